	.target	sm_80

	.elftype	@"ET_EXEC"


//--------------------- .note.nv.tkinfo           --------------------------
	.section	.note.nv.tkinfo,"",@"SHT_NOTE"
	.sectionflags	@"SHF_NOTE_NV_TKINFO"
	.tkinfo
        /*0018*/ 	.word	0x00000002
        /*0030*/ 	.string	""
        /*0030*/ 	.string	"ptxas"
        /*0030*/ 	.string	"Cuda compilation tools, release 13.0, V13.0.88"
        /*0030*/ 	.string	"Build cuda_13.0.r13.0/compiler.36424714_0"
        /*0030*/ 	.string	"-arch sm_80 -m 64 "



//--------------------- .note.nv.cuinfo           --------------------------
	.section	.note.nv.cuinfo,"",@"SHT_NOTE"
	.sectionflags	@"SHF_NOTE_NV_CUINFO"
        /*0018*/ 	.short	0x0002
        /*001a*/ 	.short	0x0050
        /*001c*/ 	.short	0x0082
	.zero		2


//--------------------- .nv.info                  --------------------------
	.section	.nv.info,"",@"SHT_CUDA_INFO"
	.align	4


	//----- nvinfo : EIATTR_REGCOUNT
	.align		4
        /*0000*/ 	.byte	0x04, 0x2f
        /*0002*/ 	.short	(.L_12 - .L_11)
	.align		4
.L_11:
        /*0004*/ 	.word	index@(_ZN7cutlass13device_kernelIN5flash19enable_sm80_to_sm89INS1_16FlashAttnFwdSm80INS1_25CollectiveMainloopFwdSm80ILi4ELi1ELb0EN4cute5tupleIJNS5_1CILi128EEENS7_ILi64EEES8_EEELi128ENS_10bfloat16_tEfNS_4arch4Sm80ELb1ELb0ELb0ELb1ELb1ELb1ELb1ELb0EEENS1_21CollectiveEpilogueFwdINS6_IJS8_S8_S9_EEENS6_IJNS7_ILi1EEESH_SH_EEESB_SD_Li128ELb1ELb1ELb0ELb0EEENS1_19SingleTileSchedulerILb1ELb0ELb1ELi128EEEEEEEEEvNT_6ParamsE)
        /*0008*/ 	.word	0x000000ff


	//----- nvinfo : EIATTR_FRAME_SIZE
	.align		4
.L_12:
        /*000c*/ 	.byte	0x04, 0x11
        /*000e*/ 	.short	(.L_14 - .L_13)
	.align		4
.L_13:
        /*0010*/ 	.word	index@($__internal_7_$__cuda_sm70_shflsync_idx_p)
        /*0014*/ 	.word	0x00000000


	//----- nvinfo : EIATTR_FRAME_SIZE
	.align		4
.L_14:
        /*0018*/ 	.byte	0x04, 0x11
        /*001a*/ 	.short	(.L_16 - .L_15)
	.align		4
.L_15:
        /*001c*/ 	.word	index@($__internal_6_$__cuda_sm70_shflsync_bfly_p)
        /*0020*/ 	.word	0x00000000


	//----- nvinfo : EIATTR_FRAME_SIZE
	.align		4
.L_16:
        /*0024*/ 	.byte	0x04, 0x11
        /*0026*/ 	.short	(.L_18 - .L_17)
	.align		4
.L_17:
        /*0028*/ 	.word	index@($_ZN7cutlass13device_kernelIN5flash19enable_sm80_to_sm89INS1_16FlashAttnFwdSm80INS1_25CollectiveMainloopFwdSm80ILi4ELi1ELb0EN4cute5tupleIJNS5_1CILi128EEENS7_ILi64EEES8_EEELi128ENS_10bfloat16_tEfNS_4arch4Sm80ELb1ELb0ELb0ELb1ELb1ELb1ELb1ELb0EEENS1_21CollectiveEpilogueFwdINS6_IJS8_S8_S9_EEENS6_IJNS7_ILi1EEESH_SH_EEESB_SD_Li128ELb1ELb1ELb0ELb0EEENS1_19SingleTileSchedulerILb1ELb0ELb1ELi128EEEEEEEEEvNT_6ParamsE$_ZZN5flash25CollectiveMainloopFwdSm80ILi4ELi1ELb0EN4cute5tupleIJNS1_1CILi128EEENS3_ILi64EEES4_EEELi128EN7cutlass10bfloat16_tEfNS7_4arch4Sm80ELb1ELb0ELb0ELb1ELb1ELb1ELb1ELb0EE3mmaINS_16FlashAttnFwdSm80ISB_NS_21CollectiveEpilogueFwdINS2_IJS4_S4_S5_EEENS2_IJNS3_ILi1EEESG_SG_EEES8_SA_Li128ELb1ELb1ELb0ELb0EEENS_19SingleTileSchedulerILb1ELb0ELb1ELi128EEEE13SharedStorageENS1_6TensorINS1_11ArrayEngineIfLm128EEENS1_6LayoutINS2_IJNS2_IJNS3_ILi2EEESR_EEESR_NS3_ILi16EEEEEENS2_IJNS2_IJSG_SR_EEENS3_ILi4EEENS3_ILi8EEEEEEEEEENS_7SoftmaxILi4ELi0EEEEEbRKNSB_6ParamsERT0_RT1_iRKNS_16SeqlenInfoQKNewKILb1ELb1EEENS2_IJiiiiEEERT_ENKUlvE_clEv)
        /*002c*/ 	.word	0x00000000


	//----- nvinfo : EIATTR_FRAME_SIZE
	.align		4
.L_18:
        /*0030*/ 	.byte	0x04, 0x11
        /*0032*/ 	.short	(.L_20 - .L_19)
	.align		4
.L_19:
        /*0034*/ 	.word	index@(_ZN7cutlass13device_kernelIN5flash19enable_sm80_to_sm89INS1_16FlashAttnFwdSm80INS1_25CollectiveMainloopFwdSm80ILi4ELi1ELb0EN4cute5tupleIJNS5_1CILi128EEENS7_ILi64EEES8_EEELi128ENS_10bfloat16_tEfNS_4arch4Sm80ELb1ELb0ELb0ELb1ELb1ELb1ELb1ELb0EEENS1_21CollectiveEpilogueFwdINS6_IJS8_S8_S9_EEENS6_IJNS7_ILi1EEESH_SH_EEESB_SD_Li128ELb1ELb1ELb0ELb0EEENS1_19SingleTileSchedulerILb1ELb0ELb1ELi128EEEEEEEEEvNT_6ParamsE)
        /*0038*/ 	.word	0x000000d8


	//----- nvinfo : EIATTR_REGCOUNT
	.align		4
.L_20:
        /*003c*/ 	.byte	0x04, 0x2f
        /*003e*/ 	.short	(.L_22 - .L_21)
	.align		4
.L_21:
        /*0040*/ 	.word	index@(_ZN7cutlass13device_kernelIN5flash19enable_sm80_to_sm89INS1_16FlashAttnFwdSm80INS1_25CollectiveMainloopFwdSm80ILi4ELi1ELb0EN4cute5tupleIJNS5_1CILi128EEENS7_ILi64EEES8_EEELi128ENS_10bfloat16_tEfNS_4arch4Sm80ELb1ELb0ELb0ELb1ELb1ELb0ELb1ELb0EEENS1_21CollectiveEpilogueFwdINS6_IJS8_S8_S9_EEENS6_IJNS7_ILi1EEESH_SH_EEESB_SD_Li128ELb1ELb1ELb0ELb0EEENS1_19SingleTileSchedulerILb1ELb0ELb1ELi128EEEEEEEEEvNT_6ParamsE)
        /*0044*/ 	.word	0x000000ff


	//----- nvinfo : EIATTR_FRAME_SIZE
	.align		4
.L_22:
        /*0048*/ 	.byte	0x04, 0x11
        /*004a*/ 	.short	(.L_24 - .L_23)
	.align		4
.L_23:
        /*004c*/ 	.word	index@(_ZN7cutlass13device_kernelIN5flash19enable_sm80_to_sm89INS1_16FlashAttnFwdSm80INS1_25CollectiveMainloopFwdSm80ILi4ELi1ELb0EN4cute5tupleIJNS5_1CILi128EEENS7_ILi64EEES8_EEELi128ENS_10bfloat16_tEfNS_4arch4Sm80ELb1ELb0ELb0ELb1ELb1ELb0ELb1ELb0EEENS1_21CollectiveEpilogueFwdINS6_IJS8_S8_S9_EEENS6_IJNS7_ILi1EEESH_SH_EEESB_SD_Li128ELb1ELb1ELb0ELb0EEENS1_19SingleTileSchedulerILb1ELb0ELb1ELi128EEEEEEEEEvNT_6ParamsE)
        /*0050*/ 	.word	0x00000070


	//----- nvinfo : EIATTR_REGCOUNT
	.align		4
.L_24:
        /*0054*/ 	.byte	0x04, 0x2f
        /*0056*/ 	.short	(.L_26 - .L_25)
	.align		4
.L_25:
        /*0058*/ 	.word	index@(_ZN7cutlass13device_kernelIN5flash19enable_sm80_to_sm89INS1_16FlashAttnFwdSm80INS1_25CollectiveMainloopFwdSm80ILi4ELi1ELb0EN4cute5tupleIJNS5_1CILi128EEENS7_ILi64EEES8_EEELi128ENS_10bfloat16_tEfNS_4arch4Sm80ELb1ELb0ELb0ELb0ELb1ELb0ELb1ELb0EEENS1_21CollectiveEpilogueFwdINS6_IJS8_S8_S9_EEENS6_IJNS7_ILi1EEESH_SH_EEESB_SD_Li128ELb0ELb1ELb0ELb0EEENS1_30DynamicPersistentTileSchedulerILi128ELi128ELb0ELb1ELb0EEEEEEEEEvNT_6ParamsE)
        /*005c*/ 	.word	0x000000ff


	//----- nvinfo : EIATTR_FRAME_SIZE
	.align		4
.L_26:
        /*0060*/ 	.byte	0x04, 0x11
        /*0062*/ 	.short	(.L_28 - .L_27)
	.align		4
.L_27:
        /*0064*/ 	.word	index@($__internal_5_$__cuda_sm70_shflsync_idx_p)
        /*0068*/ 	.word	0x00000000


	//----- nvinfo : EIATTR_FRAME_SIZE
	.align		4
.L_28:
        /*006c*/ 	.byte	0x04, 0x11
        /*006e*/ 	.short	(.L_30 - .L_29)
	.align		4
.L_29:
        /*0070*/ 	.word	index@($__internal_4_$__cuda_sm70_shflsync_bfly_p)
        /*0074*/ 	.word	0x00000000


	//----- nvinfo : EIATTR_FRAME_SIZE
	.align		4
.L_30:
        /*0078*/ 	.byte	0x04, 0x11
        /*007a*/ 	.short	(.L_32 - .L_31)
	.align		4
.L_31:
        /*007c*/ 	.word	index@(_ZN7cutlass13device_kernelIN5flash19enable_sm80_to_sm89INS1_16FlashAttnFwdSm80INS1_25CollectiveMainloopFwdSm80ILi4ELi1ELb0EN4cute5tupleIJNS5_1CILi128EEENS7_ILi64EEES8_EEELi128ENS_10bfloat16_tEfNS_4arch4Sm80ELb1ELb0ELb0ELb0ELb1ELb0ELb1ELb0EEENS1_21CollectiveEpilogueFwdINS6_IJS8_S8_S9_EEENS6_IJNS7_ILi1EEESH_SH_EEESB_SD_Li128ELb0ELb1ELb0ELb0EEENS1_30DynamicPersistentTileSchedulerILi128ELi128ELb0ELb1ELb0EEEEEEEEEvNT_6ParamsE)
        /*0080*/ 	.word	0x00000088


	//----- nvinfo : EIATTR_REGCOUNT
	.align		4
.L_32:
        /*0084*/ 	.byte	0x04, 0x2f
        /*0086*/ 	.short	(.L_34 - .L_33)
	.align		4
.L_33:
        /*0088*/ 	.word	index@(_ZN7cutlass13device_kernelIN5flash19enable_sm80_to_sm89INS1_16FlashAttnFwdSm80INS1_25CollectiveMainloopFwdSm80ILi4ELi1ELb0EN4cute5tupleIJNS5_1CILi128EEENS7_ILi48EEES8_EEELi128ENS_10bfloat16_tEfNS_4arch4Sm80ELb0ELb1ELb0ELb1ELb1ELb1ELb1ELb0EEENS1_21CollectiveEpilogueFwdINS6_IJS8_S8_S9_EEENS6_IJNS7_ILi1EEESH_SH_EEESB_SD_Li128ELb1ELb1ELb0ELb0EEENS1_19SingleTileSchedulerILb1ELb0ELb1ELi128EEEEEEEEEvNT_6ParamsE)
        /*008c*/ 	.word	0x000000ff


	//----- nvinfo : EIATTR_FRAME_SIZE
	.align		4
.L_34:
        /*0090*/ 	.byte	0x04, 0x11
        /*0092*/ 	.short	(.L_36 - .L_35)
	.align		4
.L_35:
        /*0094*/ 	.word	index@($__internal_3_$__cuda_sm70_shflsync_idx_p)
        /*0098*/ 	.word	0x00000000


	//----- nvinfo : EIATTR_FRAME_SIZE
	.align		4
.L_36:
        /*009c*/ 	.byte	0x04, 0x11
        /*009e*/ 	.short	(.L_38 - .L_37)
	.align		4
.L_37:
        /*00a0*/ 	.word	index@($__internal_2_$__cuda_sm70_shflsync_bfly_p)
        /*00a4*/ 	.word	0x00000000


	//----- nvinfo : EIATTR_FRAME_SIZE
	.align		4
.L_38:
        /*00a8*/ 	.byte	0x04, 0x11
        /*00aa*/ 	.short	(.L_40 - .L_39)
	.align		4
.L_39:
        /*00ac*/ 	.word	index@($_ZN7cutlass13device_kernelIN5flash19enable_sm80_to_sm89INS1_16FlashAttnFwdSm80INS1_25CollectiveMainloopFwdSm80ILi4ELi1ELb0EN4cute5tupleIJNS5_1CILi128EEENS7_ILi48EEES8_EEELi128ENS_10bfloat16_tEfNS_4arch4Sm80ELb0ELb1ELb0ELb1ELb1ELb1ELb1ELb0EEENS1_21CollectiveEpilogueFwdINS6_IJS8_S8_S9_EEENS6_IJNS7_ILi1EEESH_SH_EEESB_SD_Li128ELb1ELb1ELb0ELb0EEENS1_19SingleTileSchedulerILb1ELb0ELb1ELi128EEEEEEEEEvNT_6ParamsE$_ZZN5flash25CollectiveMainloopFwdSm80ILi4ELi1ELb0EN4cute5tupleIJNS1_1CILi128EEENS3_ILi48EEES4_EEELi128EN7cutlass10bfloat16_tEfNS7_4arch4Sm80ELb0ELb1ELb0ELb1ELb1ELb1ELb1ELb0EE3mmaINS_16FlashAttnFwdSm80ISB_NS_21CollectiveEpilogueFwdINS2_IJS4_S4_S5_EEENS2_IJNS3_ILi1EEESG_SG_EEES8_SA_Li128ELb1ELb1ELb0ELb0EEENS_19SingleTileSchedulerILb1ELb0ELb1ELi128EEEE13SharedStorageENS1_6TensorINS1_11ArrayEngineIfLm128EEENS1_6LayoutINS2_IJNS2_IJNS3_ILi2EEESR_EEESR_NS3_ILi16EEEEEENS2_IJNS2_IJSG_SR_EEENS3_ILi4EEENS3_ILi8EEEEEEEEEENS_7SoftmaxILi4ELi0EEEEEbRKNSB_6ParamsERT0_RT1_iRKNS_16SeqlenInfoQKNewKILb1ELb1EEENS2_IJiiiiEEERT_ENKUlvE_clEv)
        /*00b0*/ 	.word	0x00000000


	//----- nvinfo : EIATTR_FRAME_SIZE
	.align		4
.L_40:
        /*00b4*/ 	.byte	0x04, 0x11
        /*00b6*/ 	.short	(.L_42 - .L_41)
	.align		4
.L_41:
        /*00b8*/ 	.word	index@(_ZN7cutlass13device_kernelIN5flash19enable_sm80_to_sm89INS1_16FlashAttnFwdSm80INS1_25CollectiveMainloopFwdSm80ILi4ELi1ELb0EN4cute5tupleIJNS5_1CILi128EEENS7_ILi48EEES8_EEELi128ENS_10bfloat16_tEfNS_4arch4Sm80ELb0ELb1ELb0ELb1ELb1ELb1ELb1ELb0EEENS1_21CollectiveEpilogueFwdINS6_IJS8_S8_S9_EEENS6_IJNS7_ILi1EEESH_SH_EEESB_SD_Li128ELb1ELb1ELb0ELb0EEENS1_19SingleTileSchedulerILb1ELb0ELb1ELi128EEEEEEEEEvNT_6ParamsE)
        /*00bc*/ 	.word	0x000000e0


	//----- nvinfo : EIATTR_REGCOUNT
	.align		4
.L_42:
        /*00c0*/ 	.byte	0x04, 0x2f
        /*00c2*/ 	.short	(.L_44 - .L_43)
	.align		4
.L_43:
        /*00c4*/ 	.word	index@(_ZN7cutlass13device_kernelIN5flash19enable_sm80_to_sm89INS1_16FlashAttnFwdSm80INS1_25CollectiveMainloopFwdSm80ILi4ELi1ELb0EN4cute5tupleIJNS5_1CILi128EEENS7_ILi48EEES8_EEELi128ENS_10bfloat16_tEfNS_4arch4Sm80ELb0ELb1ELb0ELb1ELb1ELb0ELb1ELb0EEENS1_21CollectiveEpilogueFwdINS6_IJS8_S8_S9_EEENS6_IJNS7_ILi1EEESH_SH_EEESB_SD_Li128ELb1ELb1ELb0ELb0EEENS1_19SingleTileSchedulerILb1ELb0ELb1ELi128EEEEEEEEEvNT_6ParamsE)
        /*00c8*/ 	.word	0x000000ff


	//----- nvinfo : EIATTR_FRAME_SIZE
	.align		4
.L_44:
        /*00cc*/ 	.byte	0x04, 0x11
        /*00ce*/ 	.short	(.L_46 - .L_45)
	.align		4
.L_45:
        /*00d0*/ 	.word	index@(_ZN7cutlass13device_kernelIN5flash19enable_sm80_to_sm89INS1_16FlashAttnFwdSm80INS1_25CollectiveMainloopFwdSm80ILi4ELi1ELb0EN4cute5tupleIJNS5_1CILi128EEENS7_ILi48EEES8_EEELi128ENS_10bfloat16_tEfNS_4arch4Sm80ELb0ELb1ELb0ELb1ELb1ELb0ELb1ELb0EEENS1_21CollectiveEpilogueFwdINS6_IJS8_S8_S9_EEENS6_IJNS7_ILi1EEESH_SH_EEESB_SD_Li128ELb1ELb1ELb0ELb0EEENS1_19SingleTileSchedulerILb1ELb0ELb1ELi128EEEEEEEEEvNT_6ParamsE)
        /*00d4*/ 	.word	0x00000070


	//----- nvinfo : EIATTR_REGCOUNT
	.align		4
.L_46:
        /*00d8*/ 	.byte	0x04, 0x2f
        /*00da*/ 	.short	(.L_48 - .L_47)
	.align		4
.L_47:
        /*00dc*/ 	.word	index@(_ZN7cutlass13device_kernelIN5flash19enable_sm80_to_sm89INS1_16FlashAttnFwdSm80INS1_25CollectiveMainloopFwdSm80ILi4ELi1ELb0EN4cute5tupleIJNS5_1CILi128EEENS7_ILi48EEES8_EEELi128ENS_10bfloat16_tEfNS_4arch4Sm80ELb0ELb1ELb0ELb0ELb1ELb0ELb1ELb0EEENS1_21CollectiveEpilogueFwdINS6_IJS8_S8_S9_EEENS6_IJNS7_ILi1EEESH_SH_EEESB_SD_Li128ELb0ELb1ELb0ELb0EEENS1_19SingleTileSchedulerILb0ELb0ELb1ELi128EEEEEEEEEvNT_6ParamsE)
        /*00e0*/ 	.word	0x000000ff


	//----- nvinfo : EIATTR_FRAME_SIZE
	.align		4
.L_48:
        /*00e4*/ 	.byte	0x04, 0x11
        /*00e6*/ 	.short	(.L_50 - .L_49)
	.align		4
.L_49:
        /*00e8*/ 	.word	index@(_ZN7cutlass13device_kernelIN5flash19enable_sm80_to_sm89INS1_16FlashAttnFwdSm80INS1_25CollectiveMainloopFwdSm80ILi4ELi1ELb0EN4cute5tupleIJNS5_1CILi128EEENS7_ILi48EEES8_EEELi128ENS_10bfloat16_tEfNS_4arch4Sm80ELb0ELb1ELb0ELb0ELb1ELb0ELb1ELb0EEENS1_21CollectiveEpilogueFwdINS6_IJS8_S8_S9_EEENS6_IJNS7_ILi1EEESH_SH_EEESB_SD_Li128ELb0ELb1ELb0ELb0EEENS1_19SingleTileSchedulerILb0ELb0ELb1ELi128EEEEEEEEEvNT_6ParamsE)
        /*00ec*/ 	.word	0x00000070


	//----- nvinfo : EIATTR_REGCOUNT
	.align		4
.L_50:
        /*00f0*/ 	.byte	0x04, 0x2f
        /*00f2*/ 	.short	(.L_52 - .L_51)
	.align		4
.L_51:
        /*00f4*/ 	.word	index@(_ZN7cutlass13device_kernelIN5flash19enable_sm80_to_sm89INS1_16FlashAttnFwdSm80INS1_25CollectiveMainloopFwdSm80ILi4ELi1ELb0EN4cute5tupleIJNS5_1CILi128EEENS7_ILi64EEES8_EEELi128ENS_10bfloat16_tEfNS_4arch4Sm80ELb0ELb0ELb0ELb1ELb1ELb1ELb1ELb0EEENS1_21CollectiveEpilogueFwdINS6_IJS8_S8_S9_EEENS6_IJNS7_ILi1EEESH_SH_EEESB_SD_Li128ELb1ELb1ELb0ELb0EEENS1_19SingleTileSchedulerILb1ELb0ELb1ELi128EEEEEEEEEvNT_6ParamsE)
        /*00f8*/ 	.word	0x000000ff


	//----- nvinfo : EIATTR_FRAME_SIZE
	.align		4
.L_52:
        /*00fc*/ 	.byte	0x04, 0x11
        /*00fe*/ 	.short	(.L_54 - .L_53)
	.align		4
.L_53:
        /*0100*/ 	.word	index@(_ZN7cutlass13device_kernelIN5flash19enable_sm80_to_sm89INS1_16FlashAttnFwdSm80INS1_25CollectiveMainloopFwdSm80ILi4ELi1ELb0EN4cute5tupleIJNS5_1CILi128EEENS7_ILi64EEES8_EEELi128ENS_10bfloat16_tEfNS_4arch4Sm80ELb0ELb0ELb0ELb1ELb1ELb1ELb1ELb0EEENS1_21CollectiveEpilogueFwdINS6_IJS8_S8_S9_EEENS6_IJNS7_ILi1EEESH_SH_EEESB_SD_Li128ELb1ELb1ELb0ELb0EEENS1_19SingleTileSchedulerILb1ELb0ELb1ELi128EEEEEEEEEvNT_6ParamsE)
        /*0104*/ 	.word	0x00000058


	//----- nvinfo : EIATTR_REGCOUNT
	.align		4
.L_54:
        /*0108*/ 	.byte	0x04, 0x2f
        /*010a*/ 	.short	(.L_56 - .L_55)
	.align		4
.L_55:
        /*010c*/ 	.word	index@(_ZN7cutlass13device_kernelIN5flash19enable_sm80_to_sm89INS1_16FlashAttnFwdSm80INS1_25CollectiveMainloopFwdSm80ILi4ELi1ELb0EN4cute5tupleIJNS5_1CILi128EEENS7_ILi64EEES8_EEELi128ENS_10bfloat16_tEfNS_4arch4Sm80ELb0ELb0ELb0ELb1ELb1ELb0ELb1ELb0EEENS1_21CollectiveEpilogueFwdINS6_IJS8_S8_S9_EEENS6_IJNS7_ILi1EEESH_SH_EEESB_SD_Li128ELb1ELb1ELb0ELb0EEENS1_19SingleTileSchedulerILb1ELb0ELb1ELi128EEEEEEEEEvNT_6ParamsE)
        /*0110*/ 	.word	0x000000ff


	//----- nvinfo : EIATTR_FRAME_SIZE
	.align		4
.L_56:
        /*0114*/ 	.byte	0x04, 0x11
        /*0116*/ 	.short	(.L_58 - .L_57)
	.align		4
.L_57:
        /*0118*/ 	.word	index@(_ZN7cutlass13device_kernelIN5flash19enable_sm80_to_sm89INS1_16FlashAttnFwdSm80INS1_25CollectiveMainloopFwdSm80ILi4ELi1ELb0EN4cute5tupleIJNS5_1CILi128EEENS7_ILi64EEES8_EEELi128ENS_10bfloat16_tEfNS_4arch4Sm80ELb0ELb0ELb0ELb1ELb1ELb0ELb1ELb0EEENS1_21CollectiveEpilogueFwdINS6_IJS8_S8_S9_EEENS6_IJNS7_ILi1EEESH_SH_EEESB_SD_Li128ELb1ELb1ELb0ELb0EEENS1_19SingleTileSchedulerILb1ELb0ELb1ELi128EEEEEEEEEvNT_6ParamsE)
        /*011c*/ 	.word	0x00000028


	//----- nvinfo : EIATTR_REGCOUNT
	.align		4
.L_58:
        /*0120*/ 	.byte	0x04, 0x2f
        /*0122*/ 	.short	(.L_60 - .L_59)
	.align		4
.L_59:
        /*0124*/ 	.word	index@(_ZN7cutlass13device_kernelIN5flash19enable_sm80_to_sm89INS1_16FlashAttnFwdSm80INS1_25CollectiveMainloopFwdSm80ILi4ELi1ELb0EN4cute5tupleIJNS5_1CILi128EEENS7_ILi64EEES8_EEELi128ENS_10bfloat16_tEfNS_4arch4Sm80ELb0ELb0ELb0ELb0ELb1ELb0ELb1ELb0EEENS1_21CollectiveEpilogueFwdINS6_IJS8_S8_S9_EEENS6_IJNS7_ILi1EEESH_SH_EEESB_SD_Li128ELb0ELb1ELb0ELb0EEENS1_19SingleTileSchedulerILb0ELb0ELb1ELi128EEEEEEEEEvNT_6ParamsE)
        /*0128*/ 	.word	0x000000ff


	//----- nvinfo : EIATTR_FRAME_SIZE
	.align		4
.L_60:
        /*012c*/ 	.byte	0x04, 0x11
        /*012e*/ 	.short	(.L_62 - .L_61)
	.align		4
.L_61:
        /*0130*/ 	.word	index@(_ZN7cutlass13device_kernelIN5flash19enable_sm80_to_sm89INS1_16FlashAttnFwdSm80INS1_25CollectiveMainloopFwdSm80ILi4ELi1ELb0EN4cute5tupleIJNS5_1CILi128EEENS7_ILi64EEES8_EEELi128ENS_10bfloat16_tEfNS_4arch4Sm80ELb0ELb0ELb0ELb0ELb1ELb0ELb1ELb0EEENS1_21CollectiveEpilogueFwdINS6_IJS8_S8_S9_EEENS6_IJNS7_ILi1EEESH_SH_EEESB_SD_Li128ELb0ELb1ELb0ELb0EEENS1_19SingleTileSchedulerILb0ELb0ELb1ELi128EEEEEEEEEvNT_6ParamsE)
        /*0134*/ 	.word	0x00000078


	//----- nvinfo : EIATTR_REGCOUNT
	.align		4
.L_62:
        /*0138*/ 	.byte	0x04, 0x2f
        /*013a*/ 	.short	(.L_64 - .L_63)
	.align		4
.L_63:
        /*013c*/ 	.word	index@(_ZN7cutlass13device_kernelIN5flash19enable_sm80_to_sm89INS1_16FlashAttnFwdSm80INS1_25CollectiveMainloopFwdSm80ILi8ELi1ELb1EN4cute5tupleIJNS5_1CILi128EEES8_S8_EEELi128ENS_10bfloat16_tEfNS_4arch4Sm80ELb1ELb0ELb0ELb1ELb1ELb1ELb1ELb0EEENS1_21CollectiveEpilogueFwdIS9_NS6_IJNS7_ILi1EEESF_SF_EEESA_SC_Li256ELb1ELb1ELb0ELb0EEENS1_19SingleTileSchedulerILb1ELb0ELb1ELi128EEEEEEEEEvNT_6ParamsE)
        /*0140*/ 	.word	0x000000ff


	//----- nvinfo : EIATTR_FRAME_SIZE
	.align		4
.L_64:
        /*0144*/ 	.byte	0x04, 0x11
        /*0146*/ 	.short	(.L_66 - .L_65)
	.align		4
.L_65:
        /*0148*/ 	.word	index@(_ZN7cutlass13device_kernelIN5flash19enable_sm80_to_sm89INS1_16FlashAttnFwdSm80INS1_25CollectiveMainloopFwdSm80ILi8ELi1ELb1EN4cute5tupleIJNS5_1CILi128EEES8_S8_EEELi128ENS_10bfloat16_tEfNS_4arch4Sm80ELb1ELb0ELb0ELb1ELb1ELb1ELb1ELb0EEENS1_21CollectiveEpilogueFwdIS9_NS6_IJNS7_ILi1EEESF_SF_EEESA_SC_Li256ELb1ELb1ELb0ELb0EEENS1_19SingleTileSchedulerILb1ELb0ELb1ELi128EEEEEEEEEvNT_6ParamsE)
        /*014c*/ 	.word	0x00000008


	//----- nvinfo : EIATTR_REGCOUNT
	.align		4
.L_66:
        /*0150*/ 	.byte	0x04, 0x2f
        /*0152*/ 	.short	(.L_68 - .L_67)
	.align		4
.L_67:
        /*0154*/ 	.word	index@(_ZN7cutlass13device_kernelIN5flash19enable_sm80_to_sm89INS1_16FlashAttnFwdSm80INS1_25CollectiveMainloopFwdSm80ILi8ELi1ELb1EN4cute5tupleIJNS5_1CILi128EEES8_S8_EEELi128ENS_10bfloat16_tEfNS_4arch4Sm80ELb1ELb0ELb0ELb1ELb1ELb0ELb1ELb0EEENS1_21CollectiveEpilogueFwdIS9_NS6_IJNS7_ILi1EEESF_SF_EEESA_SC_Li256ELb1ELb1ELb0ELb0EEENS1_19SingleTileSchedulerILb1ELb0ELb1ELi128EEEEEEEEEvNT_6ParamsE)
        /*0158*/ 	.word	0x000000ff


	//----- nvinfo : EIATTR_FRAME_SIZE
	.align		4
.L_68:
        /*015c*/ 	.byte	0x04, 0x11
        /*015e*/ 	.short	(.L_70 - .L_69)
	.align		4
.L_69:
        /*0160*/ 	.word	index@(_ZN7cutlass13device_kernelIN5flash19enable_sm80_to_sm89INS1_16FlashAttnFwdSm80INS1_25CollectiveMainloopFwdSm80ILi8ELi1ELb1EN4cute5tupleIJNS5_1CILi128EEES8_S8_EEELi128ENS_10bfloat16_tEfNS_4arch4Sm80ELb1ELb0ELb0ELb1ELb1ELb0ELb1ELb0EEENS1_21CollectiveEpilogueFwdIS9_NS6_IJNS7_ILi1EEESF_SF_EEESA_SC_Li256ELb1ELb1ELb0ELb0EEENS1_19SingleTileSchedulerILb1ELb0ELb1ELi128EEEEEEEEEvNT_6ParamsE)
        /*0164*/ 	.word	0x00000000


	//----- nvinfo : EIATTR_REGCOUNT
	.align		4
.L_70:
        /*0168*/ 	.byte	0x04, 0x2f
        /*016a*/ 	.short	(.L_72 - .L_71)
	.align		4
.L_71:
        /*016c*/ 	.word	index@(_ZN7cutlass13device_kernelIN5flash19enable_sm80_to_sm89INS1_16FlashAttnFwdSm80INS1_25CollectiveMainloopFwdSm80ILi8ELi1ELb1EN4cute5tupleIJNS5_1CILi128EEES8_S8_EEELi128ENS_10bfloat16_tEfNS_4arch4Sm80ELb1ELb0ELb0ELb0ELb1ELb0ELb1ELb0EEENS1_21CollectiveEpilogueFwdIS9_NS6_IJNS7_ILi1EEESF_SF_EEESA_SC_Li256ELb0ELb1ELb0ELb0EEENS1_30DynamicPersistentTileSchedulerILi256ELi256ELb0ELb1ELb0EEEEEEEEEvNT_6ParamsE)
        /*0170*/ 	.word	0x000000ff


	//----- nvinfo : EIATTR_FRAME_SIZE
	.align		4
.L_72:
        /*0174*/ 	.byte	0x04, 0x11
        /*0176*/ 	.short	(.L_74 - .L_73)
	.align		4
.L_73:
        /*0178*/ 	.word	index@($__internal_1_$__cuda_sm70_shflsync_idx_p)
        /*017c*/ 	.word	0x00000000


	//----- nvinfo : EIATTR_FRAME_SIZE
	.align		4
.L_74:
        /*0180*/ 	.byte	0x04, 0x11
        /*0182*/ 	.short	(.L_76 - .L_75)
	.align		4
.L_75:
        /*0184*/ 	.word	index@($__internal_0_$__cuda_sm70_shflsync_bfly_p)
        /*0188*/ 	.word	0x00000000


	//----- nvinfo : EIATTR_FRAME_SIZE
	.align		4
.L_76:
        /*018c*/ 	.byte	0x04, 0x11
        /*018e*/ 	.short	(.L_78 - .L_77)
	.align		4
.L_77:
        /*0190*/ 	.word	index@(_ZN7cutlass13device_kernelIN5flash19enable_sm80_to_sm89INS1_16FlashAttnFwdSm80INS1_25CollectiveMainloopFwdSm80ILi8ELi1ELb1EN4cute5tupleIJNS5_1CILi128EEES8_S8_EEELi128ENS_10bfloat16_tEfNS_4arch4Sm80ELb1ELb0ELb0ELb0ELb1ELb0ELb1ELb0EEENS1_21CollectiveEpilogueFwdIS9_NS6_IJNS7_ILi1EEESF_SF_EEESA_SC_Li256ELb0ELb1ELb0ELb0EEENS1_30DynamicPersistentTileSchedulerILi256ELi256ELb0ELb1ELb0EEEEEEEEEvNT_6ParamsE)
        /*0194*/ 	.word	0x00000078


	//----- nvinfo : EIATTR_REGCOUNT
	.align		4
.L_78:
        /*0198*/ 	.byte	0x04, 0x2f
        /*019a*/ 	.short	(.L_80 - .L_79)
	.align		4
.L_79:
        /*019c*/ 	.word	index@(_ZN7cutlass13device_kernelIN5flash19enable_sm80_to_sm89INS1_16FlashAttnFwdSm80INS1_25CollectiveMainloopFwdSm80ILi8ELi1ELb1EN4cute5tupleIJNS5_1CILi128EEENS7_ILi96EEES8_EEELi128ENS_10bfloat16_tEfNS_4arch4Sm80ELb0ELb1ELb0ELb1ELb1ELb1ELb1ELb0EEENS1_21CollectiveEpilogueFwdINS6_IJS8_S8_S9_EEENS6_IJNS7_ILi1EEESH_SH_EEESB_SD_Li256ELb1ELb1ELb0ELb0EEENS1_19SingleTileSchedulerILb1ELb0ELb1ELi128EEEEEEEEEvNT_6ParamsE)
        /*01a0*/ 	.word	0x000000ff


	//----- nvinfo : EIATTR_FRAME_SIZE
	.align		4
.L_80:
        /*01a4*/ 	.byte	0x04, 0x11
        /*01a6*/ 	.short	(.L_82 - .L_81)
	.align		4
.L_81:
        /*01a8*/ 	.word	index@(_ZN7cutlass13device_kernelIN5flash19enable_sm80_to_sm89INS1_16FlashAttnFwdSm80INS1_25CollectiveMainloopFwdSm80ILi8ELi1ELb1EN4cute5tupleIJNS5_1CILi128EEENS7_ILi96EEES8_EEELi128ENS_10bfloat16_tEfNS_4arch4Sm80ELb0ELb1ELb0ELb1ELb1ELb1ELb1ELb0EEENS1_21CollectiveEpilogueFwdINS6_IJS8_S8_S9_EEENS6_IJNS7_ILi1EEESH_SH_EEESB_SD_Li256ELb1ELb1ELb0ELb0EEENS1_19SingleTileSchedulerILb1ELb0ELb1ELi128EEEEEEEEEvNT_6ParamsE)
        /*01ac*/ 	.word	0x00000000


	//----- nvinfo : EIATTR_REGCOUNT
	.align		4
.L_82:
        /*01b0*/ 	.byte	0x04, 0x2f
        /*01b2*/ 	.short	(.L_84 - .L_83)
	.align		4
.L_83:
        /*01b4*/ 	.word	index@(_ZN7cutlass13device_kernelIN5flash19enable_sm80_to_sm89INS1_16FlashAttnFwdSm80INS1_25CollectiveMainloopFwdSm80ILi8ELi1ELb1EN4cute5tupleIJNS5_1CILi128EEENS7_ILi96EEES8_EEELi128ENS_10bfloat16_tEfNS_4arch4Sm80ELb0ELb1ELb0ELb1ELb1ELb0ELb1ELb0EEENS1_21CollectiveEpilogueFwdINS6_IJS8_S8_S9_EEENS6_IJNS7_ILi1EEESH_SH_EEESB_SD_Li256ELb1ELb1ELb0ELb0EEENS1_19SingleTileSchedulerILb1ELb0ELb1ELi128EEEEEEEEEvNT_6ParamsE)
        /*01b8*/ 	.word	0x000000ff


	//----- nvinfo : EIATTR_FRAME_SIZE
	.align		4
.L_84:
        /*01bc*/ 	.byte	0x04, 0x11
        /*01be*/ 	.short	(.L_86 - .L_85)
	.align		4
.L_85:
        /*01c0*/ 	.word	index@(_ZN7cutlass13device_kernelIN5flash19enable_sm80_to_sm89INS1_16FlashAttnFwdSm80INS1_25CollectiveMainloopFwdSm80ILi8ELi1ELb1EN4cute5tupleIJNS5_1CILi128EEENS7_ILi96EEES8_EEELi128ENS_10bfloat16_tEfNS_4arch4Sm80ELb0ELb1ELb0ELb1ELb1ELb0ELb1ELb0EEENS1_21CollectiveEpilogueFwdINS6_IJS8_S8_S9_EEENS6_IJNS7_ILi1EEESH_SH_EEESB_SD_Li256ELb1ELb1ELb0ELb0EEENS1_19SingleTileSchedulerILb1ELb0ELb1ELi128EEEEEEEEEvNT_6ParamsE)
        /*01c4*/ 	.word	0x00000000


	//----- nvinfo : EIATTR_REGCOUNT
	.align		4
.L_86:
        /*01c8*/ 	.byte	0x04, 0x2f
        /*01ca*/ 	.short	(.L_88 - .L_87)
	.align		4
.L_87:
        /*01cc*/ 	.word	index@(_ZN7cutlass13device_kernelIN5flash19enable_sm80_to_sm89INS1_16FlashAttnFwdSm80INS1_25CollectiveMainloopFwdSm80ILi8ELi1ELb1EN4cute5tupleIJNS5_1CILi128EEENS7_ILi96EEES8_EEELi128ENS_10bfloat16_tEfNS_4arch4Sm80ELb0ELb1ELb0ELb0ELb1ELb0ELb1ELb0EEENS1_21CollectiveEpilogueFwdINS6_IJS8_S8_S9_EEENS6_IJNS7_ILi1EEESH_SH_EEESB_SD_Li256ELb0ELb1ELb0ELb0EEENS1_19SingleTileSchedulerILb0ELb0ELb1ELi128EEEEEEEEEvNT_6ParamsE)
        /*01d0*/ 	.word	0x000000fe


	//----- nvinfo : EIATTR_FRAME_SIZE
	.align		4
.L_88:
        /*01d4*/ 	.byte	0x04, 0x11
        /*01d6*/ 	.short	(.L_90 - .L_89)
	.align		4
.L_89:
        /*01d8*/ 	.word	index@(_ZN7cutlass13device_kernelIN5flash19enable_sm80_to_sm89INS1_16FlashAttnFwdSm80INS1_25CollectiveMainloopFwdSm80ILi8ELi1ELb1EN4cute5tupleIJNS5_1CILi128EEENS7_ILi96EEES8_EEELi128ENS_10bfloat16_tEfNS_4arch4Sm80ELb0ELb1ELb0ELb0ELb1ELb0ELb1ELb0EEENS1_21CollectiveEpilogueFwdINS6_IJS8_S8_S9_EEENS6_IJNS7_ILi1EEESH_SH_EEESB_SD_Li256ELb0ELb1ELb0ELb0EEENS1_19SingleTileSchedulerILb0ELb0ELb1ELi128EEEEEEEEEvNT_6ParamsE)
        /*01dc*/ 	.word	0x00000000


	//----- nvinfo : EIATTR_REGCOUNT
	.align		4
.L_90:
        /*01e0*/ 	.byte	0x04, 0x2f
        /*01e2*/ 	.short	(.L_92 - .L_91)
	.align		4
.L_91:
        /*01e4*/ 	.word	index@(_ZN7cutlass13device_kernelIN5flash19enable_sm80_to_sm89INS1_16FlashAttnFwdSm80INS1_25CollectiveMainloopFwdSm80ILi8ELi1ELb1EN4cute5tupleIJNS5_1CILi128EEES8_S8_EEELi128ENS_10bfloat16_tEfNS_4arch4Sm80ELb0ELb0ELb0ELb1ELb1ELb1ELb1ELb0EEENS1_21CollectiveEpilogueFwdIS9_NS6_IJNS7_ILi1EEESF_SF_EEESA_SC_Li256ELb1ELb1ELb0ELb0EEENS1_19SingleTileSchedulerILb1ELb0ELb1ELi128EEEEEEEEEvNT_6ParamsE)
        /*01e8*/ 	.word	0x000000fd


	//----- nvinfo : EIATTR_FRAME_SIZE
	.align		4
.L_92:
        /*01ec*/ 	.byte	0x04, 0x11
        /*01ee*/ 	.short	(.L_94 - .L_93)
	.align		4
.L_93:
        /*01f0*/ 	.word	index@(_ZN7cutlass13device_kernelIN5flash19enable_sm80_to_sm89INS1_16FlashAttnFwdSm80INS1_25CollectiveMainloopFwdSm80ILi8ELi1ELb1EN4cute5tupleIJNS5_1CILi128EEES8_S8_EEELi128ENS_10bfloat16_tEfNS_4arch4Sm80ELb0ELb0ELb0ELb1ELb1ELb1ELb1ELb0EEENS1_21CollectiveEpilogueFwdIS9_NS6_IJNS7_ILi1EEESF_SF_EEESA_SC_Li256ELb1ELb1ELb0ELb0EEENS1_19SingleTileSchedulerILb1ELb0ELb1ELi128EEEEEEEEEvNT_6ParamsE)
        /*01f4*/ 	.word	0x00000000


	//----- nvinfo : EIATTR_REGCOUNT
	.align		4
.L_94:
        /*01f8*/ 	.byte	0x04, 0x2f
        /*01fa*/ 	.short	(.L_96 - .L_95)
	.align		4
.L_95:
        /*01fc*/ 	.word	index@(_ZN7cutlass13device_kernelIN5flash19enable_sm80_to_sm89INS1_16FlashAttnFwdSm80INS1_25CollectiveMainloopFwdSm80ILi8ELi1ELb1EN4cute5tupleIJNS5_1CILi128EEES8_S8_EEELi128ENS_10bfloat16_tEfNS_4arch4Sm80ELb0ELb0ELb0ELb1ELb1ELb0ELb1ELb0EEENS1_21CollectiveEpilogueFwdIS9_NS6_IJNS7_ILi1EEESF_SF_EEESA_SC_Li256ELb1ELb1ELb0ELb0EEENS1_19SingleTileSchedulerILb1ELb0ELb1ELi128EEEEEEEEEvNT_6ParamsE)
        /*0200*/ 	.word	0x000000fc


	//----- nvinfo : EIATTR_FRAME_SIZE
	.align		4
.L_96:
        /*0204*/ 	.byte	0x04, 0x11
        /*0206*/ 	.short	(.L_98 - .L_97)
	.align		4
.L_97:
        /*0208*/ 	.word	index@(_ZN7cutlass13device_kernelIN5flash19enable_sm80_to_sm89INS1_16FlashAttnFwdSm80INS1_25CollectiveMainloopFwdSm80ILi8ELi1ELb1EN4cute5tupleIJNS5_1CILi128EEES8_S8_EEELi128ENS_10bfloat16_tEfNS_4arch4Sm80ELb0ELb0ELb0ELb1ELb1ELb0ELb1ELb0EEENS1_21CollectiveEpilogueFwdIS9_NS6_IJNS7_ILi1EEESF_SF_EEESA_SC_Li256ELb1ELb1ELb0ELb0EEENS1_19SingleTileSchedulerILb1ELb0ELb1ELi128EEEEEEEEEvNT_6ParamsE)
        /*020c*/ 	.word	0x00000000


	//----- nvinfo : EIATTR_REGCOUNT
	.align		4
.L_98:
        /*0210*/ 	.byte	0x04, 0x2f
        /*0212*/ 	.short	(.L_100 - .L_99)
	.align		4
.L_99:
        /*0214*/ 	.word	index@(_ZN7cutlass13device_kernelIN5flash19enable_sm80_to_sm89INS1_16FlashAttnFwdSm80INS1_25CollectiveMainloopFwdSm80ILi8ELi1ELb1EN4cute5tupleIJNS5_1CILi128EEES8_S8_EEELi128ENS_10bfloat16_tEfNS_4arch4Sm80ELb0ELb0ELb0ELb0ELb1ELb0ELb1ELb0EEENS1_21CollectiveEpilogueFwdIS9_NS6_IJNS7_ILi1EEESF_SF_EEESA_SC_Li256ELb0ELb1ELb0ELb0EEENS1_19SingleTileSchedulerILb0ELb0ELb1ELi128EEEEEEEEEvNT_6ParamsE)
        /*0218*/ 	.word	0x000000fe


	//----- nvinfo : EIATTR_FRAME_SIZE
	.align		4
.L_100:
        /*021c*/ 	.byte	0x04, 0x11
        /*021e*/ 	.short	(.L_102 - .L_101)
	.align		4
.L_101:
        /*0220*/ 	.word	index@(_ZN7cutlass13device_kernelIN5flash19enable_sm80_to_sm89INS1_16FlashAttnFwdSm80INS1_25CollectiveMainloopFwdSm80ILi8ELi1ELb1EN4cute5tupleIJNS5_1CILi128EEES8_S8_EEELi128ENS_10bfloat16_tEfNS_4arch4Sm80ELb0ELb0ELb0ELb0ELb1ELb0ELb1ELb0EEENS1_21CollectiveEpilogueFwdIS9_NS6_IJNS7_ILi1EEESF_SF_EEESA_SC_Li256ELb0ELb1ELb0ELb0EEENS1_19SingleTileSchedulerILb0ELb0ELb1ELi128EEEEEEEEEvNT_6ParamsE)
        /*0224*/ 	.word	0x00000000


	//----- nvinfo : EIATTR_MIN_STACK_SIZE
	.align		4
.L_102:
        /*0228*/ 	.byte	0x04, 0x12
        /*022a*/ 	.short	(.L_104 - .L_103)
	.align		4
.L_103:
        /*022c*/ 	.word	index@(_ZN7cutlass13device_kernelIN5flash19enable_sm80_to_sm89INS1_16FlashAttnFwdSm80INS1_25CollectiveMainloopFwdSm80ILi8ELi1ELb1EN4cute5tupleIJNS5_1CILi128EEES8_S8_EEELi128ENS_10bfloat16_tEfNS_4arch4Sm80ELb0ELb0ELb0ELb0ELb1ELb0ELb1ELb0EEENS1_21CollectiveEpilogueFwdIS9_NS6_IJNS7_ILi1EEESF_SF_EEESA_SC_Li256ELb0ELb1ELb0ELb0EEENS1_19SingleTileSchedulerILb0ELb0ELb1ELi128EEEEEEEEEvNT_6ParamsE)
        /*0230*/ 	.word	0x00000000


	//----- nvinfo : EIATTR_MIN_STACK_SIZE
	.align		4
.L_104:
        /*0234*/ 	.byte	0x04, 0x12
        /*0236*/ 	.short	(.L_106 - .L_105)
	.align		4
.L_105:
        /*0238*/ 	.word	index@(_ZN7cutlass13device_kernelIN5flash19enable_sm80_to_sm89INS1_16FlashAttnFwdSm80INS1_25CollectiveMainloopFwdSm80ILi8ELi1ELb1EN4cute5tupleIJNS5_1CILi128EEES8_S8_EEELi128ENS_10bfloat16_tEfNS_4arch4Sm80ELb0ELb0ELb0ELb1ELb1ELb0ELb1ELb0EEENS1_21CollectiveEpilogueFwdIS9_NS6_IJNS7_ILi1EEESF_SF_EEESA_SC_Li256ELb1ELb1ELb0ELb0EEENS1_19SingleTileSchedulerILb1ELb0ELb1ELi128EEEEEEEEEvNT_6ParamsE)
        /*023c*/ 	.word	0x00000000


	//----- nvinfo : EIATTR_MIN_STACK_SIZE
	.align		4
.L_106:
        /*0240*/ 	.byte	0x04, 0x12
        /*0242*/ 	.short	(.L_108 - .L_107)
	.align		4
.L_107:
        /*0244*/ 	.word	index@(_ZN7cutlass13device_kernelIN5flash19enable_sm80_to_sm89INS1_16FlashAttnFwdSm80INS1_25CollectiveMainloopFwdSm80ILi8ELi1ELb1EN4cute5tupleIJNS5_1CILi128EEES8_S8_EEELi128ENS_10bfloat16_tEfNS_4arch4Sm80ELb0ELb0ELb0ELb1ELb1ELb1ELb1ELb0EEENS1_21CollectiveEpilogueFwdIS9_NS6_IJNS7_ILi1EEESF_SF_EEESA_SC_Li256ELb1ELb1ELb0ELb0EEENS1_19SingleTileSchedulerILb1ELb0ELb1ELi128EEEEEEEEEvNT_6ParamsE)
        /*0248*/ 	.word	0x00000000


	//----- nvinfo : EIATTR_MIN_STACK_SIZE
	.align		4
.L_108:
        /*024c*/ 	.byte	0x04, 0x12
        /*024e*/ 	.short	(.L_110 - .L_109)
	.align		4
.L_109:
        /*0250*/ 	.word	index@(_ZN7cutlass13device_kernelIN5flash19enable_sm80_to_sm89INS1_16FlashAttnFwdSm80INS1_25CollectiveMainloopFwdSm80ILi8ELi1ELb1EN4cute5tupleIJNS5_1CILi128EEENS7_ILi96EEES8_EEELi128ENS_10bfloat16_tEfNS_4arch4Sm80ELb0ELb1ELb0ELb0ELb1ELb0ELb1ELb0EEENS1_21CollectiveEpilogueFwdINS6_IJS8_S8_S9_EEENS6_IJNS7_ILi1EEESH_SH_EEESB_SD_Li256ELb0ELb1ELb0ELb0EEENS1_19SingleTileSchedulerILb0ELb0ELb1ELi128EEEEEEEEEvNT_6ParamsE)
        /*0254*/ 	.word	0x00000000


	//----- nvinfo : EIATTR_MIN_STACK_SIZE
	.align		4
.L_110:
        /*0258*/ 	.byte	0x04, 0x12
        /*025a*/ 	.short	(.L_112 - .L_111)
	.align		4
.L_111:
        /*025c*/ 	.word	index@(_ZN7cutlass13device_kernelIN5flash19enable_sm80_to_sm89INS1_16FlashAttnFwdSm80INS1_25CollectiveMainloopFwdSm80ILi8ELi1ELb1EN4cute5tupleIJNS5_1CILi128EEENS7_ILi96EEES8_EEELi128ENS_10bfloat16_tEfNS_4arch4Sm80ELb0ELb1ELb0ELb1ELb1ELb0ELb1ELb0EEENS1_21CollectiveEpilogueFwdINS6_IJS8_S8_S9_EEENS6_IJNS7_ILi1EEESH_SH_EEESB_SD_Li256ELb1ELb1ELb0ELb0EEENS1_19SingleTileSchedulerILb1ELb0ELb1ELi128EEEEEEEEEvNT_6ParamsE)
        /*0260*/ 	.word	0x00000000


	//----- nvinfo : EIATTR_MIN_STACK_SIZE
	.align		4
.L_112:
        /*0264*/ 	.byte	0x04, 0x12
        /*0266*/ 	.short	(.L_114 - .L_113)
	.align		4
.L_113:
        /*0268*/ 	.word	index@(_ZN7cutlass13device_kernelIN5flash19enable_sm80_to_sm89INS1_16FlashAttnFwdSm80INS1_25CollectiveMainloopFwdSm80ILi8ELi1ELb1EN4cute5tupleIJNS5_1CILi128EEENS7_ILi96EEES8_EEELi128ENS_10bfloat16_tEfNS_4arch4Sm80ELb0ELb1ELb0ELb1ELb1ELb1ELb1ELb0EEENS1_21CollectiveEpilogueFwdINS6_IJS8_S8_S9_EEENS6_IJNS7_ILi1EEESH_SH_EEESB_SD_Li256ELb1ELb1ELb0ELb0EEENS1_19SingleTileSchedulerILb1ELb0ELb1ELi128EEEEEEEEEvNT_6ParamsE)
        /*026c*/ 	.word	0x00000000


	//----- nvinfo : EIATTR_MIN_STACK_SIZE
	.align		4
.L_114:
        /*0270*/ 	.byte	0x04, 0x12
        /*0272*/ 	.short	(.L_116 - .L_115)
	.align		4
.L_115:
        /*0274*/ 	.word	index@(_ZN7cutlass13device_kernelIN5flash19enable_sm80_to_sm89INS1_16FlashAttnFwdSm80INS1_25CollectiveMainloopFwdSm80ILi8ELi1ELb1EN4cute5tupleIJNS5_1CILi128EEES8_S8_EEELi128ENS_10bfloat16_tEfNS_4arch4Sm80ELb1ELb0ELb0ELb0ELb1ELb0ELb1ELb0EEENS1_21CollectiveEpilogueFwdIS9_NS6_IJNS7_ILi1EEESF_SF_EEESA_SC_Li256ELb0ELb1ELb0ELb0EEENS1_30DynamicPersistentTileSchedulerILi256ELi256ELb0ELb1ELb0EEEEEEEEEvNT_6ParamsE)
        /*0278*/ 	.word	0x00000078


	//----- nvinfo : EIATTR_MIN_STACK_SIZE
	.align		4
.L_116:
        /*027c*/ 	.byte	0x04, 0x12
        /*027e*/ 	.short	(.L_118 - .L_117)
	.align		4
.L_117:
        /*0280*/ 	.word	index@(_ZN7cutlass13device_kernelIN5flash19enable_sm80_to_sm89INS1_16FlashAttnFwdSm80INS1_25CollectiveMainloopFwdSm80ILi8ELi1ELb1EN4cute5tupleIJNS5_1CILi128EEES8_S8_EEELi128ENS_10bfloat16_tEfNS_4arch4Sm80ELb1ELb0ELb0ELb1ELb1ELb0ELb1ELb0EEENS1_21CollectiveEpilogueFwdIS9_NS6_IJNS7_ILi1EEESF_SF_EEESA_SC_Li256ELb1ELb1ELb0ELb0EEENS1_19SingleTileSchedulerILb1ELb0ELb1ELi128EEEEEEEEEvNT_6ParamsE)
        /*0284*/ 	.word	0x00000000


	//----- nvinfo : EIATTR_MIN_STACK_SIZE
	.align		4
.L_118:
        /*0288*/ 	.byte	0x04, 0x12
        /*028a*/ 	.short	(.L_120 - .L_119)
	.align		4
.L_119:
        /*028c*/ 	.word	index@(_ZN7cutlass13device_kernelIN5flash19enable_sm80_to_sm89INS1_16FlashAttnFwdSm80INS1_25CollectiveMainloopFwdSm80ILi8ELi1ELb1EN4cute5tupleIJNS5_1CILi128EEES8_S8_EEELi128ENS_10bfloat16_tEfNS_4arch4Sm80ELb1ELb0ELb0ELb1ELb1ELb1ELb1ELb0EEENS1_21CollectiveEpilogueFwdIS9_NS6_IJNS7_ILi1EEESF_SF_EEESA_SC_Li256ELb1ELb1ELb0ELb0EEENS1_19SingleTileSchedulerILb1ELb0ELb1ELi128EEEEEEEEEvNT_6ParamsE)
        /*0290*/ 	.word	0x00000008


	//----- nvinfo : EIATTR_MIN_STACK_SIZE
	.align		4
.L_120:
        /*0294*/ 	.byte	0x04, 0x12
        /*0296*/ 	.short	(.L_122 - .L_121)
	.align		4
.L_121:
        /*0298*/ 	.word	index@(_ZN7cutlass13device_kernelIN5flash19enable_sm80_to_sm89INS1_16FlashAttnFwdSm80INS1_25CollectiveMainloopFwdSm80ILi4ELi1ELb0EN4cute5tupleIJNS5_1CILi128EEENS7_ILi64EEES8_EEELi128ENS_10bfloat16_tEfNS_4arch4Sm80ELb0ELb0ELb0ELb0ELb1ELb0ELb1ELb0EEENS1_21CollectiveEpilogueFwdINS6_IJS8_S8_S9_EEENS6_IJNS7_ILi1EEESH_SH_EEESB_SD_Li128ELb0ELb1ELb0ELb0EEENS1_19SingleTileSchedulerILb0ELb0ELb1ELi128EEEEEEEEEvNT_6ParamsE)
        /*029c*/ 	.word	0x00000078


	//----- nvinfo : EIATTR_MIN_STACK_SIZE
	.align		4
.L_122:
        /*02a0*/ 	.byte	0x04, 0x12
        /*02a2*/ 	.short	(.L_124 - .L_123)
	.align		4
.L_123:
        /*02a4*/ 	.word	index@(_ZN7cutlass13device_kernelIN5flash19enable_sm80_to_sm89INS1_16FlashAttnFwdSm80INS1_25CollectiveMainloopFwdSm80ILi4ELi1ELb0EN4cute5tupleIJNS5_1CILi128EEENS7_ILi64EEES8_EEELi128ENS_10bfloat16_tEfNS_4arch4Sm80ELb0ELb0ELb0ELb1ELb1ELb0ELb1ELb0EEENS1_21CollectiveEpilogueFwdINS6_IJS8_S8_S9_EEENS6_IJNS7_ILi1EEESH_SH_EEESB_SD_Li128ELb1ELb1ELb0ELb0EEENS1_19SingleTileSchedulerILb1ELb0ELb1ELi128EEEEEEEEEvNT_6ParamsE)
        /*02a8*/ 	.word	0x00000028


	//----- nvinfo : EIATTR_MIN_STACK_SIZE
	.align		4
.L_124:
        /*02ac*/ 	.byte	0x04, 0x12
        /*02ae*/ 	.short	(.L_126 - .L_125)
	.align		4
.L_125:
        /*02b0*/ 	.word	index@(_ZN7cutlass13device_kernelIN5flash19enable_sm80_to_sm89INS1_16FlashAttnFwdSm80INS1_25CollectiveMainloopFwdSm80ILi4ELi1ELb0EN4cute5tupleIJNS5_1CILi128EEENS7_ILi64EEES8_EEELi128ENS_10bfloat16_tEfNS_4arch4Sm80ELb0ELb0ELb0ELb1ELb1ELb1ELb1ELb0EEENS1_21CollectiveEpilogueFwdINS6_IJS8_S8_S9_EEENS6_IJNS7_ILi1EEESH_SH_EEESB_SD_Li128ELb1ELb1ELb0ELb0EEENS1_19SingleTileSchedulerILb1ELb0ELb1ELi128EEEEEEEEEvNT_6ParamsE)
        /*02b4*/ 	.word	0x00000058


	//----- nvinfo : EIATTR_MIN_STACK_SIZE
	.align		4
.L_126:
        /*02b8*/ 	.byte	0x04, 0x12
        /*02ba*/ 	.short	(.L_128 - .L_127)
	.align		4
.L_127:
        /*02bc*/ 	.word	index@(_ZN7cutlass13device_kernelIN5flash19enable_sm80_to_sm89INS1_16FlashAttnFwdSm80INS1_25CollectiveMainloopFwdSm80ILi4ELi1ELb0EN4cute5tupleIJNS5_1CILi128EEENS7_ILi48EEES8_EEELi128ENS_10bfloat16_tEfNS_4arch4Sm80ELb0ELb1ELb0ELb0ELb1ELb0ELb1ELb0EEENS1_21CollectiveEpilogueFwdINS6_IJS8_S8_S9_EEENS6_IJNS7_ILi1EEESH_SH_EEESB_SD_Li128ELb0ELb1ELb0ELb0EEENS1_19SingleTileSchedulerILb0ELb0ELb1ELi128EEEEEEEEEvNT_6ParamsE)
        /*02c0*/ 	.word	0x00000070


	//----- nvinfo : EIATTR_MIN_STACK_SIZE
	.align		4
.L_128:
        /*02c4*/ 	.byte	0x04, 0x12
        /*02c6*/ 	.short	(.L_130 - .L_129)
	.align		4
.L_129:
        /*02c8*/ 	.word	index@(_ZN7cutlass13device_kernelIN5flash19enable_sm80_to_sm89INS1_16FlashAttnFwdSm80INS1_25CollectiveMainloopFwdSm80ILi4ELi1ELb0EN4cute5tupleIJNS5_1CILi128EEENS7_ILi48EEES8_EEELi128ENS_10bfloat16_tEfNS_4arch4Sm80ELb0ELb1ELb0ELb1ELb1ELb0ELb1ELb0EEENS1_21CollectiveEpilogueFwdINS6_IJS8_S8_S9_EEENS6_IJNS7_ILi1EEESH_SH_EEESB_SD_Li128ELb1ELb1ELb0ELb0EEENS1_19SingleTileSchedulerILb1ELb0ELb1ELi128EEEEEEEEEvNT_6ParamsE)
        /*02cc*/ 	.word	0x00000070


	//----- nvinfo : EIATTR_MIN_STACK_SIZE
	.align		4
.L_130:
        /*02d0*/ 	.byte	0x04, 0x12
        /*02d2*/ 	.short	(.L_132 - .L_131)
	.align		4
.L_131:
        /*02d4*/ 	.word	index@(_ZN7cutlass13device_kernelIN5flash19enable_sm80_to_sm89INS1_16FlashAttnFwdSm80INS1_25CollectiveMainloopFwdSm80ILi4ELi1ELb0EN4cute5tupleIJNS5_1CILi128EEENS7_ILi48EEES8_EEELi128ENS_10bfloat16_tEfNS_4arch4Sm80ELb0ELb1ELb0ELb1ELb1ELb1ELb1ELb0EEENS1_21CollectiveEpilogueFwdINS6_IJS8_S8_S9_EEENS6_IJNS7_ILi1EEESH_SH_EEESB_SD_Li128ELb1ELb1ELb0ELb0EEENS1_19SingleTileSchedulerILb1ELb0ELb1ELi128EEEEEEEEEvNT_6ParamsE)
        /*02d8*/ 	.word	0x000000e0


	//----- nvinfo : EIATTR_MIN_STACK_SIZE
	.align		4
.L_132:
        /*02dc*/ 	.byte	0x04, 0x12
        /*02de*/ 	.short	(.L_134 - .L_133)
	.align		4
.L_133:
        /*02e0*/ 	.word	index@(_ZN7cutlass13device_kernelIN5flash19enable_sm80_to_sm89INS1_16FlashAttnFwdSm80INS1_25CollectiveMainloopFwdSm80ILi4ELi1ELb0EN4cute5tupleIJNS5_1CILi128EEENS7_ILi64EEES8_EEELi128ENS_10bfloat16_tEfNS_4arch4Sm80ELb1ELb0ELb0ELb0ELb1ELb0ELb1ELb0EEENS1_21CollectiveEpilogueFwdINS6_IJS8_S8_S9_EEENS6_IJNS7_ILi1EEESH_SH_EEESB_SD_Li128ELb0ELb1ELb0ELb0EEENS1_30DynamicPersistentTileSchedulerILi128ELi128ELb0ELb1ELb0EEEEEEEEEvNT_6ParamsE)
        /*02e4*/ 	.word	0x00000088


	//----- nvinfo : EIATTR_MIN_STACK_SIZE
	.align		4
.L_134:
        /*02e8*/ 	.byte	0x04, 0x12
        /*02ea*/ 	.short	(.L_136 - .L_135)
	.align		4
.L_135:
        /*02ec*/ 	.word	index@(_ZN7cutlass13device_kernelIN5flash19enable_sm80_to_sm89INS1_16FlashAttnFwdSm80INS1_25CollectiveMainloopFwdSm80ILi4ELi1ELb0EN4cute5tupleIJNS5_1CILi128EEENS7_ILi64EEES8_EEELi128ENS_10bfloat16_tEfNS_4arch4Sm80ELb1ELb0ELb0ELb1ELb1ELb0ELb1ELb0EEENS1_21CollectiveEpilogueFwdINS6_IJS8_S8_S9_EEENS6_IJNS7_ILi1EEESH_SH_EEESB_SD_Li128ELb1ELb1ELb0ELb0EEENS1_19SingleTileSchedulerILb1ELb0ELb1ELi128EEEEEEEEEvNT_6ParamsE)
        /*02f0*/ 	.word	0x00000070


	//----- nvinfo : EIATTR_MIN_STACK_SIZE
	.align		4
.L_136:
        /*02f4*/ 	.byte	0x04, 0x12
        /*02f6*/ 	.short	(.L_138 - .L_137)
	.align		4
.L_137:
        /*02f8*/ 	.word	index@(_ZN7cutlass13device_kernelIN5flash19enable_sm80_to_sm89INS1_16FlashAttnFwdSm80INS1_25CollectiveMainloopFwdSm80ILi4ELi1ELb0EN4cute5tupleIJNS5_1CILi128EEENS7_ILi64EEES8_EEELi128ENS_10bfloat16_tEfNS_4arch4Sm80ELb1ELb0ELb0ELb1ELb1ELb1ELb1ELb0EEENS1_21CollectiveEpilogueFwdINS6_IJS8_S8_S9_EEENS6_IJNS7_ILi1EEESH_SH_EEESB_SD_Li128ELb1ELb1ELb0ELb0EEENS1_19SingleTileSchedulerILb1ELb0ELb1ELi128EEEEEEEEEvNT_6ParamsE)
        /*02fc*/ 	.word	0x000000d8
.L_138:


//--------------------- .nv.info._ZN7cutlass13device_kernelIN5flash19enable_sm80_to_sm89INS1_16FlashAttnFwdSm80INS1_25CollectiveMainloopFwdSm80ILi8ELi1ELb1EN4cute5tupleIJNS5_1CILi128EEES8_S8_EEELi128ENS_10bfloat16_tEfNS_4arch4Sm80ELb0ELb0ELb0ELb0ELb1ELb0ELb1ELb0EEENS1_21CollectiveEpilogueFwdIS9_NS6_IJNS7_ILi1EEESF_SF_EEESA_SC_Li256ELb0ELb1ELb0ELb0EEENS1_19SingleTileSchedulerILb0ELb0ELb1ELi128EEEEEEEEEvNT_6ParamsE --------------------------
	.section	.nv.info._ZN7cutlass13device_kernelIN5flash19enable_sm80_to_sm89INS1_16FlashAttnFwdSm80INS1_25CollectiveMainloopFwdSm80ILi8ELi1ELb1EN4cute5tupleIJNS5_1CILi128EEES8_S8_EEELi128ENS_10bfloat16_tEfNS_4arch4Sm80ELb0ELb0ELb0ELb0ELb1ELb0ELb1ELb0EEENS1_21CollectiveEpilogueFwdIS9_NS6_IJNS7_ILi1EEESF_SF_EEESA_SC_Li256ELb0ELb1ELb0ELb0EEENS1_19SingleTileSchedulerILb0ELb0ELb1ELi128EEEEEEEEEvNT_6ParamsE,"",@"SHT_CUDA_INFO"
	.sectionflags	@""
	.align	4


	//----- nvinfo : EIATTR_CUDA_API_VERSION
	.align		4
        /*0000*/ 	.byte	0x04, 0x37
        /*0002*/ 	.short	(.L_140 - .L_139)
.L_139:
        /*0004*/ 	.word	0x00000082


	//----- nvinfo : EIATTR_SW2861232_WAR
	.align		4
.L_140:
        /*0008*/ 	.byte	0x01, 0x35
	.zero		2


	//----- nvinfo : EIATTR_PARAM_CBANK
	.align		4
        /*000c*/ 	.byte	0x04, 0x0a
        /*000e*/ 	.short	(.L_142 - .L_141)
	.align		4
.L_141:
        /*0010*/ 	.word	index@(.nv.constant0._ZN7cutlass13device_kernelIN5flash19enable_sm80_to_sm89INS1_16FlashAttnFwdSm80INS1_25CollectiveMainloopFwdSm80ILi8ELi1ELb1EN4cute5tupleIJNS5_1CILi128EEES8_S8_EEELi128ENS_10bfloat16_tEfNS_4arch4Sm80ELb0ELb0ELb0ELb0ELb1ELb0ELb1ELb0EEENS1_21CollectiveEpilogueFwdIS9_NS6_IJNS7_ILi1EEESF_SF_EEESA_SC_Li256ELb0ELb1ELb0ELb0EEENS1_19SingleTileSchedulerILb0ELb0ELb1ELi128EEEEEEEEEvNT_6ParamsE)
        /*0014*/ 	.short	0x0160
        /*0016*/ 	.short	0x0418


	//----- nvinfo : EIATTR_CBANK_PARAM_SIZE
	.align		4
.L_142:
        /*0018*/ 	.byte	0x03, 0x19
        /*001a*/ 	.short	0x0418


	//----- nvinfo : EIATTR_KPARAM_INFO
	.align		4
        /*001c*/ 	.byte	0x04, 0x17
        /*001e*/ 	.short	(.L_144 - .L_143)
.L_143:
        /*0020*/ 	.word	0x00000000
        /*0024*/ 	.short	0x0000
        /*0026*/ 	.short	0x0000
        /*0028*/ 	.byte	0x00, 0xf0, 0x61, 0x10


	//----- nvinfo : EIATTR_MAXREG_COUNT
	.align		4
.L_144:
        /*002c*/ 	.byte	0x03, 0x1b
        /*002e*/ 	.short	0x00ff


	//----- nvinfo : EIATTR_NUM_BARRIERS
	.align		4
        /*0030*/ 	.byte	0x02, 0x4c
        /*0032*/ 	.byte	0x02
	.zero		1


	//----- nvinfo : EIATTR_MERCURY_ISA_VERSION
	.align		4
        /*0034*/ 	.byte	0x03, 0x5f
        /*0036*/ 	.short	0x0000


	//----- nvinfo : EIATTR_COOP_GROUP_MASK_REGIDS
	.align		4
        /*0038*/ 	.byte	0x04, 0x29
        /*003a*/ 	.short	(.L_146 - .L_145)


	//   ....[0]....
.L_145:
        /*003c*/ 	.word	0xffffffff


	//   ....[1]....
        /*0040*/ 	.word	0xffffffff


	//   ....[2]....
        /*0044*/ 	.word	0xffffffff


	//   ....[3]....
        /*0048*/ 	.word	0xffffffff


	//   ....[4]....
        /*004c*/ 	.word	0xffffffff


	//   ....[5]....
        /*0050*/ 	.word	0xffffffff


	//   ....[6]....
        /*0054*/ 	.word	0xffffffff


	//   ....[7]....
        /*0058*/ 	.word	0xffffffff


	//   ....[8]....
        /*005c*/ 	.word	0xffffffff


	//   ....[9]....
        /*0060*/ 	.word	0xffffffff


	//   ....[10]....
        /*0064*/ 	.word	0xffffffff


	//   ....[11]....
        /*0068*/ 	.word	0xffffffff


	//   ....[12]....
        /*006c*/ 	.word	0xffffffff


	//   ....[13]....
        /*0070*/ 	.word	0xffffffff


	//   ....[14]....
        /*0074*/ 	.word	0xffffffff


	//   ....[15]....
        /*0078*/ 	.word	0xffffffff


	//   ....[16]....
        /*007c*/ 	.word	0xffffffff


	//   ....[17]....
        /*0080*/ 	.word	0xffffffff


	//   ....[18]....
        /*0084*/ 	.word	0xffffffff


	//   ....[19]....
        /*0088*/ 	.word	0xffffffff


	//   ....[20]....
        /*008c*/ 	.word	0xffffffff


	//   ....[21]....
        /*0090*/ 	.word	0xffffffff


	//   ....[22]....
        /*0094*/ 	.word	0xffffffff


	//   ....[23]....
        /*0098*/ 	.word	0xffffffff


	//   ....[24]....
        /*009c*/ 	.word	0xffffffff


	//   ....[25]....
        /*00a0*/ 	.word	0xffffffff


	//   ....[26]....
        /*00a4*/ 	.word	0xffffffff


	//   ....[27]....
        /*00a8*/ 	.word	0xffffffff


	//   ....[28]....
        /*00ac*/ 	.word	0xffffffff


	//   ....[29]....
        /*00b0*/ 	.word	0xffffffff


	//   ....[30]....
        /*00b4*/ 	.word	0xffffffff


	//   ....[31]....
        /*00b8*/ 	.word	0xffffffff


	//   ....[32]....
        /*00bc*/ 	.word	0xffffffff


	//   ....[33]....
        /*00c0*/ 	.word	0xffffffff


	//   ....[34]....
        /*00c4*/ 	.word	0xffffffff


	//   ....[35]....
        /*00c8*/ 	.word	0xffffffff


	//   ....[36]....
        /*00cc*/ 	.word	0xffffffff


	//   ....[37]....
        /*00d0*/ 	.word	0xffffffff


	//   ....[38]....
        /*00d4*/ 	.word	0xffffffff


	//   ....[39]....
        /*00d8*/ 	.word	0xffffffff


	//   ....[40]....
        /*00dc*/ 	.word	0xffffffff


	//   ....[41]....
        /*00e0*/ 	.word	0xffffffff


	//   ....[42]....
        /*00e4*/ 	.word	0xffffffff


	//   ....[43]....
        /*00e8*/ 	.word	0xffffffff


	//   ....[44]....
        /*00ec*/ 	.word	0xffffffff


	//   ....[45]....
        /*00f0*/ 	.word	0xffffffff


	//   ....[46]....
        /*00f4*/ 	.word	0xffffffff


	//   ....[47]....
        /*00f8*/ 	.word	0xffffffff


	//   ....[48]....
        /*00fc*/ 	.word	0xffffffff


	//   ....[49]....
        /*0100*/ 	.word	0xffffffff


	//   ....[50]....
        /*0104*/ 	.word	0xffffffff


	//   ....[51]....
        /*0108*/ 	.word	0xffffffff


	//   ....[52]....
        /*010c*/ 	.word	0xffffffff


	//   ....[53]....
        /*0110*/ 	.word	0xffffffff


	//   ....[54]....
        /*0114*/ 	.word	0xffffffff


	//   ....[55]....
        /*0118*/ 	.word	0xffffffff


	//   ....[56]....
        /*011c*/ 	.word	0xffffffff


	//   ....[57]....
        /*0120*/ 	.word	0xffffffff


	//   ....[58]....
        /*0124*/ 	.word	0xffffffff


	//   ....[59]....
        /*0128*/ 	.word	0xffffffff


	//   ....[60]....
        /*012c*/ 	.word	0xffffffff


	//   ....[61]....
        /*0130*/ 	.word	0xffffffff


	//   ....[62]....
        /*0134*/ 	.word	0xffffffff


	//   ....[63]....
        /*0138*/ 	.word	0xffffffff


	//   ....[64]....
        /*013c*/ 	.word	0xffffffff


	//   ....[65]....
        /*0140*/ 	.word	0xffffffff


	//   ....[66]....
        /*0144*/ 	.word	0xffffffff


	//   ....[67]....
        /*0148*/ 	.word	0xffffffff


	//   ....[68]....
        /*014c*/ 	.word	0xffffffff


	//   ....[69]....
        /*0150*/ 	.word	0xffffffff


	//   ....[70]....
        /*0154*/ 	.word	0xffffffff


	//   ....[71]....
        /*0158*/ 	.word	0xffffffff


	//----- nvinfo : EIATTR_COOP_GROUP_INSTR_OFFSETS
	.align		4
.L_146:
        /*015c*/ 	.byte	0x04, 0x28
        /*015e*/ 	.short	(.L_148 - .L_147)


	//   ....[0]....
.L_147:
        /*0160*/ 	.word	0x000007c0


	//   ....[1]....
        /*0164*/ 	.word	0x000007f0


	//   ....[2]....
        /*0168*/ 	.word	0x00000840


	//   ....[3]....
        /*016c*/ 	.word	0x00000870


	//   ....[4]....
        /*0170*/ 	.word	0x00000970


	//   ....[5]....
        /*0174*/ 	.word	0x000009a0


	//   ....[6]....
        /*0178*/ 	.word	0x00000ac0


	//   ....[7]....
        /*017c*/ 	.word	0x00000ad0


	//   ....[8]....
        /*0180*/ 	.word	0x00000db0


	//   ....[9]....
        /*0184*/ 	.word	0x00000dc0


	//   ....[10]....
        /*0188*/ 	.word	0x00000df0


	//   ....[11]....
        /*018c*/ 	.word	0x00000e10


	//   ....[12]....
        /*0190*/ 	.word	0x00000e30


	//   ....[13]....
        /*0194*/ 	.word	0x00000e40


	//   ....[14]....
        /*0198*/ 	.word	0x00000e50


	//   ....[15]....
        /*019c*/ 	.word	0x00000e60


	//   ....[16]....
        /*01a0*/ 	.word	0x000015e0


	//   ....[17]....
        /*01a4*/ 	.word	0x00001600


	//   ....[18]....
        /*01a8*/ 	.word	0x00001620


	//   ....[19]....
        /*01ac*/ 	.word	0x00001640


	//   ....[20]....
        /*01b0*/ 	.word	0x00001660


	//   ....[21]....
        /*01b4*/ 	.word	0x00001670


	//   ....[22]....
        /*01b8*/ 	.word	0x00001750


	//   ....[23]....
        /*01bc*/ 	.word	0x00001780


	//   ....[24]....
        /*01c0*/ 	.word	0x000026d0


	//   ....[25]....
        /*01c4*/ 	.word	0x000026f0


	//   ....[26]....
        /*01c8*/ 	.word	0x00002710


	//   ....[27]....
        /*01cc*/ 	.word	0x00002730


	//   ....[28]....
        /*01d0*/ 	.word	0x00002740


	//   ....[29]....
        /*01d4*/ 	.word	0x00002750


	//   ....[30]....
        /*01d8*/ 	.word	0x00002760


	//   ....[31]....
        /*01dc*/ 	.word	0x00002780


	//   ....[32]....
        /*01e0*/ 	.word	0x000033c0


	//   ....[33]....
        /*01e4*/ 	.word	0x00003470


	//   ....[34]....
        /*01e8*/ 	.word	0x00003480


	//   ....[35]....
        /*01ec*/ 	.word	0x000034b0


	//   ....[36]....
        /*01f0*/ 	.word	0x000051b0


	//   ....[37]....
        /*01f4*/ 	.word	0x000051c0


	//   ....[38]....
        /*01f8*/ 	.word	0x000051d0


	//   ....[39]....
        /*01fc*/ 	.word	0x000051e0


	//   ....[40]....
        /*0200*/ 	.word	0x000051f0


	//   ....[41]....
        /*0204*/ 	.word	0x00005200


	//   ....[42]....
        /*0208*/ 	.word	0x00005210


	//   ....[43]....
        /*020c*/ 	.word	0x00005240


	//   ....[44]....
        /*0210*/ 	.word	0x000055b0


	//   ....[45]....
        /*0214*/ 	.word	0x000055d0


	//   ....[46]....
        /*0218*/ 	.word	0x000055f0


	//   ....[47]....
        /*021c*/ 	.word	0x00005600


	//   ....[48]....
        /*0220*/ 	.word	0x00005620


	//   ....[49]....
        /*0224*/ 	.word	0x00005660


	//   ....[50]....
        /*0228*/ 	.word	0x000056d0


	//   ....[51]....
        /*022c*/ 	.word	0x00005810


	//   ....[52]....
        /*0230*/ 	.word	0x00006790


	//   ....[53]....
        /*0234*/ 	.word	0x000067b0


	//   ....[54]....
        /*0238*/ 	.word	0x000067e0


	//   ....[55]....
        /*023c*/ 	.word	0x000067f0


	//   ....[56]....
        /*0240*/ 	.word	0x000086a0


	//   ....[57]....
        /*0244*/ 	.word	0x000086e0


	//   ....[58]....
        /*0248*/ 	.word	0x000087f0


	//   ....[59]....
        /*024c*/ 	.word	0x00008830


	//   ....[60]....
        /*0250*/ 	.word	0x000097d0


	//   ....[61]....
        /*0254*/ 	.word	0x000097e0


	//   ....[62]....
        /*0258*/ 	.word	0x000097f0


	//   ....[63]....
        /*025c*/ 	.word	0x00009800


	//   ....[64]....
        /*0260*/ 	.word	0x00009810


	//   ....[65]....
        /*0264*/ 	.word	0x00009820


	//   ....[66]....
        /*0268*/ 	.word	0x000099f0


	//   ....[67]....
        /*026c*/ 	.word	0x00009a20


	//   ....[68]....
        /*0270*/ 	.word	0x00009af0


	//   ....[69]....
        /*0274*/ 	.word	0x00009b20


	//   ....[70]....
        /*0278*/ 	.word	0x00009bf0


	//   ....[71]....
        /*027c*/ 	.word	0x00009c10


	//----- nvinfo : EIATTR_EXIT_INSTR_OFFSETS
	.align		4
.L_148:
        /*0280*/ 	.byte	0x04, 0x1c
        /*0282*/ 	.short	(.L_150 - .L_149)


	//   ....[0]....
.L_149:
        /*0284*/ 	.word	0x00000030


	//   ....[1]....
        /*0288*/ 	.word	0x00009c20


	//   ....[2]....
        /*028c*/ 	.word	0x00009c70


	//   ....[3]....
        /*0290*/ 	.word	0x00009cd0


	//----- nvinfo : EIATTR_CTAIDZ_USED
	.align		4
.L_150:
        /*0294*/ 	.byte	0x01, 0x04
	.zero		2


	//----- nvinfo : EIATTR_MAX_THREADS
	.align		4
        /*0298*/ 	.byte	0x04, 0x05
        /*029a*/ 	.short	(.L_152 - .L_151)
.L_151:
        /*029c*/ 	.word	0x00000100
        /*02a0*/ 	.word	0x00000001
        /*02a4*/ 	.word	0x00000001


	//----- nvinfo : EIATTR_CRS_STACK_SIZE
	.align		4
.L_152:
        /*02a8*/ 	.byte	0x04, 0x1e
        /*02aa*/ 	.short	(.L_154 - .L_153)
.L_153:
        /*02ac*/ 	.word	0x00000000
.L_154:


//--------------------- .nv.info._ZN7cutlass13device_kernelIN5flash19enable_sm80_to_sm89INS1_16FlashAttnFwdSm80INS1_25CollectiveMainloopFwdSm80ILi8ELi1ELb1EN4cute5tupleIJNS5_1CILi128EEES8_S8_EEELi128ENS_10bfloat16_tEfNS_4arch4Sm80ELb0ELb0ELb0ELb1ELb1ELb0ELb1ELb0EEENS1_21CollectiveEpilogueFwdIS9_NS6_IJNS7_ILi1EEESF_SF_EEESA_SC_Li256ELb1ELb1ELb0ELb0EEENS1_19SingleTileSchedulerILb1ELb0ELb1ELi128EEEEEEEEEvNT_6ParamsE --------------------------
	.section	.nv.info._ZN7cutlass13device_kernelIN5flash19enable_sm80_to_sm89INS1_16FlashAttnFwdSm80INS1_25CollectiveMainloopFwdSm80ILi8ELi1ELb1EN4cute5tupleIJNS5_1CILi128EEES8_S8_EEELi128ENS_10bfloat16_tEfNS_4arch4Sm80ELb0ELb0ELb0ELb1ELb1ELb0ELb1ELb0EEENS1_21CollectiveEpilogueFwdIS9_NS6_IJNS7_ILi1EEESF_SF_EEESA_SC_Li256ELb1ELb1ELb0ELb0EEENS1_19SingleTileSchedulerILb1ELb0ELb1ELi128EEEEEEEEEvNT_6ParamsE,"",@"SHT_CUDA_INFO"
	.sectionflags	@""
	.align	4


	//----- nvinfo : EIATTR_CUDA_API_VERSION
	.align		4
        /*0000*/ 	.byte	0x04, 0x37
        /*0002*/ 	.short	(.L_156 - .L_155)
.L_155:
        /*0004*/ 	.word	0x00000082


	//----- nvinfo : EIATTR_SW2861232_WAR
	.align		4
.L_156:
        /*0008*/ 	.byte	0x01, 0x35
	.zero		2


	//----- nvinfo : EIATTR_PARAM_CBANK
	.align		4
        /*000c*/ 	.byte	0x04, 0x0a
        /*000e*/ 	.short	(.L_158 - .L_157)
	.align		4
.L_157:
        /*0010*/ 	.word	index@(.nv.constant0._ZN7cutlass13device_kernelIN5flash19enable_sm80_to_sm89INS1_16FlashAttnFwdSm80INS1_25CollectiveMainloopFwdSm80ILi8ELi1ELb1EN4cute5tupleIJNS5_1CILi128EEES8_S8_EEELi128ENS_10bfloat16_tEfNS_4arch4Sm80ELb0ELb0ELb0ELb1ELb1ELb0ELb1ELb0EEENS1_21CollectiveEpilogueFwdIS9_NS6_IJNS7_ILi1EEESF_SF_EEESA_SC_Li256ELb1ELb1ELb0ELb0EEENS1_19SingleTileSchedulerILb1ELb0ELb1ELi128EEEEEEEEEvNT_6ParamsE)
        /*0014*/ 	.short	0x0160
        /*0016*/ 	.short	0x0418


	//----- nvinfo : EIATTR_CBANK_PARAM_SIZE
	.align		4
.L_158:
        /*0018*/ 	.byte	0x03, 0x19
        /*001a*/ 	.short	0x0418


	//----- nvinfo : EIATTR_KPARAM_INFO
	.align		4
        /*001c*/ 	.byte	0x04, 0x17
        /*001e*/ 	.short	(.L_160 - .L_159)
.L_159:
        /*0020*/ 	.word	0x00000000
        /*0024*/ 	.short	0x0000
        /*0026*/ 	.short	0x0000
        /*0028*/ 	.byte	0x00, 0xf0, 0x61, 0x10


	//----- nvinfo : EIATTR_MAXREG_COUNT
	.align		4
.L_160:
        /*002c*/ 	.byte	0x03, 0x1b
        /*002e*/ 	.short	0x00ff


	//----- nvinfo : EIATTR_NUM_BARRIERS
	.align		4
        /*0030*/ 	.byte	0x02, 0x4c
        /*0032*/ 	.byte	0x02
	.zero		1


	//----- nvinfo : EIATTR_MERCURY_ISA_VERSION
	.align		4
        /*0034*/ 	.byte	0x03, 0x5f
        /*0036*/ 	.short	0x0000


	//----- nvinfo : EIATTR_COOP_GROUP_MASK_REGIDS
	.align		4
        /*0038*/ 	.byte	0x04, 0x29
        /*003a*/ 	.short	(.L_162 - .L_161)


	//   ....[0]....
.L_161:
        /*003c*/ 	.word	0xffffffff


	//   ....[1]....
        /*0040*/ 	.word	0xffffffff


	//   ....[2]....
        /*0044*/ 	.word	0xffffffff


	//   ....[3]....
        /*0048*/ 	.word	0xffffffff


	//   ....[4]....
        /*004c*/ 	.word	0xffffffff


	//   ....[5]....
        /*0050*/ 	.word	0xffffffff


	//   ....[6]....
        /*0054*/ 	.word	0xffffffff


	//   ....[7]....
        /*0058*/ 	.word	0xffffffff


	//   ....[8]....
        /*005c*/ 	.word	0xffffffff


	//   ....[9]....
        /*0060*/ 	.word	0xffffffff


	//   ....[10]....
        /*0064*/ 	.word	0xffffffff


	//   ....[11]....
        /*0068*/ 	.word	0xffffffff


	//   ....[12]....
        /*006c*/ 	.word	0xffffffff


	//   ....[13]....
        /*0070*/ 	.word	0xffffffff


	//   ....[14]....
        /*0074*/ 	.word	0xffffffff


	//   ....[15]....
        /*0078*/ 	.word	0xffffffff


	//   ....[16]....
        /*007c*/ 	.word	0xffffffff


	//   ....[17]....
        /*0080*/ 	.word	0xffffffff


	//   ....[18]....
        /*0084*/ 	.word	0xffffffff


	//   ....[19]....
        /*0088*/ 	.word	0xffffffff


	//   ....[20]....
        /*008c*/ 	.word	0xffffffff


	//   ....[21]....
        /*0090*/ 	.word	0xffffffff


	//   ....[22]....
        /*0094*/ 	.word	0xffffffff


	//   ....[23]....
        /*0098*/ 	.word	0xffffffff


	//   ....[24]....
        /*009c*/ 	.word	0xffffffff


	//   ....[25]....
        /*00a0*/ 	.word	0xffffffff


	//   ....[26]....
        /*00a4*/ 	.word	0xffffffff


	//   ....[27]....
        /*00a8*/ 	.word	0xffffffff


	//   ....[28]....
        /*00ac*/ 	.word	0xffffffff


	//   ....[29]....
        /*00b0*/ 	.word	0xffffffff


	//   ....[30]....
        /*00b4*/ 	.word	0xffffffff


	//   ....[31]....
        /*00b8*/ 	.word	0xffffffff


	//   ....[32]....
        /*00bc*/ 	.word	0xffffffff


	//   ....[33]....
        /*00c0*/ 	.word	0xffffffff


	//   ....[34]....
        /*00c4*/ 	.word	0xffffffff


	//   ....[35]....
        /*00c8*/ 	.word	0xffffffff


	//   ....[36]....
        /*00cc*/ 	.word	0xffffffff


	//   ....[37]....
        /*00d0*/ 	.word	0xffffffff


	//   ....[38]....
        /*00d4*/ 	.word	0xffffffff


	//   ....[39]....
        /*00d8*/ 	.word	0xffffffff


	//   ....[40]....
        /*00dc*/ 	.word	0xffffffff


	//   ....[41]....
        /*00e0*/ 	.word	0xffffffff


	//   ....[42]....
        /*00e4*/ 	.word	0xffffffff


	//   ....[43]....
        /*00e8*/ 	.word	0xffffffff


	//   ....[44]....
        /*00ec*/ 	.word	0xffffffff


	//   ....[45]....
        /*00f0*/ 	.word	0xffffffff


	//   ....[46]....
        /*00f4*/ 	.word	0xffffffff


	//   ....[47]....
        /*00f8*/ 	.word	0xffffffff


	//   ....[48]....
        /*00fc*/ 	.word	0xffffffff


	//   ....[49]....
        /*0100*/ 	.word	0xffffffff


	//   ....[50]....
        /*0104*/ 	.word	0xffffffff


	//   ....[51]....
        /*0108*/ 	.word	0xffffffff


	//   ....[52]....
        /*010c*/ 	.word	0xffffffff


	//   ....[53]....
        /*0110*/ 	.word	0xffffffff


	//   ....[54]....
        /*0114*/ 	.word	0xffffffff


	//   ....[55]....
        /*0118*/ 	.word	0xffffffff


	//   ....[56]....
        /*011c*/ 	.word	0xffffffff


	//   ....[57]....
        /*0120*/ 	.word	0xffffffff


	//   ....[58]....
        /*0124*/ 	.word	0xffffffff


	//   ....[59]....
        /*0128*/ 	.word	0xffffffff


	//   ....[60]....
        /*012c*/ 	.word	0xffffffff


	//   ....[61]....
        /*0130*/ 	.word	0xffffffff


	//   ....[62]....
        /*0134*/ 	.word	0xffffffff


	//   ....[63]....
        /*0138*/ 	.word	0xffffffff


	//   ....[64]....
        /*013c*/ 	.word	0xffffffff


	//   ....[65]....
        /*0140*/ 	.word	0xffffffff


	//   ....[66]....
        /*0144*/ 	.word	0xffffffff


	//   ....[67]....
        /*0148*/ 	.word	0xffffffff


	//   ....[68]....
        /*014c*/ 	.word	0xffffffff


	//   ....[69]....
        /*0150*/ 	.word	0xffffffff


	//   ....[70]....
        /*0154*/ 	.word	0xffffffff


	//   ....[71]....
        /*0158*/ 	.word	0xffffffff


	//   ....[72]....
        /*015c*/ 	.word	0xffffffff


	//   ....[73]....
        /*0160*/ 	.word	0xffffffff


	//   ....[74]....
        /*0164*/ 	.word	0xffffffff


	//   ....[75]....
        /*0168*/ 	.word	0xffffffff


	//   ....[76]....
        /*016c*/ 	.word	0xffffffff


	//   ....[77]....
        /*0170*/ 	.word	0xffffffff


	//   ....[78]....
        /*0174*/ 	.word	0xffffffff


	//   ....[79]....
        /*0178*/ 	.word	0xffffffff


	//   ....[80]....
        /*017c*/ 	.word	0xffffffff


	//----- nvinfo : EIATTR_COOP_GROUP_INSTR_OFFSETS
	.align		4
.L_162:
        /*0180*/ 	.byte	0x04, 0x28
        /*0182*/ 	.short	(.L_164 - .L_163)


	//   ....[0]....
.L_163:
        /*0184*/ 	.word	0x00000090


	//   ....[1]....
        /*0188*/ 	.word	0x000011e0


	//   ....[2]....
        /*018c*/ 	.word	0x00001220


	//   ....[3]....
        /*0190*/ 	.word	0x00001270


	//   ....[4]....
        /*0194*/ 	.word	0x000012b0


	//   ....[5]....
        /*0198*/ 	.word	0x00001300


	//   ....[6]....
        /*019c*/ 	.word	0x00001470


	//   ....[7]....
        /*01a0*/ 	.word	0x00001490


	//   ....[8]....
        /*01a4*/ 	.word	0x000014c0


	//   ....[9]....
        /*01a8*/ 	.word	0x00001640


	//   ....[10]....
        /*01ac*/ 	.word	0x00001680


	//   ....[11]....
        /*01b0*/ 	.word	0x000016b0


	//   ....[12]....
        /*01b4*/ 	.word	0x000016e0


	//   ....[13]....
        /*01b8*/ 	.word	0x00001710


	//   ....[14]....
        /*01bc*/ 	.word	0x00001730


	//   ....[15]....
        /*01c0*/ 	.word	0x00001740


	//   ....[16]....
        /*01c4*/ 	.word	0x00001750


	//   ....[17]....
        /*01c8*/ 	.word	0x00001e50


	//   ....[18]....
        /*01cc*/ 	.word	0x00001e70


	//   ....[19]....
        /*01d0*/ 	.word	0x00001e80


	//   ....[20]....
        /*01d4*/ 	.word	0x00001ea0


	//   ....[21]....
        /*01d8*/ 	.word	0x00001eb0


	//   ....[22]....
        /*01dc*/ 	.word	0x00001ed0


	//   ....[23]....
        /*01e0*/ 	.word	0x00001ee0


	//   ....[24]....
        /*01e4*/ 	.word	0x00001f10


	//   ....[25]....
        /*01e8*/ 	.word	0x00002e70


	//   ....[26]....
        /*01ec*/ 	.word	0x00002e90


	//   ....[27]....
        /*01f0*/ 	.word	0x00002ea0


	//   ....[28]....
        /*01f4*/ 	.word	0x00002eb0


	//   ....[29]....
        /*01f8*/ 	.word	0x00002ec0


	//   ....[30]....
        /*01fc*/ 	.word	0x00002ed0


	//   ....[31]....
        /*0200*/ 	.word	0x00002ee0


	//   ....[32]....
        /*0204*/ 	.word	0x00002f00


	//   ....[33]....
        /*0208*/ 	.word	0x00003b60


	//   ....[34]....
        /*020c*/ 	.word	0x00003c10


	//   ....[35]....
        /*0210*/ 	.word	0x00003c20


	//   ....[36]....
        /*0214*/ 	.word	0x00003c50


	//   ....[37]....
        /*0218*/ 	.word	0x00005860


	//   ....[38]....
        /*021c*/ 	.word	0x00005870


	//   ....[39]....
        /*0220*/ 	.word	0x00005880


	//   ....[40]....
        /*0224*/ 	.word	0x00005890


	//   ....[41]....
        /*0228*/ 	.word	0x000058a0


	//   ....[42]....
        /*022c*/ 	.word	0x000058b0


	//   ....[43]....
        /*0230*/ 	.word	0x000058c0


	//   ....[44]....
        /*0234*/ 	.word	0x000058f0


	//   ....[45]....
        /*0238*/ 	.word	0x00005c80


	//   ....[46]....
        /*023c*/ 	.word	0x00005ca0


	//   ....[47]....
        /*0240*/ 	.word	0x00005cb0


	//   ....[48]....
        /*0244*/ 	.word	0x00005cd0


	//   ....[49]....
        /*0248*/ 	.word	0x00005cf0


	//   ....[50]....
        /*024c*/ 	.word	0x00005d20


	//   ....[51]....
        /*0250*/ 	.word	0x00005d90


	//   ....[52]....
        /*0254*/ 	.word	0x00005dc0


	//   ....[53]....
        /*0258*/ 	.word	0x00006e40


	//   ....[54]....
        /*025c*/ 	.word	0x00006e60


	//   ....[55]....
        /*0260*/ 	.word	0x00006e90


	//   ....[56]....
        /*0264*/ 	.word	0x00006ea0


	//   ....[57]....
        /*0268*/ 	.word	0x00008d50


	//   ....[58]....
        /*026c*/ 	.word	0x00008d80


	//   ....[59]....
        /*0270*/ 	.word	0x00008dd0


	//   ....[60]....
        /*0274*/ 	.word	0x00008de0


	//   ....[61]....
        /*0278*/ 	.word	0x0000a090


	//   ....[62]....
        /*027c*/ 	.word	0x0000a0d0


	//   ....[63]....
        /*0280*/ 	.word	0x0000a110


	//   ....[64]....
        /*0284*/ 	.word	0x0000a150


	//   ....[65]....
        /*0288*/ 	.word	0x0000a310


	//   ....[66]....
        /*028c*/ 	.word	0x0000a320


	//   ....[67]....
        /*0290*/ 	.word	0x0000a410


	//   ....[68]....
        /*0294*/ 	.word	0x0000a440


	//   ....[69]....
        /*0298*/ 	.word	0x0000a510


	//   ....[70]....
        /*029c*/ 	.word	0x0000a540


	//   ....[71]....
        /*02a0*/ 	.word	0x0000a610


	//   ....[72]....
        /*02a4*/ 	.word	0x0000a630


	//   ....[73]....
        /*02a8*/ 	.word	0x0000aee0


	//   ....[74]....
        /*02ac*/ 	.word	0x0000aef0


	//   ....[75]....
        /*02b0*/ 	.word	0x0000afc0


	//   ....[76]....
        /*02b4*/ 	.word	0x0000aff0


	//   ....[77]....
        /*02b8*/ 	.word	0x0000b0c0


	//   ....[78]....
        /*02bc*/ 	.word	0x0000b0f0


	//   ....[79]....
        /*02c0*/ 	.word	0x0000b1c0


	//   ....[80]....
        /*02c4*/ 	.word	0x0000b1e0


	//----- nvinfo : EIATTR_EXIT_INSTR_OFFSETS
	.align		4
.L_164:
        /*02c8*/ 	.byte	0x04, 0x1c
        /*02ca*/ 	.short	(.L_166 - .L_165)


	//   ....[0]....
.L_165:
        /*02cc*/ 	.word	0x00000440


	//   ....[1]....
        /*02d0*/ 	.word	0x0000a640


	//   ....[2]....
        /*02d4*/ 	.word	0x0000a690


	//   ....[3]....
        /*02d8*/ 	.word	0x0000a6f0


	//   ....[4]....
        /*02dc*/ 	.word	0x0000b1f0


	//   ....[5]....
        /*02e0*/ 	.word	0x0000b240


	//   ....[6]....
        /*02e4*/ 	.word	0x0000b2a0


	//----- nvinfo : EIATTR_CTAIDZ_USED
	.align		4
.L_166:
        /*02e8*/ 	.byte	0x01, 0x04
	.zero		2


	//----- nvinfo : EIATTR_MAX_THREADS
	.align		4
        /*02ec*/ 	.byte	0x04, 0x05
        /*02ee*/ 	.short	(.L_168 - .L_167)
.L_167:
        /*02f0*/ 	.word	0x00000100
        /*02f4*/ 	.word	0x00000001
        /*02f8*/ 	.word	0x00000001


	//----- nvinfo : EIATTR_CRS_STACK_SIZE
	.align		4
.L_168:
        /*02fc*/ 	.byte	0x04, 0x1e
        /*02fe*/ 	.short	(.L_170 - .L_169)
.L_169:
        /*0300*/ 	.word	0x00000000
.L_170:


//--------------------- .nv.info._ZN7cutlass13device_kernelIN5flash19enable_sm80_to_sm89INS1_16FlashAttnFwdSm80INS1_25CollectiveMainloopFwdSm80ILi8ELi1ELb1EN4cute5tupleIJNS5_1CILi128EEES8_S8_EEELi128ENS_10bfloat16_tEfNS_4arch4Sm80ELb0ELb0ELb0ELb1ELb1ELb1ELb1ELb0EEENS1_21CollectiveEpilogueFwdIS9_NS6_IJNS7_ILi1EEESF_SF_EEESA_SC_Li256ELb1ELb1ELb0ELb0EEENS1_19SingleTileSchedulerILb1ELb0ELb1ELi128EEEEEEEEEvNT_6ParamsE --------------------------
	.section	.nv.info._ZN7cutlass13device_kernelIN5flash19enable_sm80_to_sm89INS1_16FlashAttnFwdSm80INS1_25CollectiveMainloopFwdSm80ILi8ELi1ELb1EN4cute5tupleIJNS5_1CILi128EEES8_S8_EEELi128ENS_10bfloat16_tEfNS_4arch4Sm80ELb0ELb0ELb0ELb1ELb1ELb1ELb1ELb0EEENS1_21CollectiveEpilogueFwdIS9_NS6_IJNS7_ILi1EEESF_SF_EEESA_SC_Li256ELb1ELb1ELb0ELb0EEENS1_19SingleTileSchedulerILb1ELb0ELb1ELi128EEEEEEEEEvNT_6ParamsE,"",@"SHT_CUDA_INFO"
	.sectionflags	@""
	.align	4


	//----- nvinfo : EIATTR_CUDA_API_VERSION
	.align		4
        /*0000*/ 	.byte	0x04, 0x37
        /*0002*/ 	.short	(.L_172 - .L_171)
.L_171:
        /*0004*/ 	.word	0x00000082


	//----- nvinfo : EIATTR_SW2861232_WAR
	.align		4
.L_172:
        /*0008*/ 	.byte	0x01, 0x35
	.zero		2


	//----- nvinfo : EIATTR_PARAM_CBANK
	.align		4
        /*000c*/ 	.byte	0x04, 0x0a
        /*000e*/ 	.short	(.L_174 - .L_173)
	.align		4
.L_173:
        /*0010*/ 	.word	index@(.nv.constant0._ZN7cutlass13device_kernelIN5flash19enable_sm80_to_sm89INS1_16FlashAttnFwdSm80INS1_25CollectiveMainloopFwdSm80ILi8ELi1ELb1EN4cute5tupleIJNS5_1CILi128EEES8_S8_EEELi128ENS_10bfloat16_tEfNS_4arch4Sm80ELb0ELb0ELb0ELb1ELb1ELb1ELb1ELb0EEENS1_21CollectiveEpilogueFwdIS9_NS6_IJNS7_ILi1EEESF_SF_EEESA_SC_Li256ELb1ELb1ELb0ELb0EEENS1_19SingleTileSchedulerILb1ELb0ELb1ELi128EEEEEEEEEvNT_6ParamsE)
        /*0014*/ 	.short	0x0160
        /*0016*/ 	.short	0x0418


	//----- nvinfo : EIATTR_CBANK_PARAM_SIZE
	.align		4
.L_174:
        /*0018*/ 	.byte	0x03, 0x19
        /*001a*/ 	.short	0x0418


	//----- nvinfo : EIATTR_KPARAM_INFO
	.align		4
        /*001c*/ 	.byte	0x04, 0x17
        /*001e*/ 	.short	(.L_176 - .L_175)
.L_175:
        /*0020*/ 	.word	0x00000000
        /*0024*/ 	.short	0x0000
        /*0026*/ 	.short	0x0000
        /*0028*/ 	.byte	0x00, 0xf0, 0x61, 0x10


	//----- nvinfo : EIATTR_MAXREG_COUNT
	.align		4
.L_176:
        /*002c*/ 	.byte	0x03, 0x1b
        /*002e*/ 	.short	0x00ff


	//----- nvinfo : EIATTR_NUM_BARRIERS
	.align		4
        /*0030*/ 	.byte	0x02, 0x4c
        /*0032*/ 	.byte	0x02
	.zero		1


	//----- nvinfo : EIATTR_MERCURY_ISA_VERSION
	.align		4
        /*0034*/ 	.byte	0x03, 0x5f
        /*0036*/ 	.short	0x0000


	//----- nvinfo : EIATTR_COOP_GROUP_MASK_REGIDS
	.align		4
        /*0038*/ 	.byte	0x04, 0x29
        /*003a*/ 	.short	(.L_178 - .L_177)


	//   ....[0]....
.L_177:
        /*003c*/ 	.word	0xffffffff


	//   ....[1]....
        /*0040*/ 	.word	0xffffffff


	//   ....[2]....
        /*0044*/ 	.word	0xffffffff


	//   ....[3]....
        /*0048*/ 	.word	0xffffffff


	//   ....[4]....
        /*004c*/ 	.word	0xffffffff


	//   ....[5]....
        /*0050*/ 	.word	0xffffffff


	//   ....[6]....
        /*0054*/ 	.word	0xffffffff


	//   ....[7]....
        /*0058*/ 	.word	0xffffffff


	//   ....[8]....
        /*005c*/ 	.word	0xffffffff


	//   ....[9]....
        /*0060*/ 	.word	0xffffffff


	//   ....[10]....
        /*0064*/ 	.word	0xffffffff


	//   ....[11]....
        /*0068*/ 	.word	0xffffffff


	//   ....[12]....
        /*006c*/ 	.word	0xffffffff


	//   ....[13]....
        /*0070*/ 	.word	0xffffffff


	//   ....[14]....
        /*0074*/ 	.word	0xffffffff


	//   ....[15]....
        /*0078*/ 	.word	0xffffffff


	//   ....[16]....
        /*007c*/ 	.word	0xffffffff


	//   ....[17]....
        /*0080*/ 	.word	0xffffffff


	//   ....[18]....
        /*0084*/ 	.word	0xffffffff


	//   ....[19]....
        /*0088*/ 	.word	0xffffffff


	//   ....[20]....
        /*008c*/ 	.word	0xffffffff


	//   ....[21]....
        /*0090*/ 	.word	0xffffffff


	//   ....[22]....
        /*0094*/ 	.word	0xffffffff


	//   ....[23]....
        /*0098*/ 	.word	0xffffffff


	//   ....[24]....
        /*009c*/ 	.word	0xffffffff


	//   ....[25]....
        /*00a0*/ 	.word	0xffffffff


	//   ....[26]....
        /*00a4*/ 	.word	0xffffffff


	//   ....[27]....
        /*00a8*/ 	.word	0xffffffff


	//   ....[28]....
        /*00ac*/ 	.word	0xffffffff


	//   ....[29]....
        /*00b0*/ 	.word	0xffffffff


	//   ....[30]....
        /*00b4*/ 	.word	0xffffffff


	//   ....[31]....
        /*00b8*/ 	.word	0xffffffff


	//   ....[32]....
        /*00bc*/ 	.word	0xffffffff


	//   ....[33]....
        /*00c0*/ 	.word	0xffffffff


	//   ....[34]....
        /*00c4*/ 	.word	0xffffffff


	//   ....[35]....
        /*00c8*/ 	.word	0xffffffff


	//   ....[36]....
        /*00cc*/ 	.word	0xffffffff


	//   ....[37]....
        /*00d0*/ 	.word	0xffffffff


	//   ....[38]....
        /*00d4*/ 	.word	0xffffffff


	//   ....[39]....
        /*00d8*/ 	.word	0xffffffff


	//   ....[40]....
        /*00dc*/ 	.word	0xffffffff


	//   ....[41]....
        /*00e0*/ 	.word	0xffffffff


	//   ....[42]....
        /*00e4*/ 	.word	0xffffffff


	//   ....[43]....
        /*00e8*/ 	.word	0xffffffff


	//   ....[44]....
        /*00ec*/ 	.word	0xffffffff


	//   ....[45]....
        /*00f0*/ 	.word	0xffffffff


	//   ....[46]....
        /*00f4*/ 	.word	0xffffffff


	//   ....[47]....
        /*00f8*/ 	.word	0xffffffff


	//   ....[48]....
        /*00fc*/ 	.word	0xffffffff


	//   ....[49]....
        /*0100*/ 	.word	0xffffffff


	//   ....[50]....
        /*0104*/ 	.word	0xffffffff


	//   ....[51]....
        /*0108*/ 	.word	0xffffffff


	//   ....[52]....
        /*010c*/ 	.word	0xffffffff


	//   ....[53]....
        /*0110*/ 	.word	0xffffffff


	//   ....[54]....
        /*0114*/ 	.word	0xffffffff


	//   ....[55]....
        /*0118*/ 	.word	0xffffffff


	//   ....[56]....
        /*011c*/ 	.word	0xffffffff


	//   ....[57]....
        /*0120*/ 	.word	0xffffffff


	//   ....[58]....
        /*0124*/ 	.word	0xffffffff


	//   ....[59]....
        /*0128*/ 	.word	0xffffffff


	//   ....[60]....
        /*012c*/ 	.word	0xffffffff


	//   ....[61]....
        /*0130*/ 	.word	0xffffffff


	//   ....[62]....
        /*0134*/ 	.word	0xffffffff


	//   ....[63]....
        /*0138*/ 	.word	0xffffffff


	//   ....[64]....
        /*013c*/ 	.word	0xffffffff


	//   ....[65]....
        /*0140*/ 	.word	0xffffffff


	//   ....[66]....
        /*0144*/ 	.word	0xffffffff


	//   ....[67]....
        /*0148*/ 	.word	0xffffffff


	//   ....[68]....
        /*014c*/ 	.word	0xffffffff


	//   ....[69]....
        /*0150*/ 	.word	0xffffffff


	//   ....[70]....
        /*0154*/ 	.word	0xffffffff


	//   ....[71]....
        /*0158*/ 	.word	0xffffffff


	//   ....[72]....
        /*015c*/ 	.word	0xffffffff


	//   ....[73]....
        /*0160*/ 	.word	0xffffffff


	//   ....[74]....
        /*0164*/ 	.word	0xffffffff


	//   ....[75]....
        /*0168*/ 	.word	0xffffffff


	//   ....[76]....
        /*016c*/ 	.word	0xffffffff


	//   ....[77]....
        /*0170*/ 	.word	0xffffffff


	//   ....[78]....
        /*0174*/ 	.word	0xffffffff


	//   ....[79]....
        /*0178*/ 	.word	0xffffffff


	//   ....[80]....
        /*017c*/ 	.word	0xffffffff


	//   ....[81]....
        /*0180*/ 	.word	0xffffffff


	//   ....[82]....
        /*0184*/ 	.word	0xffffffff


	//   ....[83]....
        /*0188*/ 	.word	0xffffffff


	//   ....[84]....
        /*018c*/ 	.word	0xffffffff


	//   ....[85]....
        /*0190*/ 	.word	0xffffffff


	//   ....[86]....
        /*0194*/ 	.word	0xffffffff


	//   ....[87]....
        /*0198*/ 	.word	0xffffffff


	//   ....[88]....
        /*019c*/ 	.word	0xffffffff


	//   ....[89]....
        /*01a0*/ 	.word	0xffffffff


	//   ....[90]....
        /*01a4*/ 	.word	0xffffffff


	//   ....[91]....
        /*01a8*/ 	.word	0xffffffff


	//   ....[92]....
        /*01ac*/ 	.word	0xffffffff


	//   ....[93]....
        /*01b0*/ 	.word	0xffffffff


	//   ....[94]....
        /*01b4*/ 	.word	0xffffffff


	//   ....[95]....
        /*01b8*/ 	.word	0xffffffff


	//   ....[96]....
        /*01bc*/ 	.word	0xffffffff


	//   ....[97]....
        /*01c0*/ 	.word	0xffffffff


	//   ....[98]....
        /*01c4*/ 	.word	0xffffffff


	//   ....[99]....
        /*01c8*/ 	.word	0xffffffff


	//   ....[100]....
        /*01cc*/ 	.word	0xffffffff


	//   ....[101]....
        /*01d0*/ 	.word	0xffffffff


	//   ....[102]....
        /*01d4*/ 	.word	0xffffffff


	//   ....[103]....
        /*01d8*/ 	.word	0xffffffff


	//   ....[104]....
        /*01dc*/ 	.word	0xffffffff


	//   ....[105]....
        /*01e0*/ 	.word	0xffffffff


	//   ....[106]....
        /*01e4*/ 	.word	0xffffffff


	//   ....[107]....
        /*01e8*/ 	.word	0xffffffff


	//   ....[108]....
        /*01ec*/ 	.word	0xffffffff


	//   ....[109]....
        /*01f0*/ 	.word	0xffffffff


	//   ....[110]....
        /*01f4*/ 	.word	0xffffffff


	//   ....[111]....
        /*01f8*/ 	.word	0xffffffff


	//   ....[112]....
        /*01fc*/ 	.word	0xffffffff


	//----- nvinfo : EIATTR_COOP_GROUP_INSTR_OFFSETS
	.align		4
.L_178:
        /*0200*/ 	.byte	0x04, 0x28
        /*0202*/ 	.short	(.L_180 - .L_179)


	//   ....[0]....
.L_179:
        /*0204*/ 	.word	0x00000090


	//   ....[1]....
        /*0208*/ 	.word	0x000028f0


	//   ....[2]....
        /*020c*/ 	.word	0x00002950


	//   ....[3]....
        /*0210*/ 	.word	0x00003110


	//   ....[4]....
        /*0214*/ 	.word	0x00003130


	//   ....[5]....
        /*0218*/ 	.word	0x00003880


	//   ....[6]....
        /*021c*/ 	.word	0x000038a0


	//   ....[7]....
        /*0220*/ 	.word	0x00003ff0


	//   ....[8]....
        /*0224*/ 	.word	0x00004000


	//   ....[9]....
        /*0228*/ 	.word	0x00004820


	//   ....[10]....
        /*022c*/ 	.word	0x00004860


	//   ....[11]....
        /*0230*/ 	.word	0x00005610


	//   ....[12]....
        /*0234*/ 	.word	0x00005640


	//   ....[13]....
        /*0238*/ 	.word	0x00005dd0


	//   ....[14]....
        /*023c*/ 	.word	0x00005e00


	//   ....[15]....
        /*0240*/ 	.word	0x00006590


	//   ....[16]....
        /*0244*/ 	.word	0x000065b0


	//   ....[17]....
        /*0248*/ 	.word	0x00006d60


	//   ....[18]....
        /*024c*/ 	.word	0x00006d90


	//   ....[19]....
        /*0250*/ 	.word	0x00006ea0


	//   ....[20]....
        /*0254*/ 	.word	0x00006ed0


	//   ....[21]....
        /*0258*/ 	.word	0x00006fa0


	//   ....[22]....
        /*025c*/ 	.word	0x00006fd0


	//   ....[23]....
        /*0260*/ 	.word	0x000070a0


	//   ....[24]....
        /*0264*/ 	.word	0x000070c0


	//   ....[25]....
        /*0268*/ 	.word	0x00007640


	//   ....[26]....
        /*026c*/ 	.word	0x00007660


	//   ....[27]....
        /*0270*/ 	.word	0x00007730


	//   ....[28]....
        /*0274*/ 	.word	0x00007760


	//   ....[29]....
        /*0278*/ 	.word	0x00007830


	//   ....[30]....
        /*027c*/ 	.word	0x00007860


	//   ....[31]....
        /*0280*/ 	.word	0x00007930


	//   ....[32]....
        /*0284*/ 	.word	0x00007960


	//   ....[33]....
        /*0288*/ 	.word	0x00008680


	//   ....[34]....
        /*028c*/ 	.word	0x000086c0


	//   ....[35]....
        /*0290*/ 	.word	0x00008700


	//   ....[36]....
        /*0294*/ 	.word	0x00008740


	//   ....[37]....
        /*0298*/ 	.word	0x000087a0


	//   ....[38]....
        /*029c*/ 	.word	0x000087e0


	//   ....[39]....
        /*02a0*/ 	.word	0x00008810


	//   ....[40]....
        /*02a4*/ 	.word	0x00008840


	//   ....[41]....
        /*02a8*/ 	.word	0x00008a40


	//   ....[42]....
        /*02ac*/ 	.word	0x00008a80


	//   ....[43]....
        /*02b0*/ 	.word	0x00008a90


	//   ....[44]....
        /*02b4*/ 	.word	0x00008b20


	//   ....[45]....
        /*02b8*/ 	.word	0x00008b30


	//   ....[46]....
        /*02bc*/ 	.word	0x00008ca0


	//   ....[47]....
        /*02c0*/ 	.word	0x00008cd0


	//   ....[48]....
        /*02c4*/ 	.word	0x00008cf0


	//   ....[49]....
        /*02c8*/ 	.word	0x0000c7f0


	//   ....[50]....
        /*02cc*/ 	.word	0x0000c9a0


	//   ....[51]....
        /*02d0*/ 	.word	0x0000ca10


	//   ....[52]....
        /*02d4*/ 	.word	0x0000ca40


	//   ....[53]....
        /*02d8*/ 	.word	0x0000ca60


	//   ....[54]....
        /*02dc*/ 	.word	0x0000ca70


	//   ....[55]....
        /*02e0*/ 	.word	0x0000ca90


	//   ....[56]....
        /*02e4*/ 	.word	0x0000cab0


	//   ....[57]....
        /*02e8*/ 	.word	0x0000dbf0


	//   ....[58]....
        /*02ec*/ 	.word	0x0000dc10


	//   ....[59]....
        /*02f0*/ 	.word	0x0000dc20


	//   ....[60]....
        /*02f4*/ 	.word	0x0000dc30


	//   ....[61]....
        /*02f8*/ 	.word	0x0000dc40


	//   ....[62]....
        /*02fc*/ 	.word	0x0000dc50


	//   ....[63]....
        /*0300*/ 	.word	0x0000dc60


	//   ....[64]....
        /*0304*/ 	.word	0x0000dc80


	//   ....[65]....
        /*0308*/ 	.word	0x0000e8d0


	//   ....[66]....
        /*030c*/ 	.word	0x0000e970


	//   ....[67]....
        /*0310*/ 	.word	0x0000e980


	//   ....[68]....
        /*0314*/ 	.word	0x0000e9b0


	//   ....[69]....
        /*0318*/ 	.word	0x00010660


	//   ....[70]....
        /*031c*/ 	.word	0x00010670


	//   ....[71]....
        /*0320*/ 	.word	0x00010680


	//   ....[72]....
        /*0324*/ 	.word	0x00010690


	//   ....[73]....
        /*0328*/ 	.word	0x000106a0


	//   ....[74]....
        /*032c*/ 	.word	0x000106b0


	//   ....[75]....
        /*0330*/ 	.word	0x000106c0


	//   ....[76]....
        /*0334*/ 	.word	0x000106f0


	//   ....[77]....
        /*0338*/ 	.word	0x00010a80


	//   ....[78]....
        /*033c*/ 	.word	0x00010aa0


	//   ....[79]....
        /*0340*/ 	.word	0x00010ab0


	//   ....[80]....
        /*0344*/ 	.word	0x00010ad0


	//   ....[81]....
        /*0348*/ 	.word	0x00010af0


	//   ....[82]....
        /*034c*/ 	.word	0x00010b20


	//   ....[83]....
        /*0350*/ 	.word	0x00010b90


	//   ....[84]....
        /*0354*/ 	.word	0x00010bc0


	//   ....[85]....
        /*0358*/ 	.word	0x00011c40


	//   ....[86]....
        /*035c*/ 	.word	0x00011c60


	//   ....[87]....
        /*0360*/ 	.word	0x00011c90


	//   ....[88]....
        /*0364*/ 	.word	0x00011ca0


	//   ....[89]....
        /*0368*/ 	.word	0x00013b50


	//   ....[90]....
        /*036c*/ 	.word	0x00013b80


	//   ....[91]....
        /*0370*/ 	.word	0x00013bd0


	//   ....[92]....
        /*0374*/ 	.word	0x00013be0


	//   ....[93]....
        /*0378*/ 	.word	0x00014e90


	//   ....[94]....
        /*037c*/ 	.word	0x00014ed0


	//   ....[95]....
        /*0380*/ 	.word	0x00014f10


	//   ....[96]....
        /*0384*/ 	.word	0x00014f50


	//   ....[97]....
        /*0388*/ 	.word	0x00015100


	//   ....[98]....
        /*038c*/ 	.word	0x00015110


	//   ....[99]....
        /*0390*/ 	.word	0x00015200


	//   ....[100]....
        /*0394*/ 	.word	0x00015230


	//   ....[101]....
        /*0398*/ 	.word	0x00015300


	//   ....[102]....
        /*039c*/ 	.word	0x00015330


	//   ....[103]....
        /*03a0*/ 	.word	0x00015400


	//   ....[104]....
        /*03a4*/ 	.word	0x00015420


	//   ....[105]....
        /*03a8*/ 	.word	0x00015cd0


	//   ....[106]....
        /*03ac*/ 	.word	0x00015ce0


	//   ....[107]....
        /*03b0*/ 	.word	0x00015db0


	//   ....[108]....
        /*03b4*/ 	.word	0x00015de0


	//   ....[109]....
        /*03b8*/ 	.word	0x00015eb0


	//   ....[110]....
        /*03bc*/ 	.word	0x00015ee0


	//   ....[111]....
        /*03c0*/ 	.word	0x00015fb0


	//   ....[112]....
        /*03c4*/ 	.word	0x00015fd0


	//----- nvinfo : EIATTR_EXIT_INSTR_OFFSETS
	.align		4
.L_180:
        /*03c8*/ 	.byte	0x04, 0x1c
        /*03ca*/ 	.short	(.L_182 - .L_181)


	//   ....[0]....
.L_181:
        /*03cc*/ 	.word	0x00000440


	//   ....[1]....
        /*03d0*/ 	.word	0x00015430


	//   ....[2]....
        /*03d4*/ 	.word	0x00015480


	//   ....[3]....
        /*03d8*/ 	.word	0x000154e0


	//   ....[4]....
        /*03dc*/ 	.word	0x00015fe0


	//   ....[5]....
        /*03e0*/ 	.word	0x00016030


	//   ....[6]....
        /*03e4*/ 	.word	0x00016090


	//----- nvinfo : EIATTR_CTAIDZ_USED
	.align		4
.L_182:
        /*03e8*/ 	.byte	0x01, 0x04
	.zero		2


	//----- nvinfo : EIATTR_MAX_THREADS
	.align		4
        /*03ec*/ 	.byte	0x04, 0x05
        /*03ee*/ 	.short	(.L_184 - .L_183)
.L_183:
        /*03f0*/ 	.word	0x00000100
        /*03f4*/ 	.word	0x00000001
        /*03f8*/ 	.word	0x00000001


	//----- nvinfo : EIATTR_CRS_STACK_SIZE
	.align		4
.L_184:
        /*03fc*/ 	.byte	0x04, 0x1e
        /*03fe*/ 	.short	(.L_186 - .L_185)
.L_185:
        /*0400*/ 	.word	0x00000000
.L_186:


//--------------------- .nv.info._ZN7cutlass13device_kernelIN5flash19enable_sm80_to_sm89INS1_16FlashAttnFwdSm80INS1_25CollectiveMainloopFwdSm80ILi8ELi1ELb1EN4cute5tupleIJNS5_1CILi128EEENS7_ILi96EEES8_EEELi128ENS_10bfloat16_tEfNS_4arch4Sm80ELb0ELb1ELb0ELb0ELb1ELb0ELb1ELb0EEENS1_21CollectiveEpilogueFwdINS6_IJS8_S8_S9_EEENS6_IJNS7_ILi1EEESH_SH_EEESB_SD_Li256ELb0ELb1ELb0ELb0EEENS1_19SingleTileSchedulerILb0ELb0ELb1ELi128EEEEEEEEEvNT_6ParamsE --------------------------
	.section	.nv.info._ZN7cutlass13device_kernelIN5flash19enable_sm80_to_sm89INS1_16FlashAttnFwdSm80INS1_25CollectiveMainloopFwdSm80ILi8ELi1ELb1EN4cute5tupleIJNS5_1CILi128EEENS7_ILi96EEES8_EEELi128ENS_10bfloat16_tEfNS_4arch4Sm80ELb0ELb1ELb0ELb0ELb1ELb0ELb1ELb0EEENS1_21CollectiveEpilogueFwdINS6_IJS8_S8_S9_EEENS6_IJNS7_ILi1EEESH_SH_EEESB_SD_Li256ELb0ELb1ELb0ELb0EEENS1_19SingleTileSchedulerILb0ELb0ELb1ELi128EEEEEEEEEvNT_6ParamsE,"",@"SHT_CUDA_INFO"
	.sectionflags	@""
	.align	4


	//----- nvinfo : EIATTR_CUDA_API_VERSION
	.align		4
        /*0000*/ 	.byte	0x04, 0x37
        /*0002*/ 	.short	(.L_188 - .L_187)
.L_187:
        /*0004*/ 	.word	0x00000082


	//----- nvinfo : EIATTR_SW2861232_WAR
	.align		4
.L_188:
        /*0008*/ 	.byte	0x01, 0x35
	.zero		2


	//----- nvinfo : EIATTR_PARAM_CBANK
	.align		4
        /*000c*/ 	.byte	0x04, 0x0a
        /*000e*/ 	.short	(.L_190 - .L_189)
	.align		4
.L_189:
        /*0010*/ 	.word	index@(.nv.constant0._ZN7cutlass13device_kernelIN5flash19enable_sm80_to_sm89INS1_16FlashAttnFwdSm80INS1_25CollectiveMainloopFwdSm80ILi8ELi1ELb1EN4cute5tupleIJNS5_1CILi128EEENS7_ILi96EEES8_EEELi128ENS_10bfloat16_tEfNS_4arch4Sm80ELb0ELb1ELb0ELb0ELb1ELb0ELb1ELb0EEENS1_21CollectiveEpilogueFwdINS6_IJS8_S8_S9_EEENS6_IJNS7_ILi1EEESH_SH_EEESB_SD_Li256ELb0ELb1ELb0ELb0EEENS1_19SingleTileSchedulerILb0ELb0ELb1ELi128EEEEEEEEEvNT_6ParamsE)
        /*0014*/ 	.short	0x0160
        /*0016*/ 	.short	0x0418


	//----- nvinfo : EIATTR_CBANK_PARAM_SIZE
	.align		4
.L_190:
        /*0018*/ 	.byte	0x03, 0x19
        /*001a*/ 	.short	0x0418


	//----- nvinfo : EIATTR_KPARAM_INFO
	.align		4
        /*001c*/ 	.byte	0x04, 0x17
        /*001e*/ 	.short	(.L_192 - .L_191)
.L_191:
        /*0020*/ 	.word	0x00000000
        /*0024*/ 	.short	0x0000
        /*0026*/ 	.short	0x0000
        /*0028*/ 	.byte	0x00, 0xf0, 0x61, 0x10


	//----- nvinfo : EIATTR_MAXREG_COUNT
	.align		4
.L_192:
        /*002c*/ 	.byte	0x03, 0x1b
        /*002e*/ 	.short	0x00ff


	//----- nvinfo : EIATTR_NUM_BARRIERS
	.align		4
        /*0030*/ 	.byte	0x02, 0x4c
        /*0032*/ 	.byte	0x02
	.zero		1


	//----- nvinfo : EIATTR_MERCURY_ISA_VERSION
	.align		4
        /*0034*/ 	.byte	0x03, 0x5f
        /*0036*/ 	.short	0x0000


	//----- nvinfo : EIATTR_COOP_GROUP_MASK_REGIDS
	.align		4
        /*0038*/ 	.byte	0x04, 0x29
        /*003a*/ 	.short	(.L_194 - .L_193)


	//   ....[0]....
.L_193:
        /*003c*/ 	.word	0xffffffff


	//   ....[1]....
        /*0040*/ 	.word	0xffffffff


	//   ....[2]....
        /*0044*/ 	.word	0xffffffff


	//   ....[3]....
        /*0048*/ 	.word	0xffffffff


	//   ....[4]....
        /*004c*/ 	.word	0xffffffff


	//   ....[5]....
        /*0050*/ 	.word	0xffffffff


	//   ....[6]....
        /*0054*/ 	.word	0xffffffff


	//   ....[7]....
        /*0058*/ 	.word	0xffffffff


	//   ....[8]....
        /*005c*/ 	.word	0xffffffff


	//   ....[9]....
        /*0060*/ 	.word	0xffffffff


	//   ....[10]....
        /*0064*/ 	.word	0xffffffff


	//   ....[11]....
        /*0068*/ 	.word	0xffffffff


	//   ....[12]....
        /*006c*/ 	.word	0xffffffff


	//   ....[13]....
        /*0070*/ 	.word	0xffffffff


	//   ....[14]....
        /*0074*/ 	.word	0xffffffff


	//   ....[15]....
        /*0078*/ 	.word	0xffffffff


	//   ....[16]....
        /*007c*/ 	.word	0xffffffff


	//   ....[17]....
        /*0080*/ 	.word	0xffffffff


	//   ....[18]....
        /*0084*/ 	.word	0xffffffff


	//   ....[19]....
        /*0088*/ 	.word	0xffffffff


	//   ....[20]....
        /*008c*/ 	.word	0xffffffff


	//   ....[21]....
        /*0090*/ 	.word	0xffffffff


	//   ....[22]....
        /*0094*/ 	.word	0xffffffff


	//   ....[23]....
        /*0098*/ 	.word	0xffffffff


	//   ....[24]....
        /*009c*/ 	.word	0xffffffff


	//   ....[25]....
        /*00a0*/ 	.word	0xffffffff


	//   ....[26]....
        /*00a4*/ 	.word	0xffffffff


	//   ....[27]....
        /*00a8*/ 	.word	0xffffffff


	//   ....[28]....
        /*00ac*/ 	.word	0xffffffff


	//   ....[29]....
        /*00b0*/ 	.word	0xffffffff


	//   ....[30]....
        /*00b4*/ 	.word	0xffffffff


	//   ....[31]....
        /*00b8*/ 	.word	0xffffffff


	//   ....[32]....
        /*00bc*/ 	.word	0xffffffff


	//   ....[33]....
        /*00c0*/ 	.word	0xffffffff


	//   ....[34]....
        /*00c4*/ 	.word	0xffffffff


	//   ....[35]....
        /*00c8*/ 	.word	0xffffffff


	//   ....[36]....
        /*00cc*/ 	.word	0xffffffff


	//   ....[37]....
        /*00d0*/ 	.word	0xffffffff


	//   ....[38]....
        /*00d4*/ 	.word	0xffffffff


	//   ....[39]....
        /*00d8*/ 	.word	0xffffffff


	//   ....[40]....
        /*00dc*/ 	.word	0xffffffff


	//   ....[41]....
        /*00e0*/ 	.word	0xffffffff


	//   ....[42]....
        /*00e4*/ 	.word	0xffffffff


	//   ....[43]....
        /*00e8*/ 	.word	0xffffffff


	//   ....[44]....
        /*00ec*/ 	.word	0xffffffff


	//   ....[45]....
        /*00f0*/ 	.word	0xffffffff


	//   ....[46]....
        /*00f4*/ 	.word	0xffffffff


	//   ....[47]....
        /*00f8*/ 	.word	0xffffffff


	//   ....[48]....
        /*00fc*/ 	.word	0xffffffff


	//   ....[49]....
        /*0100*/ 	.word	0xffffffff


	//   ....[50]....
        /*0104*/ 	.word	0xffffffff


	//   ....[51]....
        /*0108*/ 	.word	0xffffffff


	//   ....[52]....
        /*010c*/ 	.word	0xffffffff


	//   ....[53]....
        /*0110*/ 	.word	0xffffffff


	//   ....[54]....
        /*0114*/ 	.word	0xffffffff


	//   ....[55]....
        /*0118*/ 	.word	0xffffffff


	//   ....[56]....
        /*011c*/ 	.word	0xffffffff


	//   ....[57]....
        /*0120*/ 	.word	0xffffffff


	//   ....[58]....
        /*0124*/ 	.word	0xffffffff


	//   ....[59]....
        /*0128*/ 	.word	0xffffffff


	//   ....[60]....
        /*012c*/ 	.word	0xffffffff


	//   ....[61]....
        /*0130*/ 	.word	0xffffffff


	//   ....[62]....
        /*0134*/ 	.word	0xffffffff


	//   ....[63]....
        /*0138*/ 	.word	0xffffffff


	//   ....[64]....
        /*013c*/ 	.word	0xffffffff


	//   ....[65]....
        /*0140*/ 	.word	0xffffffff


	//   ....[66]....
        /*0144*/ 	.word	0xffffffff


	//   ....[67]....
        /*0148*/ 	.word	0xffffffff


	//   ....[68]....
        /*014c*/ 	.word	0xffffffff


	//   ....[69]....
        /*0150*/ 	.word	0xffffffff


	//   ....[70]....
        /*0154*/ 	.word	0xffffffff


	//   ....[71]....
        /*0158*/ 	.word	0xffffffff


	//   ....[72]....
        /*015c*/ 	.word	0xffffffff


	//   ....[73]....
        /*0160*/ 	.word	0xffffffff


	//   ....[74]....
        /*0164*/ 	.word	0xffffffff


	//   ....[75]....
        /*0168*/ 	.word	0xffffffff


	//   ....[76]....
        /*016c*/ 	.word	0xffffffff


	//   ....[77]....
        /*0170*/ 	.word	0xffffffff


	//   ....[78]....
        /*0174*/ 	.word	0xffffffff


	//   ....[79]....
        /*0178*/ 	.word	0xffffffff


	//   ....[80]....
        /*017c*/ 	.word	0xffffffff


	//   ....[81]....
        /*0180*/ 	.word	0xffffffff


	//   ....[82]....
        /*0184*/ 	.word	0xffffffff


	//   ....[83]....
        /*0188*/ 	.word	0xffffffff


	//   ....[84]....
        /*018c*/ 	.word	0xffffffff


	//   ....[85]....
        /*0190*/ 	.word	0xffffffff


	//   ....[86]....
        /*0194*/ 	.word	0xffffffff


	//   ....[87]....
        /*0198*/ 	.word	0xffffffff


	//   ....[88]....
        /*019c*/ 	.word	0xffffffff


	//   ....[89]....
        /*01a0*/ 	.word	0xffffffff


	//   ....[90]....
        /*01a4*/ 	.word	0xffffffff


	//   ....[91]....
        /*01a8*/ 	.word	0xffffffff


	//   ....[92]....
        /*01ac*/ 	.word	0xffffffff


	//   ....[93]....
        /*01b0*/ 	.word	0xffffffff


	//   ....[94]....
        /*01b4*/ 	.word	0xffffffff


	//   ....[95]....
        /*01b8*/ 	.word	0xffffffff


	//   ....[96]....
        /*01bc*/ 	.word	0xffffffff


	//   ....[97]....
        /*01c0*/ 	.word	0xffffffff


	//   ....[98]....
        /*01c4*/ 	.word	0xffffffff


	//   ....[99]....
        /*01c8*/ 	.word	0xffffffff


	//   ....[100]....
        /*01cc*/ 	.word	0xffffffff


	//   ....[101]....
        /*01d0*/ 	.word	0xffffffff


	//   ....[102]....
        /*01d4*/ 	.word	0xffffffff


	//   ....[103]....
        /*01d8*/ 	.word	0xffffffff


	//   ....[104]....
        /*01dc*/ 	.word	0xffffffff


	//   ....[105]....
        /*01e0*/ 	.word	0xffffffff


	//   ....[106]....
        /*01e4*/ 	.word	0xffffffff


	//   ....[107]....
        /*01e8*/ 	.word	0xffffffff


	//----- nvinfo : EIATTR_COOP_GROUP_INSTR_OFFSETS
	.align		4
.L_194:
        /*01ec*/ 	.byte	0x04, 0x28
        /*01ee*/ 	.short	(.L_196 - .L_195)


	//   ....[0]....
.L_195:
        /*01f0*/ 	.word	0x00000fd0


	//   ....[1]....
        /*01f4*/ 	.word	0x00001010


	//   ....[2]....
        /*01f8*/ 	.word	0x00001050


	//   ....[3]....
        /*01fc*/ 	.word	0x00001090


	//   ....[4]....
        /*0200*/ 	.word	0x000010c0


	//   ....[5]....
        /*0204*/ 	.word	0x00001140


	//   ....[6]....
        /*0208*/ 	.word	0x000012d0


	//   ....[7]....
        /*020c*/ 	.word	0x00001300


	//   ....[8]....
        /*0210*/ 	.word	0x00001520


	//   ....[9]....
        /*0214*/ 	.word	0x00001550


	//   ....[10]....
        /*0218*/ 	.word	0x00001570


	//   ....[11]....
        /*021c*/ 	.word	0x00001590


	//   ....[12]....
        /*0220*/ 	.word	0x000015a0


	//   ....[13]....
        /*0224*/ 	.word	0x000015b0


	//   ....[14]....
        /*0228*/ 	.word	0x00001b40


	//   ....[15]....
        /*022c*/ 	.word	0x00001b60


	//   ....[16]....
        /*0230*/ 	.word	0x00001b80


	//   ....[17]....
        /*0234*/ 	.word	0x00001b90


	//   ....[18]....
        /*0238*/ 	.word	0x00001bb0


	//   ....[19]....
        /*023c*/ 	.word	0x00001bc0


	//   ....[20]....
        /*0240*/ 	.word	0x00002860


	//   ....[21]....
        /*0244*/ 	.word	0x00002880


	//   ....[22]....
        /*0248*/ 	.word	0x00002890


	//   ....[23]....
        /*024c*/ 	.word	0x000028a0


	//   ....[24]....
        /*0250*/ 	.word	0x000028b0


	//   ....[25]....
        /*0254*/ 	.word	0x000028c0


	//   ....[26]....
        /*0258*/ 	.word	0x00002c20


	//   ....[27]....
        /*025c*/ 	.word	0x00002e30


	//   ....[28]....
        /*0260*/ 	.word	0x00004330


	//   ....[29]....
        /*0264*/ 	.word	0x00004490


	//   ....[30]....
        /*0268*/ 	.word	0x000044a0


	//   ....[31]....
        /*026c*/ 	.word	0x000044f0


	//   ....[32]....
        /*0270*/ 	.word	0x00005c60


	//   ....[33]....
        /*0274*/ 	.word	0x00005c80


	//   ....[34]....
        /*0278*/ 	.word	0x00005ca0


	//   ....[35]....
        /*027c*/ 	.word	0x00005cb0


	//   ....[36]....
        /*0280*/ 	.word	0x00005cc0


	//   ....[37]....
        /*0284*/ 	.word	0x00005cd0


	//   ....[38]....
        /*0288*/ 	.word	0x00006840


	//   ....[39]....
        /*028c*/ 	.word	0x00006860


	//   ....[40]....
        /*0290*/ 	.word	0x00006880


	//   ....[41]....
        /*0294*/ 	.word	0x00006890


	//   ....[42]....
        /*0298*/ 	.word	0x000068a0


	//   ....[43]....
        /*029c*/ 	.word	0x000068b0


	//   ....[44]....
        /*02a0*/ 	.word	0x00006a90


	//   ....[45]....
        /*02a4*/ 	.word	0x00006d60


	//   ....[46]....
        /*02a8*/ 	.word	0x00007db0


	//   ....[47]....
        /*02ac*/ 	.word	0x00007f20


	//   ....[48]....
        /*02b0*/ 	.word	0x000080d0


	//   ....[49]....
        /*02b4*/ 	.word	0x000081d0


	//   ....[50]....
        /*02b8*/ 	.word	0x00009ea0


	//   ....[51]....
        /*02bc*/ 	.word	0x00009ec0


	//   ....[52]....
        /*02c0*/ 	.word	0x00009ee0


	//   ....[53]....
        /*02c4*/ 	.word	0x00009ef0


	//   ....[54]....
        /*02c8*/ 	.word	0x00009f00


	//   ....[55]....
        /*02cc*/ 	.word	0x00009f10


	//   ....[56]....
        /*02d0*/ 	.word	0x0000aa80


	//   ....[57]....
        /*02d4*/ 	.word	0x0000aaa0


	//   ....[58]....
        /*02d8*/ 	.word	0x0000aac0


	//   ....[59]....
        /*02dc*/ 	.word	0x0000aad0


	//   ....[60]....
        /*02e0*/ 	.word	0x0000aae0


	//   ....[61]....
        /*02e4*/ 	.word	0x0000aaf0


	//   ....[62]....
        /*02e8*/ 	.word	0x0000af60


	//   ....[63]....
        /*02ec*/ 	.word	0x0000af80


	//   ....[64]....
        /*02f0*/ 	.word	0x0000afc0


	//   ....[65]....
        /*02f4*/ 	.word	0x0000afd0


	//   ....[66]....
        /*02f8*/ 	.word	0x0000cad0


	//   ....[67]....
        /*02fc*/ 	.word	0x0000cb10


	//   ....[68]....
        /*0300*/ 	.word	0x0000cb30


	//   ....[69]....
        /*0304*/ 	.word	0x0000cb50


	//   ....[70]....
        /*0308*/ 	.word	0x0000cb70


	//   ....[71]....
        /*030c*/ 	.word	0x0000cbc0


	//   ....[72]....
        /*0310*/ 	.word	0x0000d650


	//   ....[73]....
        /*0314*/ 	.word	0x0000d660


	//   ....[74]....
        /*0318*/ 	.word	0x0000d670


	//   ....[75]....
        /*031c*/ 	.word	0x0000d680


	//   ....[76]....
        /*0320*/ 	.word	0x0000d690


	//   ....[77]....
        /*0324*/ 	.word	0x0000d6a0


	//   ....[78]....
        /*0328*/ 	.word	0x0000d8b0


	//   ....[79]....
        /*032c*/ 	.word	0x0000dca0


	//   ....[80]....
        /*0330*/ 	.word	0x0000ea60


	//   ....[81]....
        /*0334*/ 	.word	0x0000ecc0


	//   ....[82]....
        /*0338*/ 	.word	0x0000ee60


	//   ....[83]....
        /*033c*/ 	.word	0x0000ef80


	//   ....[84]....
        /*0340*/ 	.word	0x00010750


	//   ....[85]....
        /*0344*/ 	.word	0x00010780


	//   ....[86]....
        /*0348*/ 	.word	0x000107c0


	//   ....[87]....
        /*034c*/ 	.word	0x000107d0


	//   ....[88]....
        /*0350*/ 	.word	0x00011950


	//   ....[89]....
        /*0354*/ 	.word	0x00011960


	//   ....[90]....
        /*0358*/ 	.word	0x00011980


	//   ....[91]....
        /*035c*/ 	.word	0x000119a0


	//   ....[92]....
        /*0360*/ 	.word	0x000119c0


	//   ....[93]....
        /*0364*/ 	.word	0x000119e0


	//   ....[94]....
        /*0368*/ 	.word	0x00011b60


	//   ....[95]....
        /*036c*/ 	.word	0x00011b90


	//   ....[96]....
        /*0370*/ 	.word	0x00011c60


	//   ....[97]....
        /*0374*/ 	.word	0x00011c90


	//   ....[98]....
        /*0378*/ 	.word	0x00011d60


	//   ....[99]....
        /*037c*/ 	.word	0x00011d80


	//   ....[100]....
        /*0380*/ 	.word	0x000123b0


	//   ....[101]....
        /*0384*/ 	.word	0x000123e0


	//   ....[102]....
        /*0388*/ 	.word	0x000124b0


	//   ....[103]....
        /*038c*/ 	.word	0x000124e0


	//   ....[104]....
        /*0390*/ 	.word	0x000125b0


	//   ....[105]....
        /*0394*/ 	.word	0x000125e0


	//   ....[106]....
        /*0398*/ 	.word	0x000126b0


	//   ....[107]....
        /*039c*/ 	.word	0x000126d0


	//----- nvinfo : EIATTR_EXIT_INSTR_OFFSETS
	.align		4
.L_196:
        /*03a0*/ 	.byte	0x04, 0x1c
        /*03a2*/ 	.short	(.L_198 - .L_197)


	//   ....[0]....
.L_197:
        /*03a4*/ 	.word	0x00000030


	//   ....[1]....
        /*03a8*/ 	.word	0x00011d90


	//   ....[2]....
        /*03ac*/ 	.word	0x00011de0


	//   ....[3]....
        /*03b0*/ 	.word	0x00011e40


	//   ....[4]....
        /*03b4*/ 	.word	0x000126e0


	//   ....[5]....
        /*03b8*/ 	.word	0x00012730


	//   ....[6]....
        /*03bc*/ 	.word	0x00012790


	//----- nvinfo : EIATTR_CTAIDZ_USED
	.align		4
.L_198:
        /*03c0*/ 	.byte	0x01, 0x04
	.zero		2


	//----- nvinfo : EIATTR_MAX_THREADS
	.align		4
        /*03c4*/ 	.byte	0x04, 0x05
        /*03c6*/ 	.short	(.L_200 - .L_199)
.L_199:
        /*03c8*/ 	.word	0x00000100
        /*03cc*/ 	.word	0x00000001
        /*03d0*/ 	.word	0x00000001


	//----- nvinfo : EIATTR_CRS_STACK_SIZE
	.align		4
.L_200:
        /*03d4*/ 	.byte	0x04, 0x1e
        /*03d6*/ 	.short	(.L_202 - .L_201)
.L_201:
        /*03d8*/ 	.word	0x00000000
.L_202:


//--------------------- .nv.info._ZN7cutlass13device_kernelIN5flash19enable_sm80_to_sm89INS1_16FlashAttnFwdSm80INS1_25CollectiveMainloopFwdSm80ILi8ELi1ELb1EN4cute5tupleIJNS5_1CILi128EEENS7_ILi96EEES8_EEELi128ENS_10bfloat16_tEfNS_4arch4Sm80ELb0ELb1ELb0ELb1ELb1ELb0ELb1ELb0EEENS1_21CollectiveEpilogueFwdINS6_IJS8_S8_S9_EEENS6_IJNS7_ILi1EEESH_SH_EEESB_SD_Li256ELb1ELb1ELb0ELb0EEENS1_19SingleTileSchedulerILb1ELb0ELb1ELi128EEEEEEEEEvNT_6ParamsE --------------------------
	.section	.nv.info._ZN7cutlass13device_kernelIN5flash19enable_sm80_to_sm89INS1_16FlashAttnFwdSm80INS1_25CollectiveMainloopFwdSm80ILi8ELi1ELb1EN4cute5tupleIJNS5_1CILi128EEENS7_ILi96EEES8_EEELi128ENS_10bfloat16_tEfNS_4arch4Sm80ELb0ELb1ELb0ELb1ELb1ELb0ELb1ELb0EEENS1_21CollectiveEpilogueFwdINS6_IJS8_S8_S9_EEENS6_IJNS7_ILi1EEESH_SH_EEESB_SD_Li256ELb1ELb1ELb0ELb0EEENS1_19SingleTileSchedulerILb1ELb0ELb1ELi128EEEEEEEEEvNT_6ParamsE,"",@"SHT_CUDA_INFO"
	.sectionflags	@""
	.align	4


	//----- nvinfo : EIATTR_CUDA_API_VERSION
	.align		4
        /*0000*/ 	.byte	0x04, 0x37
        /*0002*/ 	.short	(.L_204 - .L_203)
.L_203:
        /*0004*/ 	.word	0x00000082


	//----- nvinfo : EIATTR_SW2861232_WAR
	.align		4
.L_204:
        /*0008*/ 	.byte	0x01, 0x35
	.zero		2


	//----- nvinfo : EIATTR_PARAM_CBANK
	.align		4
        /*000c*/ 	.byte	0x04, 0x0a
        /*000e*/ 	.short	(.L_206 - .L_205)
	.align		4
.L_205:
        /*0010*/ 	.word	index@(.nv.constant0._ZN7cutlass13device_kernelIN5flash19enable_sm80_to_sm89INS1_16FlashAttnFwdSm80INS1_25CollectiveMainloopFwdSm80ILi8ELi1ELb1EN4cute5tupleIJNS5_1CILi128EEENS7_ILi96EEES8_EEELi128ENS_10bfloat16_tEfNS_4arch4Sm80ELb0ELb1ELb0ELb1ELb1ELb0ELb1ELb0EEENS1_21CollectiveEpilogueFwdINS6_IJS8_S8_S9_EEENS6_IJNS7_ILi1EEESH_SH_EEESB_SD_Li256ELb1ELb1ELb0ELb0EEENS1_19SingleTileSchedulerILb1ELb0ELb1ELi128EEEEEEEEEvNT_6ParamsE)
        /*0014*/ 	.short	0x0160
        /*0016*/ 	.short	0x0418


	//----- nvinfo : EIATTR_CBANK_PARAM_SIZE
	.align		4
.L_206:
        /*0018*/ 	.byte	0x03, 0x19
        /*001a*/ 	.short	0x0418


	//----- nvinfo : EIATTR_KPARAM_INFO
	.align		4
        /*001c*/ 	.byte	0x04, 0x17
        /*001e*/ 	.short	(.L_208 - .L_207)
.L_207:
        /*0020*/ 	.word	0x00000000
        /*0024*/ 	.short	0x0000
        /*0026*/ 	.short	0x0000
        /*0028*/ 	.byte	0x00, 0xf0, 0x61, 0x10


	//----- nvinfo : EIATTR_MAXREG_COUNT
	.align		4
.L_208:
        /*002c*/ 	.byte	0x03, 0x1b
        /*002e*/ 	.short	0x00ff


	//----- nvinfo : EIATTR_NUM_BARRIERS
	.align		4
        /*0030*/ 	.byte	0x02, 0x4c
        /*0032*/ 	.byte	0x02
	.zero		1


	//----- nvinfo : EIATTR_MERCURY_ISA_VERSION
	.align		4
        /*0034*/ 	.byte	0x03, 0x5f
        /*0036*/ 	.short	0x0000


	//----- nvinfo : EIATTR_COOP_GROUP_MASK_REGIDS
	.align		4
        /*0038*/ 	.byte	0x04, 0x29
        /*003a*/ 	.short	(.L_210 - .L_209)


	//   ....[0]....
.L_209:
        /*003c*/ 	.word	0xffffffff


	//   ....[1]....
        /*0040*/ 	.word	0xffffffff


	//   ....[2]....
        /*0044*/ 	.word	0xffffffff


	//   ....[3]....
        /*0048*/ 	.word	0xffffffff


	//   ....[4]....
        /*004c*/ 	.word	0xffffffff


	//   ....[5]....
        /*0050*/ 	.word	0xffffffff


	//   ....[6]....
        /*0054*/ 	.word	0xffffffff


	//   ....[7]....
        /*0058*/ 	.word	0xffffffff


	//   ....[8]....
        /*005c*/ 	.word	0xffffffff


	//   ....[9]....
        /*0060*/ 	.word	0xffffffff


	//   ....[10]....
        /*0064*/ 	.word	0xffffffff


	//   ....[11]....
        /*0068*/ 	.word	0xffffffff


	//   ....[12]....
        /*006c*/ 	.word	0xffffffff


	//   ....[13]....
        /*0070*/ 	.word	0xffffffff


	//   ....[14]....
        /*0074*/ 	.word	0xffffffff


	//   ....[15]....
        /*0078*/ 	.word	0xffffffff


	//   ....[16]....
        /*007c*/ 	.word	0xffffffff


	//   ....[17]....
        /*0080*/ 	.word	0xffffffff


	//   ....[18]....
        /*0084*/ 	.word	0xffffffff


	//   ....[19]....
        /*0088*/ 	.word	0xffffffff


	//   ....[20]....
        /*008c*/ 	.word	0xffffffff


	//   ....[21]....
        /*0090*/ 	.word	0xffffffff


	//   ....[22]....
        /*0094*/ 	.word	0xffffffff


	//   ....[23]....
        /*0098*/ 	.word	0xffffffff


	//   ....[24]....
        /*009c*/ 	.word	0xffffffff


	//   ....[25]....
        /*00a0*/ 	.word	0xffffffff


	//   ....[26]....
        /*00a4*/ 	.word	0xffffffff


	//   ....[27]....
        /*00a8*/ 	.word	0xffffffff


	//   ....[28]....
        /*00ac*/ 	.word	0xffffffff


	//   ....[29]....
        /*00b0*/ 	.word	0xffffffff


	//   ....[30]....
        /*00b4*/ 	.word	0xffffffff


	//   ....[31]....
        /*00b8*/ 	.word	0xffffffff


	//   ....[32]....
        /*00bc*/ 	.word	0xffffffff


	//   ....[33]....
        /*00c0*/ 	.word	0xffffffff


	//   ....[34]....
        /*00c4*/ 	.word	0xffffffff


	//   ....[35]....
        /*00c8*/ 	.word	0xffffffff


	//   ....[36]....
        /*00cc*/ 	.word	0xffffffff


	//   ....[37]....
        /*00d0*/ 	.word	0xffffffff


	//   ....[38]....
        /*00d4*/ 	.word	0xffffffff


	//   ....[39]....
        /*00d8*/ 	.word	0xffffffff


	//   ....[40]....
        /*00dc*/ 	.word	0xffffffff


	//   ....[41]....
        /*00e0*/ 	.word	0xffffffff


	//   ....[42]....
        /*00e4*/ 	.word	0xffffffff


	//   ....[43]....
        /*00e8*/ 	.word	0xffffffff


	//   ....[44]....
        /*00ec*/ 	.word	0xffffffff


	//   ....[45]....
        /*00f0*/ 	.word	0xffffffff


	//   ....[46]....
        /*00f4*/ 	.word	0xffffffff


	//   ....[47]....
        /*00f8*/ 	.word	0xffffffff


	//   ....[48]....
        /*00fc*/ 	.word	0xffffffff


	//   ....[49]....
        /*0100*/ 	.word	0xffffffff


	//   ....[50]....
        /*0104*/ 	.word	0xffffffff


	//   ....[51]....
        /*0108*/ 	.word	0xffffffff


	//   ....[52]....
        /*010c*/ 	.word	0xffffffff


	//   ....[53]....
        /*0110*/ 	.word	0xffffffff


	//   ....[54]....
        /*0114*/ 	.word	0xffffffff


	//   ....[55]....
        /*0118*/ 	.word	0xffffffff


	//   ....[56]....
        /*011c*/ 	.word	0xffffffff


	//   ....[57]....
        /*0120*/ 	.word	0xffffffff


	//   ....[58]....
        /*0124*/ 	.word	0xffffffff


	//   ....[59]....
        /*0128*/ 	.word	0xffffffff


	//   ....[60]....
        /*012c*/ 	.word	0xffffffff


	//   ....[61]....
        /*0130*/ 	.word	0xffffffff


	//   ....[62]....
        /*0134*/ 	.word	0xffffffff


	//   ....[63]....
        /*0138*/ 	.word	0xffffffff


	//   ....[64]....
        /*013c*/ 	.word	0xffffffff


	//   ....[65]....
        /*0140*/ 	.word	0xffffffff


	//   ....[66]....
        /*0144*/ 	.word	0xffffffff


	//   ....[67]....
        /*0148*/ 	.word	0xffffffff


	//   ....[68]....
        /*014c*/ 	.word	0xffffffff


	//   ....[69]....
        /*0150*/ 	.word	0xffffffff


	//   ....[70]....
        /*0154*/ 	.word	0xffffffff


	//   ....[71]....
        /*0158*/ 	.word	0xffffffff


	//   ....[72]....
        /*015c*/ 	.word	0xffffffff


	//   ....[73]....
        /*0160*/ 	.word	0xffffffff


	//   ....[74]....
        /*0164*/ 	.word	0xffffffff


	//   ....[75]....
        /*0168*/ 	.word	0xffffffff


	//   ....[76]....
        /*016c*/ 	.word	0xffffffff


	//   ....[77]....
        /*0170*/ 	.word	0xffffffff


	//   ....[78]....
        /*0174*/ 	.word	0xffffffff


	//   ....[79]....
        /*0178*/ 	.word	0xffffffff


	//   ....[80]....
        /*017c*/ 	.word	0xffffffff


	//   ....[81]....
        /*0180*/ 	.word	0xffffffff


	//   ....[82]....
        /*0184*/ 	.word	0xffffffff


	//   ....[83]....
        /*0188*/ 	.word	0xffffffff


	//   ....[84]....
        /*018c*/ 	.word	0xffffffff


	//   ....[85]....
        /*0190*/ 	.word	0xffffffff


	//   ....[86]....
        /*0194*/ 	.word	0xffffffff


	//   ....[87]....
        /*0198*/ 	.word	0xffffffff


	//   ....[88]....
        /*019c*/ 	.word	0xffffffff


	//   ....[89]....
        /*01a0*/ 	.word	0xffffffff


	//   ....[90]....
        /*01a4*/ 	.word	0xffffffff


	//   ....[91]....
        /*01a8*/ 	.word	0xffffffff


	//   ....[92]....
        /*01ac*/ 	.word	0xffffffff


	//   ....[93]....
        /*01b0*/ 	.word	0xffffffff


	//   ....[94]....
        /*01b4*/ 	.word	0xffffffff


	//   ....[95]....
        /*01b8*/ 	.word	0xffffffff


	//   ....[96]....
        /*01bc*/ 	.word	0xffffffff


	//   ....[97]....
        /*01c0*/ 	.word	0xffffffff


	//   ....[98]....
        /*01c4*/ 	.word	0xffffffff


	//   ....[99]....
        /*01c8*/ 	.word	0xffffffff


	//   ....[100]....
        /*01cc*/ 	.word	0xffffffff


	//   ....[101]....
        /*01d0*/ 	.word	0xffffffff


	//   ....[102]....
        /*01d4*/ 	.word	0xffffffff


	//   ....[103]....
        /*01d8*/ 	.word	0xffffffff


	//   ....[104]....
        /*01dc*/ 	.word	0xffffffff


	//   ....[105]....
        /*01e0*/ 	.word	0xffffffff


	//   ....[106]....
        /*01e4*/ 	.word	0xffffffff


	//   ....[107]....
        /*01e8*/ 	.word	0xffffffff


	//   ....[108]....
        /*01ec*/ 	.word	0xffffffff


	//----- nvinfo : EIATTR_COOP_GROUP_INSTR_OFFSETS
	.align		4
.L_210:
        /*01f0*/ 	.byte	0x04, 0x28
        /*01f2*/ 	.short	(.L_212 - .L_211)


	//   ....[0]....
.L_211:
        /*01f4*/ 	.word	0x00000080


	//   ....[1]....
        /*01f8*/ 	.word	0x000010c0


	//   ....[2]....
        /*01fc*/ 	.word	0x000010f0


	//   ....[3]....
        /*0200*/ 	.word	0x00001130


	//   ....[4]....
        /*0204*/ 	.word	0x00001170


	//   ....[5]....
        /*0208*/ 	.word	0x000011b0


	//   ....[6]....
        /*020c*/ 	.word	0x00001360


	//   ....[7]....
        /*0210*/ 	.word	0x000013a0


	//   ....[8]....
        /*0214*/ 	.word	0x000013d0


	//   ....[9]....
        /*0218*/ 	.word	0x000014e0


	//   ....[10]....
        /*021c*/ 	.word	0x00001500


	//   ....[11]....
        /*0220*/ 	.word	0x00001670


	//   ....[12]....
        /*0224*/ 	.word	0x00001690


	//   ....[13]....
        /*0228*/ 	.word	0x00001770


	//   ....[14]....
        /*022c*/ 	.word	0x000017e0


	//   ....[15]....
        /*0230*/ 	.word	0x00001810


	//   ....[16]....
        /*0234*/ 	.word	0x00001860


	//   ....[17]....
        /*0238*/ 	.word	0x00001870


	//   ....[18]....
        /*023c*/ 	.word	0x00001880


	//   ....[19]....
        /*0240*/ 	.word	0x00001890


	//   ....[20]....
        /*0244*/ 	.word	0x000018a0


	//   ....[21]....
        /*0248*/ 	.word	0x00002a50


	//   ....[22]....
        /*024c*/ 	.word	0x00002a70


	//   ....[23]....
        /*0250*/ 	.word	0x00002a80


	//   ....[24]....
        /*0254*/ 	.word	0x00002ac0


	//   ....[25]....
        /*0258*/ 	.word	0x00002ae0


	//   ....[26]....
        /*025c*/ 	.word	0x00002b00


	//   ....[27]....
        /*0260*/ 	.word	0x00002db0


	//   ....[28]....
        /*0264*/ 	.word	0x00002fb0


	//   ....[29]....
        /*0268*/ 	.word	0x00004020


	//   ....[30]....
        /*026c*/ 	.word	0x00004280


	//   ....[31]....
        /*0270*/ 	.word	0x00004290


	//   ....[32]....
        /*0274*/ 	.word	0x000042e0


	//   ....[33]....
        /*0278*/ 	.word	0x00005a20


	//   ....[34]....
        /*027c*/ 	.word	0x00005a30


	//   ....[35]....
        /*0280*/ 	.word	0x00005a40


	//   ....[36]....
        /*0284*/ 	.word	0x00005a50


	//   ....[37]....
        /*0288*/ 	.word	0x00005a60


	//   ....[38]....
        /*028c*/ 	.word	0x00005a70


	//   ....[39]....
        /*0290*/ 	.word	0x00006610


	//   ....[40]....
        /*0294*/ 	.word	0x00006620


	//   ....[41]....
        /*0298*/ 	.word	0x00006630


	//   ....[42]....
        /*029c*/ 	.word	0x00006640


	//   ....[43]....
        /*02a0*/ 	.word	0x00006650


	//   ....[44]....
        /*02a4*/ 	.word	0x00006660


	//   ....[45]....
        /*02a8*/ 	.word	0x00006800


	//   ....[46]....
        /*02ac*/ 	.word	0x00006b70


	//   ....[47]....
        /*02b0*/ 	.word	0x00007bd0


	//   ....[48]....
        /*02b4*/ 	.word	0x00007c60


	//   ....[49]....
        /*02b8*/ 	.word	0x00007c90


	//   ....[50]....
        /*02bc*/ 	.word	0x00007d00


	//   ....[51]....
        /*02c0*/ 	.word	0x00009a40


	//   ....[52]....
        /*02c4*/ 	.word	0x00009a50


	//   ....[53]....
        /*02c8*/ 	.word	0x00009a60


	//   ....[54]....
        /*02cc*/ 	.word	0x00009a70


	//   ....[55]....
        /*02d0*/ 	.word	0x00009a80


	//   ....[56]....
        /*02d4*/ 	.word	0x00009a90


	//   ....[57]....
        /*02d8*/ 	.word	0x0000a630


	//   ....[58]....
        /*02dc*/ 	.word	0x0000a640


	//   ....[59]....
        /*02e0*/ 	.word	0x0000a650


	//   ....[60]....
        /*02e4*/ 	.word	0x0000a660


	//   ....[61]....
        /*02e8*/ 	.word	0x0000a670


	//   ....[62]....
        /*02ec*/ 	.word	0x0000a680


	//   ....[63]....
        /*02f0*/ 	.word	0x0000ab20


	//   ....[64]....
        /*02f4*/ 	.word	0x0000ab50


	//   ....[65]....
        /*02f8*/ 	.word	0x0000ab80


	//   ....[66]....
        /*02fc*/ 	.word	0x0000ab90


	//   ....[67]....
        /*0300*/ 	.word	0x0000c600


	//   ....[68]....
        /*0304*/ 	.word	0x0000c620


	//   ....[69]....
        /*0308*/ 	.word	0x0000c640


	//   ....[70]....
        /*030c*/ 	.word	0x0000c650


	//   ....[71]....
        /*0310*/ 	.word	0x0000c670


	//   ....[72]....
        /*0314*/ 	.word	0x0000c6a0


	//   ....[73]....
        /*0318*/ 	.word	0x0000d200


	//   ....[74]....
        /*031c*/ 	.word	0x0000d210


	//   ....[75]....
        /*0320*/ 	.word	0x0000d220


	//   ....[76]....
        /*0324*/ 	.word	0x0000d230


	//   ....[77]....
        /*0328*/ 	.word	0x0000d240


	//   ....[78]....
        /*032c*/ 	.word	0x0000d250


	//   ....[79]....
        /*0330*/ 	.word	0x0000d3d0


	//   ....[80]....
        /*0334*/ 	.word	0x0000d8d0


	//   ....[81]....
        /*0338*/ 	.word	0x0000e780


	//   ....[82]....
        /*033c*/ 	.word	0x0000e810


	//   ....[83]....
        /*0340*/ 	.word	0x0000e830


	//   ....[84]....
        /*0344*/ 	.word	0x0000e8a0


	//   ....[85]....
        /*0348*/ 	.word	0x00010120


	//   ....[86]....
        /*034c*/ 	.word	0x00010150


	//   ....[87]....
        /*0350*/ 	.word	0x00010190


	//   ....[88]....
        /*0354*/ 	.word	0x000101a0


	//   ....[89]....
        /*0358*/ 	.word	0x000112d0


	//   ....[90]....
        /*035c*/ 	.word	0x00011310


	//   ....[91]....
        /*0360*/ 	.word	0x00011350


	//   ....[92]....
        /*0364*/ 	.word	0x00011390


	//   ....[93]....
        /*0368*/ 	.word	0x00011550


	//   ....[94]....
        /*036c*/ 	.word	0x00011560


	//   ....[95]....
        /*0370*/ 	.word	0x00011650


	//   ....[96]....
        /*0374*/ 	.word	0x00011680


	//   ....[97]....
        /*0378*/ 	.word	0x00011750


	//   ....[98]....
        /*037c*/ 	.word	0x00011780


	//   ....[99]....
        /*0380*/ 	.word	0x00011850


	//   ....[100]....
        /*0384*/ 	.word	0x00011870


	//   ....[101]....
        /*0388*/ 	.word	0x00011fc0


	//   ....[102]....
        /*038c*/ 	.word	0x00011fe0


	//   ....[103]....
        /*0390*/ 	.word	0x000120b0


	//   ....[104]....
        /*0394*/ 	.word	0x000120e0


	//   ....[105]....
        /*0398*/ 	.word	0x000121b0


	//   ....[106]....
        /*039c*/ 	.word	0x000121e0


	//   ....[107]....
        /*03a0*/ 	.word	0x000122b0


	//   ....[108]....
        /*03a4*/ 	.word	0x000122d0


	//----- nvinfo : EIATTR_EXIT_INSTR_OFFSETS
	.align		4
.L_212:
        /*03a8*/ 	.byte	0x04, 0x1c
        /*03aa*/ 	.short	(.L_214 - .L_213)


	//   ....[0]....
.L_213:
        /*03ac*/ 	.word	0x00000330


	//   ....[1]....
        /*03b0*/ 	.word	0x00011880


	//   ....[2]....
        /*03b4*/ 	.word	0x000118d0


	//   ....[3]....
        /*03b8*/ 	.word	0x00011930


	//   ....[4]....
        /*03bc*/ 	.word	0x000122e0


	//   ....[5]....
        /*03c0*/ 	.word	0x00012330


	//   ....[6]....
        /*03c4*/ 	.word	0x00012390


	//----- nvinfo : EIATTR_CTAIDZ_USED
	.align		4
.L_214:
        /*03c8*/ 	.byte	0x01, 0x04
	.zero		2


	//----- nvinfo : EIATTR_MAX_THREADS
	.align		4
        /*03cc*/ 	.byte	0x04, 0x05
        /*03ce*/ 	.short	(.L_216 - .L_215)
.L_215:
        /*03d0*/ 	.word	0x00000100
        /*03d4*/ 	.word	0x00000001
        /*03d8*/ 	.word	0x00000001


	//----- nvinfo : EIATTR_CRS_STACK_SIZE
	.align		4
.L_216:
        /*03dc*/ 	.byte	0x04, 0x1e
        /*03de*/ 	.short	(.L_218 - .L_217)
.L_217:
        /*03e0*/ 	.word	0x00000000
.L_218:


//--------------------- .nv.info._ZN7cutlass13device_kernelIN5flash19enable_sm80_to_sm89INS1_16FlashAttnFwdSm80INS1_25CollectiveMainloopFwdSm80ILi8ELi1ELb1EN4cute5tupleIJNS5_1CILi128EEENS7_ILi96EEES8_EEELi128ENS_10bfloat16_tEfNS_4arch4Sm80ELb0ELb1ELb0ELb1ELb1ELb1ELb1ELb0EEENS1_21CollectiveEpilogueFwdINS6_IJS8_S8_S9_EEENS6_IJNS7_ILi1EEESH_SH_EEESB_SD_Li256ELb1ELb1ELb0ELb0EEENS1_19SingleTileSchedulerILb1ELb0ELb1ELi128EEEEEEEEEvNT_6ParamsE --------------------------
	.section	.nv.info._ZN7cutlass13device_kernelIN5flash19enable_sm80_to_sm89INS1_16FlashAttnFwdSm80INS1_25CollectiveMainloopFwdSm80ILi8ELi1ELb1EN4cute5tupleIJNS5_1CILi128EEENS7_ILi96EEES8_EEELi128ENS_10bfloat16_tEfNS_4arch4Sm80ELb0ELb1ELb0ELb1ELb1ELb1ELb1ELb0EEENS1_21CollectiveEpilogueFwdINS6_IJS8_S8_S9_EEENS6_IJNS7_ILi1EEESH_SH_EEESB_SD_Li256ELb1ELb1ELb0ELb0EEENS1_19SingleTileSchedulerILb1ELb0ELb1ELi128EEEEEEEEEvNT_6ParamsE,"",@"SHT_CUDA_INFO"
	.sectionflags	@""
	.align	4


	//----- nvinfo : EIATTR_CUDA_API_VERSION
	.align		4
        /*0000*/ 	.byte	0x04, 0x37
        /*0002*/ 	.short	(.L_220 - .L_219)
.L_219:
        /*0004*/ 	.word	0x00000082


	//----- nvinfo : EIATTR_SW2861232_WAR
	.align		4
.L_220:
        /*0008*/ 	.byte	0x01, 0x35
	.zero		2


	//----- nvinfo : EIATTR_PARAM_CBANK
	.align		4
        /*000c*/ 	.byte	0x04, 0x0a
        /*000e*/ 	.short	(.L_222 - .L_221)
	.align		4
.L_221:
        /*0010*/ 	.word	index@(.nv.constant0._ZN7cutlass13device_kernelIN5flash19enable_sm80_to_sm89INS1_16FlashAttnFwdSm80INS1_25CollectiveMainloopFwdSm80ILi8ELi1ELb1EN4cute5tupleIJNS5_1CILi128EEENS7_ILi96EEES8_EEELi128ENS_10bfloat16_tEfNS_4arch4Sm80ELb0ELb1ELb0ELb1ELb1ELb1ELb1ELb0EEENS1_21CollectiveEpilogueFwdINS6_IJS8_S8_S9_EEENS6_IJNS7_ILi1EEESH_SH_EEESB_SD_Li256ELb1ELb1ELb0ELb0EEENS1_19SingleTileSchedulerILb1ELb0ELb1ELi128EEEEEEEEEvNT_6ParamsE)
        /*0014*/ 	.short	0x0160
        /*0016*/ 	.short	0x0418


	//----- nvinfo : EIATTR_CBANK_PARAM_SIZE
	.align		4
.L_222:
        /*0018*/ 	.byte	0x03, 0x19
        /*001a*/ 	.short	0x0418


	//----- nvinfo : EIATTR_KPARAM_INFO
	.align		4
        /*001c*/ 	.byte	0x04, 0x17
        /*001e*/ 	.short	(.L_224 - .L_223)
.L_223:
        /*0020*/ 	.word	0x00000000
        /*0024*/ 	.short	0x0000
        /*0026*/ 	.short	0x0000
        /*0028*/ 	.byte	0x00, 0xf0, 0x61, 0x10


	//----- nvinfo : EIATTR_MAXREG_COUNT
	.align		4
.L_224:
        /*002c*/ 	.byte	0x03, 0x1b
        /*002e*/ 	.short	0x00ff


	//----- nvinfo : EIATTR_NUM_BARRIERS
	.align		4
        /*0030*/ 	.byte	0x02, 0x4c
        /*0032*/ 	.byte	0x02
	.zero		1


	//----- nvinfo : EIATTR_MERCURY_ISA_VERSION
	.align		4
        /*0034*/ 	.byte	0x03, 0x5f
        /*0036*/ 	.short	0x0000


	//----- nvinfo : EIATTR_COOP_GROUP_MASK_REGIDS
	.align		4
        /*0038*/ 	.byte	0x04, 0x29
        /*003a*/ 	.short	(.L_226 - .L_225)


	//   ....[0]....
.L_225:
        /*003c*/ 	.word	0xffffffff


	//   ....[1]....
        /*0040*/ 	.word	0xffffffff


	//   ....[2]....
        /*0044*/ 	.word	0xffffffff


	//   ....[3]....
        /*0048*/ 	.word	0xffffffff


	//   ....[4]....
        /*004c*/ 	.word	0xffffffff


	//   ....[5]....
        /*0050*/ 	.word	0xffffffff


	//   ....[6]....
        /*0054*/ 	.word	0xffffffff


	//   ....[7]....
        /*0058*/ 	.word	0xffffffff


	//   ....[8]....
        /*005c*/ 	.word	0xffffffff


	//   ....[9]....
        /*0060*/ 	.word	0xffffffff


	//   ....[10]....
        /*0064*/ 	.word	0xffffffff


	//   ....[11]....
        /*0068*/ 	.word	0xffffffff


	//   ....[12]....
        /*006c*/ 	.word	0xffffffff


	//   ....[13]....
        /*0070*/ 	.word	0xffffffff


	//   ....[14]....
        /*0074*/ 	.word	0xffffffff


	//   ....[15]....
        /*0078*/ 	.word	0xffffffff


	//   ....[16]....
        /*007c*/ 	.word	0xffffffff


	//   ....[17]....
        /*0080*/ 	.word	0xffffffff


	//   ....[18]....
        /*0084*/ 	.word	0xffffffff


	//   ....[19]....
        /*0088*/ 	.word	0xffffffff


	//   ....[20]....
        /*008c*/ 	.word	0xffffffff


	//   ....[21]....
        /*0090*/ 	.word	0xffffffff


	//   ....[22]....
        /*0094*/ 	.word	0xffffffff


	//   ....[23]....
        /*0098*/ 	.word	0xffffffff


	//   ....[24]....
        /*009c*/ 	.word	0xffffffff


	//   ....[25]....
        /*00a0*/ 	.word	0xffffffff


	//   ....[26]....
        /*00a4*/ 	.word	0xffffffff


	//   ....[27]....
        /*00a8*/ 	.word	0xffffffff


	//   ....[28]....
        /*00ac*/ 	.word	0xffffffff


	//   ....[29]....
        /*00b0*/ 	.word	0xffffffff


	//   ....[30]....
        /*00b4*/ 	.word	0xffffffff


	//   ....[31]....
        /*00b8*/ 	.word	0xffffffff


	//   ....[32]....
        /*00bc*/ 	.word	0xffffffff


	//   ....[33]....
        /*00c0*/ 	.word	0xffffffff


	//   ....[34]....
        /*00c4*/ 	.word	0xffffffff


	//   ....[35]....
        /*00c8*/ 	.word	0xffffffff


	//   ....[36]....
        /*00cc*/ 	.word	0xffffffff


	//   ....[37]....
        /*00d0*/ 	.word	0xffffffff


	//   ....[38]....
        /*00d4*/ 	.word	0xffffffff


	//   ....[39]....
        /*00d8*/ 	.word	0xffffffff


	//   ....[40]....
        /*00dc*/ 	.word	0xffffffff


	//   ....[41]....
        /*00e0*/ 	.word	0xffffffff


	//   ....[42]....
        /*00e4*/ 	.word	0xffffffff


	//   ....[43]....
        /*00e8*/ 	.word	0xffffffff


	//   ....[44]....
        /*00ec*/ 	.word	0xffffffff


	//   ....[45]....
        /*00f0*/ 	.word	0xffffffff


	//   ....[46]....
        /*00f4*/ 	.word	0xffffffff


	//   ....[47]....
        /*00f8*/ 	.word	0xffffffff


	//   ....[48]....
        /*00fc*/ 	.word	0xffffffff


	//   ....[49]....
        /*0100*/ 	.word	0xffffffff


	//   ....[50]....
        /*0104*/ 	.word	0xffffffff


	//   ....[51]....
        /*0108*/ 	.word	0xffffffff


	//   ....[52]....
        /*010c*/ 	.word	0xffffffff


	//   ....[53]....
        /*0110*/ 	.word	0xffffffff


	//   ....[54]....
        /*0114*/ 	.word	0xffffffff


	//   ....[55]....
        /*0118*/ 	.word	0xffffffff


	//   ....[56]....
        /*011c*/ 	.word	0xffffffff


	//   ....[57]....
        /*0120*/ 	.word	0xffffffff


	//   ....[58]....
        /*0124*/ 	.word	0xffffffff


	//   ....[59]....
        /*0128*/ 	.word	0xffffffff


	//   ....[60]....
        /*012c*/ 	.word	0xffffffff


	//   ....[61]....
        /*0130*/ 	.word	0xffffffff


	//   ....[62]....
        /*0134*/ 	.word	0xffffffff


	//   ....[63]....
        /*0138*/ 	.word	0xffffffff


	//   ....[64]....
        /*013c*/ 	.word	0xffffffff


	//   ....[65]....
        /*0140*/ 	.word	0xffffffff


	//   ....[66]....
        /*0144*/ 	.word	0xffffffff


	//   ....[67]....
        /*0148*/ 	.word	0xffffffff


	//   ....[68]....
        /*014c*/ 	.word	0xffffffff


	//   ....[69]....
        /*0150*/ 	.word	0xffffffff


	//   ....[70]....
        /*0154*/ 	.word	0xffffffff


	//   ....[71]....
        /*0158*/ 	.word	0xffffffff


	//   ....[72]....
        /*015c*/ 	.word	0xffffffff


	//   ....[73]....
        /*0160*/ 	.word	0xffffffff


	//   ....[74]....
        /*0164*/ 	.word	0xffffffff


	//   ....[75]....
        /*0168*/ 	.word	0xffffffff


	//   ....[76]....
        /*016c*/ 	.word	0xffffffff


	//   ....[77]....
        /*0170*/ 	.word	0xffffffff


	//   ....[78]....
        /*0174*/ 	.word	0xffffffff


	//   ....[79]....
        /*0178*/ 	.word	0xffffffff


	//   ....[80]....
        /*017c*/ 	.word	0xffffffff


	//   ....[81]....
        /*0180*/ 	.word	0xffffffff


	//   ....[82]....
        /*0184*/ 	.word	0xffffffff


	//   ....[83]....
        /*0188*/ 	.word	0xffffffff


	//   ....[84]....
        /*018c*/ 	.word	0xffffffff


	//   ....[85]....
        /*0190*/ 	.word	0xffffffff


	//   ....[86]....
        /*0194*/ 	.word	0xffffffff


	//   ....[87]....
        /*0198*/ 	.word	0xffffffff


	//   ....[88]....
        /*019c*/ 	.word	0xffffffff


	//   ....[89]....
        /*01a0*/ 	.word	0xffffffff


	//   ....[90]....
        /*01a4*/ 	.word	0xffffffff


	//   ....[91]....
        /*01a8*/ 	.word	0xffffffff


	//   ....[92]....
        /*01ac*/ 	.word	0xffffffff


	//   ....[93]....
        /*01b0*/ 	.word	0xffffffff


	//   ....[94]....
        /*01b4*/ 	.word	0xffffffff


	//   ....[95]....
        /*01b8*/ 	.word	0xffffffff


	//   ....[96]....
        /*01bc*/ 	.word	0xffffffff


	//   ....[97]....
        /*01c0*/ 	.word	0xffffffff


	//   ....[98]....
        /*01c4*/ 	.word	0xffffffff


	//   ....[99]....
        /*01c8*/ 	.word	0xffffffff


	//   ....[100]....
        /*01cc*/ 	.word	0xffffffff


	//   ....[101]....
        /*01d0*/ 	.word	0xffffffff


	//   ....[102]....
        /*01d4*/ 	.word	0xffffffff


	//   ....[103]....
        /*01d8*/ 	.word	0xffffffff


	//   ....[104]....
        /*01dc*/ 	.word	0xffffffff


	//   ....[105]....
        /*01e0*/ 	.word	0xffffffff


	//   ....[106]....
        /*01e4*/ 	.word	0xffffffff


	//   ....[107]....
        /*01e8*/ 	.word	0xffffffff


	//   ....[108]....
        /*01ec*/ 	.word	0xffffffff


	//   ....[109]....
        /*01f0*/ 	.word	0xffffffff


	//   ....[110]....
        /*01f4*/ 	.word	0xffffffff


	//   ....[111]....
        /*01f8*/ 	.word	0xffffffff


	//   ....[112]....
        /*01fc*/ 	.word	0xffffffff


	//   ....[113]....
        /*0200*/ 	.word	0xffffffff


	//   ....[114]....
        /*0204*/ 	.word	0xffffffff


	//   ....[115]....
        /*0208*/ 	.word	0xffffffff


	//   ....[116]....
        /*020c*/ 	.word	0xffffffff


	//   ....[117]....
        /*0210*/ 	.word	0xffffffff


	//   ....[118]....
        /*0214*/ 	.word	0xffffffff


	//   ....[119]....
        /*0218*/ 	.word	0xffffffff


	//   ....[120]....
        /*021c*/ 	.word	0xffffffff


	//   ....[121]....
        /*0220*/ 	.word	0xffffffff


	//   ....[122]....
        /*0224*/ 	.word	0xffffffff


	//   ....[123]....
        /*0228*/ 	.word	0xffffffff


	//   ....[124]....
        /*022c*/ 	.word	0xffffffff


	//   ....[125]....
        /*0230*/ 	.word	0xffffffff


	//   ....[126]....
        /*0234*/ 	.word	0xffffffff


	//   ....[127]....
        /*0238*/ 	.word	0xffffffff


	//   ....[128]....
        /*023c*/ 	.word	0xffffffff


	//   ....[129]....
        /*0240*/ 	.word	0xffffffff


	//   ....[130]....
        /*0244*/ 	.word	0xffffffff


	//   ....[131]....
        /*0248*/ 	.word	0xffffffff


	//   ....[132]....
        /*024c*/ 	.word	0xffffffff


	//   ....[133]....
        /*0250*/ 	.word	0xffffffff


	//   ....[134]....
        /*0254*/ 	.word	0xffffffff


	//   ....[135]....
        /*0258*/ 	.word	0xffffffff


	//   ....[136]....
        /*025c*/ 	.word	0xffffffff


	//   ....[137]....
        /*0260*/ 	.word	0xffffffff


	//   ....[138]....
        /*0264*/ 	.word	0xffffffff


	//   ....[139]....
        /*0268*/ 	.word	0xffffffff


	//   ....[140]....
        /*026c*/ 	.word	0xffffffff


	//   ....[141]....
        /*0270*/ 	.word	0xffffffff


	//   ....[142]....
        /*0274*/ 	.word	0xffffffff


	//   ....[143]....
        /*0278*/ 	.word	0xffffffff


	//   ....[144]....
        /*027c*/ 	.word	0xffffffff


	//   ....[145]....
        /*0280*/ 	.word	0xffffffff


	//   ....[146]....
        /*0284*/ 	.word	0xffffffff


	//   ....[147]....
        /*0288*/ 	.word	0xffffffff


	//   ....[148]....
        /*028c*/ 	.word	0xffffffff


	//   ....[149]....
        /*0290*/ 	.word	0xffffffff


	//   ....[150]....
        /*0294*/ 	.word	0xffffffff


	//   ....[151]....
        /*0298*/ 	.word	0xffffffff


	//   ....[152]....
        /*029c*/ 	.word	0xffffffff


	//   ....[153]....
        /*02a0*/ 	.word	0xffffffff


	//   ....[154]....
        /*02a4*/ 	.word	0xffffffff


	//   ....[155]....
        /*02a8*/ 	.word	0xffffffff


	//   ....[156]....
        /*02ac*/ 	.word	0xffffffff


	//   ....[157]....
        /*02b0*/ 	.word	0xffffffff


	//   ....[158]....
        /*02b4*/ 	.word	0xffffffff


	//   ....[159]....
        /*02b8*/ 	.word	0xffffffff


	//   ....[160]....
        /*02bc*/ 	.word	0xffffffff


	//   ....[161]....
        /*02c0*/ 	.word	0xffffffff


	//   ....[162]....
        /*02c4*/ 	.word	0xffffffff


	//   ....[163]....
        /*02c8*/ 	.word	0xffffffff


	//   ....[164]....
        /*02cc*/ 	.word	0xffffffff


	//----- nvinfo : EIATTR_COOP_GROUP_INSTR_OFFSETS
	.align		4
.L_226:
        /*02d0*/ 	.byte	0x04, 0x28
        /*02d2*/ 	.short	(.L_228 - .L_227)


	//   ....[0]....
.L_227:
        /*02d4*/ 	.word	0x00000060


	//   ....[1]....
        /*02d8*/ 	.word	0x000022f0


	//   ....[2]....
        /*02dc*/ 	.word	0x00002350


	//   ....[3]....
        /*02e0*/ 	.word	0x00002b10


	//   ....[4]....
        /*02e4*/ 	.word	0x00002b30


	//   ....[5]....
        /*02e8*/ 	.word	0x00003280


	//   ....[6]....
        /*02ec*/ 	.word	0x00003290


	//   ....[7]....
        /*02f0*/ 	.word	0x00003a90


	//   ....[8]....
        /*02f4*/ 	.word	0x00003ac0


	//   ....[9]....
        /*02f8*/ 	.word	0x000046d0


	//   ....[10]....
        /*02fc*/ 	.word	0x00004700


	//   ....[11]....
        /*0300*/ 	.word	0x00004e80


	//   ....[12]....
        /*0304*/ 	.word	0x00004ea0


	//   ....[13]....
        /*0308*/ 	.word	0x00005640


	//   ....[14]....
        /*030c*/ 	.word	0x00005670


	//   ....[15]....
        /*0310*/ 	.word	0x00005780


	//   ....[16]....
        /*0314*/ 	.word	0x000057b0


	//   ....[17]....
        /*0318*/ 	.word	0x00005880


	//   ....[18]....
        /*031c*/ 	.word	0x000058a0


	//   ....[19]....
        /*0320*/ 	.word	0x00005c60


	//   ....[20]....
        /*0324*/ 	.word	0x00005d70


	//   ....[21]....
        /*0328*/ 	.word	0x00005e60


	//   ....[22]....
        /*032c*/ 	.word	0x00005e90


	//   ....[23]....
        /*0330*/ 	.word	0x00005f60


	//   ....[24]....
        /*0334*/ 	.word	0x00005f90


	//   ....[25]....
        /*0338*/ 	.word	0x00006e10


	//   ....[26]....
        /*033c*/ 	.word	0x00006e50


	//   ....[27]....
        /*0340*/ 	.word	0x00006e90


	//   ....[28]....
        /*0344*/ 	.word	0x00006ec0


	//   ....[29]....
        /*0348*/ 	.word	0x00007180


	//   ....[30]....
        /*034c*/ 	.word	0x00007190


	//   ....[31]....
        /*0350*/ 	.word	0x000071b0


	//   ....[32]....
        /*0354*/ 	.word	0x000071d0


	//   ....[33]....
        /*0358*/ 	.word	0x00007360


	//   ....[34]....
        /*035c*/ 	.word	0x00007390


	//   ....[35]....
        /*0360*/ 	.word	0x000073b0


	//   ....[36]....
        /*0364*/ 	.word	0x000074b0


	//   ....[37]....
        /*0368*/ 	.word	0x00007580


	//   ....[38]....
        /*036c*/ 	.word	0x00007590


	//   ....[39]....
        /*0370*/ 	.word	0x00007960


	//   ....[40]....
        /*0374*/ 	.word	0x00007990


	//   ....[41]....
        /*0378*/ 	.word	0x000079b0


	//   ....[42]....
        /*037c*/ 	.word	0x000079c0


	//   ....[43]....
        /*0380*/ 	.word	0x00007b20


	//   ....[44]....
        /*0384*/ 	.word	0x00007b60


	//   ....[45]....
        /*0388*/ 	.word	0x00007bd0


	//   ....[46]....
        /*038c*/ 	.word	0x00007c10


	//   ....[47]....
        /*0390*/ 	.word	0x00007de0


	//   ....[48]....
        /*0394*/ 	.word	0x00007e70


	//   ....[49]....
        /*0398*/ 	.word	0x00007eb0


	//   ....[50]....
        /*039c*/ 	.word	0x00007ef0


	//   ....[51]....
        /*03a0*/ 	.word	0x00008050


	//   ....[52]....
        /*03a4*/ 	.word	0x00008090


	//   ....[53]....
        /*03a8*/ 	.word	0x000080d0


	//   ....[54]....
        /*03ac*/ 	.word	0x00008110


	//   ....[55]....
        /*03b0*/ 	.word	0x00009e90


	//   ....[56]....
        /*03b4*/ 	.word	0x00009f30


	//   ....[57]....
        /*03b8*/ 	.word	0x00009f50


	//   ....[58]....
        /*03bc*/ 	.word	0x00009fa0


	//   ....[59]....
        /*03c0*/ 	.word	0x0000a0c0


	//   ....[60]....
        /*03c4*/ 	.word	0x0000a0e0


	//   ....[61]....
        /*03c8*/ 	.word	0x0000a0f0


	//   ....[62]....
        /*03cc*/ 	.word	0x0000a100


	//   ....[63]....
        /*03d0*/ 	.word	0x0000a250


	//   ....[64]....
        /*03d4*/ 	.word	0x0000a290


	//   ....[65]....
        /*03d8*/ 	.word	0x0000a2d0


	//   ....[66]....
        /*03dc*/ 	.word	0x0000a2f0


	//   ....[67]....
        /*03e0*/ 	.word	0x0000a420


	//   ....[68]....
        /*03e4*/ 	.word	0x0000a440


	//   ....[69]....
        /*03e8*/ 	.word	0x0000a460


	//   ....[70]....
        /*03ec*/ 	.word	0x0000a480


	//   ....[71]....
        /*03f0*/ 	.word	0x0000c5c0


	//   ....[72]....
        /*03f4*/ 	.word	0x0000c600


	//   ....[73]....
        /*03f8*/ 	.word	0x0000c640


	//   ....[74]....
        /*03fc*/ 	.word	0x0000c690


	//   ....[75]....
        /*0400*/ 	.word	0x0000c6d0


	//   ....[76]....
        /*0404*/ 	.word	0x0000c700


	//   ....[77]....
        /*0408*/ 	.word	0x0000d660


	//   ....[78]....
        /*040c*/ 	.word	0x0000d690


	//   ....[79]....
        /*0410*/ 	.word	0x0000d6d0


	//   ....[80]....
        /*0414*/ 	.word	0x0000d6f0


	//   ....[81]....
        /*0418*/ 	.word	0x0000d700


	//   ....[82]....
        /*041c*/ 	.word	0x0000d710


	//   ....[83]....
        /*0420*/ 	.word	0x0000d9b0


	//   ....[84]....
        /*0424*/ 	.word	0x0000e2a0


	//   ....[85]....
        /*0428*/ 	.word	0x0000ece0


	//   ....[86]....
        /*042c*/ 	.word	0x0000edf0


	//   ....[87]....
        /*0430*/ 	.word	0x0000ee30


	//   ....[88]....
        /*0434*/ 	.word	0x0000eeb0


	//   ....[89]....
        /*0438*/ 	.word	0x00010600


	//   ....[90]....
        /*043c*/ 	.word	0x00010620


	//   ....[91]....
        /*0440*/ 	.word	0x00010630


	//   ....[92]....
        /*0444*/ 	.word	0x00010640


	//   ....[93]....
        /*0448*/ 	.word	0x00010650


	//   ....[94]....
        /*044c*/ 	.word	0x00010660


	//   ....[95]....
        /*0450*/ 	.word	0x00011240


	//   ....[96]....
        /*0454*/ 	.word	0x00011260


	//   ....[97]....
        /*0458*/ 	.word	0x00011270


	//   ....[98]....
        /*045c*/ 	.word	0x00011280


	//   ....[99]....
        /*0460*/ 	.word	0x00011290


	//   ....[100]....
        /*0464*/ 	.word	0x000112a0


	//   ....[101]....
        /*0468*/ 	.word	0x00011460


	//   ....[102]....
        /*046c*/ 	.word	0x00011730


	//   ....[103]....
        /*0470*/ 	.word	0x00012630


	//   ....[104]....
        /*0474*/ 	.word	0x000126f0


	//   ....[105]....
        /*0478*/ 	.word	0x000129a0


	//   ....[106]....
        /*047c*/ 	.word	0x00012aa0


	//   ....[107]....
        /*0480*/ 	.word	0x000147c0


	//   ....[108]....
        /*0484*/ 	.word	0x000147e0


	//   ....[109]....
        /*0488*/ 	.word	0x000147f0


	//   ....[110]....
        /*048c*/ 	.word	0x00014800


	//   ....[111]....
        /*0490*/ 	.word	0x00014810


	//   ....[112]....
        /*0494*/ 	.word	0x00014820


	//   ....[113]....
        /*0498*/ 	.word	0x00015400


	//   ....[114]....
        /*049c*/ 	.word	0x00015420


	//   ....[115]....
        /*04a0*/ 	.word	0x00015430


	//   ....[116]....
        /*04a4*/ 	.word	0x00015440


	//   ....[117]....
        /*04a8*/ 	.word	0x00015450


	//   ....[118]....
        /*04ac*/ 	.word	0x00015460


	//   ....[119]....
        /*04b0*/ 	.word	0x000158f0


	//   ....[120]....
        /*04b4*/ 	.word	0x00015920


	//   ....[121]....
        /*04b8*/ 	.word	0x00015950


	//   ....[122]....
        /*04bc*/ 	.word	0x00015960


	//   ....[123]....
        /*04c0*/ 	.word	0x000173f0


	//   ....[124]....
        /*04c4*/ 	.word	0x00017410


	//   ....[125]....
        /*04c8*/ 	.word	0x00017430


	//   ....[126]....
        /*04cc*/ 	.word	0x00017440


	//   ....[127]....
        /*04d0*/ 	.word	0x00017460


	//   ....[128]....
        /*04d4*/ 	.word	0x00017490


	//   ....[129]....
        /*04d8*/ 	.word	0x00018010


	//   ....[130]....
        /*04dc*/ 	.word	0x00018030


	//   ....[131]....
        /*04e0*/ 	.word	0x00018040


	//   ....[132]....
        /*04e4*/ 	.word	0x00018050


	//   ....[133]....
        /*04e8*/ 	.word	0x00018060


	//   ....[134]....
        /*04ec*/ 	.word	0x00018070


	//   ....[135]....
        /*04f0*/ 	.word	0x00018260


	//   ....[136]....
        /*04f4*/ 	.word	0x00018c10


	//   ....[137]....
        /*04f8*/ 	.word	0x00019400


	//   ....[138]....
        /*04fc*/ 	.word	0x00019660


	//   ....[139]....
        /*0500*/ 	.word	0x00019740


	//   ....[140]....
        /*0504*/ 	.word	0x00019830


	//   ....[141]....
        /*0508*/ 	.word	0x0001b010


	//   ....[142]....
        /*050c*/ 	.word	0x0001b040


	//   ....[143]....
        /*0510*/ 	.word	0x0001b090


	//   ....[144]....
        /*0514*/ 	.word	0x0001b0a0


	//   ....[145]....
        /*0518*/ 	.word	0x0001c250


	//   ....[146]....
        /*051c*/ 	.word	0x0001c290


	//   ....[147]....
        /*0520*/ 	.word	0x0001c2c0


	//   ....[148]....
        /*0524*/ 	.word	0x0001c2f0


	//   ....[149]....
        /*0528*/ 	.word	0x0001c450


	//   ....[150]....
        /*052c*/ 	.word	0x0001c460


	//   ....[151]....
        /*0530*/ 	.word	0x0001c550


	//   ....[152]....
        /*0534*/ 	.word	0x0001c580


	//   ....[153]....
        /*0538*/ 	.word	0x0001c650


	//   ....[154]....
        /*053c*/ 	.word	0x0001c680


	//   ....[155]....
        /*0540*/ 	.word	0x0001c750


	//   ....[156]....
        /*0544*/ 	.word	0x0001c770


	//   ....[157]....
        /*0548*/ 	.word	0x0001cec0


	//   ....[158]....
        /*054c*/ 	.word	0x0001ced0


	//   ....[159]....
        /*0550*/ 	.word	0x0001cfa0


	//   ....[160]....
        /*0554*/ 	.word	0x0001cfd0


	//   ....[161]....
        /*0558*/ 	.word	0x0001d0a0


	//   ....[162]....
        /*055c*/ 	.word	0x0001d0d0


	//   ....[163]....
        /*0560*/ 	.word	0x0001d1a0


	//   ....[164]....
        /*0564*/ 	.word	0x0001d1c0


	//----- nvinfo : EIATTR_EXIT_INSTR_OFFSETS
	.align		4
.L_228:
        /*0568*/ 	.byte	0x04, 0x1c
        /*056a*/ 	.short	(.L_230 - .L_229)


	//   ....[0]....
.L_229:
        /*056c*/ 	.word	0x00000330


	//   ....[1]....
        /*0570*/ 	.word	0x0001c780


	//   ....[2]....
        /*0574*/ 	.word	0x0001c7d0


	//   ....[3]....
        /*0578*/ 	.word	0x0001c830


	//   ....[4]....
        /*057c*/ 	.word	0x0001d1d0


	//   ....[5]....
        /*0580*/ 	.word	0x0001d220


	//   ....[6]....
        /*0584*/ 	.word	0x0001d280


	//----- nvinfo : EIATTR_CTAIDZ_USED
	.align		4
.L_230:
        /*0588*/ 	.byte	0x01, 0x04
	.zero		2


	//----- nvinfo : EIATTR_MAX_THREADS
	.align		4
        /*058c*/ 	.byte	0x04, 0x05
        /*058e*/ 	.short	(.L_232 - .L_231)
.L_231:
        /*0590*/ 	.word	0x00000100
        /*0594*/ 	.word	0x00000001
        /*0598*/ 	.word	0x00000001


	//----- nvinfo : EIATTR_CRS_STACK_SIZE
	.align		4
.L_232:
        /*059c*/ 	.byte	0x04, 0x1e
        /*059e*/ 	.short	(.L_234 - .L_233)
.L_233:
        /*05a0*/ 	.word	0x00000000
.L_234:


//--------------------- .nv.info._ZN7cutlass13device_kernelIN5flash19enable_sm80_to_sm89INS1_16FlashAttnFwdSm80INS1_25CollectiveMainloopFwdSm80ILi8ELi1ELb1EN4cute5tupleIJNS5_1CILi128EEES8_S8_EEELi128ENS_10bfloat16_tEfNS_4arch4Sm80ELb1ELb0ELb0ELb0ELb1ELb0ELb1ELb0EEENS1_21CollectiveEpilogueFwdIS9_NS6_IJNS7_ILi1EEESF_SF_EEESA_SC_Li256ELb0ELb1ELb0ELb0EEENS1_30DynamicPersistentTileSchedulerILi256ELi256ELb0ELb1ELb0EEEEEEEEEvNT_6ParamsE --------------------------
	.section	.nv.info._ZN7cutlass13device_kernelIN5flash19enable_sm80_to_sm89INS1_16FlashAttnFwdSm80INS1_25CollectiveMainloopFwdSm80ILi8ELi1ELb1EN4cute5tupleIJNS5_1CILi128EEES8_S8_EEELi128ENS_10bfloat16_tEfNS_4arch4Sm80ELb1ELb0ELb0ELb0ELb1ELb0ELb1ELb0EEENS1_21CollectiveEpilogueFwdIS9_NS6_IJNS7_ILi1EEESF_SF_EEESA_SC_Li256ELb0ELb1ELb0ELb0EEENS1_30DynamicPersistentTileSchedulerILi256ELi256ELb0ELb1ELb0EEEEEEEEEvNT_6ParamsE,"",@"SHT_CUDA_INFO"
	.sectionflags	@""
	.align	4


	//----- nvinfo : EIATTR_CUDA_API_VERSION
	.align		4
        /*0000*/ 	.byte	0x04, 0x37
        /*0002*/ 	.short	(.L_236 - .L_235)
.L_235:
        /*0004*/ 	.word	0x00000082


	//----- nvinfo : EIATTR_SW2861232_WAR
	.align		4
.L_236:
        /*0008*/ 	.byte	0x01, 0x35
	.zero		2


	//----- nvinfo : EIATTR_PARAM_CBANK
	.align		4
        /*000c*/ 	.byte	0x04, 0x0a
        /*000e*/ 	.short	(.L_238 - .L_237)
	.align		4
.L_237:
        /*0010*/ 	.word	index@(.nv.constant0._ZN7cutlass13device_kernelIN5flash19enable_sm80_to_sm89INS1_16FlashAttnFwdSm80INS1_25CollectiveMainloopFwdSm80ILi8ELi1ELb1EN4cute5tupleIJNS5_1CILi128EEES8_S8_EEELi128ENS_10bfloat16_tEfNS_4arch4Sm80ELb1ELb0ELb0ELb0ELb1ELb0ELb1ELb0EEENS1_21CollectiveEpilogueFwdIS9_NS6_IJNS7_ILi1EEESF_SF_EEESA_SC_Li256ELb0ELb1ELb0ELb0EEENS1_30DynamicPersistentTileSchedulerILi256ELi256ELb0ELb1ELb0EEEEEEEEEvNT_6ParamsE)
        /*0014*/ 	.short	0x0160
        /*0016*/ 	.short	0x0428


	//----- nvinfo : EIATTR_CBANK_PARAM_SIZE
	.align		4
.L_238:
        /*0018*/ 	.byte	0x03, 0x19
        /*001a*/ 	.short	0x0428


	//----- nvinfo : EIATTR_KPARAM_INFO
	.align		4
        /*001c*/ 	.byte	0x04, 0x17
        /*001e*/ 	.short	(.L_240 - .L_239)
.L_239:
        /*0020*/ 	.word	0x00000000
        /*0024*/ 	.short	0x0000
        /*0026*/ 	.short	0x0000
        /*0028*/ 	.byte	0x00, 0xf0, 0xa1, 0x10


	//----- nvinfo : EIATTR_MAXREG_COUNT
	.align		4
.L_240:
        /*002c*/ 	.byte	0x03, 0x1b
        /*002e*/ 	.short	0x00ff


	//----- nvinfo : EIATTR_NUM_BARRIERS
	.align		4
        /*0030*/ 	.byte	0x02, 0x4c
        /*0032*/ 	.byte	0x06
	.zero		1


	//----- nvinfo : EIATTR_ANNOTATIONS
	.align		4
        /*0034*/ 	.byte	0x04, 0x55
        /*0036*/ 	.short	(.L_242 - .L_241)


	//   ....[0]....
.L_241:
        /*0038*/ 	.word	0x00000001
        /* <DEDUP_REMOVED lines=45> */
        /*030c*/ 	.byte	0xf0, 0x27, 0x01, 0x00, 0x01, 0x00, 0x00, 0x00, 0x40, 0x28, 0x01, 0x00


	//----- nvinfo : EIATTR_MERCURY_ISA_VERSION
	.align		4
.L_242:
        /*0318*/ 	.byte	0x03, 0x5f
        /*031a*/ 	.short	0x0000


	//----- nvinfo : EIATTR_INT_WARP_WIDE_INSTR_OFFSETS
	.align		4
        /*031c*/ 	.byte	0x04, 0x31
        /*031e*/ 	.short	(.L_244 - .L_243)


	//   ....[0]....
.L_243:
        /*0320*/ 	.word	0x0000e110


	//   ....[1]....
        /*0324*/ 	.word	0x0000e190


	//----- nvinfo : EIATTR_COOP_GROUP_MASK_REGIDS
	.align		4
.L_244:
        /*0328*/ 	.byte	0x04, 0x29
        /*032a*/ 	.short	(.L_246 - .L_245)


	//   ....[0]....
.L_245:
        /*032c*/ 	.word	0xffffffff


	//   ....[1]....
        /*0330*/ 	.word	0xffffffff


	//   ....[2]....
        /*0334*/ 	.word	0xffffffff


	//   ....[3]....
        /*0338*/ 	.word	0xffffffff


	//   ....[4]....
        /*033c*/ 	.word	0xffffffff


	//   ....[5]....
        /*0340*/ 	.word	0xffffffff


	//   ....[6]....
        /*0344*/ 	.word	0xffffffff


	//   ....[7]....
        /*0348*/ 	.word	0xffffffff


	//   ....[8]....
        /*034c*/ 	.word	0xffffffff


	//   ....[9]....
        /*0350*/ 	.word	0xffffffff


	//   ....[10]....
        /*0354*/ 	.word	0xffffffff


	//   ....[11]....
        /*0358*/ 	.word	0xffffffff


	//   ....[12]....
        /*035c*/ 	.word	0xffffffff


	//   ....[13]....
        /*0360*/ 	.word	0xffffffff


	//   ....[14]....
        /*0364*/ 	.word	0xffffffff


	//   ....[15]....
        /*0368*/ 	.word	0xffffffff


	//   ....[16]....
        /*036c*/ 	.word	0xffffffff


	//   ....[17]....
        /*0370*/ 	.word	0xffffffff


	//   ....[18]....
        /*0374*/ 	.word	0xffffffff


	//   ....[19]....
        /*0378*/ 	.word	0xffffffff


	//   ....[20]....
        /*037c*/ 	.word	0xffffffff


	//   ....[21]....
        /*0380*/ 	.word	0xffffffff


	//   ....[22]....
        /*0384*/ 	.word	0xffffffff


	//   ....[23]....
        /*0388*/ 	.word	0xffffffff


	//   ....[24]....
        /*038c*/ 	.word	0xffffffff


	//   ....[25]....
        /*0390*/ 	.word	0xffffffff


	//   ....[26]....
        /*0394*/ 	.word	0xffffffff


	//   ....[27]....
        /*0398*/ 	.word	0xffffffff


	//   ....[28]....
        /*039c*/ 	.word	0xffffffff


	//   ....[29]....
        /*03a0*/ 	.word	0xffffffff


	//   ....[30]....
        /*03a4*/ 	.word	0xffffffff


	//   ....[31]....
        /*03a8*/ 	.word	0xffffffff


	//   ....[32]....
        /*03ac*/ 	.word	0xffffffff


	//   ....[33]....
        /*03b0*/ 	.word	0xffffffff


	//   ....[34]....
        /*03b4*/ 	.word	0xffffffff


	//   ....[35]....
        /*03b8*/ 	.word	0xffffffff


	//   ....[36]....
        /*03bc*/ 	.word	0xffffffff


	//   ....[37]....
        /*03c0*/ 	.word	0xffffffff


	//   ....[38]....
        /*03c4*/ 	.word	0xffffffff


	//   ....[39]....
        /*03c8*/ 	.word	0xffffffff


	//   ....[40]....
        /*03cc*/ 	.word	0xffffffff


	//   ....[41]....
        /*03d0*/ 	.word	0xffffffff


	//   ....[42]....
        /*03d4*/ 	.word	0xffffffff


	//   ....[43]....
        /*03d8*/ 	.word	0xffffffff


	//   ....[44]....
        /*03dc*/ 	.word	0xffffffff


	//   ....[45]....
        /*03e0*/ 	.word	0xffffffff


	//   ....[46]....
        /*03e4*/ 	.word	0xffffffff


	//   ....[47]....
        /*03e8*/ 	.word	0xffffffff


	//   ....[48]....
        /*03ec*/ 	.word	0xffffffff


	//   ....[49]....
        /*03f0*/ 	.word	0xffffffff


	//   ....[50]....
        /*03f4*/ 	.word	0xffffffff


	//   ....[51]....
        /*03f8*/ 	.word	0xffffffff


	//   ....[52]....
        /*03fc*/ 	.word	0xffffffff


	//   ....[53]....
        /*0400*/ 	.word	0xffffffff


	//   ....[54]....
        /*0404*/ 	.word	0xffffffff


	//   ....[55]....
        /*0408*/ 	.word	0xffffffff


	//   ....[56]....
        /*040c*/ 	.word	0xffffffff


	//   ....[57]....
        /*0410*/ 	.word	0xffffffff


	//   ....[58]....
        /*0414*/ 	.word	0xffffffff


	//   ....[59]....
        /*0418*/ 	.word	0xffffffff


	//   ....[60]....
        /*041c*/ 	.word	0xffffffff


	//   ....[61]....
        /*0420*/ 	.word	0xffffffff


	//   ....[62]....
        /*0424*/ 	.word	0xffffffff


	//   ....[63]....
        /*0428*/ 	.word	0xffffffff


	//   ....[64]....
        /*042c*/ 	.word	0xffffffff


	//   ....[65]....
        /*0430*/ 	.word	0xffffffff


	//   ....[66]....
        /*0434*/ 	.word	0xffffffff


	//   ....[67]....
        /*0438*/ 	.word	0xffffffff


	//   ....[68]....
        /*043c*/ 	.word	0xffffffff


	//   ....[69]....
        /*0440*/ 	.word	0xffffffff


	//   ....[70]....
        /*0444*/ 	.word	0xffffffff


	//   ....[71]....
        /*0448*/ 	.word	0xffffffff


	//   ....[72]....
        /*044c*/ 	.word	0xffffffff


	//   ....[73]....
        /*0450*/ 	.word	0xffffffff


	//   ....[74]....
        /*0454*/ 	.word	0xffffffff


	//   ....[75]....
        /*0458*/ 	.word	0xffffffff


	//   ....[76]....
        /*045c*/ 	.word	0xffffffff


	//   ....[77]....
        /*0460*/ 	.word	0xffffffff


	//   ....[78]....
        /*0464*/ 	.word	0xffffffff


	//   ....[79]....
        /*0468*/ 	.word	0xffffffff


	//   ....[80]....
        /*046c*/ 	.word	0xffffffff


	//   ....[81]....
        /*0470*/ 	.word	0xffffffff


	//   ....[82]....
        /*0474*/ 	.word	0xffffffff


	//   ....[83]....
        /*0478*/ 	.word	0xffffffff


	//   ....[84]....
        /*047c*/ 	.word	0xffffffff


	//   ....[85]....
        /*0480*/ 	.word	0xffffffff


	//   ....[86]....
        /*0484*/ 	.word	0xffffffff


	//   ....[87]....
        /*0488*/ 	.word	0xffffffff


	//   ....[88]....
        /*048c*/ 	.word	0xffffffff


	//   ....[89]....
        /*0490*/ 	.word	0xffffffff


	//   ....[90]....
        /*0494*/ 	.word	0xffffffff


	//   ....[91]....
        /*0498*/ 	.word	0xffffffff


	//   ....[92]....
        /*049c*/ 	.word	0xffffffff


	//   ....[93]....
        /*04a0*/ 	.word	0xffffffff


	//   ....[94]....
        /*04a4*/ 	.word	0xffffffff


	//   ....[95]....
        /*04a8*/ 	.word	0xffffffff


	//   ....[96]....
        /*04ac*/ 	.word	0xffffffff


	//   ....[97]....
        /*04b0*/ 	.word	0xffffffff


	//   ....[98]....
        /*04b4*/ 	.word	0xffffffff


	//   ....[99]....
        /*04b8*/ 	.word	0xffffffff


	//   ....[100]....
        /*04bc*/ 	.word	0xffffffff


	//   ....[101]....
        /*04c0*/ 	.word	0xffffffff


	//   ....[102]....
        /*04c4*/ 	.word	0xffffffff


	//   ....[103]....
        /*04c8*/ 	.word	0xffffffff


	//   ....[104]....
        /*04cc*/ 	.word	0xffffffff


	//   ....[105]....
        /*04d0*/ 	.word	0xffffffff


	//   ....[106]....
        /*04d4*/ 	.word	0xffffffff


	//   ....[107]....
        /*04d8*/ 	.word	0xffffffff


	//   ....[108]....
        /*04dc*/ 	.word	0xffffffff


	//   ....[109]....
        /*04e0*/ 	.word	0xffffffff


	//   ....[110]....
        /*04e4*/ 	.word	0xffffffff


	//   ....[111]....
        /*04e8*/ 	.word	0xffffffff


	//   ....[112]....
        /*04ec*/ 	.word	0xffffffff


	//   ....[113]....
        /*04f0*/ 	.word	0xffffffff


	//   ....[114]....
        /*04f4*/ 	.word	0xffffffff


	//   ....[115]....
        /*04f8*/ 	.word	0xffffffff


	//   ....[116]....
        /*04fc*/ 	.word	0xffffffff


	//   ....[117]....
        /*0500*/ 	.word	0xffffffff


	//   ....[118]....
        /*0504*/ 	.word	0xffffffff


	//   ....[119]....
        /*0508*/ 	.word	0xffffffff


	//   ....[120]....
        /*050c*/ 	.word	0xffffffff


	//   ....[121]....
        /*0510*/ 	.word	0xffffffff


	//   ....[122]....
        /*0514*/ 	.word	0xffffffff


	//   ....[123]....
        /*0518*/ 	.word	0xffffffff


	//   ....[124]....
        /*051c*/ 	.word	0xffffffff


	//   ....[125]....
        /*0520*/ 	.word	0xffffffff


	//   ....[126]....
        /*0524*/ 	.word	0xffffffff


	//   ....[127]....
        /*0528*/ 	.word	0xffffffff


	//   ....[128]....
        /*052c*/ 	.word	0xffffffff


	//   ....[129]....
        /*0530*/ 	.word	0xffffffff


	//   ....[130]....
        /*0534*/ 	.word	0xffffffff


	//   ....[131]....
        /*0538*/ 	.word	0xffffffff


	//   ....[132]....
        /*053c*/ 	.word	0xffffffff


	//   ....[133]....
        /*0540*/ 	.word	0xffffffff


	//   ....[134]....
        /*0544*/ 	.word	0xffffffff


	//   ....[135]....
        /*0548*/ 	.word	0xffffffff


	//   ....[136]....
        /*054c*/ 	.word	0xffffffff


	//   ....[137]....
        /*0550*/ 	.word	0xffffffff


	//   ....[138]....
        /*0554*/ 	.word	0xffffffff


	//   ....[139]....
        /*0558*/ 	.word	0xffffffff


	//   ....[140]....
        /*055c*/ 	.word	0xffffffff


	//   ....[141]....
        /*0560*/ 	.word	0xffffffff


	//   ....[142]....
        /*0564*/ 	.word	0xffffffff


	//   ....[143]....
        /*0568*/ 	.word	0xffffffff


	//   ....[144]....
        /*056c*/ 	.word	0xffffffff


	//   ....[145]....
        /*0570*/ 	.word	0xffffffff


	//   ....[146]....
        /*0574*/ 	.word	0xffffffff


	//   ....[147]....
        /*0578*/ 	.word	0xffffffff


	//   ....[148]....
        /*057c*/ 	.word	0xffffffff


	//   ....[149]....
        /*0580*/ 	.word	0xffffffff


	//   ....[150]....
        /*0584*/ 	.word	0xffffffff


	//   ....[151]....
        /*0588*/ 	.word	0xffffffff


	//   ....[152]....
        /*058c*/ 	.word	0xffffffff


	//   ....[153]....
        /*0590*/ 	.word	0xffffffff


	//   ....[154]....
        /*0594*/ 	.word	0xffffffff


	//   ....[155]....
        /*0598*/ 	.word	0xffffffff


	//   ....[156]....
        /*059c*/ 	.word	0xffffffff


	//   ....[157]....
        /*05a0*/ 	.word	0xffffffff


	//   ....[158]....
        /*05a4*/ 	.word	0xffffffff


	//   ....[159]....
        /*05a8*/ 	.word	0xffffffff


	//   ....[160]....
        /*05ac*/ 	.word	0xffffffff


	//   ....[161]....
        /*05b0*/ 	.word	0xffffffff


	//   ....[162]....
        /*05b4*/ 	.word	0xffffffff


	//   ....[163]....
        /*05b8*/ 	.word	0xffffffff


	//   ....[164]....
        /*05bc*/ 	.word	0xffffffff


	//   ....[165]....
        /*05c0*/ 	.word	0xffffffff


	//   ....[166]....
        /*05c4*/ 	.word	0xffffffff


	//   ....[167]....
        /*05c8*/ 	.word	0xffffffff


	//   ....[168]....
        /*05cc*/ 	.word	0xffffffff


	//----- nvinfo : EIATTR_COOP_GROUP_INSTR_OFFSETS
	.align		4
.L_246:
        /*05d0*/ 	.byte	0x04, 0x28
        /*05d2*/ 	.short	(.L_248 - .L_247)


	//   ....[0]....
.L_247:
        /*05d4*/ 	.word	0x00000050


	//   ....[1]....
        /*05d8*/ 	.word	0x00001500


	//   ....[2]....
        /*05dc*/ 	.word	0x00001530


	//   ....[3]....
        /*05e0*/ 	.word	0x00001550


	//   ....[4]....
        /*05e4*/ 	.word	0x00001560


	//   ....[5]....
        /*05e8*/ 	.word	0x00001570


	//   ....[6]....
        /*05ec*/ 	.word	0x00001580


	//   ....[7]....
        /*05f0*/ 	.word	0x000015b0


	//   ....[8]....
        /*05f4*/ 	.word	0x000015d0


	//   ....[9]....
        /*05f8*/ 	.word	0x00001820


	//   ....[10]....
        /*05fc*/ 	.word	0x00001840


	//   ....[11]....
        /*0600*/ 	.word	0x00001850


	//   ....[12]....
        /*0604*/ 	.word	0x00001880


	//   ....[13]....
        /*0608*/ 	.word	0x00001890


	//   ....[14]....
        /*060c*/ 	.word	0x000018e0


	//   ....[15]....
        /*0610*/ 	.word	0x00001940


	//   ....[16]....
        /*0614*/ 	.word	0x00001990


	//   ....[17]....
        /*0618*/ 	.word	0x00001f30


	//   ....[18]....
        /*061c*/ 	.word	0x00001f40


	//   ....[19]....
        /*0620*/ 	.word	0x00001f60


	//   ....[20]....
        /*0624*/ 	.word	0x00001f70


	//   ....[21]....
        /*0628*/ 	.word	0x00001fa0


	//   ....[22]....
        /*062c*/ 	.word	0x00001fb0


	//   ....[23]....
        /*0630*/ 	.word	0x00002000


	//   ....[24]....
        /*0634*/ 	.word	0x00002030


	//   ....[25]....
        /*0638*/ 	.word	0x00002f10


	//   ....[26]....
        /*063c*/ 	.word	0x00002f30


	//   ....[27]....
        /*0640*/ 	.word	0x00002f60


	//   ....[28]....
        /*0644*/ 	.word	0x00002f70


	//   ....[29]....
        /*0648*/ 	.word	0x00002f80


	//   ....[30]....
        /*064c*/ 	.word	0x00002f90


	//   ....[31]....
        /*0650*/ 	.word	0x00002fa0


	//   ....[32]....
        /*0654*/ 	.word	0x000030e0


	//   ....[33]....
        /*0658*/ 	.word	0x000032f0


	//   ....[34]....
        /*065c*/ 	.word	0x00003730


	//   ....[35]....
        /*0660*/ 	.word	0x00003f30


	//   ....[36]....
        /*0664*/ 	.word	0x00003f50


	//   ....[37]....
        /*0668*/ 	.word	0x00003f70


	//   ....[38]....
        /*066c*/ 	.word	0x00003f90


	//   ....[39]....
        /*0670*/ 	.word	0x00005e70


	//   ....[40]....
        /*0674*/ 	.word	0x00005e90


	//   ....[41]....
        /*0678*/ 	.word	0x00005ec0


	//   ....[42]....
        /*067c*/ 	.word	0x00005ed0


	//   ....[43]....
        /*0680*/ 	.word	0x00005ee0


	//   ....[44]....
        /*0684*/ 	.word	0x00005ef0


	//   ....[45]....
        /*0688*/ 	.word	0x00006020


	//   ....[46]....
        /*068c*/ 	.word	0x00006030


	//   ....[47]....
        /*0690*/ 	.word	0x00006f50


	//   ....[48]....
        /*0694*/ 	.word	0x00006f70


	//   ....[49]....
        /*0698*/ 	.word	0x00006fa0


	//   ....[50]....
        /*069c*/ 	.word	0x00006fb0


	//   ....[51]....
        /*06a0*/ 	.word	0x00006fc0


	//   ....[52]....
        /*06a4*/ 	.word	0x00006fd0


	//   ....[53]....
        /*06a8*/ 	.word	0x00007100


	//   ....[54]....
        /*06ac*/ 	.word	0x00007110


	//   ....[55]....
        /*06b0*/ 	.word	0x00007320


	//   ....[56]....
        /*06b4*/ 	.word	0x00007760


	//   ....[57]....
        /*06b8*/ 	.word	0x00007f60


	//   ....[58]....
        /*06bc*/ 	.word	0x00007f80


	//   ....[59]....
        /*06c0*/ 	.word	0x00007fa0


	//   ....[60]....
        /*06c4*/ 	.word	0x00007fc0


	//   ....[61]....
        /*06c8*/ 	.word	0x0000a390


	//   ....[62]....
        /*06cc*/ 	.word	0x0000a3b0


	//   ....[63]....
        /*06d0*/ 	.word	0x0000a410


	//   ....[64]....
        /*06d4*/ 	.word	0x0000a450


	//   ....[65]....
        /*06d8*/ 	.word	0x0000a470


	//   ....[66]....
        /*06dc*/ 	.word	0x0000a490


	//   ....[67]....
        /*06e0*/ 	.word	0x0000a4b0


	//   ....[68]....
        /*06e4*/ 	.word	0x0000a4c0


	//   ....[69]....
        /*06e8*/ 	.word	0x0000b410


	//   ....[70]....
        /*06ec*/ 	.word	0x0000b430


	//   ....[71]....
        /*06f0*/ 	.word	0x0000b460


	//   ....[72]....
        /*06f4*/ 	.word	0x0000b480


	//   ....[73]....
        /*06f8*/ 	.word	0x0000b490


	//   ....[74]....
        /*06fc*/ 	.word	0x0000b4a0


	//   ....[75]....
        /*0700*/ 	.word	0x0000b4b0


	//   ....[76]....
        /*0704*/ 	.word	0x0000b4c0


	//   ....[77]....
        /*0708*/ 	.word	0x0000bae0


	//   ....[78]....
        /*070c*/ 	.word	0x0000baf0


	//   ....[79]....
        /*0710*/ 	.word	0x0000bb20


	//   ....[80]....
        /*0714*/ 	.word	0x0000bb30


	//   ....[81]....
        /*0718*/ 	.word	0x0000dac0


	//   ....[82]....
        /*071c*/ 	.word	0x0000db10


	//   ....[83]....
        /*0720*/ 	.word	0x0000db30


	//   ....[84]....
        /*0724*/ 	.word	0x0000db50


	//   ....[85]....
        /*0728*/ 	.word	0x0000e770


	//   ....[86]....
        /*072c*/ 	.word	0x0000eae0


	//   ....[87]....
        /*0730*/ 	.word	0x0000eb10


	//   ....[88]....
        /*0734*/ 	.word	0x0000eb20


	//   ....[89]....
        /*0738*/ 	.word	0x0000eb30


	//   ....[90]....
        /*073c*/ 	.word	0x0000ed60


	//   ....[91]....
        /*0740*/ 	.word	0x0000ed70


	//   ....[92]....
        /*0744*/ 	.word	0x0000ee50


	//   ....[93]....
        /*0748*/ 	.word	0x0000ee80


	//   ....[94]....
        /*074c*/ 	.word	0x0000ef40


	//   ....[95]....
        /*0750*/ 	.word	0x0000ef70


	//   ....[96]....
        /*0754*/ 	.word	0x0000f030


	//   ....[97]....
        /*0758*/ 	.word	0x0000f050


	//   ....[98]....
        /*075c*/ 	.word	0x0000f5a0


	//   ....[99]....
        /*0760*/ 	.word	0x0000f5c0


	//   ....[100]....
        /*0764*/ 	.word	0x0000f740


	//   ....[101]....
        /*0768*/ 	.word	0x0000f750


	//   ....[102]....
        /*076c*/ 	.word	0x0000f860


	//   ....[103]....
        /*0770*/ 	.word	0x0000f880


	//   ....[104]....
        /*0774*/ 	.word	0x0000f990


	//   ....[105]....
        /*0778*/ 	.word	0x0000f9a0


	//   ....[106]....
        /*077c*/ 	.word	0x0000fb20


	//   ....[107]....
        /*0780*/ 	.word	0x0000fc10


	//   ....[108]....
        /*0784*/ 	.word	0x0000fc80


	//   ....[109]....
        /*0788*/ 	.word	0x0000fda0


	//   ....[110]....
        /*078c*/ 	.word	0x0000fe00


	//   ....[111]....
        /*0790*/ 	.word	0x0000ff40


	//   ....[112]....
        /*0794*/ 	.word	0x0000ffa0


	//   ....[113]....
        /*0798*/ 	.word	0x000100e0


	//   ....[114]....
        /*079c*/ 	.word	0x00010140


	//   ....[115]....
        /*07a0*/ 	.word	0x000101b0


	//   ....[116]....
        /*07a4*/ 	.word	0x00010220


	//   ....[117]....
        /*07a8*/ 	.word	0x00010a60


	//   ....[118]....
        /*07ac*/ 	.word	0x00010ab0


	//   ....[119]....
        /*07b0*/ 	.word	0x00010b00


	//   ....[120]....
        /*07b4*/ 	.word	0x00010b50


	//   ....[121]....
        /*07b8*/ 	.word	0x00010bc0


	//   ....[122]....
        /*07bc*/ 	.word	0x00010c30


	//   ....[123]....
        /*07c0*/ 	.word	0x00010d50


	//   ....[124]....
        /*07c4*/ 	.word	0x00010db0


	//   ....[125]....
        /*07c8*/ 	.word	0x00010ef0


	//   ....[126]....
        /*07cc*/ 	.word	0x00010f50


	//   ....[127]....
        /*07d0*/ 	.word	0x00011090


	//   ....[128]....
        /*07d4*/ 	.word	0x000110f0


	//   ....[129]....
        /*07d8*/ 	.word	0x00011160


	//   ....[130]....
        /*07dc*/ 	.word	0x000111d0


	//   ....[131]....
        /*07e0*/ 	.word	0x000112f0


	//   ....[132]....
        /*07e4*/ 	.word	0x00011350


	//   ....[133]....
        /*07e8*/ 	.word	0x00011490


	//   ....[134]....
        /*07ec*/ 	.word	0x000114f0


	//   ....[135]....
        /*07f0*/ 	.word	0x00011630


	//   ....[136]....
        /*07f4*/ 	.word	0x00011690


	//   ....[137]....
        /*07f8*/ 	.word	0x00011700


	//   ....[138]....
        /*07fc*/ 	.word	0x00011770


	//   ....[139]....
        /*0800*/ 	.word	0x00011fb0


	//   ....[140]....
        /*0804*/ 	.word	0x00011ff0


	//   ....[141]....
        /*0808*/ 	.word	0x00012040


	//   ....[142]....
        /*080c*/ 	.word	0x00012080


	//   ....[143]....
        /*0810*/ 	.word	0x000120e0


	//   ....[144]....
        /*0814*/ 	.word	0x00012150


	//   ....[145]....
        /*0818*/ 	.word	0x000121c0


	//   ....[146]....
        /*081c*/ 	.word	0x000122d0


	//   ....[147]....
        /*0820*/ 	.word	0x00012330


	//   ....[148]....
        /*0824*/ 	.word	0x00012440


	//   ....[149]....
        /*0828*/ 	.word	0x000124a0


	//   ....[150]....
        /*082c*/ 	.word	0x000125b0


	//   ....[151]....
        /*0830*/ 	.word	0x00012610


	//   ....[152]....
        /*0834*/ 	.word	0x00012660


	//   ....[153]....
        /*0838*/ 	.word	0x000126a0


	//   ....[154]....
        /*083c*/ 	.word	0x000126f0


	//   ....[155]....
        /*0840*/ 	.word	0x00012730


	//   ....[156]....
        /*0844*/ 	.word	0x00012780


	//   ....[157]....
        /*0848*/ 	.word	0x000127e0


	//   ....[158]....
        /*084c*/ 	.word	0x00012830


	//   ....[159]....
        /*0850*/ 	.word	0x00012890


	//   ....[160]....
        /*0854*/ 	.word	0x00012900


	//   ....[161]....
        /*0858*/ 	.word	0x00012970


	//   ....[162]....
        /*085c*/ 	.word	0x000129e0


	//   ....[163]....
        /*0860*/ 	.word	0x00012a40


	//   ....[164]....
        /*0864*/ 	.word	0x00012ab0


	//   ....[165]....
        /*0868*/ 	.word	0x00012b20


	//   ....[166]....
        /*086c*/ 	.word	0x00012b90


	//   ....[167]....
        /*0870*/ 	.word	0x00012bf0


	//   ....[168]....
        /*0874*/ 	.word	0x00012c60


	//----- nvinfo : EIATTR_EXIT_INSTR_OFFSETS
	.align		4
.L_248:
        /*0878*/ 	.byte	0x04, 0x1c
        /*087a*/ 	.short	(.L_250 - .L_249)


	//   ....[0]....
.L_249:
        /*087c*/ 	.word	0x000000a0


	//   ....[1]....
        /*0880*/ 	.word	0x0000fbc0


	//----- nvinfo : EIATTR_MAX_THREADS
	.align		4
.L_250:
        /*0884*/ 	.byte	0x04, 0x05
        /*0886*/ 	.short	(.L_252 - .L_251)
.L_251:
        /*0888*/ 	.word	0x00000100
        /*088c*/ 	.word	0x00000001
        /*0890*/ 	.word	0x00000001


	//----- nvinfo : EIATTR_CRS_STACK_SIZE
	.align		4
.L_252:
        /*0894*/ 	.byte	0x04, 0x1e
        /*0896*/ 	.short	(.L_254 - .L_253)
.L_253:
        /*0898*/ 	.word	0x00000000
.L_254:


//--------------------- .nv.info._ZN7cutlass13device_kernelIN5flash19enable_sm80_to_sm89INS1_16FlashAttnFwdSm80INS1_25CollectiveMainloopFwdSm80ILi8ELi1ELb1EN4cute5tupleIJNS5_1CILi128EEES8_S8_EEELi128ENS_10bfloat16_tEfNS_4arch4Sm80ELb1ELb0ELb0ELb1ELb1ELb0ELb1ELb0EEENS1_21CollectiveEpilogueFwdIS9_NS6_IJNS7_ILi1EEESF_SF_EEESA_SC_Li256ELb1ELb1ELb0ELb0EEENS1_19SingleTileSchedulerILb1ELb0ELb1ELi128EEEEEEEEEvNT_6ParamsE --------------------------
	.section	.nv.info._ZN7cutlass13device_kernelIN5flash19enable_sm80_to_sm89INS1_16FlashAttnFwdSm80INS1_25CollectiveMainloopFwdSm80ILi8ELi1ELb1EN4cute5tupleIJNS5_1CILi128EEES8_S8_EEELi128ENS_10bfloat16_tEfNS_4arch4Sm80ELb1ELb0ELb0ELb1ELb1ELb0ELb1ELb0EEENS1_21CollectiveEpilogueFwdIS9_NS6_IJNS7_ILi1EEESF_SF_EEESA_SC_Li256ELb1ELb1ELb0ELb0EEENS1_19SingleTileSchedulerILb1ELb0ELb1ELi128EEEEEEEEEvNT_6ParamsE,"",@"SHT_CUDA_INFO"
	.sectionflags	@""
	.align	4


	//----- nvinfo : EIATTR_CUDA_API_VERSION
	.align		4
        /*0000*/ 	.byte	0x04, 0x37
        /*0002*/ 	.short	(.L_256 - .L_255)
.L_255:
        /*0004*/ 	.word	0x00000082


	//----- nvinfo : EIATTR_SW2861232_WAR
	.align		4
.L_256:
        /*0008*/ 	.byte	0x01, 0x35
	.zero		2


	//----- nvinfo : EIATTR_PARAM_CBANK
	.align		4
        /*000c*/ 	.byte	0x04, 0x0a
        /*000e*/ 	.short	(.L_258 - .L_257)
	.align		4
.L_257:
        /*0010*/ 	.word	index@(.nv.constant0._ZN7cutlass13device_kernelIN5flash19enable_sm80_to_sm89INS1_16FlashAttnFwdSm80INS1_25CollectiveMainloopFwdSm80ILi8ELi1ELb1EN4cute5tupleIJNS5_1CILi128EEES8_S8_EEELi128ENS_10bfloat16_tEfNS_4arch4Sm80ELb1ELb0ELb0ELb1ELb1ELb0ELb1ELb0EEENS1_21CollectiveEpilogueFwdIS9_NS6_IJNS7_ILi1EEESF_SF_EEESA_SC_Li256ELb1ELb1ELb0ELb0EEENS1_19SingleTileSchedulerILb1ELb0ELb1ELi128EEEEEEEEEvNT_6ParamsE)
        /*0014*/ 	.short	0x0160
        /*0016*/ 	.short	0x0418


	//----- nvinfo : EIATTR_CBANK_PARAM_SIZE
	.align		4
.L_258:
        /*0018*/ 	.byte	0x03, 0x19
        /*001a*/ 	.short	0x0418


	//----- nvinfo : EIATTR_KPARAM_INFO
	.align		4
        /*001c*/ 	.byte	0x04, 0x17
        /*001e*/ 	.short	(.L_260 - .L_259)
.L_259:
        /*0020*/ 	.word	0x00000000
        /*0024*/ 	.short	0x0000
        /*0026*/ 	.short	0x0000
        /*0028*/ 	.byte	0x00, 0xf0, 0x61, 0x10


	//----- nvinfo : EIATTR_MAXREG_COUNT
	.align		4
.L_260:
        /*002c*/ 	.byte	0x03, 0x1b
        /*002e*/ 	.short	0x00ff


	//----- nvinfo : EIATTR_NUM_BARRIERS
	.align		4
        /*0030*/ 	.byte	0x02, 0x4c
        /*0032*/ 	.byte	0x02
	.zero		1


	//----- nvinfo : EIATTR_MERCURY_ISA_VERSION
	.align		4
        /*0034*/ 	.byte	0x03, 0x5f
        /*0036*/ 	.short	0x0000


	//----- nvinfo : EIATTR_COOP_GROUP_MASK_REGIDS
	.align		4
        /*0038*/ 	.byte	0x04, 0x29
        /*003a*/ 	.short	(.L_262 - .L_261)


	//   ....[0]....
.L_261:
        /*003c*/ 	.word	0xffffffff


	//   ....[1]....
        /*0040*/ 	.word	0xffffffff


	//   ....[2]....
        /*0044*/ 	.word	0xffffffff


	//   ....[3]....
        /*0048*/ 	.word	0xffffffff


	//   ....[4]....
        /*004c*/ 	.word	0xffffffff


	//   ....[5]....
        /*0050*/ 	.word	0xffffffff


	//   ....[6]....
        /*0054*/ 	.word	0xffffffff


	//   ....[7]....
        /*0058*/ 	.word	0xffffffff


	//   ....[8]....
        /*005c*/ 	.word	0xffffffff


	//   ....[9]....
        /*0060*/ 	.word	0xffffffff


	//   ....[10]....
        /*0064*/ 	.word	0xffffffff


	//   ....[11]....
        /*0068*/ 	.word	0xffffffff


	//   ....[12]....
        /*006c*/ 	.word	0xffffffff


	//   ....[13]....
        /*0070*/ 	.word	0xffffffff


	//   ....[14]....
        /*0074*/ 	.word	0xffffffff


	//   ....[15]....
        /*0078*/ 	.word	0xffffffff


	//   ....[16]....
        /*007c*/ 	.word	0xffffffff


	//   ....[17]....
        /*0080*/ 	.word	0xffffffff


	//   ....[18]....
        /*0084*/ 	.word	0xffffffff


	//   ....[19]....
        /*0088*/ 	.word	0xffffffff


	//   ....[20]....
        /*008c*/ 	.word	0xffffffff


	//   ....[21]....
        /*0090*/ 	.word	0xffffffff


	//   ....[22]....
        /*0094*/ 	.word	0xffffffff


	//   ....[23]....
        /*0098*/ 	.word	0xffffffff


	//   ....[24]....
        /*009c*/ 	.word	0xffffffff


	//   ....[25]....
        /*00a0*/ 	.word	0xffffffff


	//   ....[26]....
        /*00a4*/ 	.word	0xffffffff


	//   ....[27]....
        /*00a8*/ 	.word	0xffffffff


	//   ....[28]....
        /*00ac*/ 	.word	0xffffffff


	//   ....[29]....
        /*00b0*/ 	.word	0xffffffff


	//   ....[30]....
        /*00b4*/ 	.word	0xffffffff


	//   ....[31]....
        /*00b8*/ 	.word	0xffffffff


	//   ....[32]....
        /*00bc*/ 	.word	0xffffffff


	//   ....[33]....
        /*00c0*/ 	.word	0xffffffff


	//   ....[34]....
        /*00c4*/ 	.word	0xffffffff


	//   ....[35]....
        /*00c8*/ 	.word	0xffffffff


	//   ....[36]....
        /*00cc*/ 	.word	0xffffffff


	//   ....[37]....
        /*00d0*/ 	.word	0xffffffff


	//   ....[38]....
        /*00d4*/ 	.word	0xffffffff


	//   ....[39]....
        /*00d8*/ 	.word	0xffffffff


	//   ....[40]....
        /*00dc*/ 	.word	0xffffffff


	//   ....[41]....
        /*00e0*/ 	.word	0xffffffff


	//   ....[42]....
        /*00e4*/ 	.word	0xffffffff


	//   ....[43]....
        /*00e8*/ 	.word	0xffffffff


	//   ....[44]....
        /*00ec*/ 	.word	0xffffffff


	//   ....[45]....
        /*00f0*/ 	.word	0xffffffff


	//   ....[46]....
        /*00f4*/ 	.word	0xffffffff


	//   ....[47]....
        /*00f8*/ 	.word	0xffffffff


	//   ....[48]....
        /*00fc*/ 	.word	0xffffffff


	//   ....[49]....
        /*0100*/ 	.word	0xffffffff


	//   ....[50]....
        /*0104*/ 	.word	0xffffffff


	//   ....[51]....
        /*0108*/ 	.word	0xffffffff


	//   ....[52]....
        /*010c*/ 	.word	0xffffffff


	//   ....[53]....
        /*0110*/ 	.word	0xffffffff


	//   ....[54]....
        /*0114*/ 	.word	0xffffffff


	//   ....[55]....
        /*0118*/ 	.word	0xffffffff


	//   ....[56]....
        /*011c*/ 	.word	0xffffffff


	//   ....[57]....
        /*0120*/ 	.word	0xffffffff


	//   ....[58]....
        /*0124*/ 	.word	0xffffffff


	//   ....[59]....
        /*0128*/ 	.word	0xffffffff


	//   ....[60]....
        /*012c*/ 	.word	0xffffffff


	//   ....[61]....
        /*0130*/ 	.word	0xffffffff


	//   ....[62]....
        /*0134*/ 	.word	0xffffffff


	//   ....[63]....
        /*0138*/ 	.word	0xffffffff


	//   ....[64]....
        /*013c*/ 	.word	0xffffffff


	//   ....[65]....
        /*0140*/ 	.word	0xffffffff


	//   ....[66]....
        /*0144*/ 	.word	0xffffffff


	//   ....[67]....
        /*0148*/ 	.word	0xffffffff


	//   ....[68]....
        /*014c*/ 	.word	0xffffffff


	//   ....[69]....
        /*0150*/ 	.word	0xffffffff


	//   ....[70]....
        /*0154*/ 	.word	0xffffffff


	//   ....[71]....
        /*0158*/ 	.word	0xffffffff


	//   ....[72]....
        /*015c*/ 	.word	0xffffffff


	//   ....[73]....
        /*0160*/ 	.word	0xffffffff


	//   ....[74]....
        /*0164*/ 	.word	0xffffffff


	//   ....[75]....
        /*0168*/ 	.word	0xffffffff


	//   ....[76]....
        /*016c*/ 	.word	0xffffffff


	//   ....[77]....
        /*0170*/ 	.word	0xffffffff


	//   ....[78]....
        /*0174*/ 	.word	0xffffffff


	//   ....[79]....
        /*0178*/ 	.word	0xffffffff


	//   ....[80]....
        /*017c*/ 	.word	0xffffffff


	//   ....[81]....
        /*0180*/ 	.word	0xffffffff


	//   ....[82]....
        /*0184*/ 	.word	0xffffffff


	//   ....[83]....
        /*0188*/ 	.word	0xffffffff


	//   ....[84]....
        /*018c*/ 	.word	0xffffffff


	//   ....[85]....
        /*0190*/ 	.word	0xffffffff


	//   ....[86]....
        /*0194*/ 	.word	0xffffffff


	//   ....[87]....
        /*0198*/ 	.word	0xffffffff


	//   ....[88]....
        /*019c*/ 	.word	0xffffffff


	//   ....[89]....
        /*01a0*/ 	.word	0xffffffff


	//   ....[90]....
        /*01a4*/ 	.word	0xffffffff


	//   ....[91]....
        /*01a8*/ 	.word	0xffffffff


	//   ....[92]....
        /*01ac*/ 	.word	0xffffffff


	//   ....[93]....
        /*01b0*/ 	.word	0xffffffff


	//   ....[94]....
        /*01b4*/ 	.word	0xffffffff


	//   ....[95]....
        /*01b8*/ 	.word	0xffffffff


	//   ....[96]....
        /*01bc*/ 	.word	0xffffffff


	//   ....[97]....
        /*01c0*/ 	.word	0xffffffff


	//   ....[98]....
        /*01c4*/ 	.word	0xffffffff


	//   ....[99]....
        /*01c8*/ 	.word	0xffffffff


	//   ....[100]....
        /*01cc*/ 	.word	0xffffffff


	//   ....[101]....
        /*01d0*/ 	.word	0xffffffff


	//   ....[102]....
        /*01d4*/ 	.word	0xffffffff


	//   ....[103]....
        /*01d8*/ 	.word	0xffffffff


	//   ....[104]....
        /*01dc*/ 	.word	0xffffffff


	//----- nvinfo : EIATTR_COOP_GROUP_INSTR_OFFSETS
	.align		4
.L_262:
        /*01e0*/ 	.byte	0x04, 0x28
        /*01e2*/ 	.short	(.L_264 - .L_263)


	//   ....[0]....
.L_263:
        /*01e4*/ 	.word	0x00000090


	//   ....[1]....
        /*01e8*/ 	.word	0x000012f0


	//   ....[2]....
        /*01ec*/ 	.word	0x00001320


	//   ....[3]....
        /*01f0*/ 	.word	0x00001470


	//   ....[4]....
        /*01f4*/ 	.word	0x000014b0


	//   ....[5]....
        /*01f8*/ 	.word	0x00001530


	//   ....[6]....
        /*01fc*/ 	.word	0x00001640


	//   ....[7]....
        /*0200*/ 	.word	0x00001650


	//   ....[8]....
        /*0204*/ 	.word	0x00001660


	//   ....[9]....
        /*0208*/ 	.word	0x00001780


	//   ....[10]....
        /*020c*/ 	.word	0x000017a0


	//   ....[11]....
        /*0210*/ 	.word	0x000017b0


	//   ....[12]....
        /*0214*/ 	.word	0x000017c0


	//   ....[13]....
        /*0218*/ 	.word	0x00001850


	//   ....[14]....
        /*021c*/ 	.word	0x000018f0


	//   ....[15]....
        /*0220*/ 	.word	0x00001900


	//   ....[16]....
        /*0224*/ 	.word	0x00001920


	//   ....[17]....
        /*0228*/ 	.word	0x00001fb0


	//   ....[18]....
        /*022c*/ 	.word	0x00001fd0


	//   ....[19]....
        /*0230*/ 	.word	0x00001fe0


	//   ....[20]....
        /*0234*/ 	.word	0x00002000


	//   ....[21]....
        /*0238*/ 	.word	0x00002010


	//   ....[22]....
        /*023c*/ 	.word	0x00002030


	//   ....[23]....
        /*0240*/ 	.word	0x00002040


	//   ....[24]....
        /*0244*/ 	.word	0x00002070


	//   ....[25]....
        /*0248*/ 	.word	0x00002fe0


	//   ....[26]....
        /*024c*/ 	.word	0x00003000


	//   ....[27]....
        /*0250*/ 	.word	0x00003010


	//   ....[28]....
        /*0254*/ 	.word	0x00003020


	//   ....[29]....
        /*0258*/ 	.word	0x00003030


	//   ....[30]....
        /*025c*/ 	.word	0x00003040


	//   ....[31]....
        /*0260*/ 	.word	0x00003050


	//   ....[32]....
        /*0264*/ 	.word	0x00003080


	//   ....[33]....
        /*0268*/ 	.word	0x00003480


	//   ....[34]....
        /*026c*/ 	.word	0x000034a0


	//   ....[35]....
        /*0270*/ 	.word	0x00004120


	//   ....[36]....
        /*0274*/ 	.word	0x00004240


	//   ....[37]....
        /*0278*/ 	.word	0x00004250


	//   ....[38]....
        /*027c*/ 	.word	0x00004280


	//   ....[39]....
        /*0280*/ 	.word	0x00005f00


	//   ....[40]....
        /*0284*/ 	.word	0x00005f20


	//   ....[41]....
        /*0288*/ 	.word	0x00005f40


	//   ....[42]....
        /*028c*/ 	.word	0x00005f50


	//   ....[43]....
        /*0290*/ 	.word	0x00005f60


	//   ....[44]....
        /*0294*/ 	.word	0x00005f70


	//   ....[45]....
        /*0298*/ 	.word	0x00005f80


	//   ....[46]....
        /*029c*/ 	.word	0x00005f90


	//   ....[47]....
        /*02a0*/ 	.word	0x00006e40


	//   ....[48]....
        /*02a4*/ 	.word	0x00006e60


	//   ....[49]....
        /*02a8*/ 	.word	0x00006e80


	//   ....[50]....
        /*02ac*/ 	.word	0x00006e90


	//   ....[51]....
        /*02b0*/ 	.word	0x00006ea0


	//   ....[52]....
        /*02b4*/ 	.word	0x00006eb0


	//   ....[53]....
        /*02b8*/ 	.word	0x00006ec0


	//   ....[54]....
        /*02bc*/ 	.word	0x00006ef0


	//   ....[55]....
        /*02c0*/ 	.word	0x000070e0


	//   ....[56]....
        /*02c4*/ 	.word	0x000070f0


	//   ....[57]....
        /*02c8*/ 	.word	0x00007d60


	//   ....[58]....
        /*02cc*/ 	.word	0x00007eb0


	//   ....[59]....
        /*02d0*/ 	.word	0x00007ef0


	//   ....[60]....
        /*02d4*/ 	.word	0x00007f60


	//   ....[61]....
        /*02d8*/ 	.word	0x0000a5e0


	//   ....[62]....
        /*02dc*/ 	.word	0x0000a5f0


	//   ....[63]....
        /*02e0*/ 	.word	0x0000a600


	//   ....[64]....
        /*02e4*/ 	.word	0x0000a610


	//   ....[65]....
        /*02e8*/ 	.word	0x0000a620


	//   ....[66]....
        /*02ec*/ 	.word	0x0000a630


	//   ....[67]....
        /*02f0*/ 	.word	0x0000a640


	//   ....[68]....
        /*02f4*/ 	.word	0x0000a670


	//   ....[69]....
        /*02f8*/ 	.word	0x0000aad0


	//   ....[70]....
        /*02fc*/ 	.word	0x0000ab00


	//   ....[71]....
        /*0300*/ 	.word	0x0000ab10


	//   ....[72]....
        /*0304*/ 	.word	0x0000ab30


	//   ....[73]....
        /*0308*/ 	.word	0x0000abf0


	//   ....[74]....
        /*030c*/ 	.word	0x0000ac20


	//   ....[75]....
        /*0310*/ 	.word	0x0000ad00


	//   ....[76]....
        /*0314*/ 	.word	0x0000ad20


	//   ....[77]....
        /*0318*/ 	.word	0x0000bbc0


	//   ....[78]....
        /*031c*/ 	.word	0x0000bbe0


	//   ....[79]....
        /*0320*/ 	.word	0x0000bc10


	//   ....[80]....
        /*0324*/ 	.word	0x0000bc20


	//   ....[81]....
        /*0328*/ 	.word	0x0000dad0


	//   ....[82]....
        /*032c*/ 	.word	0x0000db00


	//   ....[83]....
        /*0330*/ 	.word	0x0000db50


	//   ....[84]....
        /*0334*/ 	.word	0x0000db60


	//   ....[85]....
        /*0338*/ 	.word	0x0000ee00


	//   ....[86]....
        /*033c*/ 	.word	0x0000ee40


	//   ....[87]....
        /*0340*/ 	.word	0x0000ee80


	//   ....[88]....
        /*0344*/ 	.word	0x0000eec0


	//   ....[89]....
        /*0348*/ 	.word	0x0000f090


	//   ....[90]....
        /*034c*/ 	.word	0x0000f0a0


	//   ....[91]....
        /*0350*/ 	.word	0x0000f190


	//   ....[92]....
        /*0354*/ 	.word	0x0000f1c0


	//   ....[93]....
        /*0358*/ 	.word	0x0000f290


	//   ....[94]....
        /*035c*/ 	.word	0x0000f2c0


	//   ....[95]....
        /*0360*/ 	.word	0x0000f390


	//   ....[96]....
        /*0364*/ 	.word	0x0000f3b0


	//   ....[97]....
        /*0368*/ 	.word	0x0000fc60


	//   ....[98]....
        /*036c*/ 	.word	0x0000fc70


	//   ....[99]....
        /*0370*/ 	.word	0x0000fd40


	//   ....[100]....
        /*0374*/ 	.word	0x0000fd70


	//   ....[101]....
        /*0378*/ 	.word	0x0000fe40


	//   ....[102]....
        /*037c*/ 	.word	0x0000fe70


	//   ....[103]....
        /*0380*/ 	.word	0x0000ff40


	//   ....[104]....
        /*0384*/ 	.word	0x0000ff60


	//----- nvinfo : EIATTR_EXIT_INSTR_OFFSETS
	.align		4
.L_264:
        /*0388*/ 	.byte	0x04, 0x1c
        /*038a*/ 	.short	(.L_266 - .L_265)


	//   ....[0]....
.L_265:
        /*038c*/ 	.word	0x00000440


	//   ....[1]....
        /*0390*/ 	.word	0x0000f3c0


	//   ....[2]....
        /*0394*/ 	.word	0x0000f410


	//   ....[3]....
        /*0398*/ 	.word	0x0000f470


	//   ....[4]....
        /*039c*/ 	.word	0x0000ff70


	//   ....[5]....
        /*03a0*/ 	.word	0x0000ffc0


	//   ....[6]....
        /*03a4*/ 	.word	0x00010020


	//----- nvinfo : EIATTR_CTAIDZ_USED
	.align		4
.L_266:
        /*03a8*/ 	.byte	0x01, 0x04
	.zero		2


	//----- nvinfo : EIATTR_MAX_THREADS
	.align		4
        /*03ac*/ 	.byte	0x04, 0x05
        /*03ae*/ 	.short	(.L_268 - .L_267)
.L_267:
        /*03b0*/ 	.word	0x00000100
        /*03b4*/ 	.word	0x00000001
        /*03b8*/ 	.word	0x00000001


	//----- nvinfo : EIATTR_CRS_STACK_SIZE
	.align		4
.L_268:
        /*03bc*/ 	.byte	0x04, 0x1e
        /*03be*/ 	.short	(.L_270 - .L_269)
.L_269:
        /*03c0*/ 	.word	0x00000000
.L_270:


//--------------------- .nv.info._ZN7cutlass13device_kernelIN5flash19enable_sm80_to_sm89INS1_16FlashAttnFwdSm80INS1_25CollectiveMainloopFwdSm80ILi8ELi1ELb1EN4cute5tupleIJNS5_1CILi128EEES8_S8_EEELi128ENS_10bfloat16_tEfNS_4arch4Sm80ELb1ELb0ELb0ELb1ELb1ELb1ELb1ELb0EEENS1_21CollectiveEpilogueFwdIS9_NS6_IJNS7_ILi1EEESF_SF_EEESA_SC_Li256ELb1ELb1ELb0ELb0EEENS1_19SingleTileSchedulerILb1ELb0ELb1ELi128EEEEEEEEEvNT_6ParamsE --------------------------
	.section	.nv.info._ZN7cutlass13device_kernelIN5flash19enable_sm80_to_sm89INS1_16FlashAttnFwdSm80INS1_25CollectiveMainloopFwdSm80ILi8ELi1ELb1EN4cute5tupleIJNS5_1CILi128EEES8_S8_EEELi128ENS_10bfloat16_tEfNS_4arch4Sm80ELb1ELb0ELb0ELb1ELb1ELb1ELb1ELb0EEENS1_21CollectiveEpilogueFwdIS9_NS6_IJNS7_ILi1EEESF_SF_EEESA_SC_Li256ELb1ELb1ELb0ELb0EEENS1_19SingleTileSchedulerILb1ELb0ELb1ELi128EEEEEEEEEvNT_6ParamsE,"",@"SHT_CUDA_INFO"
	.sectionflags	@""
	.align	4


	//----- nvinfo : EIATTR_CUDA_API_VERSION
	.align		4
        /*0000*/ 	.byte	0x04, 0x37
        /*0002*/ 	.short	(.L_272 - .L_271)
.L_271:
        /*0004*/ 	.word	0x00000082


	//----- nvinfo : EIATTR_SW2861232_WAR
	.align		4
.L_272:
        /*0008*/ 	.byte	0x01, 0x35
	.zero		2


	//----- nvinfo : EIATTR_PARAM_CBANK
	.align		4
        /*000c*/ 	.byte	0x04, 0x0a
        /*000e*/ 	.short	(.L_274 - .L_273)
	.align		4
.L_273:
        /*0010*/ 	.word	index@(.nv.constant0._ZN7cutlass13device_kernelIN5flash19enable_sm80_to_sm89INS1_16FlashAttnFwdSm80INS1_25CollectiveMainloopFwdSm80ILi8ELi1ELb1EN4cute5tupleIJNS5_1CILi128EEES8_S8_EEELi128ENS_10bfloat16_tEfNS_4arch4Sm80ELb1ELb0ELb0ELb1ELb1ELb1ELb1ELb0EEENS1_21CollectiveEpilogueFwdIS9_NS6_IJNS7_ILi1EEESF_SF_EEESA_SC_Li256ELb1ELb1ELb0ELb0EEENS1_19SingleTileSchedulerILb1ELb0ELb1ELi128EEEEEEEEEvNT_6ParamsE)
        /*0014*/ 	.short	0x0160
        /*0016*/ 	.short	0x0418


	//----- nvinfo : EIATTR_CBANK_PARAM_SIZE
	.align		4
.L_274:
        /*0018*/ 	.byte	0x03, 0x19
        /*001a*/ 	.short	0x0418


	//----- nvinfo : EIATTR_KPARAM_INFO
	.align		4
        /*001c*/ 	.byte	0x04, 0x17
        /*001e*/ 	.short	(.L_276 - .L_275)
.L_275:
        /*0020*/ 	.word	0x00000000
        /*0024*/ 	.short	0x0000
        /*0026*/ 	.short	0x0000
        /*0028*/ 	.byte	0x00, 0xf0, 0x61, 0x10


	//----- nvinfo : EIATTR_MAXREG_COUNT
	.align		4
.L_276:
        /*002c*/ 	.byte	0x03, 0x1b
        /*002e*/ 	.short	0x00ff


	//----- nvinfo : EIATTR_NUM_BARRIERS
	.align		4
        /*0030*/ 	.byte	0x02, 0x4c
        /*0032*/ 	.byte	0x02
	.zero		1


	//----- nvinfo : EIATTR_ANNOTATIONS
	.align		4
        /*0034*/ 	.byte	0x04, 0x55
        /*0036*/ 	.short	(.L_278 - .L_277)


	//   ....[0]....
.L_277:
        /*0038*/ 	.word	0x00000001
        /*003c*/ 	.byte	0xe0, 0x66, 0x01, 0x00, 0x01, 0x00, 0x00, 0x00, 0xb0, 0x67, 0x01, 0x00, 0x01, 0x00, 0x00, 0x00
        /*004c*/ 	.byte	0xc0, 0x6b, 0x01, 0x00


	//----- nvinfo : EIATTR_MERCURY_ISA_VERSION
	.align		4
.L_278:
        /*0050*/ 	.byte	0x03, 0x5f
        /*0052*/ 	.short	0x0000


	//----- nvinfo : EIATTR_COOP_GROUP_MASK_REGIDS
	.align		4
        /*0054*/ 	.byte	0x04, 0x29
        /*0056*/ 	.short	(.L_280 - .L_279)


	//   ....[0]....
.L_279:
        /*0058*/ 	.word	0xffffffff


	//   ....[1]....
        /*005c*/ 	.word	0xffffffff


	//   ....[2]....
        /*0060*/ 	.word	0xffffffff


	//   ....[3]....
        /*0064*/ 	.word	0xffffffff


	//   ....[4]....
        /*0068*/ 	.word	0xffffffff


	//   ....[5]....
        /*006c*/ 	.word	0xffffffff


	//   ....[6]....
        /*0070*/ 	.word	0xffffffff


	//   ....[7]....
        /*0074*/ 	.word	0xffffffff


	//   ....[8]....
        /*0078*/ 	.word	0xffffffff


	//   ....[9]....
        /*007c*/ 	.word	0xffffffff


	//   ....[10]....
        /*0080*/ 	.word	0xffffffff


	//   ....[11]....
        /*0084*/ 	.word	0xffffffff


	//   ....[12]....
        /*0088*/ 	.word	0xffffffff


	//   ....[13]....
        /*008c*/ 	.word	0xffffffff


	//   ....[14]....
        /*0090*/ 	.word	0xffffffff


	//   ....[15]....
        /*0094*/ 	.word	0xffffffff


	//   ....[16]....
        /*0098*/ 	.word	0xffffffff


	//   ....[17]....
        /*009c*/ 	.word	0xffffffff


	//   ....[18]....
        /*00a0*/ 	.word	0xffffffff


	//   ....[19]....
        /*00a4*/ 	.word	0xffffffff


	//   ....[20]....
        /*00a8*/ 	.word	0xffffffff


	//   ....[21]....
        /*00ac*/ 	.word	0xffffffff


	//   ....[22]....
        /*00b0*/ 	.word	0xffffffff


	//   ....[23]....
        /*00b4*/ 	.word	0xffffffff


	//   ....[24]....
        /*00b8*/ 	.word	0xffffffff


	//   ....[25]....
        /*00bc*/ 	.word	0xffffffff


	//   ....[26]....
        /*00c0*/ 	.word	0xffffffff


	//   ....[27]....
        /*00c4*/ 	.word	0xffffffff


	//   ....[28]....
        /*00c8*/ 	.word	0xffffffff


	//   ....[29]....
        /*00cc*/ 	.word	0xffffffff


	//   ....[30]....
        /*00d0*/ 	.word	0xffffffff


	//   ....[31]....
        /*00d4*/ 	.word	0xffffffff


	//   ....[32]....
        /*00d8*/ 	.word	0xffffffff


	//   ....[33]....
        /*00dc*/ 	.word	0xffffffff


	//   ....[34]....
        /*00e0*/ 	.word	0xffffffff


	//   ....[35]....
        /*00e4*/ 	.word	0xffffffff


	//   ....[36]....
        /*00e8*/ 	.word	0xffffffff


	//   ....[37]....
        /*00ec*/ 	.word	0xffffffff


	//   ....[38]....
        /*00f0*/ 	.word	0xffffffff


	//   ....[39]....
        /*00f4*/ 	.word	0xffffffff


	//   ....[40]....
        /*00f8*/ 	.word	0xffffffff


	//   ....[41]....
        /*00fc*/ 	.word	0xffffffff


	//   ....[42]....
        /*0100*/ 	.word	0xffffffff


	//   ....[43]....
        /*0104*/ 	.word	0xffffffff


	//   ....[44]....
        /*0108*/ 	.word	0xffffffff


	//   ....[45]....
        /*010c*/ 	.word	0xffffffff


	//   ....[46]....
        /*0110*/ 	.word	0xffffffff


	//   ....[47]....
        /*0114*/ 	.word	0xffffffff


	//   ....[48]....
        /*0118*/ 	.word	0xffffffff


	//   ....[49]....
        /*011c*/ 	.word	0xffffffff


	//   ....[50]....
        /*0120*/ 	.word	0xffffffff


	//   ....[51]....
        /*0124*/ 	.word	0xffffffff


	//   ....[52]....
        /*0128*/ 	.word	0xffffffff


	//   ....[53]....
        /*012c*/ 	.word	0xffffffff


	//   ....[54]....
        /*0130*/ 	.word	0xffffffff


	//   ....[55]....
        /*0134*/ 	.word	0xffffffff


	//   ....[56]....
        /*0138*/ 	.word	0xffffffff


	//   ....[57]....
        /*013c*/ 	.word	0xffffffff


	//   ....[58]....
        /*0140*/ 	.word	0xffffffff


	//   ....[59]....
        /*0144*/ 	.word	0xffffffff


	//   ....[60]....
        /*0148*/ 	.word	0xffffffff


	//   ....[61]....
        /*014c*/ 	.word	0xffffffff


	//   ....[62]....
        /*0150*/ 	.word	0xffffffff


	//   ....[63]....
        /*0154*/ 	.word	0xffffffff


	//   ....[64]....
        /*0158*/ 	.word	0xffffffff


	//   ....[65]....
        /*015c*/ 	.word	0xffffffff


	//   ....[66]....
        /*0160*/ 	.word	0xffffffff


	//   ....[67]....
        /*0164*/ 	.word	0xffffffff


	//   ....[68]....
        /*0168*/ 	.word	0xffffffff


	//   ....[69]....
        /*016c*/ 	.word	0xffffffff


	//   ....[70]....
        /*0170*/ 	.word	0xffffffff


	//   ....[71]....
        /*0174*/ 	.word	0xffffffff


	//   ....[72]....
        /*0178*/ 	.word	0xffffffff


	//   ....[73]....
        /*017c*/ 	.word	0xffffffff


	//   ....[74]....
        /*0180*/ 	.word	0xffffffff


	//   ....[75]....
        /*0184*/ 	.word	0xffffffff


	//   ....[76]....
        /*0188*/ 	.word	0xffffffff


	//   ....[77]....
        /*018c*/ 	.word	0xffffffff


	//   ....[78]....
        /*0190*/ 	.word	0xffffffff


	//   ....[79]....
        /*0194*/ 	.word	0xffffffff


	//   ....[80]....
        /*0198*/ 	.word	0xffffffff


	//   ....[81]....
        /*019c*/ 	.word	0xffffffff


	//   ....[82]....
        /*01a0*/ 	.word	0xffffffff


	//   ....[83]....
        /*01a4*/ 	.word	0xffffffff


	//   ....[84]....
        /*01a8*/ 	.word	0xffffffff


	//   ....[85]....
        /*01ac*/ 	.word	0xffffffff


	//   ....[86]....
        /*01b0*/ 	.word	0xffffffff


	//   ....[87]....
        /*01b4*/ 	.word	0xffffffff


	//   ....[88]....
        /*01b8*/ 	.word	0xffffffff


	//   ....[89]....
        /*01bc*/ 	.word	0xffffffff


	//   ....[90]....
        /*01c0*/ 	.word	0xffffffff


	//   ....[91]....
        /*01c4*/ 	.word	0xffffffff


	//   ....[92]....
        /*01c8*/ 	.word	0xffffffff


	//   ....[93]....
        /*01cc*/ 	.word	0xffffffff


	//   ....[94]....
        /*01d0*/ 	.word	0xffffffff


	//   ....[95]....
        /*01d4*/ 	.word	0xffffffff


	//   ....[96]....
        /*01d8*/ 	.word	0xffffffff


	//   ....[97]....
        /*01dc*/ 	.word	0xffffffff


	//   ....[98]....
        /*01e0*/ 	.word	0xffffffff


	//   ....[99]....
        /*01e4*/ 	.word	0xffffffff


	//   ....[100]....
        /*01e8*/ 	.word	0xffffffff


	//   ....[101]....
        /*01ec*/ 	.word	0xffffffff


	//   ....[102]....
        /*01f0*/ 	.word	0xffffffff


	//   ....[103]....
        /*01f4*/ 	.word	0xffffffff


	//   ....[104]....
        /*01f8*/ 	.word	0xffffffff


	//   ....[105]....
        /*01fc*/ 	.word	0xffffffff


	//   ....[106]....
        /*0200*/ 	.word	0xffffffff


	//   ....[107]....
        /*0204*/ 	.word	0xffffffff


	//   ....[108]....
        /*0208*/ 	.word	0xffffffff


	//   ....[109]....
        /*020c*/ 	.word	0xffffffff


	//   ....[110]....
        /*0210*/ 	.word	0xffffffff


	//   ....[111]....
        /*0214*/ 	.word	0xffffffff


	//   ....[112]....
        /*0218*/ 	.word	0xffffffff


	//   ....[113]....
        /*021c*/ 	.word	0xffffffff


	//   ....[114]....
        /*0220*/ 	.word	0xffffffff


	//   ....[115]....
        /*0224*/ 	.word	0xffffffff


	//   ....[116]....
        /*0228*/ 	.word	0xffffffff


	//   ....[117]....
        /*022c*/ 	.word	0xffffffff


	//   ....[118]....
        /*0230*/ 	.word	0xffffffff


	//   ....[119]....
        /*0234*/ 	.word	0xffffffff


	//   ....[120]....
        /*0238*/ 	.word	0xffffffff


	//   ....[121]....
        /*023c*/ 	.word	0xffffffff


	//   ....[122]....
        /*0240*/ 	.word	0xffffffff


	//   ....[123]....
        /*0244*/ 	.word	0xffffffff


	//   ....[124]....
        /*0248*/ 	.word	0xffffffff


	//   ....[125]....
        /*024c*/ 	.word	0xffffffff


	//   ....[126]....
        /*0250*/ 	.word	0xffffffff


	//   ....[127]....
        /*0254*/ 	.word	0xffffffff


	//   ....[128]....
        /*0258*/ 	.word	0xffffffff


	//   ....[129]....
        /*025c*/ 	.word	0xffffffff


	//   ....[130]....
        /*0260*/ 	.word	0xffffffff


	//   ....[131]....
        /*0264*/ 	.word	0xffffffff


	//   ....[132]....
        /*0268*/ 	.word	0xffffffff


	//   ....[133]....
        /*026c*/ 	.word	0xffffffff


	//   ....[134]....
        /*0270*/ 	.word	0xffffffff


	//   ....[135]....
        /*0274*/ 	.word	0xffffffff


	//   ....[136]....
        /*0278*/ 	.word	0xffffffff


	//   ....[137]....
        /*027c*/ 	.word	0xffffffff


	//   ....[138]....
        /*0280*/ 	.word	0xffffffff


	//   ....[139]....
        /*0284*/ 	.word	0xffffffff


	//   ....[140]....
        /*0288*/ 	.word	0xffffffff


	//   ....[141]....
        /*028c*/ 	.word	0xffffffff


	//   ....[142]....
        /*0290*/ 	.word	0xffffffff


	//   ....[143]....
        /*0294*/ 	.word	0xffffffff


	//   ....[144]....
        /*0298*/ 	.word	0xffffffff


	//   ....[145]....
        /*029c*/ 	.word	0xffffffff


	//   ....[146]....
        /*02a0*/ 	.word	0xffffffff


	//   ....[147]....
        /*02a4*/ 	.word	0xffffffff


	//   ....[148]....
        /*02a8*/ 	.word	0xffffffff


	//   ....[149]....
        /*02ac*/ 	.word	0xffffffff


	//   ....[150]....
        /*02b0*/ 	.word	0xffffffff


	//   ....[151]....
        /*02b4*/ 	.word	0xffffffff


	//   ....[152]....
        /*02b8*/ 	.word	0xffffffff


	//   ....[153]....
        /*02bc*/ 	.word	0xffffffff


	//   ....[154]....
        /*02c0*/ 	.word	0xffffffff


	//   ....[155]....
        /*02c4*/ 	.word	0xffffffff


	//   ....[156]....
        /*02c8*/ 	.word	0xffffffff


	//   ....[157]....
        /*02cc*/ 	.word	0xffffffff


	//   ....[158]....
        /*02d0*/ 	.word	0xffffffff


	//   ....[159]....
        /*02d4*/ 	.word	0xffffffff


	//   ....[160]....
        /*02d8*/ 	.word	0xffffffff


	//   ....[161]....
        /*02dc*/ 	.word	0xffffffff


	//   ....[162]....
        /*02e0*/ 	.word	0xffffffff


	//   ....[163]....
        /*02e4*/ 	.word	0xffffffff


	//   ....[164]....
        /*02e8*/ 	.word	0xffffffff


	//   ....[165]....
        /*02ec*/ 	.word	0xffffffff


	//   ....[166]....
        /*02f0*/ 	.word	0xffffffff


	//   ....[167]....
        /*02f4*/ 	.word	0xffffffff


	//   ....[168]....
        /*02f8*/ 	.word	0xffffffff


	//----- nvinfo : EIATTR_COOP_GROUP_INSTR_OFFSETS
	.align		4
.L_280:
        /*02fc*/ 	.byte	0x04, 0x28
        /*02fe*/ 	.short	(.L_282 - .L_281)


	//   ....[0]....
.L_281:
        /*0300*/ 	.word	0x000000a0


	//   ....[1]....
        /*0304*/ 	.word	0x00002990


	//   ....[2]....
        /*0308*/ 	.word	0x000029f0


	//   ....[3]....
        /*030c*/ 	.word	0x000031b0


	//   ....[4]....
        /*0310*/ 	.word	0x000031d0


	//   ....[5]....
        /*0314*/ 	.word	0x00003920


	//   ....[6]....
        /*0318*/ 	.word	0x00003940


	//   ....[7]....
        /*031c*/ 	.word	0x00004090


	//   ....[8]....
        /*0320*/ 	.word	0x000040a0


	//   ....[9]....
        /*0324*/ 	.word	0x000048d0


	//   ....[10]....
        /*0328*/ 	.word	0x00004910


	//   ....[11]....
        /*032c*/ 	.word	0x000056b0


	//   ....[12]....
        /*0330*/ 	.word	0x000056e0


	//   ....[13]....
        /*0334*/ 	.word	0x00005e60


	//   ....[14]....
        /*0338*/ 	.word	0x00005e90


	//   ....[15]....
        /*033c*/ 	.word	0x00006610


	//   ....[16]....
        /*0340*/ 	.word	0x00006630


	//   ....[17]....
        /*0344*/ 	.word	0x00006dd0


	//   ....[18]....
        /*0348*/ 	.word	0x00006e00


	//   ....[19]....
        /*034c*/ 	.word	0x00006f10


	//   ....[20]....
        /*0350*/ 	.word	0x00006f40


	//   ....[21]....
        /*0354*/ 	.word	0x00007010


	//   ....[22]....
        /*0358*/ 	.word	0x00007040


	//   ....[23]....
        /*035c*/ 	.word	0x00007110


	//   ....[24]....
        /*0360*/ 	.word	0x00007130


	//   ....[25]....
        /*0364*/ 	.word	0x000076b0


	//   ....[26]....
        /*0368*/ 	.word	0x000076d0


	//   ....[27]....
        /*036c*/ 	.word	0x000077a0


	//   ....[28]....
        /*0370*/ 	.word	0x000077d0


	//   ....[29]....
        /*0374*/ 	.word	0x000078a0


	//   ....[30]....
        /*0378*/ 	.word	0x000078d0


	//   ....[31]....
        /*037c*/ 	.word	0x000079a0


	//   ....[32]....
        /*0380*/ 	.word	0x000079d0


	//   ....[33]....
        /*0384*/ 	.word	0x00008740


	//   ....[34]....
        /*0388*/ 	.word	0x00008780


	//   ....[35]....
        /*038c*/ 	.word	0x000087c0


	//   ....[36]....
        /*0390*/ 	.word	0x00008800


	//   ....[37]....
        /*0394*/ 	.word	0x00008840


	//   ....[38]....
        /*0398*/ 	.word	0x00008880


	//   ....[39]....
        /*039c*/ 	.word	0x000088c0


	//   ....[40]....
        /*03a0*/ 	.word	0x000089d0


	//   ....[41]....
        /*03a4*/ 	.word	0x00008bf0


	//   ....[42]....
        /*03a8*/ 	.word	0x00008c20


	//   ....[43]....
        /*03ac*/ 	.word	0x00008d90


	//   ....[44]....
        /*03b0*/ 	.word	0x00008db0


	//   ....[45]....
        /*03b4*/ 	.word	0x00008e40


	//   ....[46]....
        /*03b8*/ 	.word	0x00008e60


	//   ....[47]....
        /*03bc*/ 	.word	0x00008ef0


	//   ....[48]....
        /*03c0*/ 	.word	0x00008f10


	//   ....[49]....
        /*03c4*/ 	.word	0x000092e0


	//   ....[50]....
        /*03c8*/ 	.word	0x00009300


	//   ....[51]....
        /*03cc*/ 	.word	0x00009370


	//   ....[52]....
        /*03d0*/ 	.word	0x00009380


	//   ....[53]....
        /*03d4*/ 	.word	0x000094e0


	//   ....[54]....
        /*03d8*/ 	.word	0x00009520


	//   ....[55]....
        /*03dc*/ 	.word	0x00009590


	//   ....[56]....
        /*03e0*/ 	.word	0x000095d0


	//   ....[57]....
        /*03e4*/ 	.word	0x000097b0


	//   ....[58]....
        /*03e8*/ 	.word	0x00009840


	//   ....[59]....
        /*03ec*/ 	.word	0x00009880


	//   ....[60]....
        /*03f0*/ 	.word	0x000098c0


	//   ....[61]....
        /*03f4*/ 	.word	0x00009a30


	//   ....[62]....
        /*03f8*/ 	.word	0x00009a70


	//   ....[63]....
        /*03fc*/ 	.word	0x00009ab0


	//   ....[64]....
        /*0400*/ 	.word	0x00009af0


	//   ....[65]....
        /*0404*/ 	.word	0x0000b920


	//   ....[66]....
        /*0408*/ 	.word	0x0000b980


	//   ....[67]....
        /*040c*/ 	.word	0x0000b9a0


	//   ....[68]....
        /*0410*/ 	.word	0x0000b9f0


	//   ....[69]....
        /*0414*/ 	.word	0x0000bb20


	//   ....[70]....
        /*0418*/ 	.word	0x0000bb30


	//   ....[71]....
        /*041c*/ 	.word	0x0000bb40


	//   ....[72]....
        /*0420*/ 	.word	0x0000bb50


	//   ....[73]....
        /*0424*/ 	.word	0x0000bcb0


	//   ....[74]....
        /*0428*/ 	.word	0x0000bcf0


	//   ....[75]....
        /*042c*/ 	.word	0x0000bd40


	//   ....[76]....
        /*0430*/ 	.word	0x0000bd60


	//   ....[77]....
        /*0434*/ 	.word	0x0000be90


	//   ....[78]....
        /*0438*/ 	.word	0x0000bea0


	//   ....[79]....
        /*043c*/ 	.word	0x0000bec0


	//   ....[80]....
        /*0440*/ 	.word	0x0000bee0


	//   ....[81]....
        /*0444*/ 	.word	0x0000e090


	//   ....[82]....
        /*0448*/ 	.word	0x0000e260


	//   ....[83]....
        /*044c*/ 	.word	0x0000e290


	//   ....[84]....
        /*0450*/ 	.word	0x0000e2c0


	//   ....[85]....
        /*0454*/ 	.word	0x0000e2f0


	//   ....[86]....
        /*0458*/ 	.word	0x0000e310


	//   ....[87]....
        /*045c*/ 	.word	0x0000e330


	//   ....[88]....
        /*0460*/ 	.word	0x0000e370


	//   ....[89]....
        /*0464*/ 	.word	0x0000f460


	//   ....[90]....
        /*0468*/ 	.word	0x0000f490


	//   ....[91]....
        /*046c*/ 	.word	0x0000f4b0


	//   ....[92]....
        /*0470*/ 	.word	0x0000f4c0


	//   ....[93]....
        /*0474*/ 	.word	0x0000f4d0


	//   ....[94]....
        /*0478*/ 	.word	0x0000f4e0


	//   ....[95]....
        /*047c*/ 	.word	0x0000f4f0


	//   ....[96]....
        /*0480*/ 	.word	0x0000f510


	//   ....[97]....
        /*0484*/ 	.word	0x0000f930


	//   ....[98]....
        /*0488*/ 	.word	0x0000f950


	//   ....[99]....
        /*048c*/ 	.word	0x00010580


	//   ....[100]....
        /*0490*/ 	.word	0x000106b0


	//   ....[101]....
        /*0494*/ 	.word	0x000106c0


	//   ....[102]....
        /*0498*/ 	.word	0x000106f0


	//   ....[103]....
        /*049c*/ 	.word	0x000123e0


	//   ....[104]....
        /*04a0*/ 	.word	0x00012400


	//   ....[105]....
        /*04a4*/ 	.word	0x00012430


	//   ....[106]....
        /*04a8*/ 	.word	0x00012440


	//   ....[107]....
        /*04ac*/ 	.word	0x00012450


	//   ....[108]....
        /*04b0*/ 	.word	0x00012460


	//   ....[109]....
        /*04b4*/ 	.word	0x00012470


	//   ....[110]....
        /*04b8*/ 	.word	0x00012480


	//   ....[111]....
        /*04bc*/ 	.word	0x000133d0


	//   ....[112]....
        /*04c0*/ 	.word	0x00013400


	//   ....[113]....
        /*04c4*/ 	.word	0x00013410


	//   ....[114]....
        /*04c8*/ 	.word	0x00013420


	//   ....[115]....
        /*04cc*/ 	.word	0x00013430


	//   ....[116]....
        /*04d0*/ 	.word	0x00013440


	//   ....[117]....
        /*04d4*/ 	.word	0x00013450


	//   ....[118]....
        /*04d8*/ 	.word	0x00013480


	//   ....[119]....
        /*04dc*/ 	.word	0x00013670


	//   ....[120]....
        /*04e0*/ 	.word	0x00013680


	//   ....[121]....
        /*04e4*/ 	.word	0x00014330


	//   ....[122]....
        /*04e8*/ 	.word	0x00014480


	//   ....[123]....
        /*04ec*/ 	.word	0x00014490


	//   ....[124]....
        /*04f0*/ 	.word	0x00014500


	//   ....[125]....
        /*04f4*/ 	.word	0x000169a0


	//   ....[126]....
        /*04f8*/ 	.word	0x000169c0


	//   ....[127]....
        /*04fc*/ 	.word	0x000169d0


	//   ....[128]....
        /*0500*/ 	.word	0x000169e0


	//   ....[129]....
        /*0504*/ 	.word	0x000169f0


	//   ....[130]....
        /*0508*/ 	.word	0x00016a00


	//   ....[131]....
        /*050c*/ 	.word	0x00016a10


	//   ....[132]....
        /*0510*/ 	.word	0x00016a40


	//   ....[133]....
        /*0514*/ 	.word	0x00016de0


	//   ....[134]....
        /*0518*/ 	.word	0x00016e00


	//   ....[135]....
        /*051c*/ 	.word	0x00016e10


	//   ....[136]....
        /*0520*/ 	.word	0x00016e30


	//   ....[137]....
        /*0524*/ 	.word	0x00016e50


	//   ....[138]....
        /*0528*/ 	.word	0x00016e70


	//   ....[139]....
        /*052c*/ 	.word	0x00016f70


	//   ....[140]....
        /*0530*/ 	.word	0x00016f80


	//   ....[141]....
        /*0534*/ 	.word	0x00017fa0


	//   ....[142]....
        /*0538*/ 	.word	0x00017fc0


	//   ....[143]....
        /*053c*/ 	.word	0x00017ff0


	//   ....[144]....
        /*0540*/ 	.word	0x00018000


	//   ....[145]....
        /*0544*/ 	.word	0x00019eb0


	//   ....[146]....
        /*0548*/ 	.word	0x00019ee0


	//   ....[147]....
        /*054c*/ 	.word	0x00019f30


	//   ....[148]....
        /*0550*/ 	.word	0x00019f40


	//   ....[149]....
        /*0554*/ 	.word	0x0001b1e0


	//   ....[150]....
        /*0558*/ 	.word	0x0001b220


	//   ....[151]....
        /*055c*/ 	.word	0x0001b260


	//   ....[152]....
        /*0560*/ 	.word	0x0001b2a0


	//   ....[153]....
        /*0564*/ 	.word	0x0001b470


	//   ....[154]....
        /*0568*/ 	.word	0x0001b480


	//   ....[155]....
        /*056c*/ 	.word	0x0001b570


	//   ....[156]....
        /*0570*/ 	.word	0x0001b5a0


	//   ....[157]....
        /*0574*/ 	.word	0x0001b670


	//   ....[158]....
        /*0578*/ 	.word	0x0001b6a0


	//   ....[159]....
        /*057c*/ 	.word	0x0001b770


	//   ....[160]....
        /*0580*/ 	.word	0x0001b790


	//   ....[161]....
        /*0584*/ 	.word	0x0001c040


	//   ....[162]....
        /*0588*/ 	.word	0x0001c050


	//   ....[163]....
        /*058c*/ 	.word	0x0001c120


	//   ....[164]....
        /*0590*/ 	.word	0x0001c150


	//   ....[165]....
        /*0594*/ 	.word	0x0001c220


	//   ....[166]....
        /*0598*/ 	.word	0x0001c250


	//   ....[167]....
        /*059c*/ 	.word	0x0001c320


	//   ....[168]....
        /*05a0*/ 	.word	0x0001c340


	//----- nvinfo : EIATTR_EXIT_INSTR_OFFSETS
	.align		4
.L_282:
        /*05a4*/ 	.byte	0x04, 0x1c
        /*05a6*/ 	.short	(.L_284 - .L_283)


	//   ....[0]....
.L_283:
        /*05a8*/ 	.word	0x00000450


	//   ....[1]....
        /*05ac*/ 	.word	0x0001b7a0


	//   ....[2]....
        /*05b0*/ 	.word	0x0001b7f0


	//   ....[3]....
        /*05b4*/ 	.word	0x0001b850


	//   ....[4]....
        /*05b8*/ 	.word	0x0001c350


	//   ....[5]....
        /*05bc*/ 	.word	0x0001c3a0


	//   ....[6]....
        /*05c0*/ 	.word	0x0001c400


	//----- nvinfo : EIATTR_CTAIDZ_USED
	.align		4
.L_284:
        /*05c4*/ 	.byte	0x01, 0x04
	.zero		2


	//----- nvinfo : EIATTR_MAX_THREADS
	.align		4
        /*05c8*/ 	.byte	0x04, 0x05
        /*05ca*/ 	.short	(.L_286 - .L_285)
.L_285:
        /*05cc*/ 	.word	0x00000100
        /*05d0*/ 	.word	0x00000001
        /*05d4*/ 	.word	0x00000001


	//----- nvinfo : EIATTR_CRS_STACK_SIZE
	.align		4
.L_286:
        /*05d8*/ 	.byte	0x04, 0x1e
        /*05da*/ 	.short	(.L_288 - .L_287)
.L_287:
        /*05dc*/ 	.word	0x00000000
.L_288:


//--------------------- .nv.info._ZN7cutlass13device_kernelIN5flash19enable_sm80_to_sm89INS1_16FlashAttnFwdSm80INS1_25CollectiveMainloopFwdSm80ILi4ELi1ELb0EN4cute5tupleIJNS5_1CILi128EEENS7_ILi64EEES8_EEELi128ENS_10bfloat16_tEfNS_4arch4Sm80ELb0ELb0ELb0ELb0ELb1ELb0ELb1ELb0EEENS1_21CollectiveEpilogueFwdINS6_IJS8_S8_S9_EEENS6_IJNS7_ILi1EEESH_SH_EEESB_SD_Li128ELb0ELb1ELb0ELb0EEENS1_19SingleTileSchedulerILb0ELb0ELb1ELi128EEEEEEEEEvNT_6ParamsE --------------------------
	.section	.nv.info._ZN7cutlass13device_kernelIN5flash19enable_sm80_to_sm89INS1_16FlashAttnFwdSm80INS1_25CollectiveMainloopFwdSm80ILi4ELi1ELb0EN4cute5tupleIJNS5_1CILi128EEENS7_ILi64EEES8_EEELi128ENS_10bfloat16_tEfNS_4arch4Sm80ELb0ELb0ELb0ELb0ELb1ELb0ELb1ELb0EEENS1_21CollectiveEpilogueFwdINS6_IJS8_S8_S9_EEENS6_IJNS7_ILi1EEESH_SH_EEESB_SD_Li128ELb0ELb1ELb0ELb0EEENS1_19SingleTileSchedulerILb0ELb0ELb1ELi128EEEEEEEEEvNT_6ParamsE,"",@"SHT_CUDA_INFO"
	.sectionflags	@""
	.align	4


	//----- nvinfo : EIATTR_CUDA_API_VERSION
	.align		4
        /*0000*/ 	.byte	0x04, 0x37
        /*0002*/ 	.short	(.L_290 - .L_289)
.L_289:
        /*0004*/ 	.word	0x00000082


	//----- nvinfo : EIATTR_SW2861232_WAR
	.align		4
.L_290:
        /*0008*/ 	.byte	0x01, 0x35
	.zero		2


	//----- nvinfo : EIATTR_PARAM_CBANK
	.align		4
        /*000c*/ 	.byte	0x04, 0x0a
        /*000e*/ 	.short	(.L_292 - .L_291)
	.align		4
.L_291:
        /*0010*/ 	.word	index@(.nv.constant0._ZN7cutlass13device_kernelIN5flash19enable_sm80_to_sm89INS1_16FlashAttnFwdSm80INS1_25CollectiveMainloopFwdSm80ILi4ELi1ELb0EN4cute5tupleIJNS5_1CILi128EEENS7_ILi64EEES8_EEELi128ENS_10bfloat16_tEfNS_4arch4Sm80ELb0ELb0ELb0ELb0ELb1ELb0ELb1ELb0EEENS1_21CollectiveEpilogueFwdINS6_IJS8_S8_S9_EEENS6_IJNS7_ILi1EEESH_SH_EEESB_SD_Li128ELb0ELb1ELb0ELb0EEENS1_19SingleTileSchedulerILb0ELb0ELb1ELi128EEEEEEEEEvNT_6ParamsE)
        /*0014*/ 	.short	0x0160
        /*0016*/ 	.short	0x0418


	//----- nvinfo : EIATTR_CBANK_PARAM_SIZE
	.align		4
.L_292:
        /*0018*/ 	.byte	0x03, 0x19
        /*001a*/ 	.short	0x0418


	//----- nvinfo : EIATTR_KPARAM_INFO
	.align		4
        /*001c*/ 	.byte	0x04, 0x17
        /*001e*/ 	.short	(.L_294 - .L_293)
.L_293:
        /*0020*/ 	.word	0x00000000
        /*0024*/ 	.short	0x0000
        /*0026*/ 	.short	0x0000
        /*0028*/ 	.byte	0x00, 0xf0, 0x61, 0x10


	//----- nvinfo : EIATTR_MAXREG_COUNT
	.align		4
.L_294:
        /*002c*/ 	.byte	0x03, 0x1b
        /*002e*/ 	.short	0x00ff


	//----- nvinfo : EIATTR_NUM_BARRIERS
	.align		4
        /*0030*/ 	.byte	0x02, 0x4c
        /*0032*/ 	.byte	0x02
	.zero		1


	//----- nvinfo : EIATTR_ANNOTATIONS
	.align		4
        /*0034*/ 	.byte	0x04, 0x55
        /*0036*/ 	.short	(.L_296 - .L_295)


	//   ....[0]....
.L_295:
        /* <DEDUP_REMOVED lines=38> */


	//----- nvinfo : EIATTR_MERCURY_ISA_VERSION
	.align		4
.L_296:
        /*0288*/ 	.byte	0x03, 0x5f
        /*028a*/ 	.short	0x0000


	//----- nvinfo : EIATTR_COOP_GROUP_MASK_REGIDS
	.align		4
        /*028c*/ 	.byte	0x04, 0x29
        /*028e*/ 	.short	(.L_298 - .L_297)


	//   ....[0]....
.L_297:
        /*0290*/ 	.word	0xffffffff


	//   ....[1]....
        /*0294*/ 	.word	0xffffffff


	//   ....[2]....
        /*0298*/ 	.word	0xffffffff


	//   ....[3]....
        /*029c*/ 	.word	0xffffffff


	//   ....[4]....
        /*02a0*/ 	.word	0xffffffff


	//   ....[5]....
        /*02a4*/ 	.word	0xffffffff


	//   ....[6]....
        /*02a8*/ 	.word	0xffffffff


	//   ....[7]....
        /*02ac*/ 	.word	0xffffffff


	//   ....[8]....
        /*02b0*/ 	.word	0xffffffff


	//   ....[9]....
        /*02b4*/ 	.word	0xffffffff


	//   ....[10]....
        /*02b8*/ 	.word	0xffffffff


	//   ....[11]....
        /*02bc*/ 	.word	0xffffffff


	//   ....[12]....
        /*02c0*/ 	.word	0xffffffff


	//   ....[13]....
        /*02c4*/ 	.word	0xffffffff


	//   ....[14]....
        /*02c8*/ 	.word	0xffffffff


	//   ....[15]....
        /*02cc*/ 	.word	0xffffffff


	//   ....[16]....
        /*02d0*/ 	.word	0xffffffff


	//   ....[17]....
        /*02d4*/ 	.word	0xffffffff


	//   ....[18]....
        /*02d8*/ 	.word	0xffffffff


	//   ....[19]....
        /*02dc*/ 	.word	0xffffffff


	//   ....[20]....
        /*02e0*/ 	.word	0xffffffff


	//   ....[21]....
        /*02e4*/ 	.word	0xffffffff


	//   ....[22]....
        /*02e8*/ 	.word	0xffffffff


	//   ....[23]....
        /*02ec*/ 	.word	0xffffffff


	//   ....[24]....
        /*02f0*/ 	.word	0xffffffff


	//   ....[25]....
        /*02f4*/ 	.word	0xffffffff


	//   ....[26]....
        /*02f8*/ 	.word	0xffffffff


	//   ....[27]....
        /*02fc*/ 	.word	0xffffffff


	//   ....[28]....
        /*0300*/ 	.word	0xffffffff


	//   ....[29]....
        /*0304*/ 	.word	0xffffffff


	//   ....[30]....
        /*0308*/ 	.word	0xffffffff


	//   ....[31]....
        /*030c*/ 	.word	0xffffffff


	//   ....[32]....
        /*0310*/ 	.word	0xffffffff


	//   ....[33]....
        /*0314*/ 	.word	0xffffffff


	//   ....[34]....
        /*0318*/ 	.word	0xffffffff


	//   ....[35]....
        /*031c*/ 	.word	0xffffffff


	//   ....[36]....
        /*0320*/ 	.word	0xffffffff


	//   ....[37]....
        /*0324*/ 	.word	0xffffffff


	//   ....[38]....
        /*0328*/ 	.word	0xffffffff


	//   ....[39]....
        /*032c*/ 	.word	0xffffffff


	//   ....[40]....
        /*0330*/ 	.word	0xffffffff


	//   ....[41]....
        /*0334*/ 	.word	0xffffffff


	//   ....[42]....
        /*0338*/ 	.word	0xffffffff


	//   ....[43]....
        /*033c*/ 	.word	0xffffffff


	//   ....[44]....
        /*0340*/ 	.word	0xffffffff


	//   ....[45]....
        /*0344*/ 	.word	0xffffffff


	//   ....[46]....
        /*0348*/ 	.word	0xffffffff


	//   ....[47]....
        /*034c*/ 	.word	0xffffffff


	//   ....[48]....
        /*0350*/ 	.word	0xffffffff


	//   ....[49]....
        /*0354*/ 	.word	0xffffffff


	//   ....[50]....
        /*0358*/ 	.word	0xffffffff


	//   ....[51]....
        /*035c*/ 	.word	0xffffffff


	//   ....[52]....
        /*0360*/ 	.word	0xffffffff


	//   ....[53]....
        /*0364*/ 	.word	0xffffffff


	//   ....[54]....
        /*0368*/ 	.word	0xffffffff


	//   ....[55]....
        /*036c*/ 	.word	0xffffffff


	//   ....[56]....
        /*0370*/ 	.word	0xffffffff


	//   ....[57]....
        /*0374*/ 	.word	0xffffffff


	//   ....[58]....
        /*0378*/ 	.word	0xffffffff


	//   ....[59]....
        /*037c*/ 	.word	0xffffffff


	//   ....[60]....
        /*0380*/ 	.word	0xffffffff


	//   ....[61]....
        /*0384*/ 	.word	0xffffffff


	//   ....[62]....
        /*0388*/ 	.word	0xffffffff


	//   ....[63]....
        /*038c*/ 	.word	0xffffffff


	//   ....[64]....
        /*0390*/ 	.word	0xffffffff


	//   ....[65]....
        /*0394*/ 	.word	0xffffffff


	//   ....[66]....
        /*0398*/ 	.word	0xffffffff


	//   ....[67]....
        /*039c*/ 	.word	0xffffffff


	//   ....[68]....
        /*03a0*/ 	.word	0xffffffff


	//   ....[69]....
        /*03a4*/ 	.word	0xffffffff


	//   ....[70]....
        /*03a8*/ 	.word	0xffffffff


	//   ....[71]....
        /*03ac*/ 	.word	0xffffffff


	//   ....[72]....
        /*03b0*/ 	.word	0xffffffff


	//   ....[73]....
        /*03b4*/ 	.word	0xffffffff


	//   ....[74]....
        /*03b8*/ 	.word	0xffffffff


	//   ....[75]....
        /*03bc*/ 	.word	0xffffffff


	//   ....[76]....
        /*03c0*/ 	.word	0xffffffff


	//   ....[77]....
        /*03c4*/ 	.word	0xffffffff


	//   ....[78]....
        /*03c8*/ 	.word	0xffffffff


	//   ....[79]....
        /*03cc*/ 	.word	0xffffffff


	//   ....[80]....
        /*03d0*/ 	.word	0xffffffff


	//   ....[81]....
        /*03d4*/ 	.word	0xffffffff


	//   ....[82]....
        /*03d8*/ 	.word	0xffffffff


	//   ....[83]....
        /*03dc*/ 	.word	0xffffffff


	//   ....[84]....
        /*03e0*/ 	.word	0xffffffff


	//   ....[85]....
        /*03e4*/ 	.word	0xffffffff


	//   ....[86]....
        /*03e8*/ 	.word	0xffffffff


	//   ....[87]....
        /*03ec*/ 	.word	0xffffffff


	//   ....[88]....
        /*03f0*/ 	.word	0xffffffff


	//   ....[89]....
        /*03f4*/ 	.word	0xffffffff


	//   ....[90]....
        /*03f8*/ 	.word	0xffffffff


	//   ....[91]....
        /*03fc*/ 	.word	0xffffffff


	//   ....[92]....
        /*0400*/ 	.word	0xffffffff


	//   ....[93]....
        /*0404*/ 	.word	0xffffffff


	//   ....[94]....
        /*0408*/ 	.word	0xffffffff


	//   ....[95]....
        /*040c*/ 	.word	0xffffffff


	//   ....[96]....
        /*0410*/ 	.word	0xffffffff


	//   ....[97]....
        /*0414*/ 	.word	0xffffffff


	//   ....[98]....
        /*0418*/ 	.word	0xffffffff


	//   ....[99]....
        /*041c*/ 	.word	0xffffffff


	//   ....[100]....
        /*0420*/ 	.word	0xffffffff


	//   ....[101]....
        /*0424*/ 	.word	0xffffffff


	//   ....[102]....
        /*0428*/ 	.word	0xffffffff


	//   ....[103]....
        /*042c*/ 	.word	0xffffffff


	//----- nvinfo : EIATTR_COOP_GROUP_INSTR_OFFSETS
	.align		4
.L_298:
        /*0430*/ 	.byte	0x04, 0x28
        /*0432*/ 	.short	(.L_300 - .L_299)


	//   ....[0]....
.L_299:
        /*0434*/ 	.word	0x00000530


	//   ....[1]....
        /*0438*/ 	.word	0x00000560


	//   ....[2]....
        /*043c*/ 	.word	0x00000580


	//   ....[3]....
        /*0440*/ 	.word	0x000005a0


	//   ....[4]....
        /*0444*/ 	.word	0x00000820


	//   ....[5]....
        /*0448*/ 	.word	0x00000840


	//   ....[6]....
        /*044c*/ 	.word	0x00000860


	//   ....[7]....
        /*0450*/ 	.word	0x00000870


	//   ....[8]....
        /*0454*/ 	.word	0x00000910


	//   ....[9]....
        /*0458*/ 	.word	0x00000930


	//   ....[10]....
        /*045c*/ 	.word	0x000009a0


	//   ....[11]....
        /*0460*/ 	.word	0x000009b0


	//   ....[12]....
        /*0464*/ 	.word	0x00000b40


	//   ....[13]....
        /*0468*/ 	.word	0x00000b50


	//   ....[14]....
        /*046c*/ 	.word	0x00000b60


	//   ....[15]....
        /*0470*/ 	.word	0x00000b70


	//   ....[16]....
        /*0474*/ 	.word	0x000011d0


	//   ....[17]....
        /*0478*/ 	.word	0x000011e0


	//   ....[18]....
        /*047c*/ 	.word	0x000011f0


	//   ....[19]....
        /*0480*/ 	.word	0x00001200


	//   ....[20]....
        /*0484*/ 	.word	0x00001220


	//   ....[21]....
        /*0488*/ 	.word	0x00001230


	//   ....[22]....
        /*048c*/ 	.word	0x00001240


	//   ....[23]....
        /*0490*/ 	.word	0x00001250


	//   ....[24]....
        /*0494*/ 	.word	0x00001810


	//   ....[25]....
        /*0498*/ 	.word	0x00001830


	//   ....[26]....
        /*049c*/ 	.word	0x00001850


	//   ....[27]....
        /*04a0*/ 	.word	0x00001880


	//   ....[28]....
        /*04a4*/ 	.word	0x000018a0


	//   ....[29]....
        /*04a8*/ 	.word	0x000018b0


	//   ....[30]....
        /*04ac*/ 	.word	0x00001910


	//   ....[31]....
        /*04b0*/ 	.word	0x00001940


	//   ....[32]....
        /*04b4*/ 	.word	0x00002840


	//   ....[33]....
        /*04b8*/ 	.word	0x00002870


	//   ....[34]....
        /*04bc*/ 	.word	0x00002890


	//   ....[35]....
        /*04c0*/ 	.word	0x000028a0


	//   ....[36]....
        /*04c4*/ 	.word	0x000028b0


	//   ....[37]....
        /*04c8*/ 	.word	0x000028c0


	//   ....[38]....
        /*04cc*/ 	.word	0x000028d0


	//   ....[39]....
        /*04d0*/ 	.word	0x000028f0


	//   ....[40]....
        /*04d4*/ 	.word	0x00003260


	//   ....[41]....
        /*04d8*/ 	.word	0x00003330


	//   ....[42]....
        /*04dc*/ 	.word	0x000034d0


	//   ....[43]....
        /*04e0*/ 	.word	0x000034f0


	//   ....[44]....
        /*04e4*/ 	.word	0x00003800


	//   ....[45]....
        /*04e8*/ 	.word	0x000039b0


	//   ....[46]....
        /*04ec*/ 	.word	0x00003a20


	//   ....[47]....
        /*04f0*/ 	.word	0x00003ae0


	//   ....[48]....
        /*04f4*/ 	.word	0x00006050


	//   ....[49]....
        /*04f8*/ 	.word	0x00006060


	//   ....[50]....
        /*04fc*/ 	.word	0x00006070


	//   ....[51]....
        /*0500*/ 	.word	0x00006080


	//   ....[52]....
        /*0504*/ 	.word	0x00006090


	//   ....[53]....
        /*0508*/ 	.word	0x000060a0


	//   ....[54]....
        /*050c*/ 	.word	0x000060b0


	//   ....[55]....
        /*0510*/ 	.word	0x000060f0


	//   ....[56]....
        /*0514*/ 	.word	0x000064c0


	//   ....[57]....
        /*0518*/ 	.word	0x000064e0


	//   ....[58]....
        /*051c*/ 	.word	0x000064f0


	//   ....[59]....
        /*0520*/ 	.word	0x00006500


	//   ....[60]....
        /*0524*/ 	.word	0x00006510


	//   ....[61]....
        /*0528*/ 	.word	0x00006520


	//   ....[62]....
        /*052c*/ 	.word	0x00006540


	//   ....[63]....
        /*0530*/ 	.word	0x00006570


	//   ....[64]....
        /*0534*/ 	.word	0x00007390


	//   ....[65]....
        /*0538*/ 	.word	0x00007490


	//   ....[66]....
        /*053c*/ 	.word	0x000074f0


	//   ....[67]....
        /*0540*/ 	.word	0x00007520


	//   ....[68]....
        /*0544*/ 	.word	0x000075e0


	//   ....[69]....
        /*0548*/ 	.word	0x00007650


	//   ....[70]....
        /*054c*/ 	.word	0x000078f0


	//   ....[71]....
        /*0550*/ 	.word	0x00007e50


	//   ....[72]....
        /*0554*/ 	.word	0x00009df0


	//   ....[73]....
        /*0558*/ 	.word	0x00009e00


	//   ....[74]....
        /*055c*/ 	.word	0x00009e10


	//   ....[75]....
        /*0560*/ 	.word	0x00009e20


	//   ....[76]....
        /*0564*/ 	.word	0x00009e50


	//   ....[77]....
        /*0568*/ 	.word	0x00009e80


	//   ....[78]....
        /*056c*/ 	.word	0x00009eb0


	//   ....[79]....
        /*0570*/ 	.word	0x00009ee0


	//   ....[80]....
        /*0574*/ 	.word	0x0000b840


	//   ....[81]....
        /*0578*/ 	.word	0x0000b850


	//   ....[82]....
        /*057c*/ 	.word	0x0000b870


	//   ....[83]....
        /*0580*/ 	.word	0x0000b880


	//   ....[84]....
        /*0584*/ 	.word	0x0000b890


	//   ....[85]....
        /*0588*/ 	.word	0x0000b8a0


	//   ....[86]....
        /*058c*/ 	.word	0x0000b8b0


	//   ....[87]....
        /*0590*/ 	.word	0x0000b8c0


	//   ....[88]....
        /*0594*/ 	.word	0x0000ba40


	//   ....[89]....
        /*0598*/ 	.word	0x0000ba60


	//   ....[90]....
        /*059c*/ 	.word	0x0000bb50


	//   ....[91]....
        /*05a0*/ 	.word	0x0000bb80


	//   ....[92]....
        /*05a4*/ 	.word	0x0000bc50


	//   ....[93]....
        /*05a8*/ 	.word	0x0000bc80


	//   ....[94]....
        /*05ac*/ 	.word	0x0000bd50


	//   ....[95]....
        /*05b0*/ 	.word	0x0000bd80


	//   ....[96]....
        /*05b4*/ 	.word	0x0000be50


	//   ....[97]....
        /*05b8*/ 	.word	0x0000be80


	//   ....[98]....
        /*05bc*/ 	.word	0x0000bf50


	//   ....[99]....
        /*05c0*/ 	.word	0x0000bf80


	//   ....[100]....
        /*05c4*/ 	.word	0x0000c050


	//   ....[101]....
        /*05c8*/ 	.word	0x0000c080


	//   ....[102]....
        /*05cc*/ 	.word	0x0000c150


	//   ....[103]....
        /*05d0*/ 	.word	0x0000c170


	//----- nvinfo : EIATTR_EXIT_INSTR_OFFSETS
	.align		4
.L_300:
        /*05d4*/ 	.byte	0x04, 0x1c
        /*05d6*/ 	.short	(.L_302 - .L_301)


	//   ....[0]....
.L_301:
        /*05d8*/ 	.word	0x00000040


	//   ....[1]....
        /*05dc*/ 	.word	0x0000c180


	//   ....[2]....
        /*05e0*/ 	.word	0x0000c1d0


	//   ....[3]....
        /*05e4*/ 	.word	0x0000c230


	//----- nvinfo : EIATTR_CTAIDZ_USED
	.align		4
.L_302:
        /*05e8*/ 	.byte	0x01, 0x04
	.zero		2


	//----- nvinfo : EIATTR_MAX_THREADS
	.align		4
        /*05ec*/ 	.byte	0x04, 0x05
        /*05ee*/ 	.short	(.L_304 - .L_303)
.L_303:
        /*05f0*/ 	.word	0x00000080
        /*05f4*/ 	.word	0x00000001
        /*05f8*/ 	.word	0x00000001


	//----- nvinfo : EIATTR_CRS_STACK_SIZE
	.align		4
.L_304:
        /*05fc*/ 	.byte	0x04, 0x1e
        /*05fe*/ 	.short	(.L_306 - .L_305)
.L_305:
        /*0600*/ 	.word	0x00000000
.L_306:


//--------------------- .nv.info._ZN7cutlass13device_kernelIN5flash19enable_sm80_to_sm89INS1_16FlashAttnFwdSm80INS1_25CollectiveMainloopFwdSm80ILi4ELi1ELb0EN4cute5tupleIJNS5_1CILi128EEENS7_ILi64EEES8_EEELi128ENS_10bfloat16_tEfNS_4arch4Sm80ELb0ELb0ELb0ELb1ELb1ELb0ELb1ELb0EEENS1_21CollectiveEpilogueFwdINS6_IJS8_S8_S9_EEENS6_IJNS7_ILi1EEESH_SH_EEESB_SD_Li128ELb1ELb1ELb0ELb0EEENS1_19SingleTileSchedulerILb1ELb0ELb1ELi128EEEEEEEEEvNT_6ParamsE --------------------------
	.section	.nv.info._ZN7cutlass13device_kernelIN5flash19enable_sm80_to_sm89INS1_16FlashAttnFwdSm80INS1_25CollectiveMainloopFwdSm80ILi4ELi1ELb0EN4cute5tupleIJNS5_1CILi128EEENS7_ILi64EEES8_EEELi128ENS_10bfloat16_tEfNS_4arch4Sm80ELb0ELb0ELb0ELb1ELb1ELb0ELb1ELb0EEENS1_21CollectiveEpilogueFwdINS6_IJS8_S8_S9_EEENS6_IJNS7_ILi1EEESH_SH_EEESB_SD_Li128ELb1ELb1ELb0ELb0EEENS1_19SingleTileSchedulerILb1ELb0ELb1ELi128EEEEEEEEEvNT_6ParamsE,"",@"SHT_CUDA_INFO"
	.sectionflags	@""
	.align	4


	//----- nvinfo : EIATTR_CUDA_API_VERSION
	.align		4
        /*0000*/ 	.byte	0x04, 0x37
        /*0002*/ 	.short	(.L_308 - .L_307)
.L_307:
        /*0004*/ 	.word	0x00000082


	//----- nvinfo : EIATTR_SW2861232_WAR
	.align		4
.L_308:
        /*0008*/ 	.byte	0x01, 0x35
	.zero		2


	//----- nvinfo : EIATTR_PARAM_CBANK
	.align		4
        /*000c*/ 	.byte	0x04, 0x0a
        /*000e*/ 	.short	(.L_310 - .L_309)
	.align		4
.L_309:
        /*0010*/ 	.word	index@(.nv.constant0._ZN7cutlass13device_kernelIN5flash19enable_sm80_to_sm89INS1_16FlashAttnFwdSm80INS1_25CollectiveMainloopFwdSm80ILi4ELi1ELb0EN4cute5tupleIJNS5_1CILi128EEENS7_ILi64EEES8_EEELi128ENS_10bfloat16_tEfNS_4arch4Sm80ELb0ELb0ELb0ELb1ELb1ELb0ELb1ELb0EEENS1_21CollectiveEpilogueFwdINS6_IJS8_S8_S9_EEENS6_IJNS7_ILi1EEESH_SH_EEESB_SD_Li128ELb1ELb1ELb0ELb0EEENS1_19SingleTileSchedulerILb1ELb0ELb1ELi128EEEEEEEEEvNT_6ParamsE)
        /*0014*/ 	.short	0x0160
        /*0016*/ 	.short	0x0418


	//----- nvinfo : EIATTR_CBANK_PARAM_SIZE
	.align		4
.L_310:
        /*0018*/ 	.byte	0x03, 0x19
        /*001a*/ 	.short	0x0418


	//----- nvinfo : EIATTR_KPARAM_INFO
	.align		4
        /*001c*/ 	.byte	0x04, 0x17
        /*001e*/ 	.short	(.L_312 - .L_311)
.L_311:
        /*0020*/ 	.word	0x00000000
        /*0024*/ 	.short	0x0000
        /*0026*/ 	.short	0x0000
        /*0028*/ 	.byte	0x00, 0xf0, 0x61, 0x10


	//----- nvinfo : EIATTR_MAXREG_COUNT
	.align		4
.L_312:
        /*002c*/ 	.byte	0x03, 0x1b
        /*002e*/ 	.short	0x00ff


	//----- nvinfo : EIATTR_NUM_BARRIERS
	.align		4
        /*0030*/ 	.byte	0x02, 0x4c
        /*0032*/ 	.byte	0x02
	.zero		1


	//----- nvinfo : EIATTR_ANNOTATIONS
	.align		4
        /*0034*/ 	.byte	0x04, 0x55
        /*0036*/ 	.short	(.L_314 - .L_313)


	//   ....[0]....
.L_313:
        /* <DEDUP_REMOVED lines=16> */


	//----- nvinfo : EIATTR_MERCURY_ISA_VERSION
	.align		4
.L_314:
        /*0128*/ 	.byte	0x03, 0x5f
        /*012a*/ 	.short	0x0000


	//----- nvinfo : EIATTR_COOP_GROUP_MASK_REGIDS
	.align		4
        /*012c*/ 	.byte	0x04, 0x29
        /*012e*/ 	.short	(.L_316 - .L_315)


	//   ....[0]....
.L_315:
        /*0130*/ 	.word	0xffffffff


	//   ....[1]....
        /*0134*/ 	.word	0xffffffff


	//   ....[2]....
        /*0138*/ 	.word	0xffffffff


	//   ....[3]....
        /*013c*/ 	.word	0xffffffff


	//   ....[4]....
        /*0140*/ 	.word	0xffffffff


	//   ....[5]....
        /*0144*/ 	.word	0xffffffff


	//   ....[6]....
        /*0148*/ 	.word	0xffffffff


	//   ....[7]....
        /*014c*/ 	.word	0xffffffff


	//   ....[8]....
        /*0150*/ 	.word	0xffffffff


	//   ....[9]....
        /*0154*/ 	.word	0xffffffff


	//   ....[10]....
        /*0158*/ 	.word	0xffffffff


	//   ....[11]....
        /*015c*/ 	.word	0xffffffff


	//   ....[12]....
        /*0160*/ 	.word	0xffffffff


	//   ....[13]....
        /*0164*/ 	.word	0xffffffff


	//   ....[14]....
        /*0168*/ 	.word	0xffffffff


	//   ....[15]....
        /*016c*/ 	.word	0xffffffff


	//   ....[16]....
        /*0170*/ 	.word	0xffffffff


	//   ....[17]....
        /*0174*/ 	.word	0xffffffff


	//   ....[18]....
        /*0178*/ 	.word	0xffffffff


	//   ....[19]....
        /*017c*/ 	.word	0xffffffff


	//   ....[20]....
        /*0180*/ 	.word	0xffffffff


	//   ....[21]....
        /*0184*/ 	.word	0xffffffff


	//   ....[22]....
        /*0188*/ 	.word	0xffffffff


	//   ....[23]....
        /*018c*/ 	.word	0xffffffff


	//   ....[24]....
        /*0190*/ 	.word	0xffffffff


	//   ....[25]....
        /*0194*/ 	.word	0xffffffff


	//   ....[26]....
        /*0198*/ 	.word	0xffffffff


	//   ....[27]....
        /*019c*/ 	.word	0xffffffff


	//   ....[28]....
        /*01a0*/ 	.word	0xffffffff


	//   ....[29]....
        /*01a4*/ 	.word	0xffffffff


	//   ....[30]....
        /*01a8*/ 	.word	0xffffffff


	//   ....[31]....
        /*01ac*/ 	.word	0xffffffff


	//   ....[32]....
        /*01b0*/ 	.word	0xffffffff


	//   ....[33]....
        /*01b4*/ 	.word	0xffffffff


	//   ....[34]....
        /*01b8*/ 	.word	0xffffffff


	//   ....[35]....
        /*01bc*/ 	.word	0xffffffff


	//   ....[36]....
        /*01c0*/ 	.word	0xffffffff


	//   ....[37]....
        /*01c4*/ 	.word	0xffffffff


	//   ....[38]....
        /*01c8*/ 	.word	0xffffffff


	//   ....[39]....
        /*01cc*/ 	.word	0xffffffff


	//   ....[40]....
        /*01d0*/ 	.word	0xffffffff


	//   ....[41]....
        /*01d4*/ 	.word	0xffffffff


	//   ....[42]....
        /*01d8*/ 	.word	0xffffffff


	//   ....[43]....
        /*01dc*/ 	.word	0xffffffff


	//   ....[44]....
        /*01e0*/ 	.word	0xffffffff


	//   ....[45]....
        /*01e4*/ 	.word	0xffffffff


	//   ....[46]....
        /*01e8*/ 	.word	0xffffffff


	//   ....[47]....
        /*01ec*/ 	.word	0xffffffff


	//   ....[48]....
        /*01f0*/ 	.word	0xffffffff


	//   ....[49]....
        /*01f4*/ 	.word	0xffffffff


	//   ....[50]....
        /*01f8*/ 	.word	0xffffffff


	//   ....[51]....
        /*01fc*/ 	.word	0xffffffff


	//   ....[52]....
        /*0200*/ 	.word	0xffffffff


	//   ....[53]....
        /*0204*/ 	.word	0xffffffff


	//   ....[54]....
        /*0208*/ 	.word	0xffffffff


	//   ....[55]....
        /*020c*/ 	.word	0xffffffff


	//   ....[56]....
        /*0210*/ 	.word	0xffffffff


	//   ....[57]....
        /*0214*/ 	.word	0xffffffff


	//   ....[58]....
        /*0218*/ 	.word	0xffffffff


	//   ....[59]....
        /*021c*/ 	.word	0xffffffff


	//   ....[60]....
        /*0220*/ 	.word	0xffffffff


	//   ....[61]....
        /*0224*/ 	.word	0xffffffff


	//   ....[62]....
        /*0228*/ 	.word	0xffffffff


	//   ....[63]....
        /*022c*/ 	.word	0xffffffff


	//   ....[64]....
        /*0230*/ 	.word	0xffffffff


	//   ....[65]....
        /*0234*/ 	.word	0xffffffff


	//   ....[66]....
        /*0238*/ 	.word	0xffffffff


	//   ....[67]....
        /*023c*/ 	.word	0xffffffff


	//   ....[68]....
        /*0240*/ 	.word	0xffffffff


	//   ....[69]....
        /*0244*/ 	.word	0xffffffff


	//   ....[70]....
        /*0248*/ 	.word	0xffffffff


	//   ....[71]....
        /*024c*/ 	.word	0xffffffff


	//   ....[72]....
        /*0250*/ 	.word	0xffffffff


	//   ....[73]....
        /*0254*/ 	.word	0xffffffff


	//   ....[74]....
        /*0258*/ 	.word	0xffffffff


	//   ....[75]....
        /*025c*/ 	.word	0xffffffff


	//   ....[76]....
        /*0260*/ 	.word	0xffffffff


	//   ....[77]....
        /*0264*/ 	.word	0xffffffff


	//   ....[78]....
        /*0268*/ 	.word	0xffffffff


	//   ....[79]....
        /*026c*/ 	.word	0xffffffff


	//   ....[80]....
        /*0270*/ 	.word	0xffffffff


	//   ....[81]....
        /*0274*/ 	.word	0xffffffff


	//   ....[82]....
        /*0278*/ 	.word	0xffffffff


	//   ....[83]....
        /*027c*/ 	.word	0xffffffff


	//   ....[84]....
        /*0280*/ 	.word	0xffffffff


	//   ....[85]....
        /*0284*/ 	.word	0xffffffff


	//   ....[86]....
        /*0288*/ 	.word	0xffffffff


	//   ....[87]....
        /*028c*/ 	.word	0xffffffff


	//   ....[88]....
        /*0290*/ 	.word	0xffffffff


	//   ....[89]....
        /*0294*/ 	.word	0xffffffff


	//   ....[90]....
        /*0298*/ 	.word	0xffffffff


	//   ....[91]....
        /*029c*/ 	.word	0xffffffff


	//   ....[92]....
        /*02a0*/ 	.word	0xffffffff


	//   ....[93]....
        /*02a4*/ 	.word	0xffffffff


	//   ....[94]....
        /*02a8*/ 	.word	0xffffffff


	//   ....[95]....
        /*02ac*/ 	.word	0xffffffff


	//   ....[96]....
        /*02b0*/ 	.word	0xffffffff


	//   ....[97]....
        /*02b4*/ 	.word	0xffffffff


	//   ....[98]....
        /*02b8*/ 	.word	0xffffffff


	//   ....[99]....
        /*02bc*/ 	.word	0xffffffff


	//   ....[100]....
        /*02c0*/ 	.word	0xffffffff


	//   ....[101]....
        /*02c4*/ 	.word	0xffffffff


	//   ....[102]....
        /*02c8*/ 	.word	0xffffffff


	//   ....[103]....
        /*02cc*/ 	.word	0xffffffff


	//   ....[104]....
        /*02d0*/ 	.word	0xffffffff


	//   ....[105]....
        /*02d4*/ 	.word	0xffffffff


	//   ....[106]....
        /*02d8*/ 	.word	0xffffffff


	//   ....[107]....
        /*02dc*/ 	.word	0xffffffff


	//   ....[108]....
        /*02e0*/ 	.word	0xffffffff


	//   ....[109]....
        /*02e4*/ 	.word	0xffffffff


	//   ....[110]....
        /*02e8*/ 	.word	0xffffffff


	//   ....[111]....
        /*02ec*/ 	.word	0xffffffff


	//   ....[112]....
        /*02f0*/ 	.word	0xffffffff


	//   ....[113]....
        /*02f4*/ 	.word	0xffffffff


	//   ....[114]....
        /*02f8*/ 	.word	0xffffffff


	//   ....[115]....
        /*02fc*/ 	.word	0xffffffff


	//   ....[116]....
        /*0300*/ 	.word	0xffffffff


	//   ....[117]....
        /*0304*/ 	.word	0xffffffff


	//   ....[118]....
        /*0308*/ 	.word	0xffffffff


	//   ....[119]....
        /*030c*/ 	.word	0xffffffff


	//   ....[120]....
        /*0310*/ 	.word	0xffffffff


	//----- nvinfo : EIATTR_COOP_GROUP_INSTR_OFFSETS
	.align		4
.L_316:
        /*0314*/ 	.byte	0x04, 0x28
        /*0316*/ 	.short	(.L_318 - .L_317)


	//   ....[0]....
.L_317:
        /*0318*/ 	.word	0x000000a0


	//   ....[1]....
        /*031c*/ 	.word	0x000011f0


	//   ....[2]....
        /*0320*/ 	.word	0x00001210


	//   ....[3]....
        /*0324*/ 	.word	0x000013c0


	//   ....[4]....
        /*0328*/ 	.word	0x000013f0


	//   ....[5]....
        /*032c*/ 	.word	0x000014c0


	//   ....[6]....
        /*0330*/ 	.word	0x000014f0


	//   ....[7]....
        /*0334*/ 	.word	0x000015c0


	//   ....[8]....
        /*0338*/ 	.word	0x000015f0


	//   ....[9]....
        /*033c*/ 	.word	0x000016c0


	//   ....[10]....
        /*0340*/ 	.word	0x000016f0


	//   ....[11]....
        /*0344*/ 	.word	0x000017c0


	//   ....[12]....
        /*0348*/ 	.word	0x000017f0


	//   ....[13]....
        /*034c*/ 	.word	0x000018c0


	//   ....[14]....
        /*0350*/ 	.word	0x000018f0


	//   ....[15]....
        /*0354*/ 	.word	0x000019b0


	//   ....[16]....
        /*0358*/ 	.word	0x000019f0


	//   ....[17]....
        /*035c*/ 	.word	0x00001ea0


	//   ....[18]....
        /*0360*/ 	.word	0x00001ec0


	//   ....[19]....
        /*0364*/ 	.word	0x00001ef0


	//   ....[20]....
        /*0368*/ 	.word	0x00001f20


	//   ....[21]....
        /*036c*/ 	.word	0x00001f30


	//   ....[22]....
        /*0370*/ 	.word	0x00001f40


	//   ....[23]....
        /*0374*/ 	.word	0x00001f50


	//   ....[24]....
        /*0378*/ 	.word	0x00001f60


	//   ....[25]....
        /*037c*/ 	.word	0x000022e0


	//   ....[26]....
        /*0380*/ 	.word	0x00002310


	//   ....[27]....
        /*0384*/ 	.word	0x00002320


	//   ....[28]....
        /*0388*/ 	.word	0x00002330


	//   ....[29]....
        /*038c*/ 	.word	0x00002360


	//   ....[30]....
        /*0390*/ 	.word	0x00002380


	//   ....[31]....
        /*0394*/ 	.word	0x000023b0


	//   ....[32]....
        /*0398*/ 	.word	0x000023e0


	//   ....[33]....
        /*039c*/ 	.word	0x00003460


	//   ....[34]....
        /*03a0*/ 	.word	0x00003480


	//   ....[35]....
        /*03a4*/ 	.word	0x00003490


	//   ....[36]....
        /*03a8*/ 	.word	0x000034a0


	//   ....[37]....
        /*03ac*/ 	.word	0x000034b0


	//   ....[38]....
        /*03b0*/ 	.word	0x000034c0


	//   ....[39]....
        /*03b4*/ 	.word	0x000034d0


	//   ....[40]....
        /*03b8*/ 	.word	0x000034f0


	//   ....[41]....
        /*03bc*/ 	.word	0x00003d90


	//   ....[42]....
        /*03c0*/ 	.word	0x00003e90


	//   ....[43]....
        /*03c4*/ 	.word	0x00004210


	//   ....[44]....
        /*03c8*/ 	.word	0x000042c0


	//   ....[45]....
        /*03cc*/ 	.word	0x000044a0


	//   ....[46]....
        /*03d0*/ 	.word	0x00004580


	//   ....[47]....
        /*03d4*/ 	.word	0x00004660


	//   ....[48]....
        /*03d8*/ 	.word	0x000047a0


	//   ....[49]....
        /*03dc*/ 	.word	0x00005ef0


	//   ....[50]....
        /*03e0*/ 	.word	0x00005f00


	//   ....[51]....
        /*03e4*/ 	.word	0x00005f10


	//   ....[52]....
        /*03e8*/ 	.word	0x00005f20


	//   ....[53]....
        /*03ec*/ 	.word	0x00005f30


	//   ....[54]....
        /*03f0*/ 	.word	0x00005f40


	//   ....[55]....
        /*03f4*/ 	.word	0x00005f50


	//   ....[56]....
        /*03f8*/ 	.word	0x00005f80


	//   ....[57]....
        /*03fc*/ 	.word	0x00006290


	//   ....[58]....
        /*0400*/ 	.word	0x000062e0


	//   ....[59]....
        /*0404*/ 	.word	0x00006300


	//   ....[60]....
        /*0408*/ 	.word	0x00006330


	//   ....[61]....
        /*040c*/ 	.word	0x000063c0


	//   ....[62]....
        /*0410*/ 	.word	0x000063e0


	//   ....[63]....
        /*0414*/ 	.word	0x000063f0


	//   ....[64]....
        /*0418*/ 	.word	0x00006400


	//   ....[65]....
        /*041c*/ 	.word	0x000071c0


	//   ....[66]....
        /*0420*/ 	.word	0x00007300


	//   ....[67]....
        /*0424*/ 	.word	0x000073c0


	//   ....[68]....
        /*0428*/ 	.word	0x00007420


	//   ....[69]....
        /*042c*/ 	.word	0x00007460


	//   ....[70]....
        /*0430*/ 	.word	0x000074f0


	//   ....[71]....
        /*0434*/ 	.word	0x00007520


	//   ....[72]....
        /*0438*/ 	.word	0x00007560


	//   ....[73]....
        /*043c*/ 	.word	0x00009910


	//   ....[74]....
        /*0440*/ 	.word	0x00009920


	//   ....[75]....
        /*0444*/ 	.word	0x00009930


	//   ....[76]....
        /*0448*/ 	.word	0x00009940


	//   ....[77]....
        /*044c*/ 	.word	0x00009970


	//   ....[78]....
        /*0450*/ 	.word	0x00009990


	//   ....[79]....
        /*0454*/ 	.word	0x000099b0


	//   ....[80]....
        /*0458*/ 	.word	0x000099e0


	//   ....[81]....
        /*045c*/ 	.word	0x0000b5b0


	//   ....[82]....
        /*0460*/ 	.word	0x0000b5f0


	//   ....[83]....
        /*0464*/ 	.word	0x0000b630


	//   ....[84]....
        /*0468*/ 	.word	0x0000b670


	//   ....[85]....
        /*046c*/ 	.word	0x0000b6b0


	//   ....[86]....
        /*0470*/ 	.word	0x0000b6f0


	//   ....[87]....
        /*0474*/ 	.word	0x0000b730


	//   ....[88]....
        /*0478*/ 	.word	0x0000b770


	//   ....[89]....
        /*047c*/ 	.word	0x0000b940


	//   ....[90]....
        /*0480*/ 	.word	0x0000b950


	//   ....[91]....
        /*0484*/ 	.word	0x0000ba50


	//   ....[92]....
        /*0488*/ 	.word	0x0000ba80


	//   ....[93]....
        /*048c*/ 	.word	0x0000bb60


	//   ....[94]....
        /*0490*/ 	.word	0x0000bb90


	//   ....[95]....
        /*0494*/ 	.word	0x0000bc70


	//   ....[96]....
        /*0498*/ 	.word	0x0000bca0


	//   ....[97]....
        /*049c*/ 	.word	0x0000bd80


	//   ....[98]....
        /*04a0*/ 	.word	0x0000bdb0


	//   ....[99]....
        /*04a4*/ 	.word	0x0000be90


	//   ....[100]....
        /*04a8*/ 	.word	0x0000bec0


	//   ....[101]....
        /*04ac*/ 	.word	0x0000bfa0


	//   ....[102]....
        /*04b0*/ 	.word	0x0000bfd0


	//   ....[103]....
        /*04b4*/ 	.word	0x0000c0b0


	//   ....[104]....
        /*04b8*/ 	.word	0x0000c0d0


	//   ....[105]....
        /*04bc*/ 	.word	0x0000c990


	//   ....[106]....
        /*04c0*/ 	.word	0x0000c9a0


	//   ....[107]....
        /*04c4*/ 	.word	0x0000ca70


	//   ....[108]....
        /*04c8*/ 	.word	0x0000caa0


	//   ....[109]....
        /*04cc*/ 	.word	0x0000cb70


	//   ....[110]....
        /*04d0*/ 	.word	0x0000cba0


	//   ....[111]....
        /*04d4*/ 	.word	0x0000cc70


	//   ....[112]....
        /*04d8*/ 	.word	0x0000cca0


	//   ....[113]....
        /*04dc*/ 	.word	0x0000cd70


	//   ....[114]....
        /*04e0*/ 	.word	0x0000cda0


	//   ....[115]....
        /*04e4*/ 	.word	0x0000ce70


	//   ....[116]....
        /*04e8*/ 	.word	0x0000cea0


	//   ....[117]....
        /*04ec*/ 	.word	0x0000cf70


	//   ....[118]....
        /*04f0*/ 	.word	0x0000cfa0


	//   ....[119]....
        /*04f4*/ 	.word	0x0000d070


	//   ....[120]....
        /*04f8*/ 	.word	0x0000d090


	//----- nvinfo : EIATTR_EXIT_INSTR_OFFSETS
	.align		4
.L_318:
        /*04fc*/ 	.byte	0x04, 0x1c
        /*04fe*/ 	.short	(.L_320 - .L_319)


	//   ....[0]....
.L_319:
        /*0500*/ 	.word	0x00000450


	//   ....[1]....
        /*0504*/ 	.word	0x0000c0e0


	//   ....[2]....
        /*0508*/ 	.word	0x0000c140


	//   ....[3]....
        /*050c*/ 	.word	0x0000c1a0


	//   ....[4]....
        /*0510*/ 	.word	0x0000d0a0


	//   ....[5]....
        /*0514*/ 	.word	0x0000d0f0


	//   ....[6]....
        /*0518*/ 	.word	0x0000d150


	//----- nvinfo : EIATTR_CTAIDZ_USED
	.align		4
.L_320:
        /*051c*/ 	.byte	0x01, 0x04
	.zero		2


	//----- nvinfo : EIATTR_MAX_THREADS
	.align		4
        /*0520*/ 	.byte	0x04, 0x05
        /*0522*/ 	.short	(.L_322 - .L_321)
.L_321:
        /*0524*/ 	.word	0x00000080
        /*0528*/ 	.word	0x00000001
        /*052c*/ 	.word	0x00000001


	//----- nvinfo : EIATTR_CRS_STACK_SIZE
	.align		4
.L_322:
        /*0530*/ 	.byte	0x04, 0x1e
        /*0532*/ 	.short	(.L_324 - .L_323)
.L_323:
        /*0534*/ 	.word	0x00000000
.L_324:


//--------------------- .nv.info._ZN7cutlass13device_kernelIN5flash19enable_sm80_to_sm89INS1_16FlashAttnFwdSm80INS1_25CollectiveMainloopFwdSm80ILi4ELi1ELb0EN4cute5tupleIJNS5_1CILi128EEENS7_ILi64EEES8_EEELi128ENS_10bfloat16_tEfNS_4arch4Sm80ELb0ELb0ELb0ELb1ELb1ELb1ELb1ELb0EEENS1_21CollectiveEpilogueFwdINS6_IJS8_S8_S9_EEENS6_IJNS7_ILi1EEESH_SH_EEESB_SD_Li128ELb1ELb1ELb0ELb0EEENS1_19SingleTileSchedulerILb1ELb0ELb1ELi128EEEEEEEEEvNT_6ParamsE --------------------------
	.section	.nv.info._ZN7cutlass13device_kernelIN5flash19enable_sm80_to_sm89INS1_16FlashAttnFwdSm80INS1_25CollectiveMainloopFwdSm80ILi4ELi1ELb0EN4cute5tupleIJNS5_1CILi128EEENS7_ILi64EEES8_EEELi128ENS_10bfloat16_tEfNS_4arch4Sm80ELb0ELb0ELb0ELb1ELb1ELb1ELb1ELb0EEENS1_21CollectiveEpilogueFwdINS6_IJS8_S8_S9_EEENS6_IJNS7_ILi1EEESH_SH_EEESB_SD_Li128ELb1ELb1ELb0ELb0EEENS1_19SingleTileSchedulerILb1ELb0ELb1ELi128EEEEEEEEEvNT_6ParamsE,"",@"SHT_CUDA_INFO"
	.sectionflags	@""
	.align	4


	//----- nvinfo : EIATTR_CUDA_API_VERSION
	.align		4
        /*0000*/ 	.byte	0x04, 0x37
        /*0002*/ 	.short	(.L_326 - .L_325)
.L_325:
        /*0004*/ 	.word	0x00000082


	//----- nvinfo : EIATTR_SW2861232_WAR
	.align		4
.L_326:
        /*0008*/ 	.byte	0x01, 0x35
	.zero		2


	//----- nvinfo : EIATTR_PARAM_CBANK
	.align		4
        /*000c*/ 	.byte	0x04, 0x0a
        /*000e*/ 	.short	(.L_328 - .L_327)
	.align		4
.L_327:
        /*0010*/ 	.word	index@(.nv.constant0._ZN7cutlass13device_kernelIN5flash19enable_sm80_to_sm89INS1_16FlashAttnFwdSm80INS1_25CollectiveMainloopFwdSm80ILi4ELi1ELb0EN4cute5tupleIJNS5_1CILi128EEENS7_ILi64EEES8_EEELi128ENS_10bfloat16_tEfNS_4arch4Sm80ELb0ELb0ELb0ELb1ELb1ELb1ELb1ELb0EEENS1_21CollectiveEpilogueFwdINS6_IJS8_S8_S9_EEENS6_IJNS7_ILi1EEESH_SH_EEESB_SD_Li128ELb1ELb1ELb0ELb0EEENS1_19SingleTileSchedulerILb1ELb0ELb1ELi128EEEEEEEEEvNT_6ParamsE)
        /*0014*/ 	.short	0x0160
        /*0016*/ 	.short	0x0418


	//----- nvinfo : EIATTR_CBANK_PARAM_SIZE
	.align		4
.L_328:
        /*0018*/ 	.byte	0x03, 0x19
        /*001a*/ 	.short	0x0418


	//----- nvinfo : EIATTR_KPARAM_INFO
	.align		4
        /*001c*/ 	.byte	0x04, 0x17
        /*001e*/ 	.short	(.L_330 - .L_329)
.L_329:
        /*0020*/ 	.word	0x00000000
        /*0024*/ 	.short	0x0000
        /*0026*/ 	.short	0x0000
        /*0028*/ 	.byte	0x00, 0xf0, 0x61, 0x10


	//----- nvinfo : EIATTR_MAXREG_COUNT
	.align		4
.L_330:
        /*002c*/ 	.byte	0x03, 0x1b
        /*002e*/ 	.short	0x00ff


	//----- nvinfo : EIATTR_NUM_BARRIERS
	.align		4
        /*0030*/ 	.byte	0x02, 0x4c
        /*0032*/ 	.byte	0x02
	.zero		1


	//----- nvinfo : EIATTR_ANNOTATIONS
	.align		4
        /*0034*/ 	.byte	0x04, 0x55
        /*0036*/ 	.short	(.L_332 - .L_331)


	//   ....[0]....
.L_331:
        /* <DEDUP_REMOVED lines=32> */


	//----- nvinfo : EIATTR_MERCURY_ISA_VERSION
	.align		4
.L_332:
        /*0228*/ 	.byte	0x03, 0x5f
        /*022a*/ 	.short	0x0000


	//----- nvinfo : EIATTR_INT_WARP_WIDE_INSTR_OFFSETS
	.align		4
        /*022c*/ 	.byte	0x04, 0x31
        /*022e*/ 	.short	(.L_334 - .L_333)


	//   ....[0]....
.L_333:
        /*0230*/ 	.word	0x00001250


	//----- nvinfo : EIATTR_COOP_GROUP_MASK_REGIDS
	.align		4
.L_334:
        /*0234*/ 	.byte	0x04, 0x29
        /*0236*/ 	.short	(.L_336 - .L_335)


	//   ....[0]....
.L_335:
        /*0238*/ 	.word	0xffffffff


	//   ....[1]....
        /*023c*/ 	.word	0xffffffff


	//   ....[2]....
        /*0240*/ 	.word	0xffffffff


	//   ....[3]....
        /*0244*/ 	.word	0xffffffff


	//   ....[4]....
        /*0248*/ 	.word	0xffffffff


	//   ....[5]....
        /*024c*/ 	.word	0xffffffff


	//   ....[6]....
        /*0250*/ 	.word	0xffffffff


	//   ....[7]....
        /*0254*/ 	.word	0xffffffff


	//   ....[8]....
        /*0258*/ 	.word	0xffffffff


	//   ....[9]....
        /*025c*/ 	.word	0xffffffff


	//   ....[10]....
        /*0260*/ 	.word	0xffffffff


	//   ....[11]....
        /*0264*/ 	.word	0xffffffff


	//   ....[12]....
        /*0268*/ 	.word	0xffffffff


	//   ....[13]....
        /*026c*/ 	.word	0xffffffff


	//   ....[14]....
        /*0270*/ 	.word	0xffffffff


	//   ....[15]....
        /*0274*/ 	.word	0xffffffff


	//   ....[16]....
        /*0278*/ 	.word	0xffffffff


	//   ....[17]....
        /*027c*/ 	.word	0xffffffff


	//   ....[18]....
        /*0280*/ 	.word	0xffffffff


	//   ....[19]....
        /*0284*/ 	.word	0xffffffff


	//   ....[20]....
        /*0288*/ 	.word	0xffffffff


	//   ....[21]....
        /*028c*/ 	.word	0xffffffff


	//   ....[22]....
        /*0290*/ 	.word	0xffffffff


	//   ....[23]....
        /*0294*/ 	.word	0xffffffff


	//   ....[24]....
        /*0298*/ 	.word	0xffffffff


	//   ....[25]....
        /*029c*/ 	.word	0xffffffff


	//   ....[26]....
        /*02a0*/ 	.word	0xffffffff


	//   ....[27]....
        /*02a4*/ 	.word	0xffffffff


	//   ....[28]....
        /*02a8*/ 	.word	0xffffffff


	//   ....[29]....
        /*02ac*/ 	.word	0xffffffff


	//   ....[30]....
        /*02b0*/ 	.word	0xffffffff


	//   ....[31]....
        /*02b4*/ 	.word	0xffffffff


	//   ....[32]....
        /*02b8*/ 	.word	0xffffffff


	//   ....[33]....
        /*02bc*/ 	.word	0xffffffff


	//   ....[34]....
        /*02c0*/ 	.word	0xffffffff


	//   ....[35]....
        /*02c4*/ 	.word	0xffffffff


	//   ....[36]....
        /*02c8*/ 	.word	0xffffffff


	//   ....[37]....
        /*02cc*/ 	.word	0xffffffff


	//   ....[38]....
        /*02d0*/ 	.word	0xffffffff


	//   ....[39]....
        /*02d4*/ 	.word	0xffffffff


	//   ....[40]....
        /*02d8*/ 	.word	0xffffffff


	//   ....[41]....
        /*02dc*/ 	.word	0xffffffff


	//   ....[42]....
        /*02e0*/ 	.word	0xffffffff


	//   ....[43]....
        /*02e4*/ 	.word	0xffffffff


	//   ....[44]....
        /*02e8*/ 	.word	0xffffffff


	//   ....[45]....
        /*02ec*/ 	.word	0xffffffff


	//   ....[46]....
        /*02f0*/ 	.word	0xffffffff


	//   ....[47]....
        /*02f4*/ 	.word	0xffffffff


	//   ....[48]....
        /*02f8*/ 	.word	0xffffffff


	//   ....[49]....
        /*02fc*/ 	.word	0xffffffff


	//   ....[50]....
        /*0300*/ 	.word	0xffffffff


	//   ....[51]....
        /*0304*/ 	.word	0xffffffff


	//   ....[52]....
        /*0308*/ 	.word	0xffffffff


	//   ....[53]....
        /*030c*/ 	.word	0xffffffff


	//   ....[54]....
        /*0310*/ 	.word	0xffffffff


	//   ....[55]....
        /*0314*/ 	.word	0xffffffff


	//   ....[56]....
        /*0318*/ 	.word	0xffffffff


	//   ....[57]....
        /*031c*/ 	.word	0xffffffff


	//   ....[58]....
        /*0320*/ 	.word	0xffffffff


	//   ....[59]....
        /*0324*/ 	.word	0xffffffff


	//   ....[60]....
        /*0328*/ 	.word	0xffffffff


	//   ....[61]....
        /*032c*/ 	.word	0xffffffff


	//   ....[62]....
        /*0330*/ 	.word	0xffffffff


	//   ....[63]....
        /*0334*/ 	.word	0xffffffff


	//   ....[64]....
        /*0338*/ 	.word	0xffffffff


	//   ....[65]....
        /*033c*/ 	.word	0xffffffff


	//   ....[66]....
        /*0340*/ 	.word	0xffffffff


	//   ....[67]....
        /*0344*/ 	.word	0xffffffff


	//   ....[68]....
        /*0348*/ 	.word	0xffffffff


	//   ....[69]....
        /*034c*/ 	.word	0xffffffff


	//   ....[70]....
        /*0350*/ 	.word	0xffffffff


	//   ....[71]....
        /*0354*/ 	.word	0xffffffff


	//   ....[72]....
        /*0358*/ 	.word	0xffffffff


	//   ....[73]....
        /*035c*/ 	.word	0xffffffff


	//   ....[74]....
        /*0360*/ 	.word	0xffffffff


	//   ....[75]....
        /*0364*/ 	.word	0xffffffff


	//   ....[76]....
        /*0368*/ 	.word	0xffffffff


	//   ....[77]....
        /*036c*/ 	.word	0xffffffff


	//   ....[78]....
        /*0370*/ 	.word	0xffffffff


	//   ....[79]....
        /*0374*/ 	.word	0xffffffff


	//   ....[80]....
        /*0378*/ 	.word	0xffffffff


	//   ....[81]....
        /*037c*/ 	.word	0xffffffff


	//   ....[82]....
        /*0380*/ 	.word	0xffffffff


	//   ....[83]....
        /*0384*/ 	.word	0xffffffff


	//   ....[84]....
        /*0388*/ 	.word	0xffffffff


	//   ....[85]....
        /*038c*/ 	.word	0xffffffff


	//   ....[86]....
        /*0390*/ 	.word	0xffffffff


	//   ....[87]....
        /*0394*/ 	.word	0xffffffff


	//   ....[88]....
        /*0398*/ 	.word	0xffffffff


	//   ....[89]....
        /*039c*/ 	.word	0xffffffff


	//   ....[90]....
        /*03a0*/ 	.word	0xffffffff


	//   ....[91]....
        /*03a4*/ 	.word	0xffffffff


	//   ....[92]....
        /*03a8*/ 	.word	0xffffffff


	//   ....[93]....
        /*03ac*/ 	.word	0xffffffff


	//   ....[94]....
        /*03b0*/ 	.word	0xffffffff


	//   ....[95]....
        /*03b4*/ 	.word	0xffffffff


	//   ....[96]....
        /*03b8*/ 	.word	0xffffffff


	//   ....[97]....
        /*03bc*/ 	.word	0xffffffff


	//   ....[98]....
        /*03c0*/ 	.word	0xffffffff


	//   ....[99]....
        /*03c4*/ 	.word	0xffffffff


	//   ....[100]....
        /*03c8*/ 	.word	0xffffffff


	//   ....[101]....
        /*03cc*/ 	.word	0xffffffff


	//   ....[102]....
        /*03d0*/ 	.word	0xffffffff


	//   ....[103]....
        /*03d4*/ 	.word	0xffffffff


	//   ....[104]....
        /*03d8*/ 	.word	0xffffffff


	//   ....[105]....
        /*03dc*/ 	.word	0xffffffff


	//   ....[106]....
        /*03e0*/ 	.word	0xffffffff


	//   ....[107]....
        /*03e4*/ 	.word	0xffffffff


	//   ....[108]....
        /*03e8*/ 	.word	0xffffffff


	//   ....[109]....
        /*03ec*/ 	.word	0xffffffff


	//   ....[110]....
        /*03f0*/ 	.word	0xffffffff


	//   ....[111]....
        /*03f4*/ 	.word	0xffffffff


	//   ....[112]....
        /*03f8*/ 	.word	0xffffffff


	//   ....[113]....
        /*03fc*/ 	.word	0xffffffff


	//   ....[114]....
        /*0400*/ 	.word	0xffffffff


	//   ....[115]....
        /*0404*/ 	.word	0xffffffff


	//   ....[116]....
        /*0408*/ 	.word	0xffffffff


	//   ....[117]....
        /*040c*/ 	.word	0xffffffff


	//   ....[118]....
        /*0410*/ 	.word	0xffffffff


	//   ....[119]....
        /*0414*/ 	.word	0xffffffff


	//   ....[120]....
        /*0418*/ 	.word	0xffffffff


	//   ....[121]....
        /*041c*/ 	.word	0xffffffff


	//   ....[122]....
        /*0420*/ 	.word	0xffffffff


	//   ....[123]....
        /*0424*/ 	.word	0xffffffff


	//   ....[124]....
        /*0428*/ 	.word	0xffffffff


	//   ....[125]....
        /*042c*/ 	.word	0xffffffff


	//   ....[126]....
        /*0430*/ 	.word	0xffffffff


	//   ....[127]....
        /*0434*/ 	.word	0xffffffff


	//   ....[128]....
        /*0438*/ 	.word	0xffffffff


	//   ....[129]....
        /*043c*/ 	.word	0xffffffff


	//   ....[130]....
        /*0440*/ 	.word	0xffffffff


	//   ....[131]....
        /*0444*/ 	.word	0xffffffff


	//   ....[132]....
        /*0448*/ 	.word	0xffffffff


	//   ....[133]....
        /*044c*/ 	.word	0xffffffff


	//   ....[134]....
        /*0450*/ 	.word	0xffffffff


	//   ....[135]....
        /*0454*/ 	.word	0xffffffff


	//   ....[136]....
        /*0458*/ 	.word	0xffffffff


	//   ....[137]....
        /*045c*/ 	.word	0xffffffff


	//   ....[138]....
        /*0460*/ 	.word	0xffffffff


	//   ....[139]....
        /*0464*/ 	.word	0xffffffff


	//   ....[140]....
        /*0468*/ 	.word	0xffffffff


	//   ....[141]....
        /*046c*/ 	.word	0xffffffff


	//   ....[142]....
        /*0470*/ 	.word	0xffffffff


	//   ....[143]....
        /*0474*/ 	.word	0xffffffff


	//   ....[144]....
        /*0478*/ 	.word	0xffffffff


	//   ....[145]....
        /*047c*/ 	.word	0xffffffff


	//   ....[146]....
        /*0480*/ 	.word	0xffffffff


	//   ....[147]....
        /*0484*/ 	.word	0xffffffff


	//   ....[148]....
        /*0488*/ 	.word	0xffffffff


	//   ....[149]....
        /*048c*/ 	.word	0xffffffff


	//   ....[150]....
        /*0490*/ 	.word	0xffffffff


	//   ....[151]....
        /*0494*/ 	.word	0xffffffff


	//   ....[152]....
        /*0498*/ 	.word	0xffffffff


	//----- nvinfo : EIATTR_COOP_GROUP_INSTR_OFFSETS
	.align		4
.L_336:
        /*049c*/ 	.byte	0x04, 0x28
        /*049e*/ 	.short	(.L_338 - .L_337)


	//   ....[0]....
.L_337:
        /*04a0*/ 	.word	0x000000a0


	//   ....[1]....
        /*04a4*/ 	.word	0x00002880


	//   ....[2]....
        /*04a8*/ 	.word	0x000028d0


	//   ....[3]....
        /*04ac*/ 	.word	0x000030a0


	//   ....[4]....
        /*04b0*/ 	.word	0x000030c0


	//   ....[5]....
        /*04b4*/ 	.word	0x00003810


	//   ....[6]....
        /*04b8*/ 	.word	0x00003830


	//   ....[7]....
        /*04bc*/ 	.word	0x00003f80


	//   ....[8]....
        /*04c0*/ 	.word	0x00003f90


	//   ....[9]....
        /*04c4*/ 	.word	0x000047e0


	//   ....[10]....
        /*04c8*/ 	.word	0x00004830


	//   ....[11]....
        /*04cc*/ 	.word	0x000055a0


	//   ....[12]....
        /*04d0*/ 	.word	0x000055d0


	//   ....[13]....
        /*04d4*/ 	.word	0x00005d50


	//   ....[14]....
        /*04d8*/ 	.word	0x00005d80


	//   ....[15]....
        /*04dc*/ 	.word	0x00006500


	//   ....[16]....
        /*04e0*/ 	.word	0x00006520


	//   ....[17]....
        /*04e4*/ 	.word	0x00006cc0


	//   ....[18]....
        /*04e8*/ 	.word	0x00006cf0


	//   ....[19]....
        /*04ec*/ 	.word	0x00006e00


	//   ....[20]....
        /*04f0*/ 	.word	0x00006e30


	//   ....[21]....
        /*04f4*/ 	.word	0x00006f00


	//   ....[22]....
        /*04f8*/ 	.word	0x00006f30


	//   ....[23]....
        /*04fc*/ 	.word	0x00007000


	//   ....[24]....
        /*0500*/ 	.word	0x00007020


	//   ....[25]....
        /*0504*/ 	.word	0x000075b0


	//   ....[26]....
        /*0508*/ 	.word	0x000075d0


	//   ....[27]....
        /*050c*/ 	.word	0x000076a0


	//   ....[28]....
        /*0510*/ 	.word	0x000076d0


	//   ....[29]....
        /*0514*/ 	.word	0x000077a0


	//   ....[30]....
        /*0518*/ 	.word	0x000077d0


	//   ....[31]....
        /*051c*/ 	.word	0x000078a0


	//   ....[32]....
        /*0520*/ 	.word	0x000078d0


	//   ....[33]....
        /*0524*/ 	.word	0x000086d0


	//   ....[34]....
        /*0528*/ 	.word	0x00008720


	//   ....[35]....
        /*052c*/ 	.word	0x00008750


	//   ....[36]....
        /*0530*/ 	.word	0x00008780


	//   ....[37]....
        /*0534*/ 	.word	0x000087b0


	//   ....[38]....
        /*0538*/ 	.word	0x000087e0


	//   ....[39]....
        /*053c*/ 	.word	0x00008830


	//   ....[40]....
        /*0540*/ 	.word	0x00008960


	//   ....[41]....
        /*0544*/ 	.word	0x00008a30


	//   ....[42]....
        /*0548*/ 	.word	0x00008a70


	//   ....[43]....
        /*054c*/ 	.word	0x00008aa0


	//   ....[44]....
        /*0550*/ 	.word	0x00008ac0


	//   ....[45]....
        /*0554*/ 	.word	0x00008bb0


	//   ....[46]....
        /*0558*/ 	.word	0x00008bf0


	//   ....[47]....
        /*055c*/ 	.word	0x00008d00


	//   ....[48]....
        /*0560*/ 	.word	0x00008d30


	//   ....[49]....
        /*0564*/ 	.word	0x000090a0


	//   ....[50]....
        /*0568*/ 	.word	0x000090e0


	//   ....[51]....
        /*056c*/ 	.word	0x000090f0


	//   ....[52]....
        /*0570*/ 	.word	0x00009100


	//   ....[53]....
        /*0574*/ 	.word	0x000091e0


	//   ....[54]....
        /*0578*/ 	.word	0x000091f0


	//   ....[55]....
        /*057c*/ 	.word	0x00009210


	//   ....[56]....
        /*0580*/ 	.word	0x00009230


	//   ....[57]....
        /*0584*/ 	.word	0x0000fb40


	//   ....[58]....
        /*0588*/ 	.word	0x0000fb70


	//   ....[59]....
        /*058c*/ 	.word	0x0000fb80


	//   ....[60]....
        /*0590*/ 	.word	0x0000fb90


	//   ....[61]....
        /*0594*/ 	.word	0x0000fba0


	//   ....[62]....
        /*0598*/ 	.word	0x0000fbb0


	//   ....[63]....
        /*059c*/ 	.word	0x0000fbc0


	//   ....[64]....
        /*05a0*/ 	.word	0x0000fbd0


	//   ....[65]....
        /*05a4*/ 	.word	0x00010e70


	//   ....[66]....
        /*05a8*/ 	.word	0x00010e90


	//   ....[67]....
        /*05ac*/ 	.word	0x00010ea0


	//   ....[68]....
        /*05b0*/ 	.word	0x00010eb0


	//   ....[69]....
        /*05b4*/ 	.word	0x00010ec0


	//   ....[70]....
        /*05b8*/ 	.word	0x00010ed0


	//   ....[71]....
        /*05bc*/ 	.word	0x00010ee0


	//   ....[72]....
        /*05c0*/ 	.word	0x00010ef0


	//   ....[73]....
        /*05c4*/ 	.word	0x00011860


	//   ....[74]....
        /*05c8*/ 	.word	0x00011940


	//   ....[75]....
        /*05cc*/ 	.word	0x00011ae0


	//   ....[76]....
        /*05d0*/ 	.word	0x00011b00


	//   ....[77]....
        /*05d4*/ 	.word	0x00011f00


	//   ....[78]....
        /*05d8*/ 	.word	0x00011f40


	//   ....[79]....
        /*05dc*/ 	.word	0x00011fc0


	//   ....[80]....
        /*05e0*/ 	.word	0x000120e0


	//   ....[81]....
        /*05e4*/ 	.word	0x00014a60


	//   ....[82]....
        /*05e8*/ 	.word	0x00014a70


	//   ....[83]....
        /*05ec*/ 	.word	0x00014a80


	//   ....[84]....
        /*05f0*/ 	.word	0x00014a90


	//   ....[85]....
        /*05f4*/ 	.word	0x00014aa0


	//   ....[86]....
        /*05f8*/ 	.word	0x00014ab0


	//   ....[87]....
        /*05fc*/ 	.word	0x00014ac0


	//   ....[88]....
        /*0600*/ 	.word	0x00014af0


	//   ....[89]....
        /*0604*/ 	.word	0x00014eb0


	//   ....[90]....
        /*0608*/ 	.word	0x00014ed0


	//   ....[91]....
        /*060c*/ 	.word	0x00014ef0


	//   ....[92]....
        /*0610*/ 	.word	0x00014f10


	//   ....[93]....
        /*0614*/ 	.word	0x00014f40


	//   ....[94]....
        /*0618*/ 	.word	0x00014f70


	//   ....[95]....
        /*061c*/ 	.word	0x00015000


	//   ....[96]....
        /*0620*/ 	.word	0x000150a0


	//   ....[97]....
        /*0624*/ 	.word	0x00015d80


	//   ....[98]....
        /*0628*/ 	.word	0x00015de0


	//   ....[99]....
        /*062c*/ 	.word	0x00015ee0


	//   ....[100]....
        /*0630*/ 	.word	0x00015f40


	//   ....[101]....
        /*0634*/ 	.word	0x00015f70


	//   ....[102]....
        /*0638*/ 	.word	0x00016080


	//   ....[103]....
        /*063c*/ 	.word	0x00016140


	//   ....[104]....
        /*0640*/ 	.word	0x00016470


	//   ....[105]....
        /*0644*/ 	.word	0x000185e0


	//   ....[106]....
        /*0648*/ 	.word	0x000185f0


	//   ....[107]....
        /*064c*/ 	.word	0x00018600


	//   ....[108]....
        /*0650*/ 	.word	0x00018620


	//   ....[109]....
        /*0654*/ 	.word	0x00018640


	//   ....[110]....
        /*0658*/ 	.word	0x00018660


	//   ....[111]....
        /*065c*/ 	.word	0x00018670


	//   ....[112]....
        /*0660*/ 	.word	0x000186a0


	//   ....[113]....
        /*0664*/ 	.word	0x0001a310


	//   ....[114]....
        /*0668*/ 	.word	0x0001a350


	//   ....[115]....
        /*066c*/ 	.word	0x0001a380


	//   ....[116]....
        /*0670*/ 	.word	0x0001a3b0


	//   ....[117]....
        /*0674*/ 	.word	0x0001a3f0


	//   ....[118]....
        /*0678*/ 	.word	0x0001a430


	//   ....[119]....
        /*067c*/ 	.word	0x0001a450


	//   ....[120]....
        /*0680*/ 	.word	0x0001a460


	//   ....[121]....
        /*0684*/ 	.word	0x0001a620


	//   ....[122]....
        /*0688*/ 	.word	0x0001a630


	//   ....[123]....
        /*068c*/ 	.word	0x0001a730


	//   ....[124]....
        /*0690*/ 	.word	0x0001a760


	//   ....[125]....
        /*0694*/ 	.word	0x0001a840


	//   ....[126]....
        /*0698*/ 	.word	0x0001a870


	//   ....[127]....
        /*069c*/ 	.word	0x0001a950


	//   ....[128]....
        /*06a0*/ 	.word	0x0001a980


	//   ....[129]....
        /*06a4*/ 	.word	0x0001aa60


	//   ....[130]....
        /*06a8*/ 	.word	0x0001aa90


	//   ....[131]....
        /*06ac*/ 	.word	0x0001ab70


	//   ....[132]....
        /*06b0*/ 	.word	0x0001aba0


	//   ....[133]....
        /*06b4*/ 	.word	0x0001ac80


	//   ....[134]....
        /*06b8*/ 	.word	0x0001acb0


	//   ....[135]....
        /*06bc*/ 	.word	0x0001ad90


	//   ....[136]....
        /*06c0*/ 	.word	0x0001adb0


	//   ....[137]....
        /*06c4*/ 	.word	0x0001b670


	//   ....[138]....
        /*06c8*/ 	.word	0x0001b680


	//   ....[139]....
        /*06cc*/ 	.word	0x0001b750


	//   ....[140]....
        /*06d0*/ 	.word	0x0001b780


	//   ....[141]....
        /*06d4*/ 	.word	0x0001b850


	//   ....[142]....
        /*06d8*/ 	.word	0x0001b880


	//   ....[143]....
        /*06dc*/ 	.word	0x0001b950


	//   ....[144]....
        /*06e0*/ 	.word	0x0001b980


	//   ....[145]....
        /*06e4*/ 	.word	0x0001ba50


	//   ....[146]....
        /*06e8*/ 	.word	0x0001ba80


	//   ....[147]....
        /*06ec*/ 	.word	0x0001bb50


	//   ....[148]....
        /*06f0*/ 	.word	0x0001bb80


	//   ....[149]....
        /*06f4*/ 	.word	0x0001bc50


	//   ....[150]....
        /*06f8*/ 	.word	0x0001bc80


	//   ....[151]....
        /*06fc*/ 	.word	0x0001bd50


	//   ....[152]....
        /*0700*/ 	.word	0x0001bd70


	//----- nvinfo : EIATTR_EXIT_INSTR_OFFSETS
	.align		4
.L_338:
        /*0704*/ 	.byte	0x04, 0x1c
        /*0706*/ 	.short	(.L_340 - .L_339)


	//   ....[0]....
.L_339:
        /*0708*/ 	.word	0x00000450


	//   ....[1]....
        /*070c*/ 	.word	0x0001adc0


	//   ....[2]....
        /*0710*/ 	.word	0x0001ae20


	//   ....[3]....
        /*0714*/ 	.word	0x0001ae80


	//   ....[4]....
        /*0718*/ 	.word	0x0001bd80


	//   ....[5]....
        /*071c*/ 	.word	0x0001bdd0


	//   ....[6]....
        /*0720*/ 	.word	0x0001be30


	//----- nvinfo : EIATTR_CTAIDZ_USED
	.align		4
.L_340:
        /*0724*/ 	.byte	0x01, 0x04
	.zero		2


	//----- nvinfo : EIATTR_MAX_THREADS
	.align		4
        /*0728*/ 	.byte	0x04, 0x05
        /*072a*/ 	.short	(.L_342 - .L_341)
.L_341:
        /*072c*/ 	.word	0x00000080
        /*0730*/ 	.word	0x00000001
        /*0734*/ 	.word	0x00000001


	//----- nvinfo : EIATTR_CRS_STACK_SIZE
	.align		4
.L_342:
        /*0738*/ 	.byte	0x04, 0x1e
        /*073a*/ 	.short	(.L_344 - .L_343)
.L_343:
        /*073c*/ 	.word	0x00000000
.L_344:


//--------------------- .nv.info._ZN7cutlass13device_kernelIN5flash19enable_sm80_to_sm89INS1_16FlashAttnFwdSm80INS1_25CollectiveMainloopFwdSm80ILi4ELi1ELb0EN4cute5tupleIJNS5_1CILi128EEENS7_ILi48EEES8_EEELi128ENS_10bfloat16_tEfNS_4arch4Sm80ELb0ELb1ELb0ELb0ELb1ELb0ELb1ELb0EEENS1_21CollectiveEpilogueFwdINS6_IJS8_S8_S9_EEENS6_IJNS7_ILi1EEESH_SH_EEESB_SD_Li128ELb0ELb1ELb0ELb0EEENS1_19SingleTileSchedulerILb0ELb0ELb1ELi128EEEEEEEEEvNT_6ParamsE --------------------------
	.section	.nv.info._ZN7cutlass13device_kernelIN5flash19enable_sm80_to_sm89INS1_16FlashAttnFwdSm80INS1_25CollectiveMainloopFwdSm80ILi4ELi1ELb0EN4cute5tupleIJNS5_1CILi128EEENS7_ILi48EEES8_EEELi128ENS_10bfloat16_tEfNS_4arch4Sm80ELb0ELb1ELb0ELb0ELb1ELb0ELb1ELb0EEENS1_21CollectiveEpilogueFwdINS6_IJS8_S8_S9_EEENS6_IJNS7_ILi1EEESH_SH_EEESB_SD_Li128ELb0ELb1ELb0ELb0EEENS1_19SingleTileSchedulerILb0ELb0ELb1ELi128EEEEEEEEEvNT_6ParamsE,"",@"SHT_CUDA_INFO"
	.sectionflags	@""
	.align	4


	//----- nvinfo : EIATTR_CUDA_API_VERSION
	.align		4
        /*0000*/ 	.byte	0x04, 0x37
        /*0002*/ 	.short	(.L_346 - .L_345)
.L_345:
        /*0004*/ 	.word	0x00000082


	//----- nvinfo : EIATTR_SW2861232_WAR
	.align		4
.L_346:
        /*0008*/ 	.byte	0x01, 0x35
	.zero		2


	//----- nvinfo : EIATTR_PARAM_CBANK
	.align		4
        /*000c*/ 	.byte	0x04, 0x0a
        /*000e*/ 	.short	(.L_348 - .L_347)
	.align		4
.L_347:
        /*0010*/ 	.word	index@(.nv.constant0._ZN7cutlass13device_kernelIN5flash19enable_sm80_to_sm89INS1_16FlashAttnFwdSm80INS1_25CollectiveMainloopFwdSm80ILi4ELi1ELb0EN4cute5tupleIJNS5_1CILi128EEENS7_ILi48EEES8_EEELi128ENS_10bfloat16_tEfNS_4arch4Sm80ELb0ELb1ELb0ELb0ELb1ELb0ELb1ELb0EEENS1_21CollectiveEpilogueFwdINS6_IJS8_S8_S9_EEENS6_IJNS7_ILi1EEESH_SH_EEESB_SD_Li128ELb0ELb1ELb0ELb0EEENS1_19SingleTileSchedulerILb0ELb0ELb1ELi128EEEEEEEEEvNT_6ParamsE)
        /*0014*/ 	.short	0x0160
        /*0016*/ 	.short	0x0418


	//----- nvinfo : EIATTR_CBANK_PARAM_SIZE
	.align		4
.L_348:
        /*0018*/ 	.byte	0x03, 0x19
        /*001a*/ 	.short	0x0418


	//----- nvinfo : EIATTR_KPARAM_INFO
	.align		4
        /*001c*/ 	.byte	0x04, 0x17
        /*001e*/ 	.short	(.L_350 - .L_349)
.L_349:
        /*0020*/ 	.word	0x00000000
        /*0024*/ 	.short	0x0000
        /*0026*/ 	.short	0x0000
        /*0028*/ 	.byte	0x00, 0xf0, 0x61, 0x10


	//----- nvinfo : EIATTR_MAXREG_COUNT
	.align		4
.L_350:
        /*002c*/ 	.byte	0x03, 0x1b
        /*002e*/ 	.short	0x00ff


	//----- nvinfo : EIATTR_NUM_BARRIERS
	.align		4
        /*0030*/ 	.byte	0x02, 0x4c
        /*0032*/ 	.byte	0x02
	.zero		1


	//----- nvinfo : EIATTR_ANNOTATIONS
	.align		4
        /*0034*/ 	.byte	0x04, 0x55
        /*0036*/ 	.short	(.L_352 - .L_351)


	//   ....[0]....
.L_351:
        /* <DEDUP_REMOVED lines=45> */


	//----- nvinfo : EIATTR_MERCURY_ISA_VERSION
	.align		4
.L_352:
        /*02f8*/ 	.byte	0x03, 0x5f
        /*02fa*/ 	.short	0x0000


	//----- nvinfo : EIATTR_COOP_GROUP_MASK_REGIDS
	.align		4
        /*02fc*/ 	.byte	0x04, 0x29
        /*02fe*/ 	.short	(.L_354 - .L_353)


	//   ....[0]....
.L_353:
        /*0300*/ 	.word	0xffffffff


	//   ....[1]....
        /*0304*/ 	.word	0xffffffff


	//   ....[2]....
        /*0308*/ 	.word	0xffffffff


	//   ....[3]....
        /*030c*/ 	.word	0xffffffff


	//   ....[4]....
        /*0310*/ 	.word	0xffffffff


	//   ....[5]....
        /*0314*/ 	.word	0xffffffff


	//   ....[6]....
        /*0318*/ 	.word	0xffffffff


	//   ....[7]....
        /*031c*/ 	.word	0xffffffff


	//   ....[8]....
        /*0320*/ 	.word	0xffffffff


	//   ....[9]....
        /*0324*/ 	.word	0xffffffff


	//   ....[10]....
        /*0328*/ 	.word	0xffffffff


	//   ....[11]....
        /*032c*/ 	.word	0xffffffff


	//   ....[12]....
        /*0330*/ 	.word	0xffffffff


	//   ....[13]....
        /*0334*/ 	.word	0xffffffff


	//   ....[14]....
        /*0338*/ 	.word	0xffffffff


	//   ....[15]....
        /*033c*/ 	.word	0xffffffff


	//   ....[16]....
        /*0340*/ 	.word	0xffffffff


	//   ....[17]....
        /*0344*/ 	.word	0xffffffff


	//   ....[18]....
        /*0348*/ 	.word	0xffffffff


	//   ....[19]....
        /*034c*/ 	.word	0xffffffff


	//   ....[20]....
        /*0350*/ 	.word	0xffffffff


	//   ....[21]....
        /*0354*/ 	.word	0xffffffff


	//   ....[22]....
        /*0358*/ 	.word	0xffffffff


	//   ....[23]....
        /*035c*/ 	.word	0xffffffff


	//   ....[24]....
        /*0360*/ 	.word	0xffffffff


	//   ....[25]....
        /*0364*/ 	.word	0xffffffff


	//   ....[26]....
        /*0368*/ 	.word	0xffffffff


	//   ....[27]....
        /*036c*/ 	.word	0xffffffff


	//   ....[28]....
        /*0370*/ 	.word	0xffffffff


	//   ....[29]....
        /*0374*/ 	.word	0xffffffff


	//   ....[30]....
        /*0378*/ 	.word	0xffffffff


	//   ....[31]....
        /*037c*/ 	.word	0xffffffff


	//   ....[32]....
        /*0380*/ 	.word	0xffffffff


	//   ....[33]....
        /*0384*/ 	.word	0xffffffff


	//   ....[34]....
        /*0388*/ 	.word	0xffffffff


	//   ....[35]....
        /*038c*/ 	.word	0xffffffff


	//   ....[36]....
        /*0390*/ 	.word	0xffffffff


	//   ....[37]....
        /*0394*/ 	.word	0xffffffff


	//   ....[38]....
        /*0398*/ 	.word	0xffffffff


	//   ....[39]....
        /*039c*/ 	.word	0xffffffff


	//   ....[40]....
        /*03a0*/ 	.word	0xffffffff


	//   ....[41]....
        /*03a4*/ 	.word	0xffffffff


	//   ....[42]....
        /*03a8*/ 	.word	0xffffffff


	//   ....[43]....
        /*03ac*/ 	.word	0xffffffff


	//   ....[44]....
        /*03b0*/ 	.word	0xffffffff


	//   ....[45]....
        /*03b4*/ 	.word	0xffffffff


	//   ....[46]....
        /*03b8*/ 	.word	0xffffffff


	//   ....[47]....
        /*03bc*/ 	.word	0xffffffff


	//   ....[48]....
        /*03c0*/ 	.word	0xffffffff


	//   ....[49]....
        /*03c4*/ 	.word	0xffffffff


	//   ....[50]....
        /*03c8*/ 	.word	0xffffffff


	//   ....[51]....
        /*03cc*/ 	.word	0xffffffff


	//   ....[52]....
        /*03d0*/ 	.word	0xffffffff


	//   ....[53]....
        /*03d4*/ 	.word	0xffffffff


	//   ....[54]....
        /*03d8*/ 	.word	0xffffffff


	//   ....[55]....
        /*03dc*/ 	.word	0xffffffff


	//   ....[56]....
        /*03e0*/ 	.word	0xffffffff


	//   ....[57]....
        /*03e4*/ 	.word	0xffffffff


	//   ....[58]....
        /*03e8*/ 	.word	0xffffffff


	//   ....[59]....
        /*03ec*/ 	.word	0xffffffff


	//   ....[60]....
        /*03f0*/ 	.word	0xffffffff


	//   ....[61]....
        /*03f4*/ 	.word	0xffffffff


	//   ....[62]....
        /*03f8*/ 	.word	0xffffffff


	//   ....[63]....
        /*03fc*/ 	.word	0xffffffff


	//   ....[64]....
        /*0400*/ 	.word	0xffffffff


	//   ....[65]....
        /*0404*/ 	.word	0xffffffff


	//   ....[66]....
        /*0408*/ 	.word	0xffffffff


	//   ....[67]....
        /*040c*/ 	.word	0xffffffff


	//   ....[68]....
        /*0410*/ 	.word	0xffffffff


	//   ....[69]....
        /*0414*/ 	.word	0xffffffff


	//   ....[70]....
        /*0418*/ 	.word	0xffffffff


	//   ....[71]....
        /*041c*/ 	.word	0xffffffff


	//   ....[72]....
        /*0420*/ 	.word	0xffffffff


	//   ....[73]....
        /*0424*/ 	.word	0xffffffff


	//   ....[74]....
        /*0428*/ 	.word	0xffffffff


	//   ....[75]....
        /*042c*/ 	.word	0xffffffff


	//   ....[76]....
        /*0430*/ 	.word	0xffffffff


	//   ....[77]....
        /*0434*/ 	.word	0xffffffff


	//   ....[78]....
        /*0438*/ 	.word	0xffffffff


	//   ....[79]....
        /*043c*/ 	.word	0xffffffff


	//   ....[80]....
        /*0440*/ 	.word	0xffffffff


	//   ....[81]....
        /*0444*/ 	.word	0xffffffff


	//   ....[82]....
        /*0448*/ 	.word	0xffffffff


	//   ....[83]....
        /*044c*/ 	.word	0xffffffff


	//   ....[84]....
        /*0450*/ 	.word	0xffffffff


	//   ....[85]....
        /*0454*/ 	.word	0xffffffff


	//   ....[86]....
        /*0458*/ 	.word	0xffffffff


	//   ....[87]....
        /*045c*/ 	.word	0xffffffff


	//   ....[88]....
        /*0460*/ 	.word	0xffffffff


	//   ....[89]....
        /*0464*/ 	.word	0xffffffff


	//   ....[90]....
        /*0468*/ 	.word	0xffffffff


	//   ....[91]....
        /*046c*/ 	.word	0xffffffff


	//   ....[92]....
        /*0470*/ 	.word	0xffffffff


	//   ....[93]....
        /*0474*/ 	.word	0xffffffff


	//   ....[94]....
        /*0478*/ 	.word	0xffffffff


	//   ....[95]....
        /*047c*/ 	.word	0xffffffff


	//   ....[96]....
        /*0480*/ 	.word	0xffffffff


	//   ....[97]....
        /*0484*/ 	.word	0xffffffff


	//   ....[98]....
        /*0488*/ 	.word	0xffffffff


	//   ....[99]....
        /*048c*/ 	.word	0xffffffff


	//   ....[100]....
        /*0490*/ 	.word	0xffffffff


	//   ....[101]....
        /*0494*/ 	.word	0xffffffff


	//   ....[102]....
        /*0498*/ 	.word	0xffffffff


	//   ....[103]....
        /*049c*/ 	.word	0xffffffff


	//   ....[104]....
        /*04a0*/ 	.word	0xffffffff


	//   ....[105]....
        /*04a4*/ 	.word	0xffffffff


	//   ....[106]....
        /*04a8*/ 	.word	0xffffffff


	//   ....[107]....
        /*04ac*/ 	.word	0xffffffff


	//   ....[108]....
        /*04b0*/ 	.word	0xffffffff


	//   ....[109]....
        /*04b4*/ 	.word	0xffffffff


	//   ....[110]....
        /*04b8*/ 	.word	0xffffffff


	//   ....[111]....
        /*04bc*/ 	.word	0xffffffff


	//   ....[112]....
        /*04c0*/ 	.word	0xffffffff


	//   ....[113]....
        /*04c4*/ 	.word	0xffffffff


	//   ....[114]....
        /*04c8*/ 	.word	0xffffffff


	//   ....[115]....
        /*04cc*/ 	.word	0xffffffff


	//   ....[116]....
        /*04d0*/ 	.word	0xffffffff


	//   ....[117]....
        /*04d4*/ 	.word	0xffffffff


	//   ....[118]....
        /*04d8*/ 	.word	0xffffffff


	//   ....[119]....
        /*04dc*/ 	.word	0xffffffff


	//   ....[120]....
        /*04e0*/ 	.word	0xffffffff


	//   ....[121]....
        /*04e4*/ 	.word	0xffffffff


	//   ....[122]....
        /*04e8*/ 	.word	0xffffffff


	//   ....[123]....
        /*04ec*/ 	.word	0xffffffff


	//   ....[124]....
        /*04f0*/ 	.word	0xffffffff


	//   ....[125]....
        /*04f4*/ 	.word	0xffffffff


	//   ....[126]....
        /*04f8*/ 	.word	0xffffffff


	//   ....[127]....
        /*04fc*/ 	.word	0xffffffff


	//   ....[128]....
        /*0500*/ 	.word	0xffffffff


	//   ....[129]....
        /*0504*/ 	.word	0xffffffff


	//   ....[130]....
        /*0508*/ 	.word	0xffffffff


	//   ....[131]....
        /*050c*/ 	.word	0xffffffff


	//   ....[132]....
        /*0510*/ 	.word	0xffffffff


	//   ....[133]....
        /*0514*/ 	.word	0xffffffff


	//   ....[134]....
        /*0518*/ 	.word	0xffffffff


	//   ....[135]....
        /*051c*/ 	.word	0xffffffff


	//   ....[136]....
        /*0520*/ 	.word	0xffffffff


	//   ....[137]....
        /*0524*/ 	.word	0xffffffff


	//   ....[138]....
        /*0528*/ 	.word	0xffffffff


	//   ....[139]....
        /*052c*/ 	.word	0xffffffff


	//   ....[140]....
        /*0530*/ 	.word	0xffffffff


	//   ....[141]....
        /*0534*/ 	.word	0xffffffff


	//   ....[142]....
        /*0538*/ 	.word	0xffffffff


	//   ....[143]....
        /*053c*/ 	.word	0xffffffff


	//   ....[144]....
        /*0540*/ 	.word	0xffffffff


	//   ....[145]....
        /*0544*/ 	.word	0xffffffff


	//   ....[146]....
        /*0548*/ 	.word	0xffffffff


	//   ....[147]....
        /*054c*/ 	.word	0xffffffff


	//   ....[148]....
        /*0550*/ 	.word	0xffffffff


	//   ....[149]....
        /*0554*/ 	.word	0xffffffff


	//   ....[150]....
        /*0558*/ 	.word	0xffffffff


	//   ....[151]....
        /*055c*/ 	.word	0xffffffff


	//   ....[152]....
        /*0560*/ 	.word	0xffffffff


	//   ....[153]....
        /*0564*/ 	.word	0xffffffff


	//   ....[154]....
        /*0568*/ 	.word	0xffffffff


	//   ....[155]....
        /*056c*/ 	.word	0xffffffff


	//   ....[156]....
        /*0570*/ 	.word	0xffffffff


	//   ....[157]....
        /*0574*/ 	.word	0xffffffff


	//   ....[158]....
        /*0578*/ 	.word	0xffffffff


	//   ....[159]....
        /*057c*/ 	.word	0xffffffff


	//   ....[160]....
        /*0580*/ 	.word	0xffffffff


	//   ....[161]....
        /*0584*/ 	.word	0xffffffff


	//----- nvinfo : EIATTR_COOP_GROUP_INSTR_OFFSETS
	.align		4
.L_354:
        /*0588*/ 	.byte	0x04, 0x28
        /*058a*/ 	.short	(.L_356 - .L_355)


	//   ....[0]....
.L_355:
        /*058c*/ 	.word	0x000011e0


	//   ....[1]....
        /*0590*/ 	.word	0x00001220


	//   ....[2]....
        /*0594*/ 	.word	0x00001250


	//   ....[3]....
        /*0598*/ 	.word	0x00001280


	//   ....[4]....
        /*059c*/ 	.word	0x000012c0


	//   ....[5]....
        /*05a0*/ 	.word	0x000012e0


	//   ....[6]....
        /*05a4*/ 	.word	0x00001300


	//   ....[7]....
        /*05a8*/ 	.word	0x00001320


	//   ....[8]....
        /*05ac*/ 	.word	0x00001330


	//   ....[9]....
        /*05b0*/ 	.word	0x00001350


	//   ....[10]....
        /*05b4*/ 	.word	0x000014c0


	//   ....[11]....
        /*05b8*/ 	.word	0x000014e0


	//   ....[12]....
        /*05bc*/ 	.word	0x000015c0


	//   ....[13]....
        /*05c0*/ 	.word	0x000015d0


	//   ....[14]....
        /*05c4*/ 	.word	0x000015f0


	//   ....[15]....
        /*05c8*/ 	.word	0x00001610


	//   ....[16]....
        /*05cc*/ 	.word	0x00001a50


	//   ....[17]....
        /*05d0*/ 	.word	0x00001a70


	//   ....[18]....
        /*05d4*/ 	.word	0x00001a90


	//   ....[19]....
        /*05d8*/ 	.word	0x00001aa0


	//   ....[20]....
        /*05dc*/ 	.word	0x00001ab0


	//   ....[21]....
        /*05e0*/ 	.word	0x00001ac0


	//   ....[22]....
        /*05e4*/ 	.word	0x00001dc0


	//   ....[23]....
        /*05e8*/ 	.word	0x00001df0


	//   ....[24]....
        /*05ec*/ 	.word	0x00001e20


	//   ....[25]....
        /*05f0*/ 	.word	0x00001e40


	//   ....[26]....
        /*05f4*/ 	.word	0x00001e70


	//   ....[27]....
        /*05f8*/ 	.word	0x00001ea0


	//   ....[28]....
        /*05fc*/ 	.word	0x00002c30


	//   ....[29]....
        /*0600*/ 	.word	0x00002c50


	//   ....[30]....
        /*0604*/ 	.word	0x00002c60


	//   ....[31]....
        /*0608*/ 	.word	0x00002c70


	//   ....[32]....
        /*060c*/ 	.word	0x00002c80


	//   ....[33]....
        /*0610*/ 	.word	0x00002c90


	//   ....[34]....
        /*0614*/ 	.word	0x00003060


	//   ....[35]....
        /*0618*/ 	.word	0x000032b0


	//   ....[36]....
        /*061c*/ 	.word	0x00003480


	//   ....[37]....
        /*0620*/ 	.word	0x00003a70


	//   ....[38]....
        /*0624*/ 	.word	0x00004600


	//   ....[39]....
        /*0628*/ 	.word	0x00004640


	//   ....[40]....
        /*062c*/ 	.word	0x000047c0


	//   ....[41]....
        /*0630*/ 	.word	0x000047f0


	//   ....[42]....
        /*0634*/ 	.word	0x00004c30


	//   ....[43]....
        /*0638*/ 	.word	0x00004d30


	//   ....[44]....
        /*063c*/ 	.word	0x00004dc0


	//   ....[45]....
        /*0640*/ 	.word	0x00004ed0


	//   ....[46]....
        /*0644*/ 	.word	0x00006ff0


	//   ....[47]....
        /*0648*/ 	.word	0x00007000


	//   ....[48]....
        /*064c*/ 	.word	0x00007010


	//   ....[49]....
        /*0650*/ 	.word	0x00007020


	//   ....[50]....
        /*0654*/ 	.word	0x00007030


	//   ....[51]....
        /*0658*/ 	.word	0x00007040


	//   ....[52]....
        /*065c*/ 	.word	0x00007ba0


	//   ....[53]....
        /*0660*/ 	.word	0x00007bb0


	//   ....[54]....
        /*0664*/ 	.word	0x00007bc0


	//   ....[55]....
        /*0668*/ 	.word	0x00007bd0


	//   ....[56]....
        /*066c*/ 	.word	0x00007be0


	//   ....[57]....
        /*0670*/ 	.word	0x00007bf0


	//   ....[58]....
        /*0674*/ 	.word	0x00007e10


	//   ....[59]....
        /*0678*/ 	.word	0x00008040


	//   ....[60]....
        /*067c*/ 	.word	0x00008240


	//   ....[61]....
        /*0680*/ 	.word	0x00008b40


	//   ....[62]....
        /*0684*/ 	.word	0x000093a0


	//   ....[63]....
        /*0688*/ 	.word	0x000094a0


	//   ....[64]....
        /*068c*/ 	.word	0x000094f0


	//   ....[65]....
        /*0690*/ 	.word	0x000095d0


	//   ....[66]....
        /*0694*/ 	.word	0x000096b0


	//   ....[67]....
        /*0698*/ 	.word	0x00009900


	//   ....[68]....
        /*069c*/ 	.word	0x00009b80


	//   ....[69]....
        /*06a0*/ 	.word	0x00009c00


	//   ....[70]....
        /*06a4*/ 	.word	0x0000bfe0


	//   ....[71]....
        /*06a8*/ 	.word	0x0000bff0


	//   ....[72]....
        /*06ac*/ 	.word	0x0000c000


	//   ....[73]....
        /*06b0*/ 	.word	0x0000c010


	//   ....[74]....
        /*06b4*/ 	.word	0x0000c020


	//   ....[75]....
        /*06b8*/ 	.word	0x0000c030


	//   ....[76]....
        /*06bc*/ 	.word	0x0000cb90


	//   ....[77]....
        /*06c0*/ 	.word	0x0000cba0


	//   ....[78]....
        /*06c4*/ 	.word	0x0000cbb0


	//   ....[79]....
        /*06c8*/ 	.word	0x0000cbc0


	//   ....[80]....
        /*06cc*/ 	.word	0x0000cbd0


	//   ....[81]....
        /*06d0*/ 	.word	0x0000cbe0


	//   ....[82]....
        /*06d4*/ 	.word	0x0000cf30


	//   ....[83]....
        /*06d8*/ 	.word	0x0000cf70


	//   ....[84]....
        /*06dc*/ 	.word	0x0000d010


	//   ....[85]....
        /*06e0*/ 	.word	0x0000d050


	//   ....[86]....
        /*06e4*/ 	.word	0x0000d080


	//   ....[87]....
        /*06e8*/ 	.word	0x0000d0d0


	//   ....[88]....
        /*06ec*/ 	.word	0x0000d1d0


	//   ....[89]....
        /*06f0*/ 	.word	0x0000d5b0


	//   ....[90]....
        /*06f4*/ 	.word	0x0000ef80


	//   ....[91]....
        /*06f8*/ 	.word	0x0000ef90


	//   ....[92]....
        /*06fc*/ 	.word	0x0000efa0


	//   ....[93]....
        /*0700*/ 	.word	0x0000efb0


	//   ....[94]....
        /*0704*/ 	.word	0x0000f000


	//   ....[95]....
        /*0708*/ 	.word	0x0000f160


	//   ....[96]....
        /*070c*/ 	.word	0x0000fb80


	//   ....[97]....
        /*0710*/ 	.word	0x0000fb90


	//   ....[98]....
        /*0714*/ 	.word	0x0000fba0


	//   ....[99]....
        /*0718*/ 	.word	0x0000fbb0


	//   ....[100]....
        /*071c*/ 	.word	0x0000fbc0


	//   ....[101]....
        /*0720*/ 	.word	0x0000fbd0


	//   ....[102]....
        /*0724*/ 	.word	0x0000fdf0


	//   ....[103]....
        /*0728*/ 	.word	0x00010000


	//   ....[104]....
        /*072c*/ 	.word	0x00010370


	//   ....[105]....
        /*0730*/ 	.word	0x00010ca0


	//   ....[106]....
        /*0734*/ 	.word	0x00011440


	//   ....[107]....
        /*0738*/ 	.word	0x00011540


	//   ....[108]....
        /*073c*/ 	.word	0x00011590


	//   ....[109]....
        /*0740*/ 	.word	0x00011670


	//   ....[110]....
        /*0744*/ 	.word	0x000116e0


	//   ....[111]....
        /*0748*/ 	.word	0x00011a00


	//   ....[112]....
        /*074c*/ 	.word	0x00011c30


	//   ....[113]....
        /*0750*/ 	.word	0x00011ce0


	//   ....[114]....
        /*0754*/ 	.word	0x00013900


	//   ....[115]....
        /*0758*/ 	.word	0x00013910


	//   ....[116]....
        /*075c*/ 	.word	0x00013920


	//   ....[117]....
        /*0760*/ 	.word	0x00013930


	//   ....[118]....
        /*0764*/ 	.word	0x00013960


	//   ....[119]....
        /*0768*/ 	.word	0x00013980


	//   ....[120]....
        /*076c*/ 	.word	0x000139a0


	//   ....[121]....
        /*0770*/ 	.word	0x000139b0


	//   ....[122]....
        /*0774*/ 	.word	0x00015510


	//   ....[123]....
        /*0778*/ 	.word	0x00015520


	//   ....[124]....
        /*077c*/ 	.word	0x00015540


	//   ....[125]....
        /*0780*/ 	.word	0x00015550


	//   ....[126]....
        /*0784*/ 	.word	0x00015560


	//   ....[127]....
        /*0788*/ 	.word	0x00015570


	//   ....[128]....
        /*078c*/ 	.word	0x00015580


	//   ....[129]....
        /*0790*/ 	.word	0x00015590


	//   ....[130]....
        /*0794*/ 	.word	0x000156f0


	//   ....[131]....
        /*0798*/ 	.word	0x00015700


	//   ....[132]....
        /*079c*/ 	.word	0x00015800


	//   ....[133]....
        /*07a0*/ 	.word	0x00015830


	//   ....[134]....
        /*07a4*/ 	.word	0x00015910


	//   ....[135]....
        /*07a8*/ 	.word	0x00015940


	//   ....[136]....
        /*07ac*/ 	.word	0x00015a20


	//   ....[137]....
        /*07b0*/ 	.word	0x00015a50


	//   ....[138]....
        /*07b4*/ 	.word	0x00015b30


	//   ....[139]....
        /*07b8*/ 	.word	0x00015b60


	//   ....[140]....
        /*07bc*/ 	.word	0x00015c40


	//   ....[141]....
        /*07c0*/ 	.word	0x00015c70


	//   ....[142]....
        /*07c4*/ 	.word	0x00015d50


	//   ....[143]....
        /*07c8*/ 	.word	0x00015d80


	//   ....[144]....
        /*07cc*/ 	.word	0x00015e60


	//   ....[145]....
        /*07d0*/ 	.word	0x00015e80


	//   ....[146]....
        /*07d4*/ 	.word	0x000164d0


	//   ....[147]....
        /*07d8*/ 	.word	0x000164e0


	//   ....[148]....
        /*07dc*/ 	.word	0x000165b0


	//   ....[149]....
        /*07e0*/ 	.word	0x000165e0


	//   ....[150]....
        /*07e4*/ 	.word	0x000166b0


	//   ....[151]....
        /*07e8*/ 	.word	0x000166e0


	//   ....[152]....
        /*07ec*/ 	.word	0x000167b0


	//   ....[153]....
        /*07f0*/ 	.word	0x000167e0


	//   ....[154]....
        /*07f4*/ 	.word	0x000168b0


	//   ....[155]....
        /*07f8*/ 	.word	0x000168e0


	//   ....[156]....
        /*07fc*/ 	.word	0x000169b0


	//   ....[157]....
        /*0800*/ 	.word	0x000169e0


	//   ....[158]....
        /*0804*/ 	.word	0x00016ab0


	//   ....[159]....
        /*0808*/ 	.word	0x00016ae0


	//   ....[160]....
        /*080c*/ 	.word	0x00016bb0


	//   ....[161]....
        /*0810*/ 	.word	0x00016bd0


	//----- nvinfo : EIATTR_EXIT_INSTR_OFFSETS
	.align		4
.L_356:
        /*0814*/ 	.byte	0x04, 0x1c
        /*0816*/ 	.short	(.L_358 - .L_357)


	//   ....[0]....
.L_357:
        /*0818*/ 	.word	0x00000040


	//   ....[1]....
        /*081c*/ 	.word	0x00015e90


	//   ....[2]....
        /*0820*/ 	.word	0x00015ef0


	//   ....[3]....
        /*0824*/ 	.word	0x00015f50


	//   ....[4]....
        /*0828*/ 	.word	0x00016be0


	//   ....[5]....
        /*082c*/ 	.word	0x00016c30


	//   ....[6]....
        /*0830*/ 	.word	0x00016c90


	//----- nvinfo : EIATTR_CTAIDZ_USED
	.align		4
.L_358:
        /*0834*/ 	.byte	0x01, 0x04
	.zero		2


	//----- nvinfo : EIATTR_MAX_THREADS
	.align		4
        /*0838*/ 	.byte	0x04, 0x05
        /*083a*/ 	.short	(.L_360 - .L_359)
.L_359:
        /*083c*/ 	.word	0x00000080
        /*0840*/ 	.word	0x00000001
        /*0844*/ 	.word	0x00000001


	//----- nvinfo : EIATTR_CRS_STACK_SIZE
	.align		4
.L_360:
        /*0848*/ 	.byte	0x04, 0x1e
        /*084a*/ 	.short	(.L_362 - .L_361)
.L_361:
        /*084c*/ 	.word	0x00000000
.L_362:


//--------------------- .nv.info._ZN7cutlass13device_kernelIN5flash19enable_sm80_to_sm89INS1_16FlashAttnFwdSm80INS1_25CollectiveMainloopFwdSm80ILi4ELi1ELb0EN4cute5tupleIJNS5_1CILi128EEENS7_ILi48EEES8_EEELi128ENS_10bfloat16_tEfNS_4arch4Sm80ELb0ELb1ELb0ELb1ELb1ELb0ELb1ELb0EEENS1_21CollectiveEpilogueFwdINS6_IJS8_S8_S9_EEENS6_IJNS7_ILi1EEESH_SH_EEESB_SD_Li128ELb1ELb1ELb0ELb0EEENS1_19SingleTileSchedulerILb1ELb0ELb1ELi128EEEEEEEEEvNT_6ParamsE --------------------------
	.section	.nv.info._ZN7cutlass13device_kernelIN5flash19enable_sm80_to_sm89INS1_16FlashAttnFwdSm80INS1_25CollectiveMainloopFwdSm80ILi4ELi1ELb0EN4cute5tupleIJNS5_1CILi128EEENS7_ILi48EEES8_EEELi128ENS_10bfloat16_tEfNS_4arch4Sm80ELb0ELb1ELb0ELb1ELb1ELb0ELb1ELb0EEENS1_21CollectiveEpilogueFwdINS6_IJS8_S8_S9_EEENS6_IJNS7_ILi1EEESH_SH_EEESB_SD_Li128ELb1ELb1ELb0ELb0EEENS1_19SingleTileSchedulerILb1ELb0ELb1ELi128EEEEEEEEEvNT_6ParamsE,"",@"SHT_CUDA_INFO"
	.sectionflags	@""
	.align	4


	//----- nvinfo : EIATTR_CUDA_API_VERSION
	.align		4
        /*0000*/ 	.byte	0x04, 0x37
        /*0002*/ 	.short	(.L_364 - .L_363)
.L_363:
        /*0004*/ 	.word	0x00000082


	//----- nvinfo : EIATTR_SW2861232_WAR
	.align		4
.L_364:
        /*0008*/ 	.byte	0x01, 0x35
	.zero		2


	//----- nvinfo : EIATTR_PARAM_CBANK
	.align		4
        /*000c*/ 	.byte	0x04, 0x0a
        /*000e*/ 	.short	(.L_366 - .L_365)
	.align		4
.L_365:
        /*0010*/ 	.word	index@(.nv.constant0._ZN7cutlass13device_kernelIN5flash19enable_sm80_to_sm89INS1_16FlashAttnFwdSm80INS1_25CollectiveMainloopFwdSm80ILi4ELi1ELb0EN4cute5tupleIJNS5_1CILi128EEENS7_ILi48EEES8_EEELi128ENS_10bfloat16_tEfNS_4arch4Sm80ELb0ELb1ELb0ELb1ELb1ELb0ELb1ELb0EEENS1_21CollectiveEpilogueFwdINS6_IJS8_S8_S9_EEENS6_IJNS7_ILi1EEESH_SH_EEESB_SD_Li128ELb1ELb1ELb0ELb0EEENS1_19SingleTileSchedulerILb1ELb0ELb1ELi128EEEEEEEEEvNT_6ParamsE)
        /*0014*/ 	.short	0x0160
        /*0016*/ 	.short	0x0418


	//----- nvinfo : EIATTR_CBANK_PARAM_SIZE
	.align		4
.L_366:
        /*0018*/ 	.byte	0x03, 0x19
        /*001a*/ 	.short	0x0418


	//----- nvinfo : EIATTR_KPARAM_INFO
	.align		4
        /*001c*/ 	.byte	0x04, 0x17
        /*001e*/ 	.short	(.L_368 - .L_367)
.L_367:
        /*0020*/ 	.word	0x00000000
        /*0024*/ 	.short	0x0000
        /*0026*/ 	.short	0x0000
        /*0028*/ 	.byte	0x00, 0xf0, 0x61, 0x10


	//----- nvinfo : EIATTR_MAXREG_COUNT
	.align		4
.L_368:
        /*002c*/ 	.byte	0x03, 0x1b
        /*002e*/ 	.short	0x00ff


	//----- nvinfo : EIATTR_NUM_BARRIERS
	.align		4
        /*0030*/ 	.byte	0x02, 0x4c
        /*0032*/ 	.byte	0x02
	.zero		1


	//----- nvinfo : EIATTR_ANNOTATIONS
	.align		4
        /*0034*/ 	.byte	0x04, 0x55
        /*0036*/ 	.short	(.L_370 - .L_369)


	//   ....[0]....
.L_369:
        /* <DEDUP_REMOVED lines=45> */


	//----- nvinfo : EIATTR_MERCURY_ISA_VERSION
	.align		4
.L_370:
        /*02f8*/ 	.byte	0x03, 0x5f
        /*02fa*/ 	.short	0x0000


	//----- nvinfo : EIATTR_COOP_GROUP_MASK_REGIDS
	.align		4
        /*02fc*/ 	.byte	0x04, 0x29
        /*02fe*/ 	.short	(.L_372 - .L_371)


	//   ....[0]....
.L_371:
        /*0300*/ 	.word	0xffffffff


	//   ....[1]....
        /*0304*/ 	.word	0xffffffff


	//   ....[2]....
        /*0308*/ 	.word	0xffffffff


	//   ....[3]....
        /*030c*/ 	.word	0xffffffff


	//   ....[4]....
        /*0310*/ 	.word	0xffffffff


	//   ....[5]....
        /*0314*/ 	.word	0xffffffff


	//   ....[6]....
        /*0318*/ 	.word	0xffffffff


	//   ....[7]....
        /*031c*/ 	.word	0xffffffff


	//   ....[8]....
        /*0320*/ 	.word	0xffffffff


	//   ....[9]....
        /*0324*/ 	.word	0xffffffff


	//   ....[10]....
        /*0328*/ 	.word	0xffffffff


	//   ....[11]....
        /*032c*/ 	.word	0xffffffff


	//   ....[12]....
        /*0330*/ 	.word	0xffffffff


	//   ....[13]....
        /*0334*/ 	.word	0xffffffff


	//   ....[14]....
        /*0338*/ 	.word	0xffffffff


	//   ....[15]....
        /*033c*/ 	.word	0xffffffff


	//   ....[16]....
        /*0340*/ 	.word	0xffffffff


	//   ....[17]....
        /*0344*/ 	.word	0xffffffff


	//   ....[18]....
        /*0348*/ 	.word	0xffffffff


	//   ....[19]....
        /*034c*/ 	.word	0xffffffff


	//   ....[20]....
        /*0350*/ 	.word	0xffffffff


	//   ....[21]....
        /*0354*/ 	.word	0xffffffff


	//   ....[22]....
        /*0358*/ 	.word	0xffffffff


	//   ....[23]....
        /*035c*/ 	.word	0xffffffff


	//   ....[24]....
        /*0360*/ 	.word	0xffffffff


	//   ....[25]....
        /*0364*/ 	.word	0xffffffff


	//   ....[26]....
        /*0368*/ 	.word	0xffffffff


	//   ....[27]....
        /*036c*/ 	.word	0xffffffff


	//   ....[28]....
        /*0370*/ 	.word	0xffffffff


	//   ....[29]....
        /*0374*/ 	.word	0xffffffff


	//   ....[30]....
        /*0378*/ 	.word	0xffffffff


	//   ....[31]....
        /*037c*/ 	.word	0xffffffff


	//   ....[32]....
        /*0380*/ 	.word	0xffffffff


	//   ....[33]....
        /*0384*/ 	.word	0xffffffff


	//   ....[34]....
        /*0388*/ 	.word	0xffffffff


	//   ....[35]....
        /*038c*/ 	.word	0xffffffff


	//   ....[36]....
        /*0390*/ 	.word	0xffffffff


	//   ....[37]....
        /*0394*/ 	.word	0xffffffff


	//   ....[38]....
        /*0398*/ 	.word	0xffffffff


	//   ....[39]....
        /*039c*/ 	.word	0xffffffff


	//   ....[40]....
        /*03a0*/ 	.word	0xffffffff


	//   ....[41]....
        /*03a4*/ 	.word	0xffffffff


	//   ....[42]....
        /*03a8*/ 	.word	0xffffffff


	//   ....[43]....
        /*03ac*/ 	.word	0xffffffff


	//   ....[44]....
        /*03b0*/ 	.word	0xffffffff


	//   ....[45]....
        /*03b4*/ 	.word	0xffffffff


	//   ....[46]....
        /*03b8*/ 	.word	0xffffffff


	//   ....[47]....
        /*03bc*/ 	.word	0xffffffff


	//   ....[48]....
        /*03c0*/ 	.word	0xffffffff


	//   ....[49]....
        /*03c4*/ 	.word	0xffffffff


	//   ....[50]....
        /*03c8*/ 	.word	0xffffffff


	//   ....[51]....
        /*03cc*/ 	.word	0xffffffff


	//   ....[52]....
        /*03d0*/ 	.word	0xffffffff


	//   ....[53]....
        /*03d4*/ 	.word	0xffffffff


	//   ....[54]....
        /*03d8*/ 	.word	0xffffffff


	//   ....[55]....
        /*03dc*/ 	.word	0xffffffff


	//   ....[56]....
        /*03e0*/ 	.word	0xffffffff


	//   ....[57]....
        /*03e4*/ 	.word	0xffffffff


	//   ....[58]....
        /*03e8*/ 	.word	0xffffffff


	//   ....[59]....
        /*03ec*/ 	.word	0xffffffff


	//   ....[60]....
        /*03f0*/ 	.word	0xffffffff


	//   ....[61]....
        /*03f4*/ 	.word	0xffffffff


	//   ....[62]....
        /*03f8*/ 	.word	0xffffffff


	//   ....[63]....
        /*03fc*/ 	.word	0xffffffff


	//   ....[64]....
        /*0400*/ 	.word	0xffffffff


	//   ....[65]....
        /*0404*/ 	.word	0xffffffff


	//   ....[66]....
        /*0408*/ 	.word	0xffffffff


	//   ....[67]....
        /*040c*/ 	.word	0xffffffff


	//   ....[68]....
        /*0410*/ 	.word	0xffffffff


	//   ....[69]....
        /*0414*/ 	.word	0xffffffff


	//   ....[70]....
        /*0418*/ 	.word	0xffffffff


	//   ....[71]....
        /*041c*/ 	.word	0xffffffff


	//   ....[72]....
        /*0420*/ 	.word	0xffffffff


	//   ....[73]....
        /*0424*/ 	.word	0xffffffff


	//   ....[74]....
        /*0428*/ 	.word	0xffffffff


	//   ....[75]....
        /*042c*/ 	.word	0xffffffff


	//   ....[76]....
        /*0430*/ 	.word	0xffffffff


	//   ....[77]....
        /*0434*/ 	.word	0xffffffff


	//   ....[78]....
        /*0438*/ 	.word	0xffffffff


	//   ....[79]....
        /*043c*/ 	.word	0xffffffff


	//   ....[80]....
        /*0440*/ 	.word	0xffffffff


	//   ....[81]....
        /*0444*/ 	.word	0xffffffff


	//   ....[82]....
        /*0448*/ 	.word	0xffffffff


	//   ....[83]....
        /*044c*/ 	.word	0xffffffff


	//   ....[84]....
        /*0450*/ 	.word	0xffffffff


	//   ....[85]....
        /*0454*/ 	.word	0xffffffff


	//   ....[86]....
        /*0458*/ 	.word	0xffffffff


	//   ....[87]....
        /*045c*/ 	.word	0xffffffff


	//   ....[88]....
        /*0460*/ 	.word	0xffffffff


	//   ....[89]....
        /*0464*/ 	.word	0xffffffff


	//   ....[90]....
        /*0468*/ 	.word	0xffffffff


	//   ....[91]....
        /*046c*/ 	.word	0xffffffff


	//   ....[92]....
        /*0470*/ 	.word	0xffffffff


	//   ....[93]....
        /*0474*/ 	.word	0xffffffff


	//   ....[94]....
        /*0478*/ 	.word	0xffffffff


	//   ....[95]....
        /*047c*/ 	.word	0xffffffff


	//   ....[96]....
        /*0480*/ 	.word	0xffffffff


	//   ....[97]....
        /*0484*/ 	.word	0xffffffff


	//   ....[98]....
        /*0488*/ 	.word	0xffffffff


	//   ....[99]....
        /*048c*/ 	.word	0xffffffff


	//   ....[100]....
        /*0490*/ 	.word	0xffffffff


	//   ....[101]....
        /*0494*/ 	.word	0xffffffff


	//   ....[102]....
        /*0498*/ 	.word	0xffffffff


	//   ....[103]....
        /*049c*/ 	.word	0xffffffff


	//   ....[104]....
        /*04a0*/ 	.word	0xffffffff


	//   ....[105]....
        /*04a4*/ 	.word	0xffffffff


	//   ....[106]....
        /*04a8*/ 	.word	0xffffffff


	//   ....[107]....
        /*04ac*/ 	.word	0xffffffff


	//   ....[108]....
        /*04b0*/ 	.word	0xffffffff


	//   ....[109]....
        /*04b4*/ 	.word	0xffffffff


	//   ....[110]....
        /*04b8*/ 	.word	0xffffffff


	//   ....[111]....
        /*04bc*/ 	.word	0xffffffff


	//   ....[112]....
        /*04c0*/ 	.word	0xffffffff


	//   ....[113]....
        /*04c4*/ 	.word	0xffffffff


	//   ....[114]....
        /*04c8*/ 	.word	0xffffffff


	//   ....[115]....
        /*04cc*/ 	.word	0xffffffff


	//   ....[116]....
        /*04d0*/ 	.word	0xffffffff


	//   ....[117]....
        /*04d4*/ 	.word	0xffffffff


	//   ....[118]....
        /*04d8*/ 	.word	0xffffffff


	//   ....[119]....
        /*04dc*/ 	.word	0xffffffff


	//   ....[120]....
        /*04e0*/ 	.word	0xffffffff


	//   ....[121]....
        /*04e4*/ 	.word	0xffffffff


	//   ....[122]....
        /*04e8*/ 	.word	0xffffffff


	//   ....[123]....
        /*04ec*/ 	.word	0xffffffff


	//   ....[124]....
        /*04f0*/ 	.word	0xffffffff


	//   ....[125]....
        /*04f4*/ 	.word	0xffffffff


	//   ....[126]....
        /*04f8*/ 	.word	0xffffffff


	//   ....[127]....
        /*04fc*/ 	.word	0xffffffff


	//   ....[128]....
        /*0500*/ 	.word	0xffffffff


	//   ....[129]....
        /*0504*/ 	.word	0xffffffff


	//   ....[130]....
        /*0508*/ 	.word	0xffffffff


	//   ....[131]....
        /*050c*/ 	.word	0xffffffff


	//   ....[132]....
        /*0510*/ 	.word	0xffffffff


	//   ....[133]....
        /*0514*/ 	.word	0xffffffff


	//   ....[134]....
        /*0518*/ 	.word	0xffffffff


	//   ....[135]....
        /*051c*/ 	.word	0xffffffff


	//   ....[136]....
        /*0520*/ 	.word	0xffffffff


	//   ....[137]....
        /*0524*/ 	.word	0xffffffff


	//   ....[138]....
        /*0528*/ 	.word	0xffffffff


	//   ....[139]....
        /*052c*/ 	.word	0xffffffff


	//   ....[140]....
        /*0530*/ 	.word	0xffffffff


	//   ....[141]....
        /*0534*/ 	.word	0xffffffff


	//   ....[142]....
        /*0538*/ 	.word	0xffffffff


	//   ....[143]....
        /*053c*/ 	.word	0xffffffff


	//   ....[144]....
        /*0540*/ 	.word	0xffffffff


	//   ....[145]....
        /*0544*/ 	.word	0xffffffff


	//   ....[146]....
        /*0548*/ 	.word	0xffffffff


	//   ....[147]....
        /*054c*/ 	.word	0xffffffff


	//   ....[148]....
        /*0550*/ 	.word	0xffffffff


	//   ....[149]....
        /*0554*/ 	.word	0xffffffff


	//   ....[150]....
        /*0558*/ 	.word	0xffffffff


	//   ....[151]....
        /*055c*/ 	.word	0xffffffff


	//   ....[152]....
        /*0560*/ 	.word	0xffffffff


	//   ....[153]....
        /*0564*/ 	.word	0xffffffff


	//   ....[154]....
        /*0568*/ 	.word	0xffffffff


	//   ....[155]....
        /*056c*/ 	.word	0xffffffff


	//   ....[156]....
        /*0570*/ 	.word	0xffffffff


	//   ....[157]....
        /*0574*/ 	.word	0xffffffff


	//   ....[158]....
        /*0578*/ 	.word	0xffffffff


	//   ....[159]....
        /*057c*/ 	.word	0xffffffff


	//   ....[160]....
        /*0580*/ 	.word	0xffffffff


	//   ....[161]....
        /*0584*/ 	.word	0xffffffff


	//   ....[162]....
        /*0588*/ 	.word	0xffffffff


	//----- nvinfo : EIATTR_COOP_GROUP_INSTR_OFFSETS
	.align		4
.L_372:
        /*058c*/ 	.byte	0x04, 0x28
        /*058e*/ 	.short	(.L_374 - .L_373)


	//   ....[0]....
.L_373:
        /*0590*/ 	.word	0x000000a0


	//   ....[1]....
        /*0594*/ 	.word	0x000017e0


	//   ....[2]....
        /*0598*/ 	.word	0x00001810


	//   ....[3]....
        /*059c*/ 	.word	0x000019d0


	//   ....[4]....
        /*05a0*/ 	.word	0x00001a00


	//   ....[5]....
        /*05a4*/ 	.word	0x00001ad0


	//   ....[6]....
        /*05a8*/ 	.word	0x00001b00


	//   ....[7]....
        /*05ac*/ 	.word	0x00001bd0


	//   ....[8]....
        /*05b0*/ 	.word	0x00001c00


	//   ....[9]....
        /*05b4*/ 	.word	0x00001cd0


	//   ....[10]....
        /*05b8*/ 	.word	0x00001d00


	//   ....[11]....
        /*05bc*/ 	.word	0x00001dd0


	//   ....[12]....
        /*05c0*/ 	.word	0x00001e00


	//   ....[13]....
        /*05c4*/ 	.word	0x00001ed0


	//   ....[14]....
        /*05c8*/ 	.word	0x00001f00


	//   ....[15]....
        /*05cc*/ 	.word	0x00001fe0


	//   ....[16]....
        /*05d0*/ 	.word	0x00002030


	//   ....[17]....
        /*05d4*/ 	.word	0x00002520


	//   ....[18]....
        /*05d8*/ 	.word	0x00002540


	//   ....[19]....
        /*05dc*/ 	.word	0x00002560


	//   ....[20]....
        /*05e0*/ 	.word	0x00002570


	//   ....[21]....
        /*05e4*/ 	.word	0x00002580


	//   ....[22]....
        /*05e8*/ 	.word	0x00002590


	//   ....[23]....
        /*05ec*/ 	.word	0x00002a00


	//   ....[24]....
        /*05f0*/ 	.word	0x00002a30


	//   ....[25]....
        /*05f4*/ 	.word	0x00002a70


	//   ....[26]....
        /*05f8*/ 	.word	0x00002aa0


	//   ....[27]....
        /*05fc*/ 	.word	0x00002ac0


	//   ....[28]....
        /*0600*/ 	.word	0x00002ad0


	//   ....[29]....
        /*0604*/ 	.word	0x000036e0


	//   ....[30]....
        /*0608*/ 	.word	0x00003700


	//   ....[31]....
        /*060c*/ 	.word	0x00003710


	//   ....[32]....
        /*0610*/ 	.word	0x00003720


	//   ....[33]....
        /*0614*/ 	.word	0x00003730


	//   ....[34]....
        /*0618*/ 	.word	0x00003740


	//   ....[35]....
        /*061c*/ 	.word	0x00003af0


	//   ....[36]....
        /*0620*/ 	.word	0x00003d50


	//   ....[37]....
        /*0624*/ 	.word	0x00003f20


	//   ....[38]....
        /*0628*/ 	.word	0x00004510


	//   ....[39]....
        /*062c*/ 	.word	0x000050a0


	//   ....[40]....
        /*0630*/ 	.word	0x000050e0


	//   ....[41]....
        /*0634*/ 	.word	0x00005260


	//   ....[42]....
        /*0638*/ 	.word	0x00005290


	//   ....[43]....
        /*063c*/ 	.word	0x000056d0


	//   ....[44]....
        /*0640*/ 	.word	0x000057d0


	//   ....[45]....
        /*0644*/ 	.word	0x00005860


	//   ....[46]....
        /*0648*/ 	.word	0x00005970


	//   ....[47]....
        /*064c*/ 	.word	0x00007ad0


	//   ....[48]....
        /*0650*/ 	.word	0x00007ae0


	//   ....[49]....
        /*0654*/ 	.word	0x00007af0


	//   ....[50]....
        /*0658*/ 	.word	0x00007b00


	//   ....[51]....
        /*065c*/ 	.word	0x00007b10


	//   ....[52]....
        /*0660*/ 	.word	0x00007b20


	//   ....[53]....
        /*0664*/ 	.word	0x00008680


	//   ....[54]....
        /*0668*/ 	.word	0x00008690


	//   ....[55]....
        /*066c*/ 	.word	0x000086a0


	//   ....[56]....
        /*0670*/ 	.word	0x000086b0


	//   ....[57]....
        /*0674*/ 	.word	0x000086c0


	//   ....[58]....
        /*0678*/ 	.word	0x000086d0


	//   ....[59]....
        /*067c*/ 	.word	0x000088f0


	//   ....[60]....
        /*0680*/ 	.word	0x00008b00


	//   ....[61]....
        /*0684*/ 	.word	0x00008cf0


	//   ....[62]....
        /*0688*/ 	.word	0x000095e0


	//   ....[63]....
        /*068c*/ 	.word	0x00009e30


	//   ....[64]....
        /*0690*/ 	.word	0x00009e90


	//   ....[65]....
        /*0694*/ 	.word	0x00009fb0


	//   ....[66]....
        /*0698*/ 	.word	0x0000a020


	//   ....[67]....
        /*069c*/ 	.word	0x0000a160


	//   ....[68]....
        /*06a0*/ 	.word	0x0000a290


	//   ....[69]....
        /*06a4*/ 	.word	0x0000a640


	//   ....[70]....
        /*06a8*/ 	.word	0x0000a690


	//   ....[71]....
        /*06ac*/ 	.word	0x0000ca80


	//   ....[72]....
        /*06b0*/ 	.word	0x0000ca90


	//   ....[73]....
        /*06b4*/ 	.word	0x0000caa0


	//   ....[74]....
        /*06b8*/ 	.word	0x0000cab0


	//   ....[75]....
        /*06bc*/ 	.word	0x0000cac0


	//   ....[76]....
        /*06c0*/ 	.word	0x0000cad0


	//   ....[77]....
        /*06c4*/ 	.word	0x0000d630


	//   ....[78]....
        /*06c8*/ 	.word	0x0000d640


	//   ....[79]....
        /*06cc*/ 	.word	0x0000d650


	//   ....[80]....
        /*06d0*/ 	.word	0x0000d660


	//   ....[81]....
        /*06d4*/ 	.word	0x0000d670


	//   ....[82]....
        /*06d8*/ 	.word	0x0000d680


	//   ....[83]....
        /*06dc*/ 	.word	0x0000d9d0


	//   ....[84]....
        /*06e0*/ 	.word	0x0000da90


	//   ....[85]....
        /*06e4*/ 	.word	0x0000dab0


	//   ....[86]....
        /*06e8*/ 	.word	0x0000daf0


	//   ....[87]....
        /*06ec*/ 	.word	0x0000db40


	//   ....[88]....
        /*06f0*/ 	.word	0x0000db80


	//   ....[89]....
        /*06f4*/ 	.word	0x0000dc40


	//   ....[90]....
        /*06f8*/ 	.word	0x0000dff0


	//   ....[91]....
        /*06fc*/ 	.word	0x0000fa20


	//   ....[92]....
        /*0700*/ 	.word	0x0000fa30


	//   ....[93]....
        /*0704*/ 	.word	0x0000fa40


	//   ....[94]....
        /*0708*/ 	.word	0x0000fa50


	//   ....[95]....
        /*070c*/ 	.word	0x0000faa0


	//   ....[96]....
        /*0710*/ 	.word	0x0000fc00


	//   ....[97]....
        /*0714*/ 	.word	0x00010620


	//   ....[98]....
        /*0718*/ 	.word	0x00010630


	//   ....[99]....
        /*071c*/ 	.word	0x00010640


	//   ....[100]....
        /*0720*/ 	.word	0x00010650


	//   ....[101]....
        /*0724*/ 	.word	0x00010660


	//   ....[102]....
        /*0728*/ 	.word	0x00010670


	//   ....[103]....
        /*072c*/ 	.word	0x00010890


	//   ....[104]....
        /*0730*/ 	.word	0x00010a90


	//   ....[105]....
        /*0734*/ 	.word	0x00010df0


	//   ....[106]....
        /*0738*/ 	.word	0x00011710


	//   ....[107]....
        /*073c*/ 	.word	0x00011eb0


	//   ....[108]....
        /*0740*/ 	.word	0x00011f00


	//   ....[109]....
        /*0744*/ 	.word	0x00012020


	//   ....[110]....
        /*0748*/ 	.word	0x00012070


	//   ....[111]....
        /*074c*/ 	.word	0x000120e0


	//   ....[112]....
        /*0750*/ 	.word	0x000122c0


	//   ....[113]....
        /*0754*/ 	.word	0x000126e0


	//   ....[114]....
        /*0758*/ 	.word	0x00012760


	//   ....[115]....
        /*075c*/ 	.word	0x00014320


	//   ....[116]....
        /*0760*/ 	.word	0x00014330


	//   ....[117]....
        /*0764*/ 	.word	0x00014340


	//   ....[118]....
        /*0768*/ 	.word	0x00014350


	//   ....[119]....
        /*076c*/ 	.word	0x00014380


	//   ....[120]....
        /*0770*/ 	.word	0x000143a0


	//   ....[121]....
        /*0774*/ 	.word	0x000143c0


	//   ....[122]....
        /*0778*/ 	.word	0x000143d0


	//   ....[123]....
        /*077c*/ 	.word	0x00016090


	//   ....[124]....
        /*0780*/ 	.word	0x000160d0


	//   ....[125]....
        /*0784*/ 	.word	0x00016100


	//   ....[126]....
        /*0788*/ 	.word	0x00016130


	//   ....[127]....
        /*078c*/ 	.word	0x00016170


	//   ....[128]....
        /*0790*/ 	.word	0x000161b0


	//   ....[129]....
        /*0794*/ 	.word	0x000161d0


	//   ....[130]....
        /*0798*/ 	.word	0x000161e0


	//   ....[131]....
        /*079c*/ 	.word	0x000163a0


	//   ....[132]....
        /*07a0*/ 	.word	0x000163b0


	//   ....[133]....
        /*07a4*/ 	.word	0x000164b0


	//   ....[134]....
        /*07a8*/ 	.word	0x000164e0


	//   ....[135]....
        /*07ac*/ 	.word	0x000165c0


	//   ....[136]....
        /*07b0*/ 	.word	0x000165f0


	//   ....[137]....
        /*07b4*/ 	.word	0x000166d0


	//   ....[138]....
        /*07b8*/ 	.word	0x00016700


	//   ....[139]....
        /*07bc*/ 	.word	0x000167e0


	//   ....[140]....
        /*07c0*/ 	.word	0x00016810


	//   ....[141]....
        /*07c4*/ 	.word	0x000168f0


	//   ....[142]....
        /*07c8*/ 	.word	0x00016920


	//   ....[143]....
        /*07cc*/ 	.word	0x00016a00


	//   ....[144]....
        /*07d0*/ 	.word	0x00016a30


	//   ....[145]....
        /*07d4*/ 	.word	0x00016b10


	//   ....[146]....
        /*07d8*/ 	.word	0x00016b30


	//   ....[147]....
        /*07dc*/ 	.word	0x000173f0


	//   ....[148]....
        /*07e0*/ 	.word	0x00017400


	//   ....[149]....
        /*07e4*/ 	.word	0x000174d0


	//   ....[150]....
        /*07e8*/ 	.word	0x00017500


	//   ....[151]....
        /*07ec*/ 	.word	0x000175d0


	//   ....[152]....
        /*07f0*/ 	.word	0x00017600


	//   ....[153]....
        /*07f4*/ 	.word	0x000176d0


	//   ....[154]....
        /*07f8*/ 	.word	0x00017700


	//   ....[155]....
        /*07fc*/ 	.word	0x000177d0


	//   ....[156]....
        /*0800*/ 	.word	0x00017800


	//   ....[157]....
        /*0804*/ 	.word	0x000178d0


	//   ....[158]....
        /*0808*/ 	.word	0x00017900


	//   ....[159]....
        /*080c*/ 	.word	0x000179d0


	//   ....[160]....
        /*0810*/ 	.word	0x00017a00


	//   ....[161]....
        /*0814*/ 	.word	0x00017ad0


	//   ....[162]....
        /*0818*/ 	.word	0x00017af0


	//----- nvinfo : EIATTR_EXIT_INSTR_OFFSETS
	.align		4
.L_374:
        /*081c*/ 	.byte	0x04, 0x1c
        /*081e*/ 	.short	(.L_376 - .L_375)


	//   ....[0]....
.L_375:
        /*0820*/ 	.word	0x00000450


	//   ....[1]....
        /*0824*/ 	.word	0x00016b40


	//   ....[2]....
        /*0828*/ 	.word	0x00016ba0


	//   ....[3]....
        /*082c*/ 	.word	0x00016c00


	//   ....[4]....
        /*0830*/ 	.word	0x00017b00


	//   ....[5]....
        /*0834*/ 	.word	0x00017b50


	//   ....[6]....
        /*0838*/ 	.word	0x00017bb0


	//----- nvinfo : EIATTR_CTAIDZ_USED
	.align		4
.L_376:
        /*083c*/ 	.byte	0x01, 0x04
	.zero		2


	//----- nvinfo : EIATTR_MAX_THREADS
	.align		4
        /*0840*/ 	.byte	0x04, 0x05
        /*0842*/ 	.short	(.L_378 - .L_377)
.L_377:
        /*0844*/ 	.word	0x00000080
        /*0848*/ 	.word	0x00000001
        /*084c*/ 	.word	0x00000001


	//----- nvinfo : EIATTR_CRS_STACK_SIZE
	.align		4
.L_378:
        /*0850*/ 	.byte	0x04, 0x1e
        /*0852*/ 	.short	(.L_380 - .L_379)
.L_379:
        /*0854*/ 	.word	0x00000000
.L_380:


//--------------------- .nv.info._ZN7cutlass13device_kernelIN5flash19enable_sm80_to_sm89INS1_16FlashAttnFwdSm80INS1_25CollectiveMainloopFwdSm80ILi4ELi1ELb0EN4cute5tupleIJNS5_1CILi128EEENS7_ILi48EEES8_EEELi128ENS_10bfloat16_tEfNS_4arch4Sm80ELb0ELb1ELb0ELb1ELb1ELb1ELb1ELb0EEENS1_21CollectiveEpilogueFwdINS6_IJS8_S8_S9_EEENS6_IJNS7_ILi1EEESH_SH_EEESB_SD_Li128ELb1ELb1ELb0ELb0EEENS1_19SingleTileSchedulerILb1ELb0ELb1ELi128EEEEEEEEEvNT_6ParamsE --------------------------
	.section	.nv.info._ZN7cutlass13device_kernelIN5flash19enable_sm80_to_sm89INS1_16FlashAttnFwdSm80INS1_25CollectiveMainloopFwdSm80ILi4ELi1ELb0EN4cute5tupleIJNS5_1CILi128EEENS7_ILi48EEES8_EEELi128ENS_10bfloat16_tEfNS_4arch4Sm80ELb0ELb1ELb0ELb1ELb1ELb1ELb1ELb0EEENS1_21CollectiveEpilogueFwdINS6_IJS8_S8_S9_EEENS6_IJNS7_ILi1EEESH_SH_EEESB_SD_Li128ELb1ELb1ELb0ELb0EEENS1_19SingleTileSchedulerILb1ELb0ELb1ELi128EEEEEEEEEvNT_6ParamsE,"",@"SHT_CUDA_INFO"
	.sectionflags	@""
	.align	4


	//----- nvinfo : EIATTR_CUDA_API_VERSION
	.align		4
        /*0000*/ 	.byte	0x04, 0x37
        /*0002*/ 	.short	(.L_382 - .L_381)
.L_381:
        /*0004*/ 	.word	0x00000082


	//----- nvinfo : EIATTR_SW2861232_WAR
	.align		4
.L_382:
        /*0008*/ 	.byte	0x01, 0x35
	.zero		2


	//----- nvinfo : EIATTR_PARAM_CBANK
	.align		4
        /*000c*/ 	.byte	0x04, 0x0a
        /*000e*/ 	.short	(.L_384 - .L_383)
	.align		4
.L_383:
        /*0010*/ 	.word	index@(.nv.constant0._ZN7cutlass13device_kernelIN5flash19enable_sm80_to_sm89INS1_16FlashAttnFwdSm80INS1_25CollectiveMainloopFwdSm80ILi4ELi1ELb0EN4cute5tupleIJNS5_1CILi128EEENS7_ILi48EEES8_EEELi128ENS_10bfloat16_tEfNS_4arch4Sm80ELb0ELb1ELb0ELb1ELb1ELb1ELb1ELb0EEENS1_21CollectiveEpilogueFwdINS6_IJS8_S8_S9_EEENS6_IJNS7_ILi1EEESH_SH_EEESB_SD_Li128ELb1ELb1ELb0ELb0EEENS1_19SingleTileSchedulerILb1ELb0ELb1ELi128EEEEEEEEEvNT_6ParamsE)
        /*0014*/ 	.short	0x0160
        /*0016*/ 	.short	0x0418


	//----- nvinfo : EIATTR_CBANK_PARAM_SIZE
	.align		4
.L_384:
        /*0018*/ 	.byte	0x03, 0x19
        /*001a*/ 	.short	0x0418


	//----- nvinfo : EIATTR_KPARAM_INFO
	.align		4
        /*001c*/ 	.byte	0x04, 0x17
        /*001e*/ 	.short	(.L_386 - .L_385)
.L_385:
        /*0020*/ 	.word	0x00000000
        /*0024*/ 	.short	0x0000
        /*0026*/ 	.short	0x0000
        /*0028*/ 	.byte	0x00, 0xf0, 0x61, 0x10


	//----- nvinfo : EIATTR_MAXREG_COUNT
	.align		4
.L_386:
        /*002c*/ 	.byte	0x03, 0x1b
        /*002e*/ 	.short	0x00ff


	//----- nvinfo : EIATTR_NUM_BARRIERS
	.align		4
        /*0030*/ 	.byte	0x02, 0x4c
        /*0032*/ 	.byte	0x02
	.zero		1


	//----- nvinfo : EIATTR_ANNOTATIONS
	.align		4
        /*0034*/ 	.byte	0x04, 0x55
        /*0036*/ 	.short	(.L_388 - .L_387)


	//   ....[0]....
.L_387:
        /* <DEDUP_REMOVED lines=94> */


	//----- nvinfo : EIATTR_MERCURY_ISA_VERSION
	.align		4
.L_388:
        /*0608*/ 	.byte	0x03, 0x5f
        /*060a*/ 	.short	0x0000


	//----- nvinfo : EIATTR_COOP_GROUP_MASK_REGIDS
	.align		4
        /*060c*/ 	.byte	0x04, 0x29
        /*060e*/ 	.short	(.L_390 - .L_389)


	//   ....[0]....
.L_389:
        /*0610*/ 	.word	0xffffffff


	//   ....[1]....
        /*0614*/ 	.word	0xffffffff


	//   ....[2]....
        /*0618*/ 	.word	0xffffffff


	//   ....[3]....
        /*061c*/ 	.word	0xffffffff


	//   ....[4]....
        /*0620*/ 	.word	0xffffffff


	//   ....[5]....
        /*0624*/ 	.word	0xffffffff


	//   ....[6]....
        /*0628*/ 	.word	0xffffffff


	//   ....[7]....
        /*062c*/ 	.word	0xffffffff


	//   ....[8]....
        /*0630*/ 	.word	0xffffffff


	//   ....[9]....
        /*0634*/ 	.word	0xffffffff


	//   ....[10]....
        /*0638*/ 	.word	0xffffffff


	//   ....[11]....
        /*063c*/ 	.word	0xffffffff


	//   ....[12]....
        /*0640*/ 	.word	0xffffffff


	//   ....[13]....
        /*0644*/ 	.word	0xffffffff


	//   ....[14]....
        /*0648*/ 	.word	0xffffffff


	//   ....[15]....
        /*064c*/ 	.word	0xffffffff


	//   ....[16]....
        /*0650*/ 	.word	0xffffffff


	//   ....[17]....
        /*0654*/ 	.word	0xffffffff


	//   ....[18]....
        /*0658*/ 	.word	0xffffffff


	//   ....[19]....
        /*065c*/ 	.word	0xffffffff


	//   ....[20]....
        /*0660*/ 	.word	0xffffffff


	//   ....[21]....
        /*0664*/ 	.word	0xffffffff


	//   ....[22]....
        /*0668*/ 	.word	0xffffffff


	//   ....[23]....
        /*066c*/ 	.word	0xffffffff


	//   ....[24]....
        /*0670*/ 	.word	0xffffffff


	//   ....[25]....
        /*0674*/ 	.word	0xffffffff


	//   ....[26]....
        /*0678*/ 	.word	0xffffffff


	//   ....[27]....
        /*067c*/ 	.word	0xffffffff


	//   ....[28]....
        /*0680*/ 	.word	0xffffffff


	//   ....[29]....
        /*0684*/ 	.word	0xffffffff


	//   ....[30]....
        /*0688*/ 	.word	0xffffffff


	//   ....[31]....
        /*068c*/ 	.word	0xffffffff


	//   ....[32]....
        /*0690*/ 	.word	0xffffffff


	//   ....[33]....
        /*0694*/ 	.word	0xffffffff


	//   ....[34]....
        /*0698*/ 	.word	0xffffffff


	//   ....[35]....
        /*069c*/ 	.word	0xffffffff


	//   ....[36]....
        /*06a0*/ 	.word	0xffffffff


	//   ....[37]....
        /*06a4*/ 	.word	0xffffffff


	//   ....[38]....
        /*06a8*/ 	.word	0xffffffff


	//   ....[39]....
        /*06ac*/ 	.word	0xffffffff


	//   ....[40]....
        /*06b0*/ 	.word	0xffffffff


	//   ....[41]....
        /*06b4*/ 	.word	0xffffffff


	//   ....[42]....
        /*06b8*/ 	.word	0xffffffff


	//   ....[43]....
        /*06bc*/ 	.word	0xffffffff


	//   ....[44]....
        /*06c0*/ 	.word	0xffffffff


	//   ....[45]....
        /*06c4*/ 	.word	0xffffffff


	//   ....[46]....
        /*06c8*/ 	.word	0xffffffff


	//   ....[47]....
        /*06cc*/ 	.word	0xffffffff


	//   ....[48]....
        /*06d0*/ 	.word	0xffffffff


	//   ....[49]....
        /*06d4*/ 	.word	0xffffffff


	//   ....[50]....
        /*06d8*/ 	.word	0xffffffff


	//   ....[51]....
        /*06dc*/ 	.word	0xffffffff


	//   ....[52]....
        /*06e0*/ 	.word	0xffffffff


	//   ....[53]....
        /*06e4*/ 	.word	0xffffffff


	//   ....[54]....
        /*06e8*/ 	.word	0xffffffff


	//   ....[55]....
        /*06ec*/ 	.word	0xffffffff


	//   ....[56]....
        /*06f0*/ 	.word	0xffffffff


	//   ....[57]....
        /*06f4*/ 	.word	0xffffffff


	//   ....[58]....
        /*06f8*/ 	.word	0xffffffff


	//   ....[59]....
        /*06fc*/ 	.word	0xffffffff


	//   ....[60]....
        /*0700*/ 	.word	0xffffffff


	//   ....[61]....
        /*0704*/ 	.word	0xffffffff


	//   ....[62]....
        /*0708*/ 	.word	0xffffffff


	//   ....[63]....
        /*070c*/ 	.word	0xffffffff


	//   ....[64]....
        /*0710*/ 	.word	0xffffffff


	//   ....[65]....
        /*0714*/ 	.word	0xffffffff


	//   ....[66]....
        /*0718*/ 	.word	0xffffffff


	//   ....[67]....
        /*071c*/ 	.word	0xffffffff


	//   ....[68]....
        /*0720*/ 	.word	0xffffffff


	//   ....[69]....
        /*0724*/ 	.word	0xffffffff


	//   ....[70]....
        /*0728*/ 	.word	0xffffffff


	//   ....[71]....
        /*072c*/ 	.word	0xffffffff


	//   ....[72]....
        /*0730*/ 	.word	0xffffffff


	//   ....[73]....
        /*0734*/ 	.word	0xffffffff


	//   ....[74]....
        /*0738*/ 	.word	0xffffffff


	//   ....[75]....
        /*073c*/ 	.word	0xffffffff


	//   ....[76]....
        /*0740*/ 	.word	0xffffffff


	//   ....[77]....
        /*0744*/ 	.word	0xffffffff


	//   ....[78]....
        /*0748*/ 	.word	0xffffffff


	//   ....[79]....
        /*074c*/ 	.word	0xffffffff


	//   ....[80]....
        /*0750*/ 	.word	0xffffffff


	//   ....[81]....
        /*0754*/ 	.word	0xffffffff


	//   ....[82]....
        /*0758*/ 	.word	0xffffffff


	//   ....[83]....
        /*075c*/ 	.word	0xffffffff


	//   ....[84]....
        /*0760*/ 	.word	0xffffffff


	//   ....[85]....
        /*0764*/ 	.word	0xffffffff


	//   ....[86]....
        /*0768*/ 	.word	0xffffffff


	//   ....[87]....
        /*076c*/ 	.word	0xffffffff


	//   ....[88]....
        /*0770*/ 	.word	0xffffffff


	//   ....[89]....
        /*0774*/ 	.word	0xffffffff


	//   ....[90]....
        /*0778*/ 	.word	0xffffffff


	//   ....[91]....
        /*077c*/ 	.word	0xffffffff


	//   ....[92]....
        /*0780*/ 	.word	0xffffffff


	//   ....[93]....
        /*0784*/ 	.word	0xffffffff


	//   ....[94]....
        /*0788*/ 	.word	0xffffffff


	//   ....[95]....
        /*078c*/ 	.word	0xffffffff


	//   ....[96]....
        /*0790*/ 	.word	0xffffffff


	//   ....[97]....
        /*0794*/ 	.word	0xffffffff


	//   ....[98]....
        /*0798*/ 	.word	0xffffffff


	//   ....[99]....
        /*079c*/ 	.word	0xffffffff


	//   ....[100]....
        /*07a0*/ 	.word	0xffffffff


	//   ....[101]....
        /*07a4*/ 	.word	0xffffffff


	//   ....[102]....
        /*07a8*/ 	.word	0xffffffff


	//   ....[103]....
        /*07ac*/ 	.word	0xffffffff


	//   ....[104]....
        /*07b0*/ 	.word	0xffffffff


	//   ....[105]....
        /*07b4*/ 	.word	0xffffffff


	//   ....[106]....
        /*07b8*/ 	.word	0xffffffff


	//   ....[107]....
        /*07bc*/ 	.word	0xffffffff


	//   ....[108]....
        /*07c0*/ 	.word	0xffffffff


	//   ....[109]....
        /*07c4*/ 	.word	0xffffffff


	//   ....[110]....
        /*07c8*/ 	.word	0xffffffff


	//   ....[111]....
        /*07cc*/ 	.word	0xffffffff


	//   ....[112]....
        /*07d0*/ 	.word	0xffffffff


	//   ....[113]....
        /*07d4*/ 	.word	0xffffffff


	//   ....[114]....
        /*07d8*/ 	.word	0xffffffff


	//   ....[115]....
        /*07dc*/ 	.word	0xffffffff


	//   ....[116]....
        /*07e0*/ 	.word	0xffffffff


	//   ....[117]....
        /*07e4*/ 	.word	0xffffffff


	//   ....[118]....
        /*07e8*/ 	.word	0xffffffff


	//   ....[119]....
        /*07ec*/ 	.word	0xffffffff


	//   ....[120]....
        /*07f0*/ 	.word	0xffffffff


	//   ....[121]....
        /*07f4*/ 	.word	0xffffffff


	//   ....[122]....
        /*07f8*/ 	.word	0xffffffff


	//   ....[123]....
        /*07fc*/ 	.word	0xffffffff


	//   ....[124]....
        /*0800*/ 	.word	0xffffffff


	//   ....[125]....
        /*0804*/ 	.word	0xffffffff


	//   ....[126]....
        /*0808*/ 	.word	0xffffffff


	//   ....[127]....
        /*080c*/ 	.word	0xffffffff


	//   ....[128]....
        /*0810*/ 	.word	0xffffffff


	//   ....[129]....
        /*0814*/ 	.word	0xffffffff


	//   ....[130]....
        /*0818*/ 	.word	0xffffffff


	//   ....[131]....
        /*081c*/ 	.word	0xffffffff


	//   ....[132]....
        /*0820*/ 	.word	0xffffffff


	//   ....[133]....
        /*0824*/ 	.word	0xffffffff


	//   ....[134]....
        /*0828*/ 	.word	0xffffffff


	//   ....[135]....
        /*082c*/ 	.word	0xffffffff


	//   ....[136]....
        /*0830*/ 	.word	0xffffffff


	//   ....[137]....
        /*0834*/ 	.word	0xffffffff


	//   ....[138]....
        /*0838*/ 	.word	0xffffffff


	//   ....[139]....
        /*083c*/ 	.word	0xffffffff


	//   ....[140]....
        /*0840*/ 	.word	0xffffffff


	//   ....[141]....
        /*0844*/ 	.word	0xffffffff


	//   ....[142]....
        /*0848*/ 	.word	0xffffffff


	//   ....[143]....
        /*084c*/ 	.word	0xffffffff


	//   ....[144]....
        /*0850*/ 	.word	0xffffffff


	//   ....[145]....
        /*0854*/ 	.word	0xffffffff


	//   ....[146]....
        /*0858*/ 	.word	0xffffffff


	//   ....[147]....
        /*085c*/ 	.word	0xffffffff


	//   ....[148]....
        /*0860*/ 	.word	0xffffffff


	//   ....[149]....
        /*0864*/ 	.word	0xffffffff


	//   ....[150]....
        /*0868*/ 	.word	0xffffffff


	//   ....[151]....
        /*086c*/ 	.word	0xffffffff


	//   ....[152]....
        /*0870*/ 	.word	0xffffffff


	//   ....[153]....
        /*0874*/ 	.word	0xffffffff


	//   ....[154]....
        /*0878*/ 	.word	0xffffffff


	//   ....[155]....
        /*087c*/ 	.word	0xffffffff


	//   ....[156]....
        /*0880*/ 	.word	0xffffffff


	//   ....[157]....
        /*0884*/ 	.word	0xffffffff


	//   ....[158]....
        /*0888*/ 	.word	0xffffffff


	//   ....[159]....
        /*088c*/ 	.word	0xffffffff


	//   ....[160]....
        /*0890*/ 	.word	0xffffffff


	//   ....[161]....
        /*0894*/ 	.word	0xffffffff


	//   ....[162]....
        /*0898*/ 	.word	0xffffffff


	//   ....[163]....
        /*089c*/ 	.word	0xffffffff


	//   ....[164]....
        /*08a0*/ 	.word	0xffffffff


	//   ....[165]....
        /*08a4*/ 	.word	0xffffffff


	//   ....[166]....
        /*08a8*/ 	.word	0xffffffff


	//   ....[167]....
        /*08ac*/ 	.word	0xffffffff


	//   ....[168]....
        /*08b0*/ 	.word	0xffffffff


	//   ....[169]....
        /*08b4*/ 	.word	0xffffffff


	//   ....[170]....
        /*08b8*/ 	.word	0xffffffff


	//   ....[171]....
        /*08bc*/ 	.word	0xffffffff


	//   ....[172]....
        /*08c0*/ 	.word	0xffffffff


	//   ....[173]....
        /*08c4*/ 	.word	0xffffffff


	//   ....[174]....
        /*08c8*/ 	.word	0xffffffff


	//   ....[175]....
        /*08cc*/ 	.word	0xffffffff


	//   ....[176]....
        /*08d0*/ 	.word	0xffffffff


	//   ....[177]....
        /*08d4*/ 	.word	0xffffffff


	//   ....[178]....
        /*08d8*/ 	.word	0xffffffff


	//   ....[179]....
        /*08dc*/ 	.word	0xffffffff


	//   ....[180]....
        /*08e0*/ 	.word	0xffffffff


	//   ....[181]....
        /*08e4*/ 	.word	0xffffffff


	//   ....[182]....
        /*08e8*/ 	.word	0xffffffff


	//   ....[183]....
        /*08ec*/ 	.word	0xffffffff


	//   ....[184]....
        /*08f0*/ 	.word	0xffffffff


	//   ....[185]....
        /*08f4*/ 	.word	0xffffffff


	//   ....[186]....
        /*08f8*/ 	.word	0xffffffff


	//   ....[187]....
        /*08fc*/ 	.word	0xffffffff


	//   ....[188]....
        /*0900*/ 	.word	0xffffffff


	//   ....[189]....
        /*0904*/ 	.word	0xffffffff


	//   ....[190]....
        /*0908*/ 	.word	0xffffffff


	//   ....[191]....
        /*090c*/ 	.word	0xffffffff


	//   ....[192]....
        /*0910*/ 	.word	0xffffffff


	//   ....[193]....
        /*0914*/ 	.word	0xffffffff


	//   ....[194]....
        /*0918*/ 	.word	0xffffffff


	//   ....[195]....
        /*091c*/ 	.word	0xffffffff


	//   ....[196]....
        /*0920*/ 	.word	0xffffffff


	//   ....[197]....
        /*0924*/ 	.word	0xffffffff


	//   ....[198]....
        /*0928*/ 	.word	0xffffffff


	//   ....[199]....
        /*092c*/ 	.word	0xffffffff


	//   ....[200]....
        /*0930*/ 	.word	0xffffffff


	//   ....[201]....
        /*0934*/ 	.word	0xffffffff


	//   ....[202]....
        /*0938*/ 	.word	0xffffffff


	//   ....[203]....
        /*093c*/ 	.word	0xffffffff


	//   ....[204]....
        /*0940*/ 	.word	0xffffffff


	//   ....[205]....
        /*0944*/ 	.word	0xffffffff


	//   ....[206]....
        /*0948*/ 	.word	0xffffffff


	//   ....[207]....
        /*094c*/ 	.word	0xffffffff


	//   ....[208]....
        /*0950*/ 	.word	0xffffffff


	//   ....[209]....
        /*0954*/ 	.word	0xffffffff


	//   ....[210]....
        /*0958*/ 	.word	0xffffffff


	//   ....[211]....
        /*095c*/ 	.word	0xffffffff


	//   ....[212]....
        /*0960*/ 	.word	0xffffffff


	//   ....[213]....
        /*0964*/ 	.word	0xffffffff


	//   ....[214]....
        /*0968*/ 	.word	0xffffffff


	//   ....[215]....
        /*096c*/ 	.word	0xffffffff


	//   ....[216]....
        /*0970*/ 	.word	0xffffffff


	//   ....[217]....
        /*0974*/ 	.word	0xffffffff


	//   ....[218]....
        /*0978*/ 	.word	0xffffffff


	//   ....[219]....
        /*097c*/ 	.word	0xffffffff


	//   ....[220]....
        /*0980*/ 	.word	0xffffffff


	//   ....[221]....
        /*0984*/ 	.word	0xffffffff


	//   ....[222]....
        /*0988*/ 	.word	0xffffffff


	//   ....[223]....
        /*098c*/ 	.word	0xffffffff


	//   ....[224]....
        /*0990*/ 	.word	0xffffffff


	//   ....[225]....
        /*0994*/ 	.word	0xffffffff


	//   ....[226]....
        /*0998*/ 	.word	0xffffffff


	//   ....[227]....
        /*099c*/ 	.word	0xffffffff


	//   ....[228]....
        /*09a0*/ 	.word	0xffffffff


	//   ....[229]....
        /*09a4*/ 	.word	0xffffffff


	//   ....[230]....
        /*09a8*/ 	.word	0xffffffff


	//   ....[231]....
        /*09ac*/ 	.word	0xffffffff


	//   ....[232]....
        /*09b0*/ 	.word	0xffffffff


	//   ....[233]....
        /*09b4*/ 	.word	0xffffffff


	//   ....[234]....
        /*09b8*/ 	.word	0xffffffff


	//   ....[235]....
        /*09bc*/ 	.word	0xffffffff


	//   ....[236]....
        /*09c0*/ 	.word	0xffffffff


	//   ....[237]....
        /*09c4*/ 	.word	0xffffffff


	//   ....[238]....
        /*09c8*/ 	.word	0xffffffff


	//   ....[239]....
        /*09cc*/ 	.word	0xffffffff


	//   ....[240]....
        /*09d0*/ 	.word	0xffffffff


	//   ....[241]....
        /*09d4*/ 	.word	0xffffffff


	//   ....[242]....
        /*09d8*/ 	.word	0xffffffff


	//   ....[243]....
        /*09dc*/ 	.word	0xffffffff


	//   ....[244]....
        /*09e0*/ 	.word	0xffffffff


	//   ....[245]....
        /*09e4*/ 	.word	0xffffffff


	//   ....[246]....
        /*09e8*/ 	.word	0xffffffff


	//   ....[247]....
        /*09ec*/ 	.word	0xffffffff


	//   ....[248]....
        /*09f0*/ 	.word	0xffffffff


	//   ....[249]....
        /*09f4*/ 	.word	0xffffffff


	//   ....[250]....
        /*09f8*/ 	.word	0xffffffff


	//   ....[251]....
        /*09fc*/ 	.word	0xffffffff


	//   ....[252]....
        /*0a00*/ 	.word	0xffffffff


	//   ....[253]....
        /*0a04*/ 	.word	0xffffffff


	//   ....[254]....
        /*0a08*/ 	.word	0xffffffff


	//   ....[255]....
        /*0a0c*/ 	.word	0xffffffff


	//   ....[0]....
        /*0a10*/ 	.word	0xffffffff


	//   ....[1]....
        /*0a14*/ 	.word	0xffffffff


	//   ....[2]....
        /*0a18*/ 	.word	0xffffffff


	//   ....[3]....
        /*0a1c*/ 	.word	0xffffffff


	//   ....[4]....
        /*0a20*/ 	.word	0xffffffff


	//   ....[5]....
        /*0a24*/ 	.word	0xffffffff


	//   ....[6]....
        /*0a28*/ 	.word	0xffffffff


	//   ....[7]....
        /*0a2c*/ 	.word	0xffffffff


	//   ....[8]....
        /*0a30*/ 	.word	0xffffffff


	//   ....[9]....
        /*0a34*/ 	.word	0xffffffff


	//   ....[10]....
        /*0a38*/ 	.word	0xffffffff


	//   ....[11]....
        /*0a3c*/ 	.word	0xffffffff


	//   ....[12]....
        /*0a40*/ 	.word	0xffffffff


	//   ....[13]....
        /*0a44*/ 	.word	0xffffffff


	//   ....[14]....
        /*0a48*/ 	.word	0xffffffff


	//   ....[15]....
        /*0a4c*/ 	.word	0xffffffff


	//   ....[16]....
        /*0a50*/ 	.word	0xffffffff


	//   ....[17]....
        /*0a54*/ 	.word	0xffffffff


	//   ....[18]....
        /*0a58*/ 	.word	0xffffffff


	//   ....[19]....
        /*0a5c*/ 	.word	0xffffffff


	//   ....[20]....
        /*0a60*/ 	.word	0xffffffff


	//   ....[21]....
        /*0a64*/ 	.word	0xffffffff


	//   ....[22]....
        /*0a68*/ 	.word	0xffffffff


	//   ....[23]....
        /*0a6c*/ 	.word	0xffffffff


	//   ....[24]....
        /*0a70*/ 	.word	0xffffffff


	//   ....[25]....
        /*0a74*/ 	.word	0xffffffff


	//   ....[26]....
        /*0a78*/ 	.word	0xffffffff


	//   ....[27]....
        /*0a7c*/ 	.word	0xffffffff


	//   ....[28]....
        /*0a80*/ 	.word	0xffffffff


	//   ....[29]....
        /*0a84*/ 	.word	0xffffffff


	//   ....[30]....
        /*0a88*/ 	.word	0xffffffff


	//   ....[31]....
        /*0a8c*/ 	.word	0xffffffff


	//   ....[32]....
        /*0a90*/ 	.word	0xffffffff


	//   ....[33]....
        /*0a94*/ 	.word	0xffffffff


	//   ....[34]....
        /*0a98*/ 	.word	0xffffffff


	//   ....[35]....
        /*0a9c*/ 	.word	0xffffffff


	//   ....[36]....
        /*0aa0*/ 	.word	0xffffffff


	//   ....[37]....
        /*0aa4*/ 	.word	0xffffffff


	//   ....[38]....
        /*0aa8*/ 	.word	0xffffffff


	//   ....[39]....
        /*0aac*/ 	.word	0xffffffff


	//   ....[40]....
        /*0ab0*/ 	.word	0xffffffff


	//   ....[41]....
        /*0ab4*/ 	.word	0xffffffff


	//   ....[42]....
        /*0ab8*/ 	.word	0xffffffff


	//   ....[43]....
        /*0abc*/ 	.word	0xffffffff


	//   ....[44]....
        /*0ac0*/ 	.word	0xffffffff


	//   ....[45]....
        /*0ac4*/ 	.word	0xffffffff


	//   ....[46]....
        /*0ac8*/ 	.word	0xffffffff


	//   ....[47]....
        /*0acc*/ 	.word	0xffffffff


	//   ....[48]....
        /*0ad0*/ 	.word	0xffffffff


	//   ....[49]....
        /*0ad4*/ 	.word	0xffffffff


	//   ....[50]....
        /*0ad8*/ 	.word	0xffffffff


	//   ....[51]....
        /*0adc*/ 	.word	0xffffffff


	//   ....[52]....
        /*0ae0*/ 	.word	0xffffffff


	//   ....[53]....
        /*0ae4*/ 	.word	0xffffffff


	//   ....[54]....
        /*0ae8*/ 	.word	0xffffffff


	//   ....[55]....
        /*0aec*/ 	.word	0xffffffff


	//   ....[56]....
        /*0af0*/ 	.word	0xffffffff


	//   ....[57]....
        /*0af4*/ 	.word	0xffffffff


	//   ....[58]....
        /*0af8*/ 	.word	0xffffffff


	//   ....[59]....
        /*0afc*/ 	.word	0xffffffff


	//   ....[60]....
        /*0b00*/ 	.word	0xffffffff


	//   ....[61]....
        /*0b04*/ 	.word	0xffffffff


	//   ....[62]....
        /*0b08*/ 	.word	0xffffffff


	//   ....[63]....
        /*0b0c*/ 	.word	0xffffffff


	//   ....[64]....
        /*0b10*/ 	.word	0xffffffff


	//   ....[65]....
        /*0b14*/ 	.word	0xffffffff


	//   ....[66]....
        /*0b18*/ 	.word	0xffffffff


	//   ....[67]....
        /*0b1c*/ 	.word	0xffffffff


	//   ....[68]....
        /*0b20*/ 	.word	0xffffffff


	//   ....[69]....
        /*0b24*/ 	.word	0xffffffff


	//   ....[70]....
        /*0b28*/ 	.word	0xffffffff


	//   ....[71]....
        /*0b2c*/ 	.word	0xffffffff


	//   ....[72]....
        /*0b30*/ 	.word	0xffffffff


	//   ....[73]....
        /*0b34*/ 	.word	0xffffffff


	//   ....[74]....
        /*0b38*/ 	.word	0xffffffff


	//   ....[75]....
        /*0b3c*/ 	.word	0xffffffff


	//   ....[76]....
        /*0b40*/ 	.word	0xffffffff


	//   ....[77]....
        /*0b44*/ 	.word	0xffffffff


	//   ....[78]....
        /*0b48*/ 	.word	0xffffffff


	//   ....[79]....
        /*0b4c*/ 	.word	0xffffffff


	//   ....[80]....
        /*0b50*/ 	.word	0xffffffff


	//   ....[81]....
        /*0b54*/ 	.word	0xffffffff


	//   ....[82]....
        /*0b58*/ 	.word	0xffffffff


	//   ....[83]....
        /*0b5c*/ 	.word	0xffffffff


	//   ....[84]....
        /*0b60*/ 	.word	0xffffffff


	//   ....[85]....
        /*0b64*/ 	.word	0xffffffff


	//   ....[86]....
        /*0b68*/ 	.word	0xffffffff


	//   ....[87]....
        /*0b6c*/ 	.word	0xffffffff


	//   ....[88]....
        /*0b70*/ 	.word	0xffffffff


	//   ....[89]....
        /*0b74*/ 	.word	0xffffffff


	//   ....[90]....
        /*0b78*/ 	.word	0xffffffff


	//   ....[91]....
        /*0b7c*/ 	.word	0xffffffff


	//   ....[92]....
        /*0b80*/ 	.word	0xffffffff


	//   ....[93]....
        /*0b84*/ 	.word	0xffffffff


	//   ....[94]....
        /*0b88*/ 	.word	0xffffffff


	//   ....[95]....
        /*0b8c*/ 	.word	0xffffffff


	//   ....[96]....
        /*0b90*/ 	.word	0xffffffff


	//   ....[97]....
        /*0b94*/ 	.word	0xffffffff


	//   ....[98]....
        /*0b98*/ 	.word	0xffffffff


	//   ....[99]....
        /*0b9c*/ 	.word	0xffffffff


	//   ....[100]....
        /*0ba0*/ 	.word	0xffffffff


	//   ....[101]....
        /*0ba4*/ 	.word	0xffffffff


	//   ....[102]....
        /*0ba8*/ 	.word	0xffffffff


	//   ....[103]....
        /*0bac*/ 	.word	0xffffffff


	//   ....[104]....
        /*0bb0*/ 	.word	0xffffffff


	//   ....[105]....
        /*0bb4*/ 	.word	0xffffffff


	//   ....[106]....
        /*0bb8*/ 	.word	0xffffffff


	//   ....[107]....
        /*0bbc*/ 	.word	0xffffffff


	//   ....[108]....
        /*0bc0*/ 	.word	0xffffffff


	//   ....[109]....
        /*0bc4*/ 	.word	0xffffffff


	//   ....[110]....
        /*0bc8*/ 	.word	0xffffffff


	//   ....[111]....
        /*0bcc*/ 	.word	0xffffffff


	//   ....[112]....
        /*0bd0*/ 	.word	0xffffffff


	//   ....[113]....
        /*0bd4*/ 	.word	0xffffffff


	//   ....[114]....
        /*0bd8*/ 	.word	0xffffffff


	//   ....[115]....
        /*0bdc*/ 	.word	0xffffffff


	//   ....[116]....
        /*0be0*/ 	.word	0xffffffff


	//   ....[117]....
        /*0be4*/ 	.word	0xffffffff


	//   ....[118]....
        /*0be8*/ 	.word	0xffffffff


	//   ....[119]....
        /*0bec*/ 	.word	0xffffffff


	//   ....[120]....
        /*0bf0*/ 	.word	0xffffffff


	//   ....[121]....
        /*0bf4*/ 	.word	0xffffffff


	//   ....[122]....
        /*0bf8*/ 	.word	0xffffffff


	//   ....[123]....
        /*0bfc*/ 	.word	0xffffffff


	//   ....[124]....
        /*0c00*/ 	.word	0xffffffff


	//   ....[125]....
        /*0c04*/ 	.word	0xffffffff


	//   ....[126]....
        /*0c08*/ 	.word	0xffffffff


	//   ....[127]....
        /*0c0c*/ 	.word	0xffffffff


	//   ....[128]....
        /*0c10*/ 	.word	0xffffffff


	//   ....[129]....
        /*0c14*/ 	.word	0xffffffff


	//   ....[130]....
        /*0c18*/ 	.word	0xffffffff


	//   ....[131]....
        /*0c1c*/ 	.word	0xffffffff


	//   ....[132]....
        /*0c20*/ 	.word	0xffffffff


	//   ....[133]....
        /*0c24*/ 	.word	0xffffffff


	//   ....[134]....
        /*0c28*/ 	.word	0xffffffff


	//   ....[135]....
        /*0c2c*/ 	.word	0xffffffff


	//   ....[136]....
        /*0c30*/ 	.word	0xffffffff


	//   ....[137]....
        /*0c34*/ 	.word	0xffffffff


	//   ....[138]....
        /*0c38*/ 	.word	0xffffffff


	//   ....[139]....
        /*0c3c*/ 	.word	0xffffffff


	//   ....[140]....
        /*0c40*/ 	.word	0xffffffff


	//   ....[141]....
        /*0c44*/ 	.word	0xffffffff


	//   ....[142]....
        /*0c48*/ 	.word	0xffffffff


	//   ....[143]....
        /*0c4c*/ 	.word	0xffffffff


	//   ....[144]....
        /*0c50*/ 	.word	0xffffffff


	//   ....[145]....
        /*0c54*/ 	.word	0xffffffff


	//   ....[146]....
        /*0c58*/ 	.word	0xffffffff


	//   ....[147]....
        /*0c5c*/ 	.word	0xffffffff


	//   ....[148]....
        /*0c60*/ 	.word	0xffffffff


	//   ....[149]....
        /*0c64*/ 	.word	0xffffffff


	//   ....[150]....
        /*0c68*/ 	.word	0xffffffff


	//   ....[151]....
        /*0c6c*/ 	.word	0xffffffff


	//   ....[152]....
        /*0c70*/ 	.word	0xffffffff


	//   ....[153]....
        /*0c74*/ 	.word	0xffffffff


	//   ....[154]....
        /*0c78*/ 	.word	0xffffffff


	//   ....[155]....
        /*0c7c*/ 	.word	0xffffffff


	//   ....[156]....
        /*0c80*/ 	.word	0xffffffff


	//   ....[157]....
        /*0c84*/ 	.word	0xffffffff


	//   ....[158]....
        /*0c88*/ 	.word	0xffffffff


	//   ....[159]....
        /*0c8c*/ 	.word	0xffffffff


	//   ....[160]....
        /*0c90*/ 	.word	0xffffffff


	//   ....[161]....
        /*0c94*/ 	.word	0xffffffff


	//   ....[162]....
        /*0c98*/ 	.word	0xffffffff


	//   ....[163]....
        /*0c9c*/ 	.word	0xffffffff


	//   ....[164]....
        /*0ca0*/ 	.word	0xffffffff


	//   ....[165]....
        /*0ca4*/ 	.word	0xffffffff


	//   ....[166]....
        /*0ca8*/ 	.word	0xffffffff


	//   ....[167]....
        /*0cac*/ 	.word	0xffffffff


	//   ....[168]....
        /*0cb0*/ 	.word	0xffffffff


	//   ....[169]....
        /*0cb4*/ 	.word	0xffffffff


	//   ....[170]....
        /*0cb8*/ 	.word	0xffffffff


	//   ....[171]....
        /*0cbc*/ 	.word	0xffffffff


	//   ....[172]....
        /*0cc0*/ 	.word	0xffffffff


	//   ....[173]....
        /*0cc4*/ 	.word	0xffffffff


	//   ....[174]....
        /*0cc8*/ 	.word	0xffffffff


	//   ....[175]....
        /*0ccc*/ 	.word	0xffffffff


	//   ....[176]....
        /*0cd0*/ 	.word	0xffffffff


	//   ....[177]....
        /*0cd4*/ 	.word	0xffffffff


	//   ....[178]....
        /*0cd8*/ 	.word	0xffffffff


	//   ....[179]....
        /*0cdc*/ 	.word	0xffffffff


	//   ....[180]....
        /*0ce0*/ 	.word	0xffffffff


	//   ....[181]....
        /*0ce4*/ 	.word	0xffffffff


	//   ....[182]....
        /*0ce8*/ 	.word	0xffffffff


	//   ....[183]....
        /*0cec*/ 	.word	0xffffffff


	//   ....[184]....
        /*0cf0*/ 	.word	0xffffffff


	//   ....[185]....
        /*0cf4*/ 	.word	0xffffffff


	//----- nvinfo : EIATTR_COOP_GROUP_INSTR_OFFSETS
	.align		4
.L_390:
        /*0cf8*/ 	.byte	0x04, 0x28
        /*0cfa*/ 	.short	(.L_392 - .L_391)


	//   ....[0]....
.L_391:
        /*0cfc*/ 	.word	0x00000090


	//   ....[1]....
        /*0d00*/ 	.word	0x00002300


	//   ....[2]....
        /*0d04*/ 	.word	0x00002350


	//   ....[3]....
        /*0d08*/ 	.word	0x00002b20


	//   ....[4]....
        /*0d0c*/ 	.word	0x00002b40


	//   ....[5]....
        /*0d10*/ 	.word	0x00003290


	//   ....[6]....
        /*0d14*/ 	.word	0x000032a0


	//   ....[7]....
        /*0d18*/ 	.word	0x00003ab0


	//   ....[8]....
        /*0d1c*/ 	.word	0x00003ae0


	//   ....[9]....
        /*0d20*/ 	.word	0x000046e0


	//   ....[10]....
        /*0d24*/ 	.word	0x00004710


	//   ....[11]....
        /*0d28*/ 	.word	0x00004e90


	//   ....[12]....
        /*0d2c*/ 	.word	0x00004eb0


	//   ....[13]....
        /*0d30*/ 	.word	0x00005650


	//   ....[14]....
        /*0d34*/ 	.word	0x00005680


	//   ....[15]....
        /*0d38*/ 	.word	0x00005790


	//   ....[16]....
        /*0d3c*/ 	.word	0x000057c0


	//   ....[17]....
        /*0d40*/ 	.word	0x00005890


	//   ....[18]....
        /*0d44*/ 	.word	0x000058b0


	//   ....[19]....
        /*0d48*/ 	.word	0x00005d60


	//   ....[20]....
        /*0d4c*/ 	.word	0x00005d80


	//   ....[21]....
        /*0d50*/ 	.word	0x00005e90


	//   ....[22]....
        /*0d54*/ 	.word	0x00005ec0


	//   ....[23]....
        /*0d58*/ 	.word	0x00005f90


	//   ....[24]....
        /*0d5c*/ 	.word	0x00005fc0


	//   ....[25]....
        /*0d60*/ 	.word	0x00007190


	//   ....[26]....
        /*0d64*/ 	.word	0x000071b0


	//   ....[27]....
        /*0d68*/ 	.word	0x000072f0


	//   ....[28]....
        /*0d6c*/ 	.word	0x00007300


	//   ....[29]....
        /*0d70*/ 	.word	0x00007430


	//   ....[30]....
        /*0d74*/ 	.word	0x00007450


	//   ....[31]....
        /*0d78*/ 	.word	0x00007580


	//   ....[32]....
        /*0d7c*/ 	.word	0x00007590


	//   ....[33]....
        /*0d80*/ 	.word	0x000076c0


	//   ....[34]....
        /*0d84*/ 	.word	0x000076e0


	//   ....[35]....
        /*0d88*/ 	.word	0x00007810


	//   ....[36]....
        /*0d8c*/ 	.word	0x00007820


	//   ....[37]....
        /*0d90*/ 	.word	0x00007950


	//   ....[38]....
        /*0d94*/ 	.word	0x00007970


	//   ....[39]....
        /*0d98*/ 	.word	0x00007aa0


	//   ....[40]....
        /*0d9c*/ 	.word	0x00007ab0


	//   ....[41]....
        /*0da0*/ 	.word	0x00008380


	//   ....[42]....
        /*0da4*/ 	.word	0x000083b0


	//   ....[43]....
        /*0da8*/ 	.word	0x000083e0


	//   ....[44]....
        /*0dac*/ 	.word	0x00008400


	//   ....[45]....
        /*0db0*/ 	.word	0x00008420


	//   ....[46]....
        /*0db4*/ 	.word	0x00008440


	//   ....[47]....
        /*0db8*/ 	.word	0x00008970


	//   ....[48]....
        /*0dbc*/ 	.word	0x00008980


	//   ....[49]....
        /*0dc0*/ 	.word	0x00008990


	//   ....[50]....
        /*0dc4*/ 	.word	0x000089a0


	//   ....[51]....
        /*0dc8*/ 	.word	0x00008b10


	//   ....[52]....
        /*0dcc*/ 	.word	0x00008b20


	//   ....[53]....
        /*0dd0*/ 	.word	0x000097b0


	//   ....[54]....
        /*0dd4*/ 	.word	0x00009820


	//   ....[55]....
        /*0dd8*/ 	.word	0x00009830


	//   ....[56]....
        /*0ddc*/ 	.word	0x00009840


	//   ....[57]....
        /*0de0*/ 	.word	0x00009960


	//   ....[58]....
        /*0de4*/ 	.word	0x00009970


	//   ....[59]....
        /*0de8*/ 	.word	0x00009e00


	//   ....[60]....
        /*0dec*/ 	.word	0x00009fd0


	//   ....[61]....
        /*0df0*/ 	.word	0x0000a550


	//   ....[62]....
        /*0df4*/ 	.word	0x0000ac60


	//   ....[63]....
        /*0df8*/ 	.word	0x0000b380


	//   ....[64]....
        /*0dfc*/ 	.word	0x0000b3b0


	//   ....[65]....
        /*0e00*/ 	.word	0x0000b3c0


	//   ....[66]....
        /*0e04*/ 	.word	0x0000b3d0


	//   ....[67]....
        /*0e08*/ 	.word	0x0000b3f0


	//   ....[68]....
        /*0e0c*/ 	.word	0x0000b410


	//   ....[69]....
        /*0e10*/ 	.word	0x0000b430


	//   ....[70]....
        /*0e14*/ 	.word	0x0000b440


	//   ....[71]....
        /*0e18*/ 	.word	0x0000cd30


	//   ....[72]....
        /*0e1c*/ 	.word	0x0000cd70


	//   ....[73]....
        /*0e20*/ 	.word	0x0000cd80


	//   ....[74]....
        /*0e24*/ 	.word	0x0000cd90


	//   ....[75]....
        /*0e28*/ 	.word	0x0000cda0


	//   ....[76]....
        /*0e2c*/ 	.word	0x0000cea0


	//   ....[77]....
        /*0e30*/ 	.word	0x0000dab0


	//   ....[78]....
        /*0e34*/ 	.word	0x0000daf0


	//   ....[79]....
        /*0e38*/ 	.word	0x0000db00


	//   ....[80]....
        /*0e3c*/ 	.word	0x0000db10


	//   ....[81]....
        /*0e40*/ 	.word	0x0000db20


	//   ....[82]....
        /*0e44*/ 	.word	0x0000dc20


	//   ....[83]....
        /*0e48*/ 	.word	0x0000de60


	//   ....[84]....
        /*0e4c*/ 	.word	0x0000e0a0


	//   ....[85]....
        /*0e50*/ 	.word	0x0000e2c0


	//   ....[86]....
        /*0e54*/ 	.word	0x0000ed80


	//   ....[87]....
        /*0e58*/ 	.word	0x0000f540


	//   ....[88]....
        /*0e5c*/ 	.word	0x0000f570


	//   ....[89]....
        /*0e60*/ 	.word	0x0000f580


	//   ....[90]....
        /*0e64*/ 	.word	0x0000f590


	//   ....[91]....
        /*0e68*/ 	.word	0x0000f5a0


	//   ....[92]....
        /*0e6c*/ 	.word	0x0000f5f0


	//   ....[93]....
        /*0e70*/ 	.word	0x0000f600


	//   ....[94]....
        /*0e74*/ 	.word	0x0000f610


	//   ....[95]....
        /*0e78*/ 	.word	0x00011ac0


	//   ....[96]....
        /*0e7c*/ 	.word	0x00011af0


	//   ....[97]....
        /*0e80*/ 	.word	0x00011b00


	//   ....[98]....
        /*0e84*/ 	.word	0x00011b10


	//   ....[99]....
        /*0e88*/ 	.word	0x00011b20


	//   ....[100]....
        /*0e8c*/ 	.word	0x00011c10


	//   ....[101]....
        /*0e90*/ 	.word	0x000127f0


	//   ....[102]....
        /*0e94*/ 	.word	0x00012820


	//   ....[103]....
        /*0e98*/ 	.word	0x00012830


	//   ....[104]....
        /*0e9c*/ 	.word	0x00012840


	//   ....[105]....
        /*0ea0*/ 	.word	0x00012850


	//   ....[106]....
        /*0ea4*/ 	.word	0x00012940


	//   ....[107]....
        /*0ea8*/ 	.word	0x00012d40


	//   ....[108]....
        /*0eac*/ 	.word	0x00012d70


	//   ....[109]....
        /*0eb0*/ 	.word	0x00012d80


	//   ....[110]....
        /*0eb4*/ 	.word	0x00012d90


	//   ....[111]....
        /*0eb8*/ 	.word	0x00012dd0


	//   ....[112]....
        /*0ebc*/ 	.word	0x00012de0


	//   ....[113]....
        /*0ec0*/ 	.word	0x00012df0


	//   ....[114]....
        /*0ec4*/ 	.word	0x00012e00


	//   ....[115]....
        /*0ec8*/ 	.word	0x00014d60


	//   ....[116]....
        /*0ecc*/ 	.word	0x00014e10


	//   ....[117]....
        /*0ed0*/ 	.word	0x00014e20


	//   ....[118]....
        /*0ed4*/ 	.word	0x00014e30


	//   ....[119]....
        /*0ed8*/ 	.word	0x00014e40


	//   ....[120]....
        /*0edc*/ 	.word	0x00014e50


	//   ....[121]....
        /*0ee0*/ 	.word	0x00015a80


	//   ....[122]....
        /*0ee4*/ 	.word	0x00015ac0


	//   ....[123]....
        /*0ee8*/ 	.word	0x00015ad0


	//   ....[124]....
        /*0eec*/ 	.word	0x00015ae0


	//   ....[125]....
        /*0ef0*/ 	.word	0x00015af0


	//   ....[126]....
        /*0ef4*/ 	.word	0x00015b00


	//   ....[127]....
        /*0ef8*/ 	.word	0x00015e50


	//   ....[128]....
        /*0efc*/ 	.word	0x00016050


	//   ....[129]....
        /*0f00*/ 	.word	0x00016620


	//   ....[130]....
        /*0f04*/ 	.word	0x00016d60


	//   ....[131]....
        /*0f08*/ 	.word	0x00017500


	//   ....[132]....
        /*0f0c*/ 	.word	0x00017530


	//   ....[133]....
        /*0f10*/ 	.word	0x00017540


	//   ....[134]....
        /*0f14*/ 	.word	0x00017550


	//   ....[135]....
        /*0f18*/ 	.word	0x00017580


	//   ....[136]....
        /*0f1c*/ 	.word	0x000175a0


	//   ....[137]....
        /*0f20*/ 	.word	0x000175b0


	//   ....[138]....
        /*0f24*/ 	.word	0x000175c0


	//   ....[139]....
        /*0f28*/ 	.word	0x00019510


	//   ....[140]....
        /*0f2c*/ 	.word	0x00019580


	//   ....[141]....
        /*0f30*/ 	.word	0x00019590


	//   ....[142]....
        /*0f34*/ 	.word	0x000195a0


	//   ....[143]....
        /*0f38*/ 	.word	0x000195d0


	//   ....[144]....
        /*0f3c*/ 	.word	0x000195f0


	//   ....[145]....
        /*0f40*/ 	.word	0x00019600


	//   ....[146]....
        /*0f44*/ 	.word	0x00019610


	//   ....[147]....
        /*0f48*/ 	.word	0x0001b170


	//   ....[148]....
        /*0f4c*/ 	.word	0x0001b1b0


	//   ....[149]....
        /*0f50*/ 	.word	0x0001b1e0


	//   ....[150]....
        /*0f54*/ 	.word	0x0001b200


	//   ....[151]....
        /*0f58*/ 	.word	0x0001b220


	//   ....[152]....
        /*0f5c*/ 	.word	0x0001b240


	//   ....[153]....
        /*0f60*/ 	.word	0x0001b250


	//   ....[154]....
        /*0f64*/ 	.word	0x0001b260


	//   ....[155]....
        /*0f68*/ 	.word	0x0001b4a0


	//   ....[156]....
        /*0f6c*/ 	.word	0x0001b4b0


	//   ....[157]....
        /*0f70*/ 	.word	0x0001b5b0


	//   ....[158]....
        /*0f74*/ 	.word	0x0001b5e0


	//   ....[159]....
        /*0f78*/ 	.word	0x0001b6c0


	//   ....[160]....
        /*0f7c*/ 	.word	0x0001b6f0


	//   ....[161]....
        /*0f80*/ 	.word	0x0001b7d0


	//   ....[162]....
        /*0f84*/ 	.word	0x0001b800


	//   ....[163]....
        /*0f88*/ 	.word	0x0001b8e0


	//   ....[164]....
        /*0f8c*/ 	.word	0x0001b910


	//   ....[165]....
        /*0f90*/ 	.word	0x0001b9f0


	//   ....[166]....
        /*0f94*/ 	.word	0x0001ba20


	//   ....[167]....
        /*0f98*/ 	.word	0x0001bb00


	//   ....[168]....
        /*0f9c*/ 	.word	0x0001bb30


	//   ....[169]....
        /*0fa0*/ 	.word	0x0001bc10


	//   ....[170]....
        /*0fa4*/ 	.word	0x0001bc30


	//   ....[171]....
        /*0fa8*/ 	.word	0x0001c3b0


	//   ....[172]....
        /*0fac*/ 	.word	0x0001c3d0


	//   ....[173]....
        /*0fb0*/ 	.word	0x0001c4e0


	//   ....[174]....
        /*0fb4*/ 	.word	0x0001c4f0


	//   ....[175]....
        /*0fb8*/ 	.word	0x0001c600


	//   ....[176]....
        /*0fbc*/ 	.word	0x0001c620


	//   ....[177]....
        /*0fc0*/ 	.word	0x0001c730


	//   ....[178]....
        /*0fc4*/ 	.word	0x0001c740


	//   ....[179]....
        /*0fc8*/ 	.word	0x0001c850


	//   ....[180]....
        /*0fcc*/ 	.word	0x0001c870


	//   ....[181]....
        /*0fd0*/ 	.word	0x0001c980


	//   ....[182]....
        /*0fd4*/ 	.word	0x0001c990


	//   ....[183]....
        /*0fd8*/ 	.word	0x0001caa0


	//   ....[184]....
        /*0fdc*/ 	.word	0x0001cac0


	//   ....[185]....
        /*0fe0*/ 	.word	0x0001cbd0


	//   ....[186]....
        /*0fe4*/ 	.word	0x0001cbe0


	//   ....[187]....
        /*0fe8*/ 	.word	0x0001cd30


	//   ....[188]....
        /*0fec*/ 	.word	0x0001cdb0


	//   ....[189]....
        /*0ff0*/ 	.word	0x0001ce30


	//   ....[190]....
        /*0ff4*/ 	.word	0x0001cea0


	//   ....[191]....
        /*0ff8*/ 	.word	0x0001cf20


	//   ....[192]....
        /*0ffc*/ 	.word	0x0001cfa0


	//   ....[193]....
        /*1000*/ 	.word	0x0001d020


	//   ....[194]....
        /*1004*/ 	.word	0x0001d090


	//   ....[195]....
        /*1008*/ 	.word	0x0001d110


	//   ....[196]....
        /*100c*/ 	.word	0x0001d190


	//   ....[197]....
        /*1010*/ 	.word	0x0001d210


	//   ....[198]....
        /*1014*/ 	.word	0x0001d280


	//   ....[199]....
        /*1018*/ 	.word	0x0001d300


	//   ....[200]....
        /*101c*/ 	.word	0x0001d380


	//   ....[201]....
        /*1020*/ 	.word	0x0001d400


	//   ....[202]....
        /*1024*/ 	.word	0x0001d470


	//   ....[203]....
        /*1028*/ 	.word	0x0001d4f0


	//   ....[204]....
        /*102c*/ 	.word	0x0001d560


	//   ....[205]....
        /*1030*/ 	.word	0x0001d770


	//   ....[206]....
        /*1034*/ 	.word	0x0001d7e0


	//   ....[207]....
        /*1038*/ 	.word	0x0001d8f0


	//   ....[208]....
        /*103c*/ 	.word	0x0001d960


	//   ....[209]....
        /*1040*/ 	.word	0x0001d9e0


	//   ....[210]....
        /*1044*/ 	.word	0x0001da60


	//   ....[211]....
        /*1048*/ 	.word	0x0001dc20


	//   ....[212]....
        /*104c*/ 	.word	0x0001dc90


	//   ....[213]....
        /*1050*/ 	.word	0x0001dde0


	//   ....[214]....
        /*1054*/ 	.word	0x0001de50


	//   ....[215]....
        /*1058*/ 	.word	0x0001ded0


	//   ....[216]....
        /*105c*/ 	.word	0x0001df50


	//   ....[217]....
        /*1060*/ 	.word	0x0001dfd0


	//   ....[218]....
        /*1064*/ 	.word	0x0001e050


	//   ....[219]....
        /*1068*/ 	.word	0x0001e0b0


	//   ....[220]....
        /*106c*/ 	.word	0x0001e110


	//   ....[221]....
        /*1070*/ 	.word	0x0001e160


	//   ....[222]....
        /*1074*/ 	.word	0x0001e1b0


	//   ....[223]....
        /*1078*/ 	.word	0x0001e200


	//   ....[224]....
        /*107c*/ 	.word	0x0001e250


	//   ....[225]....
        /*1080*/ 	.word	0x0001e2a0


	//   ....[226]....
        /*1084*/ 	.word	0x0001e2f0


	//   ....[227]....
        /*1088*/ 	.word	0x0001e370


	//   ....[228]....
        /*108c*/ 	.word	0x0001e3f0


	//   ....[229]....
        /*1090*/ 	.word	0x0001e530


	//   ....[230]....
        /*1094*/ 	.word	0x0001e5a0


	//   ....[231]....
        /*1098*/ 	.word	0x0001e6f0


	//   ....[232]....
        /*109c*/ 	.word	0x0001e760


	//   ....[233]....
        /*10a0*/ 	.word	0x0001e7e0


	//   ....[234]....
        /*10a4*/ 	.word	0x0001e860


	//   ....[235]....
        /*10a8*/ 	.word	0x0001e9a0


	//   ....[236]....
        /*10ac*/ 	.word	0x0001ea10


	//   ....[237]....
        /*10b0*/ 	.word	0x0001eb60


	//   ....[238]....
        /*10b4*/ 	.word	0x0001ebd0


	//   ....[239]....
        /*10b8*/ 	.word	0x0001ec50


	//   ....[240]....
        /*10bc*/ 	.word	0x0001ecd0


	//   ....[241]....
        /*10c0*/ 	.word	0x0001ed50


	//   ....[242]....
        /*10c4*/ 	.word	0x0001edd0


	//   ....[243]....
        /*10c8*/ 	.word	0x0001ee20


	//   ....[244]....
        /*10cc*/ 	.word	0x0001ee70


	//   ....[245]....
        /*10d0*/ 	.word	0x0001eec0


	//   ....[246]....
        /*10d4*/ 	.word	0x0001ef00


	//   ....[247]....
        /*10d8*/ 	.word	0x0001ef50


	//   ....[248]....
        /*10dc*/ 	.word	0x0001ef90


	//   ....[249]....
        /*10e0*/ 	.word	0x0001efe0


	//   ....[250]....
        /*10e4*/ 	.word	0x0001f030


	//   ....[251]....
        /*10e8*/ 	.word	0x0001f0b0


	//   ....[252]....
        /*10ec*/ 	.word	0x0001f130


	//   ....[253]....
        /*10f0*/ 	.word	0x0001f250


	//   ....[254]....
        /*10f4*/ 	.word	0x0001f2c0


	//   ....[255]....
        /*10f8*/ 	.word	0x0001f3f0


	//   ....[0]....
        /*10fc*/ 	.word	0x0001f460


	//   ....[1]....
        /*1100*/ 	.word	0x0001f4e0


	//   ....[2]....
        /*1104*/ 	.word	0x0001f560


	//   ....[3]....
        /*1108*/ 	.word	0x0001f680


	//   ....[4]....
        /*110c*/ 	.word	0x0001f6f0


	//   ....[5]....
        /*1110*/ 	.word	0x0001f820


	//   ....[6]....
        /*1114*/ 	.word	0x0001f890


	//   ....[7]....
        /*1118*/ 	.word	0x0001f8e0


	//   ....[8]....
        /*111c*/ 	.word	0x0001f940


	//   ....[9]....
        /*1120*/ 	.word	0x0001f990


	//   ....[10]....
        /*1124*/ 	.word	0x0001f9d0


	//   ....[11]....
        /*1128*/ 	.word	0x0001fa20


	//   ....[12]....
        /*112c*/ 	.word	0x0001fa60


	//   ....[13]....
        /*1130*/ 	.word	0x0001fab0


	//   ....[14]....
        /*1134*/ 	.word	0x0001faf0


	//   ....[15]....
        /*1138*/ 	.word	0x0001fb70


	//   ....[16]....
        /*113c*/ 	.word	0x0001fbf0


	//   ....[17]....
        /*1140*/ 	.word	0x0001fc70


	//   ....[18]....
        /*1144*/ 	.word	0x0001fda0


	//   ....[19]....
        /*1148*/ 	.word	0x0001fe10


	//   ....[20]....
        /*114c*/ 	.word	0x0001ff40


	//   ....[21]....
        /*1150*/ 	.word	0x0001ffb0


	//   ....[22]....
        /*1154*/ 	.word	0x00020030


	//   ....[23]....
        /*1158*/ 	.word	0x000200b0


	//   ....[24]....
        /*115c*/ 	.word	0x00020130


	//   ....[25]....
        /*1160*/ 	.word	0x000201b0


	//   ....[26]....
        /*1164*/ 	.word	0x00020200


	//   ....[27]....
        /*1168*/ 	.word	0x00020260


	//   ....[28]....
        /*116c*/ 	.word	0x000202b0


	//   ....[29]....
        /*1170*/ 	.word	0x000202f0


	//   ....[30]....
        /*1174*/ 	.word	0x00020340


	//   ....[31]....
        /*1178*/ 	.word	0x00020380


	//   ....[32]....
        /*117c*/ 	.word	0x000203d0


	//   ....[33]....
        /*1180*/ 	.word	0x00020410


	//   ....[34]....
        /*1184*/ 	.word	0x00020470


	//   ....[35]....
        /*1188*/ 	.word	0x000204d0


	//   ....[36]....
        /*118c*/ 	.word	0x00020520


	//   ....[37]....
        /*1190*/ 	.word	0x00020580


	//   ....[38]....
        /*1194*/ 	.word	0x000205d0


	//   ....[39]....
        /*1198*/ 	.word	0x00020630


	//   ....[40]....
        /*119c*/ 	.word	0x00020680


	//   ....[41]....
        /*11a0*/ 	.word	0x000206e0


	//   ....[42]....
        /*11a4*/ 	.word	0x00020750


	//   ....[43]....
        /*11a8*/ 	.word	0x000207d0


	//   ....[44]....
        /*11ac*/ 	.word	0x00020850


	//   ....[45]....
        /*11b0*/ 	.word	0x000208c0


	//   ....[46]....
        /*11b4*/ 	.word	0x00020940


	//   ....[47]....
        /*11b8*/ 	.word	0x000209c0


	//   ....[48]....
        /*11bc*/ 	.word	0x00020a40


	//   ....[49]....
        /*11c0*/ 	.word	0x00020ab0


	//   ....[50]....
        /*11c4*/ 	.word	0x00020b30


	//   ....[51]....
        /*11c8*/ 	.word	0x00020bb0


	//   ....[52]....
        /*11cc*/ 	.word	0x00020c30


	//   ....[53]....
        /*11d0*/ 	.word	0x00020ca0


	//   ....[54]....
        /*11d4*/ 	.word	0x00020d20


	//   ....[55]....
        /*11d8*/ 	.word	0x00020da0


	//   ....[56]....
        /*11dc*/ 	.word	0x00020e20


	//   ....[57]....
        /*11e0*/ 	.word	0x00020e90


	//   ....[58]....
        /*11e4*/ 	.word	0x00021360


	//   ....[59]....
        /*11e8*/ 	.word	0x00021380


	//   ....[60]....
        /*11ec*/ 	.word	0x000213a0


	//   ....[61]....
        /*11f0*/ 	.word	0x000213b0


	//   ....[62]....
        /*11f4*/ 	.word	0x00021660


	//   ....[63]....
        /*11f8*/ 	.word	0x00021670


	//   ....[64]....
        /*11fc*/ 	.word	0x00021680


	//   ....[65]....
        /*1200*/ 	.word	0x00021690


	//   ....[66]....
        /*1204*/ 	.word	0x00021920


	//   ....[67]....
        /*1208*/ 	.word	0x00021940


	//   ....[68]....
        /*120c*/ 	.word	0x00021960


	//   ....[69]....
        /*1210*/ 	.word	0x00021970


	//   ....[70]....
        /*1214*/ 	.word	0x00021c20


	//   ....[71]....
        /*1218*/ 	.word	0x00021c30


	//   ....[72]....
        /*121c*/ 	.word	0x00021c40


	//   ....[73]....
        /*1220*/ 	.word	0x00021c50


	//   ....[74]....
        /*1224*/ 	.word	0x00021ee0


	//   ....[75]....
        /*1228*/ 	.word	0x00021f00


	//   ....[76]....
        /*122c*/ 	.word	0x00021f20


	//   ....[77]....
        /*1230*/ 	.word	0x00021f30


	//   ....[78]....
        /*1234*/ 	.word	0x000221f0


	//   ....[79]....
        /*1238*/ 	.word	0x00022210


	//   ....[80]....
        /*123c*/ 	.word	0x00022230


	//   ....[81]....
        /*1240*/ 	.word	0x00022240


	//   ....[82]....
        /*1244*/ 	.word	0x000224e0


	//   ....[83]....
        /*1248*/ 	.word	0x00022540


	//   ....[84]....
        /*124c*/ 	.word	0x00022550


	//   ....[85]....
        /*1250*/ 	.word	0x00022560


	//   ....[86]....
        /*1254*/ 	.word	0x00022820


	//   ....[87]....
        /*1258*/ 	.word	0x00022880


	//   ....[88]....
        /*125c*/ 	.word	0x00022890


	//   ....[89]....
        /*1260*/ 	.word	0x000228a0


	//   ....[90]....
        /*1264*/ 	.word	0x000262a0


	//   ....[91]....
        /*1268*/ 	.word	0x000262c0


	//   ....[92]....
        /*126c*/ 	.word	0x000262e0


	//   ....[93]....
        /*1270*/ 	.word	0x000262f0


	//   ....[94]....
        /*1274*/ 	.word	0x000264f0


	//   ....[95]....
        /*1278*/ 	.word	0x00026500


	//   ....[96]....
        /*127c*/ 	.word	0x00026510


	//   ....[97]....
        /*1280*/ 	.word	0x00026520


	//   ....[98]....
        /*1284*/ 	.word	0x00026750


	//   ....[99]....
        /*1288*/ 	.word	0x00026770


	//   ....[100]....
        /*128c*/ 	.word	0x00026790


	//   ....[101]....
        /*1290*/ 	.word	0x000267a0


	//   ....[102]....
        /*1294*/ 	.word	0x00026980


	//   ....[103]....
        /*1298*/ 	.word	0x00026990


	//   ....[104]....
        /*129c*/ 	.word	0x000269a0


	//   ....[105]....
        /*12a0*/ 	.word	0x000269b0


	//   ....[106]....
        /*12a4*/ 	.word	0x00026be0


	//   ....[107]....
        /*12a8*/ 	.word	0x00026c00


	//   ....[108]....
        /*12ac*/ 	.word	0x00026c20


	//   ....[109]....
        /*12b0*/ 	.word	0x00026c30


	//   ....[110]....
        /*12b4*/ 	.word	0x00026e10


	//   ....[111]....
        /*12b8*/ 	.word	0x00026e20


	//   ....[112]....
        /*12bc*/ 	.word	0x00026e30


	//   ....[113]....
        /*12c0*/ 	.word	0x00026e40


	//   ....[114]....
        /*12c4*/ 	.word	0x00027070


	//   ....[115]....
        /*12c8*/ 	.word	0x00027090


	//   ....[116]....
        /*12cc*/ 	.word	0x000270b0


	//   ....[117]....
        /*12d0*/ 	.word	0x000270c0


	//   ....[118]....
        /*12d4*/ 	.word	0x00027300


	//   ....[119]....
        /*12d8*/ 	.word	0x00027310


	//   ....[120]....
        /*12dc*/ 	.word	0x00027320


	//   ....[121]....
        /*12e0*/ 	.word	0x00027330


	//   ....[122]....
        /*12e4*/ 	.word	0x0002b0e0


	//   ....[123]....
        /*12e8*/ 	.word	0x0002b160


	//   ....[124]....
        /*12ec*/ 	.word	0x0002b1e0


	//   ....[125]....
        /*12f0*/ 	.word	0x0002b250


	//   ....[126]....
        /*12f4*/ 	.word	0x0002b2d0


	//   ....[127]....
        /*12f8*/ 	.word	0x0002b340


	//   ....[128]....
        /*12fc*/ 	.word	0x0002b3c0


	//   ....[129]....
        /*1300*/ 	.word	0x0002b430


	//   ....[130]....
        /*1304*/ 	.word	0x0002b4b0


	//   ....[131]....
        /*1308*/ 	.word	0x0002b530


	//   ....[132]....
        /*130c*/ 	.word	0x0002b5b0


	//   ....[133]....
        /*1310*/ 	.word	0x0002b620


	//   ....[134]....
        /*1314*/ 	.word	0x0002b6a0


	//   ....[135]....
        /*1318*/ 	.word	0x0002b710


	//   ....[136]....
        /*131c*/ 	.word	0x0002b790


	//   ....[137]....
        /*1320*/ 	.word	0x0002b800


	//   ....[138]....
        /*1324*/ 	.word	0x0002b880


	//   ....[139]....
        /*1328*/ 	.word	0x0002b900


	//   ....[140]....
        /*132c*/ 	.word	0x0002b980


	//   ....[141]....
        /*1330*/ 	.word	0x0002b9f0


	//   ....[142]....
        /*1334*/ 	.word	0x0002ba70


	//   ....[143]....
        /*1338*/ 	.word	0x0002baf0


	//   ....[144]....
        /*133c*/ 	.word	0x0002bb70


	//   ....[145]....
        /*1340*/ 	.word	0x0002bbe0


	//   ....[146]....
        /*1344*/ 	.word	0x0002bc60


	//   ....[147]....
        /*1348*/ 	.word	0x0002bce0


	//   ....[148]....
        /*134c*/ 	.word	0x0002bd50


	//   ....[149]....
        /*1350*/ 	.word	0x0002bdc0


	//   ....[150]....
        /*1354*/ 	.word	0x0002be40


	//   ....[151]....
        /*1358*/ 	.word	0x0002bec0


	//   ....[152]....
        /*135c*/ 	.word	0x0002bf30


	//   ....[153]....
        /*1360*/ 	.word	0x0002bfa0


	//   ....[154]....
        /*1364*/ 	.word	0x0002c020


	//   ....[155]....
        /*1368*/ 	.word	0x0002c0a0


	//   ....[156]....
        /*136c*/ 	.word	0x0002c120


	//   ....[157]....
        /*1370*/ 	.word	0x0002c190


	//   ....[158]....
        /*1374*/ 	.word	0x0002c210


	//   ....[159]....
        /*1378*/ 	.word	0x0002c280


	//   ....[160]....
        /*137c*/ 	.word	0x0002c300


	//   ....[161]....
        /*1380*/ 	.word	0x0002c370


	//   ....[162]....
        /*1384*/ 	.word	0x0002c3f0


	//   ....[163]....
        /*1388*/ 	.word	0x0002c470


	//   ....[164]....
        /*138c*/ 	.word	0x0002c4f0


	//   ....[165]....
        /*1390*/ 	.word	0x0002c560


	//   ....[166]....
        /*1394*/ 	.word	0x0002c5e0


	//   ....[167]....
        /*1398*/ 	.word	0x0002c650


	//   ....[168]....
        /*139c*/ 	.word	0x0002c6d0


	//   ....[169]....
        /*13a0*/ 	.word	0x0002c740


	//   ....[170]....
        /*13a4*/ 	.word	0x0002c7c0


	//   ....[171]....
        /*13a8*/ 	.word	0x0002c840


	//   ....[172]....
        /*13ac*/ 	.word	0x0002c8c0


	//   ....[173]....
        /*13b0*/ 	.word	0x0002c930


	//   ....[174]....
        /*13b4*/ 	.word	0x0002c9b0


	//   ....[175]....
        /*13b8*/ 	.word	0x0002ca20


	//   ....[176]....
        /*13bc*/ 	.word	0x0002caa0


	//   ....[177]....
        /*13c0*/ 	.word	0x0002cb10


	//   ....[178]....
        /*13c4*/ 	.word	0x0002cb90


	//   ....[179]....
        /*13c8*/ 	.word	0x0002cc10


	//   ....[180]....
        /*13cc*/ 	.word	0x0002cc90


	//   ....[181]....
        /*13d0*/ 	.word	0x0002cd00


	//   ....[182]....
        /*13d4*/ 	.word	0x0002cd80


	//   ....[183]....
        /*13d8*/ 	.word	0x0002cdf0


	//   ....[184]....
        /*13dc*/ 	.word	0x0002ce60


	//   ....[185]....
        /*13e0*/ 	.word	0x0002ced0


	//----- nvinfo : EIATTR_EXIT_INSTR_OFFSETS
	.align		4
.L_392:
        /*13e4*/ 	.byte	0x04, 0x1c
        /*13e6*/ 	.short	(.L_394 - .L_393)


	//   ....[0]....
.L_393:
        /*13e8*/ 	.word	0x00000350


	//   ....[1]....
        /*13ec*/ 	.word	0x0001bc40


	//   ....[2]....
        /*13f0*/ 	.word	0x0001bca0


	//   ....[3]....
        /*13f4*/ 	.word	0x0001bd00


	//   ....[4]....
        /*13f8*/ 	.word	0x0001cc20


	//   ....[5]....
        /*13fc*/ 	.word	0x0001cc70


	//   ....[6]....
        /*1400*/ 	.word	0x0001ccd0


	//----- nvinfo : EIATTR_CTAIDZ_USED
	.align		4
.L_394:
        /*1404*/ 	.byte	0x01, 0x04
	.zero		2


	//----- nvinfo : EIATTR_MAX_THREADS
	.align		4
        /*1408*/ 	.byte	0x04, 0x05
        /*140a*/ 	.short	(.L_396 - .L_395)
.L_395:
        /*140c*/ 	.word	0x00000080
        /*1410*/ 	.word	0x00000001
        /*1414*/ 	.word	0x00000001


	//----- nvinfo : EIATTR_CRS_STACK_SIZE
	.align		4
.L_396:
        /*1418*/ 	.byte	0x04, 0x1e
        /*141a*/ 	.short	(.L_398 - .L_397)
.L_397:
        /*141c*/ 	.word	0x00000000
.L_398:


//--------------------- .nv.info._ZN7cutlass13device_kernelIN5flash19enable_sm80_to_sm89INS1_16FlashAttnFwdSm80INS1_25CollectiveMainloopFwdSm80ILi4ELi1ELb0EN4cute5tupleIJNS5_1CILi128EEENS7_ILi64EEES8_EEELi128ENS_10bfloat16_tEfNS_4arch4Sm80ELb1ELb0ELb0ELb0ELb1ELb0ELb1ELb0EEENS1_21CollectiveEpilogueFwdINS6_IJS8_S8_S9_EEENS6_IJNS7_ILi1EEESH_SH_EEESB_SD_Li128ELb0ELb1ELb0ELb0EEENS1_30DynamicPersistentTileSchedulerILi128ELi128ELb0ELb1ELb0EEEEEEEEEvNT_6ParamsE --------------------------
	.section	.nv.info._ZN7cutlass13device_kernelIN5flash19enable_sm80_to_sm89INS1_16FlashAttnFwdSm80INS1_25CollectiveMainloopFwdSm80ILi4ELi1ELb0EN4cute5tupleIJNS5_1CILi128EEENS7_ILi64EEES8_EEELi128ENS_10bfloat16_tEfNS_4arch4Sm80ELb1ELb0ELb0ELb0ELb1ELb0ELb1ELb0EEENS1_21CollectiveEpilogueFwdINS6_IJS8_S8_S9_EEENS6_IJNS7_ILi1EEESH_SH_EEESB_SD_Li128ELb0ELb1ELb0ELb0EEENS1_30DynamicPersistentTileSchedulerILi128ELi128ELb0ELb1ELb0EEEEEEEEEvNT_6ParamsE,"",@"SHT_CUDA_INFO"
	.sectionflags	@""
	.align	4


	//----- nvinfo : EIATTR_CUDA_API_VERSION
	.align		4
        /*0000*/ 	.byte	0x04, 0x37
        /*0002*/ 	.short	(.L_400 - .L_399)
.L_399:
        /*0004*/ 	.word	0x00000082


	//----- nvinfo : EIATTR_SW2861232_WAR
	.align		4
.L_400:
        /*0008*/ 	.byte	0x01, 0x35
	.zero		2


	//----- nvinfo : EIATTR_PARAM_CBANK
	.align		4
        /*000c*/ 	.byte	0x04, 0x0a
        /*000e*/ 	.short	(.L_402 - .L_401)
	.align		4
.L_401:
        /*0010*/ 	.word	index@(.nv.constant0._ZN7cutlass13device_kernelIN5flash19enable_sm80_to_sm89INS1_16FlashAttnFwdSm80INS1_25CollectiveMainloopFwdSm80ILi4ELi1ELb0EN4cute5tupleIJNS5_1CILi128EEENS7_ILi64EEES8_EEELi128ENS_10bfloat16_tEfNS_4arch4Sm80ELb1ELb0ELb0ELb0ELb1ELb0ELb1ELb0EEENS1_21CollectiveEpilogueFwdINS6_IJS8_S8_S9_EEENS6_IJNS7_ILi1EEESH_SH_EEESB_SD_Li128ELb0ELb1ELb0ELb0EEENS1_30DynamicPersistentTileSchedulerILi128ELi128ELb0ELb1ELb0EEEEEEEEEvNT_6ParamsE)
        /*0014*/ 	.short	0x0160
        /*0016*/ 	.short	0x0428


	//----- nvinfo : EIATTR_CBANK_PARAM_SIZE
	.align		4
.L_402:
        /*0018*/ 	.byte	0x03, 0x19
        /*001a*/ 	.short	0x0428


	//----- nvinfo : EIATTR_KPARAM_INFO
	.align		4
        /*001c*/ 	.byte	0x04, 0x17
        /*001e*/ 	.short	(.L_404 - .L_403)
.L_403:
        /*0020*/ 	.word	0x00000000
        /*0024*/ 	.short	0x0000
        /*0026*/ 	.short	0x0000
        /*0028*/ 	.byte	0x00, 0xf0, 0xa1, 0x10


	//----- nvinfo : EIATTR_MAXREG_COUNT
	.align		4
.L_404:
        /*002c*/ 	.byte	0x03, 0x1b
        /*002e*/ 	.short	0x00ff


	//----- nvinfo : EIATTR_NUM_BARRIERS
	.align		4
        /*0030*/ 	.byte	0x02, 0x4c
        /*0032*/ 	.byte	0x06
	.zero		1


	//----- nvinfo : EIATTR_ANNOTATIONS
	.align		4
        /*0034*/ 	.byte	0x04, 0x55
        /*0036*/ 	.short	(.L_406 - .L_405)


	//   ....[0]....
.L_405:
        /* <DEDUP_REMOVED lines=58> */


	//----- nvinfo : EIATTR_MERCURY_ISA_VERSION
	.align		4
.L_406:
        /*03c8*/ 	.byte	0x03, 0x5f
        /*03ca*/ 	.short	0x0000


	//----- nvinfo : EIATTR_INT_WARP_WIDE_INSTR_OFFSETS
	.align		4
        /*03cc*/ 	.byte	0x04, 0x31
        /*03ce*/ 	.short	(.L_408 - .L_407)


	//   ....[0]....
.L_407:
        /*03d0*/ 	.word	0x0000ff30


	//   ....[1]....
        /*03d4*/ 	.word	0x0000ffb0


	//----- nvinfo : EIATTR_COOP_GROUP_MASK_REGIDS
	.align		4
.L_408:
        /*03d8*/ 	.byte	0x04, 0x29
        /*03da*/ 	.short	(.L_410 - .L_409)


	//   ....[0]....
.L_409:
        /*03dc*/ 	.word	0xffffffff


	//   ....[1]....
        /*03e0*/ 	.word	0xffffffff


	//   ....[2]....
        /*03e4*/ 	.word	0xffffffff


	//   ....[3]....
        /*03e8*/ 	.word	0xffffffff


	//   ....[4]....
        /*03ec*/ 	.word	0xffffffff


	//   ....[5]....
        /*03f0*/ 	.word	0xffffffff


	//   ....[6]....
        /*03f4*/ 	.word	0xffffffff


	//   ....[7]....
        /*03f8*/ 	.word	0xffffffff


	//   ....[8]....
        /*03fc*/ 	.word	0xffffffff


	//   ....[9]....
        /*0400*/ 	.word	0xffffffff


	//   ....[10]....
        /*0404*/ 	.word	0xffffffff


	//   ....[11]....
        /*0408*/ 	.word	0xffffffff


	//   ....[12]....
        /*040c*/ 	.word	0xffffffff


	//   ....[13]....
        /*0410*/ 	.word	0xffffffff


	//   ....[14]....
        /*0414*/ 	.word	0xffffffff


	//   ....[15]....
        /*0418*/ 	.word	0xffffffff


	//   ....[16]....
        /*041c*/ 	.word	0xffffffff


	//   ....[17]....
        /*0420*/ 	.word	0xffffffff


	//   ....[18]....
        /*0424*/ 	.word	0xffffffff


	//   ....[19]....
        /*0428*/ 	.word	0xffffffff


	//   ....[20]....
        /*042c*/ 	.word	0xffffffff


	//   ....[21]....
        /*0430*/ 	.word	0xffffffff


	//   ....[22]....
        /*0434*/ 	.word	0xffffffff


	//   ....[23]....
        /*0438*/ 	.word	0xffffffff


	//   ....[24]....
        /*043c*/ 	.word	0xffffffff


	//   ....[25]....
        /*0440*/ 	.word	0xffffffff


	//   ....[26]....
        /*0444*/ 	.word	0xffffffff


	//   ....[27]....
        /*0448*/ 	.word	0xffffffff


	//   ....[28]....
        /*044c*/ 	.word	0xffffffff


	//   ....[29]....
        /*0450*/ 	.word	0xffffffff


	//   ....[30]....
        /*0454*/ 	.word	0xffffffff


	//   ....[31]....
        /*0458*/ 	.word	0xffffffff


	//   ....[32]....
        /*045c*/ 	.word	0xffffffff


	//   ....[33]....
        /*0460*/ 	.word	0xffffffff


	//   ....[34]....
        /*0464*/ 	.word	0xffffffff


	//   ....[35]....
        /*0468*/ 	.word	0xffffffff


	//   ....[36]....
        /*046c*/ 	.word	0xffffffff


	//   ....[37]....
        /*0470*/ 	.word	0xffffffff


	//   ....[38]....
        /*0474*/ 	.word	0xffffffff


	//   ....[39]....
        /*0478*/ 	.word	0xffffffff


	//   ....[40]....
        /*047c*/ 	.word	0xffffffff


	//   ....[41]....
        /*0480*/ 	.word	0xffffffff


	//   ....[42]....
        /*0484*/ 	.word	0xffffffff


	//   ....[43]....
        /*0488*/ 	.word	0xffffffff


	//   ....[44]....
        /*048c*/ 	.word	0xffffffff


	//   ....[45]....
        /*0490*/ 	.word	0xffffffff


	//   ....[46]....
        /*0494*/ 	.word	0xffffffff


	//   ....[47]....
        /*0498*/ 	.word	0xffffffff


	//   ....[48]....
        /*049c*/ 	.word	0xffffffff


	//   ....[49]....
        /*04a0*/ 	.word	0xffffffff


	//   ....[50]....
        /*04a4*/ 	.word	0xffffffff


	//   ....[51]....
        /*04a8*/ 	.word	0xffffffff


	//   ....[52]....
        /*04ac*/ 	.word	0xffffffff


	//   ....[53]....
        /*04b0*/ 	.word	0xffffffff


	//   ....[54]....
        /*04b4*/ 	.word	0xffffffff


	//   ....[55]....
        /*04b8*/ 	.word	0xffffffff


	//   ....[56]....
        /*04bc*/ 	.word	0xffffffff


	//   ....[57]....
        /*04c0*/ 	.word	0xffffffff


	//   ....[58]....
        /*04c4*/ 	.word	0xffffffff


	//   ....[59]....
        /*04c8*/ 	.word	0xffffffff


	//   ....[60]....
        /*04cc*/ 	.word	0xffffffff


	//   ....[61]....
        /*04d0*/ 	.word	0xffffffff


	//   ....[62]....
        /*04d4*/ 	.word	0xffffffff


	//   ....[63]....
        /*04d8*/ 	.word	0xffffffff


	//   ....[64]....
        /*04dc*/ 	.word	0xffffffff


	//   ....[65]....
        /*04e0*/ 	.word	0xffffffff


	//   ....[66]....
        /*04e4*/ 	.word	0xffffffff


	//   ....[67]....
        /*04e8*/ 	.word	0xffffffff


	//   ....[68]....
        /*04ec*/ 	.word	0xffffffff


	//   ....[69]....
        /*04f0*/ 	.word	0xffffffff


	//   ....[70]....
        /*04f4*/ 	.word	0xffffffff


	//   ....[71]....
        /*04f8*/ 	.word	0xffffffff


	//   ....[72]....
        /*04fc*/ 	.word	0xffffffff


	//   ....[73]....
        /*0500*/ 	.word	0xffffffff


	//   ....[74]....
        /*0504*/ 	.word	0xffffffff


	//   ....[75]....
        /*0508*/ 	.word	0xffffffff


	//   ....[76]....
        /*050c*/ 	.word	0xffffffff


	//   ....[77]....
        /*0510*/ 	.word	0xffffffff


	//   ....[78]....
        /*0514*/ 	.word	0xffffffff


	//   ....[79]....
        /*0518*/ 	.word	0xffffffff


	//   ....[80]....
        /*051c*/ 	.word	0xffffffff


	//   ....[81]....
        /*0520*/ 	.word	0xffffffff


	//   ....[82]....
        /*0524*/ 	.word	0xffffffff


	//   ....[83]....
        /*0528*/ 	.word	0xffffffff


	//   ....[84]....
        /*052c*/ 	.word	0xffffffff


	//   ....[85]....
        /*0530*/ 	.word	0xffffffff


	//   ....[86]....
        /*0534*/ 	.word	0xffffffff


	//   ....[87]....
        /*0538*/ 	.word	0xffffffff


	//   ....[88]....
        /*053c*/ 	.word	0xffffffff


	//   ....[89]....
        /*0540*/ 	.word	0xffffffff


	//   ....[90]....
        /*0544*/ 	.word	0xffffffff


	//   ....[91]....
        /*0548*/ 	.word	0xffffffff


	//   ....[92]....
        /*054c*/ 	.word	0xffffffff


	//   ....[93]....
        /*0550*/ 	.word	0xffffffff


	//   ....[94]....
        /*0554*/ 	.word	0xffffffff


	//   ....[95]....
        /*0558*/ 	.word	0xffffffff


	//   ....[96]....
        /*055c*/ 	.word	0xffffffff


	//   ....[97]....
        /*0560*/ 	.word	0xffffffff


	//   ....[98]....
        /*0564*/ 	.word	0xffffffff


	//   ....[99]....
        /*0568*/ 	.word	0xffffffff


	//   ....[100]....
        /*056c*/ 	.word	0xffffffff


	//   ....[101]....
        /*0570*/ 	.word	0xffffffff


	//   ....[102]....
        /*0574*/ 	.word	0xffffffff


	//   ....[103]....
        /*0578*/ 	.word	0xffffffff


	//   ....[104]....
        /*057c*/ 	.word	0xffffffff


	//   ....[105]....
        /*0580*/ 	.word	0xffffffff


	//   ....[106]....
        /*0584*/ 	.word	0xffffffff


	//   ....[107]....
        /*0588*/ 	.word	0xffffffff


	//   ....[108]....
        /*058c*/ 	.word	0xffffffff


	//   ....[109]....
        /*0590*/ 	.word	0xffffffff


	//   ....[110]....
        /*0594*/ 	.word	0xffffffff


	//   ....[111]....
        /*0598*/ 	.word	0xffffffff


	//   ....[112]....
        /*059c*/ 	.word	0xffffffff


	//   ....[113]....
        /*05a0*/ 	.word	0xffffffff


	//   ....[114]....
        /*05a4*/ 	.word	0xffffffff


	//   ....[115]....
        /*05a8*/ 	.word	0xffffffff


	//   ....[116]....
        /*05ac*/ 	.word	0xffffffff


	//   ....[117]....
        /*05b0*/ 	.word	0xffffffff


	//   ....[118]....
        /*05b4*/ 	.word	0xffffffff


	//   ....[119]....
        /*05b8*/ 	.word	0xffffffff


	//   ....[120]....
        /*05bc*/ 	.word	0xffffffff


	//   ....[121]....
        /*05c0*/ 	.word	0xffffffff


	//   ....[122]....
        /*05c4*/ 	.word	0xffffffff


	//   ....[123]....
        /*05c8*/ 	.word	0xffffffff


	//   ....[124]....
        /*05cc*/ 	.word	0xffffffff


	//   ....[125]....
        /*05d0*/ 	.word	0xffffffff


	//   ....[126]....
        /*05d4*/ 	.word	0xffffffff


	//   ....[127]....
        /*05d8*/ 	.word	0xffffffff


	//   ....[128]....
        /*05dc*/ 	.word	0xffffffff


	//   ....[129]....
        /*05e0*/ 	.word	0xffffffff


	//   ....[130]....
        /*05e4*/ 	.word	0xffffffff


	//   ....[131]....
        /*05e8*/ 	.word	0xffffffff


	//   ....[132]....
        /*05ec*/ 	.word	0xffffffff


	//   ....[133]....
        /*05f0*/ 	.word	0xffffffff


	//   ....[134]....
        /*05f4*/ 	.word	0xffffffff


	//   ....[135]....
        /*05f8*/ 	.word	0xffffffff


	//   ....[136]....
        /*05fc*/ 	.word	0xffffffff


	//   ....[137]....
        /*0600*/ 	.word	0xffffffff


	//   ....[138]....
        /*0604*/ 	.word	0xffffffff


	//   ....[139]....
        /*0608*/ 	.word	0xffffffff


	//   ....[140]....
        /*060c*/ 	.word	0xffffffff


	//   ....[141]....
        /*0610*/ 	.word	0xffffffff


	//   ....[142]....
        /*0614*/ 	.word	0xffffffff


	//   ....[143]....
        /*0618*/ 	.word	0xffffffff


	//   ....[144]....
        /*061c*/ 	.word	0xffffffff


	//   ....[145]....
        /*0620*/ 	.word	0xffffffff


	//   ....[146]....
        /*0624*/ 	.word	0xffffffff


	//   ....[147]....
        /*0628*/ 	.word	0xffffffff


	//   ....[148]....
        /*062c*/ 	.word	0xffffffff


	//   ....[149]....
        /*0630*/ 	.word	0xffffffff


	//   ....[150]....
        /*0634*/ 	.word	0xffffffff


	//   ....[151]....
        /*0638*/ 	.word	0xffffffff


	//   ....[152]....
        /*063c*/ 	.word	0xffffffff


	//   ....[153]....
        /*0640*/ 	.word	0xffffffff


	//   ....[154]....
        /*0644*/ 	.word	0xffffffff


	//   ....[155]....
        /*0648*/ 	.word	0xffffffff


	//   ....[156]....
        /*064c*/ 	.word	0xffffffff


	//   ....[157]....
        /*0650*/ 	.word	0xffffffff


	//   ....[158]....
        /*0654*/ 	.word	0xffffffff


	//   ....[159]....
        /*0658*/ 	.word	0xffffffff


	//   ....[160]....
        /*065c*/ 	.word	0xffffffff


	//   ....[161]....
        /*0660*/ 	.word	0xffffffff


	//   ....[162]....
        /*0664*/ 	.word	0xffffffff


	//   ....[163]....
        /*0668*/ 	.word	0xffffffff


	//   ....[164]....
        /*066c*/ 	.word	0xffffffff


	//   ....[165]....
        /*0670*/ 	.word	0xffffffff


	//   ....[166]....
        /*0674*/ 	.word	0xffffffff


	//   ....[167]....
        /*0678*/ 	.word	0xffffffff


	//   ....[168]....
        /*067c*/ 	.word	0xffffffff


	//   ....[169]....
        /*0680*/ 	.word	0xffffffff


	//   ....[170]....
        /*0684*/ 	.word	0xffffffff


	//   ....[171]....
        /*0688*/ 	.word	0xffffffff


	//   ....[172]....
        /*068c*/ 	.word	0xffffffff


	//   ....[173]....
        /*0690*/ 	.word	0xffffffff


	//   ....[174]....
        /*0694*/ 	.word	0xffffffff


	//   ....[175]....
        /*0698*/ 	.word	0xffffffff


	//   ....[176]....
        /*069c*/ 	.word	0xffffffff


	//   ....[177]....
        /*06a0*/ 	.word	0xffffffff


	//   ....[178]....
        /*06a4*/ 	.word	0xffffffff


	//   ....[179]....
        /*06a8*/ 	.word	0xffffffff


	//   ....[180]....
        /*06ac*/ 	.word	0xffffffff


	//   ....[181]....
        /*06b0*/ 	.word	0xffffffff


	//   ....[182]....
        /*06b4*/ 	.word	0xffffffff


	//   ....[183]....
        /*06b8*/ 	.word	0xffffffff


	//   ....[184]....
        /*06bc*/ 	.word	0xffffffff


	//   ....[185]....
        /*06c0*/ 	.word	0xffffffff


	//   ....[186]....
        /*06c4*/ 	.word	0xffffffff


	//   ....[187]....
        /*06c8*/ 	.word	0xffffffff


	//   ....[188]....
        /*06cc*/ 	.word	0xffffffff


	//   ....[189]....
        /*06d0*/ 	.word	0xffffffff


	//   ....[190]....
        /*06d4*/ 	.word	0xffffffff


	//   ....[191]....
        /*06d8*/ 	.word	0xffffffff


	//   ....[192]....
        /*06dc*/ 	.word	0xffffffff


	//   ....[193]....
        /*06e0*/ 	.word	0xffffffff


	//   ....[194]....
        /*06e4*/ 	.word	0xffffffff


	//   ....[195]....
        /*06e8*/ 	.word	0xffffffff


	//   ....[196]....
        /*06ec*/ 	.word	0xffffffff


	//   ....[197]....
        /*06f0*/ 	.word	0xffffffff


	//   ....[198]....
        /*06f4*/ 	.word	0xffffffff


	//   ....[199]....
        /*06f8*/ 	.word	0xffffffff


	//   ....[200]....
        /*06fc*/ 	.word	0xffffffff


	//   ....[201]....
        /*0700*/ 	.word	0xffffffff


	//   ....[202]....
        /*0704*/ 	.word	0xffffffff


	//   ....[203]....
        /*0708*/ 	.word	0xffffffff


	//   ....[204]....
        /*070c*/ 	.word	0xffffffff


	//   ....[205]....
        /*0710*/ 	.word	0xffffffff


	//   ....[206]....
        /*0714*/ 	.word	0xffffffff


	//   ....[207]....
        /*0718*/ 	.word	0xffffffff


	//   ....[208]....
        /*071c*/ 	.word	0xffffffff


	//   ....[209]....
        /*0720*/ 	.word	0xffffffff


	//   ....[210]....
        /*0724*/ 	.word	0xffffffff


	//   ....[211]....
        /*0728*/ 	.word	0xffffffff


	//   ....[212]....
        /*072c*/ 	.word	0xffffffff


	//   ....[213]....
        /*0730*/ 	.word	0xffffffff


	//   ....[214]....
        /*0734*/ 	.word	0xffffffff


	//   ....[215]....
        /*0738*/ 	.word	0xffffffff


	//   ....[216]....
        /*073c*/ 	.word	0xffffffff


	//   ....[217]....
        /*0740*/ 	.word	0xffffffff


	//   ....[218]....
        /*0744*/ 	.word	0xffffffff


	//   ....[219]....
        /*0748*/ 	.word	0xffffffff


	//   ....[220]....
        /*074c*/ 	.word	0xffffffff


	//   ....[221]....
        /*0750*/ 	.word	0xffffffff


	//   ....[222]....
        /*0754*/ 	.word	0xffffffff


	//   ....[223]....
        /*0758*/ 	.word	0xffffffff


	//   ....[224]....
        /*075c*/ 	.word	0xffffffff


	//   ....[225]....
        /*0760*/ 	.word	0xffffffff


	//   ....[226]....
        /*0764*/ 	.word	0xffffffff


	//   ....[227]....
        /*0768*/ 	.word	0xffffffff


	//   ....[228]....
        /*076c*/ 	.word	0xffffffff


	//   ....[229]....
        /*0770*/ 	.word	0xffffffff


	//   ....[230]....
        /*0774*/ 	.word	0xffffffff


	//   ....[231]....
        /*0778*/ 	.word	0xffffffff


	//   ....[232]....
        /*077c*/ 	.word	0xffffffff


	//   ....[233]....
        /*0780*/ 	.word	0xffffffff


	//   ....[234]....
        /*0784*/ 	.word	0xffffffff


	//   ....[235]....
        /*0788*/ 	.word	0xffffffff


	//   ....[236]....
        /*078c*/ 	.word	0xffffffff


	//   ....[237]....
        /*0790*/ 	.word	0xffffffff


	//   ....[238]....
        /*0794*/ 	.word	0xffffffff


	//   ....[239]....
        /*0798*/ 	.word	0xffffffff


	//   ....[240]....
        /*079c*/ 	.word	0xffffffff


	//   ....[241]....
        /*07a0*/ 	.word	0xffffffff


	//   ....[242]....
        /*07a4*/ 	.word	0xffffffff


	//   ....[243]....
        /*07a8*/ 	.word	0xffffffff


	//   ....[244]....
        /*07ac*/ 	.word	0xffffffff


	//   ....[245]....
        /*07b0*/ 	.word	0xffffffff


	//   ....[246]....
        /*07b4*/ 	.word	0xffffffff


	//   ....[247]....
        /*07b8*/ 	.word	0xffffffff


	//   ....[248]....
        /*07bc*/ 	.word	0xffffffff


	//   ....[249]....
        /*07c0*/ 	.word	0xffffffff


	//   ....[250]....
        /*07c4*/ 	.word	0xffffffff


	//   ....[251]....
        /*07c8*/ 	.word	0xffffffff


	//   ....[252]....
        /*07cc*/ 	.word	0xffffffff


	//   ....[253]....
        /*07d0*/ 	.word	0xffffffff


	//   ....[254]....
        /*07d4*/ 	.word	0xffffffff


	//   ....[255]....
        /*07d8*/ 	.word	0xffffffff


	//   ....[0]....
        /*07dc*/ 	.word	0xffffffff


	//   ....[1]....
        /*07e0*/ 	.word	0xffffffff


	//   ....[2]....
        /*07e4*/ 	.word	0xffffffff


	//   ....[3]....
        /*07e8*/ 	.word	0xffffffff


	//   ....[4]....
        /*07ec*/ 	.word	0xffffffff


	//----- nvinfo : EIATTR_COOP_GROUP_INSTR_OFFSETS
	.align		4
.L_410:
        /*07f0*/ 	.byte	0x04, 0x28
        /*07f2*/ 	.short	(.L_412 - .L_411)


	//   ....[0]....
.L_411:
        /*07f4*/ 	.word	0x00000050


	//   ....[1]....
        /*07f8*/ 	.word	0x00001530


	//   ....[2]....
        /*07fc*/ 	.word	0x00001550


	//   ....[3]....
        /*0800*/ 	.word	0x000016e0


	//   ....[4]....
        /*0804*/ 	.word	0x000016f0


	//   ....[5]....
        /*0808*/ 	.word	0x00001810


	//   ....[6]....
        /*080c*/ 	.word	0x00001830


	//   ....[7]....
        /*0810*/ 	.word	0x00001950


	//   ....[8]....
        /*0814*/ 	.word	0x00001960


	//   ....[9]....
        /*0818*/ 	.word	0x00001a80


	//   ....[10]....
        /*081c*/ 	.word	0x00001aa0


	//   ....[11]....
        /*0820*/ 	.word	0x00001bc0


	//   ....[12]....
        /*0824*/ 	.word	0x00001bd0


	//   ....[13]....
        /*0828*/ 	.word	0x00001cf0


	//   ....[14]....
        /*082c*/ 	.word	0x00001d10


	//   ....[15]....
        /*0830*/ 	.word	0x00001e30


	//   ....[16]....
        /*0834*/ 	.word	0x00001e40


	//   ....[17]....
        /*0838*/ 	.word	0x00002330


	//   ....[18]....
        /*083c*/ 	.word	0x00002350


	//   ....[19]....
        /*0840*/ 	.word	0x00002370


	//   ....[20]....
        /*0844*/ 	.word	0x00002380


	//   ....[21]....
        /*0848*/ 	.word	0x000023c0


	//   ....[22]....
        /*084c*/ 	.word	0x000023e0


	//   ....[23]....
        /*0850*/ 	.word	0x00002420


	//   ....[24]....
        /*0854*/ 	.word	0x00002430


	//   ....[25]....
        /*0858*/ 	.word	0x000027b0


	//   ....[26]....
        /*085c*/ 	.word	0x000027d0


	//   ....[27]....
        /*0860*/ 	.word	0x000027f0


	//   ....[28]....
        /*0864*/ 	.word	0x00002820


	//   ....[29]....
        /*0868*/ 	.word	0x00002830


	//   ....[30]....
        /*086c*/ 	.word	0x00002840


	//   ....[31]....
        /*0870*/ 	.word	0x00002850


	//   ....[32]....
        /*0874*/ 	.word	0x00002870


	//   ....[33]....
        /*0878*/ 	.word	0x000037f0


	//   ....[34]....
        /*087c*/ 	.word	0x00003810


	//   ....[35]....
        /*0880*/ 	.word	0x00003840


	//   ....[36]....
        /*0884*/ 	.word	0x00003850


	//   ....[37]....
        /*0888*/ 	.word	0x00003860


	//   ....[38]....
        /*088c*/ 	.word	0x00003870


	//   ....[39]....
        /*0890*/ 	.word	0x00003990


	//   ....[40]....
        /*0894*/ 	.word	0x000039a0


	//   ....[41]....
        /*0898*/ 	.word	0x00003bc0


	//   ....[42]....
        /*089c*/ 	.word	0x00003e00


	//   ....[43]....
        /*08a0*/ 	.word	0x00003e10


	//   ....[44]....
        /*08a4*/ 	.word	0x00003e20


	//   ....[45]....
        /*08a8*/ 	.word	0x00004820


	//   ....[46]....
        /*08ac*/ 	.word	0x00004850


	//   ....[47]....
        /*08b0*/ 	.word	0x00004870


	//   ....[48]....
        /*08b4*/ 	.word	0x00004880


	//   ....[49]....
        /*08b8*/ 	.word	0x000048b0


	//   ....[50]....
        /*08bc*/ 	.word	0x000048d0


	//   ....[51]....
        /*08c0*/ 	.word	0x000048f0


	//   ....[52]....
        /*08c4*/ 	.word	0x00004900


	//   ....[53]....
        /*08c8*/ 	.word	0x00006a70


	//   ....[54]....
        /*08cc*/ 	.word	0x00006a90


	//   ....[55]....
        /*08d0*/ 	.word	0x00006b00


	//   ....[56]....
        /*08d4*/ 	.word	0x00006b40


	//   ....[57]....
        /*08d8*/ 	.word	0x00006b50


	//   ....[58]....
        /*08dc*/ 	.word	0x00006bc0


	//   ....[59]....
        /*08e0*/ 	.word	0x00006bd0


	//   ....[60]....
        /*08e4*/ 	.word	0x00006bf0


	//   ....[61]....
        /*08e8*/ 	.word	0x00007aa0


	//   ....[62]....
        /*08ec*/ 	.word	0x00007ac0


	//   ....[63]....
        /*08f0*/ 	.word	0x00007ae0


	//   ....[64]....
        /*08f4*/ 	.word	0x00007b40


	//   ....[65]....
        /*08f8*/ 	.word	0x00007b70


	//   ....[66]....
        /*08fc*/ 	.word	0x00007b80


	//   ....[67]....
        /*0900*/ 	.word	0x00007b90


	//   ....[68]....
        /*0904*/ 	.word	0x00007ba0


	//   ....[69]....
        /*0908*/ 	.word	0x00007e70


	//   ....[70]....
        /*090c*/ 	.word	0x000080b0


	//   ....[71]....
        /*0910*/ 	.word	0x000080e0


	//   ....[72]....
        /*0914*/ 	.word	0x00008110


	//   ....[73]....
        /*0918*/ 	.word	0x00008770


	//   ....[74]....
        /*091c*/ 	.word	0x00008870


	//   ....[75]....
        /*0920*/ 	.word	0x00008960


	//   ....[76]....
        /*0924*/ 	.word	0x00008a60


	//   ....[77]....
        /*0928*/ 	.word	0x00008a80


	//   ....[78]....
        /*092c*/ 	.word	0x00008aa0


	//   ....[79]....
        /*0930*/ 	.word	0x00008bc0


	//   ....[80]....
        /*0934*/ 	.word	0x00008be0


	//   ....[81]....
        /*0938*/ 	.word	0x0000b590


	//   ....[82]....
        /*093c*/ 	.word	0x0000b5b0


	//   ....[83]....
        /*0940*/ 	.word	0x0000b610


	//   ....[84]....
        /*0944*/ 	.word	0x0000b660


	//   ....[85]....
        /*0948*/ 	.word	0x0000b690


	//   ....[86]....
        /*094c*/ 	.word	0x0000b6b0


	//   ....[87]....
        /*0950*/ 	.word	0x0000b6d0


	//   ....[88]....
        /*0954*/ 	.word	0x0000b6e0


	//   ....[89]....
        /*0958*/ 	.word	0x0000c550


	//   ....[90]....
        /*095c*/ 	.word	0x0000c570


	//   ....[91]....
        /*0960*/ 	.word	0x0000c5a0


	//   ....[92]....
        /*0964*/ 	.word	0x0000c5c0


	//   ....[93]....
        /*0968*/ 	.word	0x0000c620


	//   ....[94]....
        /*096c*/ 	.word	0x0000c640


	//   ....[95]....
        /*0970*/ 	.word	0x0000c6a0


	//   ....[96]....
        /*0974*/ 	.word	0x0000c6c0


	//   ....[97]....
        /*0978*/ 	.word	0x0000cc20


	//   ....[98]....
        /*097c*/ 	.word	0x0000cc40


	//   ....[99]....
        /*0980*/ 	.word	0x0000cc50


	//   ....[100]....
        /*0984*/ 	.word	0x0000cc80


	//   ....[101]....
        /*0988*/ 	.word	0x0000cc90


	//   ....[102]....
        /*098c*/ 	.word	0x0000ccb0


	//   ....[103]....
        /*0990*/ 	.word	0x0000cce0


	//   ....[104]....
        /*0994*/ 	.word	0x0000cd00


	//   ....[105]....
        /*0998*/ 	.word	0x0000f330


	//   ....[106]....
        /*099c*/ 	.word	0x0000f3a0


	//   ....[107]....
        /*09a0*/ 	.word	0x0000f3b0


	//   ....[108]....
        /*09a4*/ 	.word	0x0000f3c0


	//   ....[109]....
        /*09a8*/ 	.word	0x0000f3f0


	//   ....[110]....
        /*09ac*/ 	.word	0x0000f410


	//   ....[111]....
        /*09b0*/ 	.word	0x0000f420


	//   ....[112]....
        /*09b4*/ 	.word	0x0000f430


	//   ....[113]....
        /*09b8*/ 	.word	0x00010990


	//   ....[114]....
        /*09bc*/ 	.word	0x00010da0


	//   ....[115]....
        /*09c0*/ 	.word	0x00010dc0


	//   ....[116]....
        /*09c4*/ 	.word	0x00010dd0


	//   ....[117]....
        /*09c8*/ 	.word	0x00010de0


	//   ....[118]....
        /*09cc*/ 	.word	0x00010df0


	//   ....[119]....
        /*09d0*/ 	.word	0x00010e00


	//   ....[120]....
        /*09d4*/ 	.word	0x00010e10


	//   ....[121]....
        /*09d8*/ 	.word	0x00010e20


	//   ....[122]....
        /*09dc*/ 	.word	0x000110b0


	//   ....[123]....
        /*09e0*/ 	.word	0x000110c0


	//   ....[124]....
        /*09e4*/ 	.word	0x000111a0


	//   ....[125]....
        /*09e8*/ 	.word	0x000111d0


	//   ....[126]....
        /*09ec*/ 	.word	0x00011290


	//   ....[127]....
        /*09f0*/ 	.word	0x000112c0


	//   ....[128]....
        /*09f4*/ 	.word	0x00011380


	//   ....[129]....
        /*09f8*/ 	.word	0x000113b0


	//   ....[130]....
        /*09fc*/ 	.word	0x00011470


	//   ....[131]....
        /*0a00*/ 	.word	0x000114a0


	//   ....[132]....
        /*0a04*/ 	.word	0x00011560


	//   ....[133]....
        /*0a08*/ 	.word	0x00011590


	//   ....[134]....
        /*0a0c*/ 	.word	0x00011650


	//   ....[135]....
        /*0a10*/ 	.word	0x00011680


	//   ....[136]....
        /*0a14*/ 	.word	0x00011740


	//   ....[137]....
        /*0a18*/ 	.word	0x00011760


	//   ....[138]....
        /*0a1c*/ 	.word	0x00011cb0


	//   ....[139]....
        /*0a20*/ 	.word	0x00011cd0


	//   ....[140]....
        /*0a24*/ 	.word	0x00011e50


	//   ....[141]....
        /*0a28*/ 	.word	0x00011e60


	//   ....[142]....
        /*0a2c*/ 	.word	0x00011f70


	//   ....[143]....
        /*0a30*/ 	.word	0x00011f90


	//   ....[144]....
        /*0a34*/ 	.word	0x000120a0


	//   ....[145]....
        /*0a38*/ 	.word	0x000120b0


	//   ....[146]....
        /*0a3c*/ 	.word	0x000121c0


	//   ....[147]....
        /*0a40*/ 	.word	0x000121e0


	//   ....[148]....
        /*0a44*/ 	.word	0x000122f0


	//   ....[149]....
        /*0a48*/ 	.word	0x00012300


	//   ....[150]....
        /*0a4c*/ 	.word	0x00012410


	//   ....[151]....
        /*0a50*/ 	.word	0x00012430


	//   ....[152]....
        /*0a54*/ 	.word	0x00012540


	//   ....[153]....
        /*0a58*/ 	.word	0x00012550


	//   ....[154]....
        /*0a5c*/ 	.word	0x000126d0


	//   ....[155]....
        /*0a60*/ 	.word	0x000127c0


	//   ....[156]....
        /*0a64*/ 	.word	0x00012830


	//   ....[157]....
        /*0a68*/ 	.word	0x000128a0


	//   ....[158]....
        /*0a6c*/ 	.word	0x00012900


	//   ....[159]....
        /*0a70*/ 	.word	0x00012970


	//   ....[160]....
        /*0a74*/ 	.word	0x000129e0


	//   ....[161]....
        /*0a78*/ 	.word	0x00012a50


	//   ....[162]....
        /*0a7c*/ 	.word	0x00012ab0


	//   ....[163]....
        /*0a80*/ 	.word	0x00012b20


	//   ....[164]....
        /*0a84*/ 	.word	0x00012b90


	//   ....[165]....
        /*0a88*/ 	.word	0x00012c00


	//   ....[166]....
        /*0a8c*/ 	.word	0x00012c60


	//   ....[167]....
        /*0a90*/ 	.word	0x00012cd0


	//   ....[168]....
        /*0a94*/ 	.word	0x00012d40


	//   ....[169]....
        /*0a98*/ 	.word	0x00012db0


	//   ....[170]....
        /*0a9c*/ 	.word	0x00012e10


	//   ....[171]....
        /*0aa0*/ 	.word	0x00012e80


	//   ....[172]....
        /*0aa4*/ 	.word	0x00012ef0


	//   ....[173]....
        /*0aa8*/ 	.word	0x00013010


	//   ....[174]....
        /*0aac*/ 	.word	0x00013070


	//   ....[175]....
        /*0ab0*/ 	.word	0x000131b0


	//   ....[176]....
        /*0ab4*/ 	.word	0x00013210


	//   ....[177]....
        /*0ab8*/ 	.word	0x00013350


	//   ....[178]....
        /*0abc*/ 	.word	0x000133b0


	//   ....[179]....
        /*0ac0*/ 	.word	0x00013420


	//   ....[180]....
        /*0ac4*/ 	.word	0x00013490


	//   ....[181]....
        /*0ac8*/ 	.word	0x00013700


	//   ....[182]....
        /*0acc*/ 	.word	0x00013970


	//   ....[183]....
        /*0ad0*/ 	.word	0x00013f90


	//   ....[184]....
        /*0ad4*/ 	.word	0x00013fe0


	//   ....[185]....
        /*0ad8*/ 	.word	0x00014030


	//   ....[186]....
        /*0adc*/ 	.word	0x00014080


	//   ....[187]....
        /*0ae0*/ 	.word	0x000140d0


	//   ....[188]....
        /*0ae4*/ 	.word	0x00014120


	//   ....[189]....
        /*0ae8*/ 	.word	0x00014170


	//   ....[190]....
        /*0aec*/ 	.word	0x000141c0


	//   ....[191]....
        /*0af0*/ 	.word	0x00014230


	//   ....[192]....
        /*0af4*/ 	.word	0x000142a0


	//   ....[193]....
        /*0af8*/ 	.word	0x000143c0


	//   ....[194]....
        /*0afc*/ 	.word	0x00014420


	//   ....[195]....
        /*0b00*/ 	.word	0x00014560


	//   ....[196]....
        /*0b04*/ 	.word	0x000145c0


	//   ....[197]....
        /*0b08*/ 	.word	0x00014700


	//   ....[198]....
        /*0b0c*/ 	.word	0x00014760


	//   ....[199]....
        /*0b10*/ 	.word	0x000147d0


	//   ....[200]....
        /*0b14*/ 	.word	0x00014840


	//   ....[201]....
        /*0b18*/ 	.word	0x00014960


	//   ....[202]....
        /*0b1c*/ 	.word	0x000149c0


	//   ....[203]....
        /*0b20*/ 	.word	0x00014b00


	//   ....[204]....
        /*0b24*/ 	.word	0x00014b60


	//   ....[205]....
        /*0b28*/ 	.word	0x00014ca0


	//   ....[206]....
        /*0b2c*/ 	.word	0x00014d00


	//   ....[207]....
        /*0b30*/ 	.word	0x00014d70


	//   ....[208]....
        /*0b34*/ 	.word	0x00014de0


	//   ....[209]....
        /*0b38*/ 	.word	0x00015040


	//   ....[210]....
        /*0b3c*/ 	.word	0x000152a0


	//   ....[211]....
        /*0b40*/ 	.word	0x000158e0


	//   ....[212]....
        /*0b44*/ 	.word	0x00015920


	//   ....[213]....
        /*0b48*/ 	.word	0x00015970


	//   ....[214]....
        /*0b4c*/ 	.word	0x000159b0


	//   ....[215]....
        /*0b50*/ 	.word	0x00015a00


	//   ....[216]....
        /*0b54*/ 	.word	0x00015a40


	//   ....[217]....
        /*0b58*/ 	.word	0x00015a90


	//   ....[218]....
        /*0b5c*/ 	.word	0x00015ad0


	//   ....[219]....
        /*0b60*/ 	.word	0x00015b30


	//   ....[220]....
        /*0b64*/ 	.word	0x00015ba0


	//   ....[221]....
        /*0b68*/ 	.word	0x00015c10


	//   ....[222]....
        /*0b6c*/ 	.word	0x00015d20


	//   ....[223]....
        /*0b70*/ 	.word	0x00015d80


	//   ....[224]....
        /*0b74*/ 	.word	0x00015e90


	//   ....[225]....
        /*0b78*/ 	.word	0x00015ef0


	//   ....[226]....
        /*0b7c*/ 	.word	0x00016000


	//   ....[227]....
        /*0b80*/ 	.word	0x00016060


	//   ....[228]....
        /*0b84*/ 	.word	0x000160b0


	//   ....[229]....
        /*0b88*/ 	.word	0x000160f0


	//   ....[230]....
        /*0b8c*/ 	.word	0x00016140


	//   ....[231]....
        /*0b90*/ 	.word	0x00016180


	//   ....[232]....
        /*0b94*/ 	.word	0x000161d0


	//   ....[233]....
        /*0b98*/ 	.word	0x00016210


	//   ....[234]....
        /*0b9c*/ 	.word	0x00016260


	//   ....[235]....
        /*0ba0*/ 	.word	0x000162a0


	//   ....[236]....
        /*0ba4*/ 	.word	0x000162f0


	//   ....[237]....
        /*0ba8*/ 	.word	0x00016350


	//   ....[238]....
        /*0bac*/ 	.word	0x000163a0


	//   ....[239]....
        /*0bb0*/ 	.word	0x00016400


	//   ....[240]....
        /*0bb4*/ 	.word	0x00016450


	//   ....[241]....
        /*0bb8*/ 	.word	0x000164b0


	//   ....[242]....
        /*0bbc*/ 	.word	0x00016500


	//   ....[243]....
        /*0bc0*/ 	.word	0x00016560


	//   ....[244]....
        /*0bc4*/ 	.word	0x000165d0


	//   ....[245]....
        /*0bc8*/ 	.word	0x00016640


	//   ....[246]....
        /*0bcc*/ 	.word	0x000166b0


	//   ....[247]....
        /*0bd0*/ 	.word	0x00016710


	//   ....[248]....
        /*0bd4*/ 	.word	0x00016780


	//   ....[249]....
        /*0bd8*/ 	.word	0x000167f0


	//   ....[250]....
        /*0bdc*/ 	.word	0x00016860


	//   ....[251]....
        /*0be0*/ 	.word	0x000168c0


	//   ....[252]....
        /*0be4*/ 	.word	0x00016930


	//   ....[253]....
        /*0be8*/ 	.word	0x000169a0


	//   ....[254]....
        /*0bec*/ 	.word	0x00016a10


	//   ....[255]....
        /*0bf0*/ 	.word	0x00016a70


	//   ....[0]....
        /*0bf4*/ 	.word	0x00016ae0


	//   ....[1]....
        /*0bf8*/ 	.word	0x00016b50


	//   ....[2]....
        /*0bfc*/ 	.word	0x00016bc0


	//   ....[3]....
        /*0c00*/ 	.word	0x00016c20


	//   ....[4]....
        /*0c04*/ 	.word	0x00016c90


	//----- nvinfo : EIATTR_EXIT_INSTR_OFFSETS
	.align		4
.L_412:
        /*0c08*/ 	.byte	0x04, 0x1c
        /*0c0a*/ 	.short	(.L_414 - .L_413)


	//   ....[0]....
.L_413:
        /*0c0c*/ 	.word	0x000000a0


	//   ....[1]....
        /*0c10*/ 	.word	0x00012770


	//----- nvinfo : EIATTR_MAX_THREADS
	.align		4
.L_414:
        /*0c14*/ 	.byte	0x04, 0x05
        /*0c16*/ 	.short	(.L_416 - .L_415)
.L_415:
        /*0c18*/ 	.word	0x00000080
        /*0c1c*/ 	.word	0x00000001
        /*0c20*/ 	.word	0x00000001


	//----- nvinfo : EIATTR_CRS_STACK_SIZE
	.align		4
.L_416:
        /*0c24*/ 	.byte	0x04, 0x1e
        /*0c26*/ 	.short	(.L_418 - .L_417)
.L_417:
        /*0c28*/ 	.word	0x00000000
.L_418:


//--------------------- .nv.info._ZN7cutlass13device_kernelIN5flash19enable_sm80_to_sm89INS1_16FlashAttnFwdSm80INS1_25CollectiveMainloopFwdSm80ILi4ELi1ELb0EN4cute5tupleIJNS5_1CILi128EEENS7_ILi64EEES8_EEELi128ENS_10bfloat16_tEfNS_4arch4Sm80ELb1ELb0ELb0ELb1ELb1ELb0ELb1ELb0EEENS1_21CollectiveEpilogueFwdINS6_IJS8_S8_S9_EEENS6_IJNS7_ILi1EEESH_SH_EEESB_SD_Li128ELb1ELb1ELb0ELb0EEENS1_19SingleTileSchedulerILb1ELb0ELb1ELi128EEEEEEEEEvNT_6ParamsE --------------------------
	.section	.nv.info._ZN7cutlass13device_kernelIN5flash19enable_sm80_to_sm89INS1_16FlashAttnFwdSm80INS1_25CollectiveMainloopFwdSm80ILi4ELi1ELb0EN4cute5tupleIJNS5_1CILi128EEENS7_ILi64EEES8_EEELi128ENS_10bfloat16_tEfNS_4arch4Sm80ELb1ELb0ELb0ELb1ELb1ELb0ELb1ELb0EEENS1_21CollectiveEpilogueFwdINS6_IJS8_S8_S9_EEENS6_IJNS7_ILi1EEESH_SH_EEESB_SD_Li128ELb1ELb1ELb0ELb0EEENS1_19SingleTileSchedulerILb1ELb0ELb1ELi128EEEEEEEEEvNT_6ParamsE,"",@"SHT_CUDA_INFO"
	.sectionflags	@""
	.align	4


	//----- nvinfo : EIATTR_CUDA_API_VERSION
	.align		4
        /*0000*/ 	.byte	0x04, 0x37
        /*0002*/ 	.short	(.L_420 - .L_419)
.L_419:
        /*0004*/ 	.word	0x00000082


	//----- nvinfo : EIATTR_SW2861232_WAR
	.align		4
.L_420:
        /*0008*/ 	.byte	0x01, 0x35
	.zero		2


	//----- nvinfo : EIATTR_PARAM_CBANK
	.align		4
        /*000c*/ 	.byte	0x04, 0x0a
        /*000e*/ 	.short	(.L_422 - .L_421)
	.align		4
.L_421:
        /*0010*/ 	.word	index@(.nv.constant0._ZN7cutlass13device_kernelIN5flash19enable_sm80_to_sm89INS1_16FlashAttnFwdSm80INS1_25CollectiveMainloopFwdSm80ILi4ELi1ELb0EN4cute5tupleIJNS5_1CILi128EEENS7_ILi64EEES8_EEELi128ENS_10bfloat16_tEfNS_4arch4Sm80ELb1ELb0ELb0ELb1ELb1ELb0ELb1ELb0EEENS1_21CollectiveEpilogueFwdINS6_IJS8_S8_S9_EEENS6_IJNS7_ILi1EEESH_SH_EEESB_SD_Li128ELb1ELb1ELb0ELb0EEENS1_19SingleTileSchedulerILb1ELb0ELb1ELi128EEEEEEEEEvNT_6ParamsE)
        /*0014*/ 	.short	0x0160
        /*0016*/ 	.short	0x0418


	//----- nvinfo : EIATTR_CBANK_PARAM_SIZE
	.align		4
.L_422:
        /*0018*/ 	.byte	0x03, 0x19
        /*001a*/ 	.short	0x0418


	//----- nvinfo : EIATTR_KPARAM_INFO
	.align		4
        /*001c*/ 	.byte	0x04, 0x17
        /*001e*/ 	.short	(.L_424 - .L_423)
.L_423:
        /*0020*/ 	.word	0x00000000
        /*0024*/ 	.short	0x0000
        /*0026*/ 	.short	0x0000
        /*0028*/ 	.byte	0x00, 0xf0, 0x61, 0x10


	//----- nvinfo : EIATTR_MAXREG_COUNT
	.align		4
.L_424:
        /*002c*/ 	.byte	0x03, 0x1b
        /*002e*/ 	.short	0x00ff


	//----- nvinfo : EIATTR_NUM_BARRIERS
	.align		4
        /*0030*/ 	.byte	0x02, 0x4c
        /*0032*/ 	.byte	0x02
	.zero		1


	//----- nvinfo : EIATTR_ANNOTATIONS
	.align		4
        /*0034*/ 	.byte	0x04, 0x55
        /*0036*/ 	.short	(.L_426 - .L_425)


	//   ....[0]....
.L_425:
        /* <DEDUP_REMOVED lines=49> */
        /*033c*/ 	.byte	0xa0, 0xf9, 0x00, 0x00


	//----- nvinfo : EIATTR_MERCURY_ISA_VERSION
	.align		4
.L_426:
        /*0340*/ 	.byte	0x03, 0x5f
        /*0342*/ 	.short	0x0000


	//----- nvinfo : EIATTR_COOP_GROUP_MASK_REGIDS
	.align		4
        /*0344*/ 	.byte	0x04, 0x29
        /*0346*/ 	.short	(.L_428 - .L_427)


	//   ....[0]....
.L_427:
        /*0348*/ 	.word	0xffffffff


	//   ....[1]....
        /*034c*/ 	.word	0xffffffff


	//   ....[2]....
        /*0350*/ 	.word	0xffffffff


	//   ....[3]....
        /*0354*/ 	.word	0xffffffff


	//   ....[4]....
        /*0358*/ 	.word	0xffffffff


	//   ....[5]....
        /*035c*/ 	.word	0xffffffff


	//   ....[6]....
        /*0360*/ 	.word	0xffffffff


	//   ....[7]....
        /*0364*/ 	.word	0xffffffff


	//   ....[8]....
        /*0368*/ 	.word	0xffffffff


	//   ....[9]....
        /*036c*/ 	.word	0xffffffff


	//   ....[10]....
        /*0370*/ 	.word	0xffffffff


	//   ....[11]....
        /*0374*/ 	.word	0xffffffff


	//   ....[12]....
        /*0378*/ 	.word	0xffffffff


	//   ....[13]....
        /*037c*/ 	.word	0xffffffff


	//   ....[14]....
        /*0380*/ 	.word	0xffffffff


	//   ....[15]....
        /*0384*/ 	.word	0xffffffff


	//   ....[16]....
        /*0388*/ 	.word	0xffffffff


	//   ....[17]....
        /*038c*/ 	.word	0xffffffff


	//   ....[18]....
        /*0390*/ 	.word	0xffffffff


	//   ....[19]....
        /*0394*/ 	.word	0xffffffff


	//   ....[20]....
        /*0398*/ 	.word	0xffffffff


	//   ....[21]....
        /*039c*/ 	.word	0xffffffff


	//   ....[22]....
        /*03a0*/ 	.word	0xffffffff


	//   ....[23]....
        /*03a4*/ 	.word	0xffffffff


	//   ....[24]....
        /*03a8*/ 	.word	0xffffffff


	//   ....[25]....
        /*03ac*/ 	.word	0xffffffff


	//   ....[26]....
        /*03b0*/ 	.word	0xffffffff


	//   ....[27]....
        /*03b4*/ 	.word	0xffffffff


	//   ....[28]....
        /*03b8*/ 	.word	0xffffffff


	//   ....[29]....
        /*03bc*/ 	.word	0xffffffff


	//   ....[30]....
        /*03c0*/ 	.word	0xffffffff


	//   ....[31]....
        /*03c4*/ 	.word	0xffffffff


	//   ....[32]....
        /*03c8*/ 	.word	0xffffffff


	//   ....[33]....
        /*03cc*/ 	.word	0xffffffff


	//   ....[34]....
        /*03d0*/ 	.word	0xffffffff


	//   ....[35]....
        /*03d4*/ 	.word	0xffffffff


	//   ....[36]....
        /*03d8*/ 	.word	0xffffffff


	//   ....[37]....
        /*03dc*/ 	.word	0xffffffff


	//   ....[38]....
        /*03e0*/ 	.word	0xffffffff


	//   ....[39]....
        /*03e4*/ 	.word	0xffffffff


	//   ....[40]....
        /*03e8*/ 	.word	0xffffffff


	//   ....[41]....
        /*03ec*/ 	.word	0xffffffff


	//   ....[42]....
        /*03f0*/ 	.word	0xffffffff


	//   ....[43]....
        /*03f4*/ 	.word	0xffffffff


	//   ....[44]....
        /*03f8*/ 	.word	0xffffffff


	//   ....[45]....
        /*03fc*/ 	.word	0xffffffff


	//   ....[46]....
        /*0400*/ 	.word	0xffffffff


	//   ....[47]....
        /*0404*/ 	.word	0xffffffff


	//   ....[48]....
        /*0408*/ 	.word	0xffffffff


	//   ....[49]....
        /*040c*/ 	.word	0xffffffff


	//   ....[50]....
        /*0410*/ 	.word	0xffffffff


	//   ....[51]....
        /*0414*/ 	.word	0xffffffff


	//   ....[52]....
        /*0418*/ 	.word	0xffffffff


	//   ....[53]....
        /*041c*/ 	.word	0xffffffff


	//   ....[54]....
        /*0420*/ 	.word	0xffffffff


	//   ....[55]....
        /*0424*/ 	.word	0xffffffff


	//   ....[56]....
        /*0428*/ 	.word	0xffffffff


	//   ....[57]....
        /*042c*/ 	.word	0xffffffff


	//   ....[58]....
        /*0430*/ 	.word	0xffffffff


	//   ....[59]....
        /*0434*/ 	.word	0xffffffff


	//   ....[60]....
        /*0438*/ 	.word	0xffffffff


	//   ....[61]....
        /*043c*/ 	.word	0xffffffff


	//   ....[62]....
        /*0440*/ 	.word	0xffffffff


	//   ....[63]....
        /*0444*/ 	.word	0xffffffff


	//   ....[64]....
        /*0448*/ 	.word	0xffffffff


	//   ....[65]....
        /*044c*/ 	.word	0xffffffff


	//   ....[66]....
        /*0450*/ 	.word	0xffffffff


	//   ....[67]....
        /*0454*/ 	.word	0xffffffff


	//   ....[68]....
        /*0458*/ 	.word	0xffffffff


	//   ....[69]....
        /*045c*/ 	.word	0xffffffff


	//   ....[70]....
        /*0460*/ 	.word	0xffffffff


	//   ....[71]....
        /*0464*/ 	.word	0xffffffff


	//   ....[72]....
        /*0468*/ 	.word	0xffffffff


	//   ....[73]....
        /*046c*/ 	.word	0xffffffff


	//   ....[74]....
        /*0470*/ 	.word	0xffffffff


	//   ....[75]....
        /*0474*/ 	.word	0xffffffff


	//   ....[76]....
        /*0478*/ 	.word	0xffffffff


	//   ....[77]....
        /*047c*/ 	.word	0xffffffff


	//   ....[78]....
        /*0480*/ 	.word	0xffffffff


	//   ....[79]....
        /*0484*/ 	.word	0xffffffff


	//   ....[80]....
        /*0488*/ 	.word	0xffffffff


	//   ....[81]....
        /*048c*/ 	.word	0xffffffff


	//   ....[82]....
        /*0490*/ 	.word	0xffffffff


	//   ....[83]....
        /*0494*/ 	.word	0xffffffff


	//   ....[84]....
        /*0498*/ 	.word	0xffffffff


	//   ....[85]....
        /*049c*/ 	.word	0xffffffff


	//   ....[86]....
        /*04a0*/ 	.word	0xffffffff


	//   ....[87]....
        /*04a4*/ 	.word	0xffffffff


	//   ....[88]....
        /*04a8*/ 	.word	0xffffffff


	//   ....[89]....
        /*04ac*/ 	.word	0xffffffff


	//   ....[90]....
        /*04b0*/ 	.word	0xffffffff


	//   ....[91]....
        /*04b4*/ 	.word	0xffffffff


	//   ....[92]....
        /*04b8*/ 	.word	0xffffffff


	//   ....[93]....
        /*04bc*/ 	.word	0xffffffff


	//   ....[94]....
        /*04c0*/ 	.word	0xffffffff


	//   ....[95]....
        /*04c4*/ 	.word	0xffffffff


	//   ....[96]....
        /*04c8*/ 	.word	0xffffffff


	//   ....[97]....
        /*04cc*/ 	.word	0xffffffff


	//   ....[98]....
        /*04d0*/ 	.word	0xffffffff


	//   ....[99]....
        /*04d4*/ 	.word	0xffffffff


	//   ....[100]....
        /*04d8*/ 	.word	0xffffffff


	//   ....[101]....
        /*04dc*/ 	.word	0xffffffff


	//   ....[102]....
        /*04e0*/ 	.word	0xffffffff


	//   ....[103]....
        /*04e4*/ 	.word	0xffffffff


	//   ....[104]....
        /*04e8*/ 	.word	0xffffffff


	//   ....[105]....
        /*04ec*/ 	.word	0xffffffff


	//   ....[106]....
        /*04f0*/ 	.word	0xffffffff


	//   ....[107]....
        /*04f4*/ 	.word	0xffffffff


	//   ....[108]....
        /*04f8*/ 	.word	0xffffffff


	//   ....[109]....
        /*04fc*/ 	.word	0xffffffff


	//   ....[110]....
        /*0500*/ 	.word	0xffffffff


	//   ....[111]....
        /*0504*/ 	.word	0xffffffff


	//   ....[112]....
        /*0508*/ 	.word	0xffffffff


	//   ....[113]....
        /*050c*/ 	.word	0xffffffff


	//   ....[114]....
        /*0510*/ 	.word	0xffffffff


	//   ....[115]....
        /*0514*/ 	.word	0xffffffff


	//   ....[116]....
        /*0518*/ 	.word	0xffffffff


	//   ....[117]....
        /*051c*/ 	.word	0xffffffff


	//   ....[118]....
        /*0520*/ 	.word	0xffffffff


	//   ....[119]....
        /*0524*/ 	.word	0xffffffff


	//   ....[120]....
        /*0528*/ 	.word	0xffffffff


	//   ....[121]....
        /*052c*/ 	.word	0xffffffff


	//   ....[122]....
        /*0530*/ 	.word	0xffffffff


	//   ....[123]....
        /*0534*/ 	.word	0xffffffff


	//   ....[124]....
        /*0538*/ 	.word	0xffffffff


	//   ....[125]....
        /*053c*/ 	.word	0xffffffff


	//   ....[126]....
        /*0540*/ 	.word	0xffffffff


	//   ....[127]....
        /*0544*/ 	.word	0xffffffff


	//   ....[128]....
        /*0548*/ 	.word	0xffffffff


	//   ....[129]....
        /*054c*/ 	.word	0xffffffff


	//   ....[130]....
        /*0550*/ 	.word	0xffffffff


	//   ....[131]....
        /*0554*/ 	.word	0xffffffff


	//   ....[132]....
        /*0558*/ 	.word	0xffffffff


	//   ....[133]....
        /*055c*/ 	.word	0xffffffff


	//   ....[134]....
        /*0560*/ 	.word	0xffffffff


	//   ....[135]....
        /*0564*/ 	.word	0xffffffff


	//   ....[136]....
        /*0568*/ 	.word	0xffffffff


	//   ....[137]....
        /*056c*/ 	.word	0xffffffff


	//   ....[138]....
        /*0570*/ 	.word	0xffffffff


	//   ....[139]....
        /*0574*/ 	.word	0xffffffff


	//   ....[140]....
        /*0578*/ 	.word	0xffffffff


	//   ....[141]....
        /*057c*/ 	.word	0xffffffff


	//   ....[142]....
        /*0580*/ 	.word	0xffffffff


	//   ....[143]....
        /*0584*/ 	.word	0xffffffff


	//   ....[144]....
        /*0588*/ 	.word	0xffffffff


	//   ....[145]....
        /*058c*/ 	.word	0xffffffff


	//   ....[146]....
        /*0590*/ 	.word	0xffffffff


	//   ....[147]....
        /*0594*/ 	.word	0xffffffff


	//   ....[148]....
        /*0598*/ 	.word	0xffffffff


	//   ....[149]....
        /*059c*/ 	.word	0xffffffff


	//   ....[150]....
        /*05a0*/ 	.word	0xffffffff


	//   ....[151]....
        /*05a4*/ 	.word	0xffffffff


	//   ....[152]....
        /*05a8*/ 	.word	0xffffffff


	//----- nvinfo : EIATTR_COOP_GROUP_INSTR_OFFSETS
	.align		4
.L_428:
        /*05ac*/ 	.byte	0x04, 0x28
        /*05ae*/ 	.short	(.L_430 - .L_429)


	//   ....[0]....
.L_429:
        /*05b0*/ 	.word	0x000000a0


	//   ....[1]....
        /*05b4*/ 	.word	0x00001410


	//   ....[2]....
        /*05b8*/ 	.word	0x00001570


	//   ....[3]....
        /*05bc*/ 	.word	0x00001640


	//   ....[4]....
        /*05c0*/ 	.word	0x00001670


	//   ....[5]....
        /*05c4*/ 	.word	0x00001740


	//   ....[6]....
        /*05c8*/ 	.word	0x00001770


	//   ....[7]....
        /*05cc*/ 	.word	0x00001840


	//   ....[8]....
        /*05d0*/ 	.word	0x00001870


	//   ....[9]....
        /*05d4*/ 	.word	0x00001940


	//   ....[10]....
        /*05d8*/ 	.word	0x00001970


	//   ....[11]....
        /*05dc*/ 	.word	0x00001a40


	//   ....[12]....
        /*05e0*/ 	.word	0x00001a70


	//   ....[13]....
        /*05e4*/ 	.word	0x00001b40


	//   ....[14]....
        /*05e8*/ 	.word	0x00001b70


	//   ....[15]....
        /*05ec*/ 	.word	0x00001c40


	//   ....[16]....
        /*05f0*/ 	.word	0x00001c80


	//   ....[17]....
        /*05f4*/ 	.word	0x00002180


	//   ....[18]....
        /*05f8*/ 	.word	0x000021b0


	//   ....[19]....
        /*05fc*/ 	.word	0x000021c0


	//   ....[20]....
        /*0600*/ 	.word	0x000021d0


	//   ....[21]....
        /*0604*/ 	.word	0x000021e0


	//   ....[22]....
        /*0608*/ 	.word	0x000021f0


	//   ....[23]....
        /*060c*/ 	.word	0x00002200


	//   ....[24]....
        /*0610*/ 	.word	0x00002210


	//   ....[25]....
        /*0614*/ 	.word	0x00002610


	//   ....[26]....
        /*0618*/ 	.word	0x00002620


	//   ....[27]....
        /*061c*/ 	.word	0x00002630


	//   ....[28]....
        /*0620*/ 	.word	0x00002640


	//   ....[29]....
        /*0624*/ 	.word	0x00002650


	//   ....[30]....
        /*0628*/ 	.word	0x00002660


	//   ....[31]....
        /*062c*/ 	.word	0x00002680


	//   ....[32]....
        /*0630*/ 	.word	0x00002690


	//   ....[33]....
        /*0634*/ 	.word	0x00003760


	//   ....[34]....
        /*0638*/ 	.word	0x00003780


	//   ....[35]....
        /*063c*/ 	.word	0x00003790


	//   ....[36]....
        /*0640*/ 	.word	0x000037a0


	//   ....[37]....
        /*0644*/ 	.word	0x000037b0


	//   ....[38]....
        /*0648*/ 	.word	0x000037c0


	//   ....[39]....
        /*064c*/ 	.word	0x000037d0


	//   ....[40]....
        /*0650*/ 	.word	0x000037f0


	//   ....[41]....
        /*0654*/ 	.word	0x00003c00


	//   ....[42]....
        /*0658*/ 	.word	0x00003c10


	//   ....[43]....
        /*065c*/ 	.word	0x00003c20


	//   ....[44]....
        /*0660*/ 	.word	0x00003c30


	//   ....[45]....
        /*0664*/ 	.word	0x00004240


	//   ....[46]....
        /*0668*/ 	.word	0x000043a0


	//   ....[47]....
        /*066c*/ 	.word	0x000046d0


	//   ....[48]....
        /*0670*/ 	.word	0x000048c0


	//   ....[49]....
        /*0674*/ 	.word	0x00004ac0


	//   ....[50]....
        /*0678*/ 	.word	0x00004c00


	//   ....[51]....
        /*067c*/ 	.word	0x00004c40


	//   ....[52]....
        /*0680*/ 	.word	0x00004ce0


	//   ....[53]....
        /*0684*/ 	.word	0x00007290


	//   ....[54]....
        /*0688*/ 	.word	0x000072a0


	//   ....[55]....
        /*068c*/ 	.word	0x000072b0


	//   ....[56]....
        /*0690*/ 	.word	0x000072c0


	//   ....[57]....
        /*0694*/ 	.word	0x000072d0


	//   ....[58]....
        /*0698*/ 	.word	0x000072e0


	//   ....[59]....
        /*069c*/ 	.word	0x000072f0


	//   ....[60]....
        /*06a0*/ 	.word	0x00007310


	//   ....[61]....
        /*06a4*/ 	.word	0x000081b0


	//   ....[62]....
        /*06a8*/ 	.word	0x000081c0


	//   ....[63]....
        /*06ac*/ 	.word	0x000081d0


	//   ....[64]....
        /*06b0*/ 	.word	0x000081e0


	//   ....[65]....
        /*06b4*/ 	.word	0x000081f0


	//   ....[66]....
        /*06b8*/ 	.word	0x00008200


	//   ....[67]....
        /*06bc*/ 	.word	0x00008210


	//   ....[68]....
        /*06c0*/ 	.word	0x00008220


	//   ....[69]....
        /*06c4*/ 	.word	0x000084c0


	//   ....[70]....
        /*06c8*/ 	.word	0x000084d0


	//   ....[71]....
        /*06cc*/ 	.word	0x000084e0


	//   ....[72]....
        /*06d0*/ 	.word	0x000084f0


	//   ....[73]....
        /*06d4*/ 	.word	0x00008b50


	//   ....[74]....
        /*06d8*/ 	.word	0x00008de0


	//   ....[75]....
        /*06dc*/ 	.word	0x00008f20


	//   ....[76]....
        /*06e0*/ 	.word	0x00009060


	//   ....[77]....
        /*06e4*/ 	.word	0x000090c0


	//   ....[78]....
        /*06e8*/ 	.word	0x00009250


	//   ....[79]....
        /*06ec*/ 	.word	0x00009540


	//   ....[80]....
        /*06f0*/ 	.word	0x00009650


	//   ....[81]....
        /*06f4*/ 	.word	0x0000bf40


	//   ....[82]....
        /*06f8*/ 	.word	0x0000bf50


	//   ....[83]....
        /*06fc*/ 	.word	0x0000bf60


	//   ....[84]....
        /*0700*/ 	.word	0x0000bf70


	//   ....[85]....
        /*0704*/ 	.word	0x0000bf80


	//   ....[86]....
        /*0708*/ 	.word	0x0000bf90


	//   ....[87]....
        /*070c*/ 	.word	0x0000bfa0


	//   ....[88]....
        /*0710*/ 	.word	0x0000bfd0


	//   ....[89]....
        /*0714*/ 	.word	0x0000c3a0


	//   ....[90]....
        /*0718*/ 	.word	0x0000c3c0


	//   ....[91]....
        /*071c*/ 	.word	0x0000c3e0


	//   ....[92]....
        /*0720*/ 	.word	0x0000c400


	//   ....[93]....
        /*0724*/ 	.word	0x0000c430


	//   ....[94]....
        /*0728*/ 	.word	0x0000c460


	//   ....[95]....
        /*072c*/ 	.word	0x0000c4f0


	//   ....[96]....
        /*0730*/ 	.word	0x0000c590


	//   ....[97]....
        /*0734*/ 	.word	0x0000d280


	//   ....[98]....
        /*0738*/ 	.word	0x0000d2f0


	//   ....[99]....
        /*073c*/ 	.word	0x0000d3f0


	//   ....[100]....
        /*0740*/ 	.word	0x0000d440


	//   ....[101]....
        /*0744*/ 	.word	0x0000d470


	//   ....[102]....
        /*0748*/ 	.word	0x0000d550


	//   ....[103]....
        /*074c*/ 	.word	0x0000d610


	//   ....[104]....
        /*0750*/ 	.word	0x0000d940


	//   ....[105]....
        /*0754*/ 	.word	0x0000fa00


	//   ....[106]....
        /*0758*/ 	.word	0x0000fa10


	//   ....[107]....
        /*075c*/ 	.word	0x0000fa20


	//   ....[108]....
        /*0760*/ 	.word	0x0000fa40


	//   ....[109]....
        /*0764*/ 	.word	0x0000fa60


	//   ....[110]....
        /*0768*/ 	.word	0x0000fa80


	//   ....[111]....
        /*076c*/ 	.word	0x0000faa0


	//   ....[112]....
        /*0770*/ 	.word	0x0000fad0


	//   ....[113]....
        /*0774*/ 	.word	0x00011720


	//   ....[114]....
        /*0778*/ 	.word	0x00011760


	//   ....[115]....
        /*077c*/ 	.word	0x00011790


	//   ....[116]....
        /*0780*/ 	.word	0x000117c0


	//   ....[117]....
        /*0784*/ 	.word	0x00011800


	//   ....[118]....
        /*0788*/ 	.word	0x00011840


	//   ....[119]....
        /*078c*/ 	.word	0x00011860


	//   ....[120]....
        /*0790*/ 	.word	0x00011870


	//   ....[121]....
        /*0794*/ 	.word	0x00011a30


	//   ....[122]....
        /*0798*/ 	.word	0x00011a40


	//   ....[123]....
        /*079c*/ 	.word	0x00011b40


	//   ....[124]....
        /*07a0*/ 	.word	0x00011b70


	//   ....[125]....
        /*07a4*/ 	.word	0x00011c50


	//   ....[126]....
        /*07a8*/ 	.word	0x00011c80


	//   ....[127]....
        /*07ac*/ 	.word	0x00011d60


	//   ....[128]....
        /*07b0*/ 	.word	0x00011d90


	//   ....[129]....
        /*07b4*/ 	.word	0x00011e70


	//   ....[130]....
        /*07b8*/ 	.word	0x00011ea0


	//   ....[131]....
        /*07bc*/ 	.word	0x00011f80


	//   ....[132]....
        /*07c0*/ 	.word	0x00011fb0


	//   ....[133]....
        /*07c4*/ 	.word	0x00012090


	//   ....[134]....
        /*07c8*/ 	.word	0x000120c0


	//   ....[135]....
        /*07cc*/ 	.word	0x000121a0


	//   ....[136]....
        /*07d0*/ 	.word	0x000121c0


	//   ....[137]....
        /*07d4*/ 	.word	0x00012a80


	//   ....[138]....
        /*07d8*/ 	.word	0x00012a90


	//   ....[139]....
        /*07dc*/ 	.word	0x00012b60


	//   ....[140]....
        /*07e0*/ 	.word	0x00012b90


	//   ....[141]....
        /*07e4*/ 	.word	0x00012c60


	//   ....[142]....
        /*07e8*/ 	.word	0x00012c90


	//   ....[143]....
        /*07ec*/ 	.word	0x00012d60


	//   ....[144]....
        /*07f0*/ 	.word	0x00012d90


	//   ....[145]....
        /*07f4*/ 	.word	0x00012e60


	//   ....[146]....
        /*07f8*/ 	.word	0x00012e90


	//   ....[147]....
        /*07fc*/ 	.word	0x00012f60


	//   ....[148]....
        /*0800*/ 	.word	0x00012f90


	//   ....[149]....
        /*0804*/ 	.word	0x00013060


	//   ....[150]....
        /*0808*/ 	.word	0x00013090


	//   ....[151]....
        /*080c*/ 	.word	0x00013160


	//   ....[152]....
        /*0810*/ 	.word	0x00013180


	//----- nvinfo : EIATTR_EXIT_INSTR_OFFSETS
	.align		4
.L_430:
        /*0814*/ 	.byte	0x04, 0x1c
        /*0816*/ 	.short	(.L_432 - .L_431)


	//   ....[0]....
.L_431:
        /*0818*/ 	.word	0x00000450


	//   ....[1]....
        /*081c*/ 	.word	0x000121d0


	//   ....[2]....
        /*0820*/ 	.word	0x00012230


	//   ....[3]....
        /*0824*/ 	.word	0x00012290


	//   ....[4]....
        /*0828*/ 	.word	0x00013190


	//   ....[5]....
        /*082c*/ 	.word	0x000131e0


	//   ....[6]....
        /*0830*/ 	.word	0x00013240


	//----- nvinfo : EIATTR_CTAIDZ_USED
	.align		4
.L_432:
        /*0834*/ 	.byte	0x01, 0x04
	.zero		2


	//----- nvinfo : EIATTR_MAX_THREADS
	.align		4
        /*0838*/ 	.byte	0x04, 0x05
        /*083a*/ 	.short	(.L_434 - .L_433)
.L_433:
        /*083c*/ 	.word	0x00000080
        /*0840*/ 	.word	0x00000001
        /*0844*/ 	.word	0x00000001


	//----- nvinfo : EIATTR_CRS_STACK_SIZE
	.align		4
.L_434:
        /*0848*/ 	.byte	0x04, 0x1e
        /*084a*/ 	.short	(.L_436 - .L_435)
.L_435:
        /*084c*/ 	.word	0x00000000
.L_436:


//--------------------- .nv.info._ZN7cutlass13device_kernelIN5flash19enable_sm80_to_sm89INS1_16FlashAttnFwdSm80INS1_25CollectiveMainloopFwdSm80ILi4ELi1ELb0EN4cute5tupleIJNS5_1CILi128EEENS7_ILi64EEES8_EEELi128ENS_10bfloat16_tEfNS_4arch4Sm80ELb1ELb0ELb0ELb1ELb1ELb1ELb1ELb0EEENS1_21CollectiveEpilogueFwdINS6_IJS8_S8_S9_EEENS6_IJNS7_ILi1EEESH_SH_EEESB_SD_Li128ELb1ELb1ELb0ELb0EEENS1_19SingleTileSchedulerILb1ELb0ELb1ELi128EEEEEEEEEvNT_6ParamsE --------------------------
	.section	.nv.info._ZN7cutlass13device_kernelIN5flash19enable_sm80_to_sm89INS1_16FlashAttnFwdSm80INS1_25CollectiveMainloopFwdSm80ILi4ELi1ELb0EN4cute5tupleIJNS5_1CILi128EEENS7_ILi64EEES8_EEELi128ENS_10bfloat16_tEfNS_4arch4Sm80ELb1ELb0ELb0ELb1ELb1ELb1ELb1ELb0EEENS1_21CollectiveEpilogueFwdINS6_IJS8_S8_S9_EEENS6_IJNS7_ILi1EEESH_SH_EEESB_SD_Li128ELb1ELb1ELb0ELb0EEENS1_19SingleTileSchedulerILb1ELb0ELb1ELi128EEEEEEEEEvNT_6ParamsE,"",@"SHT_CUDA_INFO"
	.sectionflags	@""
	.align	4


	//----- nvinfo : EIATTR_CUDA_API_VERSION
	.align		4
        /*0000*/ 	.byte	0x04, 0x37
        /*0002*/ 	.short	(.L_438 - .L_437)
.L_437:
        /*0004*/ 	.word	0x00000082


	//----- nvinfo : EIATTR_SW2861232_WAR
	.align		4
.L_438:
        /*0008*/ 	.byte	0x01, 0x35
	.zero		2


	//----- nvinfo : EIATTR_PARAM_CBANK
	.align		4
        /*000c*/ 	.byte	0x04, 0x0a
        /*000e*/ 	.short	(.L_440 - .L_439)
	.align		4
.L_439:
        /*0010*/ 	.word	index@(.nv.constant0._ZN7cutlass13device_kernelIN5flash19enable_sm80_to_sm89INS1_16FlashAttnFwdSm80INS1_25CollectiveMainloopFwdSm80ILi4ELi1ELb0EN4cute5tupleIJNS5_1CILi128EEENS7_ILi64EEES8_EEELi128ENS_10bfloat16_tEfNS_4arch4Sm80ELb1ELb0ELb0ELb1ELb1ELb1ELb1ELb0EEENS1_21CollectiveEpilogueFwdINS6_IJS8_S8_S9_EEENS6_IJNS7_ILi1EEESH_SH_EEESB_SD_Li128ELb1ELb1ELb0ELb0EEENS1_19SingleTileSchedulerILb1ELb0ELb1ELi128EEEEEEEEEvNT_6ParamsE)
        /*0014*/ 	.short	0x0160
        /*0016*/ 	.short	0x0418


	//----- nvinfo : EIATTR_CBANK_PARAM_SIZE
	.align		4
.L_440:
        /*0018*/ 	.byte	0x03, 0x19
        /*001a*/ 	.short	0x0418


	//----- nvinfo : EIATTR_KPARAM_INFO
	.align		4
        /*001c*/ 	.byte	0x04, 0x17
        /*001e*/ 	.short	(.L_442 - .L_441)
.L_441:
        /*0020*/ 	.word	0x00000000
        /*0024*/ 	.short	0x0000
        /*0026*/ 	.short	0x0000
        /*0028*/ 	.byte	0x00, 0xf0, 0x61, 0x10


	//----- nvinfo : EIATTR_MAXREG_COUNT
	.align		4
.L_442:
        /*002c*/ 	.byte	0x03, 0x1b
        /*002e*/ 	.short	0x00ff


	//----- nvinfo : EIATTR_NUM_BARRIERS
	.align		4
        /*0030*/ 	.byte	0x02, 0x4c
        /*0032*/ 	.byte	0x02
	.zero		1


	//----- nvinfo : EIATTR_ANNOTATIONS
	.align		4
        /*0034*/ 	.byte	0x04, 0x55
        /*0036*/ 	.short	(.L_444 - .L_443)


	//   ....[0]....
.L_443:
        /* <DEDUP_REMOVED lines=71> */


	//----- nvinfo : EIATTR_MERCURY_ISA_VERSION
	.align		4
.L_444:
        /*0490*/ 	.byte	0x03, 0x5f
        /*0492*/ 	.short	0x0000


	//----- nvinfo : EIATTR_COOP_GROUP_MASK_REGIDS
	.align		4
        /*0494*/ 	.byte	0x04, 0x29
        /*0496*/ 	.short	(.L_446 - .L_445)


	//   ....[0]....
.L_445:
        /*0498*/ 	.word	0xffffffff


	//   ....[1]....
        /*049c*/ 	.word	0xffffffff


	//   ....[2]....
        /*04a0*/ 	.word	0xffffffff


	//   ....[3]....
        /*04a4*/ 	.word	0xffffffff


	//   ....[4]....
        /*04a8*/ 	.word	0xffffffff


	//   ....[5]....
        /*04ac*/ 	.word	0xffffffff


	//   ....[6]....
        /*04b0*/ 	.word	0xffffffff


	//   ....[7]....
        /*04b4*/ 	.word	0xffffffff


	//   ....[8]....
        /*04b8*/ 	.word	0xffffffff


	//   ....[9]....
        /*04bc*/ 	.word	0xffffffff


	//   ....[10]....
        /*04c0*/ 	.word	0xffffffff


	//   ....[11]....
        /*04c4*/ 	.word	0xffffffff


	//   ....[12]....
        /*04c8*/ 	.word	0xffffffff


	//   ....[13]....
        /*04cc*/ 	.word	0xffffffff


	//   ....[14]....
        /*04d0*/ 	.word	0xffffffff


	//   ....[15]....
        /*04d4*/ 	.word	0xffffffff


	//   ....[16]....
        /*04d8*/ 	.word	0xffffffff


	//   ....[17]....
        /*04dc*/ 	.word	0xffffffff


	//   ....[18]....
        /*04e0*/ 	.word	0xffffffff


	//   ....[19]....
        /*04e4*/ 	.word	0xffffffff


	//   ....[20]....
        /*04e8*/ 	.word	0xffffffff


	//   ....[21]....
        /*04ec*/ 	.word	0xffffffff


	//   ....[22]....
        /*04f0*/ 	.word	0xffffffff


	//   ....[23]....
        /*04f4*/ 	.word	0xffffffff


	//   ....[24]....
        /*04f8*/ 	.word	0xffffffff


	//   ....[25]....
        /*04fc*/ 	.word	0xffffffff


	//   ....[26]....
        /*0500*/ 	.word	0xffffffff


	//   ....[27]....
        /*0504*/ 	.word	0xffffffff


	//   ....[28]....
        /*0508*/ 	.word	0xffffffff


	//   ....[29]....
        /*050c*/ 	.word	0xffffffff


	//   ....[30]....
        /*0510*/ 	.word	0xffffffff


	//   ....[31]....
        /*0514*/ 	.word	0xffffffff


	//   ....[32]....
        /*0518*/ 	.word	0xffffffff


	//   ....[33]....
        /*051c*/ 	.word	0xffffffff


	//   ....[34]....
        /*0520*/ 	.word	0xffffffff


	//   ....[35]....
        /*0524*/ 	.word	0xffffffff


	//   ....[36]....
        /*0528*/ 	.word	0xffffffff


	//   ....[37]....
        /*052c*/ 	.word	0xffffffff


	//   ....[38]....
        /*0530*/ 	.word	0xffffffff


	//   ....[39]....
        /*0534*/ 	.word	0xffffffff


	//   ....[40]....
        /*0538*/ 	.word	0xffffffff


	//   ....[41]....
        /*053c*/ 	.word	0xffffffff


	//   ....[42]....
        /*0540*/ 	.word	0xffffffff


	//   ....[43]....
        /*0544*/ 	.word	0xffffffff


	//   ....[44]....
        /*0548*/ 	.word	0xffffffff


	//   ....[45]....
        /*054c*/ 	.word	0xffffffff


	//   ....[46]....
        /*0550*/ 	.word	0xffffffff


	//   ....[47]....
        /*0554*/ 	.word	0xffffffff


	//   ....[48]....
        /*0558*/ 	.word	0xffffffff


	//   ....[49]....
        /*055c*/ 	.word	0xffffffff


	//   ....[50]....
        /*0560*/ 	.word	0xffffffff


	//   ....[51]....
        /*0564*/ 	.word	0xffffffff


	//   ....[52]....
        /*0568*/ 	.word	0xffffffff


	//   ....[53]....
        /*056c*/ 	.word	0xffffffff


	//   ....[54]....
        /*0570*/ 	.word	0xffffffff


	//   ....[55]....
        /*0574*/ 	.word	0xffffffff


	//   ....[56]....
        /*0578*/ 	.word	0xffffffff


	//   ....[57]....
        /*057c*/ 	.word	0xffffffff


	//   ....[58]....
        /*0580*/ 	.word	0xffffffff


	//   ....[59]....
        /*0584*/ 	.word	0xffffffff


	//   ....[60]....
        /*0588*/ 	.word	0xffffffff


	//   ....[61]....
        /*058c*/ 	.word	0xffffffff


	//   ....[62]....
        /*0590*/ 	.word	0xffffffff


	//   ....[63]....
        /*0594*/ 	.word	0xffffffff


	//   ....[64]....
        /*0598*/ 	.word	0xffffffff


	//   ....[65]....
        /*059c*/ 	.word	0xffffffff


	//   ....[66]....
        /*05a0*/ 	.word	0xffffffff


	//   ....[67]....
        /*05a4*/ 	.word	0xffffffff


	//   ....[68]....
        /*05a8*/ 	.word	0xffffffff


	//   ....[69]....
        /*05ac*/ 	.word	0xffffffff


	//   ....[70]....
        /*05b0*/ 	.word	0xffffffff


	//   ....[71]....
        /*05b4*/ 	.word	0xffffffff


	//   ....[72]....
        /*05b8*/ 	.word	0xffffffff


	//   ....[73]....
        /*05bc*/ 	.word	0xffffffff


	//   ....[74]....
        /*05c0*/ 	.word	0xffffffff


	//   ....[75]....
        /*05c4*/ 	.word	0xffffffff


	//   ....[76]....
        /*05c8*/ 	.word	0xffffffff


	//   ....[77]....
        /*05cc*/ 	.word	0xffffffff


	//   ....[78]....
        /*05d0*/ 	.word	0xffffffff


	//   ....[79]....
        /*05d4*/ 	.word	0xffffffff


	//   ....[80]....
        /*05d8*/ 	.word	0xffffffff


	//   ....[81]....
        /*05dc*/ 	.word	0xffffffff


	//   ....[82]....
        /*05e0*/ 	.word	0xffffffff


	//   ....[83]....
        /*05e4*/ 	.word	0xffffffff


	//   ....[84]....
        /*05e8*/ 	.word	0xffffffff


	//   ....[85]....
        /*05ec*/ 	.word	0xffffffff


	//   ....[86]....
        /*05f0*/ 	.word	0xffffffff


	//   ....[87]....
        /*05f4*/ 	.word	0xffffffff


	//   ....[88]....
        /*05f8*/ 	.word	0xffffffff


	//   ....[89]....
        /*05fc*/ 	.word	0xffffffff


	//   ....[90]....
        /*0600*/ 	.word	0xffffffff


	//   ....[91]....
        /*0604*/ 	.word	0xffffffff


	//   ....[92]....
        /*0608*/ 	.word	0xffffffff


	//   ....[93]....
        /*060c*/ 	.word	0xffffffff


	//   ....[94]....
        /*0610*/ 	.word	0xffffffff


	//   ....[95]....
        /*0614*/ 	.word	0xffffffff


	//   ....[96]....
        /*0618*/ 	.word	0xffffffff


	//   ....[97]....
        /*061c*/ 	.word	0xffffffff


	//   ....[98]....
        /*0620*/ 	.word	0xffffffff


	//   ....[99]....
        /*0624*/ 	.word	0xffffffff


	//   ....[100]....
        /*0628*/ 	.word	0xffffffff


	//   ....[101]....
        /*062c*/ 	.word	0xffffffff


	//   ....[102]....
        /*0630*/ 	.word	0xffffffff


	//   ....[103]....
        /*0634*/ 	.word	0xffffffff


	//   ....[104]....
        /*0638*/ 	.word	0xffffffff


	//   ....[105]....
        /*063c*/ 	.word	0xffffffff


	//   ....[106]....
        /*0640*/ 	.word	0xffffffff


	//   ....[107]....
        /*0644*/ 	.word	0xffffffff


	//   ....[108]....
        /*0648*/ 	.word	0xffffffff


	//   ....[109]....
        /*064c*/ 	.word	0xffffffff


	//   ....[110]....
        /*0650*/ 	.word	0xffffffff


	//   ....[111]....
        /*0654*/ 	.word	0xffffffff


	//   ....[112]....
        /*0658*/ 	.word	0xffffffff


	//   ....[113]....
        /*065c*/ 	.word	0xffffffff


	//   ....[114]....
        /*0660*/ 	.word	0xffffffff


	//   ....[115]....
        /*0664*/ 	.word	0xffffffff


	//   ....[116]....
        /*0668*/ 	.word	0xffffffff


	//   ....[117]....
        /*066c*/ 	.word	0xffffffff


	//   ....[118]....
        /*0670*/ 	.word	0xffffffff


	//   ....[119]....
        /*0674*/ 	.word	0xffffffff


	//   ....[120]....
        /*0678*/ 	.word	0xffffffff


	//   ....[121]....
        /*067c*/ 	.word	0xffffffff


	//   ....[122]....
        /*0680*/ 	.word	0xffffffff


	//   ....[123]....
        /*0684*/ 	.word	0xffffffff


	//   ....[124]....
        /*0688*/ 	.word	0xffffffff


	//   ....[125]....
        /*068c*/ 	.word	0xffffffff


	//   ....[126]....
        /*0690*/ 	.word	0xffffffff


	//   ....[127]....
        /*0694*/ 	.word	0xffffffff


	//   ....[128]....
        /*0698*/ 	.word	0xffffffff


	//   ....[129]....
        /*069c*/ 	.word	0xffffffff


	//   ....[130]....
        /*06a0*/ 	.word	0xffffffff


	//   ....[131]....
        /*06a4*/ 	.word	0xffffffff


	//   ....[132]....
        /*06a8*/ 	.word	0xffffffff


	//   ....[133]....
        /*06ac*/ 	.word	0xffffffff


	//   ....[134]....
        /*06b0*/ 	.word	0xffffffff


	//   ....[135]....
        /*06b4*/ 	.word	0xffffffff


	//   ....[136]....
        /*06b8*/ 	.word	0xffffffff


	//   ....[137]....
        /*06bc*/ 	.word	0xffffffff


	//   ....[138]....
        /*06c0*/ 	.word	0xffffffff


	//   ....[139]....
        /*06c4*/ 	.word	0xffffffff


	//   ....[140]....
        /*06c8*/ 	.word	0xffffffff


	//   ....[141]....
        /*06cc*/ 	.word	0xffffffff


	//   ....[142]....
        /*06d0*/ 	.word	0xffffffff


	//   ....[143]....
        /*06d4*/ 	.word	0xffffffff


	//   ....[144]....
        /*06d8*/ 	.word	0xffffffff


	//   ....[145]....
        /*06dc*/ 	.word	0xffffffff


	//   ....[146]....
        /*06e0*/ 	.word	0xffffffff


	//   ....[147]....
        /*06e4*/ 	.word	0xffffffff


	//   ....[148]....
        /*06e8*/ 	.word	0xffffffff


	//   ....[149]....
        /*06ec*/ 	.word	0xffffffff


	//   ....[150]....
        /*06f0*/ 	.word	0xffffffff


	//   ....[151]....
        /*06f4*/ 	.word	0xffffffff


	//   ....[152]....
        /*06f8*/ 	.word	0xffffffff


	//   ....[153]....
        /*06fc*/ 	.word	0xffffffff


	//   ....[154]....
        /*0700*/ 	.word	0xffffffff


	//   ....[155]....
        /*0704*/ 	.word	0xffffffff


	//   ....[156]....
        /*0708*/ 	.word	0xffffffff


	//   ....[157]....
        /*070c*/ 	.word	0xffffffff


	//   ....[158]....
        /*0710*/ 	.word	0xffffffff


	//   ....[159]....
        /*0714*/ 	.word	0xffffffff


	//   ....[160]....
        /*0718*/ 	.word	0xffffffff


	//   ....[161]....
        /*071c*/ 	.word	0xffffffff


	//   ....[162]....
        /*0720*/ 	.word	0xffffffff


	//   ....[163]....
        /*0724*/ 	.word	0xffffffff


	//   ....[164]....
        /*0728*/ 	.word	0xffffffff


	//   ....[165]....
        /*072c*/ 	.word	0xffffffff


	//   ....[166]....
        /*0730*/ 	.word	0xffffffff


	//   ....[167]....
        /*0734*/ 	.word	0xffffffff


	//   ....[168]....
        /*0738*/ 	.word	0xffffffff


	//   ....[169]....
        /*073c*/ 	.word	0xffffffff


	//   ....[170]....
        /*0740*/ 	.word	0xffffffff


	//   ....[171]....
        /*0744*/ 	.word	0xffffffff


	//   ....[172]....
        /*0748*/ 	.word	0xffffffff


	//   ....[173]....
        /*074c*/ 	.word	0xffffffff


	//   ....[174]....
        /*0750*/ 	.word	0xffffffff


	//   ....[175]....
        /*0754*/ 	.word	0xffffffff


	//   ....[176]....
        /*0758*/ 	.word	0xffffffff


	//   ....[177]....
        /*075c*/ 	.word	0xffffffff


	//   ....[178]....
        /*0760*/ 	.word	0xffffffff


	//   ....[179]....
        /*0764*/ 	.word	0xffffffff


	//   ....[180]....
        /*0768*/ 	.word	0xffffffff


	//   ....[181]....
        /*076c*/ 	.word	0xffffffff


	//   ....[182]....
        /*0770*/ 	.word	0xffffffff


	//   ....[183]....
        /*0774*/ 	.word	0xffffffff


	//   ....[184]....
        /*0778*/ 	.word	0xffffffff


	//   ....[185]....
        /*077c*/ 	.word	0xffffffff


	//   ....[186]....
        /*0780*/ 	.word	0xffffffff


	//   ....[187]....
        /*0784*/ 	.word	0xffffffff


	//   ....[188]....
        /*0788*/ 	.word	0xffffffff


	//   ....[189]....
        /*078c*/ 	.word	0xffffffff


	//   ....[190]....
        /*0790*/ 	.word	0xffffffff


	//   ....[191]....
        /*0794*/ 	.word	0xffffffff


	//   ....[192]....
        /*0798*/ 	.word	0xffffffff


	//   ....[193]....
        /*079c*/ 	.word	0xffffffff


	//   ....[194]....
        /*07a0*/ 	.word	0xffffffff


	//   ....[195]....
        /*07a4*/ 	.word	0xffffffff


	//   ....[196]....
        /*07a8*/ 	.word	0xffffffff


	//   ....[197]....
        /*07ac*/ 	.word	0xffffffff


	//   ....[198]....
        /*07b0*/ 	.word	0xffffffff


	//   ....[199]....
        /*07b4*/ 	.word	0xffffffff


	//   ....[200]....
        /*07b8*/ 	.word	0xffffffff


	//   ....[201]....
        /*07bc*/ 	.word	0xffffffff


	//   ....[202]....
        /*07c0*/ 	.word	0xffffffff


	//   ....[203]....
        /*07c4*/ 	.word	0xffffffff


	//   ....[204]....
        /*07c8*/ 	.word	0xffffffff


	//   ....[205]....
        /*07cc*/ 	.word	0xffffffff


	//   ....[206]....
        /*07d0*/ 	.word	0xffffffff


	//   ....[207]....
        /*07d4*/ 	.word	0xffffffff


	//   ....[208]....
        /*07d8*/ 	.word	0xffffffff


	//   ....[209]....
        /*07dc*/ 	.word	0xffffffff


	//   ....[210]....
        /*07e0*/ 	.word	0xffffffff


	//   ....[211]....
        /*07e4*/ 	.word	0xffffffff


	//   ....[212]....
        /*07e8*/ 	.word	0xffffffff


	//   ....[213]....
        /*07ec*/ 	.word	0xffffffff


	//   ....[214]....
        /*07f0*/ 	.word	0xffffffff


	//   ....[215]....
        /*07f4*/ 	.word	0xffffffff


	//   ....[216]....
        /*07f8*/ 	.word	0xffffffff


	//   ....[217]....
        /*07fc*/ 	.word	0xffffffff


	//   ....[218]....
        /*0800*/ 	.word	0xffffffff


	//   ....[219]....
        /*0804*/ 	.word	0xffffffff


	//   ....[220]....
        /*0808*/ 	.word	0xffffffff


	//   ....[221]....
        /*080c*/ 	.word	0xffffffff


	//   ....[222]....
        /*0810*/ 	.word	0xffffffff


	//   ....[223]....
        /*0814*/ 	.word	0xffffffff


	//   ....[224]....
        /*0818*/ 	.word	0xffffffff


	//   ....[225]....
        /*081c*/ 	.word	0xffffffff


	//   ....[226]....
        /*0820*/ 	.word	0xffffffff


	//   ....[227]....
        /*0824*/ 	.word	0xffffffff


	//   ....[228]....
        /*0828*/ 	.word	0xffffffff


	//   ....[229]....
        /*082c*/ 	.word	0xffffffff


	//   ....[230]....
        /*0830*/ 	.word	0xffffffff


	//   ....[231]....
        /*0834*/ 	.word	0xffffffff


	//   ....[232]....
        /*0838*/ 	.word	0xffffffff


	//   ....[233]....
        /*083c*/ 	.word	0xffffffff


	//   ....[234]....
        /*0840*/ 	.word	0xffffffff


	//   ....[235]....
        /*0844*/ 	.word	0xffffffff


	//   ....[236]....
        /*0848*/ 	.word	0xffffffff


	//   ....[237]....
        /*084c*/ 	.word	0xffffffff


	//   ....[238]....
        /*0850*/ 	.word	0xffffffff


	//   ....[239]....
        /*0854*/ 	.word	0xffffffff


	//   ....[240]....
        /*0858*/ 	.word	0xffffffff


	//   ....[241]....
        /*085c*/ 	.word	0xffffffff


	//   ....[242]....
        /*0860*/ 	.word	0xffffffff


	//   ....[243]....
        /*0864*/ 	.word	0xffffffff


	//   ....[244]....
        /*0868*/ 	.word	0xffffffff


	//   ....[245]....
        /*086c*/ 	.word	0xffffffff


	//   ....[246]....
        /*0870*/ 	.word	0xffffffff


	//   ....[247]....
        /*0874*/ 	.word	0xffffffff


	//   ....[248]....
        /*0878*/ 	.word	0xffffffff


	//   ....[249]....
        /*087c*/ 	.word	0xffffffff


	//   ....[250]....
        /*0880*/ 	.word	0xffffffff


	//   ....[251]....
        /*0884*/ 	.word	0xffffffff


	//   ....[252]....
        /*0888*/ 	.word	0xffffffff


	//   ....[253]....
        /*088c*/ 	.word	0xffffffff


	//   ....[254]....
        /*0890*/ 	.word	0xffffffff


	//   ....[255]....
        /*0894*/ 	.word	0xffffffff


	//   ....[0]....
        /*0898*/ 	.word	0xffffffff


	//   ....[1]....
        /*089c*/ 	.word	0xffffffff


	//   ....[2]....
        /*08a0*/ 	.word	0xffffffff


	//   ....[3]....
        /*08a4*/ 	.word	0xffffffff


	//   ....[4]....
        /*08a8*/ 	.word	0xffffffff


	//   ....[5]....
        /*08ac*/ 	.word	0xffffffff


	//   ....[6]....
        /*08b0*/ 	.word	0xffffffff


	//   ....[7]....
        /*08b4*/ 	.word	0xffffffff


	//   ....[8]....
        /*08b8*/ 	.word	0xffffffff


	//   ....[9]....
        /*08bc*/ 	.word	0xffffffff


	//   ....[10]....
        /*08c0*/ 	.word	0xffffffff


	//   ....[11]....
        /*08c4*/ 	.word	0xffffffff


	//   ....[12]....
        /*08c8*/ 	.word	0xffffffff


	//   ....[13]....
        /*08cc*/ 	.word	0xffffffff


	//   ....[14]....
        /*08d0*/ 	.word	0xffffffff


	//   ....[15]....
        /*08d4*/ 	.word	0xffffffff


	//   ....[16]....
        /*08d8*/ 	.word	0xffffffff


	//   ....[17]....
        /*08dc*/ 	.word	0xffffffff


	//   ....[18]....
        /*08e0*/ 	.word	0xffffffff


	//   ....[19]....
        /*08e4*/ 	.word	0xffffffff


	//   ....[20]....
        /*08e8*/ 	.word	0xffffffff


	//   ....[21]....
        /*08ec*/ 	.word	0xffffffff


	//   ....[22]....
        /*08f0*/ 	.word	0xffffffff


	//   ....[23]....
        /*08f4*/ 	.word	0xffffffff


	//   ....[24]....
        /*08f8*/ 	.word	0xffffffff


	//   ....[25]....
        /*08fc*/ 	.word	0xffffffff


	//   ....[26]....
        /*0900*/ 	.word	0xffffffff


	//   ....[27]....
        /*0904*/ 	.word	0xffffffff


	//   ....[28]....
        /*0908*/ 	.word	0xffffffff


	//   ....[29]....
        /*090c*/ 	.word	0xffffffff


	//   ....[30]....
        /*0910*/ 	.word	0xffffffff


	//   ....[31]....
        /*0914*/ 	.word	0xffffffff


	//   ....[32]....
        /*0918*/ 	.word	0xffffffff


	//   ....[33]....
        /*091c*/ 	.word	0xffffffff


	//   ....[34]....
        /*0920*/ 	.word	0xffffffff


	//   ....[35]....
        /*0924*/ 	.word	0xffffffff


	//   ....[36]....
        /*0928*/ 	.word	0xffffffff


	//   ....[37]....
        /*092c*/ 	.word	0xffffffff


	//   ....[38]....
        /*0930*/ 	.word	0xffffffff


	//   ....[39]....
        /*0934*/ 	.word	0xffffffff


	//   ....[40]....
        /*0938*/ 	.word	0xffffffff


	//   ....[41]....
        /*093c*/ 	.word	0xffffffff


	//   ....[42]....
        /*0940*/ 	.word	0xffffffff


	//   ....[43]....
        /*0944*/ 	.word	0xffffffff


	//   ....[44]....
        /*0948*/ 	.word	0xffffffff


	//   ....[45]....
        /*094c*/ 	.word	0xffffffff


	//   ....[46]....
        /*0950*/ 	.word	0xffffffff


	//   ....[47]....
        /*0954*/ 	.word	0xffffffff


	//   ....[48]....
        /*0958*/ 	.word	0xffffffff


	//   ....[49]....
        /*095c*/ 	.word	0xffffffff


	//   ....[50]....
        /*0960*/ 	.word	0xffffffff


	//   ....[51]....
        /*0964*/ 	.word	0xffffffff


	//   ....[52]....
        /*0968*/ 	.word	0xffffffff


	//   ....[53]....
        /*096c*/ 	.word	0xffffffff


	//   ....[54]....
        /*0970*/ 	.word	0xffffffff


	//   ....[55]....
        /*0974*/ 	.word	0xffffffff


	//   ....[56]....
        /*0978*/ 	.word	0xffffffff


	//   ....[57]....
        /*097c*/ 	.word	0xffffffff


	//   ....[58]....
        /*0980*/ 	.word	0xffffffff


	//   ....[59]....
        /*0984*/ 	.word	0xffffffff


	//   ....[60]....
        /*0988*/ 	.word	0xffffffff


	//   ....[61]....
        /*098c*/ 	.word	0xffffffff


	//   ....[62]....
        /*0990*/ 	.word	0xffffffff


	//   ....[63]....
        /*0994*/ 	.word	0xffffffff


	//   ....[64]....
        /*0998*/ 	.word	0xffffffff


	//   ....[65]....
        /*099c*/ 	.word	0xffffffff


	//   ....[66]....
        /*09a0*/ 	.word	0xffffffff


	//   ....[67]....
        /*09a4*/ 	.word	0xffffffff


	//   ....[68]....
        /*09a8*/ 	.word	0xffffffff


	//   ....[69]....
        /*09ac*/ 	.word	0xffffffff


	//   ....[70]....
        /*09b0*/ 	.word	0xffffffff


	//   ....[71]....
        /*09b4*/ 	.word	0xffffffff


	//   ....[72]....
        /*09b8*/ 	.word	0xffffffff


	//   ....[73]....
        /*09bc*/ 	.word	0xffffffff


	//   ....[74]....
        /*09c0*/ 	.word	0xffffffff


	//   ....[75]....
        /*09c4*/ 	.word	0xffffffff


	//   ....[76]....
        /*09c8*/ 	.word	0xffffffff


	//   ....[77]....
        /*09cc*/ 	.word	0xffffffff


	//   ....[78]....
        /*09d0*/ 	.word	0xffffffff


	//   ....[79]....
        /*09d4*/ 	.word	0xffffffff


	//   ....[80]....
        /*09d8*/ 	.word	0xffffffff


	//   ....[81]....
        /*09dc*/ 	.word	0xffffffff


	//   ....[82]....
        /*09e0*/ 	.word	0xffffffff


	//   ....[83]....
        /*09e4*/ 	.word	0xffffffff


	//   ....[84]....
        /*09e8*/ 	.word	0xffffffff


	//   ....[85]....
        /*09ec*/ 	.word	0xffffffff


	//   ....[86]....
        /*09f0*/ 	.word	0xffffffff


	//   ....[87]....
        /*09f4*/ 	.word	0xffffffff


	//   ....[88]....
        /*09f8*/ 	.word	0xffffffff


	//   ....[89]....
        /*09fc*/ 	.word	0xffffffff


	//   ....[90]....
        /*0a00*/ 	.word	0xffffffff


	//   ....[91]....
        /*0a04*/ 	.word	0xffffffff


	//   ....[92]....
        /*0a08*/ 	.word	0xffffffff


	//   ....[93]....
        /*0a0c*/ 	.word	0xffffffff


	//   ....[94]....
        /*0a10*/ 	.word	0xffffffff


	//   ....[95]....
        /*0a14*/ 	.word	0xffffffff


	//   ....[96]....
        /*0a18*/ 	.word	0xffffffff


	//   ....[97]....
        /*0a1c*/ 	.word	0xffffffff


	//   ....[98]....
        /*0a20*/ 	.word	0xffffffff


	//   ....[99]....
        /*0a24*/ 	.word	0xffffffff


	//   ....[100]....
        /*0a28*/ 	.word	0xffffffff


	//   ....[101]....
        /*0a2c*/ 	.word	0xffffffff


	//   ....[102]....
        /*0a30*/ 	.word	0xffffffff


	//   ....[103]....
        /*0a34*/ 	.word	0xffffffff


	//   ....[104]....
        /*0a38*/ 	.word	0xffffffff


	//   ....[105]....
        /*0a3c*/ 	.word	0xffffffff


	//   ....[106]....
        /*0a40*/ 	.word	0xffffffff


	//   ....[107]....
        /*0a44*/ 	.word	0xffffffff


	//   ....[108]....
        /*0a48*/ 	.word	0xffffffff


	//   ....[109]....
        /*0a4c*/ 	.word	0xffffffff


	//   ....[110]....
        /*0a50*/ 	.word	0xffffffff


	//   ....[111]....
        /*0a54*/ 	.word	0xffffffff


	//   ....[112]....
        /*0a58*/ 	.word	0xffffffff


	//   ....[113]....
        /*0a5c*/ 	.word	0xffffffff


	//   ....[114]....
        /*0a60*/ 	.word	0xffffffff


	//   ....[115]....
        /*0a64*/ 	.word	0xffffffff


	//   ....[116]....
        /*0a68*/ 	.word	0xffffffff


	//   ....[117]....
        /*0a6c*/ 	.word	0xffffffff


	//   ....[118]....
        /*0a70*/ 	.word	0xffffffff


	//   ....[119]....
        /*0a74*/ 	.word	0xffffffff


	//   ....[120]....
        /*0a78*/ 	.word	0xffffffff


	//   ....[121]....
        /*0a7c*/ 	.word	0xffffffff


	//   ....[122]....
        /*0a80*/ 	.word	0xffffffff


	//   ....[123]....
        /*0a84*/ 	.word	0xffffffff


	//   ....[124]....
        /*0a88*/ 	.word	0xffffffff


	//   ....[125]....
        /*0a8c*/ 	.word	0xffffffff


	//   ....[126]....
        /*0a90*/ 	.word	0xffffffff


	//   ....[127]....
        /*0a94*/ 	.word	0xffffffff


	//   ....[128]....
        /*0a98*/ 	.word	0xffffffff


	//   ....[129]....
        /*0a9c*/ 	.word	0xffffffff


	//   ....[130]....
        /*0aa0*/ 	.word	0xffffffff


	//   ....[131]....
        /*0aa4*/ 	.word	0xffffffff


	//   ....[132]....
        /*0aa8*/ 	.word	0xffffffff


	//   ....[133]....
        /*0aac*/ 	.word	0xffffffff


	//   ....[134]....
        /*0ab0*/ 	.word	0xffffffff


	//   ....[135]....
        /*0ab4*/ 	.word	0xffffffff


	//   ....[136]....
        /*0ab8*/ 	.word	0xffffffff


	//   ....[137]....
        /*0abc*/ 	.word	0xffffffff


	//   ....[138]....
        /*0ac0*/ 	.word	0xffffffff


	//   ....[139]....
        /*0ac4*/ 	.word	0xffffffff


	//   ....[140]....
        /*0ac8*/ 	.word	0xffffffff


	//   ....[141]....
        /*0acc*/ 	.word	0xffffffff


	//   ....[142]....
        /*0ad0*/ 	.word	0xffffffff


	//   ....[143]....
        /*0ad4*/ 	.word	0xffffffff


	//   ....[144]....
        /*0ad8*/ 	.word	0xffffffff


	//   ....[145]....
        /*0adc*/ 	.word	0xffffffff


	//   ....[146]....
        /*0ae0*/ 	.word	0xffffffff


	//   ....[147]....
        /*0ae4*/ 	.word	0xffffffff


	//   ....[148]....
        /*0ae8*/ 	.word	0xffffffff


	//   ....[149]....
        /*0aec*/ 	.word	0xffffffff


	//   ....[150]....
        /*0af0*/ 	.word	0xffffffff


	//   ....[151]....
        /*0af4*/ 	.word	0xffffffff


	//   ....[152]....
        /*0af8*/ 	.word	0xffffffff


	//   ....[153]....
        /*0afc*/ 	.word	0xffffffff


	//   ....[154]....
        /*0b00*/ 	.word	0xffffffff


	//   ....[155]....
        /*0b04*/ 	.word	0xffffffff


	//   ....[156]....
        /*0b08*/ 	.word	0xffffffff


	//   ....[157]....
        /*0b0c*/ 	.word	0xffffffff


	//   ....[158]....
        /*0b10*/ 	.word	0xffffffff


	//   ....[159]....
        /*0b14*/ 	.word	0xffffffff


	//   ....[160]....
        /*0b18*/ 	.word	0xffffffff


	//   ....[161]....
        /*0b1c*/ 	.word	0xffffffff


	//   ....[162]....
        /*0b20*/ 	.word	0xffffffff


	//----- nvinfo : EIATTR_COOP_GROUP_INSTR_OFFSETS
	.align		4
.L_446:
        /*0b24*/ 	.byte	0x04, 0x28
        /*0b26*/ 	.short	(.L_448 - .L_447)


	//   ....[0]....
.L_447:
        /*0b28*/ 	.word	0x00000090


	//   ....[1]....
        /*0b2c*/ 	.word	0x00002540


	//   ....[2]....
        /*0b30*/ 	.word	0x00002590


	//   ....[3]....
        /*0b34*/ 	.word	0x00002d60


	//   ....[4]....
        /*0b38*/ 	.word	0x00002d80


	//   ....[5]....
        /*0b3c*/ 	.word	0x000034d0


	//   ....[6]....
        /*0b40*/ 	.word	0x000034f0


	//   ....[7]....
        /*0b44*/ 	.word	0x00003c40


	//   ....[8]....
        /*0b48*/ 	.word	0x00003c50


	//   ....[9]....
        /*0b4c*/ 	.word	0x000044a0


	//   ....[10]....
        /*0b50*/ 	.word	0x000044f0


	//   ....[11]....
        /*0b54*/ 	.word	0x00005260


	//   ....[12]....
        /*0b58*/ 	.word	0x00005290


	//   ....[13]....
        /*0b5c*/ 	.word	0x00005a10


	//   ....[14]....
        /*0b60*/ 	.word	0x00005a40


	//   ....[15]....
        /*0b64*/ 	.word	0x000061c0


	//   ....[16]....
        /*0b68*/ 	.word	0x000061e0


	//   ....[17]....
        /*0b6c*/ 	.word	0x00006980


	//   ....[18]....
        /*0b70*/ 	.word	0x000069b0


	//   ....[19]....
        /*0b74*/ 	.word	0x00006ac0


	//   ....[20]....
        /*0b78*/ 	.word	0x00006af0


	//   ....[21]....
        /*0b7c*/ 	.word	0x00006bc0


	//   ....[22]....
        /*0b80*/ 	.word	0x00006bf0


	//   ....[23]....
        /*0b84*/ 	.word	0x00006cc0


	//   ....[24]....
        /*0b88*/ 	.word	0x00006ce0


	//   ....[25]....
        /*0b8c*/ 	.word	0x00007270


	//   ....[26]....
        /*0b90*/ 	.word	0x00007290


	//   ....[27]....
        /*0b94*/ 	.word	0x00007360


	//   ....[28]....
        /*0b98*/ 	.word	0x00007390


	//   ....[29]....
        /*0b9c*/ 	.word	0x00007460


	//   ....[30]....
        /*0ba0*/ 	.word	0x00007490


	//   ....[31]....
        /*0ba4*/ 	.word	0x00007560


	//   ....[32]....
        /*0ba8*/ 	.word	0x00007590


	//   ....[33]....
        /*0bac*/ 	.word	0x00008570


	//   ....[34]....
        /*0bb0*/ 	.word	0x00008590


	//   ....[35]....
        /*0bb4*/ 	.word	0x000086e0


	//   ....[36]....
        /*0bb8*/ 	.word	0x000086f0


	//   ....[37]....
        /*0bbc*/ 	.word	0x00008820


	//   ....[38]....
        /*0bc0*/ 	.word	0x00008840


	//   ....[39]....
        /*0bc4*/ 	.word	0x00008970


	//   ....[40]....
        /*0bc8*/ 	.word	0x00008980


	//   ....[41]....
        /*0bcc*/ 	.word	0x00008ab0


	//   ....[42]....
        /*0bd0*/ 	.word	0x00008ad0


	//   ....[43]....
        /*0bd4*/ 	.word	0x00008c00


	//   ....[44]....
        /*0bd8*/ 	.word	0x00008c10


	//   ....[45]....
        /*0bdc*/ 	.word	0x00008d40


	//   ....[46]....
        /*0be0*/ 	.word	0x00008d60


	//   ....[47]....
        /*0be4*/ 	.word	0x00008e90


	//   ....[48]....
        /*0be8*/ 	.word	0x00008ea0


	//   ....[49]....
        /*0bec*/ 	.word	0x00009750


	//   ....[50]....
        /*0bf0*/ 	.word	0x00009780


	//   ....[51]....
        /*0bf4*/ 	.word	0x000097b0


	//   ....[52]....
        /*0bf8*/ 	.word	0x000097d0


	//   ....[53]....
        /*0bfc*/ 	.word	0x00009800


	//   ....[54]....
        /*0c00*/ 	.word	0x00009820


	//   ....[55]....
        /*0c04*/ 	.word	0x00009850


	//   ....[56]....
        /*0c08*/ 	.word	0x00009860


	//   ....[57]....
        /*0c0c*/ 	.word	0x00009dc0


	//   ....[58]....
        /*0c10*/ 	.word	0x00009df0


	//   ....[59]....
        /*0c14*/ 	.word	0x00009e20


	//   ....[60]....
        /*0c18*/ 	.word	0x00009ed0


	//   ....[61]....
        /*0c1c*/ 	.word	0x00009ee0


	//   ....[62]....
        /*0c20*/ 	.word	0x00009ef0


	//   ....[63]....
        /*0c24*/ 	.word	0x0000a0a0


	//   ....[64]....
        /*0c28*/ 	.word	0x0000a0d0


	//   ....[65]....
        /*0c2c*/ 	.word	0x0000ae90


	//   ....[66]....
        /*0c30*/ 	.word	0x0000aef0


	//   ....[67]....
        /*0c34*/ 	.word	0x0000af00


	//   ....[68]....
        /*0c38*/ 	.word	0x0000af10


	//   ....[69]....
        /*0c3c*/ 	.word	0x0000af20


	//   ....[70]....
        /*0c40*/ 	.word	0x0000af30


	//   ....[71]....
        /*0c44*/ 	.word	0x0000b030


	//   ....[72]....
        /*0c48*/ 	.word	0x0000b0e0


	//   ....[73]....
        /*0c4c*/ 	.word	0x0000b540


	//   ....[74]....
        /*0c50*/ 	.word	0x0000b780


	//   ....[75]....
        /*0c54*/ 	.word	0x0000b790


	//   ....[76]....
        /*0c58*/ 	.word	0x0000b7a0


	//   ....[77]....
        /*0c5c*/ 	.word	0x0000c1a0


	//   ....[78]....
        /*0c60*/ 	.word	0x0000c1d0


	//   ....[79]....
        /*0c64*/ 	.word	0x0000c1f0


	//   ....[80]....
        /*0c68*/ 	.word	0x0000c200


	//   ....[81]....
        /*0c6c*/ 	.word	0x0000c230


	//   ....[82]....
        /*0c70*/ 	.word	0x0000c250


	//   ....[83]....
        /*0c74*/ 	.word	0x0000c270


	//   ....[84]....
        /*0c78*/ 	.word	0x0000c280


	//   ....[85]....
        /*0c7c*/ 	.word	0x0000e590


	//   ....[86]....
        /*0c80*/ 	.word	0x0000e5d0


	//   ....[87]....
        /*0c84*/ 	.word	0x0000e5e0


	//   ....[88]....
        /*0c88*/ 	.word	0x0000e5f0


	//   ....[89]....
        /*0c8c*/ 	.word	0x0000e600


	//   ....[90]....
        /*0c90*/ 	.word	0x0000e610


	//   ....[91]....
        /*0c94*/ 	.word	0x0000e770


	//   ....[92]....
        /*0c98*/ 	.word	0x0000e780


	//   ....[93]....
        /*0c9c*/ 	.word	0x0000f5f0


	//   ....[94]....
        /*0ca0*/ 	.word	0x0000f630


	//   ....[95]....
        /*0ca4*/ 	.word	0x0000f6d0


	//   ....[96]....
        /*0ca8*/ 	.word	0x0000f6e0


	//   ....[97]....
        /*0cac*/ 	.word	0x0000f750


	//   ....[98]....
        /*0cb0*/ 	.word	0x0000f760


	//   ....[99]....
        /*0cb4*/ 	.word	0x0000f7f0


	//   ....[100]....
        /*0cb8*/ 	.word	0x0000f800


	//   ....[101]....
        /*0cbc*/ 	.word	0x0000fa60


	//   ....[102]....
        /*0cc0*/ 	.word	0x0000fca0


	//   ....[103]....
        /*0cc4*/ 	.word	0x0000fcd0


	//   ....[104]....
        /*0cc8*/ 	.word	0x0000fd00


	//   ....[105]....
        /*0ccc*/ 	.word	0x00010350


	//   ....[106]....
        /*0cd0*/ 	.word	0x00010450


	//   ....[107]....
        /*0cd4*/ 	.word	0x00010540


	//   ....[108]....
        /*0cd8*/ 	.word	0x00010640


	//   ....[109]....
        /*0cdc*/ 	.word	0x00010670


	//   ....[110]....
        /*0ce0*/ 	.word	0x00010690


	//   ....[111]....
        /*0ce4*/ 	.word	0x000107b0


	//   ....[112]....
        /*0ce8*/ 	.word	0x000107d0


	//   ....[113]....
        /*0cec*/ 	.word	0x00013130


	//   ....[114]....
        /*0cf0*/ 	.word	0x00013190


	//   ....[115]....
        /*0cf4*/ 	.word	0x000131b0


	//   ....[116]....
        /*0cf8*/ 	.word	0x000131d0


	//   ....[117]....
        /*0cfc*/ 	.word	0x000131f0


	//   ....[118]....
        /*0d00*/ 	.word	0x00013210


	//   ....[119]....
        /*0d04*/ 	.word	0x00013230


	//   ....[120]....
        /*0d08*/ 	.word	0x00013250


	//   ....[121]....
        /*0d0c*/ 	.word	0x000140c0


	//   ....[122]....
        /*0d10*/ 	.word	0x000140e0


	//   ....[123]....
        /*0d14*/ 	.word	0x000140f0


	//   ....[124]....
        /*0d18*/ 	.word	0x00014100


	//   ....[125]....
        /*0d1c*/ 	.word	0x00014110


	//   ....[126]....
        /*0d20*/ 	.word	0x00014120


	//   ....[127]....
        /*0d24*/ 	.word	0x00014170


	//   ....[128]....
        /*0d28*/ 	.word	0x00014190


	//   ....[129]....
        /*0d2c*/ 	.word	0x00014730


	//   ....[130]....
        /*0d30*/ 	.word	0x00014740


	//   ....[131]....
        /*0d34*/ 	.word	0x00014750


	//   ....[132]....
        /*0d38*/ 	.word	0x00014760


	//   ....[133]....
        /*0d3c*/ 	.word	0x000147a0


	//   ....[134]....
        /*0d40*/ 	.word	0x000147c0


	//   ....[135]....
        /*0d44*/ 	.word	0x000147d0


	//   ....[136]....
        /*0d48*/ 	.word	0x000147e0


	//   ....[137]....
        /*0d4c*/ 	.word	0x00017150


	//   ....[138]....
        /*0d50*/ 	.word	0x000171c0


	//   ....[139]....
        /*0d54*/ 	.word	0x000171d0


	//   ....[140]....
        /*0d58*/ 	.word	0x000171e0


	//   ....[141]....
        /*0d5c*/ 	.word	0x00017210


	//   ....[142]....
        /*0d60*/ 	.word	0x00017230


	//   ....[143]....
        /*0d64*/ 	.word	0x00017240


	//   ....[144]....
        /*0d68*/ 	.word	0x00017250


	//   ....[145]....
        /*0d6c*/ 	.word	0x00018db0


	//   ....[146]....
        /*0d70*/ 	.word	0x00018df0


	//   ....[147]....
        /*0d74*/ 	.word	0x00018e20


	//   ....[148]....
        /*0d78*/ 	.word	0x00018e40


	//   ....[149]....
        /*0d7c*/ 	.word	0x00018e60


	//   ....[150]....
        /*0d80*/ 	.word	0x00018e80


	//   ....[151]....
        /*0d84*/ 	.word	0x00018e90


	//   ....[152]....
        /*0d88*/ 	.word	0x00018ea0


	//   ....[153]....
        /*0d8c*/ 	.word	0x000190e0


	//   ....[154]....
        /*0d90*/ 	.word	0x000190f0


	//   ....[155]....
        /*0d94*/ 	.word	0x000191f0


	//   ....[156]....
        /*0d98*/ 	.word	0x00019220


	//   ....[157]....
        /*0d9c*/ 	.word	0x00019300


	//   ....[158]....
        /*0da0*/ 	.word	0x00019330


	//   ....[159]....
        /*0da4*/ 	.word	0x00019410


	//   ....[160]....
        /*0da8*/ 	.word	0x00019440


	//   ....[161]....
        /*0dac*/ 	.word	0x00019520


	//   ....[162]....
        /*0db0*/ 	.word	0x00019550


	//   ....[163]....
        /*0db4*/ 	.word	0x00019630


	//   ....[164]....
        /*0db8*/ 	.word	0x00019660


	//   ....[165]....
        /*0dbc*/ 	.word	0x00019740


	//   ....[166]....
        /*0dc0*/ 	.word	0x00019770


	//   ....[167]....
        /*0dc4*/ 	.word	0x00019850


	//   ....[168]....
        /*0dc8*/ 	.word	0x00019870


	//   ....[169]....
        /*0dcc*/ 	.word	0x00019fe0


	//   ....[170]....
        /*0dd0*/ 	.word	0x0001a000


	//   ....[171]....
        /*0dd4*/ 	.word	0x0001a110


	//   ....[172]....
        /*0dd8*/ 	.word	0x0001a120


	//   ....[173]....
        /*0ddc*/ 	.word	0x0001a230


	//   ....[174]....
        /*0de0*/ 	.word	0x0001a250


	//   ....[175]....
        /*0de4*/ 	.word	0x0001a360


	//   ....[176]....
        /*0de8*/ 	.word	0x0001a370


	//   ....[177]....
        /*0dec*/ 	.word	0x0001a480


	//   ....[178]....
        /*0df0*/ 	.word	0x0001a4a0


	//   ....[179]....
        /*0df4*/ 	.word	0x0001a5b0


	//   ....[180]....
        /*0df8*/ 	.word	0x0001a5c0


	//   ....[181]....
        /*0dfc*/ 	.word	0x0001a6d0


	//   ....[182]....
        /*0e00*/ 	.word	0x0001a6f0


	//   ....[183]....
        /*0e04*/ 	.word	0x0001a800


	//   ....[184]....
        /*0e08*/ 	.word	0x0001a810


	//   ....[185]....
        /*0e0c*/ 	.word	0x0001a950


	//   ....[186]....
        /*0e10*/ 	.word	0x0001a9c0


	//   ....[187]....
        /*0e14*/ 	.word	0x0001aa30


	//   ....[188]....
        /*0e18*/ 	.word	0x0001aa90


	//   ....[189]....
        /*0e1c*/ 	.word	0x0001ab00


	//   ....[190]....
        /*0e20*/ 	.word	0x0001ab70


	//   ....[191]....
        /*0e24*/ 	.word	0x0001abe0


	//   ....[192]....
        /*0e28*/ 	.word	0x0001ac40


	//   ....[193]....
        /*0e2c*/ 	.word	0x0001acb0


	//   ....[194]....
        /*0e30*/ 	.word	0x0001ad20


	//   ....[195]....
        /*0e34*/ 	.word	0x0001ad90


	//   ....[196]....
        /*0e38*/ 	.word	0x0001adf0


	//   ....[197]....
        /*0e3c*/ 	.word	0x0001ae60


	//   ....[198]....
        /*0e40*/ 	.word	0x0001aed0


	//   ....[199]....
        /*0e44*/ 	.word	0x0001af40


	//   ....[200]....
        /*0e48*/ 	.word	0x0001afa0


	//   ....[201]....
        /*0e4c*/ 	.word	0x0001b010


	//   ....[202]....
        /*0e50*/ 	.word	0x0001b080


	//   ....[203]....
        /*0e54*/ 	.word	0x0001b0f0


	//   ....[204]....
        /*0e58*/ 	.word	0x0001b290


	//   ....[205]....
        /*0e5c*/ 	.word	0x0001b2f0


	//   ....[206]....
        /*0e60*/ 	.word	0x0001b430


	//   ....[207]....
        /*0e64*/ 	.word	0x0001b490


	//   ....[208]....
        /*0e68*/ 	.word	0x0001b5d0


	//   ....[209]....
        /*0e6c*/ 	.word	0x0001b630


	//   ....[210]....
        /*0e70*/ 	.word	0x0001b6a0


	//   ....[211]....
        /*0e74*/ 	.word	0x0001b710


	//   ....[212]....
        /*0e78*/ 	.word	0x0001b980


	//   ....[213]....
        /*0e7c*/ 	.word	0x0001bbf0


	//   ....[214]....
        /*0e80*/ 	.word	0x0001c210


	//   ....[215]....
        /*0e84*/ 	.word	0x0001c260


	//   ....[216]....
        /*0e88*/ 	.word	0x0001c2b0


	//   ....[217]....
        /*0e8c*/ 	.word	0x0001c300


	//   ....[218]....
        /*0e90*/ 	.word	0x0001c350


	//   ....[219]....
        /*0e94*/ 	.word	0x0001c3a0


	//   ....[220]....
        /*0e98*/ 	.word	0x0001c3f0


	//   ....[221]....
        /*0e9c*/ 	.word	0x0001c440


	//   ....[222]....
        /*0ea0*/ 	.word	0x0001c4b0


	//   ....[223]....
        /*0ea4*/ 	.word	0x0001c520


	//   ....[224]....
        /*0ea8*/ 	.word	0x0001c650


	//   ....[225]....
        /*0eac*/ 	.word	0x0001c6b0


	//   ....[226]....
        /*0eb0*/ 	.word	0x0001c7f0


	//   ....[227]....
        /*0eb4*/ 	.word	0x0001c850


	//   ....[228]....
        /*0eb8*/ 	.word	0x0001c990


	//   ....[229]....
        /*0ebc*/ 	.word	0x0001c9f0


	//   ....[230]....
        /*0ec0*/ 	.word	0x0001ca60


	//   ....[231]....
        /*0ec4*/ 	.word	0x0001cad0


	//   ....[232]....
        /*0ec8*/ 	.word	0x0001cc00


	//   ....[233]....
        /*0ecc*/ 	.word	0x0001cc60


	//   ....[234]....
        /*0ed0*/ 	.word	0x0001cda0


	//   ....[235]....
        /*0ed4*/ 	.word	0x0001ce00


	//   ....[236]....
        /*0ed8*/ 	.word	0x0001cf40


	//   ....[237]....
        /*0edc*/ 	.word	0x0001cfa0


	//   ....[238]....
        /*0ee0*/ 	.word	0x0001d010


	//   ....[239]....
        /*0ee4*/ 	.word	0x0001d080


	//   ....[240]....
        /*0ee8*/ 	.word	0x0001d2e0


	//   ....[241]....
        /*0eec*/ 	.word	0x0001d540


	//   ....[242]....
        /*0ef0*/ 	.word	0x0001db80


	//   ....[243]....
        /*0ef4*/ 	.word	0x0001dbc0


	//   ....[244]....
        /*0ef8*/ 	.word	0x0001dc10


	//   ....[245]....
        /*0efc*/ 	.word	0x0001dc50


	//   ....[246]....
        /*0f00*/ 	.word	0x0001dca0


	//   ....[247]....
        /*0f04*/ 	.word	0x0001dce0


	//   ....[248]....
        /*0f08*/ 	.word	0x0001dd30


	//   ....[249]....
        /*0f0c*/ 	.word	0x0001dd80


	//   ....[250]....
        /*0f10*/ 	.word	0x0001dde0


	//   ....[251]....
        /*0f14*/ 	.word	0x0001de50


	//   ....[252]....
        /*0f18*/ 	.word	0x0001dec0


	//   ....[253]....
        /*0f1c*/ 	.word	0x0001dfa0


	//   ....[254]....
        /*0f20*/ 	.word	0x0001e000


	//   ....[255]....
        /*0f24*/ 	.word	0x0001e0e0


	//   ....[0]....
        /*0f28*/ 	.word	0x0001e140


	//   ....[1]....
        /*0f2c*/ 	.word	0x0001e220


	//   ....[2]....
        /*0f30*/ 	.word	0x0001e280


	//   ....[3]....
        /*0f34*/ 	.word	0x0001e2d0


	//   ....[4]....
        /*0f38*/ 	.word	0x0001e310


	//   ....[5]....
        /*0f3c*/ 	.word	0x0001e360


	//   ....[6]....
        /*0f40*/ 	.word	0x0001e3a0


	//   ....[7]....
        /*0f44*/ 	.word	0x0001e3f0


	//   ....[8]....
        /*0f48*/ 	.word	0x0001e430


	//   ....[9]....
        /*0f4c*/ 	.word	0x0001e480


	//   ....[10]....
        /*0f50*/ 	.word	0x0001e4c0


	//   ....[11]....
        /*0f54*/ 	.word	0x0001e510


	//   ....[12]....
        /*0f58*/ 	.word	0x0001e570


	//   ....[13]....
        /*0f5c*/ 	.word	0x0001e5c0


	//   ....[14]....
        /*0f60*/ 	.word	0x0001e620


	//   ....[15]....
        /*0f64*/ 	.word	0x0001e670


	//   ....[16]....
        /*0f68*/ 	.word	0x0001e6d0


	//   ....[17]....
        /*0f6c*/ 	.word	0x0001e720


	//   ....[18]....
        /*0f70*/ 	.word	0x0001e780


	//   ....[19]....
        /*0f74*/ 	.word	0x0001e7f0


	//   ....[20]....
        /*0f78*/ 	.word	0x0001e860


	//   ....[21]....
        /*0f7c*/ 	.word	0x0001e8d0


	//   ....[22]....
        /*0f80*/ 	.word	0x0001e930


	//   ....[23]....
        /*0f84*/ 	.word	0x0001e9a0


	//   ....[24]....
        /*0f88*/ 	.word	0x0001ea10


	//   ....[25]....
        /*0f8c*/ 	.word	0x0001ea80


	//   ....[26]....
        /*0f90*/ 	.word	0x0001eae0


	//   ....[27]....
        /*0f94*/ 	.word	0x0001eb50


	//   ....[28]....
        /*0f98*/ 	.word	0x0001ebc0


	//   ....[29]....
        /*0f9c*/ 	.word	0x0001ec30


	//   ....[30]....
        /*0fa0*/ 	.word	0x0001ec90


	//   ....[31]....
        /*0fa4*/ 	.word	0x0001ed00


	//   ....[32]....
        /*0fa8*/ 	.word	0x0001ed70


	//   ....[33]....
        /*0fac*/ 	.word	0x0001ede0


	//   ....[34]....
        /*0fb0*/ 	.word	0x0001ee40


	//   ....[35]....
        /*0fb4*/ 	.word	0x0001f310


	//   ....[36]....
        /*0fb8*/ 	.word	0x0001f330


	//   ....[37]....
        /*0fbc*/ 	.word	0x0001f340


	//   ....[38]....
        /*0fc0*/ 	.word	0x0001f350


	//   ....[39]....
        /*0fc4*/ 	.word	0x0001f600


	//   ....[40]....
        /*0fc8*/ 	.word	0x0001f610


	//   ....[41]....
        /*0fcc*/ 	.word	0x0001f620


	//   ....[42]....
        /*0fd0*/ 	.word	0x0001f630


	//   ....[43]....
        /*0fd4*/ 	.word	0x0001f8c0


	//   ....[44]....
        /*0fd8*/ 	.word	0x0001f8e0


	//   ....[45]....
        /*0fdc*/ 	.word	0x0001f8f0


	//   ....[46]....
        /*0fe0*/ 	.word	0x0001f900


	//   ....[47]....
        /*0fe4*/ 	.word	0x0001fbb0


	//   ....[48]....
        /*0fe8*/ 	.word	0x0001fbc0


	//   ....[49]....
        /*0fec*/ 	.word	0x0001fbd0


	//   ....[50]....
        /*0ff0*/ 	.word	0x0001fbe0


	//   ....[51]....
        /*0ff4*/ 	.word	0x0001fe70


	//   ....[52]....
        /*0ff8*/ 	.word	0x0001fe90


	//   ....[53]....
        /*0ffc*/ 	.word	0x0001fea0


	//   ....[54]....
        /*1000*/ 	.word	0x0001feb0


	//   ....[55]....
        /*1004*/ 	.word	0x00020170


	//   ....[56]....
        /*1008*/ 	.word	0x00020190


	//   ....[57]....
        /*100c*/ 	.word	0x000201a0


	//   ....[58]....
        /*1010*/ 	.word	0x000201b0


	//   ....[59]....
        /*1014*/ 	.word	0x00020450


	//   ....[60]....
        /*1018*/ 	.word	0x000204b0


	//   ....[61]....
        /*101c*/ 	.word	0x000204c0


	//   ....[62]....
        /*1020*/ 	.word	0x000204d0


	//   ....[63]....
        /*1024*/ 	.word	0x00020790


	//   ....[64]....
        /*1028*/ 	.word	0x000207f0


	//   ....[65]....
        /*102c*/ 	.word	0x00020800


	//   ....[66]....
        /*1030*/ 	.word	0x00020810


	//   ....[67]....
        /*1034*/ 	.word	0x00024210


	//   ....[68]....
        /*1038*/ 	.word	0x00024230


	//   ....[69]....
        /*103c*/ 	.word	0x00024240


	//   ....[70]....
        /*1040*/ 	.word	0x00024250


	//   ....[71]....
        /*1044*/ 	.word	0x00024460


	//   ....[72]....
        /*1048*/ 	.word	0x00024470


	//   ....[73]....
        /*104c*/ 	.word	0x00024480


	//   ....[74]....
        /*1050*/ 	.word	0x00024490


	//   ....[75]....
        /*1054*/ 	.word	0x000246c0


	//   ....[76]....
        /*1058*/ 	.word	0x000246e0


	//   ....[77]....
        /*105c*/ 	.word	0x000246f0


	//   ....[78]....
        /*1060*/ 	.word	0x00024700


	//   ....[79]....
        /*1064*/ 	.word	0x000248e0


	//   ....[80]....
        /*1068*/ 	.word	0x000248f0


	//   ....[81]....
        /*106c*/ 	.word	0x00024900


	//   ....[82]....
        /*1070*/ 	.word	0x00024910


	//   ....[83]....
        /*1074*/ 	.word	0x00024b40


	//   ....[84]....
        /*1078*/ 	.word	0x00024b60


	//   ....[85]....
        /*107c*/ 	.word	0x00024b70


	//   ....[86]....
        /*1080*/ 	.word	0x00024b80


	//   ....[87]....
        /*1084*/ 	.word	0x00024d60


	//   ....[88]....
        /*1088*/ 	.word	0x00024d70


	//   ....[89]....
        /*108c*/ 	.word	0x00024d80


	//   ....[90]....
        /*1090*/ 	.word	0x00024d90


	//   ....[91]....
        /*1094*/ 	.word	0x00024fc0


	//   ....[92]....
        /*1098*/ 	.word	0x00024fe0


	//   ....[93]....
        /*109c*/ 	.word	0x00024ff0


	//   ....[94]....
        /*10a0*/ 	.word	0x00025000


	//   ....[95]....
        /*10a4*/ 	.word	0x00025240


	//   ....[96]....
        /*10a8*/ 	.word	0x00025250


	//   ....[97]....
        /*10ac*/ 	.word	0x00025260


	//   ....[98]....
        /*10b0*/ 	.word	0x00025270


	//   ....[99]....
        /*10b4*/ 	.word	0x00029010


	//   ....[100]....
        /*10b8*/ 	.word	0x00029080


	//   ....[101]....
        /*10bc*/ 	.word	0x000290e0


	//   ....[102]....
        /*10c0*/ 	.word	0x00029140


	//   ....[103]....
        /*10c4*/ 	.word	0x000291b0


	//   ....[104]....
        /*10c8*/ 	.word	0x00029210


	//   ....[105]....
        /*10cc*/ 	.word	0x00029280


	//   ....[106]....
        /*10d0*/ 	.word	0x000292e0


	//   ....[107]....
        /*10d4*/ 	.word	0x00029350


	//   ....[108]....
        /*10d8*/ 	.word	0x000293c0


	//   ....[109]....
        /*10dc*/ 	.word	0x00029420


	//   ....[110]....
        /*10e0*/ 	.word	0x00029480


	//   ....[111]....
        /*10e4*/ 	.word	0x000294f0


	//   ....[112]....
        /*10e8*/ 	.word	0x00029550


	//   ....[113]....
        /*10ec*/ 	.word	0x000295c0


	//   ....[114]....
        /*10f0*/ 	.word	0x00029620


	//   ....[115]....
        /*10f4*/ 	.word	0x00029690


	//   ....[116]....
        /*10f8*/ 	.word	0x00029700


	//   ....[117]....
        /*10fc*/ 	.word	0x00029760


	//   ....[118]....
        /*1100*/ 	.word	0x000297c0


	//   ....[119]....
        /*1104*/ 	.word	0x00029830


	//   ....[120]....
        /*1108*/ 	.word	0x000298a0


	//   ....[121]....
        /*110c*/ 	.word	0x00029900


	//   ....[122]....
        /*1110*/ 	.word	0x00029960


	//   ....[123]....
        /*1114*/ 	.word	0x000299d0


	//   ....[124]....
        /*1118*/ 	.word	0x00029a40


	//   ....[125]....
        /*111c*/ 	.word	0x00029aa0


	//   ....[126]....
        /*1120*/ 	.word	0x00029b00


	//   ....[127]....
        /*1124*/ 	.word	0x00029b70


	//   ....[128]....
        /*1128*/ 	.word	0x00029be0


	//   ....[129]....
        /*112c*/ 	.word	0x00029c40


	//   ....[130]....
        /*1130*/ 	.word	0x00029ca0


	//   ....[131]....
        /*1134*/ 	.word	0x00029d10


	//   ....[132]....
        /*1138*/ 	.word	0x00029d80


	//   ....[133]....
        /*113c*/ 	.word	0x00029de0


	//   ....[134]....
        /*1140*/ 	.word	0x00029e40


	//   ....[135]....
        /*1144*/ 	.word	0x00029eb0


	//   ....[136]....
        /*1148*/ 	.word	0x00029f10


	//   ....[137]....
        /*114c*/ 	.word	0x00029f80


	//   ....[138]....
        /*1150*/ 	.word	0x00029fe0


	//   ....[139]....
        /*1154*/ 	.word	0x0002a050


	//   ....[140]....
        /*1158*/ 	.word	0x0002a0c0


	//   ....[141]....
        /*115c*/ 	.word	0x0002a120


	//   ....[142]....
        /*1160*/ 	.word	0x0002a180


	//   ....[143]....
        /*1164*/ 	.word	0x0002a1f0


	//   ....[144]....
        /*1168*/ 	.word	0x0002a250


	//   ....[145]....
        /*116c*/ 	.word	0x0002a2c0


	//   ....[146]....
        /*1170*/ 	.word	0x0002a320


	//   ....[147]....
        /*1174*/ 	.word	0x0002a390


	//   ....[148]....
        /*1178*/ 	.word	0x0002a400


	//   ....[149]....
        /*117c*/ 	.word	0x0002a460


	//   ....[150]....
        /*1180*/ 	.word	0x0002a4c0


	//   ....[151]....
        /*1184*/ 	.word	0x0002a530


	//   ....[152]....
        /*1188*/ 	.word	0x0002a590


	//   ....[153]....
        /*118c*/ 	.word	0x0002a600


	//   ....[154]....
        /*1190*/ 	.word	0x0002a660


	//   ....[155]....
        /*1194*/ 	.word	0x0002a6d0


	//   ....[156]....
        /*1198*/ 	.word	0x0002a740


	//   ....[157]....
        /*119c*/ 	.word	0x0002a7a0


	//   ....[158]....
        /*11a0*/ 	.word	0x0002a800


	//   ....[159]....
        /*11a4*/ 	.word	0x0002a870


	//   ....[160]....
        /*11a8*/ 	.word	0x0002a8d0


	//   ....[161]....
        /*11ac*/ 	.word	0x0002a930


	//   ....[162]....
        /*11b0*/ 	.word	0x0002a990


	//----- nvinfo : EIATTR_EXIT_INSTR_OFFSETS
	.align		4
.L_448:
        /*11b4*/ 	.byte	0x04, 0x1c
        /*11b6*/ 	.short	(.L_450 - .L_449)


	//   ....[0]....
.L_449:
        /*11b8*/ 	.word	0x00000350


	//   ....[1]....
        /*11bc*/ 	.word	0x00019880


	//   ....[2]....
        /*11c0*/ 	.word	0x000198e0


	//   ....[3]....
        /*11c4*/ 	.word	0x00019940


	//   ....[4]....
        /*11c8*/ 	.word	0x0001a850


	//   ....[5]....
        /*11cc*/ 	.word	0x0001a8a0


	//   ....[6]....
        /*11d0*/ 	.word	0x0001a900


	//----- nvinfo : EIATTR_CTAIDZ_USED
	.align		4
.L_450:
        /*11d4*/ 	.byte	0x01, 0x04
	.zero		2


	//----- nvinfo : EIATTR_MAX_THREADS
	.align		4
        /*11d8*/ 	.byte	0x04, 0x05
        /*11da*/ 	.short	(.L_452 - .L_451)
.L_451:
        /*11dc*/ 	.word	0x00000080
        /*11e0*/ 	.word	0x00000001
        /*11e4*/ 	.word	0x00000001


	//----- nvinfo : EIATTR_CRS_STACK_SIZE
	.align		4
.L_452:
        /*11e8*/ 	.byte	0x04, 0x1e
        /*11ea*/ 	.short	(.L_454 - .L_453)
.L_453:
        /*11ec*/ 	.word	0x00000000
.L_454:


//--------------------- .nv.callgraph             --------------------------
	.section	.nv.callgraph,"",@"SHT_CUDA_CALLGRAPH"
	.align	4
	.sectionentsize	8
	.align		4
        /*0000*/ 	.word	0x00000000
	.align		4
        /*0004*/ 	.word	0xffffffff
	.align		4
        /*0008*/ 	.word	0x00000000
	.align		4
        /*000c*/ 	.word	0xfffffffe
	.align		4
        /*0010*/ 	.word	0x00000000
	.align		4
        /*0014*/ 	.word	0xfffffffd
	.align		4
        /*0018*/ 	.word	0x00000000
	.align		4
        /*001c*/ 	.word	0xfffffffc


//--------------------- .nv.rel.action            --------------------------
	.section	.nv.rel.action,"",@"SHT_CUDA_RELOCINFO"
	.align	8
	.sectionentsize	8
        /*0000*/ 	.byte	0x73, 0x00, 0x00, 0x00, 0x00, 0x00, 0x00, 0x00, 0x00, 0x00, 0x00, 0x11, 0x25, 0x00, 0x05, 0x36


//--------------------- .nv.constant4             --------------------------
	.section	.nv.constant4,"a",@progbits
	.align	8
	.align		8
.nv.constant4:
        /*0000*/ 	.dword	_ZN72_INTERNAL_b387d70d_36_flash_fwd_hdim128_bf16_paged_sm80_cu_348dd9ca_29204cuda3std3__45__cpo5beginE
	.align		8
        /*0008*/ 	.dword	_ZN72_INTERNAL_b387d70d_36_flash_fwd_hdim128_bf16_paged_sm80_cu_348dd9ca_29204cuda3std3__45__cpo3endE
	.align		8
        /*0010*/ 	.dword	_ZN72_INTERNAL_b387d70d_36_flash_fwd_hdim128_bf16_paged_sm80_cu_348dd9ca_29204cuda3std3__45__cpo6cbeginE
	.align		8
        /*0018*/ 	.dword	_ZN72_INTERNAL_b387d70d_36_flash_fwd_hdim128_bf16_paged_sm80_cu_348dd9ca_29204cuda3std3__45__cpo4cendE
	.align		8
        /*0020*/ 	.dword	_ZN72_INTERNAL_b387d70d_36_flash_fwd_hdim128_bf16_paged_sm80_cu_348dd9ca_29204cuda3std3__474_GLOBAL__N__b387d70d_36_flash_fwd_hdim128_bf16_paged_sm80_cu_348dd9ca_29206ignoreE
	.align		8
        /*0028*/ 	.dword	_ZN72_INTERNAL_b387d70d_36_flash_fwd_hdim128_bf16_paged_sm80_cu_348dd9ca_29204cuda3std3__419piecewise_constructE
	.align		8
        /*0030*/ 	.dword	_ZN72_INTERNAL_b387d70d_36_flash_fwd_hdim128_bf16_paged_sm80_cu_348dd9ca_29204cuda3std3__48in_placeE
	.align		8
        /*0038*/ 	.dword	_ZN72_INTERNAL_b387d70d_36_flash_fwd_hdim128_bf16_paged_sm80_cu_348dd9ca_29204cuda3std6ranges3__45__cpo4swapE
	.align		8
        /*0040*/ 	.dword	_ZN72_INTERNAL_b387d70d_36_flash_fwd_hdim128_bf16_paged_sm80_cu_348dd9ca_29204cuda3std6ranges3__45__cpo9iter_moveE
	.align		8
        /*0048*/ 	.dword	_ZN72_INTERNAL_b387d70d_36_flash_fwd_hdim128_bf16_paged_sm80_cu_348dd9ca_29204cute7productE
	.align		8
        /*0050*/ 	.dword	_ZN72_INTERNAL_b387d70d_36_flash_fwd_hdim128_bf16_paged_sm80_cu_348dd9ca_29204cute1_E


//--------------------- .nv.constant0._ZN7cutlass13device_kernelIN5flash19enable_sm80_to_sm89INS1_16FlashAttnFwdSm80INS1_25CollectiveMainloopFwdSm80ILi8ELi1ELb1EN4cute5tupleIJNS5_1CILi128EEES8_S8_EEELi128ENS_10bfloat16_tEfNS_4arch4Sm80ELb0ELb0ELb0ELb0ELb1ELb0ELb1ELb0EEENS1_21CollectiveEpilogueFwdIS9_NS6_IJNS7_ILi1EEESF_SF_EEESA_SC_Li256ELb0ELb1ELb0ELb0EEENS1_19SingleTileSchedulerILb0ELb0ELb1ELi128EEEEEEEEEvNT_6ParamsE --------------------------
	.section	.nv.constant0._ZN7cutlass13device_kernelIN5flash19enable_sm80_to_sm89INS1_16FlashAttnFwdSm80INS1_25CollectiveMainloopFwdSm80ILi8ELi1ELb1EN4cute5tupleIJNS5_1CILi128EEES8_S8_EEELi128ENS_10bfloat16_tEfNS_4arch4Sm80ELb0ELb0ELb0ELb0ELb1ELb0ELb1ELb0EEENS1_21CollectiveEpilogueFwdIS9_NS6_IJNS7_ILi1EEESF_SF_EEESA_SC_Li256ELb0ELb1ELb0ELb0EEENS1_19SingleTileSchedulerILb0ELb0ELb1ELi128EEEEEEEEEvNT_6ParamsE,"a",@progbits
	.sectionflags	@""
	.align	4
.nv.constant0._ZN7cutlass13device_kernelIN5flash19enable_sm80_to_sm89INS1_16FlashAttnFwdSm80INS1_25CollectiveMainloopFwdSm80ILi8ELi1ELb1EN4cute5tupleIJNS5_1CILi128EEES8_S8_EEELi128ENS_10bfloat16_tEfNS_4arch4Sm80ELb0ELb0ELb0ELb0ELb1ELb0ELb1ELb0EEENS1_21CollectiveEpilogueFwdIS9_NS6_IJNS7_ILi1EEESF_SF_EEESA_SC_Li256ELb0ELb1ELb0ELb0EEENS1_19SingleTileSchedulerILb0ELb0ELb1ELi128EEEEEEEEEvNT_6ParamsE:
	.zero		1400


//--------------------- .nv.constant0._ZN7cutlass13device_kernelIN5flash19enable_sm80_to_sm89INS1_16FlashAttnFwdSm80INS1_25CollectiveMainloopFwdSm80ILi8ELi1ELb1EN4cute5tupleIJNS5_1CILi128EEES8_S8_EEELi128ENS_10bfloat16_tEfNS_4arch4Sm80ELb0ELb0ELb0ELb1ELb1ELb0ELb1ELb0EEENS1_21CollectiveEpilogueFwdIS9_NS6_IJNS7_ILi1EEESF_SF_EEESA_SC_Li256ELb1ELb1ELb0ELb0EEENS1_19SingleTileSchedulerILb1ELb0ELb1ELi128EEEEEEEEEvNT_6ParamsE --------------------------
	.section	.nv.constant0._ZN7cutlass13device_kernelIN5flash19enable_sm80_to_sm89INS1_16FlashAttnFwdSm80INS1_25CollectiveMainloopFwdSm80ILi8ELi1ELb1EN4cute5tupleIJNS5_1CILi128EEES8_S8_EEELi128ENS_10bfloat16_tEfNS_4arch4Sm80ELb0ELb0ELb0ELb1ELb1ELb0ELb1ELb0EEENS1_21CollectiveEpilogueFwdIS9_NS6_IJNS7_ILi1EEESF_SF_EEESA_SC_Li256ELb1ELb1ELb0ELb0EEENS1_19SingleTileSchedulerILb1ELb0ELb1ELi128EEEEEEEEEvNT_6ParamsE,"a",@progbits
	.sectionflags	@""
	.align	4
.nv.constant0._ZN7cutlass13device_kernelIN5flash19enable_sm80_to_sm89INS1_16FlashAttnFwdSm80INS1_25CollectiveMainloopFwdSm80ILi8ELi1ELb1EN4cute5tupleIJNS5_1CILi128EEES8_S8_EEELi128ENS_10bfloat16_tEfNS_4arch4Sm80ELb0ELb0ELb0ELb1ELb1ELb0ELb1ELb0EEENS1_21CollectiveEpilogueFwdIS9_NS6_IJNS7_ILi1EEESF_SF_EEESA_SC_Li256ELb1ELb1ELb0ELb0EEENS1_19SingleTileSchedulerILb1ELb0ELb1ELi128EEEEEEEEEvNT_6ParamsE:
	.zero		1400


//--------------------- .nv.constant0._ZN7cutlass13device_kernelIN5flash19enable_sm80_to_sm89INS1_16FlashAttnFwdSm80INS1_25CollectiveMainloopFwdSm80ILi8ELi1ELb1EN4cute5tupleIJNS5_1CILi128EEES8_S8_EEELi128ENS_10bfloat16_tEfNS_4arch4Sm80ELb0ELb0ELb0ELb1ELb1ELb1ELb1ELb0EEENS1_21CollectiveEpilogueFwdIS9_NS6_IJNS7_ILi1EEESF_SF_EEESA_SC_Li256ELb1ELb1ELb0ELb0EEENS1_19SingleTileSchedulerILb1ELb0ELb1ELi128EEEEEEEEEvNT_6ParamsE --------------------------
	.section	.nv.constant0._ZN7cutlass13device_kernelIN5flash19enable_sm80_to_sm89INS1_16FlashAttnFwdSm80INS1_25CollectiveMainloopFwdSm80ILi8ELi1ELb1EN4cute5tupleIJNS5_1CILi128EEES8_S8_EEELi128ENS_10bfloat16_tEfNS_4arch4Sm80ELb0ELb0ELb0ELb1ELb1ELb1ELb1ELb0EEENS1_21CollectiveEpilogueFwdIS9_NS6_IJNS7_ILi1EEESF_SF_EEESA_SC_Li256ELb1ELb1ELb0ELb0EEENS1_19SingleTileSchedulerILb1ELb0ELb1ELi128EEEEEEEEEvNT_6ParamsE,"a",@progbits
	.sectionflags	@""
	.align	4
.nv.constant0._ZN7cutlass13device_kernelIN5flash19enable_sm80_to_sm89INS1_16FlashAttnFwdSm80INS1_25CollectiveMainloopFwdSm80ILi8ELi1ELb1EN4cute5tupleIJNS5_1CILi128EEES8_S8_EEELi128ENS_10bfloat16_tEfNS_4arch4Sm80ELb0ELb0ELb0ELb1ELb1ELb1ELb1ELb0EEENS1_21CollectiveEpilogueFwdIS9_NS6_IJNS7_ILi1EEESF_SF_EEESA_SC_Li256ELb1ELb1ELb0ELb0EEENS1_19SingleTileSchedulerILb1ELb0ELb1ELi128EEEEEEEEEvNT_6ParamsE:
	.zero		1400


//--------------------- .nv.constant0._ZN7cutlass13device_kernelIN5flash19enable_sm80_to_sm89INS1_16FlashAttnFwdSm80INS1_25CollectiveMainloopFwdSm80ILi8ELi1ELb1EN4cute5tupleIJNS5_1CILi128EEENS7_ILi96EEES8_EEELi128ENS_10bfloat16_tEfNS_4arch4Sm80ELb0ELb1ELb0ELb0ELb1ELb0ELb1ELb0EEENS1_21CollectiveEpilogueFwdINS6_IJS8_S8_S9_EEENS6_IJNS7_ILi1EEESH_SH_EEESB_SD_Li256ELb0ELb1ELb0ELb0EEENS1_19SingleTileSchedulerILb0ELb0ELb1ELi128EEEEEEEEEvNT_6ParamsE --------------------------
	.section	.nv.constant0._ZN7cutlass13device_kernelIN5flash19enable_sm80_to_sm89INS1_16FlashAttnFwdSm80INS1_25CollectiveMainloopFwdSm80ILi8ELi1ELb1EN4cute5tupleIJNS5_1CILi128EEENS7_ILi96EEES8_EEELi128ENS_10bfloat16_tEfNS_4arch4Sm80ELb0ELb1ELb0ELb0ELb1ELb0ELb1ELb0EEENS1_21CollectiveEpilogueFwdINS6_IJS8_S8_S9_EEENS6_IJNS7_ILi1EEESH_SH_EEESB_SD_Li256ELb0ELb1ELb0ELb0EEENS1_19SingleTileSchedulerILb0ELb0ELb1ELi128EEEEEEEEEvNT_6ParamsE,"a",@progbits
	.sectionflags	@""
	.align	4
.nv.constant0._ZN7cutlass13device_kernelIN5flash19enable_sm80_to_sm89INS1_16FlashAttnFwdSm80INS1_25CollectiveMainloopFwdSm80ILi8ELi1ELb1EN4cute5tupleIJNS5_1CILi128EEENS7_ILi96EEES8_EEELi128ENS_10bfloat16_tEfNS_4arch4Sm80ELb0ELb1ELb0ELb0ELb1ELb0ELb1ELb0EEENS1_21CollectiveEpilogueFwdINS6_IJS8_S8_S9_EEENS6_IJNS7_ILi1EEESH_SH_EEESB_SD_Li256ELb0ELb1ELb0ELb0EEENS1_19SingleTileSchedulerILb0ELb0ELb1ELi128EEEEEEEEEvNT_6ParamsE:
	.zero		1400


//--------------------- .nv.constant0._ZN7cutlass13device_kernelIN5flash19enable_sm80_to_sm89INS1_16FlashAttnFwdSm80INS1_25CollectiveMainloopFwdSm80ILi8ELi1ELb1EN4cute5tupleIJNS5_1CILi128EEENS7_ILi96EEES8_EEELi128ENS_10bfloat16_tEfNS_4arch4Sm80ELb0ELb1ELb0ELb1ELb1ELb0ELb1ELb0EEENS1_21CollectiveEpilogueFwdINS6_IJS8_S8_S9_EEENS6_IJNS7_ILi1EEESH_SH_EEESB_SD_Li256ELb1ELb1ELb0ELb0EEENS1_19SingleTileSchedulerILb1ELb0ELb1ELi128EEEEEEEEEvNT_6ParamsE --------------------------
	.section	.nv.constant0._ZN7cutlass13device_kernelIN5flash19enable_sm80_to_sm89INS1_16FlashAttnFwdSm80INS1_25CollectiveMainloopFwdSm80ILi8ELi1ELb1EN4cute5tupleIJNS5_1CILi128EEENS7_ILi96EEES8_EEELi128ENS_10bfloat16_tEfNS_4arch4Sm80ELb0ELb1ELb0ELb1ELb1ELb0ELb1ELb0EEENS1_21CollectiveEpilogueFwdINS6_IJS8_S8_S9_EEENS6_IJNS7_ILi1EEESH_SH_EEESB_SD_Li256ELb1ELb1ELb0ELb0EEENS1_19SingleTileSchedulerILb1ELb0ELb1ELi128EEEEEEEEEvNT_6ParamsE,"a",@progbits
	.sectionflags	@""
	.align	4
.nv.constant0._ZN7cutlass13device_kernelIN5flash19enable_sm80_to_sm89INS1_16FlashAttnFwdSm80INS1_25CollectiveMainloopFwdSm80ILi8ELi1ELb1EN4cute5tupleIJNS5_1CILi128EEENS7_ILi96EEES8_EEELi128ENS_10bfloat16_tEfNS_4arch4Sm80ELb0ELb1ELb0ELb1ELb1ELb0ELb1ELb0EEENS1_21CollectiveEpilogueFwdINS6_IJS8_S8_S9_EEENS6_IJNS7_ILi1EEESH_SH_EEESB_SD_Li256ELb1ELb1ELb0ELb0EEENS1_19SingleTileSchedulerILb1ELb0ELb1ELi128EEEEEEEEEvNT_6ParamsE:
	.zero		1400


//--------------------- .nv.constant0._ZN7cutlass13device_kernelIN5flash19enable_sm80_to_sm89INS1_16FlashAttnFwdSm80INS1_25CollectiveMainloopFwdSm80ILi8ELi1ELb1EN4cute5tupleIJNS5_1CILi128EEENS7_ILi96EEES8_EEELi128ENS_10bfloat16_tEfNS_4arch4Sm80ELb0ELb1ELb0ELb1ELb1ELb1ELb1ELb0EEENS1_21CollectiveEpilogueFwdINS6_IJS8_S8_S9_EEENS6_IJNS7_ILi1EEESH_SH_EEESB_SD_Li256ELb1ELb1ELb0ELb0EEENS1_19SingleTileSchedulerILb1ELb0ELb1ELi128EEEEEEEEEvNT_6ParamsE --------------------------
	.section	.nv.constant0._ZN7cutlass13device_kernelIN5flash19enable_sm80_to_sm89INS1_16FlashAttnFwdSm80INS1_25CollectiveMainloopFwdSm80ILi8ELi1ELb1EN4cute5tupleIJNS5_1CILi128EEENS7_ILi96EEES8_EEELi128ENS_10bfloat16_tEfNS_4arch4Sm80ELb0ELb1ELb0ELb1ELb1ELb1ELb1ELb0EEENS1_21CollectiveEpilogueFwdINS6_IJS8_S8_S9_EEENS6_IJNS7_ILi1EEESH_SH_EEESB_SD_Li256ELb1ELb1ELb0ELb0EEENS1_19SingleTileSchedulerILb1ELb0ELb1ELi128EEEEEEEEEvNT_6ParamsE,"a",@progbits
	.sectionflags	@""
	.align	4
.nv.constant0._ZN7cutlass13device_kernelIN5flash19enable_sm80_to_sm89INS1_16FlashAttnFwdSm80INS1_25CollectiveMainloopFwdSm80ILi8ELi1ELb1EN4cute5tupleIJNS5_1CILi128EEENS7_ILi96EEES8_EEELi128ENS_10bfloat16_tEfNS_4arch4Sm80ELb0ELb1ELb0ELb1ELb1ELb1ELb1ELb0EEENS1_21CollectiveEpilogueFwdINS6_IJS8_S8_S9_EEENS6_IJNS7_ILi1EEESH_SH_EEESB_SD_Li256ELb1ELb1ELb0ELb0EEENS1_19SingleTileSchedulerILb1ELb0ELb1ELi128EEEEEEEEEvNT_6ParamsE:
	.zero		1400


//--------------------- .nv.constant0._ZN7cutlass13device_kernelIN5flash19enable_sm80_to_sm89INS1_16FlashAttnFwdSm80INS1_25CollectiveMainloopFwdSm80ILi8ELi1ELb1EN4cute5tupleIJNS5_1CILi128EEES8_S8_EEELi128ENS_10bfloat16_tEfNS_4arch4Sm80ELb1ELb0ELb0ELb0ELb1ELb0ELb1ELb0EEENS1_21CollectiveEpilogueFwdIS9_NS6_IJNS7_ILi1EEESF_SF_EEESA_SC_Li256ELb0ELb1ELb0ELb0EEENS1_30DynamicPersistentTileSchedulerILi256ELi256ELb0ELb1ELb0EEEEEEEEEvNT_6ParamsE --------------------------
	.section	.nv.constant0._ZN7cutlass13device_kernelIN5flash19enable_sm80_to_sm89INS1_16FlashAttnFwdSm80INS1_25CollectiveMainloopFwdSm80ILi8ELi1ELb1EN4cute5tupleIJNS5_1CILi128EEES8_S8_EEELi128ENS_10bfloat16_tEfNS_4arch4Sm80ELb1ELb0ELb0ELb0ELb1ELb0ELb1ELb0EEENS1_21CollectiveEpilogueFwdIS9_NS6_IJNS7_ILi1EEESF_SF_EEESA_SC_Li256ELb0ELb1ELb0ELb0EEENS1_30DynamicPersistentTileSchedulerILi256ELi256ELb0ELb1ELb0EEEEEEEEEvNT_6ParamsE,"a",@progbits
	.sectionflags	@""
	.align	4
.nv.constant0._ZN7cutlass13device_kernelIN5flash19enable_sm80_to_sm89INS1_16FlashAttnFwdSm80INS1_25CollectiveMainloopFwdSm80ILi8ELi1ELb1EN4cute5tupleIJNS5_1CILi128EEES8_S8_EEELi128ENS_10bfloat16_tEfNS_4arch4Sm80ELb1ELb0ELb0ELb0ELb1ELb0ELb1ELb0EEENS1_21CollectiveEpilogueFwdIS9_NS6_IJNS7_ILi1EEESF_SF_EEESA_SC_Li256ELb0ELb1ELb0ELb0EEENS1_30DynamicPersistentTileSchedulerILi256ELi256ELb0ELb1ELb0EEEEEEEEEvNT_6ParamsE:
	.zero		1416


//--------------------- .nv.constant0._ZN7cutlass13device_kernelIN5flash19enable_sm80_to_sm89INS1_16FlashAttnFwdSm80INS1_25CollectiveMainloopFwdSm80ILi8ELi1ELb1EN4cute5tupleIJNS5_1CILi128EEES8_S8_EEELi128ENS_10bfloat16_tEfNS_4arch4Sm80ELb1ELb0ELb0ELb1ELb1ELb0ELb1ELb0EEENS1_21CollectiveEpilogueFwdIS9_NS6_IJNS7_ILi1EEESF_SF_EEESA_SC_Li256ELb1ELb1ELb0ELb0EEENS1_19SingleTileSchedulerILb1ELb0ELb1ELi128EEEEEEEEEvNT_6ParamsE --------------------------
	.section	.nv.constant0._ZN7cutlass13device_kernelIN5flash19enable_sm80_to_sm89INS1_16FlashAttnFwdSm80INS1_25CollectiveMainloopFwdSm80ILi8ELi1ELb1EN4cute5tupleIJNS5_1CILi128EEES8_S8_EEELi128ENS_10bfloat16_tEfNS_4arch4Sm80ELb1ELb0ELb0ELb1ELb1ELb0ELb1ELb0EEENS1_21CollectiveEpilogueFwdIS9_NS6_IJNS7_ILi1EEESF_SF_EEESA_SC_Li256ELb1ELb1ELb0ELb0EEENS1_19SingleTileSchedulerILb1ELb0ELb1ELi128EEEEEEEEEvNT_6ParamsE,"a",@progbits
	.sectionflags	@""
	.align	4
.nv.constant0._ZN7cutlass13device_kernelIN5flash19enable_sm80_to_sm89INS1_16FlashAttnFwdSm80INS1_25CollectiveMainloopFwdSm80ILi8ELi1ELb1EN4cute5tupleIJNS5_1CILi128EEES8_S8_EEELi128ENS_10bfloat16_tEfNS_4arch4Sm80ELb1ELb0ELb0ELb1ELb1ELb0ELb1ELb0EEENS1_21CollectiveEpilogueFwdIS9_NS6_IJNS7_ILi1EEESF_SF_EEESA_SC_Li256ELb1ELb1ELb0ELb0EEENS1_19SingleTileSchedulerILb1ELb0ELb1ELi128EEEEEEEEEvNT_6ParamsE:
	.zero		1400


//--------------------- .nv.constant0._ZN7cutlass13device_kernelIN5flash19enable_sm80_to_sm89INS1_16FlashAttnFwdSm80INS1_25CollectiveMainloopFwdSm80ILi8ELi1ELb1EN4cute5tupleIJNS5_1CILi128EEES8_S8_EEELi128ENS_10bfloat16_tEfNS_4arch4Sm80ELb1ELb0ELb0ELb1ELb1ELb1ELb1ELb0EEENS1_21CollectiveEpilogueFwdIS9_NS6_IJNS7_ILi1EEESF_SF_EEESA_SC_Li256ELb1ELb1ELb0ELb0EEENS1_19SingleTileSchedulerILb1ELb0ELb1ELi128EEEEEEEEEvNT_6ParamsE --------------------------
	.section	.nv.constant0._ZN7cutlass13device_kernelIN5flash19enable_sm80_to_sm89INS1_16FlashAttnFwdSm80INS1_25CollectiveMainloopFwdSm80ILi8ELi1ELb1EN4cute5tupleIJNS5_1CILi128EEES8_S8_EEELi128ENS_10bfloat16_tEfNS_4arch4Sm80ELb1ELb0ELb0ELb1ELb1ELb1ELb1ELb0EEENS1_21CollectiveEpilogueFwdIS9_NS6_IJNS7_ILi1EEESF_SF_EEESA_SC_Li256ELb1ELb1ELb0ELb0EEENS1_19SingleTileSchedulerILb1ELb0ELb1ELi128EEEEEEEEEvNT_6ParamsE,"a",@progbits
	.sectionflags	@""
	.align	4
.nv.constant0._ZN7cutlass13device_kernelIN5flash19enable_sm80_to_sm89INS1_16FlashAttnFwdSm80INS1_25CollectiveMainloopFwdSm80ILi8ELi1ELb1EN4cute5tupleIJNS5_1CILi128EEES8_S8_EEELi128ENS_10bfloat16_tEfNS_4arch4Sm80ELb1ELb0ELb0ELb1ELb1ELb1ELb1ELb0EEENS1_21CollectiveEpilogueFwdIS9_NS6_IJNS7_ILi1EEESF_SF_EEESA_SC_Li256ELb1ELb1ELb0ELb0EEENS1_19SingleTileSchedulerILb1ELb0ELb1ELi128EEEEEEEEEvNT_6ParamsE:
	.zero		1400


//--------------------- .nv.constant0._ZN7cutlass13device_kernelIN5flash19enable_sm80_to_sm89INS1_16FlashAttnFwdSm80INS1_25CollectiveMainloopFwdSm80ILi4ELi1ELb0EN4cute5tupleIJNS5_1CILi128EEENS7_ILi64EEES8_EEELi128ENS_10bfloat16_tEfNS_4arch4Sm80ELb0ELb0ELb0ELb0ELb1ELb0ELb1ELb0EEENS1_21CollectiveEpilogueFwdINS6_IJS8_S8_S9_EEENS6_IJNS7_ILi1EEESH_SH_EEESB_SD_Li128ELb0ELb1ELb0ELb0EEENS1_19SingleTileSchedulerILb0ELb0ELb1ELi128EEEEEEEEEvNT_6ParamsE --------------------------
	.section	.nv.constant0._ZN7cutlass13device_kernelIN5flash19enable_sm80_to_sm89INS1_16FlashAttnFwdSm80INS1_25CollectiveMainloopFwdSm80ILi4ELi1ELb0EN4cute5tupleIJNS5_1CILi128EEENS7_ILi64EEES8_EEELi128ENS_10bfloat16_tEfNS_4arch4Sm80ELb0ELb0ELb0ELb0ELb1ELb0ELb1ELb0EEENS1_21CollectiveEpilogueFwdINS6_IJS8_S8_S9_EEENS6_IJNS7_ILi1EEESH_SH_EEESB_SD_Li128ELb0ELb1ELb0ELb0EEENS1_19SingleTileSchedulerILb0ELb0ELb1ELi128EEEEEEEEEvNT_6ParamsE,"a",@progbits
	.sectionflags	@""
	.align	4
.nv.constant0._ZN7cutlass13device_kernelIN5flash19enable_sm80_to_sm89INS1_16FlashAttnFwdSm80INS1_25CollectiveMainloopFwdSm80ILi4ELi1ELb0EN4cute5tupleIJNS5_1CILi128EEENS7_ILi64EEES8_EEELi128ENS_10bfloat16_tEfNS_4arch4Sm80ELb0ELb0ELb0ELb0ELb1ELb0ELb1ELb0EEENS1_21CollectiveEpilogueFwdINS6_IJS8_S8_S9_EEENS6_IJNS7_ILi1EEESH_SH_EEESB_SD_Li128ELb0ELb1ELb0ELb0EEENS1_19SingleTileSchedulerILb0ELb0ELb1ELi128EEEEEEEEEvNT_6ParamsE:
	.zero		1400


//--------------------- .nv.constant0._ZN7cutlass13device_kernelIN5flash19enable_sm80_to_sm89INS1_16FlashAttnFwdSm80INS1_25CollectiveMainloopFwdSm80ILi4ELi1ELb0EN4cute5tupleIJNS5_1CILi128EEENS7_ILi64EEES8_EEELi128ENS_10bfloat16_tEfNS_4arch4Sm80ELb0ELb0ELb0ELb1ELb1ELb0ELb1ELb0EEENS1_21CollectiveEpilogueFwdINS6_IJS8_S8_S9_EEENS6_IJNS7_ILi1EEESH_SH_EEESB_SD_Li128ELb1ELb1ELb0ELb0EEENS1_19SingleTileSchedulerILb1ELb0ELb1ELi128EEEEEEEEEvNT_6ParamsE --------------------------
	.section	.nv.constant0._ZN7cutlass13device_kernelIN5flash19enable_sm80_to_sm89INS1_16FlashAttnFwdSm80INS1_25CollectiveMainloopFwdSm80ILi4ELi1ELb0EN4cute5tupleIJNS5_1CILi128EEENS7_ILi64EEES8_EEELi128ENS_10bfloat16_tEfNS_4arch4Sm80ELb0ELb0ELb0ELb1ELb1ELb0ELb1ELb0EEENS1_21CollectiveEpilogueFwdINS6_IJS8_S8_S9_EEENS6_IJNS7_ILi1EEESH_SH_EEESB_SD_Li128ELb1ELb1ELb0ELb0EEENS1_19SingleTileSchedulerILb1ELb0ELb1ELi128EEEEEEEEEvNT_6ParamsE,"a",@progbits
	.sectionflags	@""
	.align	4
.nv.constant0._ZN7cutlass13device_kernelIN5flash19enable_sm80_to_sm89INS1_16FlashAttnFwdSm80INS1_25CollectiveMainloopFwdSm80ILi4ELi1ELb0EN4cute5tupleIJNS5_1CILi128EEENS7_ILi64EEES8_EEELi128ENS_10bfloat16_tEfNS_4arch4Sm80ELb0ELb0ELb0ELb1ELb1ELb0ELb1ELb0EEENS1_21CollectiveEpilogueFwdINS6_IJS8_S8_S9_EEENS6_IJNS7_ILi1EEESH_SH_EEESB_SD_Li128ELb1ELb1ELb0ELb0EEENS1_19SingleTileSchedulerILb1ELb0ELb1ELi128EEEEEEEEEvNT_6ParamsE:
	.zero		1400


//--------------------- .nv.constant0._ZN7cutlass13device_kernelIN5flash19enable_sm80_to_sm89INS1_16FlashAttnFwdSm80INS1_25CollectiveMainloopFwdSm80ILi4ELi1ELb0EN4cute5tupleIJNS5_1CILi128EEENS7_ILi64EEES8_EEELi128ENS_10bfloat16_tEfNS_4arch4Sm80ELb0ELb0ELb0ELb1ELb1ELb1ELb1ELb0EEENS1_21CollectiveEpilogueFwdINS6_IJS8_S8_S9_EEENS6_IJNS7_ILi1EEESH_SH_EEESB_SD_Li128ELb1ELb1ELb0ELb0EEENS1_19SingleTileSchedulerILb1ELb0ELb1ELi128EEEEEEEEEvNT_6ParamsE --------------------------
	.section	.nv.constant0._ZN7cutlass13device_kernelIN5flash19enable_sm80_to_sm89INS1_16FlashAttnFwdSm80INS1_25CollectiveMainloopFwdSm80ILi4ELi1ELb0EN4cute5tupleIJNS5_1CILi128EEENS7_ILi64EEES8_EEELi128ENS_10bfloat16_tEfNS_4arch4Sm80ELb0ELb0ELb0ELb1ELb1ELb1ELb1ELb0EEENS1_21CollectiveEpilogueFwdINS6_IJS8_S8_S9_EEENS6_IJNS7_ILi1EEESH_SH_EEESB_SD_Li128ELb1ELb1ELb0ELb0EEENS1_19SingleTileSchedulerILb1ELb0ELb1ELi128EEEEEEEEEvNT_6ParamsE,"a",@progbits
	.sectionflags	@""
	.align	4
.nv.constant0._ZN7cutlass13device_kernelIN5flash19enable_sm80_to_sm89INS1_16FlashAttnFwdSm80INS1_25CollectiveMainloopFwdSm80ILi4ELi1ELb0EN4cute5tupleIJNS5_1CILi128EEENS7_ILi64EEES8_EEELi128ENS_10bfloat16_tEfNS_4arch4Sm80ELb0ELb0ELb0ELb1ELb1ELb1ELb1ELb0EEENS1_21CollectiveEpilogueFwdINS6_IJS8_S8_S9_EEENS6_IJNS7_ILi1EEESH_SH_EEESB_SD_Li128ELb1ELb1ELb0ELb0EEENS1_19SingleTileSchedulerILb1ELb0ELb1ELi128EEEEEEEEEvNT_6ParamsE:
	.zero		1400


//--------------------- .nv.constant0._ZN7cutlass13device_kernelIN5flash19enable_sm80_to_sm89INS1_16FlashAttnFwdSm80INS1_25CollectiveMainloopFwdSm80ILi4ELi1ELb0EN4cute5tupleIJNS5_1CILi128EEENS7_ILi48EEES8_EEELi128ENS_10bfloat16_tEfNS_4arch4Sm80ELb0ELb1ELb0ELb0ELb1ELb0ELb1ELb0EEENS1_21CollectiveEpilogueFwdINS6_IJS8_S8_S9_EEENS6_IJNS7_ILi1EEESH_SH_EEESB_SD_Li128ELb0ELb1ELb0ELb0EEENS1_19SingleTileSchedulerILb0ELb0ELb1ELi128EEEEEEEEEvNT_6ParamsE --------------------------
	.section	.nv.constant0._ZN7cutlass13device_kernelIN5flash19enable_sm80_to_sm89INS1_16FlashAttnFwdSm80INS1_25CollectiveMainloopFwdSm80ILi4ELi1ELb0EN4cute5tupleIJNS5_1CILi128EEENS7_ILi48EEES8_EEELi128ENS_10bfloat16_tEfNS_4arch4Sm80ELb0ELb1ELb0ELb0ELb1ELb0ELb1ELb0EEENS1_21CollectiveEpilogueFwdINS6_IJS8_S8_S9_EEENS6_IJNS7_ILi1EEESH_SH_EEESB_SD_Li128ELb0ELb1ELb0ELb0EEENS1_19SingleTileSchedulerILb0ELb0ELb1ELi128EEEEEEEEEvNT_6ParamsE,"a",@progbits
	.sectionflags	@""
	.align	4
.nv.constant0._ZN7cutlass13device_kernelIN5flash19enable_sm80_to_sm89INS1_16FlashAttnFwdSm80INS1_25CollectiveMainloopFwdSm80ILi4ELi1ELb0EN4cute5tupleIJNS5_1CILi128EEENS7_ILi48EEES8_EEELi128ENS_10bfloat16_tEfNS_4arch4Sm80ELb0ELb1ELb0ELb0ELb1ELb0ELb1ELb0EEENS1_21CollectiveEpilogueFwdINS6_IJS8_S8_S9_EEENS6_IJNS7_ILi1EEESH_SH_EEESB_SD_Li128ELb0ELb1ELb0ELb0EEENS1_19SingleTileSchedulerILb0ELb0ELb1ELi128EEEEEEEEEvNT_6ParamsE:
	.zero		1400


//--------------------- .nv.constant0._ZN7cutlass13device_kernelIN5flash19enable_sm80_to_sm89INS1_16FlashAttnFwdSm80INS1_25CollectiveMainloopFwdSm80ILi4ELi1ELb0EN4cute5tupleIJNS5_1CILi128EEENS7_ILi48EEES8_EEELi128ENS_10bfloat16_tEfNS_4arch4Sm80ELb0ELb1ELb0ELb1ELb1ELb0ELb1ELb0EEENS1_21CollectiveEpilogueFwdINS6_IJS8_S8_S9_EEENS6_IJNS7_ILi1EEESH_SH_EEESB_SD_Li128ELb1ELb1ELb0ELb0EEENS1_19SingleTileSchedulerILb1ELb0ELb1ELi128EEEEEEEEEvNT_6ParamsE --------------------------
	.section	.nv.constant0._ZN7cutlass13device_kernelIN5flash19enable_sm80_to_sm89INS1_16FlashAttnFwdSm80INS1_25CollectiveMainloopFwdSm80ILi4ELi1ELb0EN4cute5tupleIJNS5_1CILi128EEENS7_ILi48EEES8_EEELi128ENS_10bfloat16_tEfNS_4arch4Sm80ELb0ELb1ELb0ELb1ELb1ELb0ELb1ELb0EEENS1_21CollectiveEpilogueFwdINS6_IJS8_S8_S9_EEENS6_IJNS7_ILi1EEESH_SH_EEESB_SD_Li128ELb1ELb1ELb0ELb0EEENS1_19SingleTileSchedulerILb1ELb0ELb1ELi128EEEEEEEEEvNT_6ParamsE,"a",@progbits
	.sectionflags	@""
	.align	4
.nv.constant0._ZN7cutlass13device_kernelIN5flash19enable_sm80_to_sm89INS1_16FlashAttnFwdSm80INS1_25CollectiveMainloopFwdSm80ILi4ELi1ELb0EN4cute5tupleIJNS5_1CILi128EEENS7_ILi48EEES8_EEELi128ENS_10bfloat16_tEfNS_4arch4Sm80ELb0ELb1ELb0ELb1ELb1ELb0ELb1ELb0EEENS1_21CollectiveEpilogueFwdINS6_IJS8_S8_S9_EEENS6_IJNS7_ILi1EEESH_SH_EEESB_SD_Li128ELb1ELb1ELb0ELb0EEENS1_19SingleTileSchedulerILb1ELb0ELb1ELi128EEEEEEEEEvNT_6ParamsE:
	.zero		1400


//--------------------- .nv.constant0._ZN7cutlass13device_kernelIN5flash19enable_sm80_to_sm89INS1_16FlashAttnFwdSm80INS1_25CollectiveMainloopFwdSm80ILi4ELi1ELb0EN4cute5tupleIJNS5_1CILi128EEENS7_ILi48EEES8_EEELi128ENS_10bfloat16_tEfNS_4arch4Sm80ELb0ELb1ELb0ELb1ELb1ELb1ELb1ELb0EEENS1_21CollectiveEpilogueFwdINS6_IJS8_S8_S9_EEENS6_IJNS7_ILi1EEESH_SH_EEESB_SD_Li128ELb1ELb1ELb0ELb0EEENS1_19SingleTileSchedulerILb1ELb0ELb1ELi128EEEEEEEEEvNT_6ParamsE --------------------------
	.section	.nv.constant0._ZN7cutlass13device_kernelIN5flash19enable_sm80_to_sm89INS1_16FlashAttnFwdSm80INS1_25CollectiveMainloopFwdSm80ILi4ELi1ELb0EN4cute5tupleIJNS5_1CILi128EEENS7_ILi48EEES8_EEELi128ENS_10bfloat16_tEfNS_4arch4Sm80ELb0ELb1ELb0ELb1ELb1ELb1ELb1ELb0EEENS1_21CollectiveEpilogueFwdINS6_IJS8_S8_S9_EEENS6_IJNS7_ILi1EEESH_SH_EEESB_SD_Li128ELb1ELb1ELb0ELb0EEENS1_19SingleTileSchedulerILb1ELb0ELb1ELi128EEEEEEEEEvNT_6ParamsE,"a",@progbits
	.sectionflags	@""
	.align	4
.nv.constant0._ZN7cutlass13device_kernelIN5flash19enable_sm80_to_sm89INS1_16FlashAttnFwdSm80INS1_25CollectiveMainloopFwdSm80ILi4ELi1ELb0EN4cute5tupleIJNS5_1CILi128EEENS7_ILi48EEES8_EEELi128ENS_10bfloat16_tEfNS_4arch4Sm80ELb0ELb1ELb0ELb1ELb1ELb1ELb1ELb0EEENS1_21CollectiveEpilogueFwdINS6_IJS8_S8_S9_EEENS6_IJNS7_ILi1EEESH_SH_EEESB_SD_Li128ELb1ELb1ELb0ELb0EEENS1_19SingleTileSchedulerILb1ELb0ELb1ELi128EEEEEEEEEvNT_6ParamsE:
	.zero		1400


//--------------------- .nv.constant0._ZN7cutlass13device_kernelIN5flash19enable_sm80_to_sm89INS1_16FlashAttnFwdSm80INS1_25CollectiveMainloopFwdSm80ILi4ELi1ELb0EN4cute5tupleIJNS5_1CILi128EEENS7_ILi64EEES8_EEELi128ENS_10bfloat16_tEfNS_4arch4Sm80ELb1ELb0ELb0ELb0ELb1ELb0ELb1ELb0EEENS1_21CollectiveEpilogueFwdINS6_IJS8_S8_S9_EEENS6_IJNS7_ILi1EEESH_SH_EEESB_SD_Li128ELb0ELb1ELb0ELb0EEENS1_30DynamicPersistentTileSchedulerILi128ELi128ELb0ELb1ELb0EEEEEEEEEvNT_6ParamsE --------------------------
	.section	.nv.constant0._ZN7cutlass13device_kernelIN5flash19enable_sm80_to_sm89INS1_16FlashAttnFwdSm80INS1_25CollectiveMainloopFwdSm80ILi4ELi1ELb0EN4cute5tupleIJNS5_1CILi128EEENS7_ILi64EEES8_EEELi128ENS_10bfloat16_tEfNS_4arch4Sm80ELb1ELb0ELb0ELb0ELb1ELb0ELb1ELb0EEENS1_21CollectiveEpilogueFwdINS6_IJS8_S8_S9_EEENS6_IJNS7_ILi1EEESH_SH_EEESB_SD_Li128ELb0ELb1ELb0ELb0EEENS1_30DynamicPersistentTileSchedulerILi128ELi128ELb0ELb1ELb0EEEEEEEEEvNT_6ParamsE,"a",@progbits
	.sectionflags	@""
	.align	4
.nv.constant0._ZN7cutlass13device_kernelIN5flash19enable_sm80_to_sm89INS1_16FlashAttnFwdSm80INS1_25CollectiveMainloopFwdSm80ILi4ELi1ELb0EN4cute5tupleIJNS5_1CILi128EEENS7_ILi64EEES8_EEELi128ENS_10bfloat16_tEfNS_4arch4Sm80ELb1ELb0ELb0ELb0ELb1ELb0ELb1ELb0EEENS1_21CollectiveEpilogueFwdINS6_IJS8_S8_S9_EEENS6_IJNS7_ILi1EEESH_SH_EEESB_SD_Li128ELb0ELb1ELb0ELb0EEENS1_30DynamicPersistentTileSchedulerILi128ELi128ELb0ELb1ELb0EEEEEEEEEvNT_6ParamsE:
	.zero		1416


//--------------------- .nv.constant0._ZN7cutlass13device_kernelIN5flash19enable_sm80_to_sm89INS1_16FlashAttnFwdSm80INS1_25CollectiveMainloopFwdSm80ILi4ELi1ELb0EN4cute5tupleIJNS5_1CILi128EEENS7_ILi64EEES8_EEELi128ENS_10bfloat16_tEfNS_4arch4Sm80ELb1ELb0ELb0ELb1ELb1ELb0ELb1ELb0EEENS1_21CollectiveEpilogueFwdINS6_IJS8_S8_S9_EEENS6_IJNS7_ILi1EEESH_SH_EEESB_SD_Li128ELb1ELb1ELb0ELb0EEENS1_19SingleTileSchedulerILb1ELb0ELb1ELi128EEEEEEEEEvNT_6ParamsE --------------------------
	.section	.nv.constant0._ZN7cutlass13device_kernelIN5flash19enable_sm80_to_sm89INS1_16FlashAttnFwdSm80INS1_25CollectiveMainloopFwdSm80ILi4ELi1ELb0EN4cute5tupleIJNS5_1CILi128EEENS7_ILi64EEES8_EEELi128ENS_10bfloat16_tEfNS_4arch4Sm80ELb1ELb0ELb0ELb1ELb1ELb0ELb1ELb0EEENS1_21CollectiveEpilogueFwdINS6_IJS8_S8_S9_EEENS6_IJNS7_ILi1EEESH_SH_EEESB_SD_Li128ELb1ELb1ELb0ELb0EEENS1_19SingleTileSchedulerILb1ELb0ELb1ELi128EEEEEEEEEvNT_6ParamsE,"a",@progbits
	.sectionflags	@""
	.align	4
.nv.constant0._ZN7cutlass13device_kernelIN5flash19enable_sm80_to_sm89INS1_16FlashAttnFwdSm80INS1_25CollectiveMainloopFwdSm80ILi4ELi1ELb0EN4cute5tupleIJNS5_1CILi128EEENS7_ILi64EEES8_EEELi128ENS_10bfloat16_tEfNS_4arch4Sm80ELb1ELb0ELb0ELb1ELb1ELb0ELb1ELb0EEENS1_21CollectiveEpilogueFwdINS6_IJS8_S8_S9_EEENS6_IJNS7_ILi1EEESH_SH_EEESB_SD_Li128ELb1ELb1ELb0ELb0EEENS1_19SingleTileSchedulerILb1ELb0ELb1ELi128EEEEEEEEEvNT_6ParamsE:
	.zero		1400


//--------------------- .nv.constant0._ZN7cutlass13device_kernelIN5flash19enable_sm80_to_sm89INS1_16FlashAttnFwdSm80INS1_25CollectiveMainloopFwdSm80ILi4ELi1ELb0EN4cute5tupleIJNS5_1CILi128EEENS7_ILi64EEES8_EEELi128ENS_10bfloat16_tEfNS_4arch4Sm80ELb1ELb0ELb0ELb1ELb1ELb1ELb1ELb0EEENS1_21CollectiveEpilogueFwdINS6_IJS8_S8_S9_EEENS6_IJNS7_ILi1EEESH_SH_EEESB_SD_Li128ELb1ELb1ELb0ELb0EEENS1_19SingleTileSchedulerILb1ELb0ELb1ELi128EEEEEEEEEvNT_6ParamsE --------------------------
	.section	.nv.constant0._ZN7cutlass13device_kernelIN5flash19enable_sm80_to_sm89INS1_16FlashAttnFwdSm80INS1_25CollectiveMainloopFwdSm80ILi4ELi1ELb0EN4cute5tupleIJNS5_1CILi128EEENS7_ILi64EEES8_EEELi128ENS_10bfloat16_tEfNS_4arch4Sm80ELb1ELb0ELb0ELb1ELb1ELb1ELb1ELb0EEENS1_21CollectiveEpilogueFwdINS6_IJS8_S8_S9_EEENS6_IJNS7_ILi1EEESH_SH_EEESB_SD_Li128ELb1ELb1ELb0ELb0EEENS1_19SingleTileSchedulerILb1ELb0ELb1ELi128EEEEEEEEEvNT_6ParamsE,"a",@progbits
	.sectionflags	@""
	.align	4
.nv.constant0._ZN7cutlass13device_kernelIN5flash19enable_sm80_to_sm89INS1_16FlashAttnFwdSm80INS1_25CollectiveMainloopFwdSm80ILi4ELi1ELb0EN4cute5tupleIJNS5_1CILi128EEENS7_ILi64EEES8_EEELi128ENS_10bfloat16_tEfNS_4arch4Sm80ELb1ELb0ELb0ELb1ELb1ELb1ELb1ELb0EEENS1_21CollectiveEpilogueFwdINS6_IJS8_S8_S9_EEENS6_IJNS7_ILi1EEESH_SH_EEESB_SD_Li128ELb1ELb1ELb0ELb0EEENS1_19SingleTileSchedulerILb1ELb0ELb1ELi128EEEEEEEEEvNT_6ParamsE:
	.zero		1400


//--------------------- .text._ZN7cutlass13device_kernelIN5flash19enable_sm80_to_sm89INS1_16FlashAttnFwdSm80INS1_25CollectiveMainloopFwdSm80ILi8ELi1ELb1EN4cute5tupleIJNS5_1CILi128EEES8_S8_EEELi128ENS_10bfloat16_tEfNS_4arch4Sm80ELb0ELb0ELb0ELb0ELb1ELb0ELb1ELb0EEENS1_21CollectiveEpilogueFwdIS9_NS6_IJNS7_ILi1EEESF_SF_EEESA_SC_Li256ELb0ELb1ELb0ELb0EEENS1_19SingleTileSchedulerILb0ELb0ELb1ELi128EEEEEEEEEvNT_6ParamsE --------------------------
	.section	.text._ZN7cutlass13device_kernelIN5flash19enable_sm80_to_sm89INS1_16FlashAttnFwdSm80INS1_25CollectiveMainloopFwdSm80ILi8ELi1ELb1EN4cute5tupleIJNS5_1CILi128EEES8_S8_EEELi128ENS_10bfloat16_tEfNS_4arch4Sm80ELb0ELb0ELb0ELb0ELb1ELb0ELb1ELb0EEENS1_21CollectiveEpilogueFwdIS9_NS6_IJNS7_ILi1EEESF_SF_EEESA_SC_Li256ELb0ELb1ELb0ELb0EEENS1_19SingleTileSchedulerILb0ELb0ELb1ELi128EEEEEEEEEvNT_6ParamsE,"ax",@progbits
	.sectioninfo	@"SHI_REGISTERS=254"
	.align	128
.text._ZN7cutlass13device_kernelIN5flash19enable_sm80_to_sm89INS1_16FlashAttnFwdSm80INS1_25CollectiveMainloopFwdSm80ILi8ELi1ELb1EN4cute5tupleIJNS5_1CILi128EEES8_S8_EEELi128ENS_10bfloat16_tEfNS_4arch4Sm80ELb0ELb0ELb0ELb0ELb1ELb0ELb1ELb0EEENS1_21CollectiveEpilogueFwdIS9_NS6_IJNS7_ILi1EEESF_SF_EEESA_SC_Li256ELb0ELb1ELb0ELb0EEENS1_19SingleTileSchedulerILb0ELb0ELb1ELi128EEEEEEEEEvNT_6ParamsE:
        .type           _ZN7cutlass13device_kernelIN5flash19enable_sm80_to_sm89INS1_16FlashAttnFwdSm80INS1_25CollectiveMainloopFwdSm80ILi8ELi1ELb1EN4cute5tupleIJNS5_1CILi128EEES8_S8_EEELi128ENS_10bfloat16_tEfNS_4arch4Sm80ELb0ELb0ELb0ELb0ELb1ELb0ELb1ELb0EEENS1_21CollectiveEpilogueFwdIS9_NS6_IJNS7_ILi1EEESF_SF_EEESA_SC_Li256ELb0ELb1ELb0ELb0EEENS1_19SingleTileSchedulerILb0ELb0ELb1ELi128EEEEEEEEEvNT_6ParamsE,@function
        .size           _ZN7cutlass13device_kernelIN5flash19enable_sm80_to_sm89INS1_16FlashAttnFwdSm80INS1_25CollectiveMainloopFwdSm80ILi8ELi1ELb1EN4cute5tupleIJNS5_1CILi128EEES8_S8_EEELi128ENS_10bfloat16_tEfNS_4arch4Sm80ELb0ELb0ELb0ELb0ELb1ELb0ELb1ELb0EEENS1_21CollectiveEpilogueFwdIS9_NS6_IJNS7_ILi1EEESF_SF_EEESA_SC_Li256ELb0ELb1ELb0ELb0EEENS1_19SingleTileSchedulerILb0ELb0ELb1ELi128EEEEEEEEEvNT_6ParamsE,(.L_x_2165 - _ZN7cutlass13device_kernelIN5flash19enable_sm80_to_sm89INS1_16FlashAttnFwdSm80INS1_25CollectiveMainloopFwdSm80ILi8ELi1ELb1EN4cute5tupleIJNS5_1CILi128EEES8_S8_EEELi128ENS_10bfloat16_tEfNS_4arch4Sm80ELb0ELb0ELb0ELb0ELb1ELb0ELb1ELb0EEENS1_21CollectiveEpilogueFwdIS9_NS6_IJNS7_ILi1EEESF_SF_EEESA_SC_Li256ELb0ELb1ELb0ELb0EEENS1_19SingleTileSchedulerILb0ELb0ELb1ELi128EEEEEEEEEvNT_6ParamsE)
        .other          _ZN7cutlass13device_kernelIN5flash19enable_sm80_to_sm89INS1_16FlashAttnFwdSm80INS1_25CollectiveMainloopFwdSm80ILi8ELi1ELb1EN4cute5tupleIJNS5_1CILi128EEES8_S8_EEELi128ENS_10bfloat16_tEfNS_4arch4Sm80ELb0ELb0ELb0ELb0ELb1ELb0ELb1ELb0EEENS1_21CollectiveEpilogueFwdIS9_NS6_IJNS7_ILi1EEESF_SF_EEESA_SC_Li256ELb0ELb1ELb0ELb0EEENS1_19SingleTileSchedulerILb0ELb0ELb1ELi128EEEEEEEEEvNT_6ParamsE,@"STO_CUDA_ENTRY STV_DEFAULT"
_ZN7cutlass13device_kernelIN5flash19enable_sm80_to_sm89INS1_16FlashAttnFwdSm80INS1_25CollectiveMainloopFwdSm80ILi8ELi1ELb1EN4cute5tupleIJNS5_1CILi128EEES8_S8_EEELi128ENS_10bfloat16_tEfNS_4arch4Sm80ELb0ELb0ELb0ELb0ELb1ELb0ELb1ELb0EEENS1_21CollectiveEpilogueFwdIS9_NS6_IJNS7_ILi1EEESF_SF_EEESA_SC_Li256ELb0ELb1ELb0ELb0EEENS1_19SingleTileSchedulerILb0ELb0ELb1ELi128EEEEEEEEEvNT_6ParamsE:
[----:B------:R-:W-:Y:S02]  /*0000*/  MOV R1, c[0x0][0x28] ;  /* 0x00000a0000017a02 */ /* 0x000fe40000000f00 */
[----:B------:R-:W1:Y:S02]  /*0010*/  S2UR UR16, SR_CTAID.Z ;  /* 0x00000000001079c3 */ /* 0x000e640000002700 */
[----:B-1----:R-:W-:-:S13]  /*0020*/  ISETP.LE.AND P0, PT, RZ, UR16, PT ;  /* 0x00000010ff007c0c */ /* 0x002fda000bf03270 */
[----:B------:R-:W-:Y:S05]  /*0030*/  @!P0 EXIT ;  /* 0x000000000000894d */ /* 0x000fea0003800000 */
[----:B------:R-:W-:Y:S02]  /*0040*/  ULDC.64 UR6, c[0x0][0x370] ;  /* 0x0000dc0000067ab9 */ /* 0x000fe40000000a00 */
[----:B------:R-:W-:Y:S02]  /*0050*/  UISETP.NE.U32.AND UP1, UPT, URZ, UR6, UPT ;  /* 0x000000063f00728c */ /* 0x000fe4000bf25070 */
[----:B------:R-:W-:Y:S02]  /*0060*/  ULDC.64 UR4, c[0x0][0x340] ;  /* 0x0000d00000047ab9 */ /* 0x000fe40000000a00 */
[----:B------:R-:W-:Y:S02]  /*0070*/  UISETP.NE.AND.EX UP1, UPT, URZ, UR7, UPT, UP1 ;  /* 0x000000073f00728c */ /* 0x000fe4000bf25310 */
[----:B------:R-:W-:Y:S02]  /*0080*/  UISETP.NE.U32.AND UP0, UPT, URZ, UR4, UPT ;  /* 0x000000043f00728c */ /* 0x000fe4000bf05070 */
[----:B------:R-:W-:-:S02]  /*0090*/  ULDC.64 UR8, c[0x0][0x370] ;  /* 0x0000dc0000087ab9 */ /* 0x000fc40000000a00 */
[----:B------:R-:W-:Y:S01]  /*00a0*/  UISETP.NE.AND.EX UP0, UPT, URZ, UR5, UPT, UP0 ;  /* 0x000000053f00728c */ /* 0x000fe2000bf05300 */
[----:B------:R-:W-:Y:S01]  /*00b0*/  PLOP3.LUT P1, PT, PT, PT, UP1, 0x80, 0x0 ;  /* 0x000000000000781c */ /* 0x000fe20003f2f018 */
[----:B------:R-:W-:Y:S02]  /*00c0*/  ULDC.64 UR6, c[0x0][0x340] ;  /* 0x0000d00000067ab9 */ /* 0x000fe40000000a00 */
[----:B------:R-:W-:Y:S02]  /*00d0*/  ULDC.64 UR14, c[0x0][0x118] ;  /* 0x00004600000e7ab9 */ /* 0x000fe40000000a00 */
[----:B------:R-:W-:Y:S01]  /*00e0*/  @UP1 UMOV UR5, 0x4 ;  /* 0x0000000400051882 */ /* 0x000fe20000000000 */
[----:B------:R-:W-:Y:S01]  /*00f0*/  PLOP3.LUT P0, PT, PT, PT, UP0, 0x80, 0x0 ;  /* 0x000000000000781c */ /* 0x000fe20003f0f008 */
[----:B------:R-:W-:-:S03]  /*0100*/  @UP1 UIMAD.WIDE UR8, UR16, UR5, UR8 ;  /* 0x00000005100812a5 */ /* 0x000fc6000f8e0208 */
[----:B------:R-:W-:Y:S02]  /*0110*/  @UP0 UMOV UR4, 0x4 ;  /* 0x0000000400040882 */ /* 0x000fe40000000000 */
[----:B------:R-:W-:Y:S01]  /*0120*/  @UP0 UIMAD.WIDE UR4, UR16, UR4, UR6 ;  /* 0x00000004100402a5 */ /* 0x000fe2000f8e0206 */
[----:B------:R-:W-:Y:S02]  /*0130*/  IMAD.U32 R2, RZ, RZ, UR8 ;  /* 0x00000008ff027e24 */ /* 0x000fe4000f8e00ff */
[----:B------:R-:W-:-:S03]  /*0140*/  IMAD.U32 R3, RZ, RZ, UR9 ;  /* 0x00000009ff037e24 */ /* 0x000fc6000f8e00ff */
[----:B------:R-:W-:Y:S01]  /*0150*/  IMAD.U32 R4, RZ, RZ, UR4 ;  /* 0x00000004ff047e24 */ /* 0x000fe2000f8e00ff */
[----:B------:R-:W-:Y:S01]  /*0160*/  ULDC UR4, c[0x0][0x2ac] ;  /* 0x0000ab0000047ab9 */ /* 0x000fe20000000800 */
[----:B------:R-:W2:Y:S01]  /*0170*/  @P1 LDG.E R2, [R2.64] ;  /* 0x0000000e02021981 */ /* 0x000ea2000c1e1900 */
[----:B------:R-:W-:-:S05]  /*0180*/  IMAD.U32 R5, RZ, RZ, UR5 ;  /* 0x00000005ff057e24 */ /* 0x000fca000f8e00ff */
[----:B------:R1:W3:Y:S01]  /*0190*/  @P0 LDG.E R0, [R4.64] ;  /* 0x0000000e04000981 */ /* 0x0002e2000c1e1900 */
[----:B------:R-:W-:-:S03]  /*01a0*/  ULDC UR6, c[0x0][0x1d0] ;  /* 0x0000740000067ab9 */ /* 0x000fc60000000800 */
[----:B-1----:R-:W1:Y:S01]  /*01b0*/  S2R R5, SR_TID.X ;  /* 0x0000000000057919 */ /* 0x002e620000002100 */
[----:B------:R-:W-:Y:S02]  /*01c0*/  UIMAD UR6, UR4, UR6, 0x7f ;  /* 0x0000007f040674a4 */ /* 0x000fe4000f8e0206 */
[----:B------:R-:W-:Y:S02]  /*01d0*/  UMOV UR11, URZ ;  /* 0x0000003f000b7c82 */ /* 0x000fe40008000000 */
[----:B------:R-:W-:-:S04]  /*01e0*/  USHF.R.S32.HI UR5, URZ, 0x1f, UR6 ;  /* 0x0000001f3f057899 */ /* 0x000fc80008011406 */
[----:B------:R-:W-:-:S04]  /*01f0*/  ULEA.HI UR5, UR5, UR6, URZ, 0x7 ;  /* 0x0000000605057291 */ /* 0x000fc8000f8f383f */
[----:B------:R-:W-:Y:S01]  /*0200*/  USHF.R.S32.HI UR8, URZ, 0x7, UR5 ;  /* 0x000000073f087899 */ /* 0x000fe20008011405 */
[----:B-1----:R-:W-:-:S04]  /*0210*/  SHF.R.S32.HI R16, RZ, 0x1f, R5 ;  /* 0x0000001fff107819 */ /* 0x002fc80000011405 */
[----:B------:R-:W-:-:S04]  /*0220*/  LEA.HI R9, R16, R5, RZ, 0x3 ;  /* 0x0000000510097211 */ /* 0x000fc800078f18ff */
[----:B------:R-:W-:Y:S02]  /*0230*/  LOP3.LUT R6, R9, 0xfffffff8, RZ, 0xc0, !PT ;  /* 0xfffffff809067812 */ /* 0x000fe400078ec0ff */
[----:B------:R-:W-:-:S03]  /*0240*/  SHF.R.S32.HI R9, RZ, 0x3, R9 ;  /* 0x00000003ff097819 */ /* 0x000fc60000011409 */
[----:B------:R-:W-:Y:S01]  /*0250*/  IMAD.IADD R6, R5, 0x1, -R6 ;  /* 0x0000000105067824 */ /* 0x000fe200078e0a06 */
[----:B------:R-:W-:-:S03]  /*0260*/  ULDC UR5, c[0x0][0x2b8] ;  /* 0x0000ae0000057ab9 */ /* 0x000fc60000000800 */
[----:B------:R-:W-:Y:S01]  /*0270*/  IMAD R240, R6, 0x20, R9 ;  /* 0x0000002006f07824 */ /* 0x000fe200078e0209 */
[----:B------:R-:W-:Y:S02]  /*0280*/  UISETP.NE.AND UP1, UPT, UR5, 0x1, UPT ;  /* 0x000000010500788c */ /* 0x000fe4000bf25270 */
[----:B------:R-:W-:Y:S02]  /*0290*/  ULDC UR10, c[0x0][0x1d0] ;  /* 0x00007400000a7ab9 */ /* 0x000fe40000000800 */
[----:B------:R-:W-:-:S03]  /*02a0*/  UIMAD UR10, UR4, UR10, URZ ;  /* 0x0000000a040a72a4 */ /* 0x000fc6000f8e023f */
[----:B------:R-:W-:Y:S01]  /*02b0*/  ULDC.64 UR4, c[0x0][0x2b0] ;  /* 0x0000ac0000047ab9 */ /* 0x000fe20000000a00 */
[----:B------:R-:W-:Y:S01]  /*02c0*/  IMAD.MOV.U32 R235, RZ, RZ, RZ ;  /* 0x000000ffffeb7224 */ /* 0x000fe200078e00ff */
[----:B------:R-:W-:Y:S06]  /*02d0*/  BAR.SYNC.DEFER_BLOCKING 0x0 ;  /* 0x0000000000007b1d */ /* 0x000fec0000010000 */
[----:B--2---:R-:W1:Y:S08]  /*02e0*/  @P1 R2UR UR11, R2 ;  /* 0x00000000020b13c2 */ /* 0x004e7000000e0000 */
[----:B---3--:R2:W3:Y:S01]  /*02f0*/  @P0 R2UR UR7, R0 ;  /* 0x00000000000703c2 */ /* 0x0084e200000e0000 */
[----:B------:R-:W-:Y:S01]  /*0300*/  PLOP3.LUT P1, PT, PT, PT, UP1, 0x80, 0x0 ;  /* 0x000000000000781c */ /* 0x000fe20003f2f018 */
[----:B---3--:R-:W-:Y:S01]  /*0310*/  @!UP0 UMOV UR7, UR16 ;  /* 0x0000001000078c82 */ /* 0x008fe20008000000 */
[----:B------:R-:W-:Y:S01]  /*0320*/  PLOP3.LUT P0, PT, PT, PT, UP1, 0x80, 0x0 ;  /* 0x000000000000781c */ /* 0x000fe20003f0f018 */
[----:B------:R-:W-:Y:S01]  /*0330*/  USHF.R.S32.HI UR6, URZ, 0x1f, UR7 ;  /* 0x0000001f3f067899 */ /* 0x000fe20008011407 */
[----:B--2---:R-:W-:-:S04]  /*0340*/  IMAD.U32 R0, RZ, RZ, UR8 ;  /* 0x00000008ff007e24 */ /* 0x004fc8000f8e00ff */
[----:B------:R-:W-:-:S05]  /*0350*/  IMAD R0, R0, 0x80, R240 ;  /* 0x0000008000007824 */ /* 0x000fca00078e02f0 */
[----:B------:R-:W-:-:S04]  /*0360*/  IADD3 R236, R0, -0x80, RZ ;  /* 0xffffff8000ec7810 */ /* 0x000fc80007ffe0ff */
[C---:B------:R-:W-:Y:S02]  /*0370*/  ISETP.GE.AND P2, PT, R236.reuse, UR10, PT ;  /* 0x0000000aec007c0c */ /* 0x040fe4000bf46270 */
[----:B-1----:R-:W-:Y:S02]  /*0380*/  IADD3 R236, R236, UR11, RZ ;  /* 0x0000000becec7c10 */ /* 0x002fe4000fffe0ff */
[----:B------:R-:W-:Y:S01]  /*0390*/  ISETP.GT.OR P2, PT, R240, 0x7f, P2 ;  /* 0x0000007ff000780c */ /* 0x000fe20001744670 */
[----:B------:R-:W-:Y:S02]  /*03a0*/  UIMAD UR6, UR6, UR4, URZ ;  /* 0x00000004060672a4 */ /* 0x000fe4000f8e023f */
[----:B------:R-:W-:Y:S01]  /*03b0*/  @P1 IMAD.HI.U32 R0, R236, c[0x0][0x2bc], RZ ;  /* 0x0000af00ec001a27 */ /* 0x000fe200078e00ff */
[----:B------:R-:W-:Y:S02]  /*03c0*/  UIMAD.WIDE.U32 UR12, UR7, UR4, URZ ;  /* 0x00000004070c72a5 */ /* 0x000fe4000f8e003f */
[----:B------:R-:W-:Y:S01]  /*03d0*/  UIMAD UR6, UR7, UR5, UR6 ;  /* 0x00000005070672a4 */ /* 0x000fe2000f8e0206 */
[----:B------:R-:W-:Y:S01]  /*03e0*/  IMAD.MOV.U32 R3, RZ, RZ, R236 ;  /* 0x000000ffff037224 */ /* 0x000fe200078e00ec */
[----:B------:R-:W-:Y:S01]  /*03f0*/  @P0 SHF.R.U32.HI R3, RZ, c[0x0][0x2c0], R0 ;  /* 0x0000b000ff030a19 */ /* 0x000fe20000011600 */
[----:B------:R-:W1:Y:S01]  /*0400*/  S2UR UR9, SR_CTAID.Y ;  /* 0x00000000000979c3 */ /* 0x000e620000002600 */
[----:B------:R-:W-:Y:S01]  /*0410*/  UIADD3 UR6, UR13, UR6, URZ ;  /* 0x000000060d067290 */ /* 0x000fe2000fffe03f */
[----:B------:R-:W2:Y:S01]  /*0420*/  S2R R239, SR_CTAID.X ;  /* 0x0000000000ef7919 */ /* 0x000ea20000002500 */
[----:B------:R-:W-:Y:S01]  /*0430*/  IMAD.MOV.U32 R7, RZ, RZ, c[0x0][0x2c4] ;  /* 0x0000b100ff077624 */ /* 0x000fe200078e00ff */
[----:B------:R-:W-:Y:S01]  /*0440*/  @!P2 IADD3 R2, P1, R3, UR12, RZ ;  /* 0x0000000c0302ac10 */ /* 0x000fe2000ff3e0ff */
[----:B------:R-:W-:-:S03]  /*0450*/  ULDC.64 UR4, c[0x0][0x1b8] ;  /* 0x00006e0000047ab9 */ /* 0x000fc60000000a00 */
[----:B------:R-:W-:Y:S02]  /*0460*/  @!P2 LEA R10, P0, R2, c[0x0][0x2a0], 0x2 ;  /* 0x0000a800020aaa11 */ /* 0x000fe400078010ff */
[----:B------:R-:W-:-:S04]  /*0470*/  @!P2 LEA.HI.X.SX32 R0, R3, UR6, 0x1, P1 ;  /* 0x000000060300ac11 */ /* 0x000fc800088f0eff */
[----:B------:R-:W-:-:S05]  /*0480*/  @!P2 LEA.HI.X R11, R2, c[0x0][0x2a4], R0, 0x2, P0 ;  /* 0x0000a900020baa11 */ /* 0x000fca00000f1400 */
[----:B------:R3:W4:Y:S01]  /*0490*/  @!P2 LDG.E R235, [R10.64] ;  /* 0x0000000e0aeba981 */ /* 0x000722000c1e1900 */
[----:B------:R-:W-:Y:S01]  /*04a0*/  ISETP.NE.AND P0, PT, R7, 0x1, PT ;  /* 0x000000010700780c */ /* 0x000fe20003f05270 */
[----:B-1----:R-:W-:-:S04]  /*04b0*/  USHF.R.S32.HI UR7, URZ, 0x1f, UR9 ;  /* 0x0000001f3f077899 */ /* 0x002fc80008011409 */
[----:B------:R-:W-:Y:S01]  /*04c0*/  UIMAD UR18, UR7, UR4, URZ ;  /* 0x00000004071272a4 */ /* 0x000fe2000f8e023f */
[C---:B--2---:R-:W-:Y:S01]  /*04d0*/  IMAD R237, R239.reuse, 0x80, R9 ;  /* 0x00000080efed7824 */ /* 0x044fe200078e0209 */
[----:B------:R-:W-:Y:S01]  /*04e0*/  UIMAD.WIDE.U32 UR20, UR9, UR4, URZ ;  /* 0x00000004091472a5 */ /* 0x000fe2000f8e003f */
[----:B------:R-:W-:Y:S01]  /*04f0*/  IMAD R239, R239, 0x80, R240 ;  /* 0x00000080efef7824 */ /* 0x000fe200078e02f0 */
[----:B------:R-:W-:Y:S02]  /*0500*/  UIMAD UR18, UR9, UR5, UR18 ;  /* 0x00000005091272a4 */ /* 0x000fe4000f8e0212 */
[----:B------:R-:W-:Y:S02]  /*0510*/  USHF.R.S32.HI UR17, URZ, 0x1f, UR16 ;  /* 0x0000001f3f117899 */ /* 0x000fe40008011410 */
[----:B------:R-:W-:Y:S01]  /*0520*/  ULDC.64 UR4, c[0x0][0x1c0] ;  /* 0x0000700000047ab9 */ /* 0x000fe20000000a00 */
[----:B------:R-:W-:Y:S01]  /*0530*/  @P0 IMAD.HI.U32 R4, R239, c[0x0][0x2c8], RZ ;  /* 0x0000b200ef040a27 */ /* 0x000fe200078e00ff */
[----:B------:R-:W-:-:S02]  /*0540*/  UIMAD UR17, UR17, UR4, URZ ;  /* 0x00000004111172a4 */ /* 0x000fc4000f8e023f */
[----:B------:R-:W-:Y:S01]  /*0550*/  UIADD3 UR19, UR21, UR18, URZ ;  /* 0x0000001215137290 */ /* 0x000fe2000fffe03f */
[----:B------:R-:W-:Y:S01]  /*0560*/  IMAD.MOV.U32 R2, RZ, RZ, R239 ;  /* 0x000000ffff027224 */ /* 0x000fe200078e00ef */
[----:B------:R-:W-:Y:S02]  /*0570*/  UIMAD UR5, UR16, UR5, UR17 ;  /* 0x00000005100572a4 */ /* 0x000fe4000f8e0211 */
[----:B------:R-:W-:Y:S01]  /*0580*/  UMOV UR18, UR20 ;  /* 0x0000001400127c82 */ /* 0x000fe20008000000 */
[----:B------:R-:W-:Y:S01]  /*0590*/  @P0 SHF.R.U32.HI R2, RZ, c[0x0][0x2cc], R4 ;  /* 0x0000b300ff020a19 */ /* 0x000fe20000011604 */
[----:B------:R-:W-:-:S03]  /*05a0*/  UIMAD.WIDE.U32 UR16, UR16, UR4, UR18 ;  /* 0x00000004101072a5 */ /* 0x000fc6000f8e0012 */
[--C-:B------:R-:W-:Y:S01]  /*05b0*/  SHF.R.S32.HI R14, RZ, 0x1f, R2.reuse ;  /* 0x0000001fff0e7819 */ /* 0x100fe20000011402 */
[----:B------:R-:W-:Y:S01]  /*05c0*/  UIADD3 UR5, UR17, UR5, URZ ;  /* 0x0000000511057290 */ /* 0x000fe2000fffe03f */
[----:B------:R-:W-:Y:S02]  /*05d0*/  IMAD.MOV R8, RZ, RZ, -R2 ;  /* 0x000000ffff087224 */ /* 0x000fe400078e0a02 */
[----:B------:R-:W-:Y:S02]  /*05e0*/  IMAD.U32 R13, RZ, RZ, UR17 ;  /* 0x00000011ff0d7e24 */ /* 0x000fe4000f8e00ff */
[----:B------:R-:W-:Y:S02]  /*05f0*/  IMAD.U32 R12, RZ, RZ, UR16 ;  /* 0x00000010ff0c7e24 */ /* 0x000fe4000f8e00ff */
[----:B------:R-:W-:Y:S01]  /*0600*/  IMAD.U32 R13, RZ, RZ, UR5 ;  /* 0x00000005ff0d7e24 */ /* 0x000fe2000f8e00ff */
[----:B------:R-:W-:Y:S01]  /*0610*/  IADD3 R0, R237, 0x20, RZ ;  /* 0x00000020ed007810 */ /* 0x000fe20007ffe0ff */
[----:B------:R-:W-:-:S02]  /*0620*/  IMAD R14, R14, c[0x0][0x1b0], RZ ;  /* 0x00006c000e0e7a24 */ /* 0x000fc400078e02ff */
[----:B------:R-:W-:Y:S01]  /*0630*/  IMAD R7, R7, c[0x0][0x168], RZ ;  /* 0x00005a0007077a24 */ /* 0x000fe200078e02ff */
[----:B------:R-:W-:Y:S01]  /*0640*/  IADD3 R4, R237, 0x60, RZ ;  /* 0x00000060ed047810 */ /* 0x000fe20007ffe0ff */
[----:B------:R-:W-:Y:S01]  /*0650*/  IMAD R8, R8, c[0x0][0x2c4], R239 ;  /* 0x0000b10008087a24 */ /* 0x000fe200078e02ef */
[----:B------:R-:W-:Y:S01]  /*0660*/  LEA.HI R238, R16, R5, RZ, 0x6 ;  /* 0x0000000510ee7211 */ /* 0x000fe200078f30ff */
[----:B------:R-:W-:Y:S01]  /*0670*/  IMAD.WIDE.U32 R12, R2, c[0x0][0x1b0], R12 ;  /* 0x00006c00020c7a25 */ /* 0x000fe200078e000c */
[----:B------:R-:W-:-:S03]  /*0680*/  ULDC.64 UR4, c[0x0][0x1e8] ;  /* 0x00007a0000047ab9 */ /* 0x000fc60000000a00 */
[----:B------:R-:W-:Y:S01]  /*0690*/  IMAD R14, R2, c[0x0][0x1b4], R14 ;  /* 0x00006d00020e7a24 */ /* 0x000fe200078e020e */
[----:B------:R-:W-:Y:S02]  /*06a0*/  SHF.R.S32.HI R2, RZ, 0x1f, R8 ;  /* 0x0000001fff027819 */ /* 0x000fe40000011408 */
[-C--:B------:R-:W-:Y:S01]  /*06b0*/  ISETP.GE.AND P5, PT, R0, R7.reuse, PT ;  /* 0x000000070000720c */ /* 0x080fe20003fa6270 */
[----:B------:R-:W-:Y:S02]  /*06c0*/  IMAD.IADD R13, R13, 0x1, R14 ;  /* 0x000000010d0d7824 */ /* 0x000fe400078e020e */
[----:B------:R-:W-:Y:S01]  /*06d0*/  IMAD R2, R2, c[0x0][0x1a8], RZ ;  /* 0x00006a0002027a24 */ /* 0x000fe200078e02ff */
[----:B------:R-:W-:Y:S01]  /*06e0*/  IADD3 R0, R237, 0x40, RZ ;  /* 0x00000040ed007810 */ /* 0x000fe20007ffe0ff */
[----:B------:R-:W-:Y:S01]  /*06f0*/  IMAD.WIDE.U32 R12, R8, c[0x0][0x1a8], R12 ;  /* 0x00006a00080c7a25 */ /* 0x000fe200078e000c */
[----:B------:R-:W-:-:S03]  /*0700*/  ISETP.GE.AND P0, PT, R4, R7, PT ;  /* 0x000000070400720c */ /* 0x000fc60003f06270 */
[----:B------:R-:W-:Y:S01]  /*0710*/  IMAD R2, R8, c[0x0][0x1ac], R2 ;  /* 0x00006b0008027a24 */ /* 0x000fe200078e0202 */
[----:B------:R-:W-:Y:S01]  /*0720*/  ISETP.GE.AND P4, PT, R0, R7, PT ;  /* 0x000000070000720c */ /* 0x000fe20003f86270 */
[----:B------:R-:W-:Y:S01]  /*0730*/  IMAD.MOV R4, RZ, RZ, -R3 ;  /* 0x000000ffff047224 */ /* 0x000fe200078e0a03 */
[----:B------:R-:W-:Y:S01]  /*0740*/  LEA.HI R0, R16, R5, RZ, 0x4 ;  /* 0x0000000510007211 */ /* 0x000fe200078f20ff */
[----:B------:R-:W-:Y:S01]  /*0750*/  IMAD.IADD R2, R13, 0x1, R2 ;  /* 0x000000010d027824 */ /* 0x000fe200078e0202 */
[----:B------:R-:W-:Y:S01]  /*0760*/  LEA R14, P1, R12, c[0x0][0x160], 0x1 ;  /* 0x000058000c0e7a11 */ /* 0x000fe200078208ff */
[----:B------:R-:W-:Y:S01]  /*0770*/  IMAD R236, R4, c[0x0][0x2b8], R236 ;  /* 0x0000ae0004ec7a24 */ /* 0x000fe200078e02ec */
[----:B---3--:R-:W-:Y:S02]  /*0780*/  SHF.R.S32.HI R11, RZ, 0x4, R0 ;  /* 0x00000004ff0b7819 */ /* 0x008fe40000011400 */
[----:B------:R-:W-:Y:S02]  /*0790*/  LEA.HI.X R4, R12, c[0x0][0x164], R2, 0x1, P1 ;  /* 0x000059000c047a11 */ /* 0x000fe400008f0c02 */
[----:B------:R-:W-:-:S02]  /*07a0*/  LEA.HI R10, R0, R11, RZ, 0x1 ;  /* 0x0000000b000a7211 */ /* 0x000fc400078f08ff */
[----:B------:R-:W-:Y:S01]  /*07b0*/  ISETP.GE.AND P3, PT, R237, R7, PT ;  /* 0x00000007ed00720c */ /* 0x000fe20003f66270 */
[----:B------:R-:W-:Y:S01]  /*07c0*/  SHFL.IDX PT, R20, R14, RZ, 0x181f ;  /* 0x00181fff0e147589 */ /* 0x000fe200000e0000 */
[----:B------:R-:W-:Y:S01]  /*07d0*/  LOP3.LUT R10, R10, 0xfffffffe, RZ, 0xc0, !PT ;  /* 0xfffffffe0a0a7812 */ /* 0x000fe200078ec0ff */
[----:B------:R-:W-:Y:S02]  /*07e0*/  IMAD.SHL.U32 R7, R9, 0x40, RZ ;  /* 0x0000004009077824 */ /* 0x000fe400078e00ff */
[----:B------:R-:W1:Y:S01]  /*07f0*/  SHFL.IDX PT, R21, R4, RZ, 0x181f ;  /* 0x00181fff04157589 */ /* 0x000e6200000e0000 */
[----:B------:R-:W-:Y:S01]  /*0800*/  IMAD.SHL.U32 R32, R6, 0x8, RZ ;  /* 0x0000000806207824 */ /* 0x000fe200078e00ff */
[----:B------:R-:W-:Y:S01]  /*0810*/  SHF.R.S32.HI R13, RZ, 0x1f, R236 ;  /* 0x0000001fff0d7819 */ /* 0x000fe200000114ec */
[----:B------:R-:W-:Y:S01]  /*0820*/  IMAD.IADD R3, R11, 0x1, -R10 ;  /* 0x000000010b037824 */ /* 0x000fe200078e0a0a */
[----:B------:R-:W-:Y:S01]  /*0830*/  LOP3.LUT R7, R7, 0x1c0, RZ, 0xc0, !PT ;  /* 0x000001c007077812 */ /* 0x000fe200078ec0ff */
[----:B------:R-:W-:Y:S01]  /*0840*/  SHFL.IDX PT, R10, R14, 0x1, 0x181f ;  /* 0x00381f000e0a7f89 */ /* 0x000fe200000e0000 */
[----:B------:R-:W-:-:S02]  /*0850*/  IADD3 R241, R32, 0x40, RZ ;  /* 0x0000004020f17810 */ /* 0x000fc40007ffe0ff */
[----:B------:R-:W-:Y:S01]  /*0860*/  LOP3.LUT R8, R0, 0xfffffff0, RZ, 0xc0, !PT ;  /* 0xfffffff000087812 */ /* 0x000fe200078ec0ff */
[----:B------:R-:W2:Y:S01]  /*0870*/  SHFL.IDX PT, R11, R4, 0x1, 0x181f ;  /* 0x00381f00040b7f89 */ /* 0x000ea200000e0000 */
[----:B------:R-:W-:Y:S01]  /*0880*/  SHF.R.U32.HI R0, RZ, 0x3, R7 ;  /* 0x00000003ff007819 */ /* 0x000fe20000011607 */
[----:B------:R-:W-:Y:S01]  /*0890*/  IMAD R18, R13, c[0x0][0x1e0], RZ ;  /* 0x000078000d127a24 */ /* 0x000fe200078e02ff */
[----:B------:R-:W-:Y:S02]  /*08a0*/  LOP3.LUT R12, R7, 0x38, R32, 0xf8, !PT ;  /* 0x00000038070c7812 */ /* 0x000fe400078ef820 */
[----:B------:R-:W-:Y:S01]  /*08b0*/  @!P3 SHF.R.S32.HI R7, RZ, 0x1f, R241 ;  /* 0x0000001fff07b819 */ /* 0x000fe200000114f1 */
[----:B------:R-:W-:Y:S02]  /*08c0*/  IMAD.IADD R8, R5, 0x1, -R8 ;  /* 0x0000000105087824 */ /* 0x000fe400078e0a08 */
[----:B------:R-:W-:Y:S01]  /*08d0*/  IMAD.WIDE.U32 R22, R236, c[0x0][0x1e0], RZ ;  /* 0x00007800ec167a25 */ /* 0x000fe200078e00ff */
[----:B------:R-:W-:-:S03]  /*08e0*/  @!P3 LEA.HI R7, R7, R241, RZ, 0x3 ;  /* 0x000000f10707b211 */ /* 0x000fc600078f18ff */
[----:B------:R-:W-:Y:S01]  /*08f0*/  IMAD R18, R236, c[0x0][0x1e4], R18 ;  /* 0x00007900ec127a24 */ /* 0x000fe200078e0212 */
[----:B------:R-:W-:Y:S01]  /*0900*/  LOP3.LUT R12, R12, R0, RZ, 0x3c, !PT ;  /* 0x000000000c0c7212 */ /* 0x000fe200078e3cff */
[----:B------:R-:W-:Y:S01]  /*0910*/  IMAD.SHL.U32 R238, R238, 0x8, RZ ;  /* 0x00000008eeee7824 */ /* 0x000fe200078e00ff */
[----:B------:R-:W-:Y:S01]  /*0920*/  ISETP.GE.AND P2, PT, R32, c[0x0][0x198], PT ;  /* 0x0000660020007a0c */ /* 0x000fe20003f46270 */
[----:B------:R-:W-:Y:S01]  /*0930*/  IMAD.IADD R19, R23, 0x1, R18 ;  /* 0x0000000117137824 */ /* 0x000fe200078e0212 */
[----:B------:R-:W-:Y:S01]  /*0940*/  SHF.R.S32.HI R2, RZ, 0x1f, R8 ;  /* 0x0000001fff027819 */ /* 0x000fe20000011408 */
[----:B------:R-:W-:Y:S01]  /*0950*/  IMAD.MOV.U32 R18, RZ, RZ, R22 ;  /* 0x000000ffff127224 */ /* 0x000fe200078e0016 */
[----:B------:R-:W-:Y:S01]  /*0960*/  @!P5 SHF.R.S32.HI R24, RZ, 0x1f, R241 ;  /* 0x0000001fff18d819 */ /* 0x000fe200000114f1 */
[----:B------:R-:W-:Y:S01]  /*0970*/  SHFL.IDX PT, R22, R14, 0x2, 0x181f ;  /* 0x00581f000e167f89 */ /* 0x000fe200000e0000 */
[----:B------:R-:W-:Y:S02]  /*0980*/  @!P3 LOP3.LUT R26, R7, 0xfffffff8, RZ, 0xc0, !PT ;  /* 0xfffffff8071ab812 */ /* 0x000fe400078ec0ff */
[----:B------:R-:W-:Y:S01]  /*0990*/  LOP3.LUT R238, R12, 0xfffffe00, R238, 0xf8, !PT ;  /* 0xfffffe000cee7812 */ /* 0x000fe200078ef8ee */
[----:B------:R-:W3:Y:S01]  /*09a0*/  SHFL.IDX PT, R23, R4, 0x2, 0x181f ;  /* 0x00581f0004177f89 */ /* 0x000ee200000e0000 */
[----:B------:R-:W-:-:S02]  /*09b0*/  LEA.HI R2, R2, R8, RZ, 0x3 ;  /* 0x0000000802027211 */ /* 0x000fc400078f18ff */
[----:B------:R-:W-:Y:S01]  /*09c0*/  @!P5 LEA.HI R24, R24, R241, RZ, 0x3 ;  /* 0x000000f11818d211 */ /* 0x000fe200078f18ff */
[--C-:B-1----:R-:W-:Y:S01]  /*09d0*/  @!P3 IMAD.WIDE R26, R26, 0x2, R20.reuse ;  /* 0x000000021a1ab825 */ /* 0x102fe200078e0214 */
[----:B------:R-:W-:Y:S02]  /*09e0*/  ISETP.GE.AND P1, PT, R241, c[0x0][0x198], PT ;  /* 0x00006600f1007a0c */ /* 0x000fe40003f26270 */
[----:B------:R-:W-:Y:S01]  /*09f0*/  LOP3.LUT R0, R2, 0xfffffff8, RZ, 0xc0, !PT ;  /* 0xfffffff802007812 */ /* 0x000fe200078ec0ff */
[----:B------:R-:W-:Y:S01]  /*0a00*/  @!P3 IMAD.SHL.U32 R7, R238, 0x2, RZ ;  /* 0x00000002ee07b824 */ /* 0x000fe200078e00ff */
[----:B------:R-:W-:Y:S01]  /*0a10*/  @!P5 LOP3.LUT R24, R24, 0xfffffff8, RZ, 0xc0, !PT ;  /* 0xfffffff81818d812 */ /* 0x000fe200078ec0ff */
[----:B------:R-:W-:Y:S01]  /*0a20*/  @!P3 IMAD.WIDE R20, R32, 0x2, R20 ;  /* 0x000000022014b825 */ /* 0x000fe200078e0214 */
[----:B------:R-:W-:-:S03]  /*0a30*/  UIMAD UR16, UR7, UR4, URZ ;  /* 0x00000004071072a4 */ /* 0x000fc6000f8e023f */
[----:B------:R-:W-:Y:S01]  /*0a40*/  IMAD.IADD R0, R8, 0x1, -R0 ;  /* 0x0000000108007824 */ /* 0x000fe200078e0a00 */
[----:B------:R1:W-:Y:S01]  /*0a50*/  @!P3 LDGSTS.E.BYPASS.LTC128B.128 [R7+0x100], [R20.64], !P2 ;  /* 0x001000001407bfae */ /* 0x0003e2000d101d4e */
[--C-:B--2---:R-:W-:Y:S01]  /*0a60*/  @!P5 IMAD.WIDE R24, R24, 0x2, R10.reuse ;  /* 0x000000021818d825 */ /* 0x104fe200078e020a */
[----:B------:R-:W-:Y:S02]  /*0a70*/  UIMAD.WIDE.U32 UR18, UR9, UR4, URZ ;  /* 0x00000004091272a5 */ /* 0x000fe4000f8e003f */
[----:B------:R2:W-:Y:S01]  /*0a80*/  @!P3 LDGSTS.E.BYPASS.LTC128B.128 [R7+0x4100], [R26.64], !P1 ;  /* 0x041000001a07bfae */ /* 0x0005e2000c901d4e */
[----:B------:R-:W-:Y:S02]  /*0a90*/  @!P5 IMAD.SHL.U32 R8, R238, 0x2, RZ ;  /* 0x00000002ee08d824 */ /* 0x000fe400078e00ff */
[----:B------:R-:W-:Y:S01]  /*0aa0*/  @!P5 IMAD.WIDE R10, R32, 0x2, R10 ;  /* 0x00000002200ad825 */ /* 0x000fe200078e020a */
[----:B------:R-:W-:Y:S01]  /*0ab0*/  UIMAD UR16, UR9, UR5, UR16 ;  /* 0x00000005091072a4 */ /* 0x000fe2000f8e0210 */
[----:B------:R-:W-:Y:S04]  /*0ac0*/  SHFL.IDX PT, R14, R14, 0x3, 0x181f ;  /* 0x00781f000e0e7f89 */ /* 0x000fe800000e0000 */
[----:B------:R5:W3:Y:S04]  /*0ad0*/  SHFL.IDX PT, R15, R4, 0x3, 0x181f ;  /* 0x00781f00040f7f89 */ /* 0x000ae800000e0000 */
[----:B------:R3:W-:Y:S01]  /*0ae0*/  @!P5 LDGSTS.E.BYPASS.LTC128B.128 [R8+0x1100], [R10.64], !P2 ;  /* 0x011000000a08dfae */ /* 0x0007e2000d101d4e */
[----:B-1----:R-:W-:Y:S01]  /*0af0*/  @!P4 SHF.R.S32.HI R20, RZ, 0x1f, R241 ;  /* 0x0000001fff14c819 */ /* 0x002fe200000114f1 */
[----:B------:R-:W-:-:S02]  /*0b00*/  UIADD3 UR16, UR19, UR16, URZ ;  /* 0x0000001013107290 */ /* 0x000fc4000fffe03f */
[----:B------:R1:W-:Y:S01]  /*0b10*/  @!P5 LDGSTS.E.BYPASS.LTC128B.128 [R8+0x5100], [R24.64], !P1 ;  /* 0x051000001808dfae */ /* 0x0003e2000c901d4e */
[----:B------:R-:W-:Y:S01]  /*0b20*/  ULEA UR17, UR8, 0xffffff80, 0x7 ;  /* 0xffffff8008117891 */ /* 0x000fe2000f8e383f */
[----:B------:R-:W-:Y:S01]  /*0b30*/  @!P4 LEA.HI R20, R20, R241, RZ, 0x3 ;  /* 0x000000f11414c211 */ /* 0x000fe200078f18ff */
[----:B------:R-:W-:Y:S01]  /*0b40*/  IMAD.SHL.U32 R234, R9, 0x8, RZ ;  /* 0x0000000809ea7824 */ /* 0x000fe200078e00ff */
[----:B--2---:R-:W-:Y:S01]  /*0b50*/  @!P0 SHF.R.S32.HI R7, RZ, 0x1f, R241 ;  /* 0x0000001fff078819 */ /* 0x004fe200000114f1 */
[----:B------:R-:W-:Y:S01]  /*0b60*/  IMAD.SHL.U32 R2, R2, 0x40, RZ ;  /* 0x0000004002027824 */ /* 0x000fe200078e00ff */
[----:B------:R-:W-:Y:S01]  /*0b70*/  @!P4 LOP3.LUT R20, R20, 0xfffffff8, RZ, 0xc0, !PT ;  /* 0xfffffff81414c812 */ /* 0x000fe200078ec0ff */
[----:B-----5:R-:W-:Y:S01]  /*0b80*/  @!P4 IMAD.SHL.U32 R4, R238, 0x2, RZ ;  /* 0x00000002ee04c824 */ /* 0x020fe200078e00ff */
[----:B------:R-:W-:Y:S02]  /*0b90*/  UISETP.GE.AND UP0, UPT, UR10, 0x1, UPT ;  /* 0x000000010a00788c */ /* 0x000fe4000bf06270 */
[----:B------:R-:W-:Y:S01]  /*0ba0*/  ULDC.64 UR4, c[0x0][0x210] ;  /* 0x0000840000047ab9 */ /* 0x000fe20000000a00 */
[----:B---3--:R-:W-:-:S04]  /*0bb0*/  @!P4 IMAD.WIDE R20, R20, 0x2, R22 ;  /* 0x000000021414c825 */ /* 0x008fc800078e0216 */
[----:B------:R-:W-:Y:S01]  /*0bc0*/  @!P4 IMAD.WIDE R22, R32, 0x2, R22 ;  /* 0x000000022016c825 */ /* 0x000fe200078e0216 */
[----:B------:R-:W-:Y:S01]  /*0bd0*/  UIADD3 UR17, UR10, -UR17, URZ ;  /* 0x800000110a117290 */ /* 0x000fe2000fffe03f */
[----:B------:R-:W-:-:S03]  /*0be0*/  @!P0 LEA.HI R7, R7, R241, RZ, 0x3 ;  /* 0x000000f107078211 */ /* 0x000fc600078f18ff */
[----:B------:R2:W-:Y:S01]  /*0bf0*/  @!P4 LDGSTS.E.BYPASS.LTC128B.128 [R4+0x2100], [R22.64], !P2 ;  /* 0x021000001604cfae */ /* 0x0005e2000d101d4e */
[----:B------:R-:W-:-:S03]  /*0c00*/  @!P0 LOP3.LUT R17, R7, 0xfffffff8, RZ, 0xc0, !PT ;  /* 0xfffffff807118812 */ /* 0x000fc600078ec0ff */
[----:B------:R3:W-:Y:S01]  /*0c10*/  @!P4 LDGSTS.E.BYPASS.LTC128B.128 [R4+0x6100], [R20.64], !P1 ;  /* 0x061000001404cfae */ /* 0x0007e2000c901d4e */
[----:B------:R-:W-:-:S04]  /*0c20*/  IADD3 R7, -R9, UR17, RZ ;  /* 0x0000001109077c10 */ /* 0x000fc8000fffe1ff */
[C---:B------:R-:W-:Y:S01]  /*0c30*/  ISETP.GE.AND P5, PT, R7.reuse, 0x1, PT ;  /* 0x000000010700780c */ /* 0x040fe20003fa6270 */
[----:B-1----:R-:W-:Y:S01]  /*0c40*/  @!P0 IMAD.SHL.U32 R8, R238, 0x2, RZ ;  /* 0x00000002ee088824 */ /* 0x002fe200078e00ff */
[----:B------:R-:W-:Y:S01]  /*0c50*/  ISETP.GE.AND P4, PT, R7, 0x21, PT ;  /* 0x000000210700780c */ /* 0x000fe20003f86270 */
[----:B------:R-:W-:Y:S02]  /*0c60*/  IMAD.SHL.U32 R9, R3, 0x8, RZ ;  /* 0x0000000803097824 */ /* 0x000fe400078e00ff */
[----:B--2---:R-:W-:-:S04]  /*0c70*/  @!P0 IMAD.WIDE R22, R17, 0x2, R14 ;  /* 0x0000000211168825 */ /* 0x004fc800078e020e */
[----:B------:R-:W-:-:S05]  /*0c80*/  @!P0 IMAD.WIDE R14, R32, 0x2, R14 ;  /* 0x00000002200e8825 */ /* 0x000fca00078e020e */
[----:B------:R1:W-:Y:S04]  /*0c90*/  @!P0 LDGSTS.E.BYPASS.LTC128B.128 [R8+0x3100], [R14.64], !P2 ;  /* 0x031000000e088fae */ /* 0x0003e8000d101d4e */
[----:B------:R2:W-:Y:S01]  /*0ca0*/  @!P0 LDGSTS.E.BYPASS.LTC128B.128 [R8+0x7100], [R22.64], !P1 ;  /* 0x0710000016088fae */ /* 0x0005e2000c901d4e */
[----:B------:R-:W-:Y:S02]  /*0cb0*/  ISETP.GE.AND P0, PT, R32, c[0x0][0x1d4], PT ;  /* 0x0000750020007a0c */ /* 0x000fe40003f06270 */
[C---:B------:R-:W-:Y:S01]  /*0cc0*/  ISETP.GE.AND P2, PT, R7.reuse, 0x41, PT ;  /* 0x000000410700780c */ /* 0x040fe20003f46270 */
[----:B------:R-:W0:Y:S01]  /*0cd0*/  LDGDEPBAR ;  /* 0x00000000000079af */ /* 0x000e220000000000 */
[----:B------:R-:W-:Y:S01]  /*0ce0*/  ISETP.GE.AND P1, PT, R7, 0x61, PT ;  /* 0x000000610700780c */ /* 0x000fe20003f26270 */
[----:B-1----:R-:W-:-:S05]  /*0cf0*/  IMAD.SHL.U32 R14, R0, 0x40, RZ ;  /* 0x00000040000e7824 */ /* 0x002fca00078e00ff */
[----:B------:R-:W-:Y:S01]  /*0d00*/  LOP3.LUT R14, R14, 0x1c0, RZ, 0xc0, !PT ;  /* 0x000001c00e0e7812 */ /* 0x000fe200078ec0ff */
[----:B--2---:R-:W-:-:S03]  /*0d10*/  @P5 IMAD.SHL.U32 R8, R238, 0x2, RZ ;  /* 0x00000002ee085824 */ /* 0x004fc600078e00ff */
[----:B------:R-:W-:Y:S02]  /*0d20*/  LOP3.LUT R9, R14, 0x8, R9, 0xf8, !PT ;  /* 0x000000080e097812 */ /* 0x000fe400078ef809 */
[----:B----4-:R-:W-:Y:S01]  /*0d30*/  SHF.R.S32.HI R12, RZ, 0x1f, R235 ;  /* 0x0000001fff0c7819 */ /* 0x010fe200000114eb */
[----:B------:R-:W-:-:S04]  /*0d40*/  IMAD.WIDE.U32 R18, R235, c[0x0][0x1f0], R18 ;  /* 0x00007c00eb127a25 */ /* 0x000fc800078e0012 */
[----:B------:R-:W-:Y:S01]  /*0d50*/  IMAD R11, R12, c[0x0][0x1f0], RZ ;  /* 0x00007c000c0b7a24 */ /* 0x000fe200078e02ff */
[----:B------:R-:W-:-:S03]  /*0d60*/  IADD3 R10, P3, R18, UR18, RZ ;  /* 0x00000012120a7c10 */ /* 0x000fc6000ff7e0ff */
[----:B------:R-:W-:-:S05]  /*0d70*/  IMAD R11, R235, c[0x0][0x1f4], R11 ;  /* 0x00007d00eb0b7a24 */ /* 0x000fca00078e020b */
[----:B------:R-:W-:Y:S02]  /*0d80*/  IADD3.X R11, R19, UR16, R11, P3, !PT ;  /* 0x00000010130b7c10 */ /* 0x000fe40009ffe40b */
[----:B------:R-:W-:-:S04]  /*0d90*/  LEA R18, P3, R10, c[0x0][0x1c8], 0x1 ;  /* 0x000072000a127a11 */ /* 0x000fc800078608ff */
[----:B---3--:R-:W-:Y:S01]  /*0da0*/  LEA.HI.X R4, R10, c[0x0][0x1cc], R11, 0x1, P3 ;  /* 0x000073000a047a11 */ /* 0x008fe200018f0c0b */
[----:B------:R-:W-:Y:S04]  /*0db0*/  SHFL.IDX PT, R24, R18, RZ, 0x181f ;  /* 0x00181fff12187589 */ /* 0x000fe800000e0000 */
[----:B------:R-:W1:Y:S01]  /*0dc0*/  SHFL.IDX PT, R25, R4, RZ, 0x181f ;  /* 0x00181fff04197589 */ /* 0x000e6200000e0000 */
[----:B------:R-:W-:Y:S02]  /*0dd0*/  @P5 SHF.R.S32.HI R10, RZ, 0x1f, R241 ;  /* 0x0000001fff0a5819 */ /* 0x000fe400000114f1 */
[----:B------:R-:W-:Y:S01]  /*0de0*/  ISETP.GE.AND P3, PT, R241, c[0x0][0x1d4], PT ;  /* 0x00007500f1007a0c */ /* 0x000fe20003f66270 */
[----:B------:R-:W-:Y:S01]  /*0df0*/  SHFL.IDX PT, R22, R18, 0x1, 0x181f ;  /* 0x00381f0012167f89 */ /* 0x000fe200000e0000 */
[----:B------:R-:W-:-:S03]  /*0e00*/  @P5 LEA.HI R10, R10, R241, RZ, 0x3 ;  /* 0x000000f10a0a5211 */ /* 0x000fc600078f18ff */
[----:B------:R-:W2:Y:S01]  /*0e10*/  SHFL.IDX PT, R23, R4, 0x1, 0x181f ;  /* 0x00381f0004177f89 */ /* 0x000ea200000e0000 */
[----:B------:R-:W-:-:S03]  /*0e20*/  @P5 LOP3.LUT R10, R10, 0xfffffff8, RZ, 0xc0, !PT ;  /* 0xfffffff80a0a5812 */ /* 0x000fc600078ec0ff */
[----:B------:R-:W-:Y:S04]  /*0e30*/  SHFL.IDX PT, R20, R18, 0x2, 0x181f ;  /* 0x00581f0012147f89 */ /* 0x000fe800000e0000 */
[----:B------:R-:W3:Y:S04]  /*0e40*/  SHFL.IDX PT, R21, R4, 0x2, 0x181f ;  /* 0x00581f0004157f89 */ /* 0x000ee800000e0000 */
[----:B------:R4:W-:Y:S04]  /*0e50*/  SHFL.IDX PT, R19, R4, 0x3, 0x181f ;  /* 0x00781f0004137f89 */ /* 0x0009e800000e0000 */
[----:B------:R-:W5:Y:S01]  /*0e60*/  SHFL.IDX PT, R18, R18, 0x3, 0x181f ;  /* 0x00781f0012127f89 */ /* 0x000f6200000e0000 */
[----:B------:R-:W-:-:S05]  /*0e70*/  IMAD.SHL.U32 R11, R6, 0x40, RZ ;  /* 0x00000040060b7824 */ /* 0x000fca00078e00ff */
[----:B------:R-:W-:Y:S02]  /*0e80*/  LOP3.LUT R11, R11, 0x1c0, RZ, 0xc0, !PT ;  /* 0x000001c00b0b7812 */ /* 0x000fe400078ec0ff */
[----:B----4-:R-:W-:Y:S01]  /*0e90*/  SHF.R.U32.HI R4, RZ, 0x3, R14 ;  /* 0x00000003ff047819 */ /* 0x010fe2000001160e */
[----:B-1----:R-:W-:-:S04]  /*0ea0*/  @P5 IMAD.WIDE R14, R32, 0x2, R24 ;  /* 0x00000002200e5825 */ /* 0x002fc800078e0218 */
[----:B------:R-:W-:Y:S01]  /*0eb0*/  @P5 IMAD.WIDE R24, R10, 0x2, R24 ;  /* 0x000000020a185825 */ /* 0x000fe200078e0218 */
[----:B------:R1:W-:Y:S01]  /*0ec0*/  @P5 LDGSTS.E.BYPASS.LTC128B.128 [R8+0x8100], [R14.64], !P0 ;  /* 0x081000000e085fae */ /* 0x0003e2000c101d4e */
[----:B------:R-:W-:-:S03]  /*0ed0*/  @P2 SHF.R.S32.HI R10, RZ, 0x1f, R241 ;  /* 0x0000001fff0a2819 */ /* 0x000fc600000114f1 */
[----:B------:R4:W-:Y:S01]  /*0ee0*/  @P5 LDGSTS.E.BYPASS.LTC128B.128 [R8+0xc100], [R24.64], !P3 ;  /* 0x0c10000018085fae */ /* 0x0009e2000d901d4e */
[----:B------:R-:W-:Y:S02]  /*0ef0*/  @P2 LEA.HI R10, R10, R241, RZ, 0x3 ;  /* 0x000000f10a0a2211 */ /* 0x000fe400078f18ff */
[----:B------:R-:W-:Y:S02]  /*0f00*/  LOP3.LUT R234, R11, 0x8, R234, 0xf8, !PT ;  /* 0x000000080bea7812 */ /* 0x000fe400078ef8ea */
[----:B------:R-:W-:Y:S02]  /*0f10*/  @P2 LOP3.LUT R10, R10, 0xfffffff8, RZ, 0xc0, !PT ;  /* 0xfffffff80a0a2812 */ /* 0x000fe400078ec0ff */
[----:B------:R-:W-:Y:S02]  /*0f20*/  SHF.R.U32.HI R11, RZ, 0x3, R11 ;  /* 0x00000003ff0b7819 */ /* 0x000fe4000001160b */
[--C-:B-1----:R-:W-:Y:S02]  /*0f30*/  @P4 SHF.R.S32.HI R14, RZ, 0x1f, R241.reuse ;  /* 0x0000001fff0e4819 */ /* 0x102fe400000114f1 */
[----:B----4-:R-:W-:-:S02]  /*0f40*/  @P1 SHF.R.S32.HI R8, RZ, 0x1f, R241 ;  /* 0x0000001fff081819 */ /* 0x010fc400000114f1 */
[-C--:B------:R-:W-:Y:S02]  /*0f50*/  @P4 LEA.HI R14, R14, R241.reuse, RZ, 0x3 ;  /* 0x000000f10e0e4211 */ /* 0x080fe400078f18ff */
[----:B------:R-:W-:Y:S02]  /*0f60*/  @P1 LEA.HI R8, R8, R241, RZ, 0x3 ;  /* 0x000000f108081211 */ /* 0x000fe400078f18ff */
[----:B------:R-:W-:Y:S02]  /*0f70*/  @P4 LOP3.LUT R14, R14, 0xfffffff8, RZ, 0xc0, !PT ;  /* 0xfffffff80e0e4812 */ /* 0x000fe400078ec0ff */
[----:B------:R-:W-:Y:S01]  /*0f80*/  @P1 LOP3.LUT R8, R8, 0xfffffff8, RZ, 0xc0, !PT ;  /* 0xfffffff808081812 */ /* 0x000fe200078ec0ff */
[----:B------:R-:W-:Y:S02]  /*0f90*/  @P4 IMAD.SHL.U32 R15, R238, 0x2, RZ ;  /* 0x00000002ee0f4824 */ /* 0x000fe400078e00ff */
[----:B--2---:R-:W-:Y:S01]  /*0fa0*/  @P4 IMAD.WIDE R24, R14, 0x2, R22 ;  /* 0x000000020e184825 */ /* 0x004fe200078e0216 */
[----:B------:R-:W-:-:S03]  /*0fb0*/  LOP3.LUT R234, R234, R11, RZ, 0x3c, !PT ;  /* 0x0000000beaea7212 */ /* 0x000fc600078e3cff */
[----:B------:R-:W-:Y:S01]  /*0fc0*/  @P4 IMAD.WIDE R22, R32, 0x2, R22 ;  /* 0x0000000220164825 */ /* 0x000fe200078e0216 */
[----:B------:R-:W-:-:S03]  /*0fd0*/  LOP3.LUT R4, R9, R4, RZ, 0x3c, !PT ;  /* 0x0000000409047212 */ /* 0x000fc600078e3cff */
[--C-:B---3--:R-:W-:Y:S01]  /*0fe0*/  @P2 IMAD.WIDE R26, R10, 0x2, R20.reuse ;  /* 0x000000020a1a2825 */ /* 0x108fe200078e0214 */
[----:B------:R1:W-:Y:S03]  /*0ff0*/  @P4 LDGSTS.E.BYPASS.LTC128B.128 [R15+0x9100], [R22.64], !P0 ;  /* 0x09100000160f4fae */ /* 0x0003e6000c101d4e */
[----:B------:R-:W-:Y:S01]  /*1000*/  @P2 IMAD.SHL.U32 R11, R238, 0x2, RZ ;  /* 0x00000002ee0b2824 */ /* 0x000fe200078e00ff */
[----:B------:R2:W-:Y:S01]  /*1010*/  @P4 LDGSTS.E.BYPASS.LTC128B.128 [R15+0xd100], [R24.64], !P3 ;  /* 0x0d100000180f4fae */ /* 0x0005e2000d901d4e */
[----:B------:R-:W-:-:S04]  /*1020*/  @P2 IMAD.WIDE R20, R32, 0x2, R20 ;  /* 0x0000000220142825 */ /* 0x000fc800078e0214 */
[--C-:B-----5:R-:W-:Y:S01]  /*1030*/  @P1 IMAD.WIDE R28, R8, 0x2, R18.reuse ;  /* 0x00000002081c1825 */ /* 0x120fe200078e0212 */
[----:B------:R3:W-:Y:S03]  /*1040*/  @P2 LDGSTS.E.BYPASS.LTC128B.128 [R11+0xa100], [R20.64], !P0 ;  /* 0x0a100000140b2fae */ /* 0x0007e6000c101d4e */
[----:B------:R-:W-:Y:S01]  /*1050*/  @P1 IMAD.SHL.U32 R9, R238, 0x2, RZ ;  /* 0x00000002ee091824 */ /* 0x000fe200078e00ff */
[----:B------:R2:W-:Y:S01]  /*1060*/  @P2 LDGSTS.E.BYPASS.LTC128B.128 [R11+0xe100], [R26.64], !P3 ;  /* 0x0e1000001a0b2fae */ /* 0x0005e2000d901d4e */
[----:B------:R-:W-:-:S05]  /*1070*/  @P1 IMAD.WIDE R18, R32, 0x2, R18 ;  /* 0x0000000220121825 */ /* 0x000fca00078e0212 */
[----:B------:R4:W-:Y:S04]  /*1080*/  @P1 LDGSTS.E.BYPASS.LTC128B.128 [R9+0xb100], [R18.64], !P0 ;  /* 0x0b10000012091fae */ /* 0x0009e8000c101d4e */
[----:B------:R3:W-:Y:S04]  /*1090*/  @P1 LDGSTS.E.BYPASS.LTC128B.128 [R9+0xf100], [R28.64], !P3 ;  /* 0x0f1000001c091fae */ /* 0x0007e8000d901d4e */
[----:B------:R-:W0:Y:S01]  /*10a0*/  LDGDEPBAR ;  /* 0x00000000000079af */ /* 0x000e220000000000 */
[----:B------:R-:W-:Y:S02]  /*10b0*/  LEA.HI R14, R16, R5, RZ, 0x5 ;  /* 0x00000005100e7211 */ /* 0x000fe400078f28ff */
[----:B------:R-:W-:-:S02]  /*10c0*/  LOP3.LUT P4, RZ, R6, 0x2, RZ, 0xc0, !PT ;  /* 0x0000000206ff7812 */ /* 0x000fc4000788c0ff */
[----:B------:R-:W-:Y:S02]  /*10d0*/  LOP3.LUT R4, R4, 0xfffffe00, R2, 0xf8, !PT ;  /* 0xfffffe0004047812 */ /* 0x000fe400078ef802 */
[----:B------:R-:W-:Y:S01]  /*10e0*/  SHF.R.S32.HI R176, RZ, 0x5, R14 ;  /* 0x00000005ffb07819 */ /* 0x000fe2000001140e */
[----:B------:R-:W-:Y:S01]  /*10f0*/  IMAD.MOV.U32 R2, RZ, RZ, 0x10 ;  /* 0x00000010ff027424 */ /* 0x000fe200078e00ff */
[----:B------:R-:W-:Y:S01]  /*1100*/  R2P PR, R0, 0x6 ;  /* 0x0000000600007804 */ /* 0x000fe20000000000 */
[----:B------:R-:W-:Y:S02]  /*1110*/  IMAD R234, R3, 0x200, R234 ;  /* 0x0000020003ea7824 */ /* 0x000fe400078e02ea */
[----:B------:R-:W-:Y:S02]  /*1120*/  IMAD R176, R176, 0x400, R4 ;  /* 0x00000400b0b07824 */ /* 0x000fe400078e0204 */
[----:B------:R-:W-:Y:S01]  /*1130*/  IMAD.MOV.U32 R3, RZ, RZ, 0x20 ;  /* 0x00000020ff037424 */ /* 0x000fe200078e00ff */
[----:B------:R-:W-:-:S04]  /*1140*/  DEPBAR.LE SB0, 0x1 ;  /* 0x000080400000791a */ /* 0x000fc80000000000 */
[----:B------:R-:W-:Y:S01]  /*1150*/  SEL R2, R2, 0xfffffff0, !P1 ;  /* 0xfffffff002027807 */ /* 0x000fe20004800000 */
[----:B------:R-:W-:Y:S01]  /*1160*/  IMAD.SHL.U32 R176, R176, 0x2, RZ ;  /* 0x00000002b0b07824 */ /* 0x000fe200078e00ff */
[----:B------:R-:W-:Y:S01]  /*1170*/  BAR.SYNC.DEFER_BLOCKING 0x0 ;  /* 0x0000000000007b1d */ /* 0x000fe20000010000 */
[----:B------:R-:W-:Y:S02]  /*1180*/  SEL R0, R3, 0xffffffe0, !P2 ;  /* 0xffffffe003007807 */ /* 0x000fe40005000000 */
[----:B------:R-:W-:-:S03]  /*1190*/  IMAD R180, R2, 0x2, R176 ;  /* 0x0000000202b47824 */ /* 0x000fc600078e02b0 */
[C---:B------:R-:W-:Y:S02]  /*11a0*/  IMAD R184, R0.reuse, 0x2, R176 ;  /* 0x0000000200b87824 */ /* 0x040fe400078e02b0 */
[----:B------:R-:W-:Y:S01]  /*11b0*/  IMAD R188, R0, 0x2, R180 ;  /* 0x0000000200bc7824 */ /* 0x000fe200078e02b4 */
[----:B------:R1:W1:Y:S04]  /*11c0*/  LDSM.16.M88.4 R136, [R176+0x100] ;  /* 0x00010000b088783b */ /* 0x0002680000000200 */
[----:B------:R1:W1:Y:S04]  /*11d0*/  LDSM.16.M88.4 R140, [R180+0x100] ;  /* 0x00010000b48c783b */ /* 0x0002680000000200 */
[----:B------:R1:W1:Y:S04]  /*11e0*/  LDSM.16.M88.4 R168, [R184+0x100] ;  /* 0x00010000b8a8783b */ /* 0x0002680000000200 */
[----:B------:R1:W1:Y:S04]  /*11f0*/  LDSM.16.M88.4 R172, [R188+0x100] ;  /* 0x00010000bcac783b */ /* 0x0002680000000200 */
[----:B------:R-:W1:Y:S04]  /*1200*/  LDSM.16.M88.4 R176, [R176+0x4100] ;  /* 0x00410000b0b0783b */ /* 0x000e680000000200 */
[----:B------:R-:W1:Y:S04]  /*1210*/  LDSM.16.M88.4 R180, [R180+0x4100] ;  /* 0x00410000b4b4783b */ /* 0x000e680000000200 */
[----:B------:R-:W1:Y:S04]  /*1220*/  LDSM.16.M88.4 R184, [R184+0x4100] ;  /* 0x00410000b8b8783b */ /* 0x000e680000000200 */
[----:B------:R-:W1:Y:S04]  /*1230*/  LDSM.16.M88.4 R188, [R188+0x4100] ;  /* 0x00410000bcbc783b */ /* 0x000e680000000200 */
[----:B------:R-:W-:Y:S01]  /*1240*/  BAR.SYNC.DEFER_BLOCKING 0x0 ;  /* 0x0000000000007b1d */ /* 0x000fe20000010000 */
[----:B------:R-:W-:Y:S01]  /*1250*/  IMAD.SHL.U32 R234, R234, 0x2, RZ ;  /* 0x00000002eaea7824 */ /* 0x000fe200078e00ff */
[----:B------:R-:W-:Y:S01]  /*1260*/  PLOP3.LUT P1, PT, PT, PT, UP0, 0x80, 0x0 ;  /* 0x000000000000781c */ /* 0x000fe20003f2f008 */
[----:B------:R-:W-:-:S02]  /*1270*/  UIMAD.WIDE.U32 UR20, UR9, UR4, URZ ;  /* 0x00000004091472a5 */ /* 0x000fc4000f8e003f */
[----:B------:R-:W-:Y:S01]  /*1280*/  UIMAD UR4, UR7, UR4, URZ ;  /* 0x00000004070472a4 */ /* 0x000fe2000f8e023f */
[----:B------:R-:W-:Y:S01]  /*1290*/  IADD3 R8, R234, 0x8100, RZ ;  /* 0x00008100ea087810 */ /* 0x000fe20007ffe0ff */
[----:B------:R-:W-:-:S04]  /*12a0*/  DEPBAR.LE SB0, 0x0 ;  /* 0x000080000000791a */ /* 0x000fc80000000000 */
[----:B------:R-:W-:Y:S01]  /*12b0*/  BAR.SYNC.DEFER_BLOCKING 0x0 ;  /* 0x0000000000007b1d */ /* 0x000fe20000010000 */
[----:B------:R-:W-:Y:S01]  /*12c0*/  IADD3 R233, R234, 0x8120, RZ ;  /* 0x00008120eae97810 */ /* 0x000fe20007ffe0ff */
[----:B------:R-:W-:Y:S01]  /*12d0*/  UIMAD UR4, UR9, UR5, UR4 ;  /* 0x00000005090472a4 */ /* 0x000fe2000f8e0204 */
[----:B------:R-:W-:Y:S02]  /*12e0*/  @P4 IADD3 R233, R8, -0x20, RZ ;  /* 0xffffffe008e94810 */ /* 0x000fe40007ffe0ff */
[----:B------:R-:W-:Y:S01]  /*12f0*/  LOP3.LUT R14, R14, 0xffffffe0, RZ, 0xc0, !PT ;  /* 0xffffffe00e0e7812 */ /* 0x000fe200078ec0ff */
[----:B------:R-:W-:Y:S01]  /*1300*/  UIADD3 UR4, UR21, UR4, URZ ;  /* 0x0000000415047290 */ /* 0x000fe2000fffe03f */
[----:B------:R-:W-:Y:S02]  /*1310*/  LOP3.LUT P2, RZ, R6, 0x4, RZ, 0xc0, !PT ;  /* 0x0000000406ff7812 */ /* 0x000fe4000784c0ff */
[----:B------:R-:W-:Y:S01]  /*1320*/  ISETP.GT.AND P6, PT, R240, 0x7f, PT ;  /* 0x0000007ff000780c */ /* 0x000fe20003fc4270 */
[----:B------:R-:W-:Y:S01]  /*1330*/  IMAD.IADD R5, R5, 0x1, -R14 ;  /* 0x0000000105057824 */ /* 0x000fe200078e0a0e */
[----:B------:R-:W-:-:S02]  /*1340*/  SEL R3, R3, 0xffffffe0, !P2 ;  /* 0xffffffe003037807 */ /* 0x000fc40005000000 */
[----:B------:R-:W-:Y:S02]  /*1350*/  SEL R6, RZ, 0x10, P3 ;  /* 0x00000010ff067807 */ /* 0x000fe40001800000 */
[C---:B------:R-:W-:Y:S02]  /*1360*/  IADD3 R227, R233.reuse, 0x800, RZ ;  /* 0x00000800e9e37810 */ /* 0x040fe40007ffe0ff */
[C---:B------:R-:W-:Y:S02]  /*1370*/  IADD3 R226, R233.reuse, 0x1000, RZ ;  /* 0x00001000e9e27810 */ /* 0x040fe40007ffe0ff */
[C---:B------:R-:W-:Y:S02]  /*1380*/  IADD3 R225, R233.reuse, 0x1800, RZ ;  /* 0x00001800e9e17810 */ /* 0x040fe40007ffe0ff */
[C---:B------:R-:W-:Y:S01]  /*1390*/  IADD3 R224, R233.reuse, 0x2000, RZ ;  /* 0x00002000e9e07810 */ /* 0x040fe20007ffe0ff */
[----:B--2---:R2:W1:Y:S01]  /*13a0*/  LDSM.16.M88.4 R24, [R234+0x8100] ;  /* 0x00810000ea18783b */ /* 0x0044620000000200 */
[----:B------:R-:W-:-:S03]  /*13b0*/  IADD3 R223, R233, 0x2800, RZ ;  /* 0x00002800e9df7810 */ /* 0x000fc60007ffe0ff */
[----:B----4-:R2:W4:Y:S01]  /*13c0*/  LDSM.16.M88.4 R16, [R234+0x8900] ;  /* 0x00890000ea10783b */ /* 0x0105220000000200 */
[----:B------:R-:W-:-:S03]  /*13d0*/  IADD3 R222, R233, 0x3000, RZ ;  /* 0x00003000e9de7810 */ /* 0x000fc60007ffe0ff */
[----:B---3--:R2:W3:Y:S01]  /*13e0*/  LDSM.16.M88.4 R8, [R234+0x9100] ;  /* 0x00910000ea08783b */ /* 0x0084e20000000200 */
[----:B------:R-:W-:-:S03]  /*13f0*/  IADD3 R221, R233, 0x3800, RZ ;  /* 0x00003800e9dd7810 */ /* 0x000fc60007ffe0ff */
[----:B------:R2:W1:Y:S04]  /*1400*/  LDSM.16.M88.4 R100, [R234+0x9900] ;  /* 0x00990000ea64783b */ /* 0x0004680000000200 */
[----:B------:R2:W1:Y:S04]  /*1410*/  LDSM.16.M88.4 R92, [R234+0xa100] ;  /* 0x00a10000ea5c783b */ /* 0x0004680000000200 */
[----:B------:R2:W1:Y:S04]  /*1420*/  LDSM.16.M88.4 R84, [R234+0xa900] ;  /* 0x00a90000ea54783b */ /* 0x0004680000000200 */
[----:B------:R2:W1:Y:S04]  /*1430*/  LDSM.16.M88.4 R76, [R234+0xb100] ;  /* 0x00b10000ea4c783b */ /* 0x0004680000000200 */
[----:B------:R2:W1:Y:S04]  /*1440*/  LDSM.16.M88.4 R68, [R234+0xb900] ;  /* 0x00b90000ea44783b */ /* 0x0004680000000200 */
[----:B------:R2:W1:Y:S04]  /*1450*/  LDSM.16.M88.4 R64, [R233] ;  /* 0x00000000e940783b */ /* 0x0004680000000200 */
[----:B------:R2:W1:Y:S04]  /*1460*/  LDSM.16.M88.4 R60, [R233+0x800] ;  /* 0x00080000e93c783b */ /* 0x0004680000000200 */
[----:B------:R2:W1:Y:S04]  /*1470*/  LDSM.16.M88.4 R56, [R233+0x1000] ;  /* 0x00100000e938783b */ /* 0x0004680000000200 */
[----:B------:R2:W1:Y:S04]  /*1480*/  LDSM.16.M88.4 R48, [R233+0x1800] ;  /* 0x00180000e930783b */ /* 0x0004680000000200 */
[----:B------:R2:W1:Y:S04]  /*1490*/  LDSM.16.M88.4 R44, [R233+0x2000] ;  /* 0x00200000e92c783b */ /* 0x0004680000000200 */
[----:B------:R2:W1:Y:S04]  /*14a0*/  LDSM.16.M88.4 R52, [R233+0x2800] ;  /* 0x00280000e934783b */ /* 0x0004680000000200 */
[----:B------:R2:W1:Y:S04]  /*14b0*/  LDSM.16.M88.4 R40, [R233+0x3000] ;  /* 0x00300000e928783b */ /* 0x0004680000000200 */
[----:B------:R2:W1:Y:S01]  /*14c0*/  LDSM.16.M88.4 R36, [R233+0x3800] ;  /* 0x00380000e924783b */ /* 0x0004620000000200 */
[----:B------:R-:W-:Y:S05]  /*14d0*/  @!P1 BRA `(.L_x_0) ;  /* 0x000003b000009947 */ /* 0x000fea0003800000 */
[----:B---34-:R-:W-:Y:S01]  /*14e0*/  IMAD R13, R13, c[0x0][0x208], RZ ;  /* 0x000082000d0d7a24 */ /* 0x018fe200078e02ff */
[----:B------:R-:W-:Y:S01]  /*14f0*/  ISETP.GE.AND P4, PT, R32, c[0x0][0x1d4], PT ;  /* 0x0000750020007a0c */ /* 0x000fe20003f86270 */
[----:B-1----:R-:W-:Y:S01]  /*1500*/  IMAD.WIDE.U32 R14, R236, c[0x0][0x208], RZ ;  /* 0x00008200ec0e7a25 */ /* 0x002fe200078e00ff */
[----:B------:R-:W-:-:S02]  /*1510*/  ISETP.GE.AND P2, PT, R241, c[0x0][0x1d4], PT ;  /* 0x00007500f1007a0c */ /* 0x000fc40003f46270 */
[----:B------:R-:W-:Y:S01]  /*1520*/  ISETP.LT.OR P5, PT, R7, 0x1, P4 ;  /* 0x000000010700780c */ /* 0x000fe200027a1670 */
[----:B------:R-:W-:Y:S02]  /*1530*/  IMAD R13, R236, c[0x0][0x20c], R13 ;  /* 0x00008300ec0d7a24 */ /* 0x000fe400078e020d */
[----:B------:R-:W-:Y:S02]  /*1540*/  IMAD R12, R12, c[0x0][0x218], RZ ;  /* 0x000086000c0c7a24 */ /* 0x000fe400078e02ff */
[----:B------:R-:W-:Y:S02]  /*1550*/  IMAD.IADD R15, R15, 0x1, R13 ;  /* 0x000000010f0f7824 */ /* 0x000fe400078e020d */
[C---:B------:R-:W-:Y:S02]  /*1560*/  IMAD R12, R235.reuse, c[0x0][0x21c], R12 ;  /* 0x00008700eb0c7a24 */ /* 0x040fe400078e020c */
[----:B------:R-:W-:-:S04]  /*1570*/  IMAD.WIDE.U32 R14, R235, c[0x0][0x218], R14 ;  /* 0x00008600eb0e7a25 */ /* 0x000fc800078e000e */
[----:B------:R-:W-:Y:S01]  /*1580*/  IMAD.WIDE R30, R32, 0x2, RZ ;  /* 0x00000002201e7825 */ /* 0x000fe200078e02ff */
[----:B------:R-:W-:-:S03]  /*1590*/  IADD3 R14, P1, R14, UR20, RZ ;  /* 0x000000140e0e7c10 */ /* 0x000fc6000ff3e0ff */
[----:B------:R-:W-:Y:S01]  /*15a0*/  IMAD.SHL.U32 R13, R238, 0x2, RZ ;  /* 0x00000002ee0d7824 */ /* 0x000fe200078e00ff */
[----:B------:R-:W-:Y:S02]  /*15b0*/  IADD3.X R12, R15, UR4, R12, P1, !PT ;  /* 0x000000040f0c7c10 */ /* 0x000fe40008ffe40c */
[----:B------:R-:W-:-:S04]  /*15c0*/  LEA R15, P1, R14, c[0x0][0x1f8], 0x1 ;  /* 0x00007e000e0f7a11 */ /* 0x000fc800078208ff */
[----:B------:R-:W-:Y:S01]  /*15d0*/  LEA.HI.X R14, R14, c[0x0][0x1fc], R12, 0x1, P1 ;  /* 0x00007f000e0e7a11 */ /* 0x000fe200008f0c0c */
[----:B------:R-:W1:Y:S01]  /*15e0*/  SHFL.IDX PT, R22, R15, RZ, 0x181f ;  /* 0x00181fff0f167589 */ /* 0x000e6200000e0000 */
[----:B------:R-:W-:-:S03]  /*15f0*/  SHF.R.S32.HI R12, RZ, 0x1f, R241 ;  /* 0x0000001fff0c7819 */ /* 0x000fc600000114f1 */
[----:B------:R-:W3:Y:S01]  /*1600*/  SHFL.IDX PT, R23, R14, RZ, 0x181f ;  /* 0x00181fff0e177589 */ /* 0x000ee200000e0000 */
[----:B------:R-:W-:-:S03]  /*1610*/  LEA.HI R12, R12, R241, RZ, 0x3 ;  /* 0x000000f10c0c7211 */ /* 0x000fc600078f18ff */
[----:B------:R-:W4:Y:S01]  /*1620*/  SHFL.IDX PT, R20, R15, 0x1, 0x181f ;  /* 0x00381f000f147f89 */ /* 0x000f2200000e0000 */
[----:B------:R-:W-:-:S03]  /*1630*/  LOP3.LUT R12, R12, 0xfffffff8, RZ, 0xc0, !PT ;  /* 0xfffffff80c0c7812 */ /* 0x000fc600078ec0ff */
[----:B------:R-:W5:Y:S02]  /*1640*/  SHFL.IDX PT, R21, R14, 0x1, 0x181f ;  /* 0x00381f000e157f89 */ /* 0x000f6400000e0000 */
[----:B------:R-:W-:Y:S02]  /*1650*/  IMAD.WIDE R34, R12, 0x2, RZ ;  /* 0x000000020c227825 */ /* 0x000fe400078e02ff */
[----:B------:R-:W2:Y:S04]  /*1660*/  SHFL.IDX PT, R12, R15, 0x2, 0x181f ;  /* 0x00581f000f0c7f89 */ /* 0x000ea800000e0000 */
[----:B------:R-:W-:Y:S01]  /*1670*/  SHFL.IDX PT, R15, R15, 0x3, 0x181f ;  /* 0x00781f000f0f7f89 */ /* 0x000fe200000e0000 */
[----:B-1----:R-:W-:-:S05]  /*1680*/  IADD3 R28, P1, R22, R30, RZ ;  /* 0x0000001e161c7210 */ /* 0x002fca0007f3e0ff */
[----:B---3--:R-:W-:Y:S01]  /*1690*/  IMAD.X R29, R23, 0x1, R31, P1 ;  /* 0x00000001171d7824 */ /* 0x008fe200008e061f */
[----:B------:R-:W-:-:S04]  /*16a0*/  ISETP.LT.OR P1, PT, R7, 0x1, P2 ;  /* 0x000000010700780c */ /* 0x000fc80001721670 */
[----:B------:R4:W-:Y:S01]  /*16b0*/  LDGSTS.E.BYPASS.LTC128B.128 [R13+0x100], [R28.64], !P5 ;  /* 0x001000001c0d7fae */ /* 0x0009e2000e901d4e */
[----:B------:R-:W-:-:S05]  /*16c0*/  IADD3 R22, P5, R22, R34, RZ ;  /* 0x0000002216167210 */ /* 0x000fca0007fbe0ff */
[----:B------:R-:W-:Y:S01]  /*16d0*/  IMAD.X R23, R23, 0x1, R35, P5 ;  /* 0x0000000117177824 */ /* 0x000fe200028e0623 */
[----:B------:R-:W-:-:S04]  /*16e0*/  ISETP.LT.OR P5, PT, R7, 0x21, P4 ;  /* 0x000000210700780c */ /* 0x000fc800027a1670 */
[----:B------:R1:W-:Y:S01]  /*16f0*/  LDGSTS.E.BYPASS.LTC128B.128 [R13+0x4100], [R22.64], !P1 ;  /* 0x04100000160d7fae */ /* 0x0003e2000c901d4e */
[----:B----4-:R-:W-:-:S05]  /*1700*/  IADD3 R28, P1, R30, R20, RZ ;  /* 0x000000141e1c7210 */ /* 0x010fca0007f3e0ff */
[----:B-----5:R-:W-:Y:S01]  /*1710*/  IMAD.X R29, R31, 0x1, R21, P1 ;  /* 0x000000011f1d7824 */ /* 0x020fe200008e0615 */
[----:B------:R-:W-:-:S04]  /*1720*/  ISETP.LT.OR P1, PT, R7, 0x21, P2 ;  /* 0x000000210700780c */ /* 0x000fc80001721670 */
[----:B------:R3:W-:Y:S01]  /*1730*/  LDGSTS.E.BYPASS.LTC128B.128 [R13+0x1100], [R28.64], !P5 ;  /* 0x011000001c0d7fae */ /* 0x0007e2000e901d4e */
[----:B------:R-:W-:-:S03]  /*1740*/  IADD3 R20, P5, R34, R20, RZ ;  /* 0x0000001422147210 */ /* 0x000fc60007fbe0ff */
[----:B-1----:R-:W1:Y:S02]  /*1750*/  SHFL.IDX PT, R22, R14, 0x2, 0x181f ;  /* 0x00581f000e167f89 */ /* 0x002e6400000e0000 */
[----:B------:R-:W-:Y:S01]  /*1760*/  IMAD.X R21, R35, 0x1, R21, P5 ;  /* 0x0000000123157824 */ /* 0x000fe200028e0615 */
[C---:B------:R-:W-:Y:S01]  /*1770*/  ISETP.LT.OR P5, PT, R7.reuse, 0x41, P4 ;  /* 0x000000410700780c */ /* 0x040fe200027a1670 */
[----:B------:R-:W4:Y:S01]  /*1780*/  SHFL.IDX PT, R14, R14, 0x3, 0x181f ;  /* 0x00781f000e0e7f89 */ /* 0x000f2200000e0000 */
[----:B------:R-:W-:-:S03]  /*1790*/  ISETP.LT.OR P4, PT, R7, 0x61, P4 ;  /* 0x000000610700780c */ /* 0x000fc60002781670 */
[----:B------:R2:W-:Y:S02]  /*17a0*/  LDGSTS.E.BYPASS.LTC128B.128 [R13+0x5100], [R20.64], !P1 ;  /* 0x05100000140d7fae */ /* 0x0005e4000c901d4e */
[----:B--2---:R-:W-:-:S05]  /*17b0*/  IADD3 R20, P1, R30, R12, RZ ;  /* 0x0000000c1e147210 */ /* 0x004fca0007f3e0ff */
[----:B-1----:R-:W-:Y:S01]  /*17c0*/  IMAD.X R21, R31, 0x1, R22, P1 ;  /* 0x000000011f157824 */ /* 0x002fe200008e0616 */
[----:B---3--:R-:W-:-:S04]  /*17d0*/  IADD3 R28, P1, R34, R12, RZ ;  /* 0x0000000c221c7210 */ /* 0x008fc80007f3e0ff */
[----:B------:R1:W-:Y:S01]  /*17e0*/  LDGSTS.E.BYPASS.LTC128B.128 [R13+0x2100], [R20.64], !P5 ;  /* 0x02100000140d7fae */ /* 0x0003e2000e901d4e */
[----:B------:R-:W-:Y:S01]  /*17f0*/  IMAD.X R29, R35, 0x1, R22, P1 ;  /* 0x00000001231d7824 */ /* 0x000fe200008e0616 */
[C---:B------:R-:W-:Y:S02]  /*1800*/  ISETP.LT.OR P5, PT, R7.reuse, 0x41, P2 ;  /* 0x000000410700780c */ /* 0x040fe400017a1670 */
[----:B------:R-:W-:-:S11]  /*1810*/  ISETP.LT.OR P2, PT, R7, 0x61, P2 ;  /* 0x000000610700780c */ /* 0x000fd60001741670 */
[----:B------:R2:W-:Y:S01]  /*1820*/  LDGSTS.E.BYPASS.LTC128B.128 [R13+0x6100], [R28.64], !P5 ;  /* 0x061000001c0d7fae */ /* 0x0005e2000e901d4e */
[----:B-1----:R-:W-:-:S05]  /*1830*/  IADD3 R20, P1, R30, R15, RZ ;  /* 0x0000000f1e147210 */ /* 0x002fca0007f3e0ff */
[----:B----4-:R-:W-:Y:S01]  /*1840*/  IMAD.X R21, R31, 0x1, R14, P1 ;  /* 0x000000011f157824 */ /* 0x010fe200008e060e */
[----:B------:R-:W-:-:S04]  /*1850*/  IADD3 R22, P1, R34, R15, RZ ;  /* 0x0000000f22167210 */ /* 0x000fc80007f3e0ff */
[----:B------:R2:W-:Y:S01]  /*1860*/  LDGSTS.E.BYPASS.LTC128B.128 [R13+0x3100], [R20.64], !P4 ;  /* 0x03100000140d7fae */ /* 0x0005e2000e101d4e */
[----:B------:R-:W-:-:S05]  /*1870*/  IMAD.X R23, R35, 0x1, R14, P1 ;  /* 0x0000000123177824 */ /* 0x000fca00008e060e */
[----:B------:R2:W-:Y:S03]  /*1880*/  LDGSTS.E.BYPASS.LTC128B.128 [R13+0x7100], [R22.64], !P2 ;  /* 0x07100000160d7fae */ /* 0x0005e6000d101d4e */
.L_x_0:
[C---:B-1-34-:R-:W-:Y:S01]  /*1890*/  HMMA.16816.F32.BF16 R104, R136.reuse, R100, RZ ;  /* 0x000000648868723c */ /* 0x05afe200000418ff */
[C---:B------:R-:W-:Y:S01]  /*18a0*/  IMAD R231, R3.reuse, 0x2, R234 ;  /* 0x0000000203e77824 */ /* 0x040fe200078e02ea */
[----:B------:R-:W-:Y:S01]  /*18b0*/  LDSM.16.M88.4 R116, [R234+0xf100] ;  /* 0x00f10000ea74783b */ /* 0x000fe20000000200 */
[----:B------:R-:W-:Y:S01]  /*18c0*/  IMAD R220, R3, 0x2, R233 ;  /* 0x0000000203dc7824 */ /* 0x000fe200078e02e9 */
[----:B------:R-:W-:Y:S01]  /*18d0*/  UISETP.GE.AND UP0, UPT, UR10, 0x81, UPT ;  /* 0x000000810a00788c */ /* 0x000fe2000bf06270 */
[C---:B------:R-:W-:Y:S01]  /*18e0*/  IADD3 R219, R233.reuse, 0x4000, RZ ;  /* 0x00004000e9db7810 */ /* 0x040fe20007ffe0ff */
[----:B------:R-:W-:Y:S01]  /*18f0*/  LDSM.16.M88.4 R112, [R234+0xf900] ;  /* 0x00f90000ea70783b */ /* 0x000fe20000000200 */
[C---:B------:R-:W-:Y:S01]  /*1900*/  IADD3 R218, R233.reuse, 0x4800, RZ ;  /* 0x00004800e9da7810 */ /* 0x040fe20007ffe0ff */
[----:B------:R-:W-:Y:S01]  /*1910*/  HMMA.16816.F32.BF16 R100, R136, R102, RZ ;  /* 0x000000668864723c */ /* 0x000fe200000418ff */
[----:B------:R-:W-:Y:S01]  /*1920*/  IADD3 R217, R233, 0x5000, RZ ;  /* 0x00005000e9d97810 */ /* 0x000fe20007ffe0ff */
[----:B------:R-:W-:Y:S01]  /*1930*/  LDSM.16.M88.4 R108, [R233+0x4000] ;  /* 0x00400000e96c783b */ /* 0x000fe20000000200 */
[----:B------:R-:W-:-:S02]  /*1940*/  PLOP3.LUT P1, PT, PT, PT, UP0, 0x40, 0x0 ;  /* 0x000000000000781c */ /* 0x000fc40003f2e808 */
[C---:B------:R-:W-:Y:S01]  /*1950*/  IADD3 R216, R233.reuse, 0x5800, RZ ;  /* 0x00005800e9d87810 */ /* 0x040fe20007ffe0ff */
[----:B------:R-:W-:Y:S01]  /*1960*/  LDSM.16.M88.4 R124, [R231+0xd900] ;  /* 0x00d90000e77c783b */ /* 0x000fe20000000200 */
[C---:B------:R-:W-:Y:S01]  /*1970*/  IADD3 R215, R233.reuse, 0x6000, RZ ;  /* 0x00006000e9d77810 */ /* 0x040fe20007ffe0ff */
[C---:B------:R-:W-:Y:S01]  /*1980*/  HMMA.16816.F32.BF16 R96, R136.reuse, R92, RZ ;  /* 0x0000005c8860723c */ /* 0x040fe200000418ff */
[C---:B------:R-:W-:Y:S01]  /*1990*/  IADD3 R214, R233.reuse, 0x6800, RZ ;  /* 0x00006800e9d67810 */ /* 0x040fe20007ffe0ff */
[----:B------:R-:W-:Y:S01]  /*19a0*/  LDSM.16.M88.4 R120, [R231+0xe100] ;  /* 0x00e10000e778783b */ /* 0x000fe20000000200 */
[C---:B------:R-:W-:Y:S02]  /*19b0*/  IADD3 R213, R233.reuse, 0x7000, RZ ;  /* 0x00007000e9d57810 */ /* 0x040fe40007ffe0ff */
[----:B------:R-:W-:Y:S01]  /*19c0*/  IADD3 R212, R233, 0x7800, RZ ;  /* 0x00007800e9d47810 */ /* 0x000fe20007ffe0ff */
[----:B------:R-:W0:Y:S02]  /*19d0*/  LDGDEPBAR ;  /* 0x00000000000079af */ /* 0x000e240000000000 */
[C---:B------:R-:W-:Y:S08]  /*19e0*/  HMMA.16816.F32.BF16 R80, R136.reuse, R76, RZ ;  /* 0x0000004c8850723c */ /* 0x040ff000000418ff */
[C---:B------:R-:W-:Y:S08]  /*19f0*/  HMMA.16816.F32.BF16 R72, R136.reuse, R68, RZ ;  /* 0x000000448848723c */ /* 0x040ff000000418ff */
[C---:B------:R-:W-:Y:S08]  /*1a00*/  HMMA.16816.F32.BF16 R92, R136.reuse, R94, RZ ;  /* 0x0000005e885c723c */ /* 0x040ff000000418ff */
[C---:B------:R-:W-:Y:S08]  /*1a10*/  HMMA.16816.F32.BF16 R76, R136.reuse, R78, RZ ;  /* 0x0000004e884c723c */ /* 0x040ff000000418ff */
[C---:B------:R-:W-:Y:S08]  /*1a20*/  HMMA.16816.F32.BF16 R68, R136.reuse, R70, RZ ;  /* 0x000000468844723c */ /* 0x040ff000000418ff */
[C---:B--2---:R-:W-:Y:S08]  /*1a30*/  HMMA.16816.F32.BF16 R28, R136.reuse, R24, RZ ;  /* 0x00000018881c723c */ /* 0x044ff000000418ff */
[C---:B------:R-:W-:Y:S08]  /*1a40*/  HMMA.16816.F32.BF16 R24, R136.reuse, R26, RZ ;  /* 0x0000001a8818723c */ /* 0x040ff000000418ff */
[C---:B------:R-:W-:Y:S08]  /*1a50*/  HMMA.16816.F32.BF16 R20, R136.reuse, R16, RZ ;  /* 0x000000108814723c */ /* 0x040ff000000418ff */
[C---:B------:R-:W-:Y:S08]  /*1a60*/  HMMA.16816.F32.BF16 R88, R136.reuse, R84, RZ ;  /* 0x000000548858723c */ /* 0x040ff000000418ff */
[----:B------:R-:W-:Y:S08]  /*1a70*/  HMMA.16816.F32.BF16 R16, R136, R18, RZ ;  /* 0x000000128810723c */ /* 0x000ff000000418ff */
[C---:B------:R-:W-:Y:S08]  /*1a80*/  HMMA.16816.F32.BF16 R104, R140.reuse, R48, R104 ;  /* 0x000000308c68723c */ /* 0x040ff00000041868 */
[----:B------:R-:W-:Y:S01]  /*1a90*/  HMMA.16816.F32.BF16 R100, R140, R50, R100 ;  /* 0x000000328c64723c */ /* 0x000fe20000041864 */
[----:B------:R-:W1:Y:S07]  /*1aa0*/  LDSM.16.M88.4 R48, [R231+0x8100] ;  /* 0x00810000e730783b */ /* 0x000e6e0000000200 */
[----:B------:R-:W-:Y:S08]  /*1ab0*/  HMMA.16816.F32.BF16 R84, R136, R86, RZ ;  /* 0x000000568854723c */ /* 0x000ff000000418ff */
[C---:B------:R-:W-:Y:S08]  /*1ac0*/  HMMA.16816.F32.BF16 R96, R140.reuse, R44, R96 ;  /* 0x0000002c8c60723c */ /* 0x040ff00000041860 */
[C---:B------:R-:W-:Y:S01]  /*1ad0*/  HMMA.16816.F32.BF16 R92, R140.reuse, R46, R92 ;  /* 0x0000002e8c5c723c */ /* 0x040fe2000004185c */
[----:B------:R-:W2:Y:S07]  /*1ae0*/  LDSM.16.M88.4 R44, [R231+0x8900] ;  /* 0x00890000e72c783b */ /* 0x000eae0000000200 */
[C---:B------:R-:W-:Y:S08]  /*1af0*/  HMMA.16816.F32.BF16 R80, R140.reuse, R40, R80 ;  /* 0x000000288c50723c */ /* 0x040ff00000041850 */
[C---:B------:R-:W-:Y:S01]  /*1b00*/  HMMA.16816.F32.BF16 R76, R140.reuse, R42, R76 ;  /* 0x0000002a8c4c723c */ /* 0x040fe2000004184c */
[----:B------:R-:W3:Y:S07]  /*1b10*/  LDSM.16.M88.4 R40, [R231+0x9900] ;  /* 0x00990000e728783b */ /* 0x000eee0000000200 */
[C---:B------:R-:W-:Y:S08]  /*1b20*/  HMMA.16816.F32.BF16 R72, R140.reuse, R36, R72 ;  /* 0x000000248c48723c */ /* 0x040ff00000041848 */
[----:B------:R-:W-:Y:S01]  /*1b30*/  HMMA.16816.F32.BF16 R68, R140, R38, R68 ;  /* 0x000000268c44723c */ /* 0x000fe20000041844 */
[----:B------:R-:W4:Y:S07]  /*1b40*/  LDSM.16.M88.4 R36, [R231+0xa100] ;  /* 0x00a10000e724783b */ /* 0x000f2e0000000200 */
[C---:B------:R-:W-:Y:S08]  /*1b50*/  HMMA.16816.F32.BF16 R12, R136.reuse, R8, RZ ;  /* 0x00000008880c723c */ /* 0x040ff000000418ff */
[----:B------:R-:W-:Y:S08]  /*1b60*/  HMMA.16816.F32.BF16 R8, R136, R10, RZ ;  /* 0x0000000a8808723c */ /* 0x000ff000000418ff */
[C---:B------:R-:W-:Y:S08]  /*1b70*/  HMMA.16816.F32.BF16 R28, R140.reuse, R64, R28 ;  /* 0x000000408c1c723c */ /* 0x040ff0000004181c */
[C---:B------:R-:W-:Y:S01]  /*1b80*/  HMMA.16816.F32.BF16 R24, R140.reuse, R66, R24 ;  /* 0x000000428c18723c */ /* 0x040fe20000041818 */
[----:B------:R-:W-:Y:S07]  /*1b90*/  LDSM.16.M88.4 R64, [R233+0x5800] ;  /* 0x00580000e940783b */ /* 0x000fee0000000200 */
[C---:B------:R-:W-:Y:S08]  /*1ba0*/  HMMA.16816.F32.BF16 R20, R140.reuse, R60, R20 ;  /* 0x0000003c8c14723c */ /* 0x040ff00000041814 */
[C---:B------:R-:W-:Y:S01]  /*1bb0*/  HMMA.16816.F32.BF16 R16, R140.reuse, R62, R16 ;  /* 0x0000003e8c10723c */ /* 0x040fe20000041810 */
[----:B------:R-:W-:Y:S07]  /*1bc0*/  LDSM.16.M88.4 R60, [R233+0x6000] ;  /* 0x00600000e93c783b */ /* 0x000fee0000000200 */
[C---:B------:R-:W-:Y:S08]  /*1bd0*/  HMMA.16816.F32.BF16 R88, R140.reuse, R52, R88 ;  /* 0x000000348c58723c */ /* 0x040ff00000041858 */
[C---:B------:R-:W-:Y:S01]  /*1be0*/  HMMA.16816.F32.BF16 R84, R140.reuse, R54, R84 ;  /* 0x000000368c54723c */ /* 0x040fe20000041854 */
[----:B------:R-:W5:Y:S07]  /*1bf0*/  LDSM.16.M88.4 R52, [R231+0x9100] ;  /* 0x00910000e734783b */ /* 0x000f6e0000000200 */
[C---:B------:R-:W-:Y:S08]  /*1c00*/  HMMA.16816.F32.BF16 R12, R140.reuse, R56, R12 ;  /* 0x000000388c0c723c */ /* 0x040ff0000004180c */
[----:B------:R-:W-:Y:S01]  /*1c10*/  HMMA.16816.F32.BF16 R8, R140, R58, R8 ;  /* 0x0000003a8c08723c */ /* 0x000fe20000041808 */
[----:B------:R-:W-:Y:S07]  /*1c20*/  LDSM.16.M88.4 R56, [R233+0x6800] ;  /* 0x00680000e938783b */ /* 0x000fee0000000200 */
[C---:B-1----:R-:W-:Y:S08]  /*1c30*/  HMMA.16816.F32.BF16 R28, R168.reuse, R48, R28 ;  /* 0x00000030a81c723c */ /* 0x042ff0000004181c */
[C---:B------:R-:W-:Y:S01]  /*1c40*/  HMMA.16816.F32.BF16 R24, R168.reuse, R50, R24 ;  /* 0x00000032a818723c */ /* 0x040fe20000041818 */
[----:B------:R-:W1:Y:S07]  /*1c50*/  LDSM.16.M88.4 R48, [R231+0xa900] ;  /* 0x00a90000e730783b */ /* 0x000e6e0000000200 */
[C---:B--2---:R-:W-:Y:S08]  /*1c60*/  HMMA.16816.F32.BF16 R20, R168.reuse, R44, R20 ;  /* 0x0000002ca814723c */ /* 0x044ff00000041814 */
[C---:B------:R-:W-:Y:S01]  /*1c70*/  HMMA.16816.F32.BF16 R16, R168.reuse, R46, R16 ;  /* 0x0000002ea810723c */ /* 0x040fe20000041810 */
[----:B------:R-:W2:Y:S07]  /*1c80*/  LDSM.16.M88.4 R44, [R231+0xb100] ;  /* 0x00b10000e72c783b */ /* 0x000eae0000000200 */
[C---:B---3--:R-:W-:Y:S08]  /*1c90*/  HMMA.16816.F32.BF16 R104, R168.reuse, R40, R104 ;  /* 0x00000028a868723c */ /* 0x048ff00000041868 */
[C---:B------:R-:W-:Y:S01]  /*1ca0*/  HMMA.16816.F32.BF16 R100, R168.reuse, R42, R100 ;  /* 0x0000002aa864723c */ /* 0x040fe20000041864 */
[----:B------:R-:W3:Y:S07]  /*1cb0*/  LDSM.16.M88.4 R40, [R220] ;  /* 0x00000000dc28783b */ /* 0x000eee0000000200 */
[C---:B----4-:R-:W-:Y:S08]  /*1cc0*/  HMMA.16816.F32.BF16 R96, R168.reuse, R36, R96 ;  /* 0x00000024a860723c */ /* 0x050ff00000041860 */
[C---:B------:R-:W-:Y:S01]  /*1cd0*/  HMMA.16816.F32.BF16 R92, R168.reuse, R38, R92 ;  /* 0x00000026a85c723c */ /* 0x040fe2000004185c */
[----:B------:R-:W4:Y:S07]  /*1ce0*/  LDSM.16.M88.4 R36, [R220+0x800] ;  /* 0x00080000dc24783b */ /* 0x000f2e0000000200 */
[C---:B-----5:R-:W-:Y:S08]  /*1cf0*/  HMMA.16816.F32.BF16 R12, R168.reuse, R52, R12 ;  /* 0x00000034a80c723c */ /* 0x060ff0000004180c */
[C---:B------:R-:W-:Y:S01]  /*1d00*/  HMMA.16816.F32.BF16 R8, R168.reuse, R54, R8 ;  /* 0x00000036a808723c */ /* 0x040fe20000041808 */
[----:B------:R-:W5:Y:S07]  /*1d10*/  LDSM.16.M88.4 R52, [R231+0xb900] ;  /* 0x00b90000e734783b */ /* 0x000f6e0000000200 */
[C---:B-1----:R-:W-:Y:S08]  /*1d20*/  HMMA.16816.F32.BF16 R88, R168.reuse, R48, R88 ;  /* 0x00000030a858723c */ /* 0x042ff00000041858 */
[C---:B------:R-:W-:Y:S01]  /*1d30*/  HMMA.16816.F32.BF16 R84, R168.reuse, R50, R84 ;  /* 0x00000032a854723c */ /* 0x040fe20000041854 */
[----:B------:R-:W1:Y:S07]  /*1d40*/  LDSM.16.M88.4 R48, [R220+0x1000] ;  /* 0x00100000dc30783b */ /* 0x000e6e0000000200 */
[C---:B--2---:R-:W-:Y:S08]  /*1d50*/  HMMA.16816.F32.BF16 R80, R168.reuse, R44, R80 ;  /* 0x0000002ca850723c */ /* 0x044ff00000041850 */
[----:B------:R-:W-:Y:S01]  /*1d60*/  HMMA.16816.F32.BF16 R76, R168, R46, R76 ;  /* 0x0000002ea84c723c */ /* 0x000fe2000004184c */
[----:B------:R-:W2:Y:S07]  /*1d70*/  LDSM.16.M88.4 R44, [R220+0x1800] ;  /* 0x00180000dc2c783b */ /* 0x000eae0000000200 */
[C---:B---3--:R-:W-:Y:S08]  /*1d80*/  HMMA.16816.F32.BF16 R28, R172.reuse, R40, R28 ;  /* 0x00000028ac1c723c */ /* 0x048ff0000004181c */
[C---:B------:R-:W-:Y:S01]  /*1d90*/  HMMA.16816.F32.BF16 R24, R172.reuse, R42, R24 ;  /* 0x0000002aac18723c */ /* 0x040fe20000041818 */
[----:B------:R-:W3:Y:S07]  /*1da0*/  LDSM.16.M88.4 R40, [R220+0x2800] ;  /* 0x00280000dc28783b */ /* 0x000eee0000000200 */
[C---:B----4-:R-:W-:Y:S08]  /*1db0*/  HMMA.16816.F32.BF16 R20, R172.reuse, R36, R20 ;  /* 0x00000024ac14723c */ /* 0x050ff00000041814 */
[----:B------:R-:W-:Y:S01]  /*1dc0*/  HMMA.16816.F32.BF16 R16, R172, R38, R16 ;  /* 0x00000026ac10723c */ /* 0x000fe20000041810 */
[----:B------:R-:W4:Y:S07]  /*1dd0*/  LDSM.16.M88.4 R36, [R220+0x3000] ;  /* 0x00300000dc24783b */ /* 0x000f2e0000000200 */
[C---:B-----5:R-:W-:Y:S08]  /*1de0*/  HMMA.16816.F32.BF16 R72, R168.reuse, R52, R72 ;  /* 0x00000034a848723c */ /* 0x060ff00000041848 */
[----:B------:R-:W-:Y:S01]  /*1df0*/  HMMA.16816.F32.BF16 R68, R168, R54, R68 ;  /* 0x00000036a844723c */ /* 0x000fe20000041844 */
[----:B------:R-:W5:Y:S07]  /*1e00*/  LDSM.16.M88.4 R52, [R220+0x2000] ;  /* 0x00200000dc34783b */ /* 0x000f6e0000000200 */
        /* <DEDUP_REMOVED lines=8> */
[----:B------:R-:W3:Y:S07]  /*1e90*/  LDSM.16.M88.4 R40, [R234+0xd100] ;  /* 0x00d10000ea28783b */ /* 0x000eee0000000200 */
[C---:B----4-:R-:W-:Y:S08]  /*1ea0*/  HMMA.16816.F32.BF16 R80, R172.reuse, R36, R80 ;  /* 0x00000024ac50723c */ /* 0x050ff00000041850 */
[C---:B------:R-:W-:Y:S01]  /*1eb0*/  HMMA.16816.F32.BF16 R76, R172.reuse, R38, R76 ;  /* 0x00000026ac4c723c */ /* 0x040fe2000004184c */
[----:B------:R-:W4:Y:S07]  /*1ec0*/  LDSM.16.M88.4 R36, [R234+0xd900] ;  /* 0x00d90000ea24783b */ /* 0x000f2e0000000200 */
[C---:B-----5:R-:W-:Y:S08]  /*1ed0*/  HMMA.16816.F32.BF16 R96, R172.reuse, R52, R96 ;  /* 0x00000034ac60723c */ /* 0x060ff00000041860 */
[C---:B------:R-:W-:Y:S01]  /*1ee0*/  HMMA.16816.F32.BF16 R92, R172.reuse, R54, R92 ;  /* 0x00000036ac5c723c */ /* 0x040fe2000004185c */
[----:B------:R-:W5:Y:S07]  /*1ef0*/  LDSM.16.M88.4 R52, [R234+0xc900] ;  /* 0x00c90000ea34783b */ /* 0x000f6e0000000200 */
[C---:B-1----:R-:W-:Y:S08]  /*1f00*/  HMMA.16816.F32.BF16 R72, R172.reuse, R48, R72 ;  /* 0x00000030ac48723c */ /* 0x042ff00000041848 */
[----:B------:R-:W-:Y:S01]  /*1f10*/  HMMA.16816.F32.BF16 R68, R172, R50, R68 ;  /* 0x00000032ac44723c */ /* 0x000fe20000041844 */
        /* <DEDUP_REMOVED lines=25> */
[C---:B------:R-:W-:Y:S08]  /*20b0*/  HMMA.16816.F32.BF16 R80, R176.reuse, R116, R80 ;  /* 0x00000074b050723c */ /* 0x040ff00000041850 */
[C---:B------:R-:W-:Y:S01]  /*20c0*/  HMMA.16816.F32.BF16 R76, R176.reuse, R118, R76 ;  /* 0x00000076b04c723c */ /* 0x040fe2000004184c */
[----:B------:R-:W1:Y:S07]  /*20d0*/  LDSM.16.M88.4 R116, [R231+0xe900] ;  /* 0x00e90000e774783b */ /* 0x000e6e0000000200 */
[C---:B------:R-:W-:Y:S08]  /*20e0*/  HMMA.16816.F32.BF16 R72, R176.reuse, R112, R72 ;  /* 0x00000070b048723c */ /* 0x040ff00000041848 */
[----:B------:R-:W-:Y:S01]  /*20f0*/  HMMA.16816.F32.BF16 R68, R176, R114, R68 ;  /* 0x00000072b044723c */ /* 0x000fe20000041844 */
[----:B------:R-:W1:Y:S07]  /*2100*/  LDSM.16.M88.4 R112, [R231+0xf100] ;  /* 0x00f10000e770783b */ /* 0x000e6e0000000200 */
[C---:B------:R-:W-:Y:S08]  /*2110*/  HMMA.16816.F32.BF16 R28, R180.reuse, R108, R28 ;  /* 0x0000006cb41c723c */ /* 0x040ff0000004181c */
[C---:B------:R-:W-:Y:S01]  /*2120*/  HMMA.16816.F32.BF16 R24, R180.reuse, R110, R24 ;  /* 0x0000006eb418723c */ /* 0x040fe20000041818 */
[----:B------:R-:W1:Y:S07]  /*2130*/  LDSM.16.M88.4 R108, [R231+0xf900] ;  /* 0x00f90000e76c783b */ /* 0x000e6e0000000200 */
[C---:B------:R-:W-:Y:S08]  /*2140*/  HMMA.16816.F32.BF16 R104, R180.reuse, R64, R104 ;  /* 0x00000040b468723c */ /* 0x040ff00000041868 */
[C---:B------:R-:W-:Y:S01]  /*2150*/  HMMA.16816.F32.BF16 R100, R180.reuse, R66, R100 ;  /* 0x00000042b464723c */ /* 0x040fe20000041864 */
[----:B------:R-:W1:Y:S07]  /*2160*/  LDSM.16.M88.4 R64, [R220+0x4000] ;  /* 0x00400000dc40783b */ /* 0x000e6e0000000200 */
[C---:B------:R-:W-:Y:S08]  /*2170*/  HMMA.16816.F32.BF16 R96, R180.reuse, R60, R96 ;  /* 0x0000003cb460723c */ /* 0x040ff00000041860 */
[C---:B------:R-:W-:Y:S01]  /*2180*/  HMMA.16816.F32.BF16 R92, R180.reuse, R62, R92 ;  /* 0x0000003eb45c723c */ /* 0x040fe2000004185c */
[----:B------:R-:W2:Y:S07]  /*2190*/  LDSM.16.M88.4 R60, [R220+0x4800] ;  /* 0x00480000dc3c783b */ /* 0x000eae0000000200 */
[C---:B------:R-:W-:Y:S08]  /*21a0*/  HMMA.16816.F32.BF16 R88, R180.reuse, R56, R88 ;  /* 0x00000038b458723c */ /* 0x040ff00000041858 */
[C---:B------:R-:W-:Y:S01]  /*21b0*/  HMMA.16816.F32.BF16 R84, R180.reuse, R58, R84 ;  /* 0x0000003ab454723c */ /* 0x040fe20000041854 */
[----:B------:R-:W3:Y:S07]  /*21c0*/  LDSM.16.M88.4 R56, [R220+0x5000] ;  /* 0x00500000dc38783b */ /* 0x000eee0000000200 */
        /* <DEDUP_REMOVED lines=13> */
[----:B------:R-:W-:Y:S01]  /*22a0*/  HMMA.16816.F32.BF16 R8, R184, R38, R8 ;  /* 0x00000026b808723c */ /* 0x000fe20000041808 */
[----:B------:R-:W4:Y:S01]  /*22b0*/  LDSM.16.M88.4 R36, [R220+0x7800] ;  /* 0x00780000dc24783b */ /* 0x000f220000000200 */
[----:B------:R-:W-:-:S06]  /*22c0*/  DEPBAR.LE SB0, 0x0 ;  /* 0x000080000000791a */ /* 0x000fcc0000000000 */
[C---:B------:R-:W-:Y:S08]  /*22d0*/  HMMA.16816.F32.BF16 R104, R184.reuse, R124, R104 ;  /* 0x0000007cb868723c */ /* 0x040ff00000041868 */
        /* <DEDUP_REMOVED lines=8> */
[----:B------:R-:W-:Y:S08]  /*2360*/  HMMA.16816.F32.BF16 R68, R184, R110, R68 ;  /* 0x0000006eb844723c */ /* 0x000ff00000041844 */
[C---:B------:R-:W-:Y:S08]  /*2370*/  HMMA.16816.F32.BF16 R28, R188.reuse, R64, R28 ;  /* 0x00000040bc1c723c */ /* 0x040ff0000004181c */
[C---:B------:R-:W-:Y:S08]  /*2380*/  HMMA.16816.F32.BF16 R24, R188.reuse, R66, R24 ;  /* 0x00000042bc18723c */ /* 0x040ff00000041818 */
[C---:B------:R-:W-:Y:S08]  /*2390*/  HMMA.16816.F32.BF16 R20, R188.reuse, R60, R20 ;  /* 0x0000003cbc14723c */ /* 0x040ff00000041814 */
[C---:B------:R-:W-:Y:S08]  /*23a0*/  HMMA.16816.F32.BF16 R16, R188.reuse, R62, R16 ;  /* 0x0000003ebc10723c */ /* 0x040ff00000041810 */
[C---:B------:R-:W-:Y:S08]  /*23b0*/  HMMA.16816.F32.BF16 R12, R188.reuse, R56, R12 ;  /* 0x00000038bc0c723c */ /* 0x040ff0000004180c */
[C---:B------:R-:W-:Y:S08]  /*23c0*/  HMMA.16816.F32.BF16 R8, R188.reuse, R58, R8 ;  /* 0x0000003abc08723c */ /* 0x040ff00000041808 */
[C---:B-----5:R-:W-:Y:S08]  /*23d0*/  HMMA.16816.F32.BF16 R104, R188.reuse, R52, R104 ;  /* 0x00000034bc68723c */ /* 0x060ff00000041868 */
[C---:B------:R-:W-:Y:S08]  /*23e0*/  HMMA.16816.F32.BF16 R100, R188.reuse, R54, R100 ;  /* 0x00000036bc64723c */ /* 0x040ff00000041864 */
[C---:B-1----:R-:W-:Y:S08]  /*23f0*/  HMMA.16816.F32.BF16 R96, R188.reuse, R48, R96 ;  /* 0x00000030bc60723c */ /* 0x042ff00000041860 */
[C---:B------:R-:W-:Y:S08]  /*2400*/  HMMA.16816.F32.BF16 R92, R188.reuse, R50, R92 ;  /* 0x00000032bc5c723c */ /* 0x040ff0000004185c */
[C---:B--2---:R-:W-:Y:S08]  /*2410*/  HMMA.16816.F32.BF16 R88, R188.reuse, R44, R88 ;  /* 0x0000002cbc58723c */ /* 0x044ff00000041858 */
[C---:B------:R-:W-:Y:S08]  /*2420*/  HMMA.16816.F32.BF16 R84, R188.reuse, R46, R84 ;  /* 0x0000002ebc54723c */ /* 0x040ff00000041854 */
[C---:B---3--:R-:W-:Y:S08]  /*2430*/  HMMA.16816.F32.BF16 R80, R188.reuse, R40, R80 ;  /* 0x00000028bc50723c */ /* 0x048ff00000041850 */
[C---:B------:R-:W-:Y:S08]  /*2440*/  HMMA.16816.F32.BF16 R76, R188.reuse, R42, R76 ;  /* 0x0000002abc4c723c */ /* 0x040ff0000004184c */
[C---:B----4-:R-:W-:Y:S08]  /*2450*/  HMMA.16816.F32.BF16 R72, R188.reuse, R36, R72 ;  /* 0x00000024bc48723c */ /* 0x050ff00000041848 */
[----:B------:R-:W-:Y:S01]  /*2460*/  HMMA.16816.F32.BF16 R68, R188, R38, R68 ;  /* 0x00000026bc44723c */ /* 0x000fe20000041844 */
[----:B------:R-:W-:Y:S06]  /*2470*/  BAR.SYNC.DEFER_BLOCKING 0x0 ;  /* 0x0000000000007b1d */ /* 0x000fec0000010000 */
[----:B------:R-:W-:Y:S05]  /*2480*/  @P1 BRA `(.L_x_1) ;  /* 0x000004a000001947 */ /* 0x000fea0003800000 */
[----:B------:R-:W-:Y:S01]  /*2490*/  ULEA UR5, UR8, UR11, 0x7 ;  /* 0x0000000b08057291 */ /* 0x000fe2000f8e383f */
[----:B------:R-:W-:Y:S01]  /*24a0*/  PLOP3.LUT P2, PT, PT, PT, UP1, 0x80, 0x0 ;  /* 0x000000000000781c */ /* 0x000fe20003f4f018 */
[----:B------:R-:W-:Y:S01]  /*24b0*/  IMAD.MOV.U32 R235, RZ, RZ, RZ ;  /* 0x000000ffffeb7224 */ /* 0x000fe200078e00ff */
[----:B------:R-:W-:-:S03]  /*24c0*/  PLOP3.LUT P1, PT, PT, PT, UP1, 0x80, 0x0 ;  /* 0x000000000000781c */ /* 0x000fc60003f2f018 */
[----:B------:R-:W-:-:S05]  /*24d0*/  IMAD.U32 R236, RZ, RZ, UR5 ;  /* 0x00000005ffec7e24 */ /* 0x000fca000f8e00ff */
[----:B------:R-:W-:-:S05]  /*24e0*/  IADD3 R236, R236, -0x100, R240 ;  /* 0xffffff00ecec7810 */ /* 0x000fca0007ffe0f0 */
[----:B------:R-:W-:-:S04]  /*24f0*/  @P2 IMAD.HI.U32 R7, R236, c[0x0][0x2bc], RZ ;  /* 0x0000af00ec072a27 */ /* 0x000fc800078e00ff */
[----:B------:R-:W-:Y:S01]  /*2500*/  IMAD.MOV.U32 R3, RZ, RZ, R236 ;  /* 0x000000ffff037224 */ /* 0x000fe200078e00ec */
[----:B------:R-:W-:-:S04]  /*2510*/  @P1 SHF.R.U32.HI R3, RZ, c[0x0][0x2c0], R7 ;  /* 0x0000b000ff031a19 */ /* 0x000fc80000011607 */
[----:B------:R-:W-:-:S04]  /*2520*/  @!P6 IADD3 R33, P1, R3, UR12, RZ ;  /* 0x0000000c0321ec10 */ /* 0x000fc8000ff3e0ff */
[----:B------:R-:W-:Y:S02]  /*2530*/  @!P6 LEA.HI.X.SX32 R7, R3, UR6, 0x1, P1 ;  /* 0x000000060307ec11 */ /* 0x000fe400088f0eff */
[----:B------:R-:W-:-:S04]  /*2540*/  @!P6 LEA R34, P1, R33, c[0x0][0x2a0], 0x2 ;  /* 0x0000a8002122ea11 */ /* 0x000fc800078210ff */
[----:B------:R-:W-:-:S05]  /*2550*/  @!P6 LEA.HI.X R35, R33, c[0x0][0x2a4], R7, 0x2, P1 ;  /* 0x0000a9002123ea11 */ /* 0x000fca00008f1407 */
[----:B------:R1:W2:Y:S01]  /*2560*/  @!P6 LDG.E R235, [R34.64] ;  /* 0x0000000e22ebe981 */ /* 0x0002a2000c1e1900 */
[----:B------:R-:W-:Y:S01]  /*2570*/  IMAD.MOV R3, RZ, RZ, -R3 ;  /* 0x000000ffff037224 */ /* 0x000fe200078e0a03 */
[----:B------:R-:W-:Y:S01]  /*2580*/  SEL R39, RZ, 0x10, P0 ;  /* 0x00000010ff277807 */ /* 0x000fe20000000000 */
[----:B------:R-:W-:Y:S01]  /*2590*/  IMAD.WIDE R42, R32, 0x2, RZ ;  /* 0x00000002202a7825 */ /* 0x000fe200078e02ff */
[C---:B------:R-:W-:Y:S02]  /*25a0*/  ISETP.NE.U32.AND P5, PT, R6.reuse, RZ, PT ;  /* 0x000000ff0600720c */ /* 0x040fe40003fa5070 */
[----:B------:R-:W-:Y:S01]  /*25b0*/  IADD3 R7, -R39, 0x10, RZ ;  /* 0x0000001027077810 */ /* 0x000fe20007ffe1ff */
[----:B------:R-:W-:Y:S01]  /*25c0*/  IMAD R236, R3, c[0x0][0x2b8], R236 ;  /* 0x0000ae0003ec7a24 */ /* 0x000fe200078e02ec */
[----:B------:R-:W-:Y:S02]  /*25d0*/  IADD3 R6, -R6, 0x10, RZ ;  /* 0x0000001006067810 */ /* 0x000fe40007ffe1ff */
[----:B------:R-:W-:-:S02]  /*25e0*/  LOP3.LUT R7, R7, 0xf, RZ, 0xc0, !PT ;  /* 0x0000000f07077812 */ /* 0x000fc400078ec0ff */
[----:B------:R-:W-:Y:S02]  /*25f0*/  SHF.R.S32.HI R3, RZ, 0x1f, R236 ;  /* 0x0000001fff037819 */ /* 0x000fe400000114ec */
[----:B------:R-:W-:-:S03]  /*2600*/  LOP3.LUT R6, R6, 0xf, RZ, 0xc0, !PT ;  /* 0x0000000f06067812 */ /* 0x000fc600078ec0ff */
[----:B------:R-:W-:-:S04]  /*2610*/  IMAD R3, R3, c[0x0][0x1e0], RZ ;  /* 0x0000780003037a24 */ /* 0x000fc800078e02ff */
[C---:B------:R-:W-:Y:S02]  /*2620*/  IMAD R3, R236.reuse, c[0x0][0x1e4], R3 ;  /* 0x00007900ec037a24 */ /* 0x040fe400078e0203 */
[----:B-1----:R-:W-:-:S04]  /*2630*/  IMAD.WIDE.U32 R34, R236, c[0x0][0x1e0], RZ ;  /* 0x00007800ec227a25 */ /* 0x002fc800078e00ff */
[----:B------:R-:W-:Y:S01]  /*2640*/  IMAD.IADD R35, R35, 0x1, R3 ;  /* 0x0000000123237824 */ /* 0x000fe200078e0203 */
[----:B--2---:R-:W-:-:S03]  /*2650*/  SHF.R.S32.HI R3, RZ, 0x1f, R235 ;  /* 0x0000001fff037819 */ /* 0x004fc600000114eb */
[----:B------:R-:W-:-:S04]  /*2660*/  IMAD.WIDE.U32 R34, R235, c[0x0][0x1f0], R34 ;  /* 0x00007c00eb227a25 */ /* 0x000fc800078e0022 */
[----:B------:R-:W-:Y:S01]  /*2670*/  IMAD R3, R3, c[0x0][0x1f0], RZ ;  /* 0x00007c0003037a24 */ /* 0x000fe200078e02ff */
[----:B------:R-:W-:-:S03]  /*2680*/  IADD3 R48, P1, R34, UR18, RZ ;  /* 0x0000001222307c10 */ /* 0x000fc6000ff3e0ff */
[----:B------:R-:W-:-:S05]  /*2690*/  IMAD R3, R235, c[0x0][0x1f4], R3 ;  /* 0x00007d00eb037a24 */ /* 0x000fca00078e0203 */
[----:B------:R-:W-:Y:S02]  /*26a0*/  IADD3.X R3, R35, UR16, R3, P1, !PT ;  /* 0x0000001023037c10 */ /* 0x000fe40008ffe403 */
[----:B------:R-:W-:-:S04]  /*26b0*/  LEA R33, P1, R48, c[0x0][0x1c8], 0x1 ;  /* 0x0000720030217a11 */ /* 0x000fc800078208ff */
[----:B------:R-:W-:Y:S01]  /*26c0*/  LEA.HI.X R48, R48, c[0x0][0x1cc], R3, 0x1, P1 ;  /* 0x0000730030307a11 */ /* 0x000fe200008f0c03 */
[----:B------:R-:W1:Y:S01]  /*26d0*/  SHFL.IDX PT, R35, R33, 0x2, 0x181f ;  /* 0x00581f0021237f89 */ /* 0x000e6200000e0000 */
[----:B------:R-:W-:-:S03]  /*26e0*/  SHF.R.S32.HI R3, RZ, 0x1f, R241 ;  /* 0x0000001fff037819 */ /* 0x000fc600000114f1 */
[----:B------:R-:W2:Y:S01]  /*26f0*/  SHFL.IDX PT, R40, R33, RZ, 0x181f ;  /* 0x00181fff21287589 */ /* 0x000ea200000e0000 */
[----:B------:R-:W-:-:S03]  /*2700*/  LEA.HI R3, R3, R241, RZ, 0x3 ;  /* 0x000000f103037211 */ /* 0x000fc600078f18ff */
[----:B------:R-:W3:Y:S01]  /*2710*/  SHFL.IDX PT, R36, R48, 0x2, 0x181f ;  /* 0x00581f0030247f89 */ /* 0x000ee200000e0000 */
[----:B------:R-:W-:-:S03]  /*2720*/  LOP3.LUT R3, R3, 0xfffffff8, RZ, 0xc0, !PT ;  /* 0xfffffff803037812 */ /* 0x000fc600078ec0ff */
[----:B------:R-:W4:Y:S04]  /*2730*/  SHFL.IDX PT, R37, R33, 0x1, 0x181f ;  /* 0x00381f0021257f89 */ /* 0x000f2800000e0000 */
[----:B------:R-:W5:Y:S04]  /*2740*/  SHFL.IDX PT, R41, R48, RZ, 0x181f ;  /* 0x00181fff30297589 */ /* 0x000f6800000e0000 */
[----:B------:R-:W5:Y:S04]  /*2750*/  SHFL.IDX PT, R38, R48, 0x1, 0x181f ;  /* 0x00381f0030267f89 */ /* 0x000f6800000e0000 */
[----:B------:R-:W5:Y:S01]  /*2760*/  SHFL.IDX PT, R33, R33, 0x3, 0x181f ;  /* 0x00781f0021217f89 */ /* 0x000f6200000e0000 */
[----:B-1----:R-:W-:-:S03]  /*2770*/  IADD3 R50, P4, R42, R35, RZ ;  /* 0x000000232a327210 */ /* 0x002fc60007f9e0ff */
[----:B------:R1:W1:Y:S01]  /*2780*/  SHFL.IDX PT, R34, R48, 0x3, 0x181f ;  /* 0x00781f0030227f89 */ /* 0x00026200000e0000 */
[C---:B--2---:R-:W-:Y:S01]  /*2790*/  IADD3 R46, P2, R42.reuse, R40, RZ ;  /* 0x000000282a2e7210 */ /* 0x044fe20007f5e0ff */
[----:B---3--:R-:W-:Y:S01]  /*27a0*/  IMAD.X R51, R43, 0x1, R36, P4 ;  /* 0x000000012b337824 */ /* 0x008fe200020e0624 */
[----:B----4-:R-:W-:-:S03]  /*27b0*/  IADD3 R44, P1, R42, R37, RZ ;  /* 0x000000252a2c7210 */ /* 0x010fc60007f3e0ff */
[C---:B-----5:R-:W-:Y:S02]  /*27c0*/  IMAD.X R47, R43.reuse, 0x1, R41, P2 ;  /* 0x000000012b2f7824 */ /* 0x060fe400010e0629 */
[----:B------:R-:W-:Y:S01]  /*27d0*/  IMAD.X R45, R43, 0x1, R38, P1 ;  /* 0x000000012b2d7824 */ /* 0x000fe200008e0626 */
[----:B------:R-:W-:Y:S01]  /*27e0*/  IADD3 R42, P2, P1, R7, R33, R42 ;  /* 0x00000021072a7210 */ /* 0x000fe2000795e02a */
[----:B-1----:R-:W-:-:S03]  /*27f0*/  IMAD.WIDE R48, R3, 0x2, RZ ;  /* 0x0000000203307825 */ /* 0x002fc600078e02ff */
[----:B------:R-:W-:Y:S01]  /*2800*/  IADD3.X R43, RZ, R34, R43, P2, P1 ;  /* 0x00000022ff2b7210 */ /* 0x000fe200017e242b */
[----:B------:R-:W-:Y:S01]  /*2810*/  IMAD.SHL.U32 R3, R238, 0x2, RZ ;  /* 0x00000002ee037824 */ /* 0x000fe200078e00ff */
[C---:B------:R-:W-:Y:S02]  /*2820*/  IADD3 R40, P4, R48.reuse, R40, RZ ;  /* 0x0000002830287210 */ /* 0x040fe40007f9e0ff */
[C---:B------:R-:W-:Y:S02]  /*2830*/  IADD3 R52, P1, R48.reuse, R37, RZ ;  /* 0x0000002530347210 */ /* 0x040fe40007f3e0ff */
[----:B------:R1:W-:Y:S01]  /*2840*/  LDGSTS.E.BYPASS.LTC128B.128 [R3+0x8100], [R46.64], !P0 ;  /* 0x081000002e037fae */ /* 0x0003e2000c101d4e */
[C---:B------:R-:W-:Y:S01]  /*2850*/  IMAD.X R41, R49.reuse, 0x1, R41, P4 ;  /* 0x0000000131297824 */ /* 0x040fe200020e0629 */
[----:B------:R-:W-:Y:S01]  /*2860*/  IADD3 R54, P4, R48, R35, RZ ;  /* 0x0000002330367210 */ /* 0x000fe20007f9e0ff */
[----:B------:R-:W-:Y:S01]  /*2870*/  IMAD.X R53, R49, 0x1, R38, P1 ;  /* 0x0000000131357824 */ /* 0x000fe200008e0626 */
[----:B------:R-:W-:-:S02]  /*2880*/  IADD3 R6, P2, P1, R6, R33, R48 ;  /* 0x0000002106067210 */ /* 0x000fc4000795e030 */
[----:B------:R1:W-:Y:S01]  /*2890*/  LDGSTS.E.BYPASS.LTC128B.128 [R3+0xc100], [R40.64], !P3 ;  /* 0x0c10000028037fae */ /* 0x0003e2000d901d4e */
[----:B------:R-:W-:Y:S01]  /*28a0*/  IMAD.X R55, R49, 0x1, R36, P4 ;  /* 0x0000000131377824 */ /* 0x000fe200020e0624 */
[----:B------:R-:W-:Y:S02]  /*28b0*/  ISETP.NE.U32.AND P4, PT, R39, RZ, PT ;  /* 0x000000ff2700720c */ /* 0x000fe40003f85070 */
[----:B------:R-:W-:Y:S01]  /*28c0*/  IADD3.X R7, RZ, R34, R49, P2, P1 ;  /* 0x00000022ff077210 */ /* 0x000fe200017e2431 */
[----:B------:R1:W-:Y:S04]  /*28d0*/  LDGSTS.E.BYPASS.LTC128B.128 [R3+0x9100], [R44.64], !P0 ;  /* 0x091000002c037fae */ /* 0x0003e8000c101d4e */
[----:B------:R1:W-:Y:S04]  /*28e0*/  LDGSTS.E.BYPASS.LTC128B.128 [R3+0xd100], [R52.64], !P3 ;  /* 0x0d10000034037fae */ /* 0x0003e8000d901d4e */
[----:B------:R1:W-:Y:S04]  /*28f0*/  LDGSTS.E.BYPASS.LTC128B.128 [R3+0xa100], [R50.64], !P0 ;  /* 0x0a10000032037fae */ /* 0x0003e8000c101d4e */
[----:B------:R1:W-:Y:S04]  /*2900*/  LDGSTS.E.BYPASS.LTC128B.128 [R3+0xe100], [R54.64], !P3 ;  /* 0x0e10000036037fae */ /* 0x0003e8000d901d4e */
[----:B------:R1:W-:Y:S04]  /*2910*/  LDGSTS.E.BYPASS.LTC128B.128.ZFILL [R3+0xb100], [R42.64], P4 ;  /* 0x0b1000002a037fae */ /* 0x0003e8000a141d4e */
[----:B------:R1:W-:Y:S02]  /*2920*/  LDGSTS.E.BYPASS.LTC128B.128.ZFILL [R3+0xf100], [R6.64], P5 ;  /* 0x0f10000006037fae */ /* 0x0003e4000a941d4e */
.L_x_1:
[----:B------:R-:W-:Y:S01]  /*2930*/  SHF.R.S32.HI R242, RZ, 0x1f, R5 ;  /* 0x0000001ffff27819 */ /* 0x000fe20000011405 */
[----:B------:R-:W-:Y:S01]  /*2940*/  IMAD.MOV.U32 R36, RZ, RZ, -0x2 ;  /* 0xfffffffeff247424 */ /* 0x000fe200078e00ff */
[----:B------:R-:W0:Y:S01]  /*2950*/  LDGDEPBAR ;  /* 0x00000000000079af */ /* 0x000e220000000000 */
[----:B------:R-:W-:Y:S01]  /*2960*/  IMAD.SHL.U32 R232, R4, 0x2, RZ ;  /* 0x0000000204e87824 */ /* 0x000fe200078e00ff */
[----:B------:R-:W-:-:S03]  /*2970*/  LEA.HI R242, R242, R5, RZ, 0x2 ;  /* 0x00000005f2f27211 */ /* 0x000fc600078f10ff */
[--C-:B------:R-:W-:Y:S01]  /*2980*/  IMAD R230, R2, 0x2, R232.reuse ;  /* 0x0000000202e67824 */ /* 0x100fe200078e02e8 */
[----:B-1----:R-:W-:Y:S01]  /*2990*/  LOP3.LUT R3, R242, 0x7ffffffc, RZ, 0xc0, !PT ;  /* 0x7ffffffcf2037812 */ /* 0x002fe200078ec0ff */
[C---:B------:R-:W-:Y:S01]  /*29a0*/  IMAD R229, R0.reuse, 0x2, R232 ;  /* 0x0000000200e57824 */ /* 0x040fe200078e02e8 */
[----:B------:R-:W-:Y:S01]  /*29b0*/  LDSM.16.MT88.4 R124, [R232+0x100] ;  /* 0x00010000e87c783b */ /* 0x000fe20000004200 */
[----:B------:R-:W-:Y:S02]  /*29c0*/  IMAD R228, R0, 0x2, R230 ;  /* 0x0000000200e47824 */ /* 0x000fe400078e02e6 */
[----:B------:R-:W-:Y:S01]  /*29d0*/  IMAD.IADD R3, R5, 0x1, -R3 ;  /* 0x0000000105037824 */ /* 0x000fe200078e0a03 */
[----:B------:R-:W-:Y:S03]  /*29e0*/  LDSM.16.MT88.4 R108, [R229+0x4100] ;  /* 0x00410000e56c783b */ /* 0x000fe60000004200 */
[----:B------:R-:W-:-:S05]  /*29f0*/  IMAD R36, R3, R36, UR17 ;  /* 0x0000001103247e24 */ /* 0x000fca000f8e0224 */
[C---:B------:R-:W-:Y:S02]  /*2a00*/  ISETP.GT.AND P1, PT, R36.reuse, 0x1, PT ;  /* 0x000000012400780c */ /* 0x040fe40003f24270 */
[C---:B------:R-:W-:Y:S02]  /*2a10*/  ISETP.GT.AND P4, PT, R36.reuse, RZ, PT ;  /* 0x000000ff2400720c */ /* 0x040fe40003f84270 */
[----:B------:R-:W-:Y:S02]  /*2a20*/  FSEL R5, R31, -INF , P1 ;  /* 0xff8000001f057808 */ /* 0x000fe40000800000 */
[----:B------:R-:W-:Y:S02]  /*2a30*/  FSEL R7, R29, -INF , P1 ;  /* 0xff8000001d077808 */ /* 0x000fe40000800000 */
[----:B------:R-:W-:Y:S02]  /*2a40*/  ISETP.GT.AND P1, PT, R36, 0x9, PT ;  /* 0x000000092400780c */ /* 0x000fe40003f24270 */
[----:B------:R-:W-:-:S02]  /*2a50*/  FSEL R6, R30, -INF , P4 ;  /* 0xff8000001e067808 */ /* 0x000fc40002000000 */
[----:B------:R-:W-:Y:S02]  /*2a60*/  FSEL R27, R27, -INF , P1 ;  /* 0xff8000001b1b7808 */ /* 0x000fe40000800000 */
[----:B------:R-:W-:Y:S02]  /*2a70*/  FSEL R25, R25, -INF , P1 ;  /* 0xff80000019197808 */ /* 0x000fe40000800000 */
[----:B------:R-:W-:Y:S02]  /*2a80*/  FSEL R3, R28, -INF , P4 ;  /* 0xff8000001c037808 */ /* 0x000fe40002000000 */
[C---:B------:R-:W-:Y:S02]  /*2a90*/  ISETP.GT.AND P1, PT, R36.reuse, 0x11, PT ;  /* 0x000000112400780c */ /* 0x040fe40003f24270 */
[----:B------:R-:W-:Y:S02]  /*2aa0*/  ISETP.GT.AND P4, PT, R36, 0x10, PT ;  /* 0x000000102400780c */ /* 0x000fe40003f84270 */
[----:B------:R-:W-:-:S02]  /*2ab0*/  FSEL R23, R23, -INF , P1 ;  /* 0xff80000017177808 */ /* 0x000fc40000800000 */
[----:B------:R-:W-:Y:S02]  /*2ac0*/  FSEL R21, R21, -INF , P1 ;  /* 0xff80000015157808 */ /* 0x000fe40000800000 */
[----:B------:R-:W-:Y:S02]  /*2ad0*/  FSEL R22, R22, -INF , P4 ;  /* 0xff80000016167808 */ /* 0x000fe40002000000 */
[----:B------:R-:W-:Y:S02]  /*2ae0*/  FSEL R20, R20, -INF , P4 ;  /* 0xff80000014147808 */ /* 0x000fe40002000000 */
[C---:B------:R-:W-:Y:S02]  /*2af0*/  ISETP.GT.AND P1, PT, R36.reuse, 0x19, PT ;  /* 0x000000192400780c */ /* 0x040fe40003f24270 */
[C---:B------:R-:W-:Y:S02]  /*2b00*/  ISETP.GT.AND P4, PT, R36.reuse, 0x20, PT ;  /* 0x000000202400780c */ /* 0x040fe40003f84270 */
[----:B------:R-:W-:-:S02]  /*2b10*/  ISETP.GT.AND P2, PT, R36, 0x8, PT ;  /* 0x000000082400780c */ /* 0x000fc40003f44270 */
[----:B------:R-:W-:Y:S02]  /*2b20*/  FSEL R31, R19, -INF , P1 ;  /* 0xff800000131f7808 */ /* 0x000fe40000800000 */
[----:B------:R-:W-:Y:S02]  /*2b30*/  FSEL R17, R17, -INF , P1 ;  /* 0xff80000011117808 */ /* 0x000fe40000800000 */
[----:B------:R-:W-:Y:S02]  /*2b40*/  ISETP.GT.AND P1, PT, R36, 0x28, PT ;  /* 0x000000282400780c */ /* 0x000fe40003f24270 */
[----:B------:R-:W-:Y:S02]  /*2b50*/  FSEL R30, R12, -INF , P4 ;  /* 0xff8000000c1e7808 */ /* 0x000fe40002000000 */
[----:B------:R-:W-:Y:S02]  /*2b60*/  FSEL R24, R24, -INF , P2 ;  /* 0xff80000018187808 */ /* 0x000fe40001000000 */
[----:B------:R-:W-:-:S02]  /*2b70*/  FMNMX.FTZ R12, R3, R7, !PT ;  /* 0x00000007030c7209 */ /* 0x000fc40007810000 */
[----:B------:R-:W-:Y:S02]  /*2b80*/  FSEL R199, R10, -INF , P1 ;  /* 0xff8000000ac77808 */ /* 0x000fe40000800000 */
[----:B------:R-:W-:Y:S02]  /*2b90*/  FMNMX.FTZ R10, R24, R12, !PT ;  /* 0x0000000c180a7209 */ /* 0x000fe40007810000 */
[----:B------:R-:W-:Y:S02]  /*2ba0*/  FSEL R26, R26, -INF , P2 ;  /* 0xff8000001a1a7808 */ /* 0x000fe40001000000 */
[----:B------:R-:W-:Y:S02]  /*2bb0*/  FSEL R29, R8, -INF , P1 ;  /* 0xff800000081d7808 */ /* 0x000fe40000800000 */
[----:B------:R-:W-:Y:S02]  /*2bc0*/  ISETP.GT.AND P2, PT, R36, 0x18, PT ;  /* 0x000000182400780c */ /* 0x000fe40003f44270 */
[----:B------:R-:W-:-:S02]  /*2bd0*/  FMNMX.FTZ R8, R25, R10, !PT ;  /* 0x0000000a19087209 */ /* 0x000fc40007810000 */
[----:B------:R-:W-:Y:S02]  /*2be0*/  FSEL R35, R18, -INF , P2 ;  /* 0xff80000012237808 */ /* 0x000fe40001000000 */
[----:B------:R-:W-:Y:S02]  /*2bf0*/  FSEL R16, R16, -INF , P2 ;  /* 0xff80000010107808 */ /* 0x000fe40001000000 */
[----:B------:R-:W-:Y:S02]  /*2c00*/  FMNMX.FTZ R8, R20, R8, !PT ;  /* 0x0000000814087209 */ /* 0x000fe40007810000 */
[----:B------:R-:W-:Y:S02]  /*2c10*/  ISETP.GT.AND P2, PT, R36, 0x21, PT ;  /* 0x000000212400780c */ /* 0x000fe40003f44270 */
[----:B------:R-:W-:Y:S02]  /*2c20*/  FMNMX.FTZ R8, R21, R8, !PT ;  /* 0x0000000815087209 */ /* 0x000fe40007810000 */
[----:B------:R-:W-:-:S02]  /*2c30*/  FSEL R200, R15, -INF , P2 ;  /* 0xff8000000fc87808 */ /* 0x000fc40001000000 */
[----:B------:R-:W-:Y:S02]  /*2c40*/  FSEL R28, R13, -INF , P2 ;  /* 0xff8000000d1c7808 */ /* 0x000fe40001000000 */
[----:B------:R-:W-:Y:S02]  /*2c50*/  ISETP.GT.AND P2, PT, R36, 0x29, PT ;  /* 0x000000292400780c */ /* 0x000fe40003f44270 */
[----:B------:R-:W-:Y:S02]  /*2c60*/  FMNMX.FTZ R8, R16, R8, !PT ;  /* 0x0000000810087209 */ /* 0x000fe40007810000 */
[----:B------:R-:W-:Y:S02]  /*2c70*/  FSEL R33, R9, -INF , P2 ;  /* 0xff80000009217808 */ /* 0x000fe40001000000 */
[----:B------:R-:W-:Y:S02]  /*2c80*/  FMNMX.FTZ R9, R6, R5, !PT ;  /* 0x0000000506097209 */ /* 0x000fe40007810000 */
[----:B------:R-:W-:-:S02]  /*2c90*/  FMNMX.FTZ R8, R17, R8, !PT ;  /* 0x0000000811087209 */ /* 0x000fc40007810000 */
[----:B------:R-:W-:Y:S02]  /*2ca0*/  FMNMX.FTZ R9, R26, R9, !PT ;  /* 0x000000091a097209 */ /* 0x000fe40007810000 */
[----:B------:R-:W-:Y:S02]  /*2cb0*/  FMNMX.FTZ R8, R30, R8, !PT ;  /* 0x000000081e087209 */ /* 0x000fe40007810000 */
[----:B------:R-:W-:Y:S02]  /*2cc0*/  FMNMX.FTZ R9, R27, R9, !PT ;  /* 0x000000091b097209 */ /* 0x000fe40007810000 */
[----:B------:R-:W-:Y:S02]  /*2cd0*/  FMNMX.FTZ R8, R28, R8, !PT ;  /* 0x000000081c087209 */ /* 0x000fe40007810000 */
[----:B------:R-:W-:Y:S02]  /*2ce0*/  FSEL R34, R14, -INF , P4 ;  /* 0xff8000000e227808 */ /* 0x000fe40002000000 */
[----:B------:R-:W-:Y:S01]  /*2cf0*/  FMNMX.FTZ R9, R22, R9, !PT ;  /* 0x0000000916097209 */ /* 0x000fe20007810000 */
[----:B------:R-:W-:Y:S01]  /*2d00*/  LDSM.16.MT88.4 R12, [R228+0x900] ;  /* 0x00090000e40c783b */ /* 0x000fe20000004200 */
[----:B------:R-:W-:-:S02]  /*2d10*/  ISETP.GT.AND P4, PT, R36, 0x30, PT ;  /* 0x000000302400780c */ /* 0x000fc40003f84270 */
[----:B------:R-:W-:Y:S02]  /*2d20*/  FMNMX.FTZ R8, R29, R8, !PT ;  /* 0x000000081d087209 */ /* 0x000fe40007810000 */
[----:B------:R-:W-:Y:S02]  /*2d30*/  FSEL R198, R11, -INF , P2 ;  /* 0xff8000000bc67808 */ /* 0x000fe40001000000 */
[----:B------:R-:W-:Y:S02]  /*2d40*/  FMNMX.FTZ R9, R23, R9, !PT ;  /* 0x0000000917097209 */ /* 0x000fe40007810000 */
[----:B------:R-:W-:Y:S02]  /*2d50*/  ISETP.GT.AND P2, PT, R36, 0x31, PT ;  /* 0x000000312400780c */ /* 0x000fe40003f44270 */
[----:B------:R-:W-:Y:S02]  /*2d60*/  FSEL R134, R104, -INF , P4 ;  /* 0xff80000068867808 */ /* 0x000fe40002000000 */
[----:B------:R-:W-:-:S02]  /*2d70*/  FMNMX.FTZ R8, R33, R8, !PT ;  /* 0x0000000821087209 */ /* 0x000fc40007810000 */
[----:B------:R-:W-:Y:S02]  /*2d80*/  FMNMX.FTZ R9, R35, R9, !PT ;  /* 0x0000000923097209 */ /* 0x000fe40007810000 */
[----:B------:R-:W-:Y:S02]  /*2d90*/  ISETP.GT.AND P1, PT, R36, 0x38, PT ;  /* 0x000000382400780c */ /* 0x000fe40003f24270 */
[----:B------:R-:W-:Y:S02]  /*2da0*/  FSEL R135, R105, -INF , P2 ;  /* 0xff80000069877808 */ /* 0x000fe40001000000 */
[----:B------:R-:W-:Y:S02]  /*2db0*/  FMNMX.FTZ R8, R134, R8, !PT ;  /* 0x0000000886087209 */ /* 0x000fe40007810000 */
[----:B------:R-:W-:Y:S02]  /*2dc0*/  FSEL R148, R107, -INF , P2 ;  /* 0xff8000006b947808 */ /* 0x000fe40001000000 */
[----:B------:R-:W-:-:S02]  /*2dd0*/  ISETP.GT.AND P2, PT, R36, 0x39, PT ;  /* 0x000000392400780c */ /* 0x000fc40003f44270 */
[----:B------:R-:W-:Y:S02]  /*2de0*/  FMNMX.FTZ R9, R31, R9, !PT ;  /* 0x000000091f097209 */ /* 0x000fe40007810000 */
[----:B------:R-:W-:Y:S02]  /*2df0*/  FSEL R145, R100, -INF , P1 ;  /* 0xff80000064917808 */ /* 0x000fe40000800000 */
[----:B------:R-:W-:Y:S02]  /*2e00*/  FMNMX.FTZ R8, R135, R8, !PT ;  /* 0x0000000887087209 */ /* 0x000fe40007810000 */
[----:B------:R-:W-:Y:S02]  /*2e10*/  FSEL R196, R103, -INF , P2 ;  /* 0xff80000067c47808 */ /* 0x000fe40001000000 */
[----:B------:R-:W-:Y:S02]  /*2e20*/  FSEL R144, R101, -INF , P2 ;  /* 0xff80000065907808 */ /* 0x000fe40001000000 */
[----:B------:R-:W-:-:S02]  /*2e30*/  FMNMX.FTZ R9, R34, R9, !PT ;  /* 0x0000000922097209 */ /* 0x000fc40007810000 */
[----:B------:R-:W-:Y:S02]  /*2e40*/  ISETP.GT.AND P2, PT, R36, 0x40, PT ;  /* 0x000000402400780c */ /* 0x000fe40003f44270 */
[----:B------:R-:W-:Y:S02]  /*2e50*/  FMNMX.FTZ R8, R145, R8, !PT ;  /* 0x0000000891087209 */ /* 0x000fe40007810000 */
[----:B------:R-:W-:Y:S02]  /*2e60*/  FSEL R197, R102, -INF , P1 ;  /* 0xff80000066c57808 */ /* 0x000fe40000800000 */
[----:B------:R-:W-:Y:S01]  /*2e70*/  FMNMX.FTZ R9, R200, R9, !PT ;  /* 0x00000009c8097209 */ /* 0x000fe20007810000 */
[----:B------:R-:W-:Y:S01]  /*2e80*/  LDSM.16.MT88.4 R100, [R230+0x4100] ;  /* 0x00410000e664783b */ /* 0x000fe20000004200 */
[----:B------:R-:W-:Y:S02]  /*2e90*/  ISETP.GT.AND P1, PT, R36, 0x41, PT ;  /* 0x000000412400780c */ /* 0x000fe40003f24270 */
[----:B------:R-:W-:-:S02]  /*2ea0*/  FSEL R195, R96, -INF , P2 ;  /* 0xff80000060c37808 */ /* 0x000fc40001000000 */
[----:B------:R-:W-:Y:S02]  /*2eb0*/  FMNMX.FTZ R8, R144, R8, !PT ;  /* 0x0000000890087209 */ /* 0x000fe40007810000 */
[----:B------:R-:W-:Y:S02]  /*2ec0*/  FSEL R158, R98, -INF , P2 ;  /* 0xff800000629e7808 */ /* 0x000fe40001000000 */
[----:B------:R-:W-:Y:S02]  /*2ed0*/  FMNMX.FTZ R9, R199, R9, !PT ;  /* 0x00000009c7097209 */ /* 0x000fe40007810000 */
[----:B------:R-:W-:Y:S02]  /*2ee0*/  FSEL R157, R97, -INF , P1 ;  /* 0xff800000619d7808 */ /* 0x000fe40000800000 */
[----:B------:R-:W-:Y:S02]  /*2ef0*/  ISETP.GT.AND P2, PT, R36, 0x48, PT ;  /* 0x000000482400780c */ /* 0x000fe40003f44270 */
[----:B------:R-:W-:-:S02]  /*2f00*/  FMNMX.FTZ R8, R195, R8, !PT ;  /* 0x00000008c3087209 */ /* 0x000fc40007810000 */
[----:B------:R-:W-:Y:S02]  /*2f10*/  FSEL R147, R106, -INF , P4 ;  /* 0xff8000006a937808 */ /* 0x000fe40002000000 */
[----:B------:R-:W-:Y:S02]  /*2f20*/  FSEL R159, R99, -INF , P1 ;  /* 0xff800000639f7808 */ /* 0x000fe40000800000 */
[----:B------:R-:W-:Y:S01]  /*2f30*/  FMNMX.FTZ R9, R198, R9, !PT ;  /* 0x00000009c6097209 */ /* 0x000fe20007810000 */
[----:B------:R-:W-:Y:S01]  /*2f40*/  LDSM.16.MT88.4 R96, [R232+0x4100] ;  /* 0x00410000e860783b */ /* 0x000fe20000004200 */
[----:B------:R-:W-:Y:S02]  /*2f50*/  ISETP.GT.AND P1, PT, R36, 0x49, PT ;  /* 0x000000492400780c */ /* 0x000fe40003f24270 */
[----:B------:R-:W-:Y:S02]  /*2f60*/  FSEL R194, R92, -INF , P2 ;  /* 0xff8000005cc27808 */ /* 0x000fe40001000000 */
[----:B------:R-:W-:-:S02]  /*2f70*/  FMNMX.FTZ R8, R157, R8, !PT ;  /* 0x000000089d087209 */ /* 0x000fc40007810000 */
[----:B------:R-:W-:Y:S02]  /*2f80*/  FSEL R161, R94, -INF , P2 ;  /* 0xff8000005ea17808 */ /* 0x000fe40001000000 */
[----:B------:R-:W-:Y:S02]  /*2f90*/  FMNMX.FTZ R9, R147, R9, !PT ;  /* 0x0000000993097209 */ /* 0x000fe40007810000 */
[----:B------:R-:W-:Y:S02]  /*2fa0*/  FSEL R156, R93, -INF , P1 ;  /* 0xff8000005d9c7808 */ /* 0x000fe40000800000 */
[----:B------:R-:W-:Y:S02]  /*2fb0*/  ISETP.GT.AND P2, PT, R36, 0x50, PT ;  /* 0x000000502400780c */ /* 0x000fe40003f44270 */
[----:B------:R-:W-:Y:S02]  /*2fc0*/  FMNMX.FTZ R8, R194, R8, !PT ;  /* 0x00000008c2087209 */ /* 0x000fe40007810000 */
[----:B------:R-:W-:-:S02]  /*2fd0*/  FSEL R162, R95, -INF , P1 ;  /* 0xff8000005fa27808 */ /* 0x000fc40000800000 */
[----:B------:R-:W-:Y:S02]  /*2fe0*/  FMNMX.FTZ R9, R148, R9, !PT ;  /* 0x0000000994097209 */ /* 0x000fe40007810000 */
[----:B------:R-:W-:Y:S02]  /*2ff0*/  ISETP.GT.AND P1, PT, R36, 0x51, PT ;  /* 0x000000512400780c */ /* 0x000fe40003f24270 */
[----:B------:R-:W-:Y:S02]  /*3000*/  FSEL R193, R88, -INF , P2 ;  /* 0xff80000058c17808 */ /* 0x000fe40001000000 */
[----:B------:R-:W-:Y:S02]  /*3010*/  FMNMX.FTZ R8, R156, R8, !PT ;  /* 0x000000089c087209 */ /* 0x000fe40007810000 */
[----:B------:R-:W-:Y:S02]  /*3020*/  FSEL R165, R90, -INF , P2 ;  /* 0xff8000005aa57808 */ /* 0x000fe40001000000 */
[----:B------:R-:W-:-:S02]  /*3030*/  FMNMX.FTZ R9, R197, R9, !PT ;  /* 0x00000009c5097209 */ /* 0x000fc40007810000 */
[----:B------:R-:W-:Y:S02]  /*3040*/  FSEL R192, R89, -INF , P1 ;  /* 0xff80000059c07808 */ /* 0x000fe40000800000 */
[----:B------:R-:W-:Y:S02]  /*3050*/  ISETP.GT.AND P2, PT, R36, 0x58, PT ;  /* 0x000000582400780c */ /* 0x000fe40003f44270 */
[----:B------:R-:W-:Y:S02]  /*3060*/  FMNMX.FTZ R8, R193, R8, !PT ;  /* 0x00000008c1087209 */ /* 0x000fe40007810000 */
[----:B------:R-:W-:Y:S02]  /*3070*/  FSEL R164, R91, -INF , P1 ;  /* 0xff8000005ba47808 */ /* 0x000fe40000800000 */
[----:B------:R-:W-:Y:S01]  /*3080*/  FMNMX.FTZ R9, R196, R9, !PT ;  /* 0x00000009c4097209 */ /* 0x000fe20007810000 */
[----:B------:R-:W-:Y:S01]  /*3090*/  LDSM.16.MT88.4 R88, [R228+0x100] ;  /* 0x00010000e458783b */ /* 0x000fe20000004200 */
[----:B------:R-:W-:-:S02]  /*30a0*/  ISETP.GT.AND P1, PT, R36, 0x59, PT ;  /* 0x000000592400780c */ /* 0x000fc40003f24270 */
[----:B------:R-:W-:Y:S02]  /*30b0*/  FSEL R167, R84, -INF , P2 ;  /* 0xff80000054a77808 */ /* 0x000fe40001000000 */
[----:B------:R-:W-:Y:S02]  /*30c0*/  FMNMX.FTZ R8, R192, R8, !PT ;  /* 0x00000008c0087209 */ /* 0x000fe40007810000 */
[----:B------:R-:W-:Y:S02]  /*30d0*/  FSEL R163, R86, -INF , P2 ;  /* 0xff80000056a37808 */ /* 0x000fe40001000000 */
[----:B------:R-:W-:Y:S02]  /*30e0*/  FMNMX.FTZ R9, R158, R9, !PT ;  /* 0x000000099e097209 */ /* 0x000fe40007810000 */
[----:B------:R-:W-:Y:S02]  /*30f0*/  FSEL R166, R85, -INF , P1 ;  /* 0xff80000055a67808 */ /* 0x000fe40000800000 */
[----:B------:R-:W-:-:S02]  /*3100*/  ISETP.GT.AND P2, PT, R36, 0x60, PT ;  /* 0x000000602400780c */ /* 0x000fc40003f44270 */
[----:B------:R-:W-:Y:S02]  /*3110*/  FMNMX.FTZ R8, R167, R8, !PT ;  /* 0x00000008a7087209 */ /* 0x000fe40007810000 */
[----:B------:R-:W-:Y:S02]  /*3120*/  FSEL R160, R87, -INF , P1 ;  /* 0xff80000057a07808 */ /* 0x000fe40000800000 */
[----:B------:R-:W-:Y:S02]  /*3130*/  FMNMX.FTZ R9, R159, R9, !PT ;  /* 0x000000099f097209 */ /* 0x000fe40007810000 */
        /* <DEDUP_REMOVED lines=9> */
[----:B------:R-:W-:Y:S01]  /*31d0*/  FMNMX.FTZ R9, R162, R9, !PT ;  /* 0x00000009a2097209 */ /* 0x000fe20007810000 */
[----:B------:R-:W-:Y:S01]  /*31e0*/  LDSM.16.MT88.4 R80, [R229+0x100] ;  /* 0x00010000e550783b */ /* 0x000fe20000004200 */
[----:B------:R-:W-:Y:S02]  /*31f0*/  ISETP.GT.AND P1, PT, R36, 0x69, PT ;  /* 0x000000692400780c */ /* 0x000fe40003f24270 */
[----:B------:R-:W-:Y:S02]  /*3200*/  FSEL R153, R76, -INF , P2 ;  /* 0xff8000004c997808 */ /* 0x000fe40001000000 */
[----:B------:R-:W-:Y:S02]  /*3210*/  FMNMX.FTZ R8, R154, R8, !PT ;  /* 0x000000089a087209 */ /* 0x000fe40007810000 */
[----:B------:R-:W-:Y:S02]  /*3220*/  FMNMX.FTZ R9, R165, R9, !PT ;  /* 0x00000009a5097209 */ /* 0x000fe40007810000 */
[----:B------:R-:W-:-:S02]  /*3230*/  FSEL R152, R77, -INF , P1 ;  /* 0xff8000004d987808 */ /* 0x000fc40000800000 */
[----:B------:R-:W-:Y:S02]  /*3240*/  ISETP.GT.AND P5, PT, R36, 0x70, PT ;  /* 0x000000702400780c */ /* 0x000fe40003fa4270 */
[----:B------:R-:W-:Y:S02]  /*3250*/  FMNMX.FTZ R8, R153, R8, !PT ;  /* 0x0000000899087209 */ /* 0x000fe40007810000 */
[----:B------:R-:W-:Y:S02]  /*3260*/  FMNMX.FTZ R9, R164, R9, !PT ;  /* 0x00000009a4097209 */ /* 0x000fe40007810000 */
[----:B------:R-:W-:Y:S02]  /*3270*/  ISETP.GT.AND P4, PT, R36, 0x71, PT ;  /* 0x000000712400780c */ /* 0x000fe40003f84270 */
[----:B------:R-:W-:Y:S02]  /*3280*/  FSEL R133, R72, -INF , P5 ;  /* 0xff80000048857808 */ /* 0x000fe40002800000 */
[----:B------:R-:W-:-:S02]  /*3290*/  FMNMX.FTZ R8, R152, R8, !PT ;  /* 0x0000000898087209 */ /* 0x000fc40007810000 */
[----:B------:R-:W-:Y:S02]  /*32a0*/  FSEL R149, R78, -INF , P2 ;  /* 0xff8000004e957808 */ /* 0x000fe40001000000 */
[----:B------:R-:W-:Y:S02]  /*32b0*/  FMNMX.FTZ R9, R163, R9, !PT ;  /* 0x00000009a3097209 */ /* 0x000fe40007810000 */
[----:B------:R-:W-:Y:S02]  /*32c0*/  ISETP.GT.AND P2, PT, R36, 0x78, PT ;  /* 0x000000782400780c */ /* 0x000fe40003f44270 */
[----:B------:R-:W-:Y:S02]  /*32d0*/  FSEL R67, R73, -INF , P4 ;  /* 0xff80000049437808 */ /* 0x000fe40002000000 */
[----:B------:R-:W-:Y:S02]  /*32e0*/  FMNMX.FTZ R8, R133, R8, !PT ;  /* 0x0000000885087209 */ /* 0x000fe40007810000 */
[----:B------:R-:W-:-:S02]  /*32f0*/  FSEL R146, R79, -INF , P1 ;  /* 0xff8000004f927808 */ /* 0x000fc40000800000 */
[----:B------:R-:W-:Y:S02]  /*3300*/  FMNMX.FTZ R9, R160, R9, !PT ;  /* 0x00000009a0097209 */ /* 0x000fe40007810000 */
[----:B------:R-:W-:Y:S02]  /*3310*/  ISETP.GT.AND P1, PT, R36, 0x79, PT ;  /* 0x000000792400780c */ /* 0x000fe40003f24270 */
[----:B------:R-:W-:Y:S01]  /*3320*/  FSEL R66, R68, -INF , P2 ;  /* 0xff80000044427808 */ /* 0x000fe20001000000 */
[----:B------:R-:W-:Y:S01]  /*3330*/  LDSM.16.MT88.4 R36, [R230+0x4900] ;  /* 0x00490000e624783b */ /* 0x000fe20000004200 */
[----:B------:R-:W-:Y:S02]  /*3340*/  FMNMX.FTZ R8, R67, R8, !PT ;  /* 0x0000000843087209 */ /* 0x000fe40007810000 */
[----:B------:R-:W-:Y:S02]  /*3350*/  FMNMX.FTZ R9, R151, R9, !PT ;  /* 0x0000000997097209 */ /* 0x000fe40007810000 */
[----:B------:R-:W-:-:S02]  /*3360*/  FSEL R65, R69, -INF , P1 ;  /* 0xff80000045417808 */ /* 0x000fc40000800000 */
[----:B------:R-:W-:Y:S02]  /*3370*/  FMNMX.FTZ R8, R66, R8, !PT ;  /* 0x0000000842087209 */ /* 0x000fe40007810000 */
[----:B------:R-:W-:Y:S02]  /*3380*/  FMNMX.FTZ R10, R150, R9, !PT ;  /* 0x00000009960a7209 */ /* 0x000fe40007810000 */
[----:B------:R-:W-:Y:S02]  /*3390*/  FMNMX.FTZ R9, R65, R8, !PT ;  /* 0x0000000841097209 */ /* 0x000fe40007810000 */
[----:B------:R-:W-:Y:S02]  /*33a0*/  FMNMX.FTZ R10, R149, R10, !PT ;  /* 0x0000000a950a7209 */ /* 0x000fe40007810000 */
[----:B------:R-:W-:Y:S01]  /*33b0*/  FSEL R63, R74, -INF , P5 ;  /* 0xff8000004a3f7808 */ /* 0x000fe20002800000 */
[----:B------:R-:W1:Y:S01]  /*33c0*/  SHFL.BFLY PT, R8, R9, 0x2, 0x1f ;  /* 0x0c401f0009087f89 */ /* 0x000e6200000e0000 */
[----:B------:R-:W-:-:S02]  /*33d0*/  FMNMX.FTZ R10, R146, R10, !PT ;  /* 0x0000000a920a7209 */ /* 0x000fc40007810000 */
[----:B------:R-:W-:Y:S02]  /*33e0*/  FSEL R62, R75, -INF , P4 ;  /* 0xff8000004b3e7808 */ /* 0x000fe40002000000 */
[----:B------:R-:W-:Y:S01]  /*33f0*/  FMNMX.FTZ R10, R63, R10, !PT ;  /* 0x0000000a3f0a7209 */ /* 0x000fe20007810000 */
[----:B------:R-:W-:Y:S01]  /*3400*/  LDSM.16.MT88.4 R72, [R230+0x100] ;  /* 0x00010000e648783b */ /* 0x000fe20000004200 */
[----:B------:R-:W-:Y:S02]  /*3410*/  FSEL R61, R70, -INF , P2 ;  /* 0xff800000463d7808 */ /* 0x000fe40001000000 */
[----:B------:R-:W-:Y:S02]  /*3420*/  FMNMX.FTZ R10, R62, R10, !PT ;  /* 0x0000000a3e0a7209 */ /* 0x000fe40007810000 */
[----:B------:R-:W-:Y:S02]  /*3430*/  FSEL R60, R71, -INF , P1 ;  /* 0xff800000473c7808 */ /* 0x000fe40000800000 */
[----:B------:R-:W-:-:S04]  /*3440*/  FMNMX.FTZ R10, R61, R10, !PT ;  /* 0x0000000a3d0a7209 */ /* 0x000fc80007810000 */
[----:B------:R-:W-:Y:S02]  /*3450*/  FMNMX.FTZ R10, R60, R10, !PT ;  /* 0x0000000a3c0a7209 */ /* 0x000fe40007810000 */
[----:B-1----:R-:W-:-:S03]  /*3460*/  FMNMX.FTZ R8, R9, R8, !PT ;  /* 0x0000000809087209 */ /* 0x002fc60007810000 */
[----:B------:R-:W1:Y:S04]  /*3470*/  SHFL.BFLY PT, R9, R10, 0x2, 0x1f ;  /* 0x0c401f000a097f89 */ /* 0x000e6800000e0000 */
[----:B------:R-:W2:Y:S01]  /*3480*/  SHFL.BFLY PT, R132, R8, 0x1, 0x1f ;  /* 0x0c201f0008847f89 */ /* 0x000ea200000e0000 */
[----:B-1----:R-:W-:Y:S02]  /*3490*/  FMNMX.FTZ R9, R10, R9, !PT ;  /* 0x000000090a097209 */ /* 0x002fe40007810000 */
[----:B--2---:R-:W-:-:S03]  /*34a0*/  FMNMX.FTZ R132, R8, R132, !PT ;  /* 0x0000008408847209 */ /* 0x004fc60007810000 */
[----:B------:R-:W1:Y:S01]  /*34b0*/  SHFL.BFLY PT, R8, R9, 0x1, 0x1f ;  /* 0x0c201f0009087f89 */ /* 0x000e6200000e0000 */
[C---:B------:R-:W-:Y:S01]  /*34c0*/  FSETP.NEU.FTZ.AND P1, PT, R132.reuse, -INF , PT ;  /* 0xff8000008400780b */ /* 0x040fe20003f3d000 */
[----:B------:R-:W-:-:S05]  /*34d0*/  FMUL.FTZ R64, R132, c[0x0][0x2d0] ;  /* 0x0000b40084407a20 */ /* 0x000fca0000410000 */
[----:B------:R-:W-:-:S05]  /*34e0*/  FSEL R64, R64, RZ, P1 ;  /* 0x000000ff40407208 */ /* 0x000fca0000800000 */
[--C-:B------:R-:W-:Y:S02]  /*34f0*/  FFMA.FTZ R56, R3, c[0x0][0x2d0], -R64.reuse ;  /* 0x0000b40003387a23 */ /* 0x100fe40000010840 */
[--C-:B------:R-:W-:Y:S02]  /*3500*/  FFMA.FTZ R55, R7, c[0x0][0x2d0], -R64.reuse ;  /* 0x0000b40007377a23 */ /* 0x100fe40000010840 */
[--C-:B------:R-:W-:Y:S02]  /*3510*/  FFMA.FTZ R54, R24, c[0x0][0x2d0], -R64.reuse ;  /* 0x0000b40018367a23 */ /* 0x100fe40000010840 */
[--C-:B------:R-:W-:Y:S01]  /*3520*/  FFMA.FTZ R50, R25, c[0x0][0x2d0], -R64.reuse ;  /* 0x0000b40019327a23 */ /* 0x100fe20000010840 */
[----:B------:R-:W-:Y:S01]  /*3530*/  MUFU.EX2 R56, R56 ;  /* 0x0000003800387308 */ /* 0x000fe20000000800 */
[--C-:B------:R-:W-:Y:S02]  /*3540*/  FFMA.FTZ R53, R20, c[0x0][0x2d0], -R64.reuse ;  /* 0x0000b40014357a23 */ /* 0x100fe40000010840 */
[--C-:B------:R-:W-:Y:S01]  /*3550*/  FFMA.FTZ R49, R21, c[0x0][0x2d0], -R64.reuse ;  /* 0x0000b40015317a23 */ /* 0x100fe20000010840 */
[----:B-1----:R-:W-:Y:S01]  /*3560*/  FMNMX.FTZ R3, R9, R8, !PT ;  /* 0x0000000809037209 */ /* 0x002fe20007810000 */
[--C-:B------:R-:W-:Y:S01]  /*3570*/  FFMA.FTZ R48, R16, c[0x0][0x2d0], -R64.reuse ;  /* 0x0000b40010307a23 */ /* 0x100fe20000010840 */
[----:B------:R-:W-:Y:S01]  /*3580*/  LDSM.16.MT88.4 R8, [R232+0x4900] ;  /* 0x00490000e808783b */ /* 0x000fe20000004200 */
[--C-:B------:R-:W-:Y:S01]  /*3590*/  FFMA.FTZ R45, R17, c[0x0][0x2d0], -R64.reuse ;  /* 0x0000b400112d7a23 */ /* 0x100fe20000010840 */
[C---:B------:R-:W-:Y:S01]  /*35a0*/  FSETP.NEU.FTZ.AND P1, PT, R3.reuse, -INF , PT ;  /* 0xff8000000300780b */ /* 0x040fe20003f3d000 */
[----:B------:R-:W-:Y:S01]  /*35b0*/  FMUL.FTZ R59, R3, c[0x0][0x2d0] ;  /* 0x0000b400033b7a20 */ /* 0x000fe20000410000 */
[----:B------:R-:W1:Y:S01]  /*35c0*/  MUFU.EX2 R55, R55 ;  /* 0x0000003700377308 */ /* 0x000e620000000800 */
[--C-:B------:R-:W-:Y:S01]  /*35d0*/  FFMA.FTZ R44, R30, c[0x0][0x2d0], -R64.reuse ;  /* 0x0000b4001e2c7a23 */ /* 0x100fe20000010840 */
[----:B------:R-:W-:Y:S01]  /*35e0*/  LDSM.16.MT88.4 R16, [R229+0x900] ;  /* 0x00090000e510783b */ /* 0x000fe20000004200 */
[--C-:B------:R-:W-:Y:S01]  /*35f0*/  FFMA.FTZ R41, R28, c[0x0][0x2d0], -R64.reuse ;  /* 0x0000b4001c297a23 */ /* 0x100fe20000010840 */
[----:B------:R-:W-:Y:S01]  /*3600*/  FSEL R59, R59, RZ, P1 ;  /* 0x000000ff3b3b7208 */ /* 0x000fe20000800000 */
[--C-:B------:R-:W-:Y:S01]  /*3610*/  FFMA.FTZ R40, R29, c[0x0][0x2d0], -R64.reuse ;  /* 0x0000b4001d287a23 */ /* 0x100fe20000010840 */
[----:B------:R-:W-:Y:S01]  /*3620*/  PLOP3.LUT P1, PT, PT, PT, UP0, 0x40, 0x0 ;  /* 0x000000000000781c */ /* 0x000fe20003f2e808 */
[----:B------:R-:W-:Y:S01]  /*3630*/  FFMA.FTZ R33, R33, c[0x0][0x2d0], -R64 ;  /* 0x0000b40021217a23 */ /* 0x000fe20000010840 */
[----:B------:R-:W-:Y:S01]  /*3640*/  MUFU.EX2 R54, R54 ;  /* 0x0000003600367308 */ /* 0x000fe20000000800 */
[----:B------:R-:W-:-:S02]  /*3650*/  FFMA.FTZ R58, R6, c[0x0][0x2d0], -R59 ;  /* 0x0000b400063a7a23 */ /* 0x000fc4000001083b */
[--C-:B------:R-:W-:Y:S02]  /*3660*/  FFMA.FTZ R57, R5, c[0x0][0x2d0], -R59.reuse ;  /* 0x0000b40005397a23 */ /* 0x100fe4000001083b */
[--C-:B------:R-:W-:Y:S01]  /*3670*/  FFMA.FTZ R52, R26, c[0x0][0x2d0], -R59.reuse ;  /* 0x0000b4001a347a23 */ /* 0x100fe2000001083b */
[----:B------:R-:W2:Y:S01]  /*3680*/  LDSM.16.MT88.4 R4, [R228+0x4100] ;  /* 0x00410000e404783b */ /* 0x000ea20000004200 */
[--C-:B------:R-:W-:Y:S01]  /*3690*/  FFMA.FTZ R51, R27, c[0x0][0x2d0], -R59.reuse ;  /* 0x0000b4001b337a23 */ /* 0x100fe2000001083b */
[----:B------:R-:W3:Y:S01]  /*36a0*/  MUFU.EX2 R50, R50 ;  /* 0x0000003200327308 */ /* 0x000ee20000000800 */
[----:B-1----:R-:W-:Y:S01]  /*36b0*/  F2FP.BF16.PACK_AB R112, R55, R56 ;  /* 0x000000383770723e */ /* 0x002fe200000010ff */
[--C-:B------:R-:W-:Y:S01]  /*36c0*/  FFMA.FTZ R47, R22, c[0x0][0x2d0], -R59.reuse ;  /* 0x0000b400162f7a23 */ /* 0x100fe2000001083b */
[----:B------:R-:W1:Y:S01]  /*36d0*/  LDSM.16.MT88.4 R24, [R232+0x900] ;  /* 0x00090000e818783b */ /* 0x000e620000004200 */
[--C-:B------:R-:W-:Y:S02]  /*36e0*/  FFMA.FTZ R46, R23, c[0x0][0x2d0], -R59.reuse ;  /* 0x0000b400172e7a23 */ /* 0x100fe4000001083b */
[--C-:B------:R-:W-:Y:S01]  /*36f0*/  FFMA.FTZ R43, R35, c[0x0][0x2d0], -R59.reuse ;  /* 0x0000b400232b7a23 */ /* 0x100fe2000001083b */
[----:B------:R-:W4:Y:S01]  /*3700*/  LDSM.16.MT88.4 R20, [R230+0x900] ;  /* 0x00090000e614783b */ /* 0x000f220000004200 */
[----:B------:R-:W-:Y:S01]  /*3710*/  MUFU.EX2 R58, R58 ;  /* 0x0000003a003a7308 */ /* 0x000fe20000000800 */
[----:B------:R-:W-:-:S02]  /*3720*/  FFMA.FTZ R42, R31, c[0x0][0x2d0], -R59 ;  /* 0x0000b4001f2a7a23 */ /* 0x000fc4000001083b */
[----:B------:R-:W5:Y:S01]  /*3730*/  LDSM.16.MT88.4 R28, [R229+0x4900] ;  /* 0x00490000e51c783b */ /* 0x000f620000004200 */
[--C-:B------:R-:W-:Y:S02]  /*3740*/  FFMA.FTZ R35, R34, c[0x0][0x2d0], -R59.reuse ;  /* 0x0000b40022237a23 */ /* 0x100fe4000001083b */
[--C-:B------:R-:W-:Y:S02]  /*3750*/  FFMA.FTZ R34, R200, c[0x0][0x2d0], -R59.reuse ;  /* 0x0000b400c8227a23 */ /* 0x100fe4000001083b */
[----:B------:R-:W2:Y:S01]  /*3760*/  MUFU.EX2 R57, R57 ;  /* 0x0000003900397308 */ /* 0x000ea20000000800 */
[----:B---3--:R-:W-:Y:S01]  /*3770*/  F2FP.BF16.PACK_AB R114, R50, R54 ;  /* 0x000000363272723e */ /* 0x008fe200000010ff */
[--C-:B------:R-:W-:Y:S02]  /*3780*/  FFMA.FTZ R2, R199, c[0x0][0x2d0], -R59.reuse ;  /* 0x0000b400c7027a23 */ /* 0x100fe4000001083b */
[----:B------:R-:W-:Y:S02]  /*3790*/  FFMA.FTZ R0, R198, c[0x0][0x2d0], -R59 ;  /* 0x0000b400c6007a23 */ /* 0x000fe4000001083b */
[----:B------:R-:W-:-:S02]  /*37a0*/  FFMA.FTZ R134, R134, c[0x0][0x2d0], -R64 ;  /* 0x0000b40086867a23 */ /* 0x000fc40000010840 */
[----:B------:R-:W-:Y:S01]  /*37b0*/  MUFU.EX2 R52, R52 ;  /* 0x0000003400347308 */ /* 0x000fe20000000800 */
[--C-:B------:R-:W-:Y:S02]  /*37c0*/  FFMA.FTZ R135, R135, c[0x0][0x2d0], -R64.reuse ;  /* 0x0000b40087877a23 */ /* 0x100fe40000010840 */
[--C-:B------:R-:W-:Y:S02]  /*37d0*/  FFMA.FTZ R145, R145, c[0x0][0x2d0], -R64.reuse ;  /* 0x0000b40091917a23 */ /* 0x100fe40000010840 */
[----:B------:R-:W-:Y:S02]  /*37e0*/  FFMA.FTZ R144, R144, c[0x0][0x2d0], -R64 ;  /* 0x0000b40090907a23 */ /* 0x000fe40000010840 */
[--C-:B------:R-:W-:Y:S01]  /*37f0*/  FFMA.FTZ R147, R147, c[0x0][0x2d0], -R59.reuse ;  /* 0x0000b40093937a23 */ /* 0x100fe2000001083b */
[----:B------:R-:W3:Y:S01]  /*3800*/  MUFU.EX2 R51, R51 ;  /* 0x0000003300337308 */ /* 0x000ee20000000800 */
[----:B--2---:R-:W-:Y:S01]  /*3810*/  F2FP.BF16.PACK_AB R113, R57, R58 ;  /* 0x0000003a3971723e */ /* 0x004fe200000010ff */
[----:B------:R-:W-:-:S02]  /*3820*/  FFMA.FTZ R148, R148, c[0x0][0x2d0], -R59 ;  /* 0x0000b40094947a23 */ /* 0x000fc4000001083b */
[--C-:B------:R-:W-:Y:S02]  /*3830*/  FFMA.FTZ R197, R197, c[0x0][0x2d0], -R59.reuse ;  /* 0x0000b400c5c57a23 */ /* 0x100fe4000001083b */
[--C-:B------:R-:W-:Y:S02]  /*3840*/  FFMA.FTZ R156, R156, c[0x0][0x2d0], -R64.reuse ;  /* 0x0000b4009c9c7a23 */ /* 0x100fe40000010840 */
[----:B------:R-:W-:Y:S01]  /*3850*/  MUFU.EX2 R53, R53 ;  /* 0x0000003500357308 */ /* 0x000fe20000000800 */
[--C-:B------:R-:W-:Y:S02]  /*3860*/  FFMA.FTZ R158, R158, c[0x0][0x2d0], -R59.reuse ;  /* 0x0000b4009e9e7a23 */ /* 0x100fe4000001083b */
[--C-:B------:R-:W-:Y:S02]  /*3870*/  FFMA.FTZ R159, R159, c[0x0][0x2d0], -R59.reuse ;  /* 0x0000b4009f9f7a23 */ /* 0x100fe4000001083b */
[--C-:B------:R-:W-:Y:S02]  /*3880*/  FFMA.FTZ R161, R161, c[0x0][0x2d0], -R59.reuse ;  /* 0x0000b400a1a17a23 */ /* 0x100fe4000001083b */
[----:B------:R-:W-:Y:S01]  /*3890*/  FFMA.FTZ R162, R162, c[0x0][0x2d0], -R59 ;  /* 0x0000b400a2a27a23 */ /* 0x000fe2000001083b */
[----:B---3--:R-:W-:Y:S01]  /*38a0*/  F2FP.BF16.PACK_AB R115, R51, R52 ;  /* 0x000000343373723e */ /* 0x008fe200000010ff */
[----:B------:R-:W-:Y:S01]  /*38b0*/  MUFU.EX2 R49, R49 ;  /* 0x0000003100317308 */ /* 0x000fe20000000800 */
[----:B------:R-:W-:-:S02]  /*38c0*/  FFMA.FTZ R193, R193, c[0x0][0x2d0], -R64 ;  /* 0x0000b400c1c17a23 */ /* 0x000fc40000010840 */
[--C-:B------:R-:W-:Y:S02]  /*38d0*/  FFMA.FTZ R192, R192, c[0x0][0x2d0], -R64.reuse ;  /* 0x0000b400c0c07a23 */ /* 0x100fe40000010840 */
[--C-:B------:R-:W-:Y:S01]  /*38e0*/  FFMA.FTZ R167, R167, c[0x0][0x2d0], -R64.reuse ;  /* 0x0000b400a7a77a23 */ /* 0x100fe20000010840 */
[C---:B------:R-:W-:Y:S01]  /*38f0*/  HMMA.16816.F32.BF16 R84, R112.reuse, R88, RZ ;  /* 0x000000587054723c */ /* 0x040fe200000418ff */
[--C-:B------:R-:W-:Y:S01]  /*3900*/  FFMA.FTZ R166, R166, c[0x0][0x2d0], -R64.reuse ;  /* 0x0000b400a6a67a23 */ /* 0x100fe20000010840 */
[----:B------:R-:W-:Y:S01]  /*3910*/  MUFU.EX2 R48, R48 ;  /* 0x0000003000307308 */ /* 0x000fe20000000800 */
[--C-:B------:R-:W-:Y:S02]  /*3920*/  FFMA.FTZ R165, R165, c[0x0][0x2d0], -R59.reuse ;  /* 0x0000b400a5a57a23 */ /* 0x100fe4000001083b */
[--C-:B------:R-:W-:Y:S02]  /*3930*/  FFMA.FTZ R164, R164, c[0x0][0x2d0], -R59.reuse ;  /* 0x0000b400a4a47a23 */ /* 0x100fe4000001083b */
[--C-:B------:R-:W-:Y:S01]  /*3940*/  FFMA.FTZ R163, R163, c[0x0][0x2d0], -R59.reuse ;  /* 0x0000b400a3a37a23 */ /* 0x100fe2000001083b */
[----:B------:R-:W-:Y:S01]  /*3950*/  HMMA.16816.F32.BF16 R88, R112, R90, RZ ;  /* 0x0000005a7058723c */ /* 0x000fe200000418ff */
[----:B------:R-:W-:Y:S01]  /*3960*/  FFMA.FTZ R160, R160, c[0x0][0x2d0], -R59 ;  /* 0x0000b400a0a07a23 */ /* 0x000fe2000001083b */
[----:B------:R-:W-:Y:S01]  /*3970*/  MUFU.EX2 R45, R45 ;  /* 0x0000002d002d7308 */ /* 0x000fe20000000800 */
[----:B------:R-:W-:-:S02]  /*3980*/  FFMA.FTZ R155, R155, c[0x0][0x2d0], -R64 ;  /* 0x0000b4009b9b7a23 */ /* 0x000fc40000010840 */
[--C-:B------:R-:W-:Y:S02]  /*3990*/  FFMA.FTZ R154, R154, c[0x0][0x2d0], -R64.reuse ;  /* 0x0000b4009a9a7a23 */ /* 0x100fe40000010840 */
[--C-:B------:R-:W-:Y:S01]  /*39a0*/  FFMA.FTZ R153, R153, c[0x0][0x2d0], -R64.reuse ;  /* 0x0000b40099997a23 */ /* 0x100fe20000010840 */
[C---:B------:R-:W-:Y:S01]  /*39b0*/  HMMA.16816.F32.BF16 R92, R112.reuse, R96, RZ ;  /* 0x00000060705c723c */ /* 0x040fe200000418ff */
[----:B------:R-:W-:Y:S01]  /*39c0*/  FFMA.FTZ R152, R152, c[0x0][0x2d0], -R64 ;  /* 0x0000b40098987a23 */ /* 0x000fe20000010840 */
[----:B------:R-:W2:Y:S01]  /*39d0*/  MUFU.EX2 R47, R47 ;  /* 0x0000002f002f7308 */ /* 0x000ea20000000800 */
[--C-:B------:R-:W-:Y:S02]  /*39e0*/  FFMA.FTZ R151, R151, c[0x0][0x2d0], -R59.reuse ;  /* 0x0000b40097977a23 */ /* 0x100fe4000001083b */
[--C-:B------:R-:W-:Y:S02]  /*39f0*/  FFMA.FTZ R150, R150, c[0x0][0x2d0], -R59.reuse ;  /* 0x0000b40096967a23 */ /* 0x100fe4000001083b */
[--C-:B------:R-:W-:Y:S01]  /*3a00*/  FFMA.FTZ R149, R149, c[0x0][0x2d0], -R59.reuse ;  /* 0x0000b40095957a23 */ /* 0x100fe2000001083b */
[----:B------:R-:W-:Y:S01]  /*3a10*/  HMMA.16816.F32.BF16 R96, R112, R98, RZ ;  /* 0x000000627060723c */ /* 0x000fe200000418ff */
[----:B------:R-:W-:Y:S01]  /*3a20*/  FFMA.FTZ R146, R146, c[0x0][0x2d0], -R59 ;  /* 0x0000b40092927a23 */ /* 0x000fe2000001083b */
[----:B------:R-:W3:Y:S01]  /*3a30*/  MUFU.EX2 R46, R46 ;  /* 0x0000002e002e7308 */ /* 0x000ee20000000800 */
[----:B------:R-:W-:-:S02]  /*3a40*/  FADD.FTZ R55, R56, R55 ;  /* 0x0000003738377221 */ /* 0x000fc40000010000 */
[----:B------:R-:W-:Y:S02]  /*3a50*/  FADD.FTZ R57, R58, R57 ;  /* 0x000000393a397221 */ /* 0x000fe40000010000 */
[----:B------:R-:W-:Y:S01]  /*3a60*/  FADD.FTZ R54, R54, R55 ;  /* 0x0000003736367221 */ /* 0x000fe20000010000 */
[C---:B------:R-:W-:Y:S01]  /*3a70*/  HMMA.16816.F32.BF16 R128, R112.reuse, R124, RZ ;  /* 0x0000007c7080723c */ /* 0x040fe200000418ff */
[----:B------:R-:W-:Y:S01]  /*3a80*/  FADD.FTZ R57, R52, R57 ;  /* 0x0000003934397221 */ /* 0x000fe20000010000 */
[----:B------:R-:W-:Y:S01]  /*3a90*/  MUFU.EX2 R43, R43 ;  /* 0x0000002b002b7308 */ /* 0x000fe20000000800 */
[----:B------:R-:W-:Y:S02]  /*3aa0*/  FFMA.FTZ R251, R65, c[0x0][0x2d0], -R64 ;  /* 0x0000b40041fb7a23 */ /* 0x000fe40000010840 */
[----:B------:R-:W-:Y:S02]  /*3ab0*/  FFMA.FTZ R250, R60, c[0x0][0x2d0], -R59 ;  /* 0x0000b4003cfa7a23 */ /* 0x000fe4000001083b */
[----:B------:R-:W-:Y:S01]  /*3ac0*/  FADD.FTZ R54, R50, R54 ;  /* 0x0000003632367221 */ /* 0x000fe20000010000 */
[----:B------:R-:W-:Y:S01]  /*3ad0*/  HMMA.16816.F32.BF16 R68, R112, R72, RZ ;  /* 0x000000487044723c */ /* 0x000fe200000418ff */
[----:B------:R-:W-:Y:S01]  /*3ae0*/  FADD.FTZ R51, R51, R57 ;  /* 0x0000003933337221 */ /* 0x000fe20000010000 */
[----:B------:R-:W1:Y:S03]  /*3af0*/  MUFU.EX2 R42, R42 ;  /* 0x0000002a002a7308 */ /* 0x000e660000000800 */
[----:B--2---:R-:W-:-:S03]  /*3b00*/  FADD.FTZ R51, R47, R51 ;  /* 0x000000332f337221 */ /* 0x004fc60000010000 */
[C---:B------:R-:W-:Y:S02]  /*3b10*/  HMMA.16816.F32.BF16 R76, R112.reuse, R80, RZ ;  /* 0x00000050704c723c */ /* 0x040fe400000418ff */
[----:B------:R-:W-:Y:S06]  /*3b20*/  MUFU.EX2 R44, R44 ;  /* 0x0000002c002c7308 */ /* 0x000fec0000000800 */
[C---:B------:R-:W-:Y:S02]  /*3b30*/  HMMA.16816.F32.BF16 R120, R112.reuse, R100, RZ ;  /* 0x000000647078723c */ /* 0x040fe400000418ff */
[----:B------:R-:W-:Y:S06]  /*3b40*/  MUFU.EX2 R41, R41 ;  /* 0x0000002900297308 */ /* 0x000fec0000000800 */
[C---:B------:R-:W-:Y:S02]  /*3b50*/  HMMA.16816.F32.BF16 R104, R112.reuse, R108, RZ ;  /* 0x0000006c7068723c */ /* 0x040fe400000418ff */
[----:B------:R-:W-:Y:S06]  /*3b60*/  MUFU.EX2 R40, R40 ;  /* 0x0000002800287308 */ /* 0x000fec0000000800 */
[C---:B------:R-:W-:Y:S02]  /*3b70*/  HMMA.16816.F32.BF16 R124, R112.reuse, R126, RZ ;  /* 0x0000007e707c723c */ /* 0x040fe400000418ff */
[----:B------:R-:W-:Y:S06]  /*3b80*/  MUFU.EX2 R33, R33 ;  /* 0x0000002100217308 */ /* 0x000fec0000000800 */
[C---:B------:R-:W-:Y:S02]  /*3b90*/  HMMA.16816.F32.BF16 R72, R112.reuse, R74, RZ ;  /* 0x0000004a7048723c */ /* 0x040fe400000418ff */
[----:B------:R-:W2:Y:S06]  /*3ba0*/  MUFU.EX2 R35, R35 ;  /* 0x0000002300237308 */ /* 0x000eac0000000800 */
[C---:B------:R-:W-:Y:S02]  /*3bb0*/  HMMA.16816.F32.BF16 R80, R112.reuse, R82, RZ ;  /* 0x000000527050723c */ /* 0x040fe400000418ff */
[----:B------:R-:W1:Y:S06]  /*3bc0*/  MUFU.EX2 R34, R34 ;  /* 0x0000002200227308 */ /* 0x000e6c0000000800 */
[C---:B------:R-:W-:Y:S02]  /*3bd0*/  HMMA.16816.F32.BF16 R100, R112.reuse, R102, RZ ;  /* 0x000000667064723c */ /* 0x040fe400000418ff */
[----:B------:R-:W-:Y:S06]  /*3be0*/  MUFU.EX2 R2, R2 ;  /* 0x0000000200027308 */ /* 0x000fec0000000800 */
[C---:B------:R-:W-:Y:S02]  /*3bf0*/  HMMA.16816.F32.BF16 R108, R112.reuse, R110, RZ ;  /* 0x0000006e706c723c */ /* 0x040fe400000418ff */
[----:B------:R-:W1:Y:S06]  /*3c00*/  MUFU.EX2 R0, R0 ;  /* 0x0000000000007308 */ /* 0x000e6c0000000800 */
[C---:B------:R-:W-:Y:S02]  /*3c10*/  HMMA.16816.F32.BF16 R116, R112.reuse, R4, RZ ;  /* 0x000000047074723c */ /* 0x040fe400000418ff */
[----:B------:R-:W-:Y:S05]  /*3c20*/  MUFU.EX2 R134, R134 ;  /* 0x0000008600867308 */ /* 0x000fea0000000800 */
[----:B------:R-:W-:Y:S01]  /*3c30*/  F2FP.BF16.PACK_AB R4, R49, R53 ;  /* 0x000000353104723e */ /* 0x000fe200000010ff */
[----:B------:R-:W-:Y:S01]  /*3c40*/  HMMA.16816.F32.BF16 R112, R112, R6, RZ ;  /* 0x000000067070723c */ /* 0x000fe200000418ff */
[----:B---3--:R-:W-:Y:S01]  /*3c50*/  F2FP.BF16.PACK_AB R5, R46, R47 ;  /* 0x0000002f2e05723e */ /* 0x008fe200000010ff */
[----:B------:R-:W-:Y:S01]  /*3c60*/  MUFU.EX2 R135, R135 ;  /* 0x0000008700877308 */ /* 0x000fe20000000800 */
[----:B------:R-:W-:-:S02]  /*3c70*/  FADD.FTZ R53, R53, R54 ;  /* 0x0000003635357221 */ /* 0x000fc40000010000 */
[----:B------:R-:W-:Y:S02]  /*3c80*/  FADD.FTZ R46, R46, R51 ;  /* 0x000000332e2e7221 */ /* 0x000fe40000010000 */
[----:B------:R-:W-:Y:S01]  /*3c90*/  F2FP.BF16.PACK_AB R6, R45, R48 ;  /* 0x000000302d06723e */ /* 0x000fe200000010ff */
[----:B------:R-:W-:Y:S01]  /*3ca0*/  FADD.FTZ R53, R49, R53 ;  /* 0x0000003531357221 */ /* 0x000fe20000010000 */
[----:B-1----:R-:W-:Y:S01]  /*3cb0*/  F2FP.BF16.PACK_AB R7, R42, R43 ;  /* 0x0000002b2a07723e */ /* 0x002fe200000010ff */
[----:B------:R-:W-:Y:S01]  /*3cc0*/  MUFU.EX2 R145, R145 ;  /* 0x0000009100917308 */ /* 0x000fe20000000800 */
[----:B------:R-:W-:Y:S02]  /*3cd0*/  FADD.FTZ R46, R43, R46 ;  /* 0x0000002e2b2e7221 */ /* 0x000fe40000010000 */
[----:B------:R-:W-:Y:S02]  /*3ce0*/  FADD.FTZ R48, R48, R53 ;  /* 0x0000003530307221 */ /* 0x000fe40000010000 */
[----:B------:R-:W-:Y:S01]  /*3cf0*/  FADD.FTZ R42, R42, R46 ;  /* 0x0000002e2a2a7221 */ /* 0x000fe20000010000 */
[----:B------:R-:W-:Y:S01]  /*3d00*/  HMMA.16816.F32.BF16 R84, R4, R12, R84 ;  /* 0x0000000c0454723c */ /* 0x000fe20000041854 */
[----:B------:R-:W-:Y:S01]  /*3d10*/  FADD.FTZ R48, R45, R48 ;  /* 0x000000302d307221 */ /* 0x000fe20000010000 */
[----:B------:R-:W-:Y:S01]  /*3d20*/  MUFU.EX2 R144, R144 ;  /* 0x0000009000907308 */ /* 0x000fe20000000800 */
[----:B--2---:R-:W-:-:S05]  /*3d30*/  FADD.FTZ R42, R35, R42 ;  /* 0x0000002a232a7221 */ /* 0x004fca0000010000 */
[C---:B------:R-:W-:Y:S01]  /*3d40*/  HMMA.16816.F32.BF16 R88, R4.reuse, R14, R88 ;  /* 0x0000000e0458723c */ /* 0x040fe20000041858 */
[----:B------:R-:W1:Y:S01]  /*3d50*/  LDSM.16.MT88.4 R12, [R228+0x4900] ;  /* 0x00490000e40c783b */ /* 0x000e620000004200 */
[----:B------:R-:W2:Y:S06]  /*3d60*/  MUFU.EX2 R147, R147 ;  /* 0x0000009300937308 */ /* 0x000eac0000000800 */
[C---:B------:R-:W-:Y:S02]  /*3d70*/  HMMA.16816.F32.BF16 R92, R4.reuse, R8, R92 ;  /* 0x00000008045c723c */ /* 0x040fe4000004185c */
[----:B------:R-:W3:Y:S06]  /*3d80*/  MUFU.EX2 R148, R148 ;  /* 0x0000009400947308 */ /* 0x000eec0000000800 */
[C---:B------:R-:W-:Y:S01]  /*3d90*/  HMMA.16816.F32.BF16 R96, R4.reuse, R10, R96 ;  /* 0x0000000a0460723c */ /* 0x040fe20000041860 */
[----:B------:R-:W1:Y:S01]  /*3da0*/  LDSM.16.MT88.4 R8, [R228+0x1100] ;  /* 0x00110000e408783b */ /* 0x000e620000004200 */
[----:B------:R-:W-:Y:S06]  /*3db0*/  MUFU.EX2 R156, R156 ;  /* 0x0000009c009c7308 */ /* 0x000fec0000000800 */
[C---:B------:R-:W-:Y:S02]  /*3dc0*/  HMMA.16816.F32.BF16 R128, R4.reuse, R24, R128 ;  /* 0x000000180480723c */ /* 0x040fe40000041880 */
[----:B------:R-:W-:Y:S06]  /*3dd0*/  MUFU.EX2 R158, R158 ;  /* 0x0000009e009e7308 */ /* 0x000fec0000000800 */
[C---:B------:R-:W-:Y:S01]  /*3de0*/  HMMA.16816.F32.BF16 R124, R4.reuse, R26, R124 ;  /* 0x0000001a047c723c */ /* 0x040fe2000004187c */
[----:B------:R-:W-:Y:S01]  /*3df0*/  LDSM.16.MT88.4 R24, [R232+0x1100] ;  /* 0x00110000e818783b */ /* 0x000fe20000004200 */
[----:B------:R-:W-:Y:S06]  /*3e00*/  MUFU.EX2 R159, R159 ;  /* 0x0000009f009f7308 */ /* 0x000fec0000000800 */
[C---:B----4-:R-:W-:Y:S02]  /*3e10*/  HMMA.16816.F32.BF16 R68, R4.reuse, R20, R68 ;  /* 0x000000140444723c */ /* 0x050fe40000041844 */
[----:B------:R-:W-:Y:S06]  /*3e20*/  MUFU.EX2 R161, R161 ;  /* 0x000000a100a17308 */ /* 0x000fec0000000800 */
[C---:B------:R-:W-:Y:S01]  /*3e30*/  HMMA.16816.F32.BF16 R72, R4.reuse, R22, R72 ;  /* 0x000000160448723c */ /* 0x040fe20000041848 */
[----:B------:R-:W-:Y:S01]  /*3e40*/  LDSM.16.MT88.4 R20, [R230+0x1100] ;  /* 0x00110000e614783b */ /* 0x000fe20000004200 */
[----:B------:R-:W-:Y:S06]  /*3e50*/  MUFU.EX2 R162, R162 ;  /* 0x000000a200a27308 */ /* 0x000fec0000000800 */
[C---:B------:R-:W-:Y:S02]  /*3e60*/  HMMA.16816.F32.BF16 R76, R4.reuse, R16, R76 ;  /* 0x00000010044c723c */ /* 0x040fe4000004184c */
[----:B------:R-:W-:Y:S06]  /*3e70*/  MUFU.EX2 R193, R193 ;  /* 0x000000c100c17308 */ /* 0x000fec0000000800 */
[C---:B------:R-:W-:Y:S01]  /*3e80*/  HMMA.16816.F32.BF16 R80, R4.reuse, R18, R80 ;  /* 0x000000120450723c */ /* 0x040fe20000041850 */
[----:B------:R-:W4:Y:S01]  /*3e90*/  LDSM.16.MT88.4 R16, [R229+0x1100] ;  /* 0x00110000e510783b */ /* 0x000f220000004200 */
[----:B------:R-:W-:Y:S06]  /*3ea0*/  MUFU.EX2 R192, R192 ;  /* 0x000000c000c07308 */ /* 0x000fec0000000800 */
[C---:B------:R-:W-:Y:S02]  /*3eb0*/  HMMA.16816.F32.BF16 R120, R4.reuse, R36, R120 ;  /* 0x000000240478723c */ /* 0x040fe40000041878 */
[----:B------:R-:W-:Y:S06]  /*3ec0*/  MUFU.EX2 R167, R167 ;  /* 0x000000a700a77308 */ /* 0x000fec0000000800 */
[C---:B------:R-:W-:Y:S01]  /*3ed0*/  HMMA.16816.F32.BF16 R100, R4.reuse, R38, R100 ;  /* 0x000000260464723c */ /* 0x040fe20000041864 */
[----:B------:R-:W-:Y:S01]  /*3ee0*/  LDSM.16.MT88.4 R36, [R230+0x5100] ;  /* 0x00510000e624783b */ /* 0x000fe20000004200 */
[----:B------:R-:W-:Y:S06]  /*3ef0*/  MUFU.EX2 R166, R166 ;  /* 0x000000a600a67308 */ /* 0x000fec0000000800 */
[C---:B-----5:R-:W-:Y:S02]  /*3f00*/  HMMA.16816.F32.BF16 R104, R4.reuse, R28, R104 ;  /* 0x0000001c0468723c */ /* 0x060fe40000041868 */
[----:B------:R-:W-:Y:S06]  /*3f10*/  MUFU.EX2 R165, R165 ;  /* 0x000000a500a57308 */ /* 0x000fec0000000800 */
[C---:B------:R-:W-:Y:S01]  /*3f20*/  HMMA.16816.F32.BF16 R108, R4.reuse, R30, R108 ;  /* 0x0000001e046c723c */ /* 0x040fe2000004186c */
[----:B------:R-:W-:Y:S01]  /*3f30*/  LDSM.16.MT88.4 R28, [R229+0x5100] ;  /* 0x00510000e51c783b */ /* 0x000fe20000004200 */
[----:B------:R-:W-:Y:S06]  /*3f40*/  MUFU.EX2 R164, R164 ;  /* 0x000000a400a47308 */ /* 0x000fec0000000800 */
[C---:B-1----:R-:W-:Y:S02]  /*3f50*/  HMMA.16816.F32.BF16 R116, R4.reuse, R12, R116 ;  /* 0x0000000c0474723c */ /* 0x042fe40000041874 */
[----:B------:R-:W-:Y:S06]  /*3f60*/  MUFU.EX2 R163, R163 ;  /* 0x000000a300a37308 */ /* 0x000fec0000000800 */
[----:B------:R-:W-:Y:S01]  /*3f70*/  HMMA.16816.F32.BF16 R112, R4, R14, R112 ;  /* 0x0000000e0470723c */ /* 0x000fe20000041870 */
[----:B------:R-:W1:Y:S01]  /*3f80*/  LDSM.16.MT88.4 R12, [R232+0x5100] ;  /* 0x00510000e80c783b */ /* 0x000e620000004200 */
[----:B------:R-:W-:Y:S05]  /*3f90*/  MUFU.EX2 R160, R160 ;  /* 0x000000a000a07308 */ /* 0x000fea0000000800 */
[----:B------:R-:W-:Y:S01]  /*3fa0*/  F2FP.BF16.PACK_AB R4, R41, R44 ;  /* 0x0000002c2904723e */ /* 0x000fe200000010ff */
[----:B------:R-:W-:Y:S01]  /*3fb0*/  FADD.FTZ R44, R44, R48 ;  /* 0x000000302c2c7221 */ /* 0x000fe20000010000 */
[----:B------:R-:W-:Y:S01]  /*3fc0*/  F2FP.BF16.PACK_AB R6, R33, R40 ;  /* 0x000000282106723e */ /* 0x000fe200000010ff */
[----:B------:R-:W-:Y:S01]  /*3fd0*/  MUFU.EX2 R155, R155 ;  /* 0x0000009b009b7308 */ /* 0x000fe20000000800 */
[----:B------:R-:W-:Y:S01]  /*3fe0*/  F2FP.BF16.PACK_AB R5, R34, R35 ;  /* 0x000000232205723e */ /* 0x000fe200000010ff */
[----:B------:R-:W-:Y:S01]  /*3ff0*/  FADD.FTZ R44, R41, R44 ;  /* 0x0000002c292c7221 */ /* 0x000fe20000010000 */
[----:B------:R-:W-:Y:S01]  /*4000*/  F2FP.BF16.PACK_AB R7, R0, R2 ;  /* 0x000000020007723e */ /* 0x000fe200000010ff */
[----:B------:R-:W-:-:S02]  /*4010*/  FADD.FTZ R34, R34, R42 ;  /* 0x0000002a22227221 */ /* 0x000fc40000010000 */
[----:B------:R-:W-:Y:S02]  /*4020*/  FADD.FTZ R40, R40, R44 ;  /* 0x0000002c28287221 */ /* 0x000fe40000010000 */
[----:B------:R-:W-:Y:S01]  /*4030*/  MUFU.EX2 R154, R154 ;  /* 0x0000009a009a7308 */ /* 0x000fe20000000800 */
[----:B------:R-:W-:Y:S01]  /*4040*/  FADD.FTZ R34, R2, R34 ;  /* 0x0000002202227221 */ /* 0x000fe20000010000 */
[----:B------:R-:W-:Y:S01]  /*4050*/  HMMA.16816.F32.BF16 R84, R4, R8, R84 ;  /* 0x000000080454723c */ /* 0x000fe20000041854 */
[----:B------:R-:W-:Y:S02]  /*4060*/  FADD.FTZ R40, R33, R40 ;  /* 0x0000002821287221 */ /* 0x000fe40000010000 */
[----:B------:R-:W-:-:S03]  /*4070*/  FADD.FTZ R0, R0, R34 ;  /* 0x0000002200007221 */ /* 0x000fc60000010000 */
[----:B------:R-:W-:Y:S01]  /*4080*/  MUFU.EX2 R153, R153 ;  /* 0x0000009900997308 */ /* 0x000fe20000000800 */
[----:B--2---:R-:W-:Y:S01]  /*4090*/  FADD.FTZ R0, R147, R0 ;  /* 0x0000000093007221 */ /* 0x004fe20000010000 */
[C---:B------:R-:W-:Y:S01]  /*40a0*/  HMMA.16816.F32.BF16 R88, R4.reuse, R10, R88 ;  /* 0x0000000a0458723c */ /* 0x040fe20000041858 */
[----:B------:R-:W2:Y:S05]  /*40b0*/  LDSM.16.MT88.4 R8, [R228+0x5100] ;  /* 0x00510000e408783b */ /* 0x000eaa0000004200 */
[----:B------:R-:W-:Y:S02]  /*40c0*/  MUFU.EX2 R152, R152 ;  /* 0x0000009800987308 */ /* 0x000fe40000000800 */
[C---:B----4-:R-:W-:Y:S06]  /*40d0*/  HMMA.16816.F32.BF16 R76, R4.reuse, R16, R76 ;  /* 0x00000010044c723c */ /* 0x050fec000004184c */
[----:B------:R-:W-:Y:S02]  /*40e0*/  MUFU.EX2 R151, R151 ;  /* 0x0000009700977308 */ /* 0x000fe40000000800 */
[C---:B------:R-:W-:Y:S01]  /*40f0*/  HMMA.16816.F32.BF16 R80, R4.reuse, R18, R80 ;  /* 0x000000120450723c */ /* 0x040fe20000041850 */
[----:B------:R-:W4:Y:S05]  /*4100*/  LDSM.16.MT88.4 R16, [R229+0x1900] ;  /* 0x00190000e510783b */ /* 0x000f2a0000004200 */
[----:B------:R-:W-:Y:S02]  /*4110*/  MUFU.EX2 R150, R150 ;  /* 0x0000009600967308 */ /* 0x000fe40000000800 */
[C---:B-1----:R-:W-:Y:S06]  /*4120*/  HMMA.16816.F32.BF16 R92, R4.reuse, R12, R92 ;  /* 0x0000000c045c723c */ /* 0x042fec000004185c */
[----:B------:R-:W-:Y:S02]  /*4130*/  MUFU.EX2 R149, R149 ;  /* 0x0000009500957308 */ /* 0x000fe40000000800 */
[C---:B------:R-:W-:Y:S01]  /*4140*/  HMMA.16816.F32.BF16 R96, R4.reuse, R14, R96 ;  /* 0x0000000e0460723c */ /* 0x040fe20000041860 */
[----:B------:R-:W1:Y:S05]  /*4150*/  LDSM.16.MT88.4 R12, [R228+0x1900] ;  /* 0x00190000e40c783b */ /* 0x000e6a0000004200 */
[----:B------:R-:W-:Y:S02]  /*4160*/  MUFU.EX2 R146, R146 ;  /* 0x0000009200927308 */ /* 0x000fe40000000800 */
[C---:B------:R-:W-:Y:S06]  /*4170*/  HMMA.16816.F32.BF16 R120, R4.reuse, R36, R120 ;  /* 0x000000240478723c */ /* 0x040fec0000041878 */
[----:B------:R-:W-:Y:S01]  /*4180*/  MUFU.EX2 R36, R197 ;  /* 0x000000c500247308 */ /* 0x000fe20000000800 */
[----:B------:R-:W-:Y:S01]  /*4190*/  FFMA.FTZ R37, R196, c[0x0][0x2d0], -R59 ;  /* 0x0000b400c4257a23 */ /* 0x000fe2000001083b */
[C---:B--2---:R-:W-:Y:S06]  /*41a0*/  HMMA.16816.F32.BF16 R116, R4.reuse, R8, R116 ;  /* 0x000000080474723c */ /* 0x044fec0000041874 */
[----:B------:R-:W2:Y:S02]  /*41b0*/  MUFU.EX2 R37, R37 ;  /* 0x0000002500257308 */ /* 0x000ea40000000800 */
[C---:B------:R-:W-:Y:S01]  /*41c0*/  HMMA.16816.F32.BF16 R112, R4.reuse, R10, R112 ;  /* 0x0000000a0470723c */ /* 0x040fe20000041870 */
[----:B------:R-:W5:Y:S05]  /*41d0*/  LDSM.16.MT88.4 R8, [R232+0x5900] ;  /* 0x00590000e808783b */ /* 0x000f6a0000004200 */
[----:B------:R-:W-:Y:S02]  /*41e0*/  MUFU.EX2 R251, R251 ;  /* 0x000000fb00fb7308 */ /* 0x000fe40000000800 */
[C---:B------:R-:W-:Y:S06]  /*41f0*/  HMMA.16816.F32.BF16 R68, R4.reuse, R20, R68 ;  /* 0x000000140444723c */ /* 0x040fec0000041844 */
[----:B------:R-:W-:Y:S02]  /*4200*/  MUFU.EX2 R250, R250 ;  /* 0x000000fa00fa7308 */ /* 0x000fe40000000800 */
[C---:B------:R-:W-:Y:S01]  /*4210*/  HMMA.16816.F32.BF16 R72, R4.reuse, R22, R72 ;  /* 0x000000160448723c */ /* 0x040fe20000041848 */
[----:B------:R-:W1:Y:S07]  /*4220*/  LDSM.16.MT88.4 R20, [R230+0x1900] ;  /* 0x00190000e614783b */ /* 0x000e6e0000004200 */
[C---:B------:R-:W-:Y:S08]  /*4230*/  HMMA.16816.F32.BF16 R128, R4.reuse, R24, R128 ;  /* 0x000000180480723c */ /* 0x040ff00000041880 */
[C---:B------:R-:W-:Y:S01]  /*4240*/  HMMA.16816.F32.BF16 R124, R4.reuse, R26, R124 ;  /* 0x0000001a047c723c */ /* 0x040fe2000004187c */
[----:B------:R-:W1:Y:S07]  /*4250*/  LDSM.16.MT88.4 R24, [R232+0x1900] ;  /* 0x00190000e818783b */ /* 0x000e6e0000004200 */
[C---:B------:R-:W-:Y:S07]  /*4260*/  HMMA.16816.F32.BF16 R100, R4.reuse, R38, R100 ;  /* 0x000000260464723c */ /* 0x040fee0000041864 */
[--C-:B------:R-:W-:Y:S01]  /*4270*/  FFMA.FTZ R39, R157, c[0x0][0x2d0], -R64.reuse ;  /* 0x0000b4009d277a23 */ /* 0x100fe20000010840 */
[----:B------:R-:W-:Y:S01]  /*4280*/  HMMA.16816.F32.BF16 R104, R4, R28, R104 ;  /* 0x0000001c0468723c */ /* 0x000fe20000041868 */
[----:B------:R-:W-:-:S02]  /*4290*/  FFMA.FTZ R38, R195, c[0x0][0x2d0], -R64 ;  /* 0x0000b400c3267a23 */ /* 0x000fc40000010840 */
[----:B------:R-:W-:Y:S02]  /*42a0*/  FFMA.FTZ R157, R194, c[0x0][0x2d0], -R64 ;  /* 0x0000b400c29d7a23 */ /* 0x000fe40000010840 */
[----:B------:R-:W-:Y:S03]  /*42b0*/  MUFU.EX2 R39, R39 ;  /* 0x0000002700277308 */ /* 0x000fe60000000800 */
[----:B------:R-:W-:Y:S01]  /*42c0*/  HMMA.16816.F32.BF16 R108, R4, R30, R108 ;  /* 0x0000001e046c723c */ /* 0x000fe2000004186c */
[----:B------:R-:W-:Y:S04]  /*42d0*/  LDSM.16.MT88.4 R28, [R229+0x5900] ;  /* 0x00590000e51c783b */ /* 0x000fe80000004200 */
[----:B------:R-:W1:Y:S02]  /*42e0*/  MUFU.EX2 R38, R38 ;  /* 0x0000002600267308 */ /* 0x000e640000000800 */
[----:B------:R-:W-:Y:S01]  /*42f0*/  F2FP.BF16.PACK_AB R4, R135, R134 ;  /* 0x000000868704723e */ /* 0x000fe200000010ff */
[----:B------:R-:W-:Y:S01]  /*4300*/  FADD.FTZ R134, R134, R40 ;  /* 0x0000002886867221 */ /* 0x000fe20000010000 */
[----:B------:R-:W-:-:S02]  /*4310*/  F2FP.BF16.PACK_AB R6, R144, R145 ;  /* 0x000000919006723e */ /* 0x000fc400000010ff */
[C---:B---3--:R-:W-:Y:S01]  /*4320*/  F2FP.BF16.PACK_AB R5, R148.reuse, R147 ;  /* 0x000000939405723e */ /* 0x048fe200000010ff */
[----:B------:R-:W-:Y:S01]  /*4330*/  FADD.FTZ R134, R135, R134 ;  /* 0x0000008687867221 */ /* 0x000fe20000010000 */
[----:B--2---:R-:W-:Y:S01]  /*4340*/  F2FP.BF16.PACK_AB R7, R37, R36 ;  /* 0x000000242507723e */ /* 0x004fe200000010ff */
[----:B------:R-:W2:Y:S01]  /*4350*/  MUFU.EX2 R157, R157 ;  /* 0x0000009d009d7308 */ /* 0x000ea20000000800 */
[----:B------:R-:W-:Y:S02]  /*4360*/  FADD.FTZ R148, R148, R0 ;  /* 0x0000000094947221 */ /* 0x000fe40000010000 */
[----:B------:R-:W-:Y:S02]  /*4370*/  FADD.FTZ R145, R145, R134 ;  /* 0x0000008691917221 */ /* 0x000fe40000010000 */
[----:B------:R-:W-:Y:S01]  /*4380*/  FADD.FTZ R148, R36, R148 ;  /* 0x0000009424947221 */ /* 0x000fe20000010000 */
[----:B----4-:R-:W-:Y:S01]  /*4390*/  HMMA.16816.F32.BF16 R76, R4, R16, R76 ;  /* 0x00000010044c723c */ /* 0x010fe2000004184c */
[----:B------:R-:W-:-:S02]  /*43a0*/  FADD.FTZ R145, R144, R145 ;  /* 0x0000009190917221 */ /* 0x000fc40000010000 */
[----:B------:R-:W-:-:S05]  /*43b0*/  FADD.FTZ R148, R37, R148 ;  /* 0x0000009425947221 */ /* 0x000fca0000010000 */
[C---:B------:R-:W-:Y:S01]  /*43c0*/  HMMA.16816.F32.BF16 R80, R4.reuse, R18, R80 ;  /* 0x000000120450723c */ /* 0x040fe20000041850 */
[----:B------:R-:W3:Y:S07]  /*43d0*/  LDSM.16.MT88.4 R16, [R230+0x5900] ;  /* 0x00590000e610783b */ /* 0x000eee0000004200 */
[C---:B-1----:R-:W-:Y:S08]  /*43e0*/  HMMA.16816.F32.BF16 R84, R4.reuse, R12, R84 ;  /* 0x0000000c0454723c */ /* 0x042ff00000041854 */
[C---:B------:R-:W-:Y:S01]  /*43f0*/  HMMA.16816.F32.BF16 R88, R4.reuse, R14, R88 ;  /* 0x0000000e0458723c */ /* 0x040fe20000041858 */
[----:B------:R-:W1:Y:S07]  /*4400*/  LDSM.16.MT88.4 R12, [R228+0x5900] ;  /* 0x00590000e40c783b */ /* 0x000e6e0000004200 */
[C---:B-----5:R-:W-:Y:S08]  /*4410*/  HMMA.16816.F32.BF16 R92, R4.reuse, R8, R92 ;  /* 0x00000008045c723c */ /* 0x060ff0000004185c */
[C---:B------:R-:W-:Y:S01]  /*4420*/  HMMA.16816.F32.BF16 R96, R4.reuse, R10, R96 ;  /* 0x0000000a0460723c */ /* 0x040fe20000041860 */
[----:B------:R-:W4:Y:S07]  /*4430*/  LDSM.16.MT88.4 R8, [R230+0x2100] ;  /* 0x00210000e608783b */ /* 0x000f2e0000004200 */
[C---:B------:R-:W-:Y:S08]  /*4440*/  HMMA.16816.F32.BF16 R68, R4.reuse, R20, R68 ;  /* 0x000000140444723c */ /* 0x040ff00000041844 */
[C---:B------:R-:W-:Y:S01]  /*4450*/  HMMA.16816.F32.BF16 R72, R4.reuse, R22, R72 ;  /* 0x000000160448723c */ /* 0x040fe20000041848 */
[----:B------:R-:W5:Y:S07]  /*4460*/  LDSM.16.MT88.4 R20, [R229+0x2100] ;  /* 0x00210000e514783b */ /* 0x000f6e0000004200 */
[C---:B------:R-:W-:Y:S08]  /*4470*/  HMMA.16816.F32.BF16 R128, R4.reuse, R24, R128 ;  /* 0x000000180480723c */ /* 0x040ff00000041880 */
[C---:B------:R-:W-:Y:S01]  /*4480*/  HMMA.16816.F32.BF16 R124, R4.reuse, R26, R124 ;  /* 0x0000001a047c723c */ /* 0x040fe2000004187c */
[----:B------:R-:W-:Y:S07]  /*4490*/  LDSM.16.MT88.4 R24, [R232+0x2100] ;  /* 0x00210000e818783b */ /* 0x000fee0000004200 */
[C---:B---3--:R-:W-:Y:S08]  /*44a0*/  HMMA.16816.F32.BF16 R120, R4.reuse, R16, R120 ;  /* 0x000000100478723c */ /* 0x048ff00000041878 */
[C---:B------:R-:W-:Y:S01]  /*44b0*/  HMMA.16816.F32.BF16 R100, R4.reuse, R18, R100 ;  /* 0x000000120464723c */ /* 0x040fe20000041864 */
[----:B------:R-:W3:Y:S07]  /*44c0*/  LDSM.16.MT88.4 R16, [R228+0x2100] ;  /* 0x00210000e410783b */ /* 0x000eee0000004200 */
[C---:B------:R-:W-:Y:S08]  /*44d0*/  HMMA.16816.F32.BF16 R104, R4.reuse, R28, R104 ;  /* 0x0000001c0468723c */ /* 0x040ff00000041868 */
[C---:B------:R-:W-:Y:S01]  /*44e0*/  HMMA.16816.F32.BF16 R108, R4.reuse, R30, R108 ;  /* 0x0000001e046c723c */ /* 0x040fe2000004186c */
[----:B------:R-:W-:Y:S07]  /*44f0*/  LDSM.16.MT88.4 R28, [R229+0x6100] ;  /* 0x00610000e51c783b */ /* 0x000fee0000004200 */
[C---:B-1----:R-:W-:Y:S08]  /*4500*/  HMMA.16816.F32.BF16 R116, R4.reuse, R12, R116 ;  /* 0x0000000c0474723c */ /* 0x042ff00000041874 */
[----:B------:R-:W-:Y:S01]  /*4510*/  HMMA.16816.F32.BF16 R112, R4, R14, R112 ;  /* 0x0000000e0470723c */ /* 0x000fe20000041870 */
[----:B------:R-:W1:Y:S06]  /*4520*/  LDSM.16.MT88.4 R12, [R232+0x6100] ;  /* 0x00610000e80c783b */ /* 0x000e6c0000004200 */
[----:B------:R-:W-:Y:S01]  /*4530*/  F2FP.BF16.PACK_AB R4, R39, R38 ;  /* 0x000000262704723e */ /* 0x000fe200000010ff */
[----:B------:R-:W-:Y:S01]  /*4540*/  FADD.FTZ R38, R38, R145 ;  /* 0x0000009126267221 */ /* 0x000fe20000010000 */
[----:B--2---:R-:W-:-:S02]  /*4550*/  F2FP.BF16.PACK_AB R6, R156, R157 ;  /* 0x0000009d9c06723e */ /* 0x004fc400000010ff */
[----:B------:R-:W-:Y:S01]  /*4560*/  F2FP.BF16.PACK_AB R5, R159, R158 ;  /* 0x0000009e9f05723e */ /* 0x000fe200000010ff */
[----:B------:R-:W-:Y:S01]  /*4570*/  FADD.FTZ R158, R158, R148 ;  /* 0x000000949e9e7221 */ /* 0x000fe20000010000 */
[----:B------:R-:W-:Y:S01]  /*4580*/  F2FP.BF16.PACK_AB R7, R162, R161 ;  /* 0x000000a1a207723e */ /* 0x000fe200000010ff */
[----:B------:R-:W-:Y:S02]  /*4590*/  FADD.FTZ R38, R39, R38 ;  /* 0x0000002627267221 */ /* 0x000fe40000010000 */
[----:B------:R-:W-:Y:S02]  /*45a0*/  FADD.FTZ R158, R159, R158 ;  /* 0x0000009e9f9e7221 */ /* 0x000fe40000010000 */
[----:B------:R-:W-:Y:S02]  /*45b0*/  FADD.FTZ R157, R157, R38 ;  /* 0x000000269d9d7221 */ /* 0x000fe40000010000 */
[----:B----4-:R-:W-:Y:S01]  /*45c0*/  HMMA.16816.F32.BF16 R68, R4, R8, R68 ;  /* 0x000000080444723c */ /* 0x010fe20000041844 */
[----:B------:R-:W-:-:S02]  /*45d0*/  FADD.FTZ R161, R161, R158 ;  /* 0x0000009ea1a17221 */ /* 0x000fc40000010000 */
[----:B------:R-:W-:Y:S02]  /*45e0*/  FADD.FTZ R157, R156, R157 ;  /* 0x0000009d9c9d7221 */ /* 0x000fe40000010000 */
[----:B------:R-:W-:-:S03]  /*45f0*/  FADD.FTZ R161, R162, R161 ;  /* 0x000000a1a2a17221 */ /* 0x000fc60000010000 */
[C---:B------:R-:W-:Y:S01]  /*4600*/  HMMA.16816.F32.BF16 R72, R4.reuse, R10, R72 ;  /* 0x0000000a0448723c */ /* 0x040fe20000041848 */
[----:B------:R-:W2:Y:S07]  /*4610*/  LDSM.16.MT88.4 R8, [R230+0x6100] ;  /* 0x00610000e608783b */ /* 0x000eae0000004200 */
[C---:B-----5:R-:W-:Y:S08]  /*4620*/  HMMA.16816.F32.BF16 R76, R4.reuse, R20, R76 ;  /* 0x00000014044c723c */ /* 0x060ff0000004184c */
[C---:B------:R-:W-:Y:S01]  /*4630*/  HMMA.16816.F32.BF16 R80, R4.reuse, R22, R80 ;  /* 0x000000160450723c */ /* 0x040fe20000041850 */
[----:B------:R-:W4:Y:S07]  /*4640*/  LDSM.16.MT88.4 R20, [R228+0x6100] ;  /* 0x00610000e414783b */ /* 0x000f2e0000004200 */
[C---:B---3--:R-:W-:Y:S08]  /*4650*/  HMMA.16816.F32.BF16 R84, R4.reuse, R16, R84 ;  /* 0x000000100454723c */ /* 0x048ff00000041854 */
[C---:B------:R-:W-:Y:S01]  /*4660*/  HMMA.16816.F32.BF16 R88, R4.reuse, R18, R88 ;  /* 0x000000120458723c */ /* 0x040fe20000041858 */
[----:B------:R-:W3:Y:S07]  /*4670*/  LDSM.16.MT88.4 R16, [R232+0x2900] ;  /* 0x00290000e810783b */ /* 0x000eee0000004200 */
[C---:B-1----:R-:W-:Y:S08]  /*4680*/  HMMA.16816.F32.BF16 R92, R4.reuse, R12, R92 ;  /* 0x0000000c045c723c */ /* 0x042ff0000004185c */
[C---:B------:R-:W-:Y:S01]  /*4690*/  HMMA.16816.F32.BF16 R96, R4.reuse, R14, R96 ;  /* 0x0000000e0460723c */ /* 0x040fe20000041860 */
[----:B------:R-:W1:Y:S07]  /*46a0*/  LDSM.16.MT88.4 R12, [R229+0x2900] ;  /* 0x00290000e50c783b */ /* 0x000e6e0000004200 */
[C---:B--2---:R-:W-:Y:S08]  /*46b0*/  HMMA.16816.F32.BF16 R120, R4.reuse, R8, R120 ;  /* 0x000000080478723c */ /* 0x044ff00000041878 */
[C---:B------:R-:W-:Y:S01]  /*46c0*/  HMMA.16816.F32.BF16 R100, R4.reuse, R10, R100 ;  /* 0x0000000a0464723c */ /* 0x040fe20000041864 */
[----:B------:R-:W2:Y:S07]  /*46d0*/  LDSM.16.MT88.4 R8, [R228+0x2900] ;  /* 0x00290000e408783b */ /* 0x000eae0000004200 */
[C---:B------:R-:W-:Y:S08]  /*46e0*/  HMMA.16816.F32.BF16 R128, R4.reuse, R24, R128 ;  /* 0x000000180480723c */ /* 0x040ff00000041880 */
[C---:B------:R-:W-:Y:S01]  /*46f0*/  HMMA.16816.F32.BF16 R124, R4.reuse, R26, R124 ;  /* 0x0000001a047c723c */ /* 0x040fe2000004187c */
[----:B------:R-:W-:Y:S07]  /*4700*/  LDSM.16.MT88.4 R24, [R230+0x2900] ;  /* 0x00290000e618783b */ /* 0x000fee0000004200 */
[C---:B------:R-:W-:Y:S08]  /*4710*/  HMMA.16816.F32.BF16 R104, R4.reuse, R28, R104 ;  /* 0x0000001c0468723c */ /* 0x040ff00000041868 */
[C---:B------:R-:W-:Y:S01]  /*4720*/  HMMA.16816.F32.BF16 R108, R4.reuse, R30, R108 ;  /* 0x0000001e046c723c */ /* 0x040fe2000004186c */
[----:B------:R-:W-:Y:S07]  /*4730*/  LDSM.16.MT88.4 R28, [R232+0x3100] ;  /* 0x00310000e81c783b */ /* 0x000fee0000004200 */
[C---:B----4-:R-:W-:Y:S08]  /*4740*/  HMMA.16816.F32.BF16 R116, R4.reuse, R20, R116 ;  /* 0x000000140474723c */ /* 0x050ff00000041874 */
[----:B------:R-:W-:Y:S01]  /*4750*/  HMMA.16816.F32.BF16 R112, R4, R22, R112 ;  /* 0x000000160470723c */ /* 0x000fe20000041870 */
[----:B------:R-:W4:Y:S06]  /*4760*/  LDSM.16.MT88.4 R20, [R232+0x6900] ;  /* 0x00690000e814783b */ /* 0x000f2c0000004200 */
[----:B------:R-:W-:Y:S01]  /*4770*/  F2FP.BF16.PACK_AB R4, R192, R193 ;  /* 0x000000c1c004723e */ /* 0x000fe200000010ff */
[----:B------:R-:W-:Y:S01]  /*4780*/  FADD.FTZ R193, R193, R157 ;  /* 0x0000009dc1c17221 */ /* 0x000fe20000010000 */
[----:B------:R-:W-:-:S02]  /*4790*/  F2FP.BF16.PACK_AB R6, R166, R167 ;  /* 0x000000a7a606723e */ /* 0x000fc400000010ff */
[----:B------:R-:W-:Y:S01]  /*47a0*/  F2FP.BF16.PACK_AB R5, R164, R165 ;  /* 0x000000a5a405723e */ /* 0x000fe200000010ff */
[----:B------:R-:W-:Y:S01]  /*47b0*/  FADD.FTZ R165, R165, R161 ;  /* 0x000000a1a5a57221 */ /* 0x000fe20000010000 */
[----:B------:R-:W-:Y:S01]  /*47c0*/  F2FP.BF16.PACK_AB R7, R160, R163 ;  /* 0x000000a3a007723e */ /* 0x000fe200000010ff */
[----:B------:R-:W-:Y:S02]  /*47d0*/  FADD.FTZ R193, R192, R193 ;  /* 0x000000c1c0c17221 */ /* 0x000fe40000010000 */
[----:B------:R-:W-:Y:S02]  /*47e0*/  FADD.FTZ R165, R164, R165 ;  /* 0x000000a5a4a57221 */ /* 0x000fe40000010000 */
[----:B------:R-:W-:Y:S02]  /*47f0*/  FADD.FTZ R167, R167, R193 ;  /* 0x000000c1a7a77221 */ /* 0x000fe40000010000 */
[----:B---3--:R-:W-:Y:S01]  /*4800*/  HMMA.16816.F32.BF16 R128, R4, R16, R128 ;  /* 0x000000100480723c */ /* 0x008fe20000041880 */
[----:B------:R-:W-:-:S02]  /*4810*/  FADD.FTZ R163, R163, R165 ;  /* 0x000000a5a3a37221 */ /* 0x000fc40000010000 */
[----:B------:R-:W-:Y:S02]  /*4820*/  FADD.FTZ R167, R166, R167 ;  /* 0x000000a7a6a77221 */ /* 0x000fe40000010000 */
[----:B------:R-:W-:-:S03]  /*4830*/  FADD.FTZ R163, R160, R163 ;  /* 0x000000a3a0a37221 */ /* 0x000fc60000010000 */
        /* <DEDUP_REMOVED lines=8> */
[C---:B----4-:R-:W-:Y:S08]  /*48c0*/  HMMA.16816.F32.BF16 R92, R4.reuse, R20, R92 ;  /* 0x00000014045c723c */ /* 0x050ff0000004185c */
        /* <DEDUP_REMOVED lines=9> */
[C---:B------:R-:W-:Y:S01]  /*4960*/  HMMA.16816.F32.BF16 R96, R4.reuse, R22, R96 ;  /* 0x000000160460723c */ /* 0x040fe20000041860 */
[----:B------:R-:W-:Y:S07]  /*4970*/  LDSM.16.MT88.4 R20, [R229+0x3100] ;  /* 0x00310000e514783b */ /* 0x000fee0000004200 */
[C---:B------:R-:W-:Y:S08]  /*4980*/  HMMA.16816.F32.BF16 R68, R4.reuse, R24, R68 ;  /* 0x000000180444723c */ /* 0x040ff00000041844 */
        /* <DEDUP_REMOVED lines=23> */
[C---:B------:R-:W-:Y:S07]  /*4b00*/  HMMA.16816.F32.BF16 R128, R4.reuse, R28, R128 ;  /* 0x0000001c0480723c */ /* 0x040fee0000041880 */
[--C-:B------:R-:W-:Y:S01]  /*4b10*/  FFMA.FTZ R28, R62, c[0x0][0x2d0], -R59.reuse ;  /* 0x0000b4003e1c7a23 */ /* 0x100fe2000001083b */
[----:B----4-:R-:W-:Y:S01]  /*4b20*/  HMMA.16816.F32.BF16 R68, R4, R24, R68 ;  /* 0x000000180444723c */ /* 0x010fe20000041844 */
[----:B------:R-:W-:-:S04]  /*4b30*/  FFMA.FTZ R29, R61, c[0x0][0x2d0], -R59 ;  /* 0x0000b4003d1d7a23 */ /* 0x000fc8000001083b */
[----:B------:R-:W-:Y:S02]  /*4b40*/  MUFU.EX2 R28, R28 ;  /* 0x0000001c001c7308 */ /* 0x000fe40000000800 */
[--C-:B------:R-:W-:Y:S01]  /*4b50*/  FFMA.FTZ R24, R133, c[0x0][0x2d0], -R64.reuse ;  /* 0x0000b40085187a23 */ /* 0x100fe20000010840 */
[----:B------:R-:W-:Y:S01]  /*4b60*/  HMMA.16816.F32.BF16 R72, R4, R26, R72 ;  /* 0x0000001a0448723c */ /* 0x000fe20000041848 */
[----:B------:R-:W-:-:S04]  /*4b70*/  FFMA.FTZ R25, R67, c[0x0][0x2d0], -R64 ;  /* 0x0000b40043197a23 */ /* 0x000fc80000010840 */
[----:B------:R-:W4:Y:S02]  /*4b80*/  MUFU.EX2 R24, R24 ;  /* 0x0000001800187308 */ /* 0x000f240000000800 */
[----:B------:R-:W-:Y:S01]  /*4b90*/  FFMA.FTZ R26, R66, c[0x0][0x2d0], -R64 ;  /* 0x0000b400421a7a23 */ /* 0x000fe20000010840 */
[----:B------:R-:W-:Y:S01]  /*4ba0*/  HMMA.16816.F32.BF16 R124, R4, R30, R124 ;  /* 0x0000001e047c723c */ /* 0x000fe2000004187c */
[----:B------:R-:W-:-:S04]  /*4bb0*/  FFMA.FTZ R27, R63, c[0x0][0x2d0], -R59 ;  /* 0x0000b4003f1b7a23 */ /* 0x000fc8000001083b */
[----:B------:R-:W5:Y:S03]  /*4bc0*/  MUFU.EX2 R25, R25 ;  /* 0x0000001900197308 */ /* 0x000f660000000800 */
[C---:B------:R-:W-:Y:S05]  /*4bd0*/  HMMA.16816.F32.BF16 R76, R4.reuse, R20, R76 ;  /* 0x00000014044c723c */ /* 0x040fea000004184c */
[----:B------:R-:W1:Y:S01]  /*4be0*/  MUFU.EX2 R26, R26 ;  /* 0x0000001a001a7308 */ /* 0x000e620000000800 */
[----:B----4-:R-:W-:Y:S02]  /*4bf0*/  FADD.FTZ R153, R24, R153 ;  /* 0x0000009918997221 */ /* 0x010fe40000010000 */
[----:B------:R-:W-:Y:S01]  /*4c00*/  HMMA.16816.F32.BF16 R80, R4, R22, R80 ;  /* 0x000000160450723c */ /* 0x000fe20000041850 */
[----:B------:R-:W-:Y:S04]  /*4c10*/  LDSM.16.MT88.4 R20, [R232+0x3900] ;  /* 0x00390000e814783b */ /* 0x000fe80000004200 */
[----:B------:R-:W4:Y:S01]  /*4c20*/  MUFU.EX2 R27, R27 ;  /* 0x0000001b001b7308 */ /* 0x000f220000000800 */
[----:B-----5:R-:W-:-:S02]  /*4c30*/  FADD.FTZ R153, R25, R153 ;  /* 0x0000009919997221 */ /* 0x020fc40000010000 */
[C---:B---3--:R-:W-:Y:S05]  /*4c40*/  HMMA.16816.F32.BF16 R104, R4.reuse, R16, R104 ;  /* 0x000000100468723c */ /* 0x048fea0000041868 */
[----:B------:R-:W3:Y:S01]  /*4c50*/  MUFU.EX2 R29, R29 ;  /* 0x0000001d001d7308 */ /* 0x000ee20000000800 */
[----:B-1----:R-:W-:Y:S02]  /*4c60*/  FADD.FTZ R153, R26, R153 ;  /* 0x000000991a997221 */ /* 0x002fe40000010000 */
[----:B------:R-:W-:Y:S01]  /*4c70*/  HMMA.16816.F32.BF16 R108, R4, R18, R108 ;  /* 0x00000012046c723c */ /* 0x000fe2000004186c */
[----:B------:R-:W1:Y:S01]  /*4c80*/  LDSM.16.MT88.4 R16, [R229+0x3900] ;  /* 0x00390000e510783b */ /* 0x000e620000004200 */
[----:B----4-:R-:W-:-:S06]  /*4c90*/  FADD.FTZ R149, R27, R149 ;  /* 0x000000951b957221 */ /* 0x010fcc0000010000 */
[----:B------:R-:W-:Y:S01]  /*4ca0*/  HMMA.16816.F32.BF16 R116, R4, R12, R116 ;  /* 0x0000000c0474723c */ /* 0x000fe20000041874 */
[----:B------:R-:W-:-:S04]  /*4cb0*/  FADD.FTZ R149, R28, R149 ;  /* 0x000000951c957221 */ /* 0x000fc80000010000 */
[----:B---3--:R-:W-:-:S03]  /*4cc0*/  FADD.FTZ R149, R29, R149 ;  /* 0x000000951d957221 */ /* 0x008fc60000010000 */
[----:B------:R-:W-:Y:S01]  /*4cd0*/  HMMA.16816.F32.BF16 R112, R4, R14, R112 ;  /* 0x0000000e0470723c */ /* 0x000fe20000041870 */
[----:B------:R-:W3:Y:S06]  /*4ce0*/  LDSM.16.MT88.4 R12, [R228+0x3900] ;  /* 0x00390000e40c783b */ /* 0x000eec0000004200 */
[----:B------:R-:W-:Y:S02]  /*4cf0*/  F2FP.BF16.PACK_AB R4, R25, R24 ;  /* 0x000000181904723e */ /* 0x000fe400000010ff */
[C---:B------:R-:W-:Y:S01]  /*4d00*/  F2FP.BF16.PACK_AB R6, R251.reuse, R26 ;  /* 0x0000001afb06723e */ /* 0x040fe200000010ff */
[----:B------:R-:W-:Y:S01]  /*4d10*/  FADD.FTZ R251, R251, R153 ;  /* 0x00000099fbfb7221 */ /* 0x000fe20000010000 */
[----:B------:R-:W-:-:S02]  /*4d20*/  F2FP.BF16.PACK_AB R5, R28, R27 ;  /* 0x0000001b1c05723e */ /* 0x000fc400000010ff */
[C---:B------:R-:W-:Y:S01]  /*4d30*/  F2FP.BF16.PACK_AB R7, R250.reuse, R29 ;  /* 0x0000001dfa07723e */ /* 0x040fe200000010ff */
[----:B------:R-:W-:-:S06]  /*4d40*/  FADD.FTZ R250, R250, R149 ;  /* 0x00000095fafa7221 */ /* 0x000fcc0000010000 */
[C---:B--2---:R-:W-:Y:S08]  /*4d50*/  HMMA.16816.F32.BF16 R68, R4.reuse, R8, R68 ;  /* 0x000000080444723c */ /* 0x044ff00000041844 */
[C---:B------:R-:W-:Y:S01]  /*4d60*/  HMMA.16816.F32.BF16 R72, R4.reuse, R10, R72 ;  /* 0x0000000a0448723c */ /* 0x040fe20000041848 */
[----:B------:R-:W2:Y:S07]  /*4d70*/  LDSM.16.MT88.4 R8, [R232+0x7900] ;  /* 0x00790000e808783b */ /* 0x000eae0000004200 */
[C---:B-1----:R-:W-:Y:S08]  /*4d80*/  HMMA.16816.F32.BF16 R76, R4.reuse, R16, R76 ;  /* 0x00000010044c723c */ /* 0x042ff0000004184c */
[C---:B------:R-:W-:Y:S01]  /*4d90*/  HMMA.16816.F32.BF16 R80, R4.reuse, R18, R80 ;  /* 0x000000120450723c */ /* 0x040fe20000041850 */
[----:B------:R-:W1:Y:S07]  /*4da0*/  LDSM.16.MT88.4 R16, [R230+0x7900] ;  /* 0x00790000e610783b */ /* 0x000e6e0000004200 */
[C---:B---3--:R-:W-:Y:S08]  /*4db0*/  HMMA.16816.F32.BF16 R84, R4.reuse, R12, R84 ;  /* 0x0000000c0454723c */ /* 0x048ff00000041854 */
[C---:B------:R-:W-:Y:S01]  /*4dc0*/  HMMA.16816.F32.BF16 R88, R4.reuse, R14, R88 ;  /* 0x0000000e0458723c */ /* 0x040fe20000041858 */
[----:B------:R-:W3:Y:S07]  /*4dd0*/  LDSM.16.MT88.4 R12, [R229+0x7900] ;  /* 0x00790000e50c783b */ /* 0x000eee0000004200 */
[C---:B------:R-:W-:Y:S08]  /*4de0*/  HMMA.16816.F32.BF16 R128, R4.reuse, R20, R128 ;  /* 0x000000140480723c */ /* 0x040ff00000041880 */
[C---:B--2---:R-:W-:Y:S08]  /*4df0*/  HMMA.16816.F32.BF16 R92, R4.reuse, R8, R92 ;  /* 0x00000008045c723c */ /* 0x044ff0000004185c */
[C---:B------:R-:W-:Y:S01]  /*4e00*/  HMMA.16816.F32.BF16 R96, R4.reuse, R10, R96 ;  /* 0x0000000a0460723c */ /* 0x040fe20000041860 */
[----:B------:R-:W2:Y:S07]  /*4e10*/  LDSM.16.MT88.4 R8, [R228+0x7900] ;  /* 0x00790000e408783b */ /* 0x000eae0000004200 */
[C---:B------:R-:W-:Y:S08]  /*4e20*/  HMMA.16816.F32.BF16 R124, R4.reuse, R22, R124 ;  /* 0x00000016047c723c */ /* 0x040ff0000004187c */
[C---:B-1----:R-:W-:Y:S08]  /*4e30*/  HMMA.16816.F32.BF16 R120, R4.reuse, R16, R120 ;  /* 0x000000100478723c */ /* 0x042ff00000041878 */
[C---:B------:R-:W-:Y:S08]  /*4e40*/  HMMA.16816.F32.BF16 R100, R4.reuse, R18, R100 ;  /* 0x000000120464723c */ /* 0x040ff00000041864 */
[C---:B---3--:R-:W-:Y:S08]  /*4e50*/  HMMA.16816.F32.BF16 R104, R4.reuse, R12, R104 ;  /* 0x0000000c0468723c */ /* 0x048ff00000041868 */
[C---:B------:R-:W-:Y:S08]  /*4e60*/  HMMA.16816.F32.BF16 R108, R4.reuse, R14, R108 ;  /* 0x0000000e046c723c */ /* 0x040ff0000004186c */
[C---:B--2---:R-:W-:Y:S08]  /*4e70*/  HMMA.16816.F32.BF16 R116, R4.reuse, R8, R116 ;  /* 0x000000080474723c */ /* 0x044ff00000041874 */
[----:B------:R-:W-:Y:S01]  /*4e80*/  HMMA.16816.F32.BF16 R112, R4, R10, R112 ;  /* 0x0000000a0470723c */ /* 0x000fe20000041870 */
[----:B------:R-:W-:Y:S07]  /*4e90*/  @P1 BRA `(.L_x_2) ;  /* 0x0000380000001947 */ /* 0x000fee0003800000 */
[----:B------:R-:W-:Y:S01]  /*4ea0*/  SHF.R.S32.HI R247, RZ, 0x1f, R241 ;  /* 0x0000001ffff77819 */ /* 0x000fe200000114f1 */
[----:B------:R-:W-:Y:S01]  /*4eb0*/  IMAD.MOV.U32 R0, RZ, RZ, R3 ;  /* 0x000000ffff007224 */ /* 0x000fe200078e0003 */
[----:B------:R-:W-:Y:S01]  /*4ec0*/  UIADD3 UR8, UR8, -0x2, URZ ;  /* 0xfffffffe08087890 */ /* 0x000fe2000fffe03f */
[----:B------:R-:W-:Y:S01]  /*4ed0*/  IMAD.MOV.U32 R2, RZ, RZ, R132 ;  /* 0x000000ffff027224 */ /* 0x000fe200078e0084 */
[----:B------:R-:W-:Y:S01]  /*4ee0*/  LEA.HI R247, R247, R241, RZ, 0x3 ;  /* 0x000000f1f7f77211 */ /* 0x000fe200078f18ff */
[----:B------:R-:W-:-:S03]  /*4ef0*/  IMAD.WIDE R248, R32, 0x2, RZ ;  /* 0x0000000220f87825 */ /* 0x000fc600078e02ff */
[----:B------:R-:W-:-:S04]  /*4f00*/  LOP3.LUT R247, R247, 0xfffffff8, RZ, 0xc0, !PT ;  /* 0xfffffff8f7f77812 */ /* 0x000fc800078ec0ff */
[----:B------:R-:W-:-:S04]  /*4f10*/  SHF.R.S32.HI R246, RZ, 0x1f, R247 ;  /* 0x0000001ffff67819 */ /* 0x000fc800000114f7 */
[C---:B------:R-:W-:Y:S01]  /*4f20*/  SHF.L.U64.HI R246, R247.reuse, 0x1, R246 ;  /* 0x00000001f7f67819 */ /* 0x040fe200000102f6 */
[----:B------:R-:W-:Y:S02]  /*4f30*/  IMAD.SHL.U32 R247, R247, 0x2, RZ ;  /* 0x00000002f7f77824 */ /* 0x000fe400078e00ff */
[----:B------:R-:W-:Y:S01]  /*4f40*/  SEL R244, RZ, 0x10, P0 ;  /* 0x00000010fff47807 */ /* 0x000fe20000000000 */
[----:B------:R-:W-:Y:S01]  /*4f50*/  IMAD.SHL.U32 R245, R238, 0x2, RZ ;  /* 0x00000002eef57824 */ /* 0x000fe200078e00ff */
[----:B------:R-:W-:Y:S02]  /*4f60*/  SEL R243, RZ, 0x10, P3 ;  /* 0x00000010fff37807 */ /* 0x000fe40001800000 */
[C---:B------:R-:W-:Y:S02]  /*4f70*/  ISETP.NE.U32.AND P5, PT, R244.reuse, RZ, PT ;  /* 0x000000fff400720c */ /* 0x040fe40003fa5070 */
[C---:B------:R-:W-:Y:S02]  /*4f80*/  ISETP.NE.U32.AND P4, PT, R243.reuse, RZ, PT ;  /* 0x000000fff300720c */ /* 0x040fe40003f85070 */
[----:B------:R-:W-:Y:S02]  /*4f90*/  IADD3 R244, -R244, 0x10, RZ ;  /* 0x00000010f4f47810 */ /* 0x000fe40007ffe1ff */
[----:B------:R-:W-:-:S02]  /*4fa0*/  IADD3 R243, -R243, 0x10, RZ ;  /* 0x00000010f3f37810 */ /* 0x000fc40007ffe1ff */
[----:B------:R-:W-:Y:S02]  /*4fb0*/  LOP3.LUT R244, R244, 0xf, RZ, 0xc0, !PT ;  /* 0x0000000ff4f47812 */ /* 0x000fe400078ec0ff */
[----:B------:R-:W-:Y:S01]  /*4fc0*/  LOP3.LUT R243, R243, 0xf, RZ, 0xc0, !PT ;  /* 0x0000000ff3f37812 */ /* 0x000fe200078ec0ff */
[----:B------:R-:W-:Y:S05]  /*4fd0*/  BRA `(.L_x_3) ;  /* 0x000003e000007947 */ /* 0x000fea0003800000 */
.L_x_5:
[----:B------:R-:W-:Y:S01]  /*4fe0*/  ULEA UR5, UR8, UR11, 0x7 ;  /* 0x0000000b08057291 */ /* 0x000fe2000f8e383f */
[----:B------:R-:W-:Y:S01]  /*4ff0*/  PLOP3.LUT P2, PT, PT, PT, UP1, 0x80, 0x0 ;  /* 0x000000000000781c */ /* 0x000fe20003f4f018 */
[----:B------:R-:W-:Y:S01]  /*5000*/  IMAD.MOV.U32 R235, RZ, RZ, RZ ;  /* 0x000000ffffeb7224 */ /* 0x000fe200078e00ff */
[----:B------:R-:W-:Y:S03]  /*5010*/  PLOP3.LUT P1, PT, PT, PT, UP1, 0x80, 0x0 ;  /* 0x000000000000781c */ /* 0x000fe60003f2f018 */
[----:B------:R-:W-:Y:S05]  /*5020*/  IMAD.U32 R236, RZ, RZ, UR5 ;  /* 0x00000005ffec7e24 */ /* 0x000fea000f8e00ff */
[----:B------:R-:W-:Y:S05]  /*5030*/  IADD3 R236, R236, -0x80, R240 ;  /* 0xffffff80ecec7810 */ /* 0x000fea0007ffe0f0 */
[----:B------:R-:W-:Y:S04]  /*5040*/  @P2 IMAD.HI.U32 R132, R236, c[0x0][0x2bc], RZ ;  /* 0x0000af00ec842a27 */ /* 0x000fe800078e00ff */
[----:B------:R-:W-:Y:S01]  /*5050*/  IMAD.MOV.U32 R3, RZ, RZ, R236 ;  /* 0x000000ffff037224 */ /* 0x000fe200078e00ec */
[----:B------:R-:W-:Y:S04]  /*5060*/  @P1 SHF.R.U32.HI R3, RZ, c[0x0][0x2c0], R132 ;  /* 0x0000b000ff031a19 */ /* 0x000fe80000011684 */
[C---:B------:R-:W-:Y:S04]  /*5070*/  @!P6 IADD3 R133, P1, R3.reuse, UR12, RZ ;  /* 0x0000000c0385ec10 */ /* 0x040fe8000ff3e0ff */
[----:B------:R-:W-:Y:S01]  /*5080*/  @!P6 LEA.HI.X.SX32 R132, R3, UR6, 0x1, P1 ;  /* 0x000000060384ec11 */ /* 0x000fe200088f0eff */
[----:B------:R-:W-:Y:S01]  /*5090*/  IMAD.MOV R3, RZ, RZ, -R3 ;  /* 0x000000ffff037224 */ /* 0x000fe200078e0a03 */
[----:B------:R-:W-:Y:S03]  /*50a0*/  @!P6 LEA R134, P1, R133, c[0x0][0x2a0], 0x2 ;  /* 0x0000a8008586ea11 */ /* 0x000fe600078210ff */
[----:B------:R-:W-:Y:S01]  /*50b0*/  IMAD R236, R3, c[0x0][0x2b8], R236 ;  /* 0x0000ae0003ec7a24 */ /* 0x000fe200078e02ec */
[----:B------:R-:W-:Y:S04]  /*50c0*/  @!P6 LEA.HI.X R135, R133, c[0x0][0x2a4], R132, 0x2, P1 ;  /* 0x0000a9008587ea11 */ /* 0x000fe800008f1484 */
[----:B------:R-:W-:Y:S01]  /*50d0*/  SHF.R.S32.HI R3, RZ, 0x1f, R236 ;  /* 0x0000001fff037819 */ /* 0x000fe200000114ec */
[----:B------:R1:W2:Y:S04]  /*50e0*/  @!P6 LDG.E R235, [R134.64] ;  /* 0x0000000e86ebe981 */ /* 0x0002a8000c1e1900 */
[----:B------:R-:W-:Y:S04]  /*50f0*/  IMAD R3, R3, c[0x0][0x1e0], RZ ;  /* 0x0000780003037a24 */ /* 0x000fe800078e02ff */
[C---:B------:R-:W-:Y:S02]  /*5100*/  IMAD R3, R236.reuse, c[0x0][0x1e4], R3 ;  /* 0x00007900ec037a24 */ /* 0x040fe400078e0203 */
[----:B-1----:R-:W-:Y:S04]  /*5110*/  IMAD.WIDE.U32 R134, R236, c[0x0][0x1e0], RZ ;  /* 0x00007800ec867a25 */ /* 0x002fe800078e00ff */
[----:B------:R-:W-:Y:S01]  /*5120*/  IMAD.IADD R135, R135, 0x1, R3 ;  /* 0x0000000187877824 */ /* 0x000fe200078e0203 */
[----:B--2---:R-:W-:Y:S03]  /*5130*/  SHF.R.S32.HI R3, RZ, 0x1f, R235 ;  /* 0x0000001fff037819 */ /* 0x004fe600000114eb */
[----:B------:R-:W-:Y:S04]  /*5140*/  IMAD.WIDE.U32 R134, R235, c[0x0][0x1f0], R134 ;  /* 0x00007c00eb867a25 */ /* 0x000fe800078e0086 */
[----:B------:R-:W-:Y:S01]  /*5150*/  IMAD R3, R3, c[0x0][0x1f0], RZ ;  /* 0x00007c0003037a24 */ /* 0x000fe200078e02ff */
[----:B------:R-:W-:Y:S03]  /*5160*/  IADD3 R133, P1, R134, UR18, RZ ;  /* 0x0000001286857c10 */ /* 0x000fe6000ff3e0ff */
[----:B------:R-:W-:Y:S05]  /*5170*/  IMAD R3, R235, c[0x0][0x1f4], R3 ;  /* 0x00007d00eb037a24 */ /* 0x000fea00078e0203 */
[----:B------:R-:W-:Y:S02]  /*5180*/  IADD3.X R3, R135, UR16, R3, P1, !PT ;  /* 0x0000001087037c10 */ /* 0x000fe40008ffe403 */
[C---:B------:R-:W-:Y:S04]  /*5190*/  LEA R132, P1, R133.reuse, c[0x0][0x1c8], 0x1 ;  /* 0x0000720085847a11 */ /* 0x040fe800078208ff */
[----:B------:R-:W-:Y:S01]  /*51a0*/  LEA.HI.X R3, R133, c[0x0][0x1cc], R3, 0x1, P1 ;  /* 0x0000730085037a11 */ /* 0x000fe200008f0c03 */
[----:B------:R-:W1:Y:S04]  /*51b0*/  SHFL.IDX PT, R145, R132, RZ, 0x181f ;  /* 0x00181fff84917589 */ /* 0x000e6800000e0000 */
[----:B------:R-:W2:Y:S04]  /*51c0*/  SHFL.IDX PT, R146, R3, RZ, 0x181f ;  /* 0x00181fff03927589 */ /* 0x000ea800000e0000 */
[----:B------:R-:W3:Y:S04]  /*51d0*/  SHFL.IDX PT, R135, R132, 0x1, 0x181f ;  /* 0x00381f0084877f89 */ /* 0x000ee800000e0000 */
[----:B------:R-:W4:Y:S04]  /*51e0*/  SHFL.IDX PT, R144, R3, 0x1, 0x181f ;  /* 0x00381f0003907f89 */ /* 0x000f2800000e0000 */
[----:B------:R-:W5:Y:S04]  /*51f0*/  SHFL.IDX PT, R133, R132, 0x2, 0x181f ;  /* 0x00581f0084857f89 */ /* 0x000f6800000e0000 */
[----:B------:R-:W5:Y:S04]  /*5200*/  SHFL.IDX PT, R134, R3, 0x2, 0x181f ;  /* 0x00581f0003867f89 */ /* 0x000f6800000e0000 */
[----:B------:R-:W5:Y:S01]  /*5210*/  SHFL.IDX PT, R132, R132, 0x3, 0x181f ;  /* 0x00781f0084847f89 */ /* 0x000f6200000e0000 */
[C---:B-1----:R-:W-:Y:S02]  /*5220*/  IADD3 R148, P2, R248.reuse, R145, RZ ;  /* 0x00000091f8947210 */ /* 0x042fe40007f5e0ff */
[----:B------:R-:W-:Y:S01]  /*5230*/  IADD3 R152, P1, R145, R247, RZ ;  /* 0x000000f791987210 */ /* 0x000fe20007f3e0ff */
[----:B------:R-:W1:Y:S02]  /*5240*/  SHFL.IDX PT, R3, R3, 0x3, 0x181f ;  /* 0x00781f0003037f89 */ /* 0x000e6400000e0000 */
[----:B--2---:R-:W-:Y:S01]  /*5250*/  IMAD.X R149, R249, 0x1, R146, P2 ;  /* 0x00000001f9957824 */ /* 0x004fe200010e0692 */
[----:B---3--:R-:W-:Y:S01]  /*5260*/  IADD3 R150, P2, R248, R135, RZ ;  /* 0x00000087f8967210 */ /* 0x008fe20007f5e0ff */
[----:B------:R-:W-:Y:S01]  /*5270*/  IMAD.X R153, R146, 0x1, R246, P1 ;  /* 0x0000000192997824 */ /* 0x000fe200008e06f6 */
[-C--:B------:R-:W-:Y:S02]  /*5280*/  IADD3 R146, P1, R135, R247.reuse, RZ ;  /* 0x000000f787927210 */ /* 0x080fe40007f3e0ff */
[----:B------:R2:W-:Y:S01]  /*5290*/  LDGSTS.E.BYPASS.LTC128B.128 [R245+0x8100], [R148.64], !P0 ;  /* 0x0810000094f57fae */ /* 0x0005e2000c101d4e */
[----:B----4-:R-:W-:Y:S03]  /*52a0*/  IMAD.X R151, R249, 0x1, R144, P2 ;  /* 0x00000001f9977824 */ /* 0x010fe600010e0690 */
[----:B------:R3:W-:Y:S01]  /*52b0*/  LDGSTS.E.BYPASS.LTC128B.128 [R245+0xc100], [R152.64], !P3 ;  /* 0x0c10000098f57fae */ /* 0x0007e2000d901d4e */
[--C-:B------:R-:W-:Y:S01]  /*52c0*/  IMAD.X R147, R144, 0x1, R246.reuse, P1 ;  /* 0x0000000190937824 */ /* 0x100fe200008e06f6 */
[----:B-----5:R-:W-:Y:S02]  /*52d0*/  IADD3 R144, P1, R133, R247, RZ ;  /* 0x000000f785907210 */ /* 0x020fe40007f3e0ff */
[----:B------:R4:W-:Y:S03]  /*52e0*/  LDGSTS.E.BYPASS.LTC128B.128 [R245+0x9100], [R150.64], !P0 ;  /* 0x0910000096f57fae */ /* 0x0009e6000c101d4e */
[----:B------:R-:W-:Y:S01]  /*52f0*/  IMAD.X R145, R134, 0x1, R246, P1 ;  /* 0x0000000186917824 */ /* 0x000fe200008e06f6 */
[----:B------:R3:W-:Y:S01]  /*5300*/  LDGSTS.E.BYPASS.LTC128B.128 [R245+0xd100], [R146.64], !P3 ;  /* 0x0d10000092f57fae */ /* 0x0007e2000d901d4e */
[C---:B--2---:R-:W-:Y:S05]  /*5310*/  IADD3 R148, P2, R248.reuse, R133, RZ ;  /* 0x00000085f8947210 */ /* 0x044fea0007f5e0ff */
[C---:B------:R-:W-:Y:S01]  /*5320*/  IMAD.X R149, R249.reuse, 0x1, R134, P2 ;  /* 0x00000001f9957824 */ /* 0x040fe200010e0686 */
[----:B----4-:R-:W-:Y:S04]  /*5330*/  IADD3 R150, P2, R248, R132, RZ ;  /* 0x00000084f8967210 */ /* 0x010fe80007f5e0ff */
[----:B------:R3:W-:Y:S01]  /*5340*/  LDGSTS.E.BYPASS.LTC128B.128 [R245+0xa100], [R148.64], !P0 ;  /* 0x0a10000094f57fae */ /* 0x0007e2000c101d4e */
[----:B------:R-:W-:Y:S01]  /*5350*/  IADD3 R132, P1, R132, R247, RZ ;  /* 0x000000f784847210 */ /* 0x000fe20007f3e0ff */
[----:B-1----:R-:W-:Y:S02]  /*5360*/  IMAD.X R151, R249, 0x1, R3, P2 ;  /* 0x00000001f9977824 */ /* 0x002fe400010e0603 */
[----:B------:R3:W-:Y:S02]  /*5370*/  LDGSTS.E.BYPASS.LTC128B.128 [R245+0xe100], [R144.64], !P3 ;  /* 0x0e10000090f57fae */ /* 0x0007e4000d901d4e */
[----:B------:R-:W-:Y:S02]  /*5380*/  IMAD.X R133, R3, 0x1, R246, P1 ;  /* 0x0000000103857824 */ /* 0x000fe400008e06f6 */
[----:B------:R3:W-:Y:S04]  /*5390*/  LDGSTS.E.BYPASS.LTC128B.128 [R245+0xb100], [R150.64], !P0 ;  /* 0x0b10000096f57fae */ /* 0x0007e8000c101d4e */
[----:B------:R3:W-:Y:S01]  /*53a0*/  LDGSTS.E.BYPASS.LTC128B.128 [R245+0xf100], [R132.64], !P3 ;  /* 0x0f10000084f57fae */ /* 0x0007e2000d901d4e */
[----:B------:R-:W-:-:S05]  /*53b0*/  BRA `(.L_x_4) ;  /* 0x00000f8000007947 */ /* 0x000fca0003800000 */
.L_x_3:
[----:B------:R-:W-:Y:S04]  /*53c0*/  DEPBAR.LE SB0, 0x0 ;  /* 0x000080000000791a */ /* 0x000fe80000000000 */
[----:B------:R-:W-:Y:S01]  /*53d0*/  BAR.SYNC.DEFER_BLOCKING 0x0 ;  /* 0x0000000000007b1d */ /* 0x000fe20000010000 */
[C---:B------:R-:W-:Y:S01]  /*53e0*/  IMAD.WIDE.U32 R60, R236.reuse, c[0x0][0x208], RZ ;  /* 0x00008200ec3c7a25 */ /* 0x040fe200078e00ff */
[----:B------:R-:W-:Y:S01]  /*53f0*/  SHF.R.S32.HI R3, RZ, 0x1f, R236 ;  /* 0x0000001fff037819 */ /* 0x000fe200000114ec */
[----:B------:R-:W-:Y:S04]  /*5400*/  UISETP.GE.AND UP0, UPT, UR8, 0x1, UPT ;  /* 0x000000010800788c */ /* 0x000fe8000bf06270 */
[----:B------:R-:W-:Y:S04]  /*5410*/  IMAD R3, R3, c[0x0][0x208], RZ ;  /* 0x0000820003037a24 */ /* 0x000fe800078e02ff */
[----:B------:R-:W-:Y:S04]  /*5420*/  IMAD R3, R236, c[0x0][0x20c], R3 ;  /* 0x00008300ec037a24 */ /* 0x000fe800078e0203 */
[----:B------:R-:W-:Y:S01]  /*5430*/  IMAD.IADD R61, R61, 0x1, R3 ;  /* 0x000000013d3d7824 */ /* 0x000fe200078e0203 */
[----:B------:R-:W-:Y:S03]  /*5440*/  SHF.R.S32.HI R3, RZ, 0x1f, R235 ;  /* 0x0000001fff037819 */ /* 0x000fe600000114eb */
[----:B------:R-:W-:Y:S04]  /*5450*/  IMAD.WIDE.U32 R60, R235, c[0x0][0x218], R60 ;  /* 0x00008600eb3c7a25 */ /* 0x000fe800078e003c */
[----:B------:R-:W-:Y:S01]  /*5460*/  IMAD R3, R3, c[0x0][0x218], RZ ;  /* 0x0000860003037a24 */ /* 0x000fe200078e02ff */
[----:B------:R-:W1:Y:S01]  /*5470*/  LDSM.16.M88.4 R8, [R234+0x8100] ;  /* 0x00810000ea08783b */ /* 0x000e620000000200 */
[----:B------:R-:W-:Y:S02]  /*5480*/  IADD3 R156, P1, R60, UR20, RZ ;  /* 0x000000143c9c7c10 */ /* 0x000fe4000ff3e0ff */
[----:B------:R-:W-:Y:S02]  /*5490*/  IMAD R3, R235, c[0x0][0x21c], R3 ;  /* 0x00008700eb037a24 */ /* 0x000fe400078e0203 */
[----:B------:R-:W2:Y:S03]  /*54a0*/  LDSM.16.M88.4 R16, [R234+0x8900] ;  /* 0x00890000ea10783b */ /* 0x000ea60000000200 */
[----:B------:R-:W-:Y:S02]  /*54b0*/  IADD3.X R3, R61, UR4, R3, P1, !PT ;  /* 0x000000043d037c10 */ /* 0x000fe40008ffe403 */
[----:B------:R-:W3:Y:S01]  /*54c0*/  LDSM.16.M88.4 R24, [R234+0x9100] ;  /* 0x00910000ea18783b */ /* 0x000ee20000000200 */
[C---:B------:R-:W-:Y:S04]  /*54d0*/  LEA R194, P1, R156.reuse, c[0x0][0x1f8], 0x1 ;  /* 0x00007e009cc27a11 */ /* 0x040fe800078208ff */
[----:B------:R-:W-:Y:S01]  /*54e0*/  LDSM.16.M88.4 R32, [R234+0x9900] ;  /* 0x00990000ea20783b */ /* 0x000fe20000000200 */
[----:B------:R-:W-:Y:S04]  /*54f0*/  LEA.HI.X R156, R156, c[0x0][0x1fc], R3, 0x1, P1 ;  /* 0x00007f009c9c7a11 */ /* 0x000fe800008f0c03 */
[----:B------:R-:W-:Y:S05]  /*5500*/  LDSM.16.M88.4 R40, [R234+0xa100] ;  /* 0x00a10000ea28783b */ /* 0x000fea0000000200 */
[----:B------:R-:W-:Y:S05]  /*5510*/  LDSM.16.M88.4 R48, [R234+0xa900] ;  /* 0x00a90000ea30783b */ /* 0x000fea0000000200 */
[----:B------:R-:W-:Y:S05]  /*5520*/  LDSM.16.M88.4 R56, [R234+0xb100] ;  /* 0x00b10000ea38783b */ /* 0x000fea0000000200 */
[----:B------:R-:W-:Y:S01]  /*5530*/  LDSM.16.M88.4 R64, [R234+0xb900] ;  /* 0x00b90000ea40783b */ /* 0x000fe20000000200 */
[C---:B-1----:R-:W-:Y:S04]  /*5540*/  HMMA.16816.F32.BF16 R4, R136.reuse, R8, RZ ;  /* 0x000000088804723c */ /* 0x042fe800000418ff */
[----:B------:R-:W-:Y:S05]  /*5550*/  LDSM.16.M88.4 R132, [R233] ;  /* 0x00000000e984783b */ /* 0x000fea0000000200 */
[----:B------:R-:W-:Y:S01]  /*5560*/  LDSM.16.M88.4 R144, [R227] ;  /* 0x00000000e390783b */ /* 0x000fe20000000200 */
[C---:B------:R-:W-:Y:S04]  /*5570*/  HMMA.16816.F32.BF16 R8, R136.reuse, R10, RZ ;  /* 0x0000000a8808723c */ /* 0x040fe800000418ff */
[----:B------:R-:W-:Y:S04]  /*5580*/  LDSM.16.M88.4 R148, [R226] ;  /* 0x00000000e294783b */ /* 0x000fe80000000200 */
[C---:B--2---:R-:W-:Y:S01]  /*5590*/  HMMA.16816.F32.BF16 R12, R136.reuse, R16, RZ ;  /* 0x00000010880c723c */ /* 0x044fe200000418ff */
[----:B------:R-:W-:Y:S05]  /*55a0*/  LDSM.16.M88.4 R152, [R224] ;  /* 0x00000000e098783b */ /* 0x000fea0000000200 */
[----:B------:R-:W1:Y:S02]  /*55b0*/  SHFL.IDX PT, R160, R194, RZ, 0x181f ;  /* 0x00181fffc2a07589 */ /* 0x000e6400000e0000 */
[C---:B------:R-:W-:Y:S03]  /*55c0*/  HMMA.16816.F32.BF16 R16, R136.reuse, R18, RZ ;  /* 0x000000128810723c */ /* 0x040fe600000418ff */
[----:B------:R-:W2:Y:S05]  /*55d0*/  SHFL.IDX PT, R164, R156, RZ, 0x181f ;  /* 0x00181fff9ca47589 */ /* 0x000eaa00000e0000 */
[C---:B---3--:R-:W-:Y:S01]  /*55e0*/  HMMA.16816.F32.BF16 R20, R136.reuse, R24, RZ ;  /* 0x000000188814723c */ /* 0x048fe200000418ff */
[----:B------:R-:W-:Y:S05]  /*55f0*/  SHFL.IDX PT, R193, R156, 0x1, 0x181f ;  /* 0x00381f009cc17f89 */ /* 0x000fea00000e0000 */
[----:B------:R-:W-:Y:S02]  /*5600*/  SHFL.IDX PT, R195, R156, 0x2, 0x181f ;  /* 0x00581f009cc37f89 */ /* 0x000fe400000e0000 */
[C---:B------:R-:W-:Y:S03]  /*5610*/  HMMA.16816.F32.BF16 R24, R136.reuse, R26, RZ ;  /* 0x0000001a8818723c */ /* 0x040fe600000418ff */
[----:B------:R-:W3:Y:S01]  /*5620*/  SHFL.IDX PT, R3, R194, 0x1, 0x181f ;  /* 0x00381f00c2037f89 */ /* 0x000ee200000e0000 */
[----:B-1----:R-:W-:Y:S04]  /*5630*/  IADD3 R204, P2, R248, R160, RZ ;  /* 0x000000a0f8cc7210 */ /* 0x002fe80007f5e0ff */
[C---:B------:R-:W-:Y:S01]  /*5640*/  HMMA.16816.F32.BF16 R28, R136.reuse, R32, RZ ;  /* 0x00000020881c723c */ /* 0x040fe200000418ff */
[----:B------:R-:W-:Y:S01]  /*5650*/  IADD3 R200, P1, R160, R247, RZ ;  /* 0x000000f7a0c87210 */ /* 0x000fe20007f3e0ff */
[----:B------:R-:W1:Y:S02]  /*5660*/  SHFL.IDX PT, R192, R194, 0x2, 0x181f ;  /* 0x00581f00c2c07f89 */ /* 0x000e6400000e0000 */
[----:B--2---:R-:W-:Y:S02]  /*5670*/  IMAD.X R205, R249, 0x1, R164, P2 ;  /* 0x00000001f9cd7824 */ /* 0x004fe400010e06a4 */
[--C-:B------:R-:W-:Y:S01]  /*5680*/  IMAD.X R201, R164, 0x1, R246.reuse, P1 ;  /* 0x00000001a4c97824 */ /* 0x100fe200008e06f6 */
[----:B------:R-:W-:Y:S01]  /*5690*/  LDSM.16.M88.4 R160, [R222] ;  /* 0x00000000dea0783b */ /* 0x000fe20000000200 */
[C---:B------:R-:W-:Y:S04]  /*56a0*/  HMMA.16816.F32.BF16 R32, R136.reuse, R34, RZ ;  /* 0x000000228820723c */ /* 0x040fe800000418ff */
[----:B------:R-:W-:Y:S04]  /*56b0*/  LDSM.16.M88.4 R164, [R221] ;  /* 0x00000000dda4783b */ /* 0x000fe80000000200 */
[C---:B------:R-:W-:Y:S01]  /*56c0*/  HMMA.16816.F32.BF16 R36, R136.reuse, R40, RZ ;  /* 0x000000288824723c */ /* 0x040fe200000418ff */
[----:B------:R-:W2:Y:S03]  /*56d0*/  SHFL.IDX PT, R194, R194, 0x3, 0x181f ;  /* 0x00781f00c2c27f89 */ /* 0x000ea600000e0000 */
[C---:B---3--:R-:W-:Y:S02]  /*56e0*/  IADD3 R198, P2, R248.reuse, R3, RZ ;  /* 0x00000003f8c67210 */ /* 0x048fe40007f5e0ff */
[-C--:B------:R-:W-:Y:S02]  /*56f0*/  IADD3 R202, P1, R3, R247.reuse, RZ ;  /* 0x000000f703ca7210 */ /* 0x080fe40007f3e0ff */
[C---:B------:R-:W-:Y:S01]  /*5700*/  HMMA.16816.F32.BF16 R40, R136.reuse, R42, RZ ;  /* 0x0000002a8828723c */ /* 0x040fe200000418ff */
[----:B------:R-:W-:Y:S03]  /*5710*/  IMAD.X R199, R249, 0x1, R193, P2 ;  /* 0x00000001f9c77824 */ /* 0x000fe600010e06c1 */
[----:B-1----:R-:W-:Y:S01]  /*5720*/  IADD3 R196, P2, R248, R192, RZ ;  /* 0x000000c0f8c47210 */ /* 0x002fe20007f5e0ff */
[--C-:B------:R-:W-:Y:S01]  /*5730*/  IMAD.X R203, R193, 0x1, R246.reuse, P1 ;  /* 0x00000001c1cb7824 */ /* 0x100fe200008e06f6 */
[----:B------:R-:W-:Y:S02]  /*5740*/  IADD3 R192, P1, R192, R247, RZ ;  /* 0x000000f7c0c07210 */ /* 0x000fe40007f3e0ff */
[C---:B------:R-:W-:Y:S01]  /*5750*/  HMMA.16816.F32.BF16 R44, R136.reuse, R48, RZ ;  /* 0x00000030882c723c */ /* 0x040fe200000418ff */
[----:B------:R-:W-:Y:S03]  /*5760*/  IMAD.X R197, R249, 0x1, R195, P2 ;  /* 0x00000001f9c57824 */ /* 0x000fe600010e06c3 */
[----:B------:R-:W-:Y:S04]  /*5770*/  IMAD.X R193, R195, 0x1, R246, P1 ;  /* 0x00000001c3c17824 */ /* 0x000fe800008e06f6 */
[C---:B------:R-:W-:Y:S08]  /*5780*/  HMMA.16816.F32.BF16 R48, R136.reuse, R50, RZ ;  /* 0x000000328830723c */ /* 0x040ff000000418ff */
[C---:B------:R-:W-:Y:S08]  /*5790*/  HMMA.16816.F32.BF16 R52, R136.reuse, R56, RZ ;  /* 0x000000388834723c */ /* 0x040ff000000418ff */
[C---:B------:R-:W-:Y:S08]  /*57a0*/  HMMA.16816.F32.BF16 R56, R136.reuse, R58, RZ ;  /* 0x0000003a8838723c */ /* 0x040ff000000418ff */
[C---:B------:R-:W-:Y:S08]  /*57b0*/  HMMA.16816.F32.BF16 R60, R136.reuse, R64, RZ ;  /* 0x00000040883c723c */ /* 0x040ff000000418ff */
[----:B------:R-:W-:Y:S08]  /*57c0*/  HMMA.16816.F32.BF16 R64, R136, R66, RZ ;  /* 0x000000428840723c */ /* 0x000ff000000418ff */
[C---:B------:R-:W-:Y:S08]  /*57d0*/  HMMA.16816.F32.BF16 R4, R140.reuse, R132, R4 ;  /* 0x000000848c04723c */ /* 0x040ff00000041804 */
[C---:B------:R-:W-:Y:S01]  /*57e0*/  HMMA.16816.F32.BF16 R8, R140.reuse, R134, R8 ;  /* 0x000000868c08723c */ /* 0x040fe20000041808 */
[----:B------:R-:W-:Y:S07]  /*57f0*/  LDSM.16.M88.4 R132, [R225] ;  /* 0x00000000e184783b */ /* 0x000fee0000000200 */
[C---:B------:R-:W-:Y:S01]  /*5800*/  HMMA.16816.F32.BF16 R12, R140.reuse, R144, R12 ;  /* 0x000000908c0c723c */ /* 0x040fe2000004180c */
[----:B------:R-:W1:Y:S05]  /*5810*/  SHFL.IDX PT, R144, R156, 0x3, 0x181f ;  /* 0x00781f009c907f89 */ /* 0x000e6a00000e0000 */
[----:B------:R-:W3:Y:S02]  /*5820*/  LDSM.16.M88.4 R156, [R223] ;  /* 0x00000000df9c783b */ /* 0x000ee40000000200 */
[C---:B------:R-:W-:Y:S03]  /*5830*/  HMMA.16816.F32.BF16 R16, R140.reuse, R146, R16 ;  /* 0x000000928c10723c */ /* 0x040fe60000041810 */
[----:B------:R-:W-:Y:S01]  /*5840*/  @!PT LDS RZ, [RZ] ;  /* 0x00000000fffff984 */ /* 0x000fe20000000800 */
[----:B------:R-:W-:Y:S01]  /*5850*/  @!PT LDS RZ, [RZ] ;  /* 0x00000000fffff984 */ /* 0x000fe20000000800 */
[----:B------:R-:W-:Y:S01]  /*5860*/  @!PT LDS RZ, [RZ] ;  /* 0x00000000fffff984 */ /* 0x000fe20000000800 */
[----:B------:R4:W-:Y:S04]  /*5870*/  LDGSTS.E.BYPASS.LTC128B.128 [R245+0x100], [R204.64], !P0 ;  /* 0x00100000ccf57fae */ /* 0x0009e8000c101d4e */
[----:B--2---:R-:W-:Y:S01]  /*5880*/  IADD3 R146, P2, P1, R244, R194, R248 ;  /* 0x000000c2f4927210 */ /* 0x004fe2000795e0f8 */
[C---:B------:R-:W-:Y:S01]  /*5890*/  HMMA.16816.F32.BF16 R20, R140.reuse, R148, R20 ;  /* 0x000000948c14723c */ /* 0x040fe20000041814 */
[----:B------:R2:W-:Y:S05]  /*58a0*/  LDGSTS.E.BYPASS.LTC128B.128 [R245+0x4100], [R200.64], !P3 ;  /* 0x04100000c8f57fae */ /* 0x0005ea000d901d4e */
[----:B------:R5:W-:Y:S02]  /*58b0*/  LDGSTS.E.BYPASS.LTC128B.128 [R245+0x1100], [R198.64], !P0 ;  /* 0x01100000c6f57fae */ /* 0x000be4000c101d4e */
[C---:B------:R-:W-:Y:S03]  /*58c0*/  HMMA.16816.F32.BF16 R24, R140.reuse, R150, R24 ;  /* 0x000000968c18723c */ /* 0x040fe60000041818 */
[----:B------:R2:W-:Y:S01]  /*58d0*/  LDGSTS.E.BYPASS.LTC128B.128 [R245+0x5100], [R202.64], !P3 ;  /* 0x05100000caf57fae */ /* 0x0005e2000d901d4e */
[----:B-1----:R-:W-:Y:S02]  /*58e0*/  IADD3.X R147, RZ, R144, R249, P2, P1 ;  /* 0x00000090ff937210 */ /* 0x002fe400017e24f9 */
[----:B------:R-:W-:Y:S02]  /*58f0*/  IADD3 R194, P2, P1, R243, R194, R247 ;  /* 0x000000c2f3c27210 */ /* 0x000fe4000795e0f7 */
[----:B------:R5:W-:Y:S01]  /*5900*/  LDGSTS.E.BYPASS.LTC128B.128 [R245+0x2100], [R196.64], !P0 ;  /* 0x02100000c4f57fae */ /* 0x000be2000c101d4e */
[C---:B------:R-:W-:Y:S03]  /*5910*/  HMMA.16816.F32.BF16 R28, R140.reuse, R132, R28 ;  /* 0x000000848c1c723c */ /* 0x040fe6000004181c */
[----:B------:R-:W-:Y:S01]  /*5920*/  IADD3.X R195, RZ, R144, R246, P2, P1 ;  /* 0x00000090ffc37210 */ /* 0x000fe200017e24f6 */
[----:B------:R1:W-:Y:S01]  /*5930*/  LDGSTS.E.BYPASS.LTC128B.128 [R245+0x6100], [R192.64], !P3 ;  /* 0x06100000c0f57fae */ /* 0x0003e2000d901d4e */
[----:B------:R-:W-:Y:S03]  /*5940*/  PLOP3.LUT P1, PT, PT, PT, UP0, 0x80, 0x0 ;  /* 0x000000000000781c */ /* 0x000fe60003f2f008 */
[C---:B------:R-:W-:Y:S01]  /*5950*/  HMMA.16816.F32.BF16 R32, R140.reuse, R134, R32 ;  /* 0x000000868c20723c */ /* 0x040fe20000041820 */
[----:B------:R1:W-:Y:S05]  /*5960*/  LDGSTS.E.BYPASS.LTC128B.128.ZFILL [R245+0x3100], [R146.64], P5 ;  /* 0x0310000092f57fae */ /* 0x0003ea000a941d4e */
[----:B------:R1:W-:Y:S02]  /*5970*/  LDGSTS.E.BYPASS.LTC128B.128.ZFILL [R245+0x7100], [R194.64], P4 ;  /* 0x07100000c2f57fae */ /* 0x0003e4000a141d4e */
[C---:B------:R-:W-:Y:S03]  /*5980*/  HMMA.16816.F32.BF16 R36, R140.reuse, R152, R36 ;  /* 0x000000988c24723c */ /* 0x040fe60000041824 */
[----:B------:R-:W-:Y:S05]  /*5990*/  LDSM.16.M88.4 R132, [R231+0x8900] ;  /* 0x00890000e784783b */ /* 0x000fea0000000200 */
[C---:B------:R-:W-:Y:S01]  /*59a0*/  HMMA.16816.F32.BF16 R40, R140.reuse, R154, R40 ;  /* 0x0000009a8c28723c */ /* 0x040fe20000041828 */
[----:B------:R-:W0:Y:S05]  /*59b0*/  LDGDEPBAR ;  /* 0x00000000000079af */ /* 0x000e2a0000000000 */
[----:B------:R-:W-:Y:S02]  /*59c0*/  LDSM.16.M88.4 R148, [R231+0x9100] ;  /* 0x00910000e794783b */ /* 0x000fe40000000200 */
[C---:B---3--:R-:W-:Y:S03]  /*59d0*/  HMMA.16816.F32.BF16 R44, R140.reuse, R156, R44 ;  /* 0x0000009c8c2c723c */ /* 0x048fe6000004182c */
[----:B------:R-:W-:Y:S05]  /*59e0*/  LDSM.16.M88.4 R152, [R231+0x9900] ;  /* 0x00990000e798783b */ /* 0x000fea0000000200 */
[C---:B------:R-:W-:Y:S01]  /*59f0*/  HMMA.16816.F32.BF16 R48, R140.reuse, R158, R48 ;  /* 0x0000009e8c30723c */ /* 0x040fe20000041830 */
[----:B-1----:R-:W1:Y:S05]  /*5a00*/  LDSM.16.M88.4 R144, [R231+0x8100] ;  /* 0x00810000e790783b */ /* 0x002e6a0000000200 */
[----:B------:R-:W3:Y:S02]  /*5a10*/  LDSM.16.M88.4 R156, [R231+0xa100] ;  /* 0x00a10000e79c783b */ /* 0x000ee40000000200 */
[C---:B------:R-:W-:Y:S03]  /*5a20*/  HMMA.16816.F32.BF16 R52, R140.reuse, R160, R52 ;  /* 0x000000a08c34723c */ /* 0x040fe60000041834 */
[----:B------:R-:W-:Y:S05]  /*5a30*/  LDSM.16.M88.4 R192, [R220+0x5000] ;  /* 0x00500000dcc0783b */ /* 0x000fea0000000200 */
[C---:B------:R-:W-:Y:S01]  /*5a40*/  HMMA.16816.F32.BF16 R56, R140.reuse, R162, R56 ;  /* 0x000000a28c38723c */ /* 0x040fe20000041838 */
[----:B------:R-:W-:Y:S05]  /*5a50*/  LDSM.16.M88.4 R160, [R231+0xc900] ;  /* 0x00c90000e7a0783b */ /* 0x000fea0000000200 */
[----:B-----5:R-:W-:Y:S02]  /*5a60*/  LDSM.16.M88.4 R196, [R220+0x6000] ;  /* 0x00600000dcc4783b */ /* 0x020fe40000000200 */
[C---:B------:R-:W-:Y:S03]  /*5a70*/  HMMA.16816.F32.BF16 R60, R140.reuse, R164, R60 ;  /* 0x000000a48c3c723c */ /* 0x040fe6000004183c */
[----:B--2---:R-:W-:Y:S05]  /*5a80*/  LDSM.16.M88.4 R200, [R220+0x6800] ;  /* 0x00680000dcc8783b */ /* 0x004fea0000000200 */
[----:B------:R-:W-:Y:S01]  /*5a90*/  HMMA.16816.F32.BF16 R64, R140, R166, R64 ;  /* 0x000000a68c40723c */ /* 0x000fe20000041840 */
[----:B------:R-:W-:Y:S05]  /*5aa0*/  LDSM.16.M88.4 R164, [R231+0xd100] ;  /* 0x00d10000e7a4783b */ /* 0x000fea0000000200 */
[----:B----4-:R-:W-:Y:S02]  /*5ab0*/  LDSM.16.M88.4 R204, [R220+0x7000] ;  /* 0x00700000dccc783b */ /* 0x010fe40000000200 */
[C---:B-1----:R-:W-:Y:S03]  /*5ac0*/  HMMA.16816.F32.BF16 R4, R168.reuse, R144, R4 ;  /* 0x00000090a804723c */ /* 0x042fe60000041804 */
[----:B------:R-:W-:Y:S05]  /*5ad0*/  LDSM.16.M88.4 R208, [R220+0x7800] ;  /* 0x00780000dcd0783b */ /* 0x000fea0000000200 */
[C---:B------:R-:W-:Y:S01]  /*5ae0*/  HMMA.16816.F32.BF16 R8, R168.reuse, R146, R8 ;  /* 0x00000092a808723c */ /* 0x040fe20000041808 */
[----:B------:R-:W1:Y:S07]  /*5af0*/  LDSM.16.M88.4 R144, [R231+0xa900] ;  /* 0x00a90000e790783b */ /* 0x000e6e0000000200 */
[C---:B------:R-:W-:Y:S08]  /*5b00*/  HMMA.16816.F32.BF16 R12, R168.reuse, R132, R12 ;  /* 0x00000084a80c723c */ /* 0x040ff0000004180c */
[C---:B------:R-:W-:Y:S01]  /*5b10*/  HMMA.16816.F32.BF16 R16, R168.reuse, R134, R16 ;  /* 0x00000086a810723c */ /* 0x040fe20000041810 */
[----:B------:R-:W2:Y:S07]  /*5b20*/  LDSM.16.M88.4 R132, [R231+0xb100] ;  /* 0x00b10000e784783b */ /* 0x000eae0000000200 */
[C---:B------:R-:W-:Y:S08]  /*5b30*/  HMMA.16816.F32.BF16 R20, R168.reuse, R148, R20 ;  /* 0x00000094a814723c */ /* 0x040ff00000041814 */
[C---:B------:R-:W-:Y:S01]  /*5b40*/  HMMA.16816.F32.BF16 R24, R168.reuse, R150, R24 ;  /* 0x00000096a818723c */ /* 0x040fe20000041818 */
[----:B------:R-:W4:Y:S07]  /*5b50*/  LDSM.16.M88.4 R148, [R231+0xb900] ;  /* 0x00b90000e794783b */ /* 0x000f2e0000000200 */
[C---:B------:R-:W-:Y:S08]  /*5b60*/  HMMA.16816.F32.BF16 R28, R168.reuse, R152, R28 ;  /* 0x00000098a81c723c */ /* 0x040ff0000004181c */
[C---:B------:R-:W-:Y:S01]  /*5b70*/  HMMA.16816.F32.BF16 R32, R168.reuse, R154, R32 ;  /* 0x0000009aa820723c */ /* 0x040fe20000041820 */
[----:B------:R-:W5:Y:S07]  /*5b80*/  LDSM.16.M88.4 R152, [R220] ;  /* 0x00000000dc98783b */ /* 0x000f6e0000000200 */
[C---:B---3--:R-:W-:Y:S08]  /*5b90*/  HMMA.16816.F32.BF16 R36, R168.reuse, R156, R36 ;  /* 0x0000009ca824723c */ /* 0x048ff00000041824 */
[C---:B------:R-:W-:Y:S01]  /*5ba0*/  HMMA.16816.F32.BF16 R40, R168.reuse, R158, R40 ;  /* 0x0000009ea828723c */ /* 0x040fe20000041828 */
[----:B------:R-:W3:Y:S07]  /*5bb0*/  LDSM.16.M88.4 R156, [R220+0x800] ;  /* 0x00080000dc9c783b */ /* 0x000eee0000000200 */
[C---:B-1----:R-:W-:Y:S08]  /*5bc0*/  HMMA.16816.F32.BF16 R44, R168.reuse, R144, R44 ;  /* 0x00000090a82c723c */ /* 0x042ff0000004182c */
[C---:B------:R-:W-:Y:S01]  /*5bd0*/  HMMA.16816.F32.BF16 R48, R168.reuse, R146, R48 ;  /* 0x00000092a830723c */ /* 0x040fe20000041830 */
[----:B------:R-:W1:Y:S07]  /*5be0*/  LDSM.16.M88.4 R144, [R220+0x1000] ;  /* 0x00100000dc90783b */ /* 0x000e6e0000000200 */
[C---:B--2---:R-:W-:Y:S08]  /*5bf0*/  HMMA.16816.F32.BF16 R52, R168.reuse, R132, R52 ;  /* 0x00000084a834723c */ /* 0x044ff00000041834 */
[C---:B------:R-:W-:Y:S01]  /*5c00*/  HMMA.16816.F32.BF16 R56, R168.reuse, R134, R56 ;  /* 0x00000086a838723c */ /* 0x040fe20000041838 */
[----:B------:R-:W2:Y:S07]  /*5c10*/  LDSM.16.M88.4 R132, [R220+0x1800] ;  /* 0x00180000dc84783b */ /* 0x000eae0000000200 */
[C---:B----4-:R-:W-:Y:S08]  /*5c20*/  HMMA.16816.F32.BF16 R60, R168.reuse, R148, R60 ;  /* 0x00000094a83c723c */ /* 0x050ff0000004183c */
[----:B------:R-:W-:Y:S01]  /*5c30*/  HMMA.16816.F32.BF16 R64, R168, R150, R64 ;  /* 0x00000096a840723c */ /* 0x000fe20000041840 */
[----:B------:R-:W4:Y:S07]  /*5c40*/  LDSM.16.M88.4 R148, [R220+0x2000] ;  /* 0x00200000dc94783b */ /* 0x000f2e0000000200 */
[C---:B-----5:R-:W-:Y:S08]  /*5c50*/  HMMA.16816.F32.BF16 R4, R172.reuse, R152, R4 ;  /* 0x00000098ac04723c */ /* 0x060ff00000041804 */
[C---:B------:R-:W-:Y:S01]  /*5c60*/  HMMA.16816.F32.BF16 R8, R172.reuse, R154, R8 ;  /* 0x0000009aac08723c */ /* 0x040fe20000041808 */
[----:B------:R-:W5:Y:S07]  /*5c70*/  LDSM.16.M88.4 R152, [R220+0x2800] ;  /* 0x00280000dc98783b */ /* 0x000f6e0000000200 */
        /* <DEDUP_REMOVED lines=10> */
[C---:B------:R-:W-:Y:S01]  /*5d20*/  HMMA.16816.F32.BF16 R40, R172.reuse, R150, R40 ;  /* 0x00000096ac28723c */ /* 0x040fe20000041828 */
        /* <DEDUP_REMOVED lines=8> */
[----:B------:R-:W-:Y:S01]  /*5db0*/  HMMA.16816.F32.BF16 R64, R172, R146, R64 ;  /* 0x00000092ac40723c */ /* 0x000fe20000041840 */
        /* <DEDUP_REMOVED lines=12> */
[----:B------:R-:W3:Y:S07]  /*5e80*/  LDSM.16.M88.4 R156, [R219] ;  /* 0x00000000db9c783b */ /* 0x000eee0000000200 */
[C---:B-1----:R-:W-:Y:S08]  /*5e90*/  HMMA.16816.F32.BF16 R36, R176.reuse, R144, R36 ;  /* 0x00000090b024723c */ /* 0x042ff00000041824 */
[C---:B------:R-:W-:Y:S01]  /*5ea0*/  HMMA.16816.F32.BF16 R40, R176.reuse, R146, R40 ;  /* 0x00000092b028723c */ /* 0x040fe20000041828 */
[----:B------:R-:W1:Y:S07]  /*5eb0*/  LDSM.16.M88.4 R144, [R218] ;  /* 0x00000000da90783b */ /* 0x000e6e0000000200 */
[C---:B--2---:R-:W-:Y:S08]  /*5ec0*/  HMMA.16816.F32.BF16 R44, R176.reuse, R132, R44 ;  /* 0x00000084b02c723c */ /* 0x044ff0000004182c */
[C---:B------:R-:W-:Y:S01]  /*5ed0*/  HMMA.16816.F32.BF16 R48, R176.reuse, R134, R48 ;  /* 0x00000086b030723c */ /* 0x040fe20000041830 */
[----:B------:R-:W2:Y:S07]  /*5ee0*/  LDSM.16.M88.4 R132, [R217] ;  /* 0x00000000d984783b */ /* 0x000eae0000000200 */
[C---:B----4-:R-:W-:Y:S08]  /*5ef0*/  HMMA.16816.F32.BF16 R52, R176.reuse, R148, R52 ;  /* 0x00000094b034723c */ /* 0x050ff00000041834 */
[C---:B------:R-:W-:Y:S01]  /*5f00*/  HMMA.16816.F32.BF16 R56, R176.reuse, R150, R56 ;  /* 0x00000096b038723c */ /* 0x040fe20000041838 */
[----:B------:R-:W4:Y:S07]  /*5f10*/  LDSM.16.M88.4 R148, [R216] ;  /* 0x00000000d894783b */ /* 0x000f2e0000000200 */
[C---:B-----5:R-:W-:Y:S08]  /*5f20*/  HMMA.16816.F32.BF16 R60, R176.reuse, R152, R60 ;  /* 0x00000098b03c723c */ /* 0x060ff0000004183c */
[----:B------:R-:W-:Y:S01]  /*5f30*/  HMMA.16816.F32.BF16 R64, R176, R154, R64 ;  /* 0x0000009ab040723c */ /* 0x000fe20000041840 */
[----:B------:R-:W5:Y:S07]  /*5f40*/  LDSM.16.M88.4 R152, [R215] ;  /* 0x00000000d798783b */ /* 0x000f6e0000000200 */
        /* <DEDUP_REMOVED lines=17> */
[----:B------:R-:W-:Y:S07]  /*6060*/  LDSM.16.M88.4 R156, [R231+0xf900] ;  /* 0x00f90000e79c783b */ /* 0x000fee0000000200 */
[C---:B-1----:R-:W-:Y:S08]  /*6070*/  HMMA.16816.F32.BF16 R52, R180.reuse, R144, R52 ;  /* 0x00000090b434723c */ /* 0x042ff00000041834 */
[C---:B------:R-:W-:Y:S01]  /*6080*/  HMMA.16816.F32.BF16 R56, R180.reuse, R146, R56 ;  /* 0x00000092b438723c */ /* 0x040fe20000041838 */
[----:B------:R-:W1:Y:S07]  /*6090*/  LDSM.16.M88.4 R144, [R231+0xe100] ;  /* 0x00e10000e790783b */ /* 0x000e6e0000000200 */
[C---:B--2---:R-:W-:Y:S08]  /*60a0*/  HMMA.16816.F32.BF16 R60, R180.reuse, R132, R60 ;  /* 0x00000084b43c723c */ /* 0x044ff0000004183c */
[----:B------:R-:W-:Y:S01]  /*60b0*/  HMMA.16816.F32.BF16 R64, R180, R134, R64 ;  /* 0x00000086b440723c */ /* 0x000fe20000041840 */
[----:B------:R-:W2:Y:S07]  /*60c0*/  LDSM.16.M88.4 R132, [R231+0xe900] ;  /* 0x00e90000e784783b */ /* 0x000eae0000000200 */
[C---:B----4-:R-:W-:Y:S08]  /*60d0*/  HMMA.16816.F32.BF16 R4, R184.reuse, R148, R4 ;  /* 0x00000094b804723c */ /* 0x050ff00000041804 */
[C---:B------:R-:W-:Y:S01]  /*60e0*/  HMMA.16816.F32.BF16 R8, R184.reuse, R150, R8 ;  /* 0x00000096b808723c */ /* 0x040fe20000041808 */
[----:B------:R-:W3:Y:S07]  /*60f0*/  LDSM.16.M88.4 R148, [R231+0xf100] ;  /* 0x00f10000e794783b */ /* 0x000eee0000000200 */
[C---:B------:R-:W-:Y:S08]  /*6100*/  HMMA.16816.F32.BF16 R12, R184.reuse, R160, R12 ;  /* 0x000000a0b80c723c */ /* 0x040ff0000004180c */
[C---:B------:R-:W-:Y:S01]  /*6110*/  HMMA.16816.F32.BF16 R16, R184.reuse, R162, R16 ;  /* 0x000000a2b810723c */ /* 0x040fe20000041810 */
[----:B------:R-:W4:Y:S07]  /*6120*/  LDSM.16.M88.4 R160, [R220+0x4000] ;  /* 0x00400000dca0783b */ /* 0x000f2e0000000200 */
[C---:B------:R-:W-:Y:S08]  /*6130*/  HMMA.16816.F32.BF16 R20, R184.reuse, R164, R20 ;  /* 0x000000a4b814723c */ /* 0x040ff00000041814 */
[C---:B------:R-:W-:Y:S01]  /*6140*/  HMMA.16816.F32.BF16 R24, R184.reuse, R166, R24 ;  /* 0x000000a6b818723c */ /* 0x040fe20000041818 */
[----:B------:R-:W3:Y:S07]  /*6150*/  LDSM.16.M88.4 R164, [R220+0x4800] ;  /* 0x00480000dca4783b */ /* 0x000eee0000000200 */
[C---:B-----5:R-:W-:Y:S08]  /*6160*/  HMMA.16816.F32.BF16 R28, R184.reuse, R152, R28 ;  /* 0x00000098b81c723c */ /* 0x060ff0000004181c */
[C---:B------:R-:W-:Y:S01]  /*6170*/  HMMA.16816.F32.BF16 R32, R184.reuse, R154, R32 ;  /* 0x0000009ab820723c */ /* 0x040fe20000041820 */
[----:B------:R-:W5:Y:S01]  /*6180*/  LDSM.16.M88.4 R152, [R220+0x5800] ;  /* 0x00580000dc98783b */ /* 0x000f620000000200 */
[----:B------:R-:W-:Y:S04]  /*6190*/  DEPBAR.LE SB0, 0x0 ;  /* 0x000080000000791a */ /* 0x000fe80000000000 */
[----:B------:R-:W-:Y:S02]  /*61a0*/  BAR.SYNC.DEFER_BLOCKING 0x0 ;  /* 0x0000000000007b1d */ /* 0x000fe40000010000 */
[C---:B-1----:R-:W-:Y:S08]  /*61b0*/  HMMA.16816.F32.BF16 R36, R184.reuse, R144, R36 ;  /* 0x00000090b824723c */ /* 0x042ff00000041824 */
[C---:B------:R-:W-:Y:S08]  /*61c0*/  HMMA.16816.F32.BF16 R40, R184.reuse, R146, R40 ;  /* 0x00000092b828723c */ /* 0x040ff00000041828 */
[C---:B--2---:R-:W-:Y:S08]  /*61d0*/  HMMA.16816.F32.BF16 R44, R184.reuse, R132, R44 ;  /* 0x00000084b82c723c */ /* 0x044ff0000004182c */
[C---:B------:R-:W-:Y:S08]  /*61e0*/  HMMA.16816.F32.BF16 R48, R184.reuse, R134, R48 ;  /* 0x00000086b830723c */ /* 0x040ff00000041830 */
[C---:B---3--:R-:W-:Y:S08]  /*61f0*/  HMMA.16816.F32.BF16 R52, R184.reuse, R148, R52 ;  /* 0x00000094b834723c */ /* 0x048ff00000041834 */
[C---:B------:R-:W-:Y:S08]  /*6200*/  HMMA.16816.F32.BF16 R56, R184.reuse, R150, R56 ;  /* 0x00000096b838723c */ /* 0x040ff00000041838 */
[C---:B------:R-:W-:Y:S08]  /*6210*/  HMMA.16816.F32.BF16 R60, R184.reuse, R156, R60 ;  /* 0x0000009cb83c723c */ /* 0x040ff0000004183c */
[----:B------:R-:W-:Y:S08]  /*6220*/  HMMA.16816.F32.BF16 R64, R184, R158, R64 ;  /* 0x0000009eb840723c */ /* 0x000ff00000041840 */
[C---:B----4-:R-:W-:Y:S08]  /*6230*/  HMMA.16816.F32.BF16 R4, R188.reuse, R160, R4 ;  /* 0x000000a0bc04723c */ /* 0x050ff00000041804 */
[C---:B------:R-:W-:Y:S08]  /*6240*/  HMMA.16816.F32.BF16 R8, R188.reuse, R162, R8 ;  /* 0x000000a2bc08723c */ /* 0x040ff00000041808 */
[C---:B------:R-:W-:Y:S08]  /*6250*/  HMMA.16816.F32.BF16 R12, R188.reuse, R164, R12 ;  /* 0x000000a4bc0c723c */ /* 0x040ff0000004180c */
[C---:B------:R-:W-:Y:S08]  /*6260*/  HMMA.16816.F32.BF16 R16, R188.reuse, R166, R16 ;  /* 0x000000a6bc10723c */ /* 0x040ff00000041810 */
[C---:B------:R-:W-:Y:S08]  /*6270*/  HMMA.16816.F32.BF16 R20, R188.reuse, R192, R20 ;  /* 0x000000c0bc14723c */ /* 0x040ff00000041814 */
[C---:B------:R-:W-:Y:S08]  /*6280*/  HMMA.16816.F32.BF16 R24, R188.reuse, R194, R24 ;  /* 0x000000c2bc18723c */ /* 0x040ff00000041818 */
[C---:B-----5:R-:W-:Y:S08]  /*6290*/  HMMA.16816.F32.BF16 R28, R188.reuse, R152, R28 ;  /* 0x00000098bc1c723c */ /* 0x060ff0000004181c */
        /* <DEDUP_REMOVED lines=8> */
[----:B------:R-:W-:Y:S01]  /*6320*/  HMMA.16816.F32.BF16 R64, R188, R210, R64 ;  /* 0x000000d2bc40723c */ /* 0x000fe20000041840 */
[----:B------:R-:W-:-:S07]  /*6330*/  @P1 BRA `(.L_x_5) ;  /* 0xffffeca000001947 */ /* 0x000fce000383ffff */
.L_x_4:
[----:B------:R-:W-:Y:S01]  /*6340*/  FMNMX.FTZ R134, R4, R2, !PT ;  /* 0x0000000204867209 */ /* 0x000fe20007810000 */
[----:B---3--:R-:W-:Y:S01]  /*6350*/  LDSM.16.MT88.4 R144, [R232+0x100] ;  /* 0x00010000e890783b */ /* 0x008fe20000004200 */
[----:B------:R-:W-:Y:S02]  /*6360*/  FMNMX.FTZ R3, R6, R0, !PT ;  /* 0x0000000006037209 */ /* 0x000fe40007810000 */
[----:B------:R-:W-:Y:S02]  /*6370*/  FMNMX.FTZ R134, R5, R134, !PT ;  /* 0x0000008605867209 */ /* 0x000fe40007810000 */
[----:B------:R-:W-:Y:S02]  /*6380*/  FMNMX.FTZ R3, R7, R3, !PT ;  /* 0x0000000307037209 */ /* 0x000fe40007810000 */
[----:B------:R-:W-:Y:S01]  /*6390*/  FMNMX.FTZ R134, R8, R134, !PT ;  /* 0x0000008608867209 */ /* 0x000fe20007810000 */
[----:B------:R-:W-:Y:S01]  /*63a0*/  LDSM.16.MT88.4 R148, [R230+0x100] ;  /* 0x00010000e694783b */ /* 0x000fe20000004200 */
        /* <DEDUP_REMOVED lines=9> */
[----:B------:R-:W0:Y:S01]  /*6440*/  LDGDEPBAR ;  /* 0x00000000000079af */ /* 0x000e220000000000 */
[----:B------:R-:W-:Y:S02]  /*6450*/  FMNMX.FTZ R3, R18, R3, !PT ;  /* 0x0000000312037209 */ /* 0x000fe40007810000 */
        /* <DEDUP_REMOVED lines=50> */
[----:B------:R-:W-:Y:S01]  /*6780*/  ISETP.LT.AND P1, PT, RZ, UR8, PT ;  /* 0x00000008ff007c0c */ /* 0x000fe2000bf21270 */
[----:B------:R-:W-:Y:S01]  /*6790*/  SHFL.BFLY PT, R132, R134, 0x2, 0x1f ;  /* 0x0c401f0086847f89 */ /* 0x000fe200000e0000 */
[----:B------:R-:W-:Y:S07]  /*67a0*/  UIADD3 UR8, UR8, -0x1, URZ ;  /* 0xffffffff08087890 */ /* 0x000fee000fffe03f */
[----:B------:R-:W1:Y:S02]  /*67b0*/  SHFL.BFLY PT, R3, R133, 0x2, 0x1f ;  /* 0x0c401f0085037f89 */ /* 0x000e6400000e0000 */
[----:B-1----:R-:W-:Y:S02]  /*67c0*/  FMNMX.FTZ R133, R133, R3, !PT ;  /* 0x0000000385857209 */ /* 0x002fe40007810000 */
[----:B------:R-:W-:Y:S04]  /*67d0*/  FMNMX.FTZ R134, R134, R132, !PT ;  /* 0x0000008486867209 */ /* 0x000fe80007810000 */
[----:B------:R-:W1:Y:S08]  /*67e0*/  SHFL.BFLY PT, R3, R133, 0x1, 0x1f ;  /* 0x0c201f0085037f89 */ /* 0x000e7000000e0000 */
[----:B------:R-:W2:Y:S01]  /*67f0*/  SHFL.BFLY PT, R132, R134, 0x1, 0x1f ;  /* 0x0c201f0086847f89 */ /* 0x000ea200000e0000 */
[----:B-1----:R-:W-:Y:S05]  /*6800*/  FMNMX.FTZ R3, R133, R3, !PT ;  /* 0x0000000385037209 */ /* 0x002fea0007810000 */
[C---:B------:R-:W-:Y:S02]  /*6810*/  FMUL.FTZ R161, R3.reuse, c[0x0][0x2d0] ;  /* 0x0000b40003a17a20 */ /* 0x040fe40000410000 */
[----:B------:R-:W-:Y:S01]  /*6820*/  FADD.FTZ R0, -R3, R0 ;  /* 0x0000000003007221 */ /* 0x000fe20000010100 */
[----:B--2---:R-:W-:Y:S01]  /*6830*/  FMNMX.FTZ R132, R134, R132, !PT ;  /* 0x0000008486847209 */ /* 0x004fe20007810000 */
[--C-:B------:R-:W-:Y:S02]  /*6840*/  FFMA.FTZ R159, R10, c[0x0][0x2d0], -R161.reuse ;  /* 0x0000b4000a9f7a23 */ /* 0x100fe400000108a1 */
[--C-:B------:R-:W-:Y:S02]  /*6850*/  FFMA.FTZ R160, R11, c[0x0][0x2d0], -R161.reuse ;  /* 0x0000b4000ba07a23 */ /* 0x100fe400000108a1 */
[C---:B------:R-:W-:Y:S02]  /*6860*/  FMUL.FTZ R162, R132.reuse, c[0x0][0x2d0] ;  /* 0x0000b40084a27a20 */ /* 0x040fe40000410000 */
[----:B------:R-:W-:Y:S01]  /*6870*/  FADD.FTZ R2, -R132, R2 ;  /* 0x0000000284027221 */ /* 0x000fe20000010100 */
[----:B------:R-:W-:Y:S01]  /*6880*/  MUFU.EX2 R159, R159 ;  /* 0x0000009f009f7308 */ /* 0x000fe20000000800 */
[--C-:B------:R-:W-:Y:S02]  /*6890*/  FFMA.FTZ R135, R8, c[0x0][0x2d0], -R162.reuse ;  /* 0x0000b40008877a23 */ /* 0x100fe400000108a2 */
[--C-:B------:R-:W-:Y:S02]  /*68a0*/  FFMA.FTZ R156, R9, c[0x0][0x2d0], -R162.reuse ;  /* 0x0000b400099c7a23 */ /* 0x100fe400000108a2 */
[----:B------:R-:W-:Y:S02]  /*68b0*/  FMUL.FTZ R2, R2, c[0x0][0x2d0] ;  /* 0x0000b40002027a20 */ /* 0x000fe40000410000 */
[----:B------:R-:W-:Y:S02]  /*68c0*/  FMUL.FTZ R0, R0, c[0x0][0x2d0] ;  /* 0x0000b40000007a20 */ /* 0x000fe40000410000 */
[--C-:B------:R-:W-:Y:S01]  /*68d0*/  FFMA.FTZ R133, R4, c[0x0][0x2d0], -R162.reuse ;  /* 0x0000b40004857a23 */ /* 0x100fe200000108a2 */
[----:B------:R-:W-:Y:S01]  /*68e0*/  MUFU.EX2 R135, R135 ;  /* 0x0000008700877308 */ /* 0x000fe20000000800 */
[--C-:B------:R-:W-:Y:S02]  /*68f0*/  FFMA.FTZ R134, R5, c[0x0][0x2d0], -R162.reuse ;  /* 0x0000b40005867a23 */ /* 0x100fe400000108a2 */
[--C-:B------:R-:W-:Y:S02]  /*6900*/  FFMA.FTZ R157, R6, c[0x0][0x2d0], -R161.reuse ;  /* 0x0000b400069d7a23 */ /* 0x100fe400000108a1 */
[--C-:B------:R-:W-:Y:S02]  /*6910*/  FFMA.FTZ R158, R7, c[0x0][0x2d0], -R161.reuse ;  /* 0x0000b400079e7a23 */ /* 0x100fe400000108a1 */
[--C-:B------:R-:W-:Y:S02]  /*6920*/  FFMA.FTZ R167, R20, c[0x0][0x2d0], -R162.reuse ;  /* 0x0000b40014a77a23 */ /* 0x100fe400000108a2 */
[--C-:B------:R-:W-:Y:S01]  /*6930*/  FFMA.FTZ R192, R21, c[0x0][0x2d0], -R162.reuse ;  /* 0x0000b40015c07a23 */ /* 0x100fe200000108a2 */
[----:B------:R-:W1:Y:S01]  /*6940*/  MUFU.EX2 R2, R2 ;  /* 0x0000000200027308 */ /* 0x000e620000000800 */
[--C-:B------:R-:W-:Y:S02]  /*6950*/  FFMA.FTZ R193, R22, c[0x0][0x2d0], -R161.reuse ;  /* 0x0000b40016c17a23 */ /* 0x100fe400000108a1 */
[--C-:B------:R-:W-:Y:S02]  /*6960*/  FFMA.FTZ R194, R23, c[0x0][0x2d0], -R161.reuse ;  /* 0x0000b40017c27a23 */ /* 0x100fe400000108a1 */
[----:B------:R-:W-:Y:S01]  /*6970*/  LDSM.16.MT88.4 R20, [R230+0x4900] ;  /* 0x00490000e614783b */ /* 0x000fe20000004200 */
[--C-:B------:R-:W-:Y:S02]  /*6980*/  FFMA.FTZ R195, R32, c[0x0][0x2d0], -R162.reuse ;  /* 0x0000b40020c37a23 */ /* 0x100fe400000108a2 */
[--C-:B------:R-:W-:Y:S02]  /*6990*/  FFMA.FTZ R196, R33, c[0x0][0x2d0], -R162.reuse ;  /* 0x0000b40021c47a23 */ /* 0x100fe400000108a2 */
[----:B------:R-:W2:Y:S01]  /*69a0*/  MUFU.EX2 R0, R0 ;  /* 0x0000000000007308 */ /* 0x000ea20000000800 */
[--C-:B------:R-:W-:Y:S02]  /*69b0*/  FFMA.FTZ R197, R38, c[0x0][0x2d0], -R161.reuse ;  /* 0x0000b40026c57a23 */ /* 0x100fe400000108a1 */
[--C-:B------:R-:W-:Y:S02]  /*69c0*/  FFMA.FTZ R198, R39, c[0x0][0x2d0], -R161.reuse ;  /* 0x0000b40027c67a23 */ /* 0x100fe400000108a1 */
[--C-:B------:R-:W-:Y:S02]  /*69d0*/  FFMA.FTZ R199, R40, c[0x0][0x2d0], -R162.reuse ;  /* 0x0000b40028c77a23 */ /* 0x100fe400000108a2 */
[--C-:B------:R-:W-:Y:S02]  /*69e0*/  FFMA.FTZ R200, R41, c[0x0][0x2d0], -R162.reuse ;  /* 0x0000b40029c87a23 */ /* 0x100fe400000108a2 */
[--C-:B------:R-:W-:Y:S01]  /*69f0*/  FFMA.FTZ R201, R42, c[0x0][0x2d0], -R161.reuse ;  /* 0x0000b4002ac97a23 */ /* 0x100fe200000108a1 */
[----:B------:R-:W-:Y:S01]  /*6a00*/  MUFU.EX2 R133, R133 ;  /* 0x0000008500857308 */ /* 0x000fe20000000800 */
[--C-:B------:R-:W-:Y:S02]  /*6a10*/  FFMA.FTZ R202, R43, c[0x0][0x2d0], -R161.reuse ;  /* 0x0000b4002bca7a23 */ /* 0x100fe400000108a1 */
[----:B------:R-:W-:Y:S01]  /*6a20*/  LDSM.16.MT88.4 R40, [R229+0x6900] ;  /* 0x00690000e528783b */ /* 0x000fe20000004200 */
[C---:B-1----:R-:W-:Y:S02]  /*6a30*/  FMUL.FTZ R4, R2.reuse, R128 ;  /* 0x0000008002047220 */ /* 0x042fe40000410000 */
[C---:B------:R-:W-:Y:S02]  /*6a40*/  FMUL.FTZ R5, R2.reuse, R129 ;  /* 0x0000008102057220 */ /* 0x040fe40000410000 */
[C---:B------:R-:W-:Y:S02]  /*6a50*/  FMUL.FTZ R8, R2.reuse, R124 ;  /* 0x0000007c02087220 */ /* 0x040fe40000410000 */
[----:B------:R-:W1:Y:S01]  /*6a60*/  MUFU.EX2 R134, R134 ;  /* 0x0000008600867308 */ /* 0x000e620000000800 */
[C---:B------:R-:W-:Y:S02]  /*6a70*/  FMUL.FTZ R9, R2.reuse, R125 ;  /* 0x0000007d02097220 */ /* 0x040fe40000410000 */
[----:B------:R-:W-:Y:S02]  /*6a80*/  FMUL.FTZ R68, R2, R68 ;  /* 0x0000004402447220 */ /* 0x000fe40000410000 */
[C---:B--2---:R-:W-:Y:S02]  /*6a90*/  FMUL.FTZ R6, R0.reuse, R130 ;  /* 0x0000008200067220 */ /* 0x044fe40000410000 */
[C---:B------:R-:W-:Y:S02]  /*6aa0*/  FMUL.FTZ R7, R0.reuse, R131 ;  /* 0x0000008300077220 */ /* 0x040fe40000410000 */
[C---:B------:R-:W-:Y:S01]  /*6ab0*/  FMUL.FTZ R10, R0.reuse, R126 ;  /* 0x0000007e000a7220 */ /* 0x040fe20000410000 */
[----:B------:R-:W2:Y:S01]  /*6ac0*/  MUFU.EX2 R156, R156 ;  /* 0x0000009c009c7308 */ /* 0x000ea20000000800 */
[----:B------:R-:W-:Y:S02]  /*6ad0*/  FMUL.FTZ R11, R0, R127 ;  /* 0x0000007f000b7220 */ /* 0x000fe40000410000 */
[----:B------:R-:W3:Y:S01]  /*6ae0*/  LDSM.16.MT88.4 R124, [R228+0x100] ;  /* 0x00010000e47c783b */ /* 0x000ee20000004200 */
[----:B------:R-:W-:Y:S02]  /*6af0*/  FMUL.FTZ R69, R2, R69 ;  /* 0x0000004502457220 */ /* 0x000fe40000410000 */
[C---:B------:R-:W-:Y:S02]  /*6b00*/  FMUL.FTZ R70, R0.reuse, R70 ;  /* 0x0000004600467220 */ /* 0x040fe40000410000 */
[----:B------:R-:W-:Y:S02]  /*6b10*/  FMUL.FTZ R71, R0, R71 ;  /* 0x0000004700477220 */ /* 0x000fe40000410000 */
[----:B------:R-:W-:Y:S01]  /*6b20*/  MUFU.EX2 R157, R157 ;  /* 0x0000009d009d7308 */ /* 0x000fe20000000800 */
[C---:B------:R-:W-:Y:S02]  /*6b30*/  FMUL.FTZ R72, R2.reuse, R72 ;  /* 0x0000004802487220 */ /* 0x040fe40000410000 */
[----:B------:R-:W-:Y:S01]  /*6b40*/  FMUL.FTZ R73, R2, R73 ;  /* 0x0000004902497220 */ /* 0x000fe20000410000 */
[----:B-1----:R-:W-:Y:S01]  /*6b50*/  F2FP.BF16.PACK_AB R128, R134, R133 ;  /* 0x000000858680723e */ /* 0x002fe200000010ff */
[C---:B------:R-:W-:Y:S02]  /*6b60*/  FMUL.FTZ R74, R0.reuse, R74 ;  /* 0x0000004a004a7220 */ /* 0x040fe40000410000 */
[----:B------:R-:W-:Y:S02]  /*6b70*/  FMUL.FTZ R75, R0, R75 ;  /* 0x0000004b004b7220 */ /* 0x000fe40000410000 */
[C---:B------:R-:W-:Y:S01]  /*6b80*/  FMUL.FTZ R76, R2.reuse, R76 ;  /* 0x0000004c024c7220 */ /* 0x040fe20000410000 */
[----:B------:R-:W1:Y:S01]  /*6b90*/  MUFU.EX2 R158, R158 ;  /* 0x0000009e009e7308 */ /* 0x000e620000000800 */
[----:B------:R-:W-:Y:S02]  /*6ba0*/  FMUL.FTZ R77, R2, R77 ;  /* 0x0000004d024d7220 */ /* 0x000fe40000410000 */
[----:B------:R-:W-:Y:S01]  /*6bb0*/  FMUL.FTZ R78, R0, R78 ;  /* 0x0000004e004e7220 */ /* 0x000fe20000410000 */
[----:B--2---:R-:W-:Y:S01]  /*6bc0*/  F2FP.BF16.PACK_AB R130, R156, R135 ;  /* 0x000000879c82723e */ /* 0x004fe200000010ff */
[----:B------:R-:W-:Y:S02]  /*6bd0*/  FMUL.FTZ R79, R0, R79 ;  /* 0x0000004f004f7220 */ /* 0x000fe40000410000 */
[C---:B------:R-:W-:Y:S02]  /*6be0*/  FMUL.FTZ R80, R2.reuse, R80 ;  /* 0x0000005002507220 */ /* 0x040fe40000410000 */
[----:B------:R-:W-:Y:S01]  /*6bf0*/  FMUL.FTZ R81, R2, R81 ;  /* 0x0000005102517220 */ /* 0x000fe20000410000 */
[----:B------:R-:W2:Y:S01]  /*6c00*/  MUFU.EX2 R160, R160 ;  /* 0x000000a000a07308 */ /* 0x000ea20000000800 */
[C---:B------:R-:W-:Y:S02]  /*6c10*/  FMUL.FTZ R82, R0.reuse, R82 ;  /* 0x0000005200527220 */ /* 0x040fe40000410000 */
[----:B------:R-:W-:Y:S02]  /*6c20*/  FMUL.FTZ R83, R0, R83 ;  /* 0x0000005300537220 */ /* 0x000fe40000410000 */
[C---:B------:R-:W-:Y:S02]  /*6c30*/  FMUL.FTZ R84, R2.reuse, R84 ;  /* 0x0000005402547220 */ /* 0x040fe40000410000 */
[----:B------:R-:W-:Y:S02]  /*6c40*/  FMUL.FTZ R85, R2, R85 ;  /* 0x0000005502557220 */ /* 0x000fe40000410000 */
[C---:B------:R-:W-:Y:S01]  /*6c50*/  FMUL.FTZ R86, R0.reuse, R86 ;  /* 0x0000005600567220 */ /* 0x040fe20000410000 */
[----:B------:R-:W-:Y:S01]  /*6c60*/  MUFU.EX2 R167, R167 ;  /* 0x000000a700a77308 */ /* 0x000fe20000000800 */
[----:B------:R-:W-:Y:S02]  /*6c70*/  FMUL.FTZ R87, R0, R87 ;  /* 0x0000005700577220 */ /* 0x000fe40000410000 */
[--C-:B------:R-:W-:Y:S01]  /*6c80*/  FFMA.FTZ R203, R48, c[0x0][0x2d0], -R162.reuse ;  /* 0x0000b40030cb7a23 */ /* 0x100fe200000108a2 */
[----:B-1----:R-:W-:Y:S01]  /*6c90*/  F2FP.BF16.PACK_AB R129, R158, R157 ;  /* 0x0000009d9e81723e */ /* 0x002fe200000010ff */
[--C-:B------:R-:W-:Y:S02]  /*6ca0*/  FFMA.FTZ R204, R49, c[0x0][0x2d0], -R162.reuse ;  /* 0x0000b40031cc7a23 */ /* 0x100fe400000108a2 */
[--C-:B------:R-:W-:Y:S02]  /*6cb0*/  FFMA.FTZ R205, R50, c[0x0][0x2d0], -R161.reuse ;  /* 0x0000b40032cd7a23 */ /* 0x100fe400000108a1 */
[--C-:B------:R-:W-:Y:S01]  /*6cc0*/  FFMA.FTZ R206, R51, c[0x0][0x2d0], -R161.reuse ;  /* 0x0000b40033ce7a23 */ /* 0x100fe200000108a1 */
[----:B------:R-:W-:Y:S01]  /*6cd0*/  MUFU.EX2 R192, R192 ;  /* 0x000000c000c07308 */ /* 0x000fe20000000800 */
[----:B------:R-:W-:Y:S01]  /*6ce0*/  LDSM.16.MT88.4 R48, [R228+0x7100] ;  /* 0x00710000e430783b */ /* 0x000fe20000004200 */
[----:B------:R-:W-:Y:S01]  /*6cf0*/  FMUL.FTZ R88, R2, R88 ;  /* 0x0000005802587220 */ /* 0x000fe20000410000 */
[----:B--2---:R-:W-:Y:S01]  /*6d00*/  F2FP.BF16.PACK_AB R131, R160, R159 ;  /* 0x0000009fa083723e */ /* 0x004fe200000010ff */
[----:B------:R-:W-:Y:S02]  /*6d10*/  FMUL.FTZ R89, R2, R89 ;  /* 0x0000005902597220 */ /* 0x000fe40000410000 */
[C---:B------:R-:W-:Y:S02]  /*6d20*/  FMUL.FTZ R90, R0.reuse, R90 ;  /* 0x0000005a005a7220 */ /* 0x040fe40000410000 */
[----:B------:R-:W-:Y:S02]  /*6d30*/  FMUL.FTZ R91, R0, R91 ;  /* 0x0000005b005b7220 */ /* 0x000fe40000410000 */
[----:B------:R-:W-:Y:S01]  /*6d40*/  MUFU.EX2 R193, R193 ;  /* 0x000000c100c17308 */ /* 0x000fe20000000800 */
[C---:B------:R-:W-:Y:S05]  /*6d50*/  HMMA.16816.F32.BF16 R4, R128.reuse, R144, R4 ;  /* 0x000000908004723c */ /* 0x040fea0000041804 */
[C---:B------:R-:W-:Y:S02]  /*6d60*/  FMUL.FTZ R92, R2.reuse, R92 ;  /* 0x0000005c025c7220 */ /* 0x040fe40000410000 */
[----:B------:R-:W-:Y:S01]  /*6d70*/  FMUL.FTZ R93, R2, R93 ;  /* 0x0000005d025d7220 */ /* 0x000fe20000410000 */
[C---:B------:R-:W-:Y:S01]  /*6d80*/  HMMA.16816.F32.BF16 R8, R128.reuse, R146, R8 ;  /* 0x000000928008723c */ /* 0x040fe20000041808 */
[----:B------:R-:W1:Y:S01]  /*6d90*/  LDSM.16.MT88.4 R144, [R232+0x4100] ;  /* 0x00410000e890783b */ /* 0x000e620000004200 */
[----:B------:R-:W-:Y:S02]  /*6da0*/  MUFU.EX2 R194, R194 ;  /* 0x000000c200c27308 */ /* 0x000fe40000000800 */
[C---:B------:R-:W-:Y:S02]  /*6db0*/  FMUL.FTZ R94, R0.reuse, R94 ;  /* 0x0000005e005e7220 */ /* 0x040fe40000410000 */
[----:B------:R-:W-:Y:S02]  /*6dc0*/  FMUL.FTZ R95, R0, R95 ;  /* 0x0000005f005f7220 */ /* 0x000fe40000410000 */
[C---:B------:R-:W-:Y:S04]  /*6dd0*/  HMMA.16816.F32.BF16 R68, R128.reuse, R148, R68 ;  /* 0x000000948044723c */ /* 0x040fe80000041844 */
[C---:B------:R-:W-:Y:S01]  /*6de0*/  FMUL.FTZ R96, R2.reuse, R96 ;  /* 0x0000006002607220 */ /* 0x040fe20000410000 */
[----:B------:R-:W-:Y:S01]  /*6df0*/  MUFU.EX2 R195, R195 ;  /* 0x000000c300c37308 */ /* 0x000fe20000000800 */
[----:B------:R-:W-:Y:S02]  /*6e00*/  FMUL.FTZ R97, R2, R97 ;  /* 0x0000006102617220 */ /* 0x000fe40000410000 */
[C---:B------:R-:W-:Y:S01]  /*6e10*/  HMMA.16816.F32.BF16 R72, R128.reuse, R150, R72 ;  /* 0x000000968048723c */ /* 0x040fe20000041848 */
[----:B------:R-:W2:Y:S03]  /*6e20*/  LDSM.16.MT88.4 R148, [R230+0x4100] ;  /* 0x00410000e694783b */ /* 0x000ea60000004200 */
[C---:B------:R-:W-:Y:S02]  /*6e30*/  FMUL.FTZ R98, R0.reuse, R98 ;  /* 0x0000006200627220 */ /* 0x040fe40000410000 */
[----:B------:R-:W-:Y:S01]  /*6e40*/  FMUL.FTZ R99, R0, R99 ;  /* 0x0000006300637220 */ /* 0x000fe20000410000 */
[----:B------:R-:W-:Y:S01]  /*6e50*/  MUFU.EX2 R196, R196 ;  /* 0x000000c400c47308 */ /* 0x000fe20000000800 */
[C---:B------:R-:W-:Y:S04]  /*6e60*/  HMMA.16816.F32.BF16 R76, R128.reuse, R152, R76 ;  /* 0x00000098804c723c */ /* 0x040fe8000004184c */
[C---:B------:R-:W-:Y:S02]  /*6e70*/  FMUL.FTZ R100, R2.reuse, R100 ;  /* 0x0000006402647220 */ /* 0x040fe40000410000 */
[----:B------:R-:W-:Y:S02]  /*6e80*/  FMUL.FTZ R101, R2, R101 ;  /* 0x0000006502657220 */ /* 0x000fe40000410000 */
[C---:B------:R-:W-:Y:S01]  /*6e90*/  HMMA.16816.F32.BF16 R80, R128.reuse, R154, R80 ;  /* 0x0000009a8050723c */ /* 0x040fe20000041850 */
[----:B------:R-:W-:Y:S03]  /*6ea0*/  MUFU.EX2 R197, R197 ;  /* 0x000000c500c57308 */ /* 0x000fe60000000800 */
[--C-:B------:R-:W-:Y:S02]  /*6eb0*/  FFMA.FTZ R152, R12, c[0x0][0x2d0], -R162.reuse ;  /* 0x0000b4000c987a23 */ /* 0x100fe400000108a2 */
[C---:B------:R-:W-:Y:S02]  /*6ec0*/  FMUL.FTZ R12, R2.reuse, R120 ;  /* 0x00000078020c7220 */ /* 0x040fe40000410000 */
[C---:B---3--:R-:W-:Y:S03]  /*6ed0*/  HMMA.16816.F32.BF16 R84, R128.reuse, R124, R84 ;  /* 0x0000007c8054723c */ /* 0x048fe60000041854 */
[----:B------:R-:W-:Y:S01]  /*6ee0*/  MUFU.EX2 R152, R152 ;  /* 0x0000009800987308 */ /* 0x000fe20000000800 */
[--C-:B------:R-:W-:Y:S02]  /*6ef0*/  FFMA.FTZ R153, R13, c[0x0][0x2d0], -R162.reuse ;  /* 0x0000b4000d997a23 */ /* 0x100fe400000108a2 */
[----:B------:R-:W-:Y:S02]  /*6f00*/  FMUL.FTZ R13, R2, R121 ;  /* 0x00000079020d7220 */ /* 0x000fe40000410000 */
[C---:B------:R-:W-:Y:S01]  /*6f10*/  HMMA.16816.F32.BF16 R88, R128.reuse, R126, R88 ;  /* 0x0000007e8058723c */ /* 0x040fe20000041858 */
[----:B------:R-:W3:Y:S03]  /*6f20*/  LDSM.16.MT88.4 R124, [R229+0x4100] ;  /* 0x00410000e57c783b */ /* 0x000ee60000004200 */
[--C-:B------:R-:W-:Y:S01]  /*6f30*/  FFMA.FTZ R154, R14, c[0x0][0x2d0], -R161.reuse ;  /* 0x0000b4000e9a7a23 */ /* 0x100fe200000108a1 */
[----:B------:R-:W4:Y:S01]  /*6f40*/  MUFU.EX2 R153, R153 ;  /* 0x0000009900997308 */ /* 0x000f220000000800 */
[C---:B------:R-:W-:Y:S02]  /*6f50*/  FMUL.FTZ R14, R0.reuse, R122 ;  /* 0x0000007a000e7220 */ /* 0x040fe40000410000 */
[C---:B-1----:R-:W-:Y:S04]  /*6f60*/  HMMA.16816.F32.BF16 R92, R128.reuse, R144, R92 ;  /* 0x00000090805c723c */ /* 0x042fe8000004185c */
[--C-:B------:R-:W-:Y:S02]  /*6f70*/  FFMA.FTZ R155, R15, c[0x0][0x2d0], -R161.reuse ;  /* 0x0000b4000f9b7a23 */ /* 0x100fe400000108a1 */
[C---:B------:R-:W-:Y:S01]  /*6f80*/  FMUL.FTZ R15, R0.reuse, R123 ;  /* 0x0000007b000f7220 */ /* 0x040fe20000410000 */
[----:B------:R-:W-:Y:S01]  /*6f90*/  MUFU.EX2 R154, R154 ;  /* 0x0000009a009a7308 */ /* 0x000fe20000000800 */
[C---:B------:R-:W-:Y:S01]  /*6fa0*/  HMMA.16816.F32.BF16 R96, R128.reuse, R146, R96 ;  /* 0x000000928060723c */ /* 0x040fe20000041860 */
[----:B------:R-:W1:Y:S03]  /*6fb0*/  LDSM.16.MT88.4 R120, [R228+0x4100] ;  /* 0x00410000e478783b */ /* 0x000e660000004200 */
[C---:B------:R-:W-:Y:S02]  /*6fc0*/  FMUL.FTZ R102, R0.reuse, R102 ;  /* 0x0000006600667220 */ /* 0x040fe40000410000 */
[----:B------:R-:W-:Y:S02]  /*6fd0*/  FMUL.FTZ R103, R0, R103 ;  /* 0x0000006700677220 */ /* 0x000fe40000410000 */
[C---:B--2---:R-:W-:Y:S01]  /*6fe0*/  HMMA.16816.F32.BF16 R12, R128.reuse, R148, R12 ;  /* 0x00000094800c723c */ /* 0x044fe2000004180c */
[----:B------:R-:W2:Y:S01]  /*6ff0*/  LDSM.16.MT88.4 R144, [R232+0x900] ;  /* 0x00090000e890783b */ /* 0x000ea20000004200 */
[----:B------:R-:W5:Y:S02]  /*7000*/  MUFU.EX2 R155, R155 ;  /* 0x0000009b009b7308 */ /* 0x000f640000000800 */
[C---:B------:R-:W-:Y:S02]  /*7010*/  FMUL.FTZ R104, R2.reuse, R104 ;  /* 0x0000006802687220 */ /* 0x040fe40000410000 */
[----:B------:R-:W-:Y:S02]  /*7020*/  FMUL.FTZ R105, R2, R105 ;  /* 0x0000006902697220 */ /* 0x000fe40000410000 */
[C---:B------:R-:W-:Y:S01]  /*7030*/  HMMA.16816.F32.BF16 R100, R128.reuse, R150, R100 ;  /* 0x000000968064723c */ /* 0x040fe20000041864 */
[----:B------:R-:W-:Y:S03]  /*7040*/  LDSM.16.MT88.4 R148, [R229+0x900] ;  /* 0x00090000e594783b */ /* 0x000fe60000004200 */
[C---:B------:R-:W-:Y:S01]  /*7050*/  FMUL.FTZ R106, R0.reuse, R106 ;  /* 0x0000006a006a7220 */ /* 0x040fe20000410000 */
[----:B------:R-:W-:Y:S01]  /*7060*/  MUFU.EX2 R198, R198 ;  /* 0x000000c600c67308 */ /* 0x000fe20000000800 */
[----:B------:R-:W-:Y:S02]  /*7070*/  FMUL.FTZ R107, R0, R107 ;  /* 0x0000006b006b7220 */ /* 0x000fe40000410000 */
[--C-:B------:R-:W-:Y:S04]  /*7080*/  FFMA.FTZ R163, R16, c[0x0][0x2d0], -R162.reuse ;  /* 0x0000b40010a37a23 */ /* 0x100fe800000108a2 */
[--C-:B------:R-:W-:Y:S01]  /*7090*/  FFMA.FTZ R164, R17, c[0x0][0x2d0], -R162.reuse ;  /* 0x0000b40011a47a23 */ /* 0x100fe200000108a2 */
[C---:B---3--:R-:W-:Y:S02]  /*70a0*/  HMMA.16816.F32.BF16 R104, R128.reuse, R124, R104 ;  /* 0x0000007c8068723c */ /* 0x048fe40000041868 */
[----:B------:R-:W-:Y:S01]  /*70b0*/  MUFU.EX2 R163, R163 ;  /* 0x000000a300a37308 */ /* 0x000fe20000000800 */
[--C-:B------:R-:W-:Y:S02]  /*70c0*/  FFMA.FTZ R165, R18, c[0x0][0x2d0], -R161.reuse ;  /* 0x0000b40012a57a23 */ /* 0x100fe400000108a1 */
[--C-:B------:R-:W-:Y:S02]  /*70d0*/  FFMA.FTZ R166, R19, c[0x0][0x2d0], -R161.reuse ;  /* 0x0000b40013a67a23 */ /* 0x100fe400000108a1 */
[C---:B------:R-:W-:Y:S02]  /*70e0*/  FMUL.FTZ R108, R2.reuse, R108 ;  /* 0x0000006c026c7220 */ /* 0x040fe40000410000 */
[----:B------:R-:W-:Y:S03]  /*70f0*/  FMUL.FTZ R109, R2, R109 ;  /* 0x0000006d026d7220 */ /* 0x000fe60000410000 */
[----:B------:R-:W3:Y:S01]  /*7100*/  MUFU.EX2 R164, R164 ;  /* 0x000000a400a47308 */ /* 0x000ee20000000800 */
[C---:B------:R-:W-:Y:S02]  /*7110*/  FMUL.FTZ R110, R0.reuse, R110 ;  /* 0x0000006e006e7220 */ /* 0x040fe40000410000 */
[----:B------:R-:W-:Y:S02]  /*7120*/  FMUL.FTZ R111, R0, R111 ;  /* 0x0000006f006f7220 */ /* 0x000fe40000410000 */
[C---:B------:R-:W-:Y:S01]  /*7130*/  FMUL.FTZ R16, R2.reuse, R116 ;  /* 0x0000007402107220 */ /* 0x040fe20000410000 */
[----:B----4-:R-:W-:Y:S01]  /*7140*/  F2FP.BF16.PACK_AB R116, R153, R152 ;  /* 0x000000989974723e */ /* 0x010fe200000010ff */
[----:B------:R-:W-:Y:S01]  /*7150*/  FMUL.FTZ R17, R2, R117 ;  /* 0x0000007502117220 */ /* 0x000fe20000410000 */
[----:B-----5:R-:W-:Y:S01]  /*7160*/  F2FP.BF16.PACK_AB R117, R155, R154 ;  /* 0x0000009a9b75723e */ /* 0x020fe200000010ff */
[C---:B------:R-:W-:Y:S01]  /*7170*/  FMUL.FTZ R18, R0.reuse, R118 ;  /* 0x0000007600127220 */ /* 0x040fe20000410000 */
[C---:B------:R-:W-:Y:S01]  /*7180*/  HMMA.16816.F32.BF16 R108, R128.reuse, R126, R108 ;  /* 0x0000007e806c723c */ /* 0x040fe2000004186c */
[----:B------:R-:W-:Y:S01]  /*7190*/  MUFU.EX2 R165, R165 ;  /* 0x000000a500a57308 */ /* 0x000fe20000000800 */
[----:B------:R-:W4:Y:S01]  /*71a0*/  LDSM.16.MT88.4 R124, [R230+0x900] ;  /* 0x00090000e67c783b */ /* 0x000f220000004200 */
[----:B------:R-:W-:Y:S02]  /*71b0*/  FMUL.FTZ R19, R0, R119 ;  /* 0x0000007700137220 */ /* 0x000fe40000410000 */
[C---:B------:R-:W-:Y:S02]  /*71c0*/  FMUL.FTZ R112, R2.reuse, R112 ;  /* 0x0000007002707220 */ /* 0x040fe40000410000 */
[----:B------:R-:W-:Y:S02]  /*71d0*/  FMUL.FTZ R113, R2, R113 ;  /* 0x0000007102717220 */ /* 0x000fe40000410000 */
[C---:B------:R-:W-:Y:S01]  /*71e0*/  FMUL.FTZ R114, R0.reuse, R114 ;  /* 0x0000007200727220 */ /* 0x040fe20000410000 */
[C---:B-1----:R-:W-:Y:S01]  /*71f0*/  HMMA.16816.F32.BF16 R16, R128.reuse, R120, R16 ;  /* 0x000000788010723c */ /* 0x042fe20000041810 */
[----:B------:R-:W1:Y:S02]  /*7200*/  MUFU.EX2 R166, R166 ;  /* 0x000000a600a67308 */ /* 0x000e640000000800 */
[----:B------:R-:W-:Y:S01]  /*7210*/  FMUL.FTZ R115, R0, R115 ;  /* 0x0000007300737220 */ /* 0x000fe20000410000 */
[----:B---3--:R-:W-:Y:S01]  /*7220*/  F2FP.BF16.PACK_AB R118, R164, R163 ;  /* 0x000000a3a476723e */ /* 0x008fe200000010ff */
[--C-:B------:R-:W-:Y:S02]  /*7230*/  FFMA.FTZ R52, R52, c[0x0][0x2d0], -R162.reuse ;  /* 0x0000b40034347a23 */ /* 0x100fe400000108a2 */
[--C-:B------:R-:W-:Y:S02]  /*7240*/  FFMA.FTZ R53, R53, c[0x0][0x2d0], -R162.reuse ;  /* 0x0000b40035357a23 */ /* 0x100fe400000108a2 */
[--C-:B------:R-:W-:Y:S01]  /*7250*/  FFMA.FTZ R54, R54, c[0x0][0x2d0], -R161.reuse ;  /* 0x0000b40036367a23 */ /* 0x100fe200000108a1 */
[----:B------:R-:W-:Y:S01]  /*7260*/  HMMA.16816.F32.BF16 R112, R128, R122, R112 ;  /* 0x0000007a8070723c */ /* 0x000fe20000041870 */
[----:B------:R-:W3:Y:S01]  /*7270*/  LDSM.16.MT88.4 R120, [R228+0x900] ;  /* 0x00090000e478783b */ /* 0x000ee20000004200 */
[----:B------:R-:W-:Y:S01]  /*7280*/  MUFU.EX2 R199, R199 ;  /* 0x000000c700c77308 */ /* 0x000fe20000000800 */
[--C-:B------:R-:W-:Y:S02]  /*7290*/  FFMA.FTZ R55, R55, c[0x0][0x2d0], -R161.reuse ;  /* 0x0000b40037377a23 */ /* 0x100fe400000108a1 */
[--C-:B------:R-:W-:Y:S02]  /*72a0*/  FFMA.FTZ R56, R56, c[0x0][0x2d0], -R162.reuse ;  /* 0x0000b40038387a23 */ /* 0x100fe400000108a2 */
[--C-:B------:R-:W-:Y:S02]  /*72b0*/  FFMA.FTZ R57, R57, c[0x0][0x2d0], -R162.reuse ;  /* 0x0000b40039397a23 */ /* 0x100fe400000108a2 */
[----:B------:R-:W5:Y:S03]  /*72c0*/  LDSM.16.MT88.4 R128, [R232+0x4900] ;  /* 0x00490000e880783b */ /* 0x000f660000004200 */
[----:B------:R-:W-:Y:S01]  /*72d0*/  MUFU.EX2 R200, R200 ;  /* 0x000000c800c87308 */ /* 0x000fe20000000800 */
[--C-:B------:R-:W-:Y:S01]  /*72e0*/  FFMA.FTZ R58, R58, c[0x0][0x2d0], -R161.reuse ;  /* 0x0000b4003a3a7a23 */ /* 0x100fe200000108a1 */
[----:B-1----:R-:W-:Y:S01]  /*72f0*/  F2FP.BF16.PACK_AB R119, R166, R165 ;  /* 0x000000a5a677723e */ /* 0x002fe200000010ff */
[--C-:B------:R-:W-:Y:S02]  /*7300*/  FFMA.FTZ R59, R59, c[0x0][0x2d0], -R161.reuse ;  /* 0x0000b4003b3b7a23 */ /* 0x100fe400000108a1 */
[--C-:B------:R-:W-:Y:S02]  /*7310*/  FFMA.FTZ R60, R60, c[0x0][0x2d0], -R162.reuse ;  /* 0x0000b4003c3c7a23 */ /* 0x100fe400000108a2 */
[--C-:B------:R-:W-:Y:S02]  /*7320*/  FFMA.FTZ R61, R61, c[0x0][0x2d0], -R162.reuse ;  /* 0x0000b4003d3d7a23 */ /* 0x100fe400000108a2 */
[C---:B--2---:R-:W-:Y:S01]  /*7330*/  HMMA.16816.F32.BF16 R4, R116.reuse, R144, R4 ;  /* 0x000000907404723c */ /* 0x044fe20000041804 */
[----:B------:R-:W-:Y:S04]  /*7340*/  MUFU.EX2 R201, R201 ;  /* 0x000000c900c97308 */ /* 0x000fe80000000800 */
[--C-:B------:R-:W-:Y:S02]  /*7350*/  FFMA.FTZ R62, R62, c[0x0][0x2d0], -R161.reuse ;  /* 0x0000b4003e3e7a23 */ /* 0x100fe400000108a1 */
[----:B------:R-:W-:Y:S01]  /*7360*/  FFMA.FTZ R63, R63, c[0x0][0x2d0], -R161 ;  /* 0x0000b4003f3f7a23 */ /* 0x000fe200000108a1 */
[C---:B------:R-:W-:Y:S01]  /*7370*/  HMMA.16816.F32.BF16 R8, R116.reuse, R146, R8 ;  /* 0x000000927408723c */ /* 0x040fe20000041808 */
[----:B------:R-:W-:Y:S02]  /*7380*/  LDSM.16.MT88.4 R144, [R228+0x4900] ;  /* 0x00490000e490783b */ /* 0x000fe40000004200 */
[----:B------:R-:W-:Y:S01]  /*7390*/  MUFU.EX2 R202, R202 ;  /* 0x000000ca00ca7308 */ /* 0x000fe20000000800 */
[----:B------:R-:W-:Y:S01]  /*73a0*/  FFMA.FTZ R133, R2, R251, R133 ;  /* 0x000000fb02857223 */ /* 0x000fe20000010085 */
[----:B------:R-:W-:Y:S01]  /*73b0*/  MOV R2, R132 ;  /* 0x0000008400027202 */ /* 0x000fe20000000f00 */
[----:B------:R-:W-:Y:S02]  /*73c0*/  FFMA.FTZ R157, R0, R250, R157 ;  /* 0x000000fa009d7223 */ /* 0x000fe4000001009d */
[C---:B----4-:R-:W-:Y:S04]  /*73d0*/  HMMA.16816.F32.BF16 R68, R116.reuse, R124, R68 ;  /* 0x0000007c7444723c */ /* 0x050fe80000041844 */
[----:B------:R-:W-:Y:S01]  /*73e0*/  FADD.FTZ R133, R134, R133 ;  /* 0x0000008586857221 */ /* 0x000fe20000010000 */
[----:B------:R-:W-:Y:S01]  /*73f0*/  MUFU.EX2 R203, R203 ;  /* 0x000000cb00cb7308 */ /* 0x000fe20000000800 */
[----:B------:R-:W-:Y:S02]  /*7400*/  FADD.FTZ R157, R158, R157 ;  /* 0x0000009d9e9d7221 */ /* 0x000fe40000010000 */
[C---:B------:R-:W-:Y:S01]  /*7410*/  HMMA.16816.F32.BF16 R72, R116.reuse, R126, R72 ;  /* 0x0000007e7448723c */ /* 0x040fe20000041848 */
[----:B------:R-:W1:Y:S03]  /*7420*/  LDSM.16.MT88.4 R124, [R229+0x4900] ;  /* 0x00490000e57c783b */ /* 0x000e660000004200 */
[----:B------:R-:W-:Y:S02]  /*7430*/  FADD.FTZ R133, R135, R133 ;  /* 0x0000008587857221 */ /* 0x000fe40000010000 */
[----:B------:R-:W-:Y:S01]  /*7440*/  FADD.FTZ R157, R159, R157 ;  /* 0x0000009d9f9d7221 */ /* 0x000fe20000010000 */
[----:B------:R-:W-:Y:S01]  /*7450*/  MUFU.EX2 R204, R204 ;  /* 0x000000cc00cc7308 */ /* 0x000fe20000000800 */
[C---:B------:R-:W-:Y:S04]  /*7460*/  HMMA.16816.F32.BF16 R76, R116.reuse, R148, R76 ;  /* 0x00000094744c723c */ /* 0x040fe8000004184c */
[----:B------:R-:W-:Y:S02]  /*7470*/  FADD.FTZ R156, R156, R133 ;  /* 0x000000859c9c7221 */ /* 0x000fe40000010000 */
[----:B------:R-:W-:Y:S02]  /*7480*/  FADD.FTZ R160, R160, R157 ;  /* 0x0000009da0a07221 */ /* 0x000fe40000010000 */
[C---:B------:R-:W-:Y:S01]  /*7490*/  HMMA.16816.F32.BF16 R80, R116.reuse, R150, R80 ;  /* 0x000000967450723c */ /* 0x040fe20000041850 */
[----:B------:R-:W-:Y:S03]  /*74a0*/  MUFU.EX2 R205, R205 ;  /* 0x000000cd00cd7308 */ /* 0x000fe60000000800 */
[--C-:B------:R-:W-:Y:S02]  /*74b0*/  FFMA.FTZ R148, R24, c[0x0][0x2d0], -R162.reuse ;  /* 0x0000b40018947a23 */ /* 0x100fe400000108a2 */
[----:B------:R-:W-:Y:S02]  /*74c0*/  FFMA.FTZ R149, R25, c[0x0][0x2d0], -R162 ;  /* 0x0000b40019957a23 */ /* 0x000fe400000108a2 */
[C---:B---3--:R-:W-:Y:S03]  /*74d0*/  HMMA.16816.F32.BF16 R84, R116.reuse, R120, R84 ;  /* 0x000000787454723c */ /* 0x048fe60000041854 */
[----:B------:R-:W-:Y:S01]  /*74e0*/  MUFU.EX2 R148, R148 ;  /* 0x0000009400947308 */ /* 0x000fe20000000800 */
[--C-:B------:R-:W-:Y:S02]  /*74f0*/  FFMA.FTZ R150, R26, c[0x0][0x2d0], -R161.reuse ;  /* 0x0000b4001a967a23 */ /* 0x100fe400000108a1 */
[----:B------:R-:W-:Y:S02]  /*7500*/  FFMA.FTZ R151, R27, c[0x0][0x2d0], -R161 ;  /* 0x0000b4001b977a23 */ /* 0x000fe400000108a1 */
[C---:B------:R-:W-:Y:S01]  /*7510*/  HMMA.16816.F32.BF16 R88, R116.reuse, R122, R88 ;  /* 0x0000007a7458723c */ /* 0x040fe20000041858 */
[----:B------:R-:W2:Y:S03]  /*7520*/  LDSM.16.MT88.4 R120, [R232+0x1100] ;  /* 0x00110000e878783b */ /* 0x000ea60000004200 */
[----:B------:R-:W-:Y:S01]  /*7530*/  FADD.FTZ R156, R152, R156 ;  /* 0x0000009c989c7221 */ /* 0x000fe20000010000 */
[----:B------:R-:W3:Y:S01]  /*7540*/  MUFU.EX2 R149, R149 ;  /* 0x0000009500957308 */ /* 0x000ee20000000800 */
[----:B------:R-:W-:Y:S02]  /*7550*/  FADD.FTZ R160, R154, R160 ;  /* 0x000000a09aa07221 */ /* 0x000fe40000010000 */
[C---:B-----5:R-:W-:Y:S01]  /*7560*/  HMMA.16816.F32.BF16 R92, R116.reuse, R128, R92 ;  /* 0x00000080745c723c */ /* 0x060fe2000004185c */
[----:B------:R-:W4:Y:S03]  /*7570*/  LDSM.16.MT88.4 R24, [R230+0x1100] ;  /* 0x00110000e618783b */ /* 0x000f260000004200 */
[----:B------:R-:W-:Y:S02]  /*7580*/  FADD.FTZ R153, R153, R156 ;  /* 0x0000009c99997221 */ /* 0x000fe40000010000 */
[----:B------:R-:W-:Y:S01]  /*7590*/  FADD.FTZ R155, R155, R160 ;  /* 0x000000a09b9b7221 */ /* 0x000fe20000010000 */
[----:B------:R-:W-:Y:S01]  /*75a0*/  MUFU.EX2 R150, R150 ;  /* 0x0000009600967308 */ /* 0x000fe20000000800 */
[C---:B------:R-:W-:Y:S04]  /*75b0*/  HMMA.16816.F32.BF16 R96, R116.reuse, R130, R96 ;  /* 0x000000827460723c */ /* 0x040fe80000041860 */
[----:B------:R-:W-:Y:S02]  /*75c0*/  FADD.FTZ R153, R163, R153 ;  /* 0x00000099a3997221 */ /* 0x000fe40000010000 */
[----:B------:R-:W-:Y:S02]  /*75d0*/  FADD.FTZ R155, R165, R155 ;  /* 0x0000009ba59b7221 */ /* 0x000fe40000010000 */
[C---:B------:R-:W-:Y:S01]  /*75e0*/  HMMA.16816.F32.BF16 R12, R116.reuse, R20, R12 ;  /* 0x00000014740c723c */ /* 0x040fe2000004180c */
[----:B------:R-:W5:Y:S03]  /*75f0*/  MUFU.EX2 R151, R151 ;  /* 0x0000009700977308 */ /* 0x000f660000000800 */
[----:B------:R-:W-:Y:S02]  /*7600*/  FADD.FTZ R164, R164, R153 ;  /* 0x00000099a4a47221 */ /* 0x000fe40000010000 */
[----:B------:R-:W-:Y:S01]  /*7610*/  FADD.FTZ R166, R166, R155 ;  /* 0x0000009ba6a67221 */ /* 0x000fe20000010000 */
[----:B------:R-:W-:Y:S01]  /*7620*/  F2FP.BF16.PACK_AB R20, R192, R167 ;  /* 0x000000a7c014723e */ /* 0x000fe200000010ff */
[C---:B------:R-:W-:Y:S03]  /*7630*/  HMMA.16816.F32.BF16 R100, R116.reuse, R22, R100 ;  /* 0x000000167464723c */ /* 0x040fe60000041864 */
[----:B------:R-:W-:Y:S01]  /*7640*/  MUFU.EX2 R206, R206 ;  /* 0x000000ce00ce7308 */ /* 0x000fe20000000800 */
[----:B------:R-:W-:Y:S01]  /*7650*/  F2FP.BF16.PACK_AB R21, R194, R193 ;  /* 0x000000c1c215723e */ /* 0x000fe200000010ff */
[----:B------:R-:W-:Y:S02]  /*7660*/  FADD.FTZ R164, R167, R164 ;  /* 0x000000a4a7a47221 */ /* 0x000fe40000010000 */
[----:B---3--:R-:W-:Y:S01]  /*7670*/  F2FP.BF16.PACK_AB R22, R149, R148 ;  /* 0x000000949516723e */ /* 0x008fe200000010ff */
[C---:B-1----:R-:W-:Y:S04]  /*7680*/  HMMA.16816.F32.BF16 R104, R116.reuse, R124, R104 ;  /* 0x0000007c7468723c */ /* 0x042fe80000041868 */
[----:B------:R-:W-:Y:S01]  /*7690*/  FADD.FTZ R166, R193, R166 ;  /* 0x000000a6c1a67221 */ /* 0x000fe20000010000 */
[----:B------:R-:W-:Y:S01]  /*76a0*/  MUFU.EX2 R52, R52 ;  /* 0x0000003400347308 */ /* 0x000fe20000000800 */
[----:B------:R-:W-:Y:S02]  /*76b0*/  FADD.FTZ R192, R192, R164 ;  /* 0x000000a4c0c07221 */ /* 0x000fe40000010000 */
[C---:B------:R-:W-:Y:S01]  /*76c0*/  HMMA.16816.F32.BF16 R108, R116.reuse, R126, R108 ;  /* 0x0000007e746c723c */ /* 0x040fe2000004186c */
[----:B------:R-:W1:Y:S03]  /*76d0*/  LDSM.16.MT88.4 R124, [R229+0x1100] ;  /* 0x00110000e57c783b */ /* 0x000e660000004200 */
[----:B-----5:R-:W-:Y:S01]  /*76e0*/  F2FP.BF16.PACK_AB R23, R151, R150 ;  /* 0x000000969717723e */ /* 0x020fe200000010ff */
[----:B------:R-:W-:Y:S02]  /*76f0*/  FADD.FTZ R194, R194, R166 ;  /* 0x000000a6c2c27221 */ /* 0x000fe40000010000 */
[----:B------:R-:W-:Y:S01]  /*7700*/  MUFU.EX2 R53, R53 ;  /* 0x0000003500357308 */ /* 0x000fe20000000800 */
[C---:B------:R-:W-:Y:S04]  /*7710*/  HMMA.16816.F32.BF16 R16, R116.reuse, R144, R16 ;  /* 0x000000907410723c */ /* 0x040fe80000041810 */
[----:B------:R-:W-:Y:S02]  /*7720*/  FADD.FTZ R192, R148, R192 ;  /* 0x000000c094c07221 */ /* 0x000fe40000010000 */
[----:B------:R-:W-:Y:S02]  /*7730*/  FADD.FTZ R194, R150, R194 ;  /* 0x000000c296c27221 */ /* 0x000fe40000010000 */
[----:B------:R-:W-:Y:S01]  /*7740*/  HMMA.16816.F32.BF16 R112, R116, R146, R112 ;  /* 0x000000927470723c */ /* 0x000fe20000041870 */
[----:B------:R-:W3:Y:S01]  /*7750*/  LDSM.16.MT88.4 R116, [R228+0x1100] ;  /* 0x00110000e474783b */ /* 0x000ee20000004200 */
[----:B------:R-:W-:Y:S02]  /*7760*/  MUFU.EX2 R54, R54 ;  /* 0x0000003600367308 */ /* 0x000fe40000000800 */
[--C-:B------:R-:W-:Y:S02]  /*7770*/  FFMA.FTZ R144, R28, c[0x0][0x2d0], -R162.reuse ;  /* 0x0000b4001c907a23 */ /* 0x100fe400000108a2 */
[----:B------:R-:W-:Y:S02]  /*7780*/  FFMA.FTZ R145, R29, c[0x0][0x2d0], -R162 ;  /* 0x0000b4001d917a23 */ /* 0x000fe400000108a2 */
[C---:B--2---:R-:W-:Y:S04]  /*7790*/  HMMA.16816.F32.BF16 R4, R20.reuse, R120, R4 ;  /* 0x000000781404723c */ /* 0x044fe80000041804 */
[----:B------:R-:W2:Y:S01]  /*77a0*/  MUFU.EX2 R144, R144 ;  /* 0x0000009000907308 */ /* 0x000ea20000000800 */
[--C-:B------:R-:W-:Y:S02]  /*77b0*/  FFMA.FTZ R146, R30, c[0x0][0x2d0], -R161.reuse ;  /* 0x0000b4001e927a23 */ /* 0x100fe400000108a1 */
[----:B------:R-:W-:Y:S01]  /*77c0*/  FFMA.FTZ R147, R31, c[0x0][0x2d0], -R161 ;  /* 0x0000b4001f937a23 */ /* 0x000fe200000108a1 */
[C---:B------:R-:W-:Y:S01]  /*77d0*/  HMMA.16816.F32.BF16 R8, R20.reuse, R122, R8 ;  /* 0x0000007a1408723c */ /* 0x040fe20000041808 */
[----:B------:R-:W5:Y:S03]  /*77e0*/  LDSM.16.MT88.4 R120, [R232+0x5100] ;  /* 0x00510000e878783b */ /* 0x000f660000004200 */
[----:B------:R-:W-:Y:S02]  /*77f0*/  FADD.FTZ R149, R149, R192 ;  /* 0x000000c095957221 */ /* 0x000fe40000010000 */
[----:B------:R-:W-:Y:S01]  /*7800*/  MUFU.EX2 R145, R145 ;  /* 0x0000009100917308 */ /* 0x000fe20000000800 */
[----:B------:R-:W-:Y:S01]  /*7810*/  FADD.FTZ R151, R151, R194 ;  /* 0x000000c297977221 */ /* 0x000fe20000010000 */
[C---:B----4-:R-:W-:Y:S01]  /*7820*/  HMMA.16816.F32.BF16 R68, R20.reuse, R24, R68 ;  /* 0x000000181444723c */ /* 0x050fe20000041844 */
[----:B------:R-:W-:Y:S07]  /*7830*/  LDSM.16.MT88.4 R28, [R229+0x5100] ;  /* 0x00510000e51c783b */ /* 0x000fee0000004200 */
[C---:B------:R-:W-:Y:S01]  /*7840*/  HMMA.16816.F32.BF16 R72, R20.reuse, R26, R72 ;  /* 0x0000001a1448723c */ /* 0x040fe20000041848 */
[----:B------:R-:W4:Y:S01]  /*7850*/  LDSM.16.MT88.4 R24, [R230+0x5100] ;  /* 0x00510000e618783b */ /* 0x000f220000004200 */
[----:B------:R-:W5:Y:S02]  /*7860*/  MUFU.EX2 R146, R146 ;  /* 0x0000009200927308 */ /* 0x000f640000000800 */
[----:B--2---:R-:W-:Y:S04]  /*7870*/  FADD.FTZ R149, R144, R149 ;  /* 0x0000009590957221 */ /* 0x004fe80000010000 */
[C---:B-1----:R-:W-:Y:S04]  /*7880*/  HMMA.16816.F32.BF16 R76, R20.reuse, R124, R76 ;  /* 0x0000007c144c723c */ /* 0x042fe8000004184c */
[----:B------:R-:W1:Y:S04]  /*7890*/  MUFU.EX2 R147, R147 ;  /* 0x0000009300937308 */ /* 0x000e680000000800 */
[C---:B------:R-:W-:Y:S01]  /*78a0*/  HMMA.16816.F32.BF16 R80, R20.reuse, R126, R80 ;  /* 0x0000007e1450723c */ /* 0x040fe20000041850 */
[----:B------:R-:W2:Y:S05]  /*78b0*/  LDSM.16.MT88.4 R124, [R228+0x5100] ;  /* 0x00510000e47c783b */ /* 0x000eaa0000004200 */
[----:B------:R-:W-:Y:S02]  /*78c0*/  MUFU.EX2 R55, R55 ;  /* 0x0000003700377308 */ /* 0x000fe40000000800 */
[C---:B---3--:R-:W-:Y:S04]  /*78d0*/  HMMA.16816.F32.BF16 R84, R20.reuse, R116, R84 ;  /* 0x000000741454723c */ /* 0x048fe80000041854 */
[----:B-----5:R-:W-:Y:S04]  /*78e0*/  FADD.FTZ R151, R146, R151 ;  /* 0x0000009792977221 */ /* 0x020fe80000010000 */
[C---:B------:R-:W-:Y:S01]  /*78f0*/  HMMA.16816.F32.BF16 R88, R20.reuse, R118, R88 ;  /* 0x000000761458723c */ /* 0x040fe20000041858 */
[----:B------:R-:W3:Y:S01]  /*7900*/  LDSM.16.MT88.4 R116, [R232+0x1900] ;  /* 0x00190000e874783b */ /* 0x000ee20000004200 */
[----:B------:R-:W-:Y:S06]  /*7910*/  MUFU.EX2 R56, R56 ;  /* 0x0000003800387308 */ /* 0x000fec0000000800 */
[C---:B------:R-:W-:Y:S04]  /*7920*/  HMMA.16816.F32.BF16 R92, R20.reuse, R120, R92 ;  /* 0x00000078145c723c */ /* 0x040fe8000004185c */
[----:B------:R-:W-:Y:S03]  /*7930*/  MUFU.EX2 R57, R57 ;  /* 0x0000003900397308 */ /* 0x000fe60000000800 */
[--C-:B------:R-:W-:Y:S01]  /*7940*/  FFMA.FTZ R120, R34, c[0x0][0x2d0], -R161.reuse ;  /* 0x0000b40022787a23 */ /* 0x100fe200000108a1 */
[C---:B------:R-:W-:Y:S04]  /*7950*/  HMMA.16816.F32.BF16 R96, R20.reuse, R122, R96 ;  /* 0x0000007a1460723c */ /* 0x040fe80000041860 */
[----:B------:R-:W-:Y:S02]  /*7960*/  FFMA.FTZ R121, R35, c[0x0][0x2d0], -R161 ;  /* 0x0000b40023797a23 */ /* 0x000fe400000108a1 */
[----:B------:R-:W5:Y:S01]  /*7970*/  LDSM.16.MT88.4 R32, [R230+0x1900] ;  /* 0x00190000e620783b */ /* 0x000f620000004200 */
[--C-:B------:R-:W-:Y:S01]  /*7980*/  FFMA.FTZ R122, R36, c[0x0][0x2d0], -R162.reuse ;  /* 0x0000b400247a7a23 */ /* 0x100fe200000108a2 */
[C---:B----4-:R-:W-:Y:S01]  /*7990*/  HMMA.16816.F32.BF16 R12, R20.reuse, R24, R12 ;  /* 0x00000018140c723c */ /* 0x050fe2000004180c */
[----:B------:R-:W-:Y:S03]  /*79a0*/  MUFU.EX2 R120, R120 ;  /* 0x0000007800787308 */ /* 0x000fe60000000800 */
[----:B------:R-:W-:Y:S02]  /*79b0*/  FFMA.FTZ R123, R37, c[0x0][0x2d0], -R162 ;  /* 0x0000b400257b7a23 */ /* 0x000fe400000108a2 */
[----:B------:R-:W-:Y:S02]  /*79c0*/  LDSM.16.MT88.4 R36, [R232+0x2100] ;  /* 0x00210000e824783b */ /* 0x000fe40000004200 */
[C---:B------:R-:W-:Y:S03]  /*79d0*/  HMMA.16816.F32.BF16 R100, R20.reuse, R26, R100 ;  /* 0x0000001a1464723c */ /* 0x040fe60000041864 */
[----:B------:R-:W4:Y:S03]  /*79e0*/  MUFU.EX2 R121, R121 ;  /* 0x0000007900797308 */ /* 0x000f260000000800 */
[----:B------:R-:W3:Y:S02]  /*79f0*/  LDSM.16.MT88.4 R24, [R229+0x1900] ;  /* 0x00190000e518783b */ /* 0x000ee40000004200 */
[C---:B------:R-:W-:Y:S05]  /*7a00*/  HMMA.16816.F32.BF16 R104, R20.reuse, R28, R104 ;  /* 0x0000001c1468723c */ /* 0x040fea0000041868 */
[----:B------:R-:W1:Y:S03]  /*7a10*/  MUFU.EX2 R122, R122 ;  /* 0x0000007a007a7308 */ /* 0x000e660000000800 */
[C---:B------:R-:W-:Y:S01]  /*7a20*/  HMMA.16816.F32.BF16 R108, R20.reuse, R30, R108 ;  /* 0x0000001e146c723c */ /* 0x040fe2000004186c */
[----:B------:R-:W5:Y:S06]  /*7a30*/  LDSM.16.MT88.4 R28, [R228+0x1900] ;  /* 0x00190000e41c783b */ /* 0x000f6c0000004200 */
[----:B------:R-:W3:Y:S01]  /*7a40*/  MUFU.EX2 R123, R123 ;  /* 0x0000007b007b7308 */ /* 0x000ee20000000800 */
[C---:B--2---:R-:W-:Y:S08]  /*7a50*/  HMMA.16816.F32.BF16 R16, R20.reuse, R124, R16 ;  /* 0x0000007c1410723c */ /* 0x044ff00000041810 */
[----:B------:R-:W-:Y:S01]  /*7a60*/  HMMA.16816.F32.BF16 R112, R20, R126, R112 ;  /* 0x0000007e1470723c */ /* 0x000fe20000041870 */
[----:B------:R-:W-:Y:S01]  /*7a70*/  LDSM.16.MT88.4 R124, [R232+0x3900] ;  /* 0x00390000e87c783b */ /* 0x000fe20000004200 */
[----:B------:R-:W-:Y:S05]  /*7a80*/  MUFU.EX2 R58, R58 ;  /* 0x0000003a003a7308 */ /* 0x000fea0000000800 */
[C---:B------:R-:W-:Y:S01]  /*7a90*/  F2FP.BF16.PACK_AB R20, R145.reuse, R144 ;  /* 0x000000909114723e */ /* 0x040fe200000010ff */
[----:B------:R-:W-:Y:S01]  /*7aa0*/  FADD.FTZ R145, R145, R149 ;  /* 0x0000009591917221 */ /* 0x000fe20000010000 */
[----:B-1----:R-:W-:Y:S03]  /*7ab0*/  F2FP.BF16.PACK_AB R21, R147, R146 ;  /* 0x000000929315723e */ /* 0x002fe600000010ff */
[----:B------:R-:W-:Y:S01]  /*7ac0*/  F2FP.BF16.PACK_AB R22, R196, R195 ;  /* 0x000000c3c416723e */ /* 0x000fe200000010ff */
[----:B------:R-:W-:Y:S01]  /*7ad0*/  MUFU.EX2 R59, R59 ;  /* 0x0000003b003b7308 */ /* 0x000fe20000000800 */
[----:B----4-:R-:W-:Y:S01]  /*7ae0*/  F2FP.BF16.PACK_AB R23, R121, R120 ;  /* 0x000000787917723e */ /* 0x010fe200000010ff */
[----:B------:R-:W-:Y:S02]  /*7af0*/  FADD.FTZ R147, R147, R151 ;  /* 0x0000009793937221 */ /* 0x000fe40000010000 */
[----:B------:R-:W-:Y:S02]  /*7b00*/  FADD.FTZ R145, R195, R145 ;  /* 0x00000091c3917221 */ /* 0x000fe40000010000 */
[----:B------:R-:W-:Y:S02]  /*7b10*/  FADD.FTZ R147, R120, R147 ;  /* 0x0000009378937221 */ /* 0x000fe40000010000 */
[C---:B---3--:R-:W-:Y:S02]  /*7b20*/  HMMA.16816.F32.BF16 R4, R20.reuse, R116, R4 ;  /* 0x000000741404723c */ /* 0x048fe40000041804 */
[----:B------:R-:W-:Y:S01]  /*7b30*/  MUFU.EX2 R60, R60 ;  /* 0x0000003c003c7308 */ /* 0x000fe20000000800 */
[----:B------:R-:W-:Y:S02]  /*7b40*/  FADD.FTZ R196, R196, R145 ;  /* 0x00000091c4c47221 */ /* 0x000fe40000010000 */
[----:B------:R-:W-:Y:S02]  /*7b50*/  FADD.FTZ R121, R121, R147 ;  /* 0x0000009379797221 */ /* 0x000fe40000010000 */
[----:B------:R-:W-:Y:S01]  /*7b60*/  FADD.FTZ R0, R122, R196 ;  /* 0x000000c47a007221 */ /* 0x000fe20000010000 */
[C---:B------:R-:W-:Y:S01]  /*7b70*/  HMMA.16816.F32.BF16 R8, R20.reuse, R118, R8 ;  /* 0x000000761408723c */ /* 0x040fe20000041808 */
[----:B------:R-:W1:Y:S03]  /*7b80*/  LDSM.16.MT88.4 R116, [R232+0x5900] ;  /* 0x00590000e874783b */ /* 0x000e660000004200 */
[----:B------:R-:W-:Y:S01]  /*7b90*/  MUFU.EX2 R61, R61 ;  /* 0x0000003d003d7308 */ /* 0x000fe20000000800 */
[----:B------:R-:W-:Y:S02]  /*7ba0*/  FADD.FTZ R121, R197, R121 ;  /* 0x00000079c5797221 */ /* 0x000fe40000010000 */
[----:B------:R-:W-:Y:S01]  /*7bb0*/  FADD.FTZ R0, R123, R0 ;  /* 0x000000007b007221 */ /* 0x000fe20000010000 */
[C---:B-----5:R-:W-:Y:S04]  /*7bc0*/  HMMA.16816.F32.BF16 R68, R20.reuse, R32, R68 ;  /* 0x000000201444723c */ /* 0x060fe80000041844 */
[----:B------:R-:W-:Y:S02]  /*7bd0*/  FADD.FTZ R0, R199, R0 ;  /* 0x00000000c7007221 */ /* 0x000fe40000010000 */
[----:B------:R-:W-:Y:S02]  /*7be0*/  MUFU.EX2 R62, R62 ;  /* 0x0000003e003e7308 */ /* 0x000fe40000000800 */
[C---:B------:R-:W-:Y:S01]  /*7bf0*/  HMMA.16816.F32.BF16 R72, R20.reuse, R34, R72 ;  /* 0x000000221448723c */ /* 0x040fe20000041848 */
[----:B------:R-:W2:Y:S07]  /*7c00*/  LDSM.16.MT88.4 R32, [R230+0x5900] ;  /* 0x00590000e620783b */ /* 0x000eae0000004200 */
[C---:B------:R-:W-:Y:S01]  /*7c10*/  HMMA.16816.F32.BF16 R76, R20.reuse, R24, R76 ;  /* 0x00000018144c723c */ /* 0x040fe2000004184c */
[----:B------:R-:W-:Y:S07]  /*7c20*/  MUFU.EX2 R63, R63 ;  /* 0x0000003f003f7308 */ /* 0x000fee0000000800 */
[C---:B------:R-:W-:Y:S01]  /*7c30*/  HMMA.16816.F32.BF16 R80, R20.reuse, R26, R80 ;  /* 0x0000001a1450723c */ /* 0x040fe20000041850 */
[----:B------:R-:W3:Y:S07]  /*7c40*/  LDSM.16.MT88.4 R24, [R229+0x5900] ;  /* 0x00590000e518783b */ /* 0x000eee0000004200 */
[C---:B------:R-:W-:Y:S08]  /*7c50*/  HMMA.16816.F32.BF16 R84, R20.reuse, R28, R84 ;  /* 0x0000001c1454723c */ /* 0x040ff00000041854 */
[C---:B------:R-:W-:Y:S01]  /*7c60*/  HMMA.16816.F32.BF16 R88, R20.reuse, R30, R88 ;  /* 0x0000001e1458723c */ /* 0x040fe20000041858 */
[----:B------:R-:W4:Y:S07]  /*7c70*/  LDSM.16.MT88.4 R28, [R228+0x5900] ;  /* 0x00590000e41c783b */ /* 0x000f2e0000004200 */
[C---:B-1----:R-:W-:Y:S08]  /*7c80*/  HMMA.16816.F32.BF16 R92, R20.reuse, R116, R92 ;  /* 0x00000074145c723c */ /* 0x042ff0000004185c */
[C---:B------:R-:W-:Y:S01]  /*7c90*/  HMMA.16816.F32.BF16 R96, R20.reuse, R118, R96 ;  /* 0x000000761460723c */ /* 0x040fe20000041860 */
[----:B------:R-:W1:Y:S07]  /*7ca0*/  LDSM.16.MT88.4 R116, [R230+0x2100] ;  /* 0x00210000e674783b */ /* 0x000e6e0000004200 */
[C---:B--2---:R-:W-:Y:S08]  /*7cb0*/  HMMA.16816.F32.BF16 R12, R20.reuse, R32, R12 ;  /* 0x00000020140c723c */ /* 0x044ff0000004180c */
[C---:B------:R-:W-:Y:S01]  /*7cc0*/  HMMA.16816.F32.BF16 R100, R20.reuse, R34, R100 ;  /* 0x000000221464723c */ /* 0x040fe20000041864 */
[----:B------:R-:W2:Y:S07]  /*7cd0*/  LDSM.16.MT88.4 R32, [R229+0x2100] ;  /* 0x00210000e520783b */ /* 0x000eae0000004200 */
[C---:B---3--:R-:W-:Y:S08]  /*7ce0*/  HMMA.16816.F32.BF16 R104, R20.reuse, R24, R104 ;  /* 0x000000181468723c */ /* 0x048ff00000041868 */
[C---:B------:R-:W-:Y:S01]  /*7cf0*/  HMMA.16816.F32.BF16 R108, R20.reuse, R26, R108 ;  /* 0x0000001a146c723c */ /* 0x040fe2000004186c */
[----:B------:R-:W3:Y:S07]  /*7d00*/  LDSM.16.MT88.4 R24, [R228+0x2100] ;  /* 0x00210000e418783b */ /* 0x000eee0000004200 */
[C---:B----4-:R-:W-:Y:S08]  /*7d10*/  HMMA.16816.F32.BF16 R16, R20.reuse, R28, R16 ;  /* 0x0000001c1410723c */ /* 0x050ff00000041810 */
[----:B------:R-:W-:Y:S01]  /*7d20*/  HMMA.16816.F32.BF16 R112, R20, R30, R112 ;  /* 0x0000001e1470723c */ /* 0x000fe20000041870 */
[----:B------:R-:W4:Y:S06]  /*7d30*/  LDSM.16.MT88.4 R28, [R232+0x6100] ;  /* 0x00610000e81c783b */ /* 0x000f2c0000004200 */
[----:B------:R-:W-:Y:S02]  /*7d40*/  F2FP.BF16.PACK_AB R20, R123, R122 ;  /* 0x0000007a7b14723e */ /* 0x000fe400000010ff */
[----:B------:R-:W-:Y:S03]  /*7d50*/  F2FP.BF16.PACK_AB R21, R198, R197 ;  /* 0x000000c5c615723e */ /* 0x000fe600000010ff */
[----:B------:R-:W-:Y:S01]  /*7d60*/  F2FP.BF16.PACK_AB R22, R200, R199 ;  /* 0x000000c7c816723e */ /* 0x000fe200000010ff */
[----:B------:R-:W-:Y:S01]  /*7d70*/  FADD.FTZ R198, R198, R121 ;  /* 0x00000079c6c67221 */ /* 0x000fe20000010000 */
[----:B------:R-:W-:Y:S01]  /*7d80*/  F2FP.BF16.PACK_AB R23, R202, R201 ;  /* 0x000000c9ca17723e */ /* 0x000fe200000010ff */
[----:B------:R-:W-:Y:S01]  /*7d90*/  FADD.FTZ R200, R200, R0 ;  /* 0x00000000c8c87221 */ /* 0x000fe20000010000 */
[----:B------:R-:W-:Y:S01]  /*7da0*/  MOV R0, R3 ;  /* 0x0000000300007202 */ /* 0x000fe20000000f00 */
[----:B------:R-:W-:Y:S04]  /*7db0*/  FADD.FTZ R198, R201, R198 ;  /* 0x000000c6c9c67221 */ /* 0x000fe80000010000 */
[C---:B------:R-:W-:Y:S03]  /*7dc0*/  HMMA.16816.F32.BF16 R4, R20.reuse, R36, R4 ;  /* 0x000000241404723c */ /* 0x040fe60000041804 */
[----:B------:R-:W-:Y:S05]  /*7dd0*/  FADD.FTZ R202, R202, R198 ;  /* 0x000000c6caca7221 */ /* 0x000fea0000010000 */
[C---:B------:R-:W-:Y:S01]  /*7de0*/  HMMA.16816.F32.BF16 R8, R20.reuse, R38, R8 ;  /* 0x000000261408723c */ /* 0x040fe20000041808 */
[----:B------:R-:W5:Y:S07]  /*7df0*/  LDSM.16.MT88.4 R36, [R230+0x6100] ;  /* 0x00610000e624783b */ /* 0x000f6e0000004200 */
[C---:B-1----:R-:W-:Y:S07]  /*7e00*/  HMMA.16816.F32.BF16 R68, R20.reuse, R116, R68 ;  /* 0x000000741444723c */ /* 0x042fee0000041844 */
[--C-:B------:R-:W-:Y:S01]  /*7e10*/  FFMA.FTZ R116, R44, c[0x0][0x2d0], -R162.reuse ;  /* 0x0000b4002c747a23 */ /* 0x100fe200000108a2 */
[C---:B------:R-:W-:Y:S04]  /*7e20*/  HMMA.16816.F32.BF16 R72, R20.reuse, R118, R72 ;  /* 0x000000761448723c */ /* 0x040fe80000041848 */
[----:B------:R-:W-:Y:S01]  /*7e30*/  FFMA.FTZ R117, R45, c[0x0][0x2d0], -R162 ;  /* 0x0000b4002d757a23 */ /* 0x000fe200000108a2 */
[----:B------:R-:W1:Y:S02]  /*7e40*/  MUFU.EX2 R116, R116 ;  /* 0x0000007400747308 */ /* 0x000e640000000800 */
[--C-:B------:R-:W-:Y:S01]  /*7e50*/  FFMA.FTZ R118, R46, c[0x0][0x2d0], -R161.reuse ;  /* 0x0000b4002e767a23 */ /* 0x100fe200000108a1 */
[C---:B--2---:R-:W-:Y:S04]  /*7e60*/  HMMA.16816.F32.BF16 R76, R20.reuse, R32, R76 ;  /* 0x00000020144c723c */ /* 0x044fe8000004184c */
[----:B------:R-:W-:Y:S02]  /*7e70*/  FFMA.FTZ R119, R47, c[0x0][0x2d0], -R161 ;  /* 0x0000b4002f777a23 */ /* 0x000fe400000108a1 */
[----:B------:R-:W-:Y:S01]  /*7e80*/  LDSM.16.MT88.4 R44, [R229+0x7100] ;  /* 0x00710000e52c783b */ /* 0x000fe20000004200 */
[----:B------:R-:W-:Y:S01]  /*7e90*/  MUFU.EX2 R117, R117 ;  /* 0x0000007500757308 */ /* 0x000fe20000000800 */
[C---:B------:R-:W-:Y:S06]  /*7ea0*/  HMMA.16816.F32.BF16 R80, R20.reuse, R34, R80 ;  /* 0x000000221450723c */ /* 0x040fec0000041850 */
[----:B------:R-:W2:Y:S02]  /*7eb0*/  LDSM.16.MT88.4 R32, [R229+0x6100] ;  /* 0x00610000e520783b */ /* 0x000ea40000004200 */
[C---:B---3--:R-:W-:Y:S01]  /*7ec0*/  HMMA.16816.F32.BF16 R84, R20.reuse, R24, R84 ;  /* 0x000000181454723c */ /* 0x048fe20000041854 */
[----:B------:R-:W3:Y:S03]  /*7ed0*/  MUFU.EX2 R118, R118 ;  /* 0x0000007600767308 */ /* 0x000ee60000000800 */
[----:B-1----:R-:W-:Y:S04]  /*7ee0*/  FADD.FTZ R200, R116, R200 ;  /* 0x000000c874c87221 */ /* 0x002fe80000010000 */
[C---:B------:R-:W-:Y:S01]  /*7ef0*/  HMMA.16816.F32.BF16 R88, R20.reuse, R26, R88 ;  /* 0x0000001a1458723c */ /* 0x040fe20000041858 */
[----:B------:R-:W1:Y:S02]  /*7f00*/  LDSM.16.MT88.4 R24, [R228+0x6100] ;  /* 0x00610000e418783b */ /* 0x000e640000004200 */
[----:B------:R-:W1:Y:S05]  /*7f10*/  MUFU.EX2 R119, R119 ;  /* 0x0000007700777308 */ /* 0x000e6a0000000800 */
[C---:B----4-:R-:W-:Y:S08]  /*7f20*/  HMMA.16816.F32.BF16 R92, R20.reuse, R28, R92 ;  /* 0x0000001c145c723c */ /* 0x050ff0000004185c */
[C---:B------:R-:W-:Y:S01]  /*7f30*/  HMMA.16816.F32.BF16 R96, R20.reuse, R30, R96 ;  /* 0x0000001e1460723c */ /* 0x040fe20000041860 */
[----:B------:R-:W4:Y:S03]  /*7f40*/  LDSM.16.MT88.4 R28, [R232+0x2900] ;  /* 0x00290000e81c783b */ /* 0x000f260000004200 */
[----:B---3--:R-:W-:Y:S04]  /*7f50*/  FADD.FTZ R202, R118, R202 ;  /* 0x000000ca76ca7221 */ /* 0x008fe80000010000 */
[C---:B-----5:R-:W-:Y:S08]  /*7f60*/  HMMA.16816.F32.BF16 R12, R20.reuse, R36, R12 ;  /* 0x00000024140c723c */ /* 0x060ff0000004180c */
[C---:B------:R-:W-:Y:S01]  /*7f70*/  HMMA.16816.F32.BF16 R100, R20.reuse, R38, R100 ;  /* 0x000000261464723c */ /* 0x040fe20000041864 */
[----:B------:R-:W3:Y:S07]  /*7f80*/  LDSM.16.MT88.4 R36, [R230+0x2900] ;  /* 0x00290000e624783b */ /* 0x000eee0000004200 */
[C---:B--2---:R-:W-:Y:S08]  /*7f90*/  HMMA.16816.F32.BF16 R104, R20.reuse, R32, R104 ;  /* 0x000000201468723c */ /* 0x044ff00000041868 */
[C---:B------:R-:W-:Y:S01]  /*7fa0*/  HMMA.16816.F32.BF16 R108, R20.reuse, R34, R108 ;  /* 0x00000022146c723c */ /* 0x040fe2000004186c */
[----:B------:R-:W2:Y:S07]  /*7fb0*/  LDSM.16.MT88.4 R32, [R229+0x2900] ;  /* 0x00290000e520783b */ /* 0x000eae0000004200 */
[C---:B-1----:R-:W-:Y:S08]  /*7fc0*/  HMMA.16816.F32.BF16 R16, R20.reuse, R24, R16 ;  /* 0x000000181410723c */ /* 0x042ff00000041810 */
[----:B------:R-:W-:Y:S01]  /*7fd0*/  HMMA.16816.F32.BF16 R112, R20, R26, R112 ;  /* 0x0000001a1470723c */ /* 0x000fe20000041870 */
[----:B------:R-:W1:Y:S06]  /*7fe0*/  LDSM.16.MT88.4 R24, [R228+0x2900] ;  /* 0x00290000e418783b */ /* 0x000e6c0000004200 */
[C---:B------:R-:W-:Y:S01]  /*7ff0*/  F2FP.BF16.PACK_AB R20, R117.reuse, R116 ;  /* 0x000000747514723e */ /* 0x040fe200000010ff */
[----:B------:R-:W-:Y:S01]  /*8000*/  FADD.FTZ R117, R117, R200 ;  /* 0x000000c875757221 */ /* 0x000fe20000010000 */
[C---:B------:R-:W-:Y:S03]  /*8010*/  F2FP.BF16.PACK_AB R21, R119.reuse, R118 ;  /* 0x000000767715723e */ /* 0x040fe600000010ff */
[----:B------:R-:W-:Y:S01]  /*8020*/  F2FP.BF16.PACK_AB R22, R204, R203 ;  /* 0x000000cbcc16723e */ /* 0x000fe200000010ff */
[----:B------:R-:W-:Y:S01]  /*8030*/  FADD.FTZ R119, R119, R202 ;  /* 0x000000ca77777221 */ /* 0x000fe20000010000 */
[----:B------:R-:W-:Y:S01]  /*8040*/  F2FP.BF16.PACK_AB R23, R206, R205 ;  /* 0x000000cdce17723e */ /* 0x000fe200000010ff */
[----:B------:R-:W-:Y:S02]  /*8050*/  FADD.FTZ R117, R203, R117 ;  /* 0x00000075cb757221 */ /* 0x000fe40000010000 */
[----:B------:R-:W-:Y:S02]  /*8060*/  FADD.FTZ R119, R205, R119 ;  /* 0x00000077cd777221 */ /* 0x000fe40000010000 */
[----:B------:R-:W-:Y:S02]  /*8070*/  FADD.FTZ R204, R204, R117 ;  /* 0x00000075cccc7221 */ /* 0x000fe40000010000 */
[C---:B----4-:R-:W-:Y:S03]  /*8080*/  HMMA.16816.F32.BF16 R4, R20.reuse, R28, R4 ;  /* 0x0000001c1404723c */ /* 0x050fe60000041804 */
[----:B------:R-:W-:Y:S02]  /*8090*/  FADD.FTZ R206, R206, R119 ;  /* 0x00000077cece7221 */ /* 0x000fe40000010000 */
[----:B------:R-:W-:Y:S02]  /*80a0*/  FADD.FTZ R204, R52, R204 ;  /* 0x000000cc34cc7221 */ /* 0x000fe40000010000 */
[----:B------:R-:W-:Y:S01]  /*80b0*/  FADD.FTZ R206, R54, R206 ;  /* 0x000000ce36ce7221 */ /* 0x000fe20000010000 */
[C---:B------:R-:W-:Y:S01]  /*80c0*/  HMMA.16816.F32.BF16 R8, R20.reuse, R30, R8 ;  /* 0x0000001e1408723c */ /* 0x040fe20000041808 */
[----:B------:R-:W4:Y:S07]  /*80d0*/  LDSM.16.MT88.4 R28, [R232+0x6900] ;  /* 0x00690000e81c783b */ /* 0x000f2e0000004200 */
[C---:B---3--:R-:W-:Y:S08]  /*80e0*/  HMMA.16816.F32.BF16 R68, R20.reuse, R36, R68 ;  /* 0x000000241444723c */ /* 0x048ff00000041844 */
[C---:B------:R-:W-:Y:S01]  /*80f0*/  HMMA.16816.F32.BF16 R72, R20.reuse, R38, R72 ;  /* 0x000000261448723c */ /* 0x040fe20000041848 */
[----:B------:R-:W3:Y:S07]  /*8100*/  LDSM.16.MT88.4 R36, [R230+0x6900] ;  /* 0x00690000e624783b */ /* 0x000eee0000004200 */
[C---:B--2---:R-:W-:Y:S08]  /*8110*/  HMMA.16816.F32.BF16 R76, R20.reuse, R32, R76 ;  /* 0x00000020144c723c */ /* 0x044ff0000004184c */
[C---:B------:R-:W-:Y:S01]  /*8120*/  HMMA.16816.F32.BF16 R80, R20.reuse, R34, R80 ;  /* 0x000000221450723c */ /* 0x040fe20000041850 */
[----:B------:R-:W-:Y:S07]  /*8130*/  LDSM.16.MT88.4 R32, [R230+0x3100] ;  /* 0x00310000e620783b */ /* 0x000fee0000004200 */
[C---:B-1----:R-:W-:Y:S08]  /*8140*/  HMMA.16816.F32.BF16 R84, R20.reuse, R24, R84 ;  /* 0x000000181454723c */ /* 0x042ff00000041854 */
[C---:B------:R-:W-:Y:S01]  /*8150*/  HMMA.16816.F32.BF16 R88, R20.reuse, R26, R88 ;  /* 0x0000001a1458723c */ /* 0x040fe20000041858 */
[----:B------:R-:W1:Y:S07]  /*8160*/  LDSM.16.MT88.4 R24, [R228+0x6900] ;  /* 0x00690000e418783b */ /* 0x000e6e0000004200 */
[C---:B----4-:R-:W-:Y:S08]  /*8170*/  HMMA.16816.F32.BF16 R92, R20.reuse, R28, R92 ;  /* 0x0000001c145c723c */ /* 0x050ff0000004185c */
[C---:B------:R-:W-:Y:S01]  /*8180*/  HMMA.16816.F32.BF16 R96, R20.reuse, R30, R96 ;  /* 0x0000001e1460723c */ /* 0x040fe20000041860 */
[----:B------:R-:W2:Y:S07]  /*8190*/  LDSM.16.MT88.4 R28, [R232+0x3100] ;  /* 0x00310000e81c783b */ /* 0x000eae0000004200 */
[C---:B---3--:R-:W-:Y:S08]  /*81a0*/  HMMA.16816.F32.BF16 R12, R20.reuse, R36, R12 ;  /* 0x00000024140c723c */ /* 0x048ff0000004180c */
[C---:B------:R-:W-:Y:S01]  /*81b0*/  HMMA.16816.F32.BF16 R100, R20.reuse, R38, R100 ;  /* 0x000000261464723c */ /* 0x040fe20000041864 */
[----:B------:R-:W-:Y:S07]  /*81c0*/  LDSM.16.MT88.4 R36, [R228+0x3100] ;  /* 0x00310000e424783b */ /* 0x000fee0000004200 */
[C---:B------:R-:W-:Y:S08]  /*81d0*/  HMMA.16816.F32.BF16 R104, R20.reuse, R40, R104 ;  /* 0x000000281468723c */ /* 0x040ff00000041868 */
[C---:B------:R-:W-:Y:S01]  /*81e0*/  HMMA.16816.F32.BF16 R108, R20.reuse, R42, R108 ;  /* 0x0000002a146c723c */ /* 0x040fe2000004186c */
[----:B------:R-:W-:Y:S07]  /*81f0*/  LDSM.16.MT88.4 R40, [R230+0x7100] ;  /* 0x00710000e628783b */ /* 0x000fee0000004200 */
[C---:B-1----:R-:W-:Y:S08]  /*8200*/  HMMA.16816.F32.BF16 R16, R20.reuse, R24, R16 ;  /* 0x000000181410723c */ /* 0x042ff00000041810 */
[----:B------:R-:W-:Y:S01]  /*8210*/  HMMA.16816.F32.BF16 R112, R20, R26, R112 ;  /* 0x0000001a1470723c */ /* 0x000fe20000041870 */
[----:B------:R-:W1:Y:S06]  /*8220*/  LDSM.16.MT88.4 R24, [R229+0x3100] ;  /* 0x00310000e518783b */ /* 0x000e6c0000004200 */
[C---:B------:R-:W-:Y:S01]  /*8230*/  F2FP.BF16.PACK_AB R20, R53.reuse, R52 ;  /* 0x000000343514723e */ /* 0x040fe200000010ff */
[----:B------:R-:W-:Y:S01]  /*8240*/  FADD.FTZ R53, R53, R204 ;  /* 0x000000cc35357221 */ /* 0x000fe20000010000 */
[----:B------:R-:W-:Y:S03]  /*8250*/  F2FP.BF16.PACK_AB R21, R55, R54 ;  /* 0x000000363715723e */ /* 0x000fe600000010ff */
[----:B------:R-:W-:Y:S01]  /*8260*/  F2FP.BF16.PACK_AB R22, R57, R56 ;  /* 0x000000383916723e */ /* 0x000fe200000010ff */
[----:B------:R-:W-:Y:S01]  /*8270*/  FADD.FTZ R55, R55, R206 ;  /* 0x000000ce37377221 */ /* 0x000fe20000010000 */
[----:B------:R-:W-:Y:S01]  /*8280*/  F2FP.BF16.PACK_AB R23, R59, R58 ;  /* 0x0000003a3b17723e */ /* 0x000fe200000010ff */
[----:B------:R-:W-:Y:S02]  /*8290*/  FADD.FTZ R53, R56, R53 ;  /* 0x0000003538357221 */ /* 0x000fe40000010000 */
[----:B------:R-:W-:Y:S02]  /*82a0*/  FADD.FTZ R55, R58, R55 ;  /* 0x000000373a377221 */ /* 0x000fe40000010000 */
[----:B------:R-:W-:Y:S02]  /*82b0*/  FADD.FTZ R57, R57, R53 ;  /* 0x0000003539397221 */ /* 0x000fe40000010000 */
[C---:B--2---:R-:W-:Y:S03]  /*82c0*/  HMMA.16816.F32.BF16 R4, R20.reuse, R28, R4 ;  /* 0x0000001c1404723c */ /* 0x044fe60000041804 */
[----:B------:R-:W-:Y:S02]  /*82d0*/  FADD.FTZ R59, R59, R55 ;  /* 0x000000373b3b7221 */ /* 0x000fe40000010000 */
[----:B------:R-:W-:Y:S02]  /*82e0*/  FADD.FTZ R57, R60, R57 ;  /* 0x000000393c397221 */ /* 0x000fe40000010000 */
[----:B------:R-:W-:Y:S01]  /*82f0*/  FADD.FTZ R59, R62, R59 ;  /* 0x0000003b3e3b7221 */ /* 0x000fe20000010000 */
[C---:B------:R-:W-:Y:S01]  /*8300*/  HMMA.16816.F32.BF16 R8, R20.reuse, R30, R8 ;  /* 0x0000001e1408723c */ /* 0x040fe20000041808 */
[----:B------:R-:W2:Y:S03]  /*8310*/  LDSM.16.MT88.4 R28, [R232+0x7100] ;  /* 0x00710000e81c783b */ /* 0x000ea60000004200 */
[----:B------:R-:W-:Y:S02]  /*8320*/  FADD.FTZ R57, R61, R57 ;  /* 0x000000393d397221 */ /* 0x000fe40000010000 */
[----:B------:R-:W-:Y:S02]  /*8330*/  FADD.FTZ R59, R63, R59 ;  /* 0x0000003b3f3b7221 */ /* 0x000fe40000010000 */
[C---:B------:R-:W-:Y:S07]  /*8340*/  HMMA.16816.F32.BF16 R68, R20.reuse, R32, R68 ;  /* 0x000000201444723c */ /* 0x040fee0000041844 */
[--C-:B------:R-:W-:Y:S01]  /*8350*/  FFMA.FTZ R32, R64, c[0x0][0x2d0], -R162.reuse ;  /* 0x0000b40040207a23 */ /* 0x100fe200000108a2 */
[C---:B------:R-:W-:Y:S04]  /*8360*/  HMMA.16816.F32.BF16 R72, R20.reuse, R34, R72 ;  /* 0x000000221448723c */ /* 0x040fe80000041848 */
[----:B------:R-:W-:Y:S01]  /*8370*/  FFMA.FTZ R162, R65, c[0x0][0x2d0], -R162 ;  /* 0x0000b40041a27a23 */ /* 0x000fe200000108a2 */
[----:B------:R-:W3:Y:S01]  /*8380*/  MUFU.EX2 R32, R32 ;  /* 0x0000002000207308 */ /* 0x000ee20000000800 */
[--C-:B------:R-:W-:Y:S02]  /*8390*/  FFMA.FTZ R33, R66, c[0x0][0x2d0], -R161.reuse ;  /* 0x0000b40042217a23 */ /* 0x100fe400000108a1 */
[C---:B-1----:R-:W-:Y:S04]  /*83a0*/  HMMA.16816.F32.BF16 R76, R20.reuse, R24, R76 ;  /* 0x00000018144c723c */ /* 0x042fe8000004184c */
[----:B------:R-:W-:Y:S03]  /*83b0*/  FFMA.FTZ R161, R67, c[0x0][0x2d0], -R161 ;  /* 0x0000b40043a17a23 */ /* 0x000fe600000108a1 */
[----:B------:R-:W1:Y:S01]  /*83c0*/  MUFU.EX2 R162, R162 ;  /* 0x000000a200a27308 */ /* 0x000e620000000800 */
[C---:B------:R-:W-:Y:S01]  /*83d0*/  HMMA.16816.F32.BF16 R80, R20.reuse, R26, R80 ;  /* 0x0000001a1450723c */ /* 0x040fe20000041850 */
[----:B------:R-:W4:Y:S07]  /*83e0*/  LDSM.16.MT88.4 R24, [R230+0x3900] ;  /* 0x00390000e618783b */ /* 0x000f2e0000004200 */
[C---:B------:R-:W-:Y:S01]  /*83f0*/  HMMA.16816.F32.BF16 R84, R20.reuse, R36, R84 ;  /* 0x000000241454723c */ /* 0x040fe20000041854 */
[----:B------:R-:W5:Y:S03]  /*8400*/  MUFU.EX2 R33, R33 ;  /* 0x0000002100217308 */ /* 0x000f660000000800 */
[----:B---3--:R-:W-:Y:S04]  /*8410*/  FADD.FTZ R57, R32, R57 ;  /* 0x0000003920397221 */ /* 0x008fe80000010000 */
[C---:B------:R-:W-:Y:S03]  /*8420*/  HMMA.16816.F32.BF16 R88, R20.reuse, R38, R88 ;  /* 0x000000261458723c */ /* 0x040fe60000041858 */
[----:B------:R-:W3:Y:S01]  /*8430*/  MUFU.EX2 R161, R161 ;  /* 0x000000a100a17308 */ /* 0x000ee20000000800 */
[C---:B-1----:R-:W-:Y:S04]  /*8440*/  FADD.FTZ R251, R162.reuse, R57 ;  /* 0x00000039a2fb7221 */ /* 0x042fe80000010000 */
[C---:B--2---:R-:W-:Y:S08]  /*8450*/  HMMA.16816.F32.BF16 R92, R20.reuse, R28, R92 ;  /* 0x0000001c145c723c */ /* 0x044ff0000004185c */
[C---:B------:R-:W-:Y:S01]  /*8460*/  HMMA.16816.F32.BF16 R96, R20.reuse, R30, R96 ;  /* 0x0000001e1460723c */ /* 0x040fe20000041860 */
[----:B------:R-:W1:Y:S03]  /*8470*/  LDSM.16.MT88.4 R28, [R229+0x3900] ;  /* 0x00390000e51c783b */ /* 0x000e660000004200 */
[----:B-----5:R-:W-:Y:S04]  /*8480*/  FADD.FTZ R59, R33, R59 ;  /* 0x0000003b213b7221 */ /* 0x020fe80000010000 */
[C---:B------:R-:W-:Y:S04]  /*8490*/  HMMA.16816.F32.BF16 R12, R20.reuse, R40, R12 ;  /* 0x00000028140c723c */ /* 0x040fe8000004180c */
[----:B---3--:R-:W-:Y:S04]  /*84a0*/  FADD.FTZ R250, R161, R59 ;  /* 0x0000003ba1fa7221 */ /* 0x008fe80000010000 */
[C---:B------:R-:W-:Y:S08]  /*84b0*/  HMMA.16816.F32.BF16 R100, R20.reuse, R42, R100 ;  /* 0x0000002a1464723c */ /* 0x040ff00000041864 */
[C---:B------:R-:W-:Y:S08]  /*84c0*/  HMMA.16816.F32.BF16 R104, R20.reuse, R44, R104 ;  /* 0x0000002c1468723c */ /* 0x040ff00000041868 */
[C---:B------:R-:W-:Y:S08]  /*84d0*/  HMMA.16816.F32.BF16 R108, R20.reuse, R46, R108 ;  /* 0x0000002e146c723c */ /* 0x040ff0000004186c */
[C---:B------:R-:W-:Y:S08]  /*84e0*/  HMMA.16816.F32.BF16 R16, R20.reuse, R48, R16 ;  /* 0x000000301410723c */ /* 0x040ff00000041810 */
[----:B------:R-:W-:Y:S07]  /*84f0*/  HMMA.16816.F32.BF16 R112, R20, R50, R112 ;  /* 0x000000321470723c */ /* 0x000fee0000041870 */
[----:B------:R-:W-:Y:S02]  /*8500*/  F2FP.BF16.PACK_AB R20, R61, R60 ;  /* 0x0000003c3d14723e */ /* 0x000fe400000010ff */
[----:B------:R-:W-:Y:S03]  /*8510*/  F2FP.BF16.PACK_AB R21, R63, R62 ;  /* 0x0000003e3f15723e */ /* 0x000fe600000010ff */
[----:B------:R-:W-:Y:S02]  /*8520*/  F2FP.BF16.PACK_AB R22, R162, R32 ;  /* 0x00000020a216723e */ /* 0x000fe400000010ff */
[----:B------:R-:W-:Y:S07]  /*8530*/  F2FP.BF16.PACK_AB R23, R161, R33 ;  /* 0x00000021a117723e */ /* 0x000fee00000010ff */
[C---:B------:R-:W-:Y:S01]  /*8540*/  HMMA.16816.F32.BF16 R128, R20.reuse, R124, R4 ;  /* 0x0000007c1480723c */ /* 0x040fe20000041804 */
[----:B------:R-:W2:Y:S07]  /*8550*/  LDSM.16.MT88.4 R4, [R228+0x3900] ;  /* 0x00390000e404783b */ /* 0x000eae0000004200 */
[C---:B------:R-:W-:Y:S01]  /*8560*/  HMMA.16816.F32.BF16 R124, R20.reuse, R126, R8 ;  /* 0x0000007e147c723c */ /* 0x040fe20000041808 */
[----:B------:R-:W3:Y:S07]  /*8570*/  LDSM.16.MT88.4 R8, [R232+0x7900] ;  /* 0x00790000e808783b */ /* 0x000eee0000004200 */
[C---:B----4-:R-:W-:Y:S08]  /*8580*/  HMMA.16816.F32.BF16 R68, R20.reuse, R24, R68 ;  /* 0x000000181444723c */ /* 0x050ff00000041844 */
[C---:B------:R-:W-:Y:S01]  /*8590*/  HMMA.16816.F32.BF16 R72, R20.reuse, R26, R72 ;  /* 0x0000001a1448723c */ /* 0x040fe20000041848 */
[----:B------:R-:W4:Y:S07]  /*85a0*/  LDSM.16.MT88.4 R24, [R230+0x7900] ;  /* 0x00790000e618783b */ /* 0x000f2e0000004200 */
[C---:B-1----:R-:W-:Y:S08]  /*85b0*/  HMMA.16816.F32.BF16 R76, R20.reuse, R28, R76 ;  /* 0x0000001c144c723c */ /* 0x042ff0000004184c */
[C---:B------:R-:W-:Y:S08]  /*85c0*/  HMMA.16816.F32.BF16 R80, R20.reuse, R30, R80 ;  /* 0x0000001e1450723c */ /* 0x040ff00000041850 */
[C---:B--2---:R-:W-:Y:S08]  /*85d0*/  HMMA.16816.F32.BF16 R84, R20.reuse, R4, R84 ;  /* 0x000000041454723c */ /* 0x044ff00000041854 */
[C---:B------:R-:W-:Y:S01]  /*85e0*/  HMMA.16816.F32.BF16 R88, R20.reuse, R6, R88 ;  /* 0x000000061458723c */ /* 0x040fe20000041858 */
[----:B------:R-:W1:Y:S07]  /*85f0*/  LDSM.16.MT88.4 R4, [R229+0x7900] ;  /* 0x00790000e504783b */ /* 0x000e6e0000004200 */
[C---:B---3--:R-:W-:Y:S08]  /*8600*/  HMMA.16816.F32.BF16 R92, R20.reuse, R8, R92 ;  /* 0x00000008145c723c */ /* 0x048ff0000004185c */
[C---:B------:R-:W-:Y:S01]  /*8610*/  HMMA.16816.F32.BF16 R96, R20.reuse, R10, R96 ;  /* 0x0000000a1460723c */ /* 0x040fe20000041860 */
[----:B------:R-:W2:Y:S07]  /*8620*/  LDSM.16.MT88.4 R8, [R228+0x7900] ;  /* 0x00790000e408783b */ /* 0x000eae0000004200 */
[C---:B----4-:R-:W-:Y:S08]  /*8630*/  HMMA.16816.F32.BF16 R120, R20.reuse, R24, R12 ;  /* 0x000000181478723c */ /* 0x050ff0000004180c */
[C---:B------:R-:W-:Y:S08]  /*8640*/  HMMA.16816.F32.BF16 R100, R20.reuse, R26, R100 ;  /* 0x0000001a1464723c */ /* 0x040ff00000041864 */
[C---:B-1----:R-:W-:Y:S08]  /*8650*/  HMMA.16816.F32.BF16 R104, R20.reuse, R4, R104 ;  /* 0x000000041468723c */ /* 0x042ff00000041868 */
[C---:B------:R-:W-:Y:S08]  /*8660*/  HMMA.16816.F32.BF16 R108, R20.reuse, R6, R108 ;  /* 0x00000006146c723c */ /* 0x040ff0000004186c */
[C---:B--2---:R-:W-:Y:S08]  /*8670*/  HMMA.16816.F32.BF16 R116, R20.reuse, R8, R16 ;  /* 0x000000081474723c */ /* 0x044ff00000041810 */
[----:B------:R-:W-:Y:S01]  /*8680*/  HMMA.16816.F32.BF16 R112, R20, R10, R112 ;  /* 0x0000000a1470723c */ /* 0x000fe20000041870 */
[----:B------:R-:W-:-:S07]  /*8690*/  @P1 BRA `(.L_x_3) ;  /* 0xffffcd2000001947 */ /* 0x000fce000383ffff */
.L_x_2:
[----:B------:R-:W1:Y:S01]  /*86a0*/  SHFL.BFLY PT, R0, R250, 0x2, 0x1f ;  /* 0x0c401f00fa007f89 */ /* 0x000e6200000e0000 */
[----:B------:R-:W-:Y:S01]  /*86b0*/  MOV R5, c[0x0][0x4e8] ;  /* 0x00013a0000057a02 */ /* 0x000fe20000000f00 */
[----:B------:R-:W2:Y:S01]  /*86c0*/  S2UR UR7, SR_CTAID.Y ;  /* 0x00000000000779c3 */ /* 0x000ea20000002600 */
[----:B------:R-:W-:Y:S01]  /*86d0*/  MOV R6, R239 ;  /* 0x000000ef00067202 */ /* 0x000fe20000000f00 */
[----:B------:R-:W3:Y:S01]  /*86e0*/  SHFL.BFLY PT, R2, R251, 0x2, 0x1f ;  /* 0x0c401f00fb027f89 */ /* 0x000ee200000e0000 */
[C---:B------:R-:W-:Y:S01]  /*86f0*/  ISETP.NE.AND P0, PT, R5.reuse, 0x1, PT ;  /* 0x000000010500780c */ /* 0x040fe20003f05270 */
[----:B------:R-:W-:Y:S01]  /*8700*/  IMAD.MOV.U32 R10, RZ, RZ, RZ ;  /* 0x000000ffff0a7224 */ /* 0x000fe200078e00ff */
[----:B------:R-:W-:Y:S01]  /*8710*/  ULDC.64 UR4, c[0x0][0x490] ;  /* 0x0001240000047ab9 */ /* 0x000fe20000000a00 */
[----:B------:R-:W4:Y:S01]  /*8720*/  S2R R7, SR_TID.X ;  /* 0x0000000000077919 */ /* 0x000f220000002100 */
[----:B------:R-:W-:Y:S01]  /*8730*/  IMAD.MOV.U32 R14, RZ, RZ, -0x800000 ;  /* 0xff800000ff0e7424 */ /* 0x000fe200078e00ff */
[----:B------:R-:W-:Y:S01]  /*8740*/  MOV R15, 0xff800000 ;  /* 0xff800000000f7802 */ /* 0x000fe20000000f00 */
[----:B------:R-:W-:Y:S01]  /*8750*/  IMAD R5, R5, c[0x0][0x388], RZ ;  /* 0x0000e20005057a24 */ /* 0x000fe200078e02ff */
[----:B------:R-:W-:Y:S01]  /*8760*/  SHF.R.S32.HI R242, RZ, 0x2, R242 ;  /* 0x00000002fff27819 */ /* 0x000fe200000114f2 */
[----:B------:R-:W-:Y:S05]  /*8770*/  BSSY B0, `(.L_x_6) ;  /* 0x0000126000007945 */ /* 0x000fea0003800000 */
[----:B------:R-:W-:-:S05]  /*8780*/  @P0 IMAD.HI.U32 R9, R239, c[0x0][0x4ec], RZ ;  /* 0x00013b00ef090a27 */ /* 0x000fca00078e00ff */
[----:B------:R-:W-:Y:S01]  /*8790*/  @P0 SHF.R.U32.HI R6, RZ, c[0x0][0x4f0], R9 ;  /* 0x00013c00ff060a19 */ /* 0x000fe20000011609 */
[----:B-1----:R-:W-:Y:S02]  /*87a0*/  FADD.FTZ R250, R0, R250 ;  /* 0x000000fa00fa7221 */ /* 0x002fe40000010000 */
[----:B------:R-:W-:Y:S01]  /*87b0*/  IMAD.MOV.U32 R9, RZ, RZ, RZ ;  /* 0x000000ffff097224 */ /* 0x000fe200078e00ff */
[----:B------:R-:W-:Y:S01]  /*87c0*/  IADD3 R12, -R6, RZ, RZ ;  /* 0x000000ff060c7210 */ /* 0x000fe20007ffe1ff */
[----:B---3--:R-:W-:Y:S01]  /*87d0*/  FADD.FTZ R251, R2, R251 ;  /* 0x000000fb02fb7221 */ /* 0x008fe20000010000 */
[----:B--2---:R-:W-:Y:S01]  /*87e0*/  USHF.R.S32.HI UR6, URZ, 0x1f, UR7 ;  /* 0x0000001f3f067899 */ /* 0x004fe20008011407 */
[----:B------:R-:W1:Y:S01]  /*87f0*/  SHFL.BFLY PT, R2, R250, 0x1, 0x1f ;  /* 0x0c201f00fa027f89 */ /* 0x000e6200000e0000 */
[----:B------:R-:W-:Y:S01]  /*8800*/  UIMAD.WIDE.U32 UR10, UR7, UR4, URZ ;  /* 0x00000004070a72a5 */ /* 0x000fe2000f8e003f */
[----:B----4-:R-:W-:Y:S01]  /*8810*/  SHF.R.S32.HI R8, RZ, 0x1f, R7 ;  /* 0x0000001fff087819 */ /* 0x010fe20000011407 */
[----:B------:R-:W-:Y:S01]  /*8820*/  UIMAD UR8, UR6, UR4, URZ ;  /* 0x00000004060872a4 */ /* 0x000fe2000f8e023f */
[----:B------:R-:W2:Y:S02]  /*8830*/  SHFL.BFLY PT, R4, R251, 0x1, 0x1f ;  /* 0x0c201f00fb047f89 */ /* 0x000ea400000e0000 */
[CC--:B------:R-:W-:Y:S01]  /*8840*/  LEA.HI R0, R8.reuse, R7.reuse, RZ, 0x5 ;  /* 0x0000000708007211 */ /* 0x0c0fe200078f28ff */
[----:B------:R-:W-:Y:S01]  /*8850*/  UIMAD UR8, UR7, UR5, UR8 ;  /* 0x00000005070872a4 */ /* 0x000fe2000f8e0208 */
[-C--:B------:R-:W-:Y:S01]  /*8860*/  LEA.HI R8, R8, R7.reuse, RZ, 0x2 ;  /* 0x0000000708087211 */ /* 0x080fe200078f10ff */
[----:B------:R-:W-:Y:S01]  /*8870*/  IMAD.U32 R19, RZ, RZ, UR11 ;  /* 0x0000000bff137e24 */ /* 0x000fe2000f8e00ff */
[----:B------:R-:W-:Y:S01]  /*8880*/  LOP3.LUT R11, R0, 0xffffffe0, RZ, 0xc0, !PT ;  /* 0xffffffe0000b7812 */ /* 0x000fe200078ec0ff */
[----:B------:R-:W-:Y:S01]  /*8890*/  ULDC.64 UR4, c[0x0][0x3e8] ;  /* 0x0000fa0000047ab9 */ /* 0x000fe20000000a00 */
[----:B------:R-:W-:Y:S01]  /*88a0*/  LOP3.LUT R13, R8, 0xfffffffc, RZ, 0xc0, !PT ;  /* 0xfffffffc080d7812 */ /* 0x000fe200078ec0ff */
[----:B------:R-:W-:Y:S01]  /*88b0*/  UIMAD UR6, UR6, UR4, URZ ;  /* 0x00000004060672a4 */ /* 0x000fe2000f8e023f */
[----:B------:R-:W-:Y:S01]  /*88c0*/  SHF.R.S32.HI R0, RZ, 0x5, R0 ;  /* 0x00000005ff007819 */ /* 0x000fe20000011400 */
[----:B------:R-:W-:Y:S01]  /*88d0*/  IMAD.IADD R11, R7, 0x1, -R11 ;  /* 0x00000001070b7824 */ /* 0x000fe200078e0a0b */
[----:B------:R-:W-:Y:S01]  /*88e0*/  IADD3 R7, -R13, R7, RZ ;  /* 0x000000070d077210 */ /* 0x000fe20007ffe1ff */
[----:B------:R-:W-:Y:S01]  /*88f0*/  UIMAD.WIDE.U32 UR12, UR7, UR4, URZ ;  /* 0x00000004070c72a5 */ /* 0x000fe2000f8e003f */
[----:B------:R-:W-:Y:S01]  /*8900*/  MOV R18, UR10 ;  /* 0x0000000a00127c02 */ /* 0x000fe20008000f00 */
[----:B------:R-:W-:Y:S01]  /*8910*/  UIMAD UR5, UR7, UR5, UR6 ;  /* 0x00000005070572a4 */ /* 0x000fe2000f8e0206 */
[----:B------:R-:W-:Y:S01]  /*8920*/  BAR.SYNC.DEFER_BLOCKING 0x1, 0x100 ;  /* 0x0044000000007b1d */ /* 0x000fe20000010000 */
[----:B------:R-:W-:Y:S01]  /*8930*/  LOP3.LUT P4, RZ, R11, 0x3, RZ, 0xc0, !PT ;  /* 0x000000030bff7812 */ /* 0x000fe2000788c0ff */
[----:B------:R-:W-:Y:S01]  /*8940*/  IMAD R11, R12, c[0x0][0x4e8], R239 ;  /* 0x00013a000c0b7a24 */ /* 0x000fe200078e02ef */
[----:B------:R-:W-:Y:S01]  /*8950*/  SHF.R.S32.HI R12, RZ, 0x2, R8 ;  /* 0x00000002ff0c7819 */ /* 0x000fe20000011408 */
[----:B-1----:R-:W-:Y:S01]  /*8960*/  FADD.FTZ R2, R250, R2 ;  /* 0x00000002fa027221 */ /* 0x002fe20000010000 */
[----:B------:R-:W-:Y:S01]  /*8970*/  SHF.R.S32.HI R8, RZ, 0x1f, R8 ;  /* 0x0000001fff087819 */ /* 0x000fe20000011408 */
[----:B------:R-:W-:Y:S01]  /*8980*/  UIADD3 UR5, UR13, UR5, URZ ;  /* 0x000000050d057290 */ /* 0x000fe2000fffe03f */
[----:B------:R-:W-:Y:S01]  /*8990*/  IMAD.U32 R17, RZ, RZ, UR13 ;  /* 0x0000000dff117e24 */ /* 0x000fe2000f8e00ff */
[----:B------:R-:W-:Y:S01]  /*89a0*/  UIADD3 UR8, UR11, UR8, URZ ;  /* 0x000000080b087290 */ /* 0x000fe2000fffe03f */
[----:B------:R-:W-:Y:S01]  /*89b0*/  FSETP.NE.FTZ.AND P1, PT, R2, RZ, PT ;  /* 0x000000ff0200720b */ /* 0x000fe20003f35000 */
[----:B--2---:R-:W-:Y:S01]  /*89c0*/  FADD.FTZ R4, R251, R4 ;  /* 0x00000004fb047221 */ /* 0x004fe20000010000 */
[----:B------:R-:W-:-:S02]  /*89d0*/  LEA.HI R8, R8, R12, RZ, 0x3 ;  /* 0x0000000c08087211 */ /* 0x000fc400078f18ff */
[----:B------:R-:W-:Y:S01]  /*89e0*/  MOV R16, UR12 ;  /* 0x0000000c00107c02 */ /* 0x000fe20008000f00 */
[----:B------:R-:W-:Y:S01]  /*89f0*/  IMAD.U32 R19, RZ, RZ, UR8 ;  /* 0x00000008ff137e24 */ /* 0x000fe2000f8e00ff */
[----:B------:R-:W-:Y:S02]  /*8a00*/  FSETP.NE.FTZ.AND P2, PT, R4, RZ, PT ;  /* 0x000000ff0400720b */ /* 0x000fe40003f55000 */
[----:B------:R-:W-:Y:S02]  /*8a10*/  LOP3.LUT R8, R8, 0xfffffff8, RZ, 0xc0, !PT ;  /* 0xfffffff808087812 */ /* 0x000fe400078ec0ff */
[----:B------:R-:W-:-:S03]  /*8a20*/  MOV R17, UR5 ;  /* 0x0000000500117c02 */ /* 0x000fc60008000f00 */
[----:B------:R-:W1:Y:S01]  /*8a30*/  @P1 MUFU.LG2 R13, R2 ;  /* 0x00000002000d1308 */ /* 0x000e620000000c00 */
[----:B------:R-:W-:-:S05]  /*8a40*/  IMAD.IADD R12, R12, 0x1, -R8 ;  /* 0x000000010c0c7824 */ /* 0x000fca00078e0a08 */
[----:B------:R-:W-:Y:S02]  /*8a50*/  @P2 MOV R8, 0x3f317218 ;  /* 0x3f31721800082802 */ /* 0x000fe40000000f00 */
[----:B------:R2:W3:Y:S03]  /*8a60*/  @P1 MUFU.RCP R9, R2 ;  /* 0x0000000200091308 */ /* 0x0004e60000001000 */
[----:B------:R-:W-:-:S05]  /*8a70*/  @P2 FMUL.FTZ R8, R8, c[0x0][0x2d0] ;  /* 0x0000b40008082a20 */ /* 0x000fca0000410000 */
[----:B------:R-:W-:Y:S01]  /*8a80*/  @P2 MUFU.RCP R10, R4 ;  /* 0x00000004000a2308 */ /* 0x000fe20000001000 */
[----:B-1----:R-:W-:Y:S01]  /*8a90*/  @P1 FMUL.FTZ R13, R13, 0.69314718246459960938 ;  /* 0x3f3172180d0d1820 */ /* 0x002fe20000410000 */
[----:B--2---:R-:W-:-:S06]  /*8aa0*/  @P1 MOV R2, 0x3f317218 ;  /* 0x3f31721800021802 */ /* 0x004fcc0000000f00 */
[----:B------:R-:W1:Y:S01]  /*8ab0*/  @P2 MUFU.LG2 R4, R4 ;  /* 0x0000000400042308 */ /* 0x000e620000000c00 */
[C---:B---3--:R-:W-:Y:S02]  /*8ac0*/  FMUL.FTZ R131, R9.reuse, R131 ;  /* 0x0000008309837220 */ /* 0x048fe40000410000 */
[C---:B------:R-:W-:Y:S02]  /*8ad0*/  FMUL.FTZ R130, R9.reuse, R130 ;  /* 0x0000008209827220 */ /* 0x040fe40000410000 */
[----:B------:R-:W-:Y:S02]  /*8ae0*/  @P1 FMUL.FTZ R2, R2, c[0x0][0x2d0] ;  /* 0x0000b40002021a20 */ /* 0x000fe40000410000 */
[----:B------:R-:W-:Y:S01]  /*8af0*/  FMUL.FTZ R127, R9, R127 ;  /* 0x0000007f097f7220 */ /* 0x000fe20000410000 */
[----:B------:R-:W-:Y:S01]  /*8b00*/  F2FP.BF16.PACK_AB R130, R131, R130 ;  /* 0x000000828382723e */ /* 0x000fe200000010ff */
[----:B------:R-:W-:Y:S01]  /*8b10*/  @P1 FFMA.FTZ R14, R2, R3, R13 ;  /* 0x00000003020e1223 */ /* 0x000fe2000001000d */
[----:B------:R-:W-:Y:S01]  /*8b20*/  SHF.R.S32.HI R3, RZ, 0x1f, R0 ;  /* 0x0000001fff037819 */ /* 0x000fe20000011400 */
[----:B------:R-:W2:Y:S01]  /*8b30*/  S2R R2, SR_CTAID.Z ;  /* 0x0000000000027919 */ /* 0x000ea20000002700 */
[----:B------:R-:W-:-:S02]  /*8b40*/  FMUL.FTZ R126, R9, R126 ;  /* 0x0000007e097e7220 */ /* 0x000fc40000410000 */
[----:B------:R-:W-:Y:S02]  /*8b50*/  FMUL.FTZ R71, R9, R71 ;  /* 0x0000004709477220 */ /* 0x000fe40000410000 */
[----:B-1----:R-:W-:Y:S01]  /*8b60*/  @P2 FMUL.FTZ R4, R4, 0.69314718246459960938 ;  /* 0x3f31721804042820 */ /* 0x002fe20000410000 */
[----:B------:R-:W-:Y:S01]  /*8b70*/  F2FP.BF16.PACK_AB R126, R127, R126 ;  /* 0x0000007e7f7e723e */ /* 0x000fe200000010ff */
[C---:B------:R-:W-:Y:S02]  /*8b80*/  FMUL.FTZ R70, R9.reuse, R70 ;  /* 0x0000004609467220 */ /* 0x040fe40000410000 */
[C---:B------:R-:W-:Y:S02]  /*8b90*/  FMUL.FTZ R75, R9.reuse, R75 ;  /* 0x0000004b094b7220 */ /* 0x040fe40000410000 */
[----:B------:R-:W-:Y:S01]  /*8ba0*/  FMUL.FTZ R74, R9, R74 ;  /* 0x0000004a094a7220 */ /* 0x000fe20000410000 */
[----:B------:R-:W-:Y:S01]  /*8bb0*/  F2FP.BF16.PACK_AB R70, R71, R70 ;  /* 0x000000464746723e */ /* 0x000fe200000010ff */
[----:B------:R-:W-:-:S02]  /*8bc0*/  FMUL.FTZ R79, R9, R79 ;  /* 0x0000004f094f7220 */ /* 0x000fc40000410000 */
[----:B------:R-:W-:Y:S01]  /*8bd0*/  FMUL.FTZ R78, R9, R78 ;  /* 0x0000004e094e7220 */ /* 0x000fe20000410000 */
[----:B------:R-:W-:Y:S01]  /*8be0*/  F2FP.BF16.PACK_AB R74, R75, R74 ;  /* 0x0000004a4b4a723e */ /* 0x000fe200000010ff */
[C---:B------:R-:W-:Y:S02]  /*8bf0*/  FMUL.FTZ R83, R9.reuse, R83 ;  /* 0x0000005309537220 */ /* 0x040fe40000410000 */
[----:B------:R-:W-:Y:S01]  /*8c00*/  FMUL.FTZ R82, R9, R82 ;  /* 0x0000005209527220 */ /* 0x000fe20000410000 */
[----:B------:R-:W-:Y:S01]  /*8c10*/  F2FP.BF16.PACK_AB R78, R79, R78 ;  /* 0x0000004e4f4e723e */ /* 0x000fe200000010ff */
        /* <DEDUP_REMOVED lines=30> */
[----:B------:R-:W-:Y:S01]  /*8e00*/  @P2 FFMA.FTZ R15, R8, R132, R4 ;  /* 0x00000084080f2223 */ /* 0x000fe20000010004 */
[----:B------:R-:W-:Y:S01]  /*8e10*/  LEA.HI R8, R3, R0, RZ, 0x3 ;  /* 0x0000000003087211 */ /* 0x000fe200078f18ff */
[----:B--2---:R-:W-:Y:S01]  /*8e20*/  IMAD.WIDE.U32 R16, R2, c[0x0][0x3f0], R16 ;  /* 0x0000fc0002107a25 */ /* 0x004fe200078e0010 */
[----:B------:R-:W-:-:S02]  /*8e30*/  F2FP.BF16.PACK_AB R115, R115, R9 ;  /* 0x000000097373723e */ /* 0x000fc400000010ff */
[----:B------:R-:W-:Y:S01]  /*8e40*/  LOP3.LUT R9, R8, 0xffffff8, RZ, 0xc0, !PT ;  /* 0x0ffffff808097812 */ /* 0x000fe200078ec0ff */
[----:B------:R-:W-:Y:S01]  /*8e50*/  IMAD.WIDE.U32 R18, R2, c[0x0][0x498], R18 ;  /* 0x0001260002127a25 */ /* 0x000fe200078e0012 */
[----:B------:R-:W1:Y:S01]  /*8e60*/  S2R R8, SR_CTAID.X ;  /* 0x0000000000087919 */ /* 0x000e620000002500 */
[----:B------:R-:W-:Y:S02]  /*8e70*/  SHF.R.S32.HI R3, RZ, 0x1f, R2 ;  /* 0x0000001fff037819 */ /* 0x000fe40000011402 */
[----:B------:R-:W-:Y:S01]  /*8e80*/  LEA.HI R4, R7, R7, RZ, 0x1 ;  /* 0x0000000707047211 */ /* 0x000fe200078f08ff */
[----:B------:R-:W-:Y:S01]  /*8e90*/  FMUL.FTZ R129, R10, R129 ;  /* 0x000000810a817220 */ /* 0x000fe20000410000 */
[C---:B------:R-:W-:Y:S01]  /*8ea0*/  IADD3 R9, R0.reuse, -R9, RZ ;  /* 0x8000000900097210 */ /* 0x040fe20007ffe0ff */
[----:B------:R-:W-:Y:S01]  /*8eb0*/  IMAD R0, R0, 0x200, R7 ;  /* 0x0000020000007824 */ /* 0x000fe200078e0207 */
[----:B------:R-:W-:Y:S01]  /*8ec0*/  LOP3.LUT R13, R4, 0x1ffffffe, RZ, 0xc0, !PT ;  /* 0x1ffffffe040d7812 */ /* 0x000fe200078ec0ff */
[C---:B------:R-:W-:Y:S01]  /*8ed0*/  IMAD R4, R3.reuse, c[0x0][0x3f0], RZ ;  /* 0x0000fc0003047a24 */ /* 0x040fe200078e02ff */
[----:B------:R-:W-:Y:S01]  /*8ee0*/  R2P PR, R12, 0x6 ;  /* 0x000000060c007804 */ /* 0x000fe20000000000 */
[----:B------:R-:W-:Y:S01]  /*8ef0*/  IMAD R3, R3, c[0x0][0x498], RZ ;  /* 0x0001260003037a24 */ /* 0x000fe200078e02ff */
[----:B------:R-:W-:Y:S01]  /*8f00*/  IADD3 R13, R7, -R13, RZ ;  /* 0x8000000d070d7210 */ /* 0x000fe20007ffe0ff */
[----:B------:R-:W-:Y:S01]  /*8f10*/  IMAD R4, R2, c[0x0][0x3f4], R4 ;  /* 0x0000fd0002047a24 */ /* 0x000fe200078e0204 */
[----:B------:R-:W-:Y:S01]  /*8f20*/  LOP3.LUT R7, R12, 0x1, RZ, 0xc0, !PT ;  /* 0x000000010c077812 */ /* 0x000fe200078ec0ff */
[----:B------:R-:W-:Y:S01]  /*8f30*/  IMAD R3, R2, c[0x0][0x49c], R3 ;  /* 0x0001270002037a24 */ /* 0x000fe200078e0203 */
[----:B------:R-:W-:Y:S01]  /*8f40*/  SHF.L.U32 R12, R12, 0x6, RZ ;  /* 0x000000060c0c7819 */ /* 0x000fe200000006ff */
[----:B------:R-:W-:Y:S01]  /*8f50*/  IMAD.IADD R17, R17, 0x1, R4 ;  /* 0x0000000111117824 */ /* 0x000fe200078e0204 */
[----:B------:R-:W-:Y:S01]  /*8f60*/  LEA R9, R9, R242, 0x4 ;  /* 0x000000f209097211 */ /* 0x000fe200078e20ff */
[C---:B------:R-:W-:Y:S01]  /*8f70*/  FMUL.FTZ R128, R10.reuse, R128 ;  /* 0x000000800a807220 */ /* 0x040fe20000410000 */
[----:B------:R-:W-:Y:S01]  /*8f80*/  SHF.R.S32.HI R2, RZ, 0x1f, R6 ;  /* 0x0000001fff027819 */ /* 0x000fe20000011406 */
[----:B------:R-:W-:Y:S01]  /*8f90*/  FMUL.FTZ R125, R10, R125 ;  /* 0x0000007d0a7d7220 */ /* 0x000fe20000410000 */
[----:B------:R-:W-:Y:S01]  /*8fa0*/  LOP3.LUT R12, R12, 0x1c0, RZ, 0xc0, !PT ;  /* 0x000001c00c0c7812 */ /* 0x000fe200078ec0ff */
[----:B------:R-:W-:Y:S01]  /*8fb0*/  FMUL.FTZ R124, R10, R124 ;  /* 0x0000007c0a7c7220 */ /* 0x000fe20000410000 */
[----:B------:R-:W-:Y:S01]  /*8fc0*/  LEA R13, R13, R9, 0x3 ;  /* 0x000000090d0d7211 */ /* 0x000fe200078e18ff */
[----:B------:R-:W-:Y:S01]  /*8fd0*/  IMAD R2, R2, c[0x0][0x3e0], RZ ;  /* 0x0000f80002027a24 */ /* 0x000fe200078e02ff */
[----:B------:R-:W-:Y:S01]  /*8fe0*/  LEA.HI R12, R12, R12, RZ, 0x1d ;  /* 0x0000000c0c0c7211 */ /* 0x000fe200078fe8ff */
[C---:B-1----:R-:W-:Y:S01]  /*8ff0*/  IMAD R9, R8.reuse, 0x80, R9 ;  /* 0x0000008008097824 */ /* 0x042fe200078e0209 */
[----:B------:R-:W-:Y:S01]  /*9000*/  LEA R13, R8, R13, 0x7 ;  /* 0x0000000d080d7211 */ /* 0x000fe200078e38ff */
[C---:B------:R-:W-:Y:S01]  /*9010*/  IMAD R2, R6.reuse, c[0x0][0x3e4], R2 ;  /* 0x0000f90006027a24 */ /* 0x040fe200078e0202 */
[----:B------:R-:W-:Y:S01]  /*9020*/  ISETP.NE.U32.AND P3, PT, R7, 0x1, PT ;  /* 0x000000010700780c */ /* 0x000fe20003f65070 */
[----:B------:R-:W-:Y:S01]  /*9030*/  IMAD.WIDE.U32 R6, R6, c[0x0][0x3e0], R16 ;  /* 0x0000f80006067a25 */ /* 0x000fe200078e0010 */
[----:B------:R-:W-:-:S02]  /*9040*/  LEA R0, R0, R12, 0x1 ;  /* 0x0000000c00007211 */ /* 0x000fc400078e08ff */
[----:B------:R-:W-:Y:S01]  /*9050*/  ISETP.GE.OR P5, PT, R9, R5, P4 ;  /* 0x000000050900720c */ /* 0x000fe200027a6670 */
[----:B------:R-:W-:Y:S01]  /*9060*/  @P0 IMAD.HI.U32 R4, R13, c[0x0][0x4ec], RZ ;  /* 0x00013b000d040a27 */ /* 0x000fe200078e00ff */
[----:B------:R-:W-:Y:S02]  /*9070*/  IADD3 R17, R7, R2, RZ ;  /* 0x0000000207117210 */ /* 0x000fe40007ffe0ff */
[----:B------:R-:W-:Y:S01]  /*9080*/  SHF.R.S32.HI R2, RZ, 0x1f, R11 ;  /* 0x0000001fff027819 */ /* 0x000fe2000001140b */
[----:B------:R-:W-:Y:S01]  /*9090*/  IMAD.SHL.U32 R0, R0, 0x2, RZ ;  /* 0x0000000200007824 */ /* 0x000fe200078e00ff */
[----:B------:R-:W-:Y:S01]  /*90a0*/  IADD3 R9, R9, 0x8, RZ ;  /* 0x0000000809097810 */ /* 0x000fe20007ffe0ff */
[----:B------:R-:W-:Y:S01]  /*90b0*/  IMAD.MOV.U32 R16, RZ, RZ, R6 ;  /* 0x000000ffff107224 */ /* 0x000fe200078e0006 */
[----:B------:R-:W-:Y:S01]  /*90c0*/  MOV R7, R13 ;  /* 0x0000000d00077202 */ /* 0x000fe20000000f00 */
[----:B------:R-:W-:Y:S01]  /*90d0*/  IMAD R6, R2, c[0x0][0x3d8], RZ ;  /* 0x0000f60002067a24 */ /* 0x000fe200078e02ff */
[----:B------:R-:W-:Y:S01]  /*90e0*/  @P0 SHF.R.U32.HI R7, RZ, c[0x0][0x4f0], R4 ;  /* 0x00013c00ff070a19 */ /* 0x000fe20000011604 */
[C---:B------:R-:W-:Y:S01]  /*90f0*/  FMUL.FTZ R69, R10.reuse, R69 ;  /* 0x000000450a457220 */ /* 0x040fe20000410000 */
[----:B------:R-:W-:Y:S01]  /*9100*/  ISETP.GE.OR P4, PT, R9, R5, P4 ;  /* 0x000000050900720c */ /* 0x000fe20002786670 */
[----:B------:R-:W-:Y:S01]  /*9110*/  FMUL.FTZ R68, R10, R68 ;  /* 0x000000440a447220 */ /* 0x000fe20000410000 */
[----:B------:R-:W-:Y:S01]  /*9120*/  IADD3 R9, R0, 0x80, RZ ;  /* 0x0000008000097810 */ /* 0x000fe20007ffe0ff */
[C---:B------:R-:W-:Y:S01]  /*9130*/  FMUL.FTZ R73, R10.reuse, R73 ;  /* 0x000000490a497220 */ /* 0x040fe20000410000 */
[----:B------:R-:W-:Y:S01]  /*9140*/  IADD3 R2, -R7, RZ, RZ ;  /* 0x000000ff07027210 */ /* 0x000fe20007ffe1ff */
[----:B------:R-:W-:Y:S01]  /*9150*/  FMUL.FTZ R72, R10, R72 ;  /* 0x000000480a487220 */ /* 0x000fe20000410000 */
[----:B------:R-:W-:Y:S01]  /*9160*/  IADD3 R8, R0, 0x70, RZ ;  /* 0x0000007000087810 */ /* 0x000fe20007ffe0ff */
[----:B------:R-:W-:Y:S01]  /*9170*/  FMUL.FTZ R77, R10, R77 ;  /* 0x0000004d0a4d7220 */ /* 0x000fe20000410000 */
[----:B------:R-:W-:Y:S01]  /*9180*/  @P3 IADD3 R8, R9, 0x10, RZ ;  /* 0x0000001009083810 */ /* 0x000fe20007ffe0ff */
[----:B------:R-:W-:Y:S01]  /*9190*/  IMAD R13, R2, c[0x0][0x4e8], R13 ;  /* 0x00013a00020d7a24 */ /* 0x000fe200078e020d */
[----:B------:R-:W-:Y:S01]  /*91a0*/  SHF.R.S32.HI R9, RZ, 0x1f, R7 ;  /* 0x0000001fff097819 */ /* 0x000fe20000011407 */
[C---:B------:R-:W-:Y:S01]  /*91b0*/  FMUL.FTZ R76, R10.reuse, R76 ;  /* 0x0000004c0a4c7220 */ /* 0x040fe20000410000 */
[----:B------:R-:W-:Y:S01]  /*91c0*/  IADD3 R18, P0, R7, R18, RZ ;  /* 0x0000001207127210 */ /* 0x000fe20007f1e0ff */
[C---:B------:R-:W-:Y:S01]  /*91d0*/  FMUL.FTZ R81, R10.reuse, R81 ;  /* 0x000000510a517220 */ /* 0x040fe20000410000 */
[----:B------:R-:W-:Y:S01]  /*91e0*/  MOV R4, 0x20 ;  /* 0x0000002000047802 */ /* 0x000fe20000000f00 */
[C---:B------:R-:W-:Y:S01]  /*91f0*/  FMUL.FTZ R80, R10.reuse, R80 ;  /* 0x000000500a507220 */ /* 0x040fe20000410000 */
[----:B------:R-:W-:Y:S01]  /*9200*/  IADD3.X R19, R9, R19, R3, P0, !PT ;  /* 0x0000001309137210 */ /* 0x000fe200007fe403 */
[C---:B------:R-:W-:Y:S01]  /*9210*/  FMUL.FTZ R85, R10.reuse, R85 ;  /* 0x000000550a557220 */ /* 0x040fe20000410000 */
[----:B------:R-:W-:Y:S01]  /*9220*/  MOV R7, 0x40 ;  /* 0x0000004000077802 */ /* 0x000fe20000000f00 */
[C---:B------:R-:W-:Y:S01]  /*9230*/  FMUL.FTZ R84, R10.reuse, R84 ;  /* 0x000000540a547220 */ /* 0x040fe20000410000 */
[----:B------:R-:W-:Y:S01]  /*9240*/  SHF.R.S32.HI R3, RZ, 0x1f, R13 ;  /* 0x0000001fff037819 */ /* 0x000fe2000001140d */
[----:B------:R-:W-:Y:S01]  /*9250*/  FMUL.FTZ R89, R10, R89 ;  /* 0x000000590a597220 */ /* 0x000fe20000410000 */
[----:B------:R-:W-:Y:S01]  /*9260*/  SEL R4, R4, 0xffffffe0, !P1 ;  /* 0xffffffe004047807 */ /* 0x000fe20004800000 */
[----:B------:R-:W-:Y:S01]  /*9270*/  FMUL.FTZ R88, R10, R88 ;  /* 0x000000580a587220 */ /* 0x000fe20000410000 */
[----:B------:R-:W-:Y:S01]  /*9280*/  SEL R7, R7, 0xffffffc0, !P2 ;  /* 0xffffffc007077807 */ /* 0x000fe20005000000 */
[----:B------:R-:W-:Y:S01]  /*9290*/  IMAD R3, R3, c[0x0][0x488], RZ ;  /* 0x0001220003037a24 */ /* 0x000fe200078e02ff */
[----:B------:R-:W-:Y:S01]  /*92a0*/  F2FP.BF16.PACK_AB R128, R129, R128 ;  /* 0x000000808180723e */ /* 0x000fe200000010ff */
[----:B------:R-:W-:Y:S01]  /*92b0*/  IMAD.IADD R2, R0, 0x1, R4 ;  /* 0x0000000100027824 */ /* 0x000fe200078e0204 */
[----:B------:R-:W-:Y:S01]  /*92c0*/  F2FP.BF16.PACK_AB R124, R125, R124 ;  /* 0x0000007c7d7c723e */ /* 0x000fe200000010ff */
[C---:B------:R-:W-:Y:S01]  /*92d0*/  FMUL.FTZ R93, R10.reuse, R93 ;  /* 0x0000005d0a5d7220 */ /* 0x040fe20000410000 */
[----:B------:R-:W-:Y:S01]  /*92e0*/  F2FP.BF16.PACK_AB R68, R69, R68 ;  /* 0x000000444544723e */ /* 0x000fe200000010ff */
[C---:B------:R-:W-:Y:S01]  /*92f0*/  FMUL.FTZ R92, R10.reuse, R92 ;  /* 0x0000005c0a5c7220 */ /* 0x040fe20000410000 */
[----:B------:R-:W-:Y:S01]  /*9300*/  F2FP.BF16.PACK_AB R72, R73, R72 ;  /* 0x000000484948723e */ /* 0x000fe200000010ff */
[----:B------:R-:W-:Y:S01]  /*9310*/  FMUL.FTZ R97, R10, R97 ;  /* 0x000000610a617220 */ /* 0x000fe20000410000 */
[----:B------:R-:W-:Y:S01]  /*9320*/  IADD3 R4, R4, R8, RZ ;  /* 0x0000000804047210 */ /* 0x000fe20007ffe0ff */
[----:B------:R-:W-:Y:S01]  /*9330*/  FMUL.FTZ R96, R10, R96 ;  /* 0x000000600a607220 */ /* 0x000fe20000410000 */
[----:B------:R-:W-:Y:S01]  /*9340*/  F2FP.BF16.PACK_AB R76, R77, R76 ;  /* 0x0000004c4d4c723e */ /* 0x000fe200000010ff */
[----:B------:R-:W-:Y:S01]  /*9350*/  IMAD.IADD R9, R0, 0x1, R7 ;  /* 0x0000000100097824 */ /* 0x000fe200078e0207 */
[----:B------:R-:W-:Y:S01]  /*9360*/  F2FP.BF16.PACK_AB R80, R81, R80 ;  /* 0x000000505150723e */ /* 0x000fe200000010ff */
[C---:B------:R-:W-:Y:S01]  /*9370*/  FMUL.FTZ R121, R10.reuse, R121 ;  /* 0x000000790a797220 */ /* 0x040fe20000410000 */
[----:B------:R-:W-:Y:S01]  /*9380*/  STS [R0+0x80], R128 ;  /* 0x0000808000007388 */ /* 0x000fe20000000800 */
[----:B------:R-:W-:Y:S01]  /*9390*/  FMUL.FTZ R120, R10, R120 ;  /* 0x000000780a787220 */ /* 0x000fe20000410000 */
[----:B------:R-:W-:Y:S01]  /*93a0*/  IADD3 R12, R7, R8, RZ ;  /* 0x00000008070c7210 */ /* 0x000fe20007ffe0ff */
[----:B------:R-:W-:Y:S01]  /*93b0*/  IMAD.WIDE.U32 R18, R13, c[0x0][0x488], R18 ;  /* 0x000122000d127a25 */ /* 0x000fe200078e0012 */
[----:B------:R-:W-:Y:S01]  /*93c0*/  STS [R0+0x480], R130 ;  /* 0x0004808200007388 */ /* 0x000fe20000000800 */
[----:B------:R-:W-:-:S02]  /*93d0*/  F2FP.BF16.PACK_AB R84, R85, R84 ;  /* 0x000000545554723e */ /* 0x000fc400000010ff */
[----:B------:R-:W-:Y:S01]  /*93e0*/  IMAD R3, R13, c[0x0][0x48c], R3 ;  /* 0x000123000d037a24 */ /* 0x000fe200078e0203 */
[----:B------:R-:W-:Y:S01]  /*93f0*/  STS [R8], R124 ;  /* 0x0000007c08007388 */ /* 0x000fe20000000800 */
[C---:B------:R-:W-:Y:S01]  /*9400*/  FMUL.FTZ R101, R10.reuse, R101 ;  /* 0x000000650a657220 */ /* 0x040fe20000410000 */
[----:B------:R-:W-:Y:S01]  /*9410*/  F2FP.BF16.PACK_AB R88, R89, R88 ;  /* 0x000000585958723e */ /* 0x000fe200000010ff */
[----:B------:R-:W-:Y:S01]  /*9420*/  FMUL.FTZ R100, R10, R100 ;  /* 0x000000640a647220 */ /* 0x000fe20000410000 */
[----:B------:R-:W-:Y:S01]  /*9430*/  STS [R8+0x400], R126 ;  /* 0x0004007e08007388 */ /* 0x000fe20000000800 */
[----:B------:R-:W-:Y:S01]  /*9440*/  IMAD.IADD R13, R7, 0x1, R2 ;  /* 0x00000001070d7824 */ /* 0x000fe200078e0202 */
[----:B------:R-:W-:Y:S01]  /*9450*/  IADD3 R7, R4, R7, RZ ;  /* 0x0000000704077210 */ /* 0x000fe20007ffe0ff */
[C---:B------:R-:W-:Y:S01]  /*9460*/  FMUL.FTZ R105, R10.reuse, R105 ;  /* 0x000000690a697220 */ /* 0x040fe20000410000 */
[----:B------:R-:W-:Y:S01]  /*9470*/  STS [R2+0x80], R68 ;  /* 0x0000804402007388 */ /* 0x000fe20000000800 */
[C---:B------:R-:W-:Y:S01]  /*9480*/  FMUL.FTZ R104, R10.reuse, R104 ;  /* 0x000000680a687220 */ /* 0x040fe20000410000 */
[----:B------:R-:W-:Y:S01]  /*9490*/  F2FP.BF16.PACK_AB R92, R93, R92 ;  /* 0x0000005c5d5c723e */ /* 0x000fe200000010ff */
[C---:B------:R-:W-:Y:S01]  /*94a0*/  FMUL.FTZ R109, R10.reuse, R109 ;  /* 0x0000006d0a6d7220 */ /* 0x040fe20000410000 */
[----:B------:R-:W-:Y:S01]  /*94b0*/  STS [R2+0x480], R70 ;  /* 0x0004804602007388 */ /* 0x000fe20000000800 */
[C---:B------:R-:W-:Y:S01]  /*94c0*/  FMUL.FTZ R108, R10.reuse, R108 ;  /* 0x0000006c0a6c7220 */ /* 0x040fe20000410000 */
[----:B------:R-:W-:Y:S01]  /*94d0*/  F2FP.BF16.PACK_AB R96, R97, R96 ;  /* 0x000000606160723e */ /* 0x000fe200000010ff */
[C---:B------:R-:W-:Y:S01]  /*94e0*/  FMUL.FTZ R117, R10.reuse, R117 ;  /* 0x000000750a757220 */ /* 0x040fe20000410000 */
[----:B------:R-:W-:Y:S01]  /*94f0*/  STS [R4], R72 ;  /* 0x0000004804007388 */ /* 0x000fe20000000800 */
[C---:B------:R-:W-:Y:S01]  /*9500*/  FMUL.FTZ R116, R10.reuse, R116 ;  /* 0x000000740a747220 */ /* 0x040fe20000410000 */
[----:B------:R-:W-:Y:S01]  /*9510*/  F2FP.BF16.PACK_AB R120, R121, R120 ;  /* 0x000000787978723e */ /* 0x000fe200000010ff */
[C---:B------:R-:W-:Y:S01]  /*9520*/  FMUL.FTZ R113, R10.reuse, R113 ;  /* 0x000000710a717220 */ /* 0x040fe20000410000 */
[----:B------:R-:W-:Y:S01]  /*9530*/  STS [R4+0x400], R74 ;  /* 0x0004004a04007388 */ /* 0x000fe20000000800 */
[----:B------:R-:W-:Y:S01]  /*9540*/  FMUL.FTZ R10, R10, R112 ;  /* 0x000000700a0a7220 */ /* 0x000fe20000410000 */
[----:B------:R-:W-:Y:S01]  /*9550*/  F2FP.BF16.PACK_AB R100, R101, R100 ;  /* 0x000000646564723e */ /* 0x000fe200000010ff */
[C---:B------:R-:W-:Y:S01]  /*9560*/  IMAD R6, R11.reuse, c[0x0][0x3dc], R6 ;  /* 0x0000f7000b067a24 */ /* 0x040fe200078e0206 */
[----:B------:R-:W-:Y:S01]  /*9570*/  STS [R9+0x80], R76 ;  /* 0x0000804c09007388 */ /* 0x000fe20000000800 */
[----:B------:R-:W-:Y:S01]  /*9580*/  IMAD.WIDE.U32 R16, R11, c[0x0][0x3d8], R16 ;  /* 0x0000f6000b107a25 */ /* 0x000fe200078e0010 */
[----:B------:R-:W-:-:S02]  /*9590*/  F2FP.BF16.PACK_AB R104, R105, R104 ;  /* 0x000000686968723e */ /* 0x000fc400000010ff */
[----:B------:R-:W-:Y:S01]  /*95a0*/  STS [R9+0x480], R78 ;  /* 0x0004804e09007388 */ /* 0x000fe20000000800 */
[C---:B------:R-:W-:Y:S02]  /*95b0*/  LEA R11, P0, R18.reuse, c[0x0][0x450], 0x2 ;  /* 0x00011400120b7a11 */ /* 0x040fe400078010ff */
[----:B------:R-:W-:Y:S01]  /*95c0*/  IADD3 R3, R19, R3, RZ ;  /* 0x0000000313037210 */ /* 0x000fe20007ffe0ff */
[----:B------:R-:W-:Y:S01]  /*95d0*/  STS [R12], R80 ;  /* 0x000000500c007388 */ /* 0x000fe20000000800 */
[----:B------:R-:W-:Y:S02]  /*95e0*/  F2FP.BF16.PACK_AB R108, R109, R108 ;  /* 0x0000006c6d6c723e */ /* 0x000fe400000010ff */
[----:B------:R-:W-:Y:S01]  /*95f0*/  F2FP.BF16.PACK_AB R116, R117, R116 ;  /* 0x000000747574723e */ /* 0x000fe200000010ff */
[----:B------:R-:W-:Y:S01]  /*9600*/  STS [R12+0x400], R82 ;  /* 0x000400520c007388 */ /* 0x000fe20000000800 */
[----:B------:R-:W-:Y:S02]  /*9610*/  F2FP.BF16.PACK_AB R10, R113, R10 ;  /* 0x0000000a710a723e */ /* 0x000fe400000010ff */
[----:B------:R-:W-:Y:S01]  /*9620*/  LEA.HI.X R3, R18, c[0x0][0x454], R3, 0x2, P0 ;  /* 0x0001150012037a11 */ /* 0x000fe200000f1403 */
[----:B------:R-:W-:Y:S04]  /*9630*/  STS [R13+0x80], R84 ;  /* 0x000080540d007388 */ /* 0x000fe80000000800 */
[----:B------:R-:W-:Y:S04]  /*9640*/  STS [R13+0x480], R86 ;  /* 0x000480560d007388 */ /* 0x000fe80000000800 */
[----:B------:R-:W-:Y:S04]  /*9650*/  STS [R7], R88 ;  /* 0x0000005807007388 */ /* 0x000fe80000000800 */
[----:B------:R-:W-:Y:S04]  /*9660*/  STS [R7+0x400], R90 ;  /* 0x0004005a07007388 */ /* 0x000fe80000000800 */
[----:B------:R-:W-:Y:S04]  /*9670*/  STS [R0+0x4080], R92 ;  /* 0x0040805c00007388 */ /* 0x000fe80000000800 */
[----:B------:R1:W-:Y:S04]  /*9680*/  STS [R0+0x4480], R94 ;  /* 0x0044805e00007388 */ /* 0x0003e80000000800 */
[----:B------:R-:W-:Y:S04]  /*9690*/  STS [R8+0x4000], R96 ;  /* 0x0040006008007388 */ /* 0x000fe80000000800 */
[----:B------:R-:W-:Y:S04]  /*96a0*/  STS [R8+0x4400], R98 ;  /* 0x0044006208007388 */ /* 0x000fe80000000800 */
[----:B------:R-:W-:Y:S04]  /*96b0*/  STS [R2+0x4080], R120 ;  /* 0x0040807802007388 */ /* 0x000fe80000000800 */
[----:B------:R2:W-:Y:S04]  /*96c0*/  STS [R2+0x4480], R122 ;  /* 0x0044807a02007388 */ /* 0x0005e80000000800 */
[----:B------:R-:W-:Y:S04]  /*96d0*/  STS [R4+0x4000], R100 ;  /* 0x0040006404007388 */ /* 0x000fe80000000800 */
[----:B------:R3:W-:Y:S01]  /*96e0*/  STS [R4+0x4400], R102 ;  /* 0x0044006604007388 */ /* 0x0007e20000000800 */
[----:B-1----:R-:W-:-:S03]  /*96f0*/  SHF.L.U32 R0, R238, 0x1, RZ ;  /* 0x00000001ee007819 */ /* 0x002fc600000006ff */
[----:B------:R-:W-:Y:S04]  /*9700*/  STS [R9+0x4080], R104 ;  /* 0x0040806809007388 */ /* 0x000fe80000000800 */
[----:B------:R-:W-:Y:S04]  /*9710*/  STS [R9+0x4480], R106 ;  /* 0x0044806a09007388 */ /* 0x000fe80000000800 */
[----:B------:R-:W-:Y:S04]  /*9720*/  STS [R12+0x4000], R108 ;  /* 0x0040006c0c007388 */ /* 0x000fe80000000800 */
[----:B------:R-:W-:Y:S01]  /*9730*/  STS [R12+0x4400], R110 ;  /* 0x0044006e0c007388 */ /* 0x000fe20000000800 */
[----:B--2---:R-:W-:-:S03]  /*9740*/  LEA R2, P0, R16, c[0x0][0x380], 0x1 ;  /* 0x0000e00010027a11 */ /* 0x004fc600078008ff */
[----:B------:R-:W-:Y:S04]  /*9750*/  STS [R13+0x4080], R116 ;  /* 0x004080740d007388 */ /* 0x000fe80000000800 */
[----:B------:R-:W-:Y:S01]  /*9760*/  STS [R13+0x4480], R118 ;  /* 0x004480760d007388 */ /* 0x000fe20000000800 */
[----:B---3--:R-:W-:-:S03]  /*9770*/  IMAD.IADD R4, R17, 0x1, R6 ;  /* 0x0000000111047824 */ /* 0x008fc600078e0206 */
[----:B------:R-:W-:Y:S02]  /*9780*/  STS [R7+0x4000], R10 ;  /* 0x0040000a07007388 */ /* 0x000fe40000000800 */
[----:B------:R-:W-:Y:S02]  /*9790*/  LEA.HI.X R4, R16, c[0x0][0x384], R4, 0x1, P0 ;  /* 0x0000e10010047a11 */ /* 0x000fe400000f0c04 */
[----:B------:R-:W-:Y:S04]  /*97a0*/  STS [R7+0x4400], R115 ;  /* 0x0044007307007388 */ /* 0x000fe80000000800 */
[----:B------:R-:W-:Y:S01]  /*97b0*/  BAR.SYNC.DEFER_BLOCKING 0x1, 0x100 ;  /* 0x0044000000007b1d */ /* 0x000fe20000010000 */
[----:B------:R-:W-:-:S05]  /*97c0*/  ISETP.GE.AND P0, PT, R237, R5, PT ;  /* 0x00000005ed00720c */ /* 0x000fca0003f06270 */
[----:B------:R-:W-:Y:S04]  /*97d0*/  SHFL.IDX PT, R18, R11, RZ, 0x1c1f ;  /* 0x001c1fff0b127589 */ /* 0x000fe800000e0000 */
[----:B------:R-:W1:Y:S04]  /*97e0*/  SHFL.IDX PT, R19, R3, RZ, 0x1c1f ;  /* 0x001c1fff03137589 */ /* 0x000e6800000e0000 */
[----:B------:R-:W-:Y:S04]  /*97f0*/  SHFL.IDX PT, R20, R11, 0x1, 0x1c1f ;  /* 0x003c1f000b147f89 */ /* 0x000fe800000e0000 */
[----:B------:R2:W3:Y:S04]  /*9800*/  SHFL.IDX PT, R21, R3, 0x1, 0x1c1f ;  /* 0x003c1f0003157f89 */ /* 0x0004e800000e0000 */
[----:B------:R4:W4:Y:S04]  /*9810*/  SHFL.IDX PT, R40, R2, RZ, 0x181f ;  /* 0x00181fff02287589 */ /* 0x00092800000e0000 */
[----:B------:R4:W4:Y:S04]  /*9820*/  SHFL.IDX PT, R41, R4, RZ, 0x181f ;  /* 0x00181fff04297589 */ /* 0x00092800000e0000 */
[----:B-1----:R1:W-:Y:S04]  /*9830*/  @!P5 ST.E [R18.64], R15 ;  /* 0x0000000f1200d985 */ /* 0x0023e8000c10190e */
[----:B--2---:R-:W2:Y:S04]  /*9840*/  S2R R3, SR_TID.X ;  /* 0x0000000000037919 */ /* 0x004ea80000002100 */
[----:B---3--:R1:W-:Y:S04]  /*9850*/  @!P4 ST.E [R20.64], R14 ;  /* 0x0000000e1400c985 */ /* 0x0083e8000c10190e */
[----:B------:R1:W3:Y:S04]  /*9860*/  LDS.128 R32, [R0+0x1080] ;  /* 0x0010800000207984 */ /* 0x0002e80000000c00 */
[----:B------:R1:W1:Y:S04]  /*9870*/  LDS.128 R28, [R0+0x2080] ;  /* 0x00208000001c7984 */ /* 0x0002680000000c00 */
[----:B------:R1:W1:Y:S04]  /*9880*/  LDS.128 R24, [R0+0x3080] ;  /* 0x0030800000187984 */ /* 0x0002680000000c00 */
[----:B------:R1:W1:Y:S04]  /*9890*/  LDS.128 R20, [R0+0x5080] ;  /* 0x0050800000147984 */ /* 0x0002680000000c00 */
[----:B------:R1:W1:Y:S01]  /*98a0*/  LDS.128 R12, [R0+0x6080] ;  /* 0x00608000000c7984 */ /* 0x0002620000000c00 */
[----:B--2---:R-:W-:-:S03]  /*98b0*/  SHF.R.S32.HI R6, RZ, 0x1f, R3 ;  /* 0x0000001fff067819 */ /* 0x004fc60000011403 */
[----:B------:R2:W1:Y:S01]  /*98c0*/  LDS.128 R8, [R0+0x7080] ;  /* 0x0070800000087984 */ /* 0x0004620000000c00 */
[----:B------:R-:W-:-:S04]  /*98d0*/  LEA.HI R6, R6, R3, RZ, 0x3 ;  /* 0x0000000306067211 */ /* 0x000fc800078f18ff */
[----:B------:R-:W-:-:S04]  /*98e0*/  LOP3.LUT R6, R6, 0xfffffff8, RZ, 0xc0, !PT ;  /* 0xfffffff806067812 */ /* 0x000fc800078ec0ff */
[----:B------:R-:W-:-:S04]  /*98f0*/  IADD3 R3, -R6, R3, RZ ;  /* 0x0000000306037210 */ /* 0x000fc80007ffe1ff */
[----:B------:R-:W-:Y:S01]  /*9900*/  SHF.L.U32 R3, R3, 0x3, RZ ;  /* 0x0000000303037819 */ /* 0x000fe200000006ff */
[----:B------:R-:W-:Y:S05]  /*9910*/  @P0 BRA `(.L_x_7) ;  /* 0x000000b000000947 */ /* 0x000fea0003800000 */
[----:B-1--4-:R-:W1:Y:S01]  /*9920*/  LDS.128 R16, [R0+0x80] ;  /* 0x0000800000107984 */ /* 0x012e620000000c00 */
[----:B------:R-:W-:Y:S02]  /*9930*/  ISETP.GE.AND P0, PT, R241, c[0x0][0x3c8], PT ;  /* 0x0000f200f1007a0c */ /* 0x000fe40003f06270 */
[----:B------:R-:W-:Y:S01]  /*9940*/  ISETP.GE.AND P1, PT, R3, c[0x0][0x3c8], PT ;  /* 0x0000f20003007a0c */ /* 0x000fe20003f26270 */
[----:B------:R4:W5:-:S12]  /*9950*/  LDS.128 R36, [R0+0x4080] ;  /* 0x0040800000247984 */ /* 0x0009580000000c00 */
[----:B------:R-:W-:Y:S01]  /*9960*/  @!P1 IMAD.WIDE R6, R3, 0x2, R40 ;  /* 0x0000000203069825 */ /* 0x000fe200078e0228 */
[----:B--2-4-:R-:W-:-:S04]  /*9970*/  @!P0 SHF.R.S32.HI R0, RZ, 0x1f, R241 ;  /* 0x0000001fff008819 */ /* 0x014fc800000114f1 */
[----:B------:R-:W-:-:S04]  /*9980*/  @!P0 LEA.HI R0, R0, R241, RZ, 0x3 ;  /* 0x000000f100008211 */ /* 0x000fc800078f18ff */
[----:B------:R-:W-:-:S05]  /*9990*/  @!P0 LOP3.LUT R0, R0, 0xfffffff8, RZ, 0xc0, !PT ;  /* 0xfffffff800008812 */ /* 0x000fca00078ec0ff */
[----:B------:R-:W-:Y:S01]  /*99a0*/  @!P0 IMAD.WIDE R40, R0, 0x2, R40 ;  /* 0x0000000200288825 */ /* 0x000fe200078e0228 */
[----:B-1----:R1:W-:Y:S04]  /*99b0*/  @!P1 ST.E.128 [R6.64], R16 ;  /* 0x0000001006009985 */ /* 0x0023e8000c101d0e */
[----:B-----5:R1:W-:Y:S02]  /*99c0*/  @!P0 ST.E.128 [R40.64], R36 ;  /* 0x0000002428008985 */ /* 0x0203e4000c101d0e */
.L_x_7:
[----:B----4-:R-:W-:Y:S05]  /*99d0*/  BSYNC B0 ;  /* 0x0000000000007941 */ /* 0x010fea0003800000 */
.L_x_6:
[----:B-12---:R-:W-:Y:S01]  /*99e0*/  IADD3 R0, R237, 0x20, RZ ;  /* 0x00000020ed007810 */ /* 0x006fe20007ffe0ff */
[----:B------:R1:W2:Y:S01]  /*99f0*/  SHFL.IDX PT, R7, R4, 0x1, 0x181f ;  /* 0x00381f0004077f89 */ /* 0x0002a200000e0000 */
[----:B------:R-:W-:Y:S02]  /*9a00*/  BSSY B0, `(.L_x_8) ;  /* 0x000000d000007945 */ /* 0x000fe40003800000 */
[----:B------:R-:W-:Y:S01]  /*9a10*/  ISETP.GE.AND P0, PT, R0, R5, PT ;  /* 0x000000050000720c */ /* 0x000fe20003f06270 */
[----:B------:R1:W4:-:S12]  /*9a20*/  SHFL.IDX PT, R6, R2, 0x1, 0x181f ;  /* 0x00381f0002067f89 */ /* 0x00031800000e0000 */
[----:B------:R-:W-:Y:S05]  /*9a30*/  @P0 BRA `(.L_x_9) ;  /* 0x0000009000000947 */ /* 0x000fea0003800000 */
[----:B------:R-:W-:Y:S02]  /*9a40*/  ISETP.GE.AND P0, PT, R241, c[0x0][0x3c8], PT ;  /* 0x0000f200f1007a0c */ /* 0x000fe40003f06270 */
[----:B------:R-:W-:-:S11]  /*9a50*/  ISETP.GE.AND P1, PT, R3, c[0x0][0x3c8], PT ;  /* 0x0000f20003007a0c */ /* 0x000fd60003f26270 */
[----:B------:R-:W-:Y:S02]  /*9a60*/  @!P0 SHF.R.S32.HI R0, RZ, 0x1f, R241 ;  /* 0x0000001fff008819 */ /* 0x000fe400000114f1 */
[----:B--2-4-:R-:W-:Y:S02]  /*9a70*/  @!P1 IMAD.WIDE R16, R3, 0x2, R6 ;  /* 0x0000000203109825 */ /* 0x014fe400078e0206 */
[----:B------:R-:W-:-:S03]  /*9a80*/  @!P0 LEA.HI R0, R0, R241, RZ, 0x3 ;  /* 0x000000f100008211 */ /* 0x000fc600078f18ff */
[----:B---3--:R2:W-:Y:S01]  /*9a90*/  @!P1 ST.E.128 [R16.64], R32 ;  /* 0x0000002010009985 */ /* 0x0085e2000c101d0e */
[----:B------:R-:W-:-:S05]  /*9aa0*/  @!P0 LOP3.LUT R0, R0, 0xfffffff8, RZ, 0xc0, !PT ;  /* 0xfffffff800008812 */ /* 0x000fca00078ec0ff */
[----:B------:R-:W-:-:S05]  /*9ab0*/  @!P0 IMAD.WIDE R6, R0, 0x2, R6 ;  /* 0x0000000200068825 */ /* 0x000fca00078e0206 */
[----:B------:R2:W-:Y:S02]  /*9ac0*/  @!P0 ST.E.128 [R6.64], R20 ;  /* 0x0000001406008985 */ /* 0x0005e4000c101d0e */
.L_x_9:
[----:B------:R-:W-:Y:S05]  /*9ad0*/  BSYNC B0 ;  /* 0x0000000000007941 */ /* 0x000fea0003800000 */
.L_x_8:
[----:B------:R-:W-:Y:S01]  /*9ae0*/  IADD3 R0, R237, 0x40, RZ ;  /* 0x00000040ed007810 */ /* 0x000fe20007ffe0ff */
[----:B--2---:R2:W1:Y:S01]  /*9af0*/  SHFL.IDX PT, R7, R4, 0x2, 0x181f ;  /* 0x00581f0004077f89 */ /* 0x00446200000e0000 */
[----:B------:R-:W-:Y:S02]  /*9b00*/  BSSY B0, `(.L_x_10) ;  /* 0x000000d000007945 */ /* 0x000fe40003800000 */
[----:B------:R-:W-:Y:S01]  /*9b10*/  ISETP.GE.AND P0, PT, R0, R5, PT ;  /* 0x000000050000720c */ /* 0x000fe20003f06270 */
[----:B----4-:R2:W4:-:S12]  /*9b20*/  SHFL.IDX PT, R6, R2, 0x2, 0x181f ;  /* 0x00581f0002067f89 */ /* 0x01051800000e0000 */
[----:B------:R-:W-:Y:S05]  /*9b30*/  @P0 BRA `(.L_x_11) ;  /* 0x0000009000000947 */ /* 0x000fea0003800000 */
[----:B------:R-:W-:Y:S02]  /*9b40*/  ISETP.GE.AND P0, PT, R241, c[0x0][0x3c8], PT ;  /* 0x0000f200f1007a0c */ /* 0x000fe40003f06270 */
[----:B------:R-:W-:-:S11]  /*9b50*/  ISETP.GE.AND P1, PT, R3, c[0x0][0x3c8], PT ;  /* 0x0000f20003007a0c */ /* 0x000fd60003f26270 */
[----:B------:R-:W-:Y:S02]  /*9b60*/  @!P0 SHF.R.S32.HI R0, RZ, 0x1f, R241 ;  /* 0x0000001fff008819 */ /* 0x000fe400000114f1 */
[----:B-1--4-:R-:W-:Y:S02]  /*9b70*/  @!P1 IMAD.WIDE R16, R3, 0x2, R6 ;  /* 0x0000000203109825 */ /* 0x012fe400078e0206 */
[----:B------:R-:W-:-:S03]  /*9b80*/  @!P0 LEA.HI R0, R0, R241, RZ, 0x3 ;  /* 0x000000f100008211 */ /* 0x000fc600078f18ff */
[----:B------:R1:W-:Y:S01]  /*9b90*/  @!P1 ST.E.128 [R16.64], R28 ;  /* 0x0000001c10009985 */ /* 0x0003e2000c101d0e */
[----:B------:R-:W-:-:S05]  /*9ba0*/  @!P0 LOP3.LUT R0, R0, 0xfffffff8, RZ, 0xc0, !PT ;  /* 0xfffffff800008812 */ /* 0x000fca00078ec0ff */
[----:B------:R-:W-:-:S05]  /*9bb0*/  @!P0 IMAD.WIDE R6, R0, 0x2, R6 ;  /* 0x0000000200068825 */ /* 0x000fca00078e0206 */
[----:B------:R1:W-:Y:S02]  /*9bc0*/  @!P0 ST.E.128 [R6.64], R12 ;  /* 0x0000000c06008985 */ /* 0x0003e4000c101d0e */
.L_x_11:
[----:B------:R-:W-:Y:S05]  /*9bd0*/  BSYNC B0 ;  /* 0x0000000000007941 */ /* 0x000fea0003800000 */
.L_x_10:
[----:B------:R-:W-:Y:S01]  /*9be0*/  IADD3 R237, R237, 0x60, RZ ;  /* 0x00000060eded7810 */ /* 0x000fe20007ffe0ff */
[----:B-1----:R1:W2:Y:S03]  /*9bf0*/  SHFL.IDX PT, R7, R4, 0x3, 0x181f ;  /* 0x00781f0004077f89 */ /* 0x0022a600000e0000 */
[----:B------:R-:W-:Y:S01]  /*9c00*/  ISETP.GE.AND P0, PT, R237, R5, PT ;  /* 0x00000005ed00720c */ /* 0x000fe20003f06270 */
[----:B----4-:R1:W4:-:S12]  /*9c10*/  SHFL.IDX PT, R6, R2, 0x3, 0x181f ;  /* 0x00781f0002067f89 */ /* 0x01031800000e0000 */
[----:B------:R-:W-:Y:S05]  /*9c20*/  @P0 EXIT ;  /* 0x000000000000094d */ /* 0x000fea0003800000 */
[----:B------:R-:W-:-:S13]  /*9c30*/  ISETP.GE.AND P0, PT, R3, c[0x0][0x3c8], PT ;  /* 0x0000f20003007a0c */ /* 0x000fda0003f06270 */
[----:B-12-4-:R-:W-:-:S05]  /*9c40*/  @!P0 IMAD.WIDE R2, R3, 0x2, R6 ;  /* 0x0000000203028825 */ /* 0x016fca00078e0206 */
[----:B------:R1:W-:Y:S01]  /*9c50*/  @!P0 ST.E.128 [R2.64], R24 ;  /* 0x0000001802008985 */ /* 0x0003e2000c101d0e */
[----:B------:R-:W-:-:S13]  /*9c60*/  ISETP.GE.AND P0, PT, R241, c[0x0][0x3c8], PT ;  /* 0x0000f200f1007a0c */ /* 0x000fda0003f06270 */
[----:B------:R-:W-:Y:S05]  /*9c70*/  @P0 EXIT ;  /* 0x000000000000094d */ /* 0x000fea0003800000 */
[----:B------:R-:W-:-:S04]  /*9c80*/  SHF.R.S32.HI R0, RZ, 0x1f, R241 ;  /* 0x0000001fff007819 */ /* 0x000fc800000114f1 */
[----:B------:R-:W-:-:S04]  /*9c90*/  LEA.HI R0, R0, R241, RZ, 0x3 ;  /* 0x000000f100007211 */ /* 0x000fc800078f18ff */
[----:B------:R-:W-:-:S05]  /*9ca0*/  LOP3.LUT R0, R0, 0xfffffff8, RZ, 0xc0, !PT ;  /* 0xfffffff800007812 */ /* 0x000fca00078ec0ff */
[----:B------:R-:W-:-:S05]  /*9cb0*/  IMAD.WIDE R6, R0, 0x2, R6 ;  /* 0x0000000200067825 */ /* 0x000fca00078e0206 */
[----:B------:R-:W-:Y:S01]  /*9cc0*/  ST.E.128 [R6.64], R8 ;  /* 0x0000000806007985 */ /* 0x000fe2000c101d0e */
[----:B------:R-:W-:Y:S05]  /*9cd0*/  EXIT ;  /* 0x000000000000794d */ /* 0x000fea0003800000 */
.L_x_12:
[----:B------:R-:W-:-:S00]  /*9ce0*/  BRA `(.L_x_12) ;  /* 0xfffffff000007947 */ /* 0x000fc0000383ffff */
[----:B------:R-:W-:-:S00]  /*9cf0*/  NOP ;  /* 0x0000000000007918 */ /* 0x000fc00000000000 */
        /* <DEDUP_REMOVED lines=8> */
.L_x_2165:


//--------------------- .text._ZN7cutlass13device_kernelIN5flash19enable_sm80_to_sm89INS1_16FlashAttnFwdSm80INS1_25CollectiveMainloopFwdSm80ILi8ELi1ELb1EN4cute5tupleIJNS5_1CILi128EEES8_S8_EEELi128ENS_10bfloat16_tEfNS_4arch4Sm80ELb0ELb0ELb0ELb1ELb1ELb0ELb1ELb0EEENS1_21CollectiveEpilogueFwdIS9_NS6_IJNS7_ILi1EEESF_SF_EEESA_SC_Li256ELb1ELb1ELb0ELb0EEENS1_19SingleTileSchedulerILb1ELb0ELb1ELi128EEEEEEEEEvNT_6ParamsE --------------------------
	.section	.text._ZN7cutlass13device_kernelIN5flash19enable_sm80_to_sm89INS1_16FlashAttnFwdSm80INS1_25CollectiveMainloopFwdSm80ILi8ELi1ELb1EN4cute5tupleIJNS5_1CILi128EEES8_S8_EEELi128ENS_10bfloat16_tEfNS_4arch4Sm80ELb0ELb0ELb0ELb1ELb1ELb0ELb1ELb0EEENS1_21CollectiveEpilogueFwdIS9_NS6_IJNS7_ILi1EEESF_SF_EEESA_SC_Li256ELb1ELb1ELb0ELb0EEENS1_19SingleTileSchedulerILb1ELb0ELb1ELi128EEEEEEEEEvNT_6ParamsE,"ax",@progbits
	.sectioninfo	@"SHI_REGISTERS=252"
	.align	128
.text._ZN7cutlass13device_kernelIN5flash19enable_sm80_to_sm89INS1_16FlashAttnFwdSm80INS1_25CollectiveMainloopFwdSm80ILi8ELi1ELb1EN4cute5tupleIJNS5_1CILi128EEES8_S8_EEELi128ENS_10bfloat16_tEfNS_4arch4Sm80ELb0ELb0ELb0ELb1ELb1ELb0ELb1ELb0EEENS1_21CollectiveEpilogueFwdIS9_NS6_IJNS7_ILi1EEESF_SF_EEESA_SC_Li256ELb1ELb1ELb0ELb0EEENS1_19SingleTileSchedulerILb1ELb0ELb1ELi128EEEEEEEEEvNT_6ParamsE:
        .type           _ZN7cutlass13device_kernelIN5flash19enable_sm80_to_sm89INS1_16FlashAttnFwdSm80INS1_25CollectiveMainloopFwdSm80ILi8ELi1ELb1EN4cute5tupleIJNS5_1CILi128EEES8_S8_EEELi128ENS_10bfloat16_tEfNS_4arch4Sm80ELb0ELb0ELb0ELb1ELb1ELb0ELb1ELb0EEENS1_21CollectiveEpilogueFwdIS9_NS6_IJNS7_ILi1EEESF_SF_EEESA_SC_Li256ELb1ELb1ELb0ELb0EEENS1_19SingleTileSchedulerILb1ELb0ELb1ELi128EEEEEEEEEvNT_6ParamsE,@function
        .size           _ZN7cutlass13device_kernelIN5flash19enable_sm80_to_sm89INS1_16FlashAttnFwdSm80INS1_25CollectiveMainloopFwdSm80ILi8ELi1ELb1EN4cute5tupleIJNS5_1CILi128EEES8_S8_EEELi128ENS_10bfloat16_tEfNS_4arch4Sm80ELb0ELb0ELb0ELb1ELb1ELb0ELb1ELb0EEENS1_21CollectiveEpilogueFwdIS9_NS6_IJNS7_ILi1EEESF_SF_EEESA_SC_Li256ELb1ELb1ELb0ELb0EEENS1_19SingleTileSchedulerILb1ELb0ELb1ELi128EEEEEEEEEvNT_6ParamsE,(.L_x_2166 - _ZN7cutlass13device_kernelIN5flash19enable_sm80_to_sm89INS1_16FlashAttnFwdSm80INS1_25CollectiveMainloopFwdSm80ILi8ELi1ELb1EN4cute5tupleIJNS5_1CILi128EEES8_S8_EEELi128ENS_10bfloat16_tEfNS_4arch4Sm80ELb0ELb0ELb0ELb1ELb1ELb0ELb1ELb0EEENS1_21CollectiveEpilogueFwdIS9_NS6_IJNS7_ILi1EEESF_SF_EEESA_SC_Li256ELb1ELb1ELb0ELb0EEENS1_19SingleTileSchedulerILb1ELb0ELb1ELi128EEEEEEEEEvNT_6ParamsE)
        .other          _ZN7cutlass13device_kernelIN5flash19enable_sm80_to_sm89INS1_16FlashAttnFwdSm80INS1_25CollectiveMainloopFwdSm80ILi8ELi1ELb1EN4cute5tupleIJNS5_1CILi128EEES8_S8_EEELi128ENS_10bfloat16_tEfNS_4arch4Sm80ELb0ELb0ELb0ELb1ELb1ELb0ELb1ELb0EEENS1_21CollectiveEpilogueFwdIS9_NS6_IJNS7_ILi1EEESF_SF_EEESA_SC_Li256ELb1ELb1ELb0ELb0EEENS1_19SingleTileSchedulerILb1ELb0ELb1ELi128EEEEEEEEEvNT_6ParamsE,@"STO_CUDA_ENTRY STV_DEFAULT"
_ZN7cutlass13device_kernelIN5flash19enable_sm80_to_sm89INS1_16FlashAttnFwdSm80INS1_25CollectiveMainloopFwdSm80ILi8ELi1ELb1EN4cute5tupleIJNS5_1CILi128EEES8_S8_EEELi128ENS_10bfloat16_tEfNS_4arch4Sm80ELb0ELb0ELb0ELb1ELb1ELb0ELb1ELb0EEENS1_21CollectiveEpilogueFwdIS9_NS6_IJNS7_ILi1EEESF_SF_EEESA_SC_Li256ELb1ELb1ELb0ELb0EEENS1_19SingleTileSchedulerILb1ELb0ELb1ELi128EEEEEEEEEvNT_6ParamsE:
[----:B------:R-:W-:Y:S02]  /*0000*/  MOV R1, c[0x0][0x28] ;  /* 0x00000a0000017a02 */ /* 0x000fe40000000f00 */
[----:B------:R-:W1:Y:S01]  /*0010*/  S2R R5, SR_TID.X ;  /* 0x0000000000057919 */ /* 0x000e620000002100 */
[----:B------:R-:W2:Y:S01]  /*0020*/  S2UR UR11, SR_CTAID.Z ;  /* 0x00000000000b79c3 */ /* 0x000ea20000002700 */
[----:B------:R-:W-:Y:S02]  /*0030*/  UMOV UR14, 0x4 ;  /* 0x00000004000e7882 */ /* 0x000fe40000000000 */
[----:B------:R-:W-:Y:S02]  /*0040*/  ULDC.64 UR6, c[0x0][0x568] ;  /* 0x00015a0000067ab9 */ /* 0x000fe40000000a00 */
[----:B------:R-:W-:-:S03]  /*0050*/  ULDC.64 UR12, c[0x0][0x118] ;  /* 0x00004600000c7ab9 */ /* 0x000fc60000000a00 */
[----:B------:R-:W3:Y:S01]  /*0060*/  S2UR UR5, SR_CTAID.X ;  /* 0x00000000000579c3 */ /* 0x000ee20000002500 */
[----:B-1----:R-:W-:Y:S01]  /*0070*/  SHF.R.U32.HI R0, RZ, 0x5, R5 ;  /* 0x00000005ff007819 */ /* 0x002fe20000011605 */
[----:B--2---:R-:W-:-:S05]  /*0080*/  UIMAD.WIDE UR6, UR11, UR14, UR6 ;  /* 0x0000000e0b0672a5 */ /* 0x004fca000f8e0206 */
[----:B------:R-:W1:Y:S02]  /*0090*/  SHFL.IDX PT, R0, R0, RZ, 0x1f ;  /* 0x00001fff00007589 */ /* 0x000e6400000e0000 */
[----:B-1----:R-:W-:-:S13]  /*00a0*/  ISETP.NE.AND P0, PT, R0, RZ, PT ;  /* 0x000000ff0000720c */ /* 0x002fda0003f05270 */
[----:B---3--:R-:W-:Y:S05]  /*00b0*/  @!P0 BRA `(.L_x_13) ;  /* 0x000001c000008947 */ /* 0x008fea0003800000 */
[----:B------:R-:W-:-:S04]  /*00c0*/  ISETP.NE.U32.AND P0, PT, RZ, c[0x0][0x568], PT ;  /* 0x00015a00ff007a0c */ /* 0x000fc80003f05070 */
[----:B------:R-:W-:-:S13]  /*00d0*/  ISETP.NE.AND.EX P0, PT, RZ, c[0x0][0x56c], PT, P0 ;  /* 0x00015b00ff007a0c */ /* 0x000fda0003f05300 */
[----:B------:R-:W-:Y:S05]  /*00e0*/  @!P0 BRA `(.L_x_14) ;  /* 0x0000005000008947 */ /* 0x000fea0003800000 */
[----:B------:R-:W-:Y:S02]  /*00f0*/  MOV R2, UR6 ;  /* 0x0000000600027c02 */ /* 0x000fe40008000f00 */
[----:B------:R-:W-:-:S05]  /*0100*/  MOV R3, UR7 ;  /* 0x0000000700037c02 */ /* 0x000fca0008000f00 */
[----:B------:R-:W2:Y:S02]  /*0110*/  LDG.E R2, [R2.64] ;  /* 0x0000000c02027981 */ /* 0x000ea4000c1e1900 */
[----:B--2---:R1:W2:Y:S02]  /*0120*/  R2UR UR6, R2 ;  /* 0x00000000020673c2 */ /* 0x0042a400000e0000 */
[----:B-12---:R-:W-:Y:S05]  /*0130*/  BRA `(.L_x_15) ;  /* 0x000000e000007947 */ /* 0x006fea0003800000 */
.L_x_14:
[----:B------:R-:W-:-:S04]  /*0140*/  ISETP.NE.U32.AND P0, PT, RZ, c[0x0][0x560], PT ;  /* 0x00015800ff007a0c */ /* 0x000fc80003f05070 */
[----:B------:R-:W-:-:S13]  /*0150*/  ISETP.NE.AND.EX P0, PT, RZ, c[0x0][0x564], PT, P0 ;  /* 0x00015900ff007a0c */ /* 0x000fda0003f05300 */
[----:B------:R-:W-:Y:S05]  /*0160*/  @!P0 BRA `(.L_x_16) ;  /* 0x000000a000008947 */ /* 0x000fea0003800000 */
[----:B------:R-:W-:Y:S02]  /*0170*/  ULDC.64 UR6, c[0x0][0x560] ;  /* 0x0001580000067ab9 */ /* 0x000fe40000000a00 */
[----:B------:R-:W-:-:S06]  /*0180*/  UIMAD.WIDE UR6, UR11, UR14, UR6 ;  /* 0x0000000e0b0672a5 */ /* 0x000fcc000f8e0206 */
[----:B------:R-:W-:Y:S02]  /*0190*/  MOV R6, UR6 ;  /* 0x0000000600067c02 */ /* 0x000fe40008000f00 */
[----:B------:R-:W-:-:S05]  /*01a0*/  MOV R7, UR7 ;  /* 0x0000000700077c02 */ /* 0x000fca0008000f00 */
[----:B------:R-:W2:Y:S04]  /*01b0*/  LDG.E R2, [R6.64] ;  /* 0x0000000c06027981 */ /* 0x000ea8000c1e1900 */
[----:B------:R-:W3:Y:S01]  /*01c0*/  LDG.E R0, [R6.64+0x4] ;  /* 0x0000040c06007981 */ /* 0x000ee2000c1e1900 */
[----:B--2---:R-:W1:Y:S08]  /*01d0*/  R2UR UR4, R2 ;  /* 0x00000000020473c2 */ /* 0x004e7000000e0000 */
[----:B---3--:R-:W1:Y:S02]  /*01e0*/  R2UR UR6, R0 ;  /* 0x00000000000673c2 */ /* 0x008e6400000e0000 */
[----:B-1----:R-:W-:Y:S01]  /*01f0*/  UIADD3 UR6, -UR4, UR6, URZ ;  /* 0x0000000604067290 */ /* 0x002fe2000fffe13f */
[----:B------:R-:W-:Y:S05]  /*0200*/  BRA `(.L_x_15) ;  /* 0x0000001000007947 */ /* 0x000fea0003800000 */
.L_x_16:
[----:B------:R-:W-:Y:S02]  /*0210*/  ULDC UR6, c[0x0][0x54c] ;  /* 0x0001530000067ab9 */ /* 0x000fe40000000800 */
.L_x_15:
[----:B------:R-:W-:Y:S02]  /*0220*/  ULDC UR4, c[0x0][0x548] ;  /* 0x0001520000047ab9 */ /* 0x000fe40000000800 */
[----:B------:R-:W-:-:S02]  /*0230*/  USHF.L.U32 UR5, UR5, 0x7, URZ ;  /* 0x0000000705057899 */ /* 0x000fc4000800063f */
[----:B------:R-:W-:-:S04]  /*0240*/  UIMAD UR4, UR6, UR4, URZ ;  /* 0x00000004060472a4 */ /* 0x000fc8000f8e023f */
[----:B------:R-:W-:-:S04]  /*0250*/  UISETP.GE.AND UP0, UPT, UR5, UR4, UPT ;  /* 0x000000040500728c */ /* 0x000fc8000bf06270 */
[----:B------:R-:W-:Y:S01]  /*0260*/  USEL UR11, UR11, 0xffffffff, !UP0 ;  /* 0xffffffff0b0b7887 */ /* 0x000fe2000c000000 */
[----:B------:R-:W-:Y:S05]  /*0270*/  BRA `(.L_x_17) ;  /* 0x000001b000007947 */ /* 0x000fea0003800000 */
.L_x_13:
        /* <DEDUP_REMOVED lines=8> */
.L_x_18:
        /* <DEDUP_REMOVED lines=13> */
.L_x_20:
[----:B------:R-:W-:Y:S02]  /*03d0*/  ULDC UR6, c[0x0][0x54c] ;  /* 0x0001530000067ab9 */ /* 0x000fe40000000800 */
.L_x_19:
[----:B------:R-:W-:Y:S02]  /*03e0*/  ULDC UR4, c[0x0][0x548] ;  /* 0x0001520000047ab9 */ /* 0x000fe40000000800 */
[----:B------:R-:W-:-:S02]  /*03f0*/  USHF.L.U32 UR5, UR5, 0x7, URZ ;  /* 0x0000000705057899 */ /* 0x000fc4000800063f */
[----:B------:R-:W-:-:S04]  /*0400*/  UIMAD UR4, UR6, UR4, URZ ;  /* 0x00000004060472a4 */ /* 0x000fc8000f8e023f */
[----:B------:R-:W-:-:S04]  /*0410*/  UISETP.GE.AND UP0, UPT, UR5, UR4, UPT ;  /* 0x000000040500728c */ /* 0x000fc8000bf06270 */
[----:B------:R-:W-:-:S06]  /*0420*/  USEL UR11, UR11, 0xffffffff, !UP0 ;  /* 0xffffffff0b0b7887 */ /* 0x000fcc000c000000 */
.L_x_17:
[----:B------:R-:W-:-:S13]  /*0430*/  ISETP.LE.AND P0, PT, RZ, UR11, PT ;  /* 0x0000000bff007c0c */ /* 0x000fda000bf03270 */
[----:B------:R-:W-:Y:S05]  /*0440*/  @!P0 EXIT ;  /* 0x000000000000894d */ /* 0x000fea0003800000 */
[----:B------:R-:W-:Y:S02]  /*0450*/  ULDC.64 UR4, c[0x0][0x370] ;  /* 0x0000dc0000047ab9 */ /* 0x000fe40000000a00 */
[----:B------:R-:W-:Y:S02]  /*0460*/  UISETP.NE.U32.AND UP0, UPT, URZ, UR4, UPT ;  /* 0x000000043f00728c */ /* 0x000fe4000bf05070 */
[----:B------:R-:W-:Y:S02]  /*0470*/  ULDC.64 UR6, c[0x0][0x370] ;  /* 0x0000dc0000067ab9 */ /* 0x000fe40000000a00 */
[----:B------:R-:W-:-:S03]  /*0480*/  UISETP.NE.AND.EX UP0, UPT, URZ, UR5, UPT, UP0 ;  /* 0x000000053f00728c */ /* 0x000fc6000bf05300 */
[----:B------:R-:W-:Y:S02]  /*0490*/  ULDC.64 UR4, c[0x0][0x348] ;  /* 0x0000d20000047ab9 */ /* 0x000fe40000000a00 */
[----:B------:R-:W-:Y:S01]  /*04a0*/  UISETP.NE.U32.AND UP1, UPT, URZ, UR4, UPT ;  /* 0x000000043f00728c */ /* 0x000fe2000bf25070 */
[----:B------:R-:W-:-:S03]  /*04b0*/  PLOP3.LUT P2, PT, PT, PT, UP0, 0x80, 0x0 ;  /* 0x000000000000781c */ /* 0x000fc60003f4f008 */
[----:B------:R-:W-:Y:S02]  /*04c0*/  UISETP.NE.AND.EX UP1, UPT, URZ, UR5, UPT, UP1 ;  /* 0x000000053f00728c */ /* 0x000fe4000bf25310 */
[----:B------:R-:W-:Y:S02]  /*04d0*/  @UP0 UIMAD.WIDE UR6, UR11, UR14, UR6 ;  /* 0x0000000e0b0602a5 */ /* 0x000fe4000f8e0206 */
[----:B------:R-:W-:Y:S02]  /*04e0*/  ULDC.64 UR4, c[0x0][0x348] ;  /* 0x0000d20000047ab9 */ /* 0x000fe40000000a00 */
[----:B------:R-:W-:Y:S01]  /*04f0*/  UIMAD.WIDE UR4, UR11, UR14, UR4 ;  /* 0x0000000e0b0472a5 */ /* 0x000fe2000f8e0204 */
[----:B------:R-:W-:Y:S01]  /*0500*/  PLOP3.LUT P1, PT, PT, PT, UP1, 0x80, 0x0 ;  /* 0x000000000000781c */ /* 0x000fe20003f2f018 */
[----:B------:R-:W-:Y:S02]  /*0510*/  IMAD.U32 R3, RZ, RZ, UR7 ;  /* 0x00000007ff037e24 */ /* 0x000fe4000f8e00ff */
[----:B------:R-:W-:-:S02]  /*0520*/  IMAD.U32 R2, RZ, RZ, UR6 ;  /* 0x00000006ff027e24 */ /* 0x000fc4000f8e00ff */
[----:B------:R-:W-:Y:S01]  /*0530*/  MOV R8, UR4 ;  /* 0x0000000400087c02 */ /* 0x000fe20008000f00 */
[----:B------:R-:W-:Y:S01]  /*0540*/  IMAD.U32 R9, RZ, RZ, UR5 ;  /* 0x00000005ff097e24 */ /* 0x000fe2000f8e00ff */
[----:B------:R-:W-:Y:S01]  /*0550*/  ULDC.64 UR4, c[0x0][0x360] ;  /* 0x0000d80000047ab9 */ /* 0x000fe20000000a00 */
[----:B------:R1:W2:Y:S01]  /*0560*/  @P2 LDG.E R3, [R2.64] ;  /* 0x0000000c02032981 */ /* 0x0002a2000c1e1900 */
[----:B------:R-:W-:-:S04]  /*0570*/  UISETP.NE.U32.AND UP0, UPT, URZ, UR4, UPT ;  /* 0x000000043f00728c */ /* 0x000fc8000bf05070 */
[----:B------:R-:W-:-:S03]  /*0580*/  UISETP.NE.AND.EX UP0, UPT, URZ, UR5, UPT, UP0 ;  /* 0x000000053f00728c */ /* 0x000fc6000bf05300 */
[----:B------:R-:W-:-:S03]  /*0590*/  ULDC.64 UR4, c[0x0][0x360] ;  /* 0x0000d80000047ab9 */ /* 0x000fc60000000a00 */
[----:B------:R-:W-:-:S05]  /*05a0*/  PLOP3.LUT P0, PT, PT, PT, UP0, 0x80, 0x0 ;  /* 0x000000000000781c */ /* 0x000fca0003f0f008 */
[----:B------:R-:W-:Y:S01]  /*05b0*/  @UP0 UIMAD.WIDE UR4, UR11, UR14, UR4 ;  /* 0x0000000e0b0402a5 */ /* 0x000fe2000f8e0204 */
[----:B------:R-:W-:-:S05]  /*05c0*/  MOV R0, c[0x0][0x168] ;  /* 0x00005a0000007a02 */ /* 0x000fca0000000f00 */
[----:B------:R-:W-:Y:S01]  /*05d0*/  IMAD.U32 R6, RZ, RZ, UR4 ;  /* 0x00000004ff067e24 */ /* 0x000fe2000f8e00ff */
[----:B------:R-:W-:Y:S01]  /*05e0*/  MOV R7, UR5 ;  /* 0x0000000500077c02 */ /* 0x000fe20008000f00 */
[----:B-1----:R-:W3:Y:S04]  /*05f0*/  @P1 LDG.E R2, [R8.64] ;  /* 0x0000000c08021981 */ /* 0x002ee8000c1e1900 */
[----:B------:R1:W5:Y:S01]  /*0600*/  @P0 LDG.E R0, [R6.64] ;  /* 0x0000000c06000981 */ /* 0x000362000c1e1900 */
[----:B------:R-:W4:Y:S01]  /*0610*/  S2UR UR9, SR_CTAID.Y ;  /* 0x00000000000979c3 */ /* 0x000f220000002600 */
[----:B------:R-:W-:Y:S02]  /*0620*/  UMOV UR10, URZ ;  /* 0x0000003f000a7c82 */ /* 0x000fe40008000000 */
[----:B------:R-:W-:-:S02]  /*0630*/  UMOV UR15, URZ ;  /* 0x0000003f000f7c82 */ /* 0x000fc40008000000 */
[----:B------:R-:W-:Y:S02]  /*0640*/  ULDC UR5, c[0x0][0x2ac] ;  /* 0x0000ab0000057ab9 */ /* 0x000fe40000000800 */
[----:B------:R-:W-:Y:S02]  /*0650*/  ULDC UR4, c[0x0][0x1d0] ;  /* 0x0000740000047ab9 */ /* 0x000fe40000000800 */
[----:B------:R-:W-:Y:S02]  /*0660*/  UIMAD UR4, UR5, UR4, URZ ;  /* 0x00000004050472a4 */ /* 0x000fe4000f8e023f */
[----:B----4-:R-:W-:Y:S01]  /*0670*/  USHF.R.S32.HI UR8, URZ, 0x1f, UR9 ;  /* 0x0000001f3f087899 */ /* 0x010fe20008011409 */
[----:B--2---:R1:W2:Y:S08]  /*0680*/  @P2 R2UR UR10, R3 ;  /* 0x00000000030a23c2 */ /* 0x0042b000000e0000 */
[----:B---3--:R1:W3:Y:S02]  /*0690*/  @P1 R2UR UR15, R2 ;  /* 0x00000000020f13c2 */ /* 0x0082e400000e0000 */
[----:B-123--:R-:W-:Y:S05]  /*06a0*/  @P0 BRA `(.L_x_21) ;  /* 0x0000004000000947 */ /* 0x00efea0003800000 */
[----:B------:R-:W-:Y:S05]  /*06b0*/  @!P1 BRA `(.L_x_21) ;  /* 0x0000003000009947 */ /* 0x000fea0003800000 */
[----:B-----5:R1:W2:Y:S04]  /*06c0*/  LDG.E R0, [R8.64] ;  /* 0x0000000c08007981 */ /* 0x0202a8000c1e1900 */
[----:B-1----:R-:W2:Y:S02]  /*06d0*/  LDG.E R8, [R8.64+0x4] ;  /* 0x0000040c08087981 */ /* 0x002ea4000c1e1900 */
[----:B--2---:R-:W-:-:S02]  /*06e0*/  IADD3 R0, -R0, R8, RZ ;  /* 0x0000000800007210 */ /* 0x004fc40007ffe1ff */
.L_x_21:
[----:B------:R-:W-:-:S04]  /*06f0*/  ISETP.NE.U32.AND P0, PT, RZ, c[0x0][0x368], PT ;  /* 0x0000da00ff007a0c */ /* 0x000fc80003f05070 */
[----:B------:R-:W-:-:S13]  /*0700*/  ISETP.NE.AND.EX P0, PT, RZ, c[0x0][0x36c], PT, P0 ;  /* 0x0000db00ff007a0c */ /* 0x000fda0003f05300 */
[----:B------:R-:W-:Y:S05]  /*0710*/  @!P0 BRA `(.L_x_22) ;  /* 0x0000007000008947 */ /* 0x000fea0003800000 */
[----:B------:R-:W-:Y:S02]  /*0720*/  ULDC.64 UR4, c[0x0][0x368] ;  /* 0x0000da0000047ab9 */ /* 0x000fe40000000a00 */
[----:B------:R-:W-:-:S06]  /*0730*/  UIMAD.WIDE UR4, UR11, UR14, UR4 ;  /* 0x0000000e0b0472a5 */ /* 0x000fcc000f8e0204 */
[----:B------:R-:W-:Y:S02]  /*0740*/  MOV R2, UR4 ;  /* 0x0000000400027c02 */ /* 0x000fe40008000f00 */
[----:B------:R-:W-:-:S05]  /*0750*/  MOV R3, UR5 ;  /* 0x0000000500037c02 */ /* 0x000fca0008000f00 */
[----:B------:R-:W2:Y:S02]  /*0760*/  LDG.E R2, [R2.64] ;  /* 0x0000000c02027981 */ /* 0x000ea4000c1e1900 */
[----:B--2---:R1:W2:Y:S02]  /*0770*/  R2UR UR4, R2 ;  /* 0x00000000020473c2 */ /* 0x0042a400000e0000 */
[----:B-12---:R-:W-:Y:S05]  /*0780*/  BRA `(.L_x_23) ;  /* 0x000000c000007947 */ /* 0x006fea0003800000 */
.L_x_22:
        /* <DEDUP_REMOVED lines=11> */
[----:B-1----:R-:W-:-:S06]  /*0840*/  UIADD3 UR4, -UR5, UR4, URZ ;  /* 0x0000000405047290 */ /* 0x002fcc000fffe13f */
.L_x_23:
[----:B------:R-:W-:Y:S01]  /*0850*/  UIADD3 UR7, -UR10, UR4, URZ ;  /* 0x000000040a077290 */ /* 0x000fe2000fffe13f */
[----:B------:R-:W-:Y:S01]  /*0860*/  PLOP3.LUT P2, PT, PT, PT, PT, 0x80, 0x0 ;  /* 0x000000000000781c */ /* 0x000fe20003f4f070 */
[----:B------:R-:W-:Y:S01]  /*0870*/  IMAD.MOV.U32 R2, RZ, RZ, RZ ;  /* 0x000000ffff027224 */ /* 0x000fe200078e00ff */
[----:B------:R-:W-:Y:S01]  /*0880*/  MOV R4, RZ ;  /* 0x000000ff00047202 */ /* 0x000fe20000000f00 */
[----:B------:R-:W-:Y:S01]  /*0890*/  UISETP.GE.AND UP0, UPT, UR7, 0x1, UPT ;  /* 0x000000010700788c */ /* 0x000fe2000bf06270 */
[----:B------:R-:W-:Y:S01]  /*08a0*/  IMAD.MOV.U32 R114, RZ, RZ, RZ ;  /* 0x000000ffff727224 */ /* 0x000fe200078e00ff */
[----:B------:R-:W-:Y:S01]  /*08b0*/  UIADD3 UR4, UR7, 0x7f, URZ ;  /* 0x0000007f07047890 */ /* 0x000fe2000fffe03f */
[----:B------:R-:W-:Y:S01]  /*08c0*/  IMAD.MOV.U32 R112, RZ, RZ, RZ ;  /* 0x000000ffff707224 */ /* 0x000fe200078e00ff */
[----:B------:R-:W-:Y:S01]  /*08d0*/  CS2R R118, SRZ ;  /* 0x0000000000767805 */ /* 0x000fe2000001ff00 */
[----:B------:R-:W-:Y:S01]  /*08e0*/  CS2R R116, SRZ ;  /* 0x0000000000747805 */ /* 0x000fe2000001ff00 */
[----:B------:R-:W-:Y:S01]  /*08f0*/  PLOP3.LUT P0, PT, PT, PT, UP0, 0x80, 0x0 ;  /* 0x000000000000781c */ /* 0x000fe20003f0f008 */
[----:B------:R-:W-:Y:S01]  /*0900*/  USHF.R.S32.HI UR6, URZ, 0x1f, UR4 ;  /* 0x0000001f3f067899 */ /* 0x000fe20008011404 */
[----:B------:R-:W-:Y:S01]  /*0910*/  CS2R R110, SRZ ;  /* 0x00000000006e7805 */ /* 0x000fe2000001ff00 */
[----:B------:R-:W-:Y:S01]  /*0920*/  CS2R R108, SRZ ;  /* 0x00000000006c7805 */ /* 0x000fe2000001ff00 */
[----:B------:R-:W-:Y:S01]  /*0930*/  CS2R R106, SRZ ;  /* 0x00000000006a7805 */ /* 0x000fe2000001ff00 */
[----:B------:R-:W-:Y:S01]  /*0940*/  ULEA.HI UR6, UR6, UR4, URZ, 0x7 ;  /* 0x0000000406067291 */ /* 0x000fe2000f8f383f */
[----:B------:R-:W-:Y:S01]  /*0950*/  CS2R R104, SRZ ;  /* 0x0000000000687805 */ /* 0x000fe2000001ff00 */
        /* <DEDUP_REMOVED lines=25> */
[----:B------:R-:W-:Y:S05]  /*0af0*/  @!P0 BRA `(.L_x_24) ;  /* 0x0000880000008947 */ /* 0x000fea0003800000 */
[----:B------:R-:W-:Y:S02]  /*0b00*/  ULDC.64 UR4, c[0x0][0x340] ;  /* 0x0000d00000047ab9 */ /* 0x000fe40000000a00 */
[----:B------:R-:W-:-:S04]  /*0b10*/  UISETP.NE.U32.AND UP0, UPT, URZ, UR4, UPT ;  /* 0x000000043f00728c */ /* 0x000fc8000bf05070 */
[----:B------:R-:W-:-:S03]  /*0b20*/  UISETP.NE.AND.EX UP0, UPT, URZ, UR5, UPT, UP0 ;  /* 0x000000053f00728c */ /* 0x000fc6000bf05300 */
[----:B------:R-:W-:-:S03]  /*0b30*/  ULDC.64 UR4, c[0x0][0x340] ;  /* 0x0000d00000047ab9 */ /* 0x000fc60000000a00 */
[----:B------:R-:W-:-:S05]  /*0b40*/  PLOP3.LUT P0, PT, PT, PT, UP0, 0x80, 0x0 ;  /* 0x000000000000781c */ /* 0x000fca0003f0f008 */
[----:B------:R-:W-:-:S06]  /*0b50*/  @UP0 UIMAD.WIDE UR4, UR11, UR14, UR4 ;  /* 0x0000000e0b0402a5 */ /* 0x000fcc000f8e0204 */
[----:B------:R-:W-:Y:S02]  /*0b60*/  IMAD.U32 R3, RZ, RZ, UR5 ;  /* 0x00000005ff037e24 */ /* 0x000fe4000f8e00ff */
[----:B------:R-:W-:Y:S01]  /*0b70*/  IMAD.U32 R2, RZ, RZ, UR4 ;  /* 0x00000004ff027e24 */ /* 0x000fe2000f8e00ff */
[----:B------:R-:W-:Y:S01]  /*0b80*/  SHF.R.S32.HI R6, RZ, 0x1f, R5 ;  /* 0x0000001fff067819 */ /* 0x000fe20000011405 */
[----:B------:R-:W-:Y:S01]  /*0b90*/  USHF.R.S32.HI UR6, URZ, 0x7, UR6 ;  /* 0x000000073f067899 */ /* 0x000fe20008011406 */
[----:B------:R-:W-:Y:S01]  /*0ba0*/  IMAD.MOV.U32 R4, RZ, RZ, c[0x0][0x2b8] ;  /* 0x0000ae00ff047624 */ /* 0x000fe200078e00ff */
[----:B------:R-:W-:Y:S01]  /*0bb0*/  ULDC.64 UR4, c[0x0][0x2b0] ;  /* 0x0000ac0000047ab9 */ /* 0x000fe20000000a00 */
[----:B------:R1:W2:Y:S01]  /*0bc0*/  @P0 LDG.E R3, [R2.64] ;  /* 0x0000000c02030981 */ /* 0x0002a2000c1e1900 */
[----:B------:R-:W-:Y:S01]  /*0bd0*/  IMAD.MOV.U32 R239, RZ, RZ, RZ ;  /* 0x000000ffffef7224 */ /* 0x000fe200078e00ff */
[----:B-1----:R-:W-:-:S04]  /*0be0*/  LEA.HI R2, R6, R5, RZ, 0x3 ;  /* 0x0000000506027211 */ /* 0x002fc800078f18ff */
[----:B------:R-:W-:Y:S02]  /*0bf0*/  LOP3.LUT R35, R2, 0xfffffff8, RZ, 0xc0, !PT ;  /* 0xfffffff802237812 */ /* 0x000fe400078ec0ff */
[----:B------:R-:W-:-:S03]  /*0c00*/  SHF.R.S32.HI R2, RZ, 0x3, R2 ;  /* 0x00000003ff027819 */ /* 0x000fc60000011402 */
[----:B------:R-:W-:-:S04]  /*0c10*/  IMAD.IADD R35, R5, 0x1, -R35 ;  /* 0x0000000105237824 */ /* 0x000fc800078e0a23 */
[----:B------:R-:W-:Y:S01]  /*0c20*/  IMAD R242, R35, 0x20, R2 ;  /* 0x0000002023f27824 */ /* 0x000fe200078e0202 */
[----:B------:R-:W-:Y:S06]  /*0c30*/  BAR.SYNC.DEFER_BLOCKING 0x0 ;  /* 0x0000000000007b1d */ /* 0x000fec0000010000 */
[----:B------:R-:W1:Y:S01]  /*0c40*/  S2R R7, SR_CTAID.X ;  /* 0x0000000000077919 */ /* 0x000e620000002500 */
[----:B--2---:R2:W3:Y:S01]  /*0c50*/  @P0 R2UR UR18, R3 ;  /* 0x00000000031203c2 */ /* 0x0044e200000e0000 */
[----:B------:R-:W-:Y:S01]  /*0c60*/  ISETP.NE.AND P0, PT, R4, 0x1, PT ;  /* 0x000000010400780c */ /* 0x000fe20003f05270 */
[----:B---3--:R-:W-:-:S02]  /*0c70*/  @!UP0 UMOV UR18, UR11 ;  /* 0x0000000b00128c82 */ /* 0x008fc40008000000 */
[----:B------:R-:W-:Y:S02]  /*0c80*/  USHF.R.S32.HI UR14, URZ, 0x1f, UR18 ;  /* 0x0000001f3f0e7899 */ /* 0x000fe40008011412 */
[----:B------:R-:W-:Y:S02]  /*0c90*/  UIMAD.WIDE.U32 UR16, UR18, UR4, URZ ;  /* 0x00000004121072a5 */ /* 0x000fe4000f8e003f */
[----:B------:R-:W-:-:S04]  /*0ca0*/  UIMAD UR14, UR14, UR4, URZ ;  /* 0x000000040e0e72a4 */ /* 0x000fc8000f8e023f */
[----:B------:R-:W-:Y:S01]  /*0cb0*/  UIMAD UR14, UR18, UR5, UR14 ;  /* 0x00000005120e72a4 */ /* 0x000fe2000f8e020e */
[----:B--2---:R-:W-:-:S03]  /*0cc0*/  IMAD.U32 R3, RZ, RZ, UR6 ;  /* 0x00000006ff037e24 */ /* 0x004fc6000f8e00ff */
[----:B------:R-:W-:Y:S02]  /*0cd0*/  UIADD3 UR14, UR17, UR14, URZ ;  /* 0x0000000e110e7290 */ /* 0x000fe4000fffe03f */
[----:B------:R-:W-:Y:S01]  /*0ce0*/  USHF.R.S32.HI UR18, URZ, 0x1f, UR15 ;  /* 0x0000001f3f127899 */ /* 0x000fe2000801140f */
[----:B------:R-:W-:Y:S01]  /*0cf0*/  IMAD R3, R3, 0x80, R242 ;  /* 0x0000008003037824 */ /* 0x000fe200078e02f2 */
[----:B------:R-:W-:-:S04]  /*0d00*/  ULDC.64 UR4, c[0x0][0x178] ;  /* 0x00005e0000047ab9 */ /* 0x000fc80000000a00 */
[----:B------:R-:W-:-:S04]  /*0d10*/  IADD3 R3, R3, -0x80, RZ ;  /* 0xffffff8003037810 */ /* 0x000fc80007ffe0ff */
[C---:B------:R-:W-:Y:S02]  /*0d20*/  ISETP.GE.AND P3, PT, R3.reuse, UR7, PT ;  /* 0x0000000703007c0c */ /* 0x040fe4000bf66270 */
[----:B------:R-:W-:Y:S02]  /*0d30*/  IADD3 R240, R3, UR10, RZ ;  /* 0x0000000a03f07c10 */ /* 0x000fe4000fffe0ff */
[----:B------:R-:W-:-:S03]  /*0d40*/  ISETP.GT.OR P3, PT, R242, 0x7f, P3 ;  /* 0x0000007ff200780c */ /* 0x000fc60001f64670 */
[----:B------:R-:W-:-:S04]  /*0d50*/  @P0 IMAD.HI.U32 R3, R240, c[0x0][0x2bc], RZ ;  /* 0x0000af00f0030a27 */ /* 0x000fc800078e00ff */
[----:B------:R-:W-:Y:S01]  /*0d60*/  IMAD.MOV.U32 R8, RZ, RZ, R240 ;  /* 0x000000ffff087224 */ /* 0x000fe200078e00f0 */
[----:B------:R-:W-:-:S05]  /*0d70*/  @P0 SHF.R.U32.HI R8, RZ, c[0x0][0x2c0], R3 ;  /* 0x0000b000ff080a19 */ /* 0x000fca0000011603 */
[----:B------:R-:W-:-:S04]  /*0d80*/  @!P3 IADD3 R4, P2, R8, UR16, RZ ;  /* 0x000000100804bc10 */ /* 0x000fc8000ff5e0ff */
[----:B------:R-:W-:Y:S02]  /*0d90*/  @!P3 LEA R10, P1, R4, c[0x0][0x2a0], 0x2 ;  /* 0x0000a800040aba11 */ /* 0x000fe400078210ff */
[----:B------:R-:W-:-:S04]  /*0da0*/  @!P3 LEA.HI.X.SX32 R3, R8, UR14, 0x1, P2 ;  /* 0x0000000e0803bc11 */ /* 0x000fc800090f0eff */
[----:B------:R-:W-:-:S05]  /*0db0*/  @!P3 LEA.HI.X R11, R4, c[0x0][0x2a4], R3, 0x2, P1 ;  /* 0x0000a900040bba11 */ /* 0x000fca00008f1403 */
[----:B------:R1:W2:Y:S01]  /*0dc0*/  @!P3 LDG.E R239, [R10.64] ;  /* 0x0000000c0aefb981 */ /* 0x0002a2000c1e1900 */
[----:B------:R-:W-:Y:S01]  /*0dd0*/  IMAD.MOV.U32 R3, RZ, RZ, c[0x0][0x2c4] ;  /* 0x0000b100ff037624 */ /* 0x000fe200078e00ff */
[----:B------:R-:W-:Y:S01]  /*0de0*/  UIMAD UR18, UR18, UR4, URZ ;  /* 0x00000004121272a4 */ /* 0x000fe2000f8e023f */
[----:B------:R-:W-:Y:S01]  /*0df0*/  IMAD.SHL.U32 R33, R35, 0x8, RZ ;  /* 0x0000000823217824 */ /* 0x000fe200078e00ff */
[----:B------:R-:W-:Y:S02]  /*0e00*/  UIMAD.WIDE.U32 UR20, UR15, UR4, URZ ;  /* 0x000000040f1472a5 */ /* 0x000fe4000f8e003f */
[----:B------:R-:W-:Y:S01]  /*0e10*/  UIMAD UR18, UR15, UR5, UR18 ;  /* 0x000000050f1272a4 */ /* 0x000fe2000f8e0212 */
[----:B------:R-:W-:Y:S01]  /*0e20*/  ISETP.NE.AND P1, PT, R3, 0x1, PT ;  /* 0x000000010300780c */ /* 0x000fe20003f25270 */
[----:B------:R-:W-:Y:S01]  /*0e30*/  USEL UR19, UR11, URZ, !UP1 ;  /* 0x0000003f0b137287 */ /* 0x000fe2000c800000 */
[C---:B------:R-:W-:Y:S01]  /*0e40*/  IADD3 R34, R33.reuse, 0x40, RZ ;  /* 0x0000004021227810 */ /* 0x040fe20007ffe0ff */
[----:B------:R-:W-:Y:S01]  /*0e50*/  ULDC.64 UR4, c[0x0][0x1b8] ;  /* 0x00006e0000047ab9 */ /* 0x000fe20000000a00 */
[----:B------:R-:W-:Y:S01]  /*0e60*/  ISETP.GE.AND P3, PT, R33, c[0x0][0x198], PT ;  /* 0x0000660021007a0c */ /* 0x000fe20003f66270 */
[----:B------:R-:W-:Y:S01]  /*0e70*/  UIADD3 UR21, UR21, UR18, URZ ;  /* 0x0000001215157290 */ /* 0x000fe2000fffe03f */
[----:B------:R-:W-:Y:S01]  /*0e80*/  SHF.R.S32.HI R32, RZ, 0x1f, R34 ;  /* 0x0000001fff207819 */ /* 0x000fe20000011422 */
[----:B------:R-:W-:Y:S01]  /*0e90*/  UIMAD UR15, UR8, UR4, URZ ;  /* 0x00000004080f72a4 */ /* 0x000fe2000f8e023f */
[----:B------:R-:W-:Y:S01]  /*0ea0*/  ISETP.GE.AND P2, PT, R34, c[0x0][0x198], PT ;  /* 0x0000660022007a0c */ /* 0x000fe20003f46270 */
[----:B------:R-:W-:Y:S01]  /*0eb0*/  USHF.R.S32.HI UR18, URZ, 0x1f, UR11 ;  /* 0x0000001f3f127899 */ /* 0x000fe2000801140b */
[----:B------:R-:W-:Y:S01]  /*0ec0*/  LEA.HI R32, R32, R34, RZ, 0x3 ;  /* 0x0000002220207211 */ /* 0x000fe200078f18ff */
[----:B------:R-:W-:-:S02]  /*0ed0*/  UIMAD UR15, UR9, UR5, UR15 ;  /* 0x00000005090f72a4 */ /* 0x000fc4000f8e020f */
[----:B------:R-:W-:Y:S01]  /*0ee0*/  UIMAD.WIDE.U32 UR20, UR9, UR4, UR20 ;  /* 0x00000004091472a5 */ /* 0x000fe2000f8e0014 */
[----:B------:R-:W-:Y:S01]  /*0ef0*/  LOP3.LUT R32, R32, 0xfffffff8, RZ, 0xc0, !PT ;  /* 0xfffffff820207812 */ /* 0x000fe200078ec0ff */
[----:B------:R-:W-:Y:S02]  /*0f00*/  USEL UR18, UR18, URZ, !UP1 ;  /* 0x0000003f12127287 */ /* 0x000fe4000c800000 */
[----:B------:R-:W-:Y:S01]  /*0f10*/  ULDC.64 UR4, c[0x0][0x1c0] ;  /* 0x0000700000047ab9 */ /* 0x000fe20000000a00 */
[C---:B-1----:R-:W-:Y:S01]  /*0f20*/  IMAD R10, R7.reuse, 0x80, R242 ;  /* 0x00000080070a7824 */ /* 0x042fe200078e02f2 */
[----:B------:R-:W-:Y:S01]  /*0f30*/  UIMAD UR18, UR18, UR4, URZ ;  /* 0x00000004121272a4 */ /* 0x000fe2000f8e023f */
[----:B------:R-:W-:Y:S01]  /*0f40*/  IMAD R7, R7, 0x80, R2 ;  /* 0x0000008007077824 */ /* 0x000fe200078e0202 */
[----:B------:R-:W-:Y:S01]  /*0f50*/  UIADD3 UR21, UR21, UR15, URZ ;  /* 0x0000000f15157290 */ /* 0x000fe2000fffe03f */
[----:B------:R-:W-:Y:S01]  /*0f60*/  @P1 IMAD.HI.U32 R3, R10, c[0x0][0x2c8], RZ ;  /* 0x0000b2000a031a27 */ /* 0x000fe200078e00ff */
[----:B------:R-:W-:-:S02]  /*0f70*/  UIMAD UR5, UR19, UR5, UR18 ;  /* 0x00000005130572a4 */ /* 0x000fc4000f8e0212 */
[----:B------:R-:W-:Y:S01]  /*0f80*/  UIMAD.WIDE.U32 UR20, UR19, UR4, UR20 ;  /* 0x00000004131472a5 */ /* 0x000fe2000f8e0014 */
[----:B------:R-:W-:Y:S01]  /*0f90*/  IMAD.MOV.U32 R9, RZ, RZ, R10 ;  /* 0x000000ffff097224 */ /* 0x000fe200078e000a */
[----:B------:R-:W-:Y:S01]  /*0fa0*/  @P1 SHF.R.U32.HI R9, RZ, c[0x0][0x2cc], R3 ;  /* 0x0000b300ff091a19 */ /* 0x000fe20000011603 */
[----:B------:R-:W-:Y:S02]  /*0fb0*/  UISETP.GE.AND UP0, UPT, UR7, 0x81, UPT ;  /* 0x000000810700788c */ /* 0x000fe4000bf06270 */
[----:B------:R-:W-:Y:S01]  /*0fc0*/  UIADD3 UR5, UR21, UR5, URZ ;  /* 0x0000000515057290 */ /* 0x000fe2000fffe03f */
[--C-:B------:R-:W-:Y:S01]  /*0fd0*/  SHF.R.S32.HI R4, RZ, 0x1f, R9.reuse ;  /* 0x0000001fff047819 */ /* 0x100fe20000011409 */
[----:B------:R-:W-:Y:S02]  /*0fe0*/  IMAD.MOV R3, RZ, RZ, -R9 ;  /* 0x000000ffff037224 */ /* 0x000fe400078e0a09 */
[----:B------:R-:W-:Y:S02]  /*0ff0*/  IMAD.U32 R13, RZ, RZ, UR21 ;  /* 0x00000015ff0d7e24 */ /* 0x000fe4000f8e00ff */
[----:B------:R-:W-:-:S02]  /*1000*/  IMAD.U32 R12, RZ, RZ, UR20 ;  /* 0x00000014ff0c7e24 */ /* 0x000fc4000f8e00ff */
[----:B------:R-:W-:Y:S01]  /*1010*/  IMAD.U32 R13, RZ, RZ, UR5 ;  /* 0x00000005ff0d7e24 */ /* 0x000fe2000f8e00ff */
[----:B------:R-:W-:Y:S01]  /*1020*/  ULDC.64 UR4, c[0x0][0x1e8] ;  /* 0x00007a0000047ab9 */ /* 0x000fe20000000a00 */
[----:B------:R-:W-:Y:S01]  /*1030*/  IMAD R4, R4, c[0x0][0x1b0], RZ ;  /* 0x00006c0004047a24 */ /* 0x000fe200078e02ff */
[----:B------:R-:W-:Y:S01]  /*1040*/  UIMAD UR15, UR8, UR4, URZ ;  /* 0x00000004080f72a4 */ /* 0x000fe2000f8e023f */
[----:B------:R-:W-:Y:S01]  /*1050*/  IMAD R3, R3, c[0x0][0x2c4], R10 ;  /* 0x0000b10003037a24 */ /* 0x000fe200078e020a */
[----:B------:R-:W-:Y:S01]  /*1060*/  LEA.HI R10, R6, R5, RZ, 0x6 ;  /* 0x00000005060a7211 */ /* 0x000fe200078f30ff */
[C---:B------:R-:W-:Y:S01]  /*1070*/  IMAD R4, R9.reuse, c[0x0][0x1b4], R4 ;  /* 0x00006d0009047a24 */ /* 0x040fe200078e0204 */
[----:B------:R-:W-:Y:S01]  /*1080*/  UIMAD.WIDE.U32 UR20, UR9, UR4, URZ ;  /* 0x00000004091472a5 */ /* 0x000fe2000f8e003f */
[----:B------:R-:W-:Y:S01]  /*1090*/  IMAD.WIDE.U32 R12, R9, c[0x0][0x1b0], R12 ;  /* 0x00006c00090c7a25 */ /* 0x000fe200078e000c */
[----:B------:R-:W-:Y:S01]  /*10a0*/  SHF.R.S32.HI R9, RZ, 0x1f, R3 ;  /* 0x0000001fff097819 */ /* 0x000fe20000011403 */
[----:B------:R-:W-:-:S02]  /*10b0*/  UIMAD UR5, UR9, UR5, UR15 ;  /* 0x00000005090572a4 */ /* 0x000fc4000f8e020f */
[----:B------:R-:W-:Y:S01]  /*10c0*/  IMAD.IADD R13, R13, 0x1, R4 ;  /* 0x000000010d0d7824 */ /* 0x000fe200078e0204 */
[----:B------:R-:W-:Y:S01]  /*10d0*/  ULEA UR15, UR6, 0xffffff80, 0x7 ;  /* 0xffffff80060f7891 */ /* 0x000fe2000f8e383f */
[----:B------:R-:W-:Y:S01]  /*10e0*/  IMAD R4, R9, c[0x0][0x1a8], RZ ;  /* 0x00006a0009047a24 */ /* 0x000fe200078e02ff */
[----:B------:R-:W-:Y:S01]  /*10f0*/  UIADD3 UR18, UR21, UR5, URZ ;  /* 0x0000000515127290 */ /* 0x000fe2000fffe03f */
[C---:B------:R-:W-:Y:S01]  /*1100*/  IMAD.WIDE.U32 R12, R3.reuse, c[0x0][0x1a8], R12 ;  /* 0x00006a00030c7a25 */ /* 0x040fe200078e000c */
[----:B------:R-:W-:Y:S02]  /*1110*/  UIADD3 UR15, UR7, -UR15, URZ ;  /* 0x8000000f070f7290 */ /* 0x000fe4000fffe03f */
[----:B------:R-:W-:Y:S01]  /*1120*/  ULDC.64 UR4, c[0x0][0x210] ;  /* 0x0000840000047ab9 */ /* 0x000fe20000000a00 */
[----:B------:R-:W-:Y:S01]  /*1130*/  IMAD R4, R3, c[0x0][0x1ac], R4 ;  /* 0x00006b0003047a24 */ /* 0x000fe200078e0204 */
[----:B------:R-:W-:Y:S01]  /*1140*/  LEA R18, P1, R12, c[0x0][0x160], 0x1 ;  /* 0x000058000c127a11 */ /* 0x000fe200078208ff */
[----:B------:R-:W-:Y:S01]  /*1150*/  IMAD.SHL.U32 R9, R2, 0x40, RZ ;  /* 0x0000004002097824 */ /* 0x000fe200078e00ff */
[----:B------:R-:W-:Y:S01]  /*1160*/  UIMAD UR8, UR8, UR4, URZ ;  /* 0x00000004080872a4 */ /* 0x000fe2000f8e023f */
[----:B------:R-:W-:Y:S01]  /*1170*/  IMAD.IADD R4, R13, 0x1, R4 ;  /* 0x000000010d047824 */ /* 0x000fe200078e0204 */
[----:B------:R-:W-:Y:S01]  /*1180*/  UIMAD.WIDE.U32 UR22, UR9, UR4, URZ ;  /* 0x00000004091672a5 */ /* 0x000fe2000f8e003f */
[----:B------:R-:W-:Y:S01]  /*1190*/  IMAD.SHL.U32 R10, R10, 0x8, RZ ;  /* 0x000000080a0a7824 */ /* 0x000fe200078e00ff */
[----:B------:R-:W-:Y:S01]  /*11a0*/  LOP3.LUT R9, R9, 0x1c0, RZ, 0xc0, !PT ;  /* 0x000001c009097812 */ /* 0x000fe200078ec0ff */
[----:B------:R-:W-:Y:S01]  /*11b0*/  UIMAD UR5, UR9, UR5, UR8 ;  /* 0x00000005090572a4 */ /* 0x000fe2000f8e0208 */
[----:B------:R-:W-:-:S02]  /*11c0*/  LEA.HI.X R4, R12, c[0x0][0x164], R4, 0x1, P1 ;  /* 0x000059000c047a11 */ /* 0x000fc400008f0c04 */
[----:B------:R-:W-:Y:S01]  /*11d0*/  SHF.R.U32.HI R3, RZ, 0x3, R9 ;  /* 0x00000003ff037819 */ /* 0x000fe20000011609 */
[----:B------:R-:W-:Y:S01]  /*11e0*/  SHFL.IDX PT, R12, R18, RZ, 0x181f ;  /* 0x00181fff120c7589 */ /* 0x000fe200000e0000 */
[----:B------:R-:W-:Y:S01]  /*11f0*/  LOP3.LUT R241, R9, 0x38, R33, 0xf8, !PT ;  /* 0x0000003809f17812 */ /* 0x000fe200078ef821 */
[----:B------:R-:W-:Y:S01]  /*1200*/  UIADD3 UR5, UR23, UR5, URZ ;  /* 0x0000000517057290 */ /* 0x000fe2000fffe03f */
[----:B------:R-:W-:Y:S01]  /*1210*/  IADD3 R9, R7, 0x20, RZ ;  /* 0x0000002007097810 */ /* 0x000fe20007ffe0ff */
[----:B------:R-:W1:Y:S01]  /*1220*/  SHFL.IDX PT, R13, R4, RZ, 0x181f ;  /* 0x00181fff040d7589 */ /* 0x000e6200000e0000 */
[----:B------:R-:W-:Y:S01]  /*1230*/  LOP3.LUT R241, R241, R3, RZ, 0x3c, !PT ;  /* 0x00000003f1f17212 */ /* 0x000fe200078e3cff */
[----:B-----5:R-:W-:Y:S02]  /*1240*/  IMAD R3, R0, c[0x0][0x2c4], RZ ;  /* 0x0000b10000037a24 */ /* 0x020fe400078e02ff */
[----:B------:R-:W-:Y:S01]  /*1250*/  IMAD.MOV R0, RZ, RZ, -R8 ;  /* 0x000000ffff007224 */ /* 0x000fe200078e0a08 */
[----:B------:R-:W-:Y:S01]  /*1260*/  LOP3.LUT R241, R241, 0xfffffe00, R10, 0xf8, !PT ;  /* 0xfffffe00f1f17812 */ /* 0x000fe200078ef80a */
[----:B------:R-:W-:Y:S01]  /*1270*/  SHFL.IDX PT, R11, R4, 0x1, 0x181f ;  /* 0x00381f00040b7f89 */ /* 0x000fe200000e0000 */
[-C--:B------:R-:W-:Y:S01]  /*1280*/  ISETP.GE.AND P1, PT, R7, R3.reuse, PT ;  /* 0x000000030700720c */ /* 0x080fe20003f26270 */
[----:B------:R-:W-:Y:S01]  /*1290*/  IMAD R240, R0, c[0x0][0x2b8], R240 ;  /* 0x0000ae0000f07a24 */ /* 0x000fe200078e02f0 */
[----:B------:R-:W-:Y:S01]  /*12a0*/  ISETP.GE.AND P4, PT, R9, R3, PT ;  /* 0x000000030900720c */ /* 0x000fe20003f86270 */
[----:B------:R-:W3:Y:S01]  /*12b0*/  SHFL.IDX PT, R10, R18, 0x1, 0x181f ;  /* 0x00381f00120a7f89 */ /* 0x000ee200000e0000 */
[----:B------:R-:W-:Y:S01]  /*12c0*/  IMAD.SHL.U32 R241, R241, 0x2, RZ ;  /* 0x00000002f1f17824 */ /* 0x000fe200078e00ff */
[----:B------:R-:W-:Y:S01]  /*12d0*/  IADD3 R8, R7, 0x40, RZ ;  /* 0x0000004007087810 */ /* 0x000fe20007ffe0ff */
[----:B------:R-:W-:Y:S01]  /*12e0*/  IMAD.WIDE.U32 R14, R240, c[0x0][0x1e0], RZ ;  /* 0x00007800f00e7a25 */ /* 0x000fe200078e00ff */
[----:B------:R-:W-:Y:S01]  /*12f0*/  SHF.R.S32.HI R37, RZ, 0x1f, R240 ;  /* 0x0000001fff257819 */ /* 0x000fe200000114f0 */
[----:B------:R-:W-:Y:S01]  /*1300*/  SHFL.IDX PT, R19, R4, 0x3, 0x181f ;  /* 0x00781f0004137f89 */ /* 0x000fe200000e0000 */
[----:B------:R-:W-:-:S02]  /*1310*/  LEA.HI R0, R6, R5, RZ, 0x4 ;  /* 0x0000000506007211 */ /* 0x000fc400078f20ff */
[----:B------:R-:W-:Y:S01]  /*1320*/  ISETP.GE.AND P5, PT, R8, R3, PT ;  /* 0x000000030800720c */ /* 0x000fe20003fa6270 */
[----:B------:R-:W-:Y:S01]  /*1330*/  IMAD R9, R37, c[0x0][0x1e0], RZ ;  /* 0x0000780025097a24 */ /* 0x000fe200078e02ff */
[----:B------:R-:W-:Y:S02]  /*1340*/  SHF.R.S32.HI R8, RZ, 0x4, R0 ;  /* 0x00000004ff087819 */ /* 0x000fe40000011400 */
[----:B------:R-:W-:Y:S01]  /*1350*/  IADD3 R7, R7, 0x60, RZ ;  /* 0x0000006007077810 */ /* 0x000fe20007ffe0ff */
[----:B------:R-:W-:Y:S01]  /*1360*/  IMAD R9, R240, c[0x0][0x1e4], R9 ;  /* 0x00007900f0097a24 */ /* 0x000fe200078e0209 */
[----:B------:R-:W-:Y:S01]  /*1370*/  LEA.HI R238, R0, R8, RZ, 0x1 ;  /* 0x0000000800ee7211 */ /* 0x000fe200078f08ff */
[--C-:B-1----:R-:W-:Y:S01]  /*1380*/  @!P1 IMAD.WIDE R16, R33, 0x2, R12.reuse ;  /* 0x0000000221109825 */ /* 0x102fe200078e020c */
[----:B------:R-:W-:Y:S02]  /*1390*/  LEA.HI R6, R6, R5, RZ, 0x5 ;  /* 0x0000000506067211 */ /* 0x000fe400078f28ff */
[----:B------:R-:W-:Y:S01]  /*13a0*/  LOP3.LUT R238, R238, 0xfffffffe, RZ, 0xc0, !PT ;  /* 0xfffffffeeeee7812 */ /* 0x000fe200078ec0ff */
[----:B------:R-:W-:Y:S01]  /*13b0*/  @!P1 IMAD.WIDE R12, R32, 0x2, R12 ;  /* 0x00000002200c9825 */ /* 0x000fe200078e020c */
[----:B------:R3:W-:Y:S01]  /*13c0*/  @!P1 LDGSTS.E.BYPASS.LTC128B.128 [R241+0x100], [R16.64], !P3 ;  /* 0x0010000010f19fae */ /* 0x0007e2000d901d4c */
[----:B------:R-:W-:-:S02]  /*13d0*/  IADD3 R243, R241, 0x100, RZ ;  /* 0x00000100f1f37810 */ /* 0x000fc40007ffe0ff */
[----:B------:R-:W-:Y:S01]  /*13e0*/  IMAD.IADD R15, R15, 0x1, R9 ;  /* 0x000000010f0f7824 */ /* 0x000fe200078e0209 */
[----:B------:R1:W-:Y:S01]  /*13f0*/  @!P1 LDGSTS.E.BYPASS.LTC128B.128 [R241+0x4100], [R12.64], !P2 ;  /* 0x041000000cf19fae */ /* 0x0003e2000d101d4c */
[----:B------:R-:W-:Y:S01]  /*1400*/  LOP3.LUT R9, R0, 0xfffffff0, RZ, 0xc0, !PT ;  /* 0xfffffff000097812 */ /* 0x000fe200078ec0ff */
[----:B------:R-:W-:Y:S01]  /*1410*/  IMAD.IADD R238, R8, 0x1, -R238 ;  /* 0x0000000108ee7824 */ /* 0x000fe200078e0aee */
[----:B------:R-:W-:-:S03]  /*1420*/  ISETP.GE.AND P1, PT, R7, R3, PT ;  /* 0x000000030700720c */ /* 0x000fc60003f26270 */
[----:B------:R-:W-:-:S05]  /*1430*/  IMAD.IADD R9, R5, 0x1, -R9 ;  /* 0x0000000105097824 */ /* 0x000fca00078e0a09 */
[----:B------:R-:W-:-:S04]  /*1440*/  SHF.R.S32.HI R3, RZ, 0x1f, R9 ;  /* 0x0000001fff037819 */ /* 0x000fc80000011409 */
[----:B------:R-:W-:Y:S01]  /*1450*/  LEA.HI R3, R3, R9, RZ, 0x3 ;  /* 0x0000000903037211 */ /* 0x000fe200078f18ff */
[C-C-:B---3--:R-:W-:Y:S01]  /*1460*/  @!P4 IMAD.WIDE R16, R33.reuse, 0x2, R10.reuse ;  /* 0x000000022110c825 */ /* 0x148fe200078e020a */
[----:B-1----:R-:W-:Y:S03]  /*1470*/  SHFL.IDX PT, R12, R18, 0x2, 0x181f ;  /* 0x00581f00120c7f89 */ /* 0x002fe600000e0000 */
[----:B------:R-:W-:Y:S01]  /*1480*/  @!P4 IMAD.WIDE R10, R32, 0x2, R10 ;  /* 0x00000002200ac825 */ /* 0x000fe200078e020a */
[----:B------:R-:W1:Y:S04]  /*1490*/  SHFL.IDX PT, R13, R4, 0x2, 0x181f ;  /* 0x00581f00040d7f89 */ /* 0x000e6800000e0000 */
[----:B------:R3:W-:Y:S04]  /*14a0*/  @!P4 LDGSTS.E.BYPASS.LTC128B.128 [R241+0x1100], [R16.64], !P3 ;  /* 0x0110000010f1cfae */ /* 0x0007e8000d901d4c */
[----:B------:R1:W-:Y:S04]  /*14b0*/  @!P4 LDGSTS.E.BYPASS.LTC128B.128 [R241+0x5100], [R10.64], !P2 ;  /* 0x051000000af1cfae */ /* 0x0003e8000d101d4c */
[----:B------:R-:W4:Y:S01]  /*14c0*/  SHFL.IDX PT, R18, R18, 0x3, 0x181f ;  /* 0x00781f0012127f89 */ /* 0x000f2200000e0000 */
[----:B-1----:R-:W-:-:S04]  /*14d0*/  @!P5 IMAD.WIDE R10, R33, 0x2, R12 ;  /* 0x00000002210ad825 */ /* 0x002fc800078e020c */
[C---:B------:R-:W-:Y:S01]  /*14e0*/  @!P5 IMAD.WIDE R12, R32.reuse, 0x2, R12 ;  /* 0x00000002200cd825 */ /* 0x040fe200078e020c */
[----:B------:R1:W-:Y:S03]  /*14f0*/  @!P5 LDGSTS.E.BYPASS.LTC128B.128 [R241+0x2100], [R10.64], !P3 ;  /* 0x021000000af1dfae */ /* 0x0003e6000d901d4c */
[--C-:B----4-:R-:W-:Y:S01]  /*1500*/  @!P1 IMAD.WIDE R20, R33, 0x2, R18.reuse ;  /* 0x0000000221149825 */ /* 0x110fe200078e0212 */
[----:B------:R4:W-:Y:S03]  /*1510*/  @!P5 LDGSTS.E.BYPASS.LTC128B.128 [R241+0x6100], [R12.64], !P2 ;  /* 0x061000000cf1dfae */ /* 0x0009e6000d101d4c */
[----:B------:R-:W-:Y:S01]  /*1520*/  @!P1 IMAD.WIDE R18, R32, 0x2, R18 ;  /* 0x0000000220129825 */ /* 0x000fe200078e0212 */
[----:B------:R1:W-:Y:S01]  /*1530*/  @!P1 LDGSTS.E.BYPASS.LTC128B.128 [R241+0x3100], [R20.64], !P3 ;  /* 0x0310000014f19fae */ /* 0x0003e2000d901d4c */
[----:B------:R-:W-:-:S03]  /*1540*/  ISETP.GE.AND P3, PT, R34, c[0x0][0x1d4], PT ;  /* 0x0000750022007a0c */ /* 0x000fc60003f66270 */
[----:B------:R1:W-:Y:S04]  /*1550*/  @!P1 LDGSTS.E.BYPASS.LTC128B.128 [R241+0x7100], [R18.64], !P2 ;  /* 0x0710000012f19fae */ /* 0x0003e8000d101d4c */
[----:B------:R-:W0:Y:S01]  /*1560*/  LDGDEPBAR ;  /* 0x00000000000079af */ /* 0x000e220000000000 */
[----:B--2---:R-:W-:Y:S01]  /*1570*/  SHF.R.S32.HI R36, RZ, 0x1f, R239 ;  /* 0x0000001fff247819 */ /* 0x004fe200000114ef */
[----:B------:R-:W-:-:S04]  /*1580*/  IMAD.WIDE.U32 R14, R239, c[0x0][0x1f0], R14 ;  /* 0x00007c00ef0e7a25 */ /* 0x000fc800078e000e */
[----:B------:R-:W-:Y:S01]  /*1590*/  IMAD R0, R36, c[0x0][0x1f0], RZ ;  /* 0x00007c0024007a24 */ /* 0x000fe200078e02ff */
[----:B------:R-:W-:Y:S01]  /*15a0*/  IADD3 R7, P4, R14, UR20, RZ ;  /* 0x000000140e077c10 */ /* 0x000fe2000ff9e0ff */
[----:B------:R-:W-:Y:S02]  /*15b0*/  IMAD R36, R36, c[0x0][0x218], RZ ;  /* 0x0000860024247a24 */ /* 0x000fe400078e02ff */
[----:B------:R-:W-:Y:S01]  /*15c0*/  IMAD R4, R239, c[0x0][0x1f4], R0 ;  /* 0x00007d00ef047a24 */ /* 0x000fe200078e0200 */
[----:B------:R-:W-:-:S04]  /*15d0*/  LOP3.LUT R0, R3, 0xfffffff8, RZ, 0xc0, !PT ;  /* 0xfffffff803007812 */ /* 0x000fc800078ec0ff */
[----:B------:R-:W-:Y:S01]  /*15e0*/  IADD3.X R4, R15, UR18, R4, P4, !PT ;  /* 0x000000120f047c10 */ /* 0x000fe2000a7fe404 */
[----:B------:R-:W-:Y:S01]  /*15f0*/  IMAD.IADD R0, R9, 0x1, -R0 ;  /* 0x0000000109007824 */ /* 0x000fe200078e0a00 */
[C---:B------:R-:W-:Y:S01]  /*1600*/  LEA R8, P4, R7.reuse, c[0x0][0x1c8], 0x1 ;  /* 0x0000720007087a11 */ /* 0x040fe200078808ff */
[----:B------:R-:W-:Y:S02]  /*1610*/  IMAD.SHL.U32 R9, R238, 0x8, RZ ;  /* 0x00000008ee097824 */ /* 0x000fe400078e00ff */
[----:B-1----:R-:W-:Y:S01]  /*1620*/  IMAD.SHL.U32 R10, R0, 0x40, RZ ;  /* 0x00000040000a7824 */ /* 0x002fe200078e00ff */
[----:B------:R-:W-:Y:S01]  /*1630*/  LEA.HI.X R4, R7, c[0x0][0x1cc], R4, 0x1, P4 ;  /* 0x0000730007047a11 */ /* 0x000fe200020f0c04 */
[----:B---3--:R-:W-:Y:S01]  /*1640*/  SHFL.IDX PT, R16, R8, RZ, 0x181f ;  /* 0x00181fff08107589 */ /* 0x008fe200000e0000 */
[C---:B------:R-:W-:Y:S01]  /*1650*/  IADD3 R7, -R2.reuse, UR15, RZ ;  /* 0x0000000f02077c10 */ /* 0x040fe2000fffe1ff */
[----:B------:R-:W-:Y:S01]  /*1660*/  IMAD.SHL.U32 R2, R2, 0x8, RZ ;  /* 0x0000000802027824 */ /* 0x000fe200078e00ff */
[----:B------:R-:W-:Y:S01]  /*1670*/  LOP3.LUT R10, R10, 0x1c0, RZ, 0xc0, !PT ;  /* 0x000001c00a0a7812 */ /* 0x000fe200078ec0ff */
[----:B------:R-:W1:Y:S01]  /*1680*/  SHFL.IDX PT, R17, R4, RZ, 0x181f ;  /* 0x00181fff04117589 */ /* 0x000e6200000e0000 */
[----:B------:R-:W-:-:S02]  /*1690*/  ISETP.GE.AND P6, PT, R7, 0x1, PT ;  /* 0x000000010700780c */ /* 0x000fc40003fc6270 */
[----:B------:R-:W-:Y:S01]  /*16a0*/  ISETP.GE.AND P5, PT, R7, 0x21, PT ;  /* 0x000000210700780c */ /* 0x000fe20003fa6270 */
[----:B------:R-:W-:Y:S01]  /*16b0*/  SHFL.IDX PT, R14, R8, 0x1, 0x181f ;  /* 0x00381f00080e7f89 */ /* 0x000fe200000e0000 */
[----:B------:R-:W-:Y:S02]  /*16c0*/  ISETP.GE.AND P4, PT, R33, c[0x0][0x1d4], PT ;  /* 0x0000750021007a0c */ /* 0x000fe40003f86270 */
[----:B------:R-:W-:Y:S01]  /*16d0*/  LOP3.LUT R9, R10, 0x8, R9, 0xf8, !PT ;  /* 0x000000080a097812 */ /* 0x000fe200078ef809 */
[----:B------:R-:W2:Y:S01]  /*16e0*/  SHFL.IDX PT, R15, R4, 0x1, 0x181f ;  /* 0x00381f00040f7f89 */ /* 0x000ea200000e0000 */
[----:B------:R-:W-:Y:S02]  /*16f0*/  SHF.R.U32.HI R10, RZ, 0x3, R10 ;  /* 0x00000003ff0a7819 */ /* 0x000fe4000001160a */
[C---:B------:R-:W-:Y:S01]  /*1700*/  ISETP.GE.AND P2, PT, R7.reuse, 0x41, PT ;  /* 0x000000410700780c */ /* 0x040fe20003f46270 */
[----:B----4-:R-:W-:Y:S01]  /*1710*/  SHFL.IDX PT, R12, R8, 0x2, 0x181f ;  /* 0x00581f00080c7f89 */ /* 0x010fe200000e0000 */
[----:B------:R-:W-:-:S03]  /*1720*/  ISETP.GT.AND P1, PT, R7, 0x60, PT ;  /* 0x000000600700780c */ /* 0x000fc60003f24270 */
[----:B------:R-:W-:Y:S04]  /*1730*/  SHFL.IDX PT, R13, R4, 0x2, 0x181f ;  /* 0x00581f00040d7f89 */ /* 0x000fe800000e0000 */
[----:B------:R-:W-:Y:S04]  /*1740*/  SHFL.IDX PT, R22, R8, 0x3, 0x181f ;  /* 0x00781f0008167f89 */ /* 0x000fe800000e0000 */
[----:B------:R3:W4:Y:S02]  /*1750*/  SHFL.IDX PT, R23, R4, 0x3, 0x181f ;  /* 0x00781f0004177f89 */ /* 0x00072400000e0000 */
[----:B---3--:R-:W-:Y:S01]  /*1760*/  LOP3.LUT R4, R9, R10, RZ, 0x3c, !PT ;  /* 0x0000000a09047212 */ /* 0x008fe200078e3cff */
[----:B-1----:R-:W-:-:S04]  /*1770*/  @P6 IMAD.WIDE R8, R33, 0x2, R16 ;  /* 0x0000000221086825 */ /* 0x002fc800078e0210 */
[C---:B------:R-:W-:Y:S01]  /*1780*/  @P6 IMAD.WIDE R16, R32.reuse, 0x2, R16 ;  /* 0x0000000220106825 */ /* 0x040fe200078e0210 */
[----:B------:R4:W-:Y:S03]  /*1790*/  @P6 LDGSTS.E.BYPASS.LTC128B.128 [R241+0x8100], [R8.64], !P4 ;  /* 0x0810000008f16fae */ /* 0x0009e6000e101d4c */
[C-C-:B--2---:R-:W-:Y:S01]  /*17a0*/  @P5 IMAD.WIDE R10, R33.reuse, 0x2, R14.reuse ;  /* 0x00000002210a5825 */ /* 0x144fe200078e020e */
[----:B------:R1:W-:Y:S03]  /*17b0*/  @P6 LDGSTS.E.BYPASS.LTC128B.128 [R241+0xc100], [R16.64], !P3 ;  /* 0x0c10000010f16fae */ /* 0x0003e6000d901d4c */
[----:B------:R-:W-:Y:S01]  /*17c0*/  @P5 IMAD.WIDE R14, R32, 0x2, R14 ;  /* 0x00000002200e5825 */ /* 0x000fe200078e020e */
[----:B------:R2:W-:Y:S04]  /*17d0*/  @P5 LDGSTS.E.BYPASS.LTC128B.128 [R241+0x9100], [R10.64], !P4 ;  /* 0x091000000af15fae */ /* 0x0005e8000e101d4c */
[----:B------:R3:W-:Y:S01]  /*17e0*/  @P5 LDGSTS.E.BYPASS.LTC128B.128 [R241+0xd100], [R14.64], !P3 ;  /* 0x0d1000000ef15fae */ /* 0x0007e2000d901d4c */
[----:B----4-:R-:W-:-:S04]  /*17f0*/  @P1 IMAD.WIDE R8, R33, 0x2, R22 ;  /* 0x0000000221081825 */ /* 0x010fc800078e0216 */
[----:B------:R-:W-:-:S04]  /*1800*/  @P1 IMAD.WIDE R22, R32, 0x2, R22 ;  /* 0x0000000220161825 */ /* 0x000fc800078e0216 */
[----:B--2---:R-:W-:-:S04]  /*1810*/  @P2 IMAD.WIDE R10, R33, 0x2, R12 ;  /* 0x00000002210a2825 */ /* 0x004fc800078e020c */
[----:B------:R-:W-:Y:S01]  /*1820*/  @P2 IMAD.WIDE R12, R32, 0x2, R12 ;  /* 0x00000002200c2825 */ /* 0x000fe200078e020c */
[----:B------:R2:W-:Y:S04]  /*1830*/  @P2 LDGSTS.E.BYPASS.LTC128B.128 [R241+0xa100], [R10.64], !P4 ;  /* 0x0a1000000af12fae */ /* 0x0005e8000e101d4c */
[----:B------:R3:W-:Y:S04]  /*1840*/  @P2 LDGSTS.E.BYPASS.LTC128B.128 [R241+0xe100], [R12.64], !P3 ;  /* 0x0e1000000cf12fae */ /* 0x0007e8000d901d4c */
[----:B------:R4:W-:Y:S04]  /*1850*/  @P1 LDGSTS.E.BYPASS.LTC128B.128 [R241+0xb100], [R8.64], !P4 ;  /* 0x0b10000008f11fae */ /* 0x0009e8000e101d4c */
[----:B------:R1:W-:Y:S01]  /*1860*/  @P1 LDGSTS.E.BYPASS.LTC128B.128 [R241+0xf100], [R22.64], !P3 ;  /* 0x0f10000016f11fae */ /* 0x0003e2000d901d4c */
[----:B------:R-:W-:-:S02]  /*1870*/  R2P PR, R0, 0x6 ;  /* 0x0000000600007804 */ /* 0x000fc40000000000 */
[----:B------:R-:W-:Y:S01]  /*1880*/  LOP3.LUT P5, RZ, R35, 0x4, RZ, 0xc0, !PT ;  /* 0x0000000423ff7812 */ /* 0x000fe200078ac0ff */
[----:B------:R-:W0:Y:S01]  /*1890*/  LDGDEPBAR ;  /* 0x00000000000079af */ /* 0x000e220000000000 */
[----:B--2---:R-:W-:-:S05]  /*18a0*/  IMAD.SHL.U32 R10, R3, 0x40, RZ ;  /* 0x00000040030a7824 */ /* 0x004fca00078e00ff */
[----:B------:R-:W-:Y:S01]  /*18b0*/  LOP3.LUT R4, R4, 0xfffffe00, R10, 0xf8, !PT ;  /* 0xfffffe0004047812 */ /* 0x000fe200078ef80a */
[----:B----4-:R-:W-:Y:S02]  /*18c0*/  IMAD.SHL.U32 R9, R35, 0x40, RZ ;  /* 0x0000004023097824 */ /* 0x010fe400078e00ff */
[----:B------:R-:W-:-:S03]  /*18d0*/  IMAD.SHL.U32 R8, R6, 0x20, RZ ;  /* 0x0000002006087824 */ /* 0x000fc600078e00ff */
[----:B------:R-:W-:Y:S01]  /*18e0*/  LOP3.LUT R3, R9, 0x1c0, RZ, 0xc0, !PT ;  /* 0x000001c009037812 */ /* 0x000fe200078ec0ff */
[----:B------:R-:W-:-:S04]  /*18f0*/  DEPBAR.LE SB0, 0x1 ;  /* 0x000080400000791a */ /* 0x000fc80000000000 */
[----:B------:R-:W-:Y:S02]  /*1900*/  LOP3.LUT R8, R8, 0x7ffffc00, RZ, 0xc0, !PT ;  /* 0x7ffffc0008087812 */ /* 0x000fe400078ec0ff */
[----:B------:R-:W-:Y:S01]  /*1910*/  LOP3.LUT R9, R3, 0x8, R2, 0xf8, !PT ;  /* 0x0000000803097812 */ /* 0x000fe200078ef802 */
[----:B------:R-:W-:Y:S01]  /*1920*/  IMAD.MOV.U32 R2, RZ, RZ, 0x10 ;  /* 0x00000010ff027424 */ /* 0x000fe200078e00ff */
[----:B------:R-:W-:Y:S01]  /*1930*/  SHF.R.U32.HI R3, RZ, 0x3, R3 ;  /* 0x00000003ff037819 */ /* 0x000fe20000011603 */
[----:B------:R-:W-:-:S03]  /*1940*/  IMAD.IADD R176, R4, 0x1, R8 ;  /* 0x0000000104b07824 */ /* 0x000fc600078e0208 */
[----:B------:R-:W-:Y:S01]  /*1950*/  LOP3.LUT R0, R9, R3, RZ, 0x3c, !PT ;  /* 0x0000000309007212 */ /* 0x000fe200078e3cff */
[----:B------:R-:W-:Y:S01]  /*1960*/  IMAD.MOV.U32 R3, RZ, RZ, 0x20 ;  /* 0x00000020ff037424 */ /* 0x000fe200078e00ff */
[----:B------:R-:W-:Y:S02]  /*1970*/  SEL R2, R2, 0xfffffff0, !P1 ;  /* 0xfffffff002027807 */ /* 0x000fe40004800000 */
[----:B------:R-:W-:Y:S01]  /*1980*/  LEA R196, R176, 0x100, 0x1 ;  /* 0x00000100b0c47811 */ /* 0x000fe200078e08ff */
[----:B------:R-:W-:Y:S01]  /*1990*/  IMAD R238, R238, 0x200, R0 ;  /* 0x00000200eeee7824 */ /* 0x000fe200078e0200 */
[----:B------:R-:W-:Y:S01]  /*19a0*/  SEL R0, R3, 0xffffffe0, !P2 ;  /* 0xffffffe003007807 */ /* 0x000fe20005000000 */
[----:B------:R-:W-:Y:S01]  /*19b0*/  IMAD.SHL.U32 R176, R176, 0x2, RZ ;  /* 0x00000002b0b07824 */ /* 0x000fe200078e00ff */
[----:B------:R-:W-:Y:S01]  /*19c0*/  BAR.SYNC.DEFER_BLOCKING 0x0 ;  /* 0x0000000000007b1d */ /* 0x000fe20000010000 */
[--C-:B------:R-:W-:Y:S01]  /*19d0*/  IMAD R184, R2, 0x2, R196.reuse ;  /* 0x0000000202b87824 */ /* 0x100fe200078e02c4 */
[----:B------:R-:W-:Y:S01]  /*19e0*/  LOP3.LUT P1, RZ, R35, 0x2, RZ, 0xc0, !PT ;  /* 0x0000000223ff7812 */ /* 0x000fe2000782c0ff */
[C---:B------:R-:W-:Y:S01]  /*19f0*/  IMAD R196, R0.reuse, 0x2, R196 ;  /* 0x0000000200c47824 */ /* 0x040fe200078e02c4 */
[----:B------:R-:W-:Y:S01]  /*1a00*/  SEL R3, R3, 0xffffffe0, !P5 ;  /* 0xffffffe003037807 */ /* 0x000fe20006800000 */
[----:B------:R-:W-:Y:S01]  /*1a10*/  IMAD R204, R0, 0x2, R184 ;  /* 0x0000000200cc7824 */ /* 0x000fe200078e02b8 */
[----:B------:R-:W-:Y:S01]  /*1a20*/  SHF.R.S32.HI R35, RZ, 0x1f, R33 ;  /* 0x0000001fff237819 */ /* 0x000fe20000011421 */
[----:B------:R-:W-:-:S04]  /*1a30*/  IMAD.SHL.U32 R238, R238, 0x2, RZ ;  /* 0x00000002eeee7824 */ /* 0x000fc800078e00ff */
[----:B------:R-:W-:Y:S01]  /*1a40*/  IMAD R235, R3, 0x2, R238 ;  /* 0x0000000203eb7824 */ /* 0x000fe200078e02ee */
[C---:B------:R-:W-:Y:S02]  /*1a50*/  IADD3 R8, R238.reuse, 0x8100, RZ ;  /* 0x00008100ee087810 */ /* 0x040fe40007ffe0ff */
[----:B------:R-:W-:Y:S02]  /*1a60*/  IADD3 R237, R238, 0x8120, RZ ;  /* 0x00008120eeed7810 */ /* 0x000fe40007ffe0ff */
[----:B------:R-:W-:-:S04]  /*1a70*/  @P1 IADD3 R237, R8, -0x20, RZ ;  /* 0xffffffe008ed1810 */ /* 0x000fc80007ffe0ff */
[----:B------:R-:W-:Y:S01]  /*1a80*/  IADD3 R231, R237, 0x800, RZ ;  /* 0x00000800ede77810 */ /* 0x000fe20007ffe0ff */
[----:B------:R-:W-:Y:S01]  /*1a90*/  IMAD R224, R3, 0x2, R237 ;  /* 0x0000000203e07824 */ /* 0x000fe200078e02ed */
[C---:B------:R-:W-:Y:S01]  /*1aa0*/  IADD3 R230, R237.reuse, 0x1000, RZ ;  /* 0x00001000ede67810 */ /* 0x040fe20007ffe0ff */
[----:B------:R-:W-:Y:S01]  /*1ab0*/  LDSM.16.M88.4 R136, [R176+0x100] ;  /* 0x00010000b088783b */ /* 0x000fe20000000200 */
[C---:B------:R-:W-:Y:S02]  /*1ac0*/  IADD3 R229, R237.reuse, 0x1800, RZ ;  /* 0x00001800ede57810 */ /* 0x040fe40007ffe0ff */
[C---:B------:R-:W-:Y:S01]  /*1ad0*/  IADD3 R228, R237.reuse, 0x2000, RZ ;  /* 0x00002000ede47810 */ /* 0x040fe20007ffe0ff */
[----:B------:R-:W-:Y:S01]  /*1ae0*/  LDSM.16.M88.4 R140, [R184] ;  /* 0x00000000b88c783b */ /* 0x000fe20000000200 */
[C---:B------:R-:W-:Y:S02]  /*1af0*/  IADD3 R227, R237.reuse, 0x2800, RZ ;  /* 0x00002800ede37810 */ /* 0x040fe40007ffe0ff */
[C---:B------:R-:W-:Y:S01]  /*1b00*/  IADD3 R226, R237.reuse, 0x3000, RZ ;  /* 0x00003000ede27810 */ /* 0x040fe20007ffe0ff */
[----:B------:R-:W-:Y:S01]  /*1b10*/  LDSM.16.M88.4 R168, [R196] ;  /* 0x00000000c4a8783b */ /* 0x000fe20000000200 */
[----:B------:R-:W-:-:S02]  /*1b20*/  IADD3 R225, R237, 0x3800, RZ ;  /* 0x00003800ede17810 */ /* 0x000fc40007ffe0ff */
[C---:B------:R-:W-:Y:S01]  /*1b30*/  IADD3 R223, R237.reuse, 0x4000, RZ ;  /* 0x00004000eddf7810 */ /* 0x040fe20007ffe0ff */
[----:B------:R-:W-:Y:S01]  /*1b40*/  LDSM.16.M88.4 R172, [R204] ;  /* 0x00000000ccac783b */ /* 0x000fe20000000200 */
[C---:B------:R-:W-:Y:S02]  /*1b50*/  IADD3 R222, R237.reuse, 0x4800, RZ ;  /* 0x00004800edde7810 */ /* 0x040fe40007ffe0ff */
[C---:B------:R-:W-:Y:S01]  /*1b60*/  IADD3 R221, R237.reuse, 0x5000, RZ ;  /* 0x00005000eddd7810 */ /* 0x040fe20007ffe0ff */
[----:B------:R-:W-:Y:S01]  /*1b70*/  LDSM.16.M88.4 R176, [R176+0x4100] ;  /* 0x00410000b0b0783b */ /* 0x000fe20000000200 */
[C---:B------:R-:W-:Y:S02]  /*1b80*/  IADD3 R220, R237.reuse, 0x5800, RZ ;  /* 0x00005800eddc7810 */ /* 0x040fe40007ffe0ff */
[C---:B------:R-:W-:Y:S01]  /*1b90*/  IADD3 R219, R237.reuse, 0x6000, RZ ;  /* 0x00006000eddb7810 */ /* 0x040fe20007ffe0ff */
[----:B------:R-:W-:Y:S01]  /*1ba0*/  LDSM.16.M88.4 R184, [R184+0x4000] ;  /* 0x00400000b8b8783b */ /* 0x000fe20000000200 */
[----:B------:R-:W-:-:S02]  /*1bb0*/  IADD3 R218, R237, 0x6800, RZ ;  /* 0x00006800edda7810 */ /* 0x000fc40007ffe0ff */
[C---:B------:R-:W-:Y:S01]  /*1bc0*/  IADD3 R217, R237.reuse, 0x7000, RZ ;  /* 0x00007000edd97810 */ /* 0x040fe20007ffe0ff */
[----:B------:R-:W-:Y:S01]  /*1bd0*/  LDSM.16.M88.4 R196, [R196+0x4000] ;  /* 0x00400000c4c4783b */ /* 0x000fe20000000200 */
[----:B------:R-:W-:-:S03]  /*1be0*/  IADD3 R216, R237, 0x7800, RZ ;  /* 0x00007800edd87810 */ /* 0x000fc60007ffe0ff */
[----:B------:R-:W-:Y:S04]  /*1bf0*/  LDSM.16.M88.4 R204, [R204+0x4000] ;  /* 0x00400000cccc783b */ /* 0x000fe80000000200 */
[----:B------:R-:W-:Y:S06]  /*1c00*/  BAR.SYNC.DEFER_BLOCKING 0x0 ;  /* 0x0000000000007b1d */ /* 0x000fec0000010000 */
[----:B------:R-:W-:-:S04]  /*1c10*/  DEPBAR.LE SB0, 0x0 ;  /* 0x000080000000791a */ /* 0x000fc80000000000 */
[----:B------:R-:W-:Y:S06]  /*1c20*/  BAR.SYNC.DEFER_BLOCKING 0x0 ;  /* 0x0000000000007b1d */ /* 0x000fec0000010000 */
[----:B---3--:R-:W2:Y:S04]  /*1c30*/  LDSM.16.M88.4 R12, [R238+0x8100] ;  /* 0x00810000ee0c783b */ /* 0x008ea80000000200 */
[----:B------:R-:W3:Y:S04]  /*1c40*/  LDSM.16.M88.4 R64, [R238+0x9100] ;  /* 0x00910000ee40783b */ /* 0x000ee80000000200 */
[----:B------:R-:W4:Y:S04]  /*1c50*/  LDSM.16.M88.4 R72, [R238+0x8900] ;  /* 0x00890000ee48783b */ /* 0x000f280000000200 */
[----:B------:R-:W3:Y:S04]  /*1c60*/  LDSM.16.M88.4 R28, [R237] ;  /* 0x00000000ed1c783b */ /* 0x000ee80000000200 */
[----:B------:R-:W3:Y:S04]  /*1c70*/  LDSM.16.M88.4 R24, [R237+0x1000] ;  /* 0x00100000ed18783b */ /* 0x000ee80000000200 */
[----:B-1----:R-:W1:Y:S04]  /*1c80*/  LDSM.16.M88.4 R20, [R237+0x800] ;  /* 0x00080000ed14783b */ /* 0x002e680000000200 */
[----:B------:R-:W1:Y:S04]  /*1c90*/  LDSM.16.M88.4 R56, [R238+0x9900] ;  /* 0x00990000ee38783b */ /* 0x000e680000000200 */
[----:B------:R-:W-:Y:S04]  /*1ca0*/  LDSM.16.M88.4 R48, [R238+0xa100] ;  /* 0x00a10000ee30783b */ /* 0x000fe80000000200 */
[----:B------:R-:W-:Y:S04]  /*1cb0*/  LDSM.16.M88.4 R40, [R238+0xa900] ;  /* 0x00a90000ee28783b */ /* 0x000fe80000000200 */
[----:B------:R-:W-:Y:S01]  /*1cc0*/  LDSM.16.M88.4 R88, [R237+0x2800] ;  /* 0x00280000ed58783b */ /* 0x000fe20000000200 */
[C---:B--2---:R-:W-:Y:S03]  /*1cd0*/  HMMA.16816.F32.BF16 R16, R136.reuse, R12, RZ ;  /* 0x0000000c8810723c */ /* 0x044fe600000418ff */
[----:B------:R-:W-:Y:S04]  /*1ce0*/  LDSM.16.M88.4 R80, [R237+0x3000] ;  /* 0x00300000ed50783b */ /* 0x000fe80000000200 */
[----:B------:R-:W-:Y:S01]  /*1cf0*/  LDSM.16.M88.4 R76, [R237+0x3800] ;  /* 0x00380000ed4c783b */ /* 0x000fe20000000200 */
[C---:B------:R-:W-:Y:S08]  /*1d00*/  HMMA.16816.F32.BF16 R12, R136.reuse, R14, RZ ;  /* 0x0000000e880c723c */ /* 0x040ff000000418ff */
[C---:B---3--:R-:W-:Y:S08]  /*1d10*/  HMMA.16816.F32.BF16 R68, R136.reuse, R64, RZ ;  /* 0x000000408844723c */ /* 0x048ff000000418ff */
[C---:B----4-:R-:W-:Y:S08]  /*1d20*/  HMMA.16816.F32.BF16 R8, R136.reuse, R72, RZ ;  /* 0x000000488808723c */ /* 0x050ff000000418ff */
[----:B------:R-:W-:Y:S08]  /*1d30*/  HMMA.16816.F32.BF16 R72, R136, R74, RZ ;  /* 0x0000004a8848723c */ /* 0x000ff000000418ff */
[C---:B------:R-:W-:Y:S07]  /*1d40*/  HMMA.16816.F32.BF16 R12, R140.reuse, R30, R12 ;  /* 0x0000001e8c0c723c */ /* 0x040fee000004180c */
[----:B------:R-:W-:Y:S01]  /*1d50*/  IMAD R30, R37, c[0x0][0x208], RZ ;  /* 0x00008200251e7a24 */ /* 0x000fe200078e02ff */
[----:B------:R-:W-:Y:S03]  /*1d60*/  HMMA.16816.F32.BF16 R16, R140, R28, R16 ;  /* 0x0000001c8c10723c */ /* 0x000fe60000041810 */
[----:B------:R-:W-:-:S04]  /*1d70*/  IMAD R30, R240, c[0x0][0x20c], R30 ;  /* 0x00008300f01e7a24 */ /* 0x000fc800078e021e */
[----:B------:R-:W-:Y:S01]  /*1d80*/  IMAD.WIDE.U32 R28, R240, c[0x0][0x208], RZ ;  /* 0x00008200f01c7a25 */ /* 0x000fe200078e00ff */
[----:B------:R-:W-:Y:S03]  /*1d90*/  HMMA.16816.F32.BF16 R68, R140, R24, R68 ;  /* 0x000000188c44723c */ /* 0x000fe60000041844 */
[----:B------:R-:W-:Y:S02]  /*1da0*/  IMAD.IADD R29, R29, 0x1, R30 ;  /* 0x000000011d1d7824 */ /* 0x000fe400078e021e */
[----:B------:R-:W-:-:S03]  /*1db0*/  IMAD.WIDE R30, R33, 0x2, RZ ;  /* 0x00000002211e7825 */ /* 0x000fc600078e02ff */
[----:B-1----:R-:W-:Y:S01]  /*1dc0*/  HMMA.16816.F32.BF16 R8, R140, R20, R8 ;  /* 0x000000148c08723c */ /* 0x002fe20000041808 */
[----:B------:R-:W-:-:S04]  /*1dd0*/  IMAD.WIDE.U32 R24, R239, c[0x0][0x218], R28 ;  /* 0x00008600ef187a25 */ /* 0x000fc800078e001c */
[----:B------:R-:W-:Y:S01]  /*1de0*/  IMAD R28, R239, c[0x0][0x21c], R36 ;  /* 0x00008700ef1c7a24 */ /* 0x000fe200078e0224 */
[----:B------:R-:W-:Y:S02]  /*1df0*/  IADD3 R44, P1, R24, UR22, RZ ;  /* 0x00000016182c7c10 */ /* 0x000fe4000ff3e0ff */
[----:B------:R-:W-:Y:S01]  /*1e00*/  HMMA.16816.F32.BF16 R72, R140, R22, R72 ;  /* 0x000000168c48723c */ /* 0x000fe20000041848 */
[----:B------:R-:W-:Y:S01]  /*1e10*/  LDSM.16.M88.4 R20, [R237+0x1800] ;  /* 0x00180000ed14783b */ /* 0x000fe20000000200 */
[----:B------:R-:W-:Y:S02]  /*1e20*/  IADD3.X R28, R25, UR5, R28, P1, !PT ;  /* 0x00000005191c7c10 */ /* 0x000fe40008ffe41c */
[----:B------:R-:W-:-:S04]  /*1e30*/  LEA R92, P1, R44, c[0x0][0x1f8], 0x1 ;  /* 0x00007e002c5c7a11 */ /* 0x000fc800078208ff */
[----:B------:R-:W-:Y:S01]  /*1e40*/  LEA.HI.X R44, R44, c[0x0][0x1fc], R28, 0x1, P1 ;  /* 0x00007f002c2c7a11 */ /* 0x000fe200008f0c1c */
[----:B------:R-:W1:Y:S01]  /*1e50*/  SHFL.IDX PT, R98, R92, RZ, 0x181f ;  /* 0x00181fff5c627589 */ /* 0x000e6200000e0000 */
[C---:B------:R-:W-:Y:S03]  /*1e60*/  HMMA.16816.F32.BF16 R60, R136.reuse, R56, RZ ;  /* 0x00000038883c723c */ /* 0x040fe600000418ff */
[----:B------:R-:W2:Y:S04]  /*1e70*/  SHFL.IDX PT, R36, R92, 0x1, 0x181f ;  /* 0x00381f005c247f89 */ /* 0x000ea800000e0000 */
[----:B------:R-:W3:Y:S01]  /*1e80*/  SHFL.IDX PT, R86, R92, 0x2, 0x181f ;  /* 0x00581f005c567f89 */ /* 0x000ee200000e0000 */
[C---:B------:R-:W-:Y:S03]  /*1e90*/  HMMA.16816.F32.BF16 R64, R136.reuse, R66, RZ ;  /* 0x000000428840723c */ /* 0x040fe600000418ff */
[----:B------:R-:W4:Y:S04]  /*1ea0*/  SHFL.IDX PT, R29, R44, RZ, 0x181f ;  /* 0x00181fff2c1d7589 */ /* 0x000f2800000e0000 */
[----:B------:R-:W4:Y:S01]  /*1eb0*/  SHFL.IDX PT, R92, R92, 0x3, 0x181f ;  /* 0x00781f005c5c7f89 */ /* 0x000f2200000e0000 */
[C---:B------:R-:W-:Y:S03]  /*1ec0*/  HMMA.16816.F32.BF16 R56, R136.reuse, R58, RZ ;  /* 0x0000003a8838723c */ /* 0x040fe600000418ff */
[----:B------:R-:W4:Y:S04]  /*1ed0*/  SHFL.IDX PT, R28, R44, 0x1, 0x181f ;  /* 0x00381f002c1c7f89 */ /* 0x000f2800000e0000 */
[----:B------:R-:W4:Y:S01]  /*1ee0*/  SHFL.IDX PT, R45, R44, 0x2, 0x181f ;  /* 0x00581f002c2d7f89 */ /* 0x000f2200000e0000 */
[----:B-1----:R-:W-:Y:S01]  /*1ef0*/  IADD3 R96, P1, R98, R30, RZ ;  /* 0x0000001e62607210 */ /* 0x002fe20007f3e0ff */
[----:B------:R-:W-:Y:S02]  /*1f00*/  HMMA.16816.F32.BF16 R52, R136, R48, RZ ;  /* 0x000000308834723c */ /* 0x000fe400000418ff */
[----:B------:R-:W1:Y:S01]  /*1f10*/  SHFL.IDX PT, R44, R44, 0x3, 0x181f ;  /* 0x00781f002c2c7f89 */ /* 0x000e6200000e0000 */
[----:B--2---:R-:W-:-:S02]  /*1f20*/  IADD3 R38, P2, R30, R36, RZ ;  /* 0x000000241e267210 */ /* 0x004fc40007f5e0ff */
[----:B---3--:R-:W-:-:S03]  /*1f30*/  IADD3 R94, P6, R30, R86, RZ ;  /* 0x000000561e5e7210 */ /* 0x008fc60007fde0ff */
[----:B------:R-:W-:Y:S01]  /*1f40*/  HMMA.16816.F32.BF16 R60, R140, R20, R60 ;  /* 0x000000148c3c723c */ /* 0x000fe2000004183c */
[----:B----4-:R-:W-:Y:S01]  /*1f50*/  IMAD.X R97, R29, 0x1, R31, P1 ;  /* 0x000000011d617824 */ /* 0x010fe200008e061f */
[----:B------:R-:W-:-:S05]  /*1f60*/  IADD3 R84, P1, R30, R92, RZ ;  /* 0x0000005c1e547210 */ /* 0x000fca0007f3e0ff */
[----:B------:R-:W-:Y:S01]  /*1f70*/  IMAD.WIDE R20, R32, 0x2, RZ ;  /* 0x0000000220147825 */ /* 0x000fe200078e02ff */
[C---:B------:R-:W-:Y:S01]  /*1f80*/  HMMA.16816.F32.BF16 R64, R140.reuse, R26, R64 ;  /* 0x0000001a8c40723c */ /* 0x040fe20000041840 */
[----:B------:R-:W2:Y:S02]  /*1f90*/  LDSM.16.M88.4 R24, [R237+0x2000] ;  /* 0x00200000ed18783b */ /* 0x000ea40000000200 */
[C---:B------:R-:W-:Y:S01]  /*1fa0*/  IMAD.X R39, R31.reuse, 0x1, R28, P2 ;  /* 0x000000011f277824 */ /* 0x040fe200010e061c */
[----:B------:R-:W-:Y:S01]  /*1fb0*/  IADD3 R98, P2, R98, R20, RZ ;  /* 0x0000001462627210 */ /* 0x000fe20007f5e0ff */
[----:B------:R-:W-:Y:S01]  /*1fc0*/  IMAD.X R95, R31, 0x1, R45, P6 ;  /* 0x000000011f5f7824 */ /* 0x000fe200030e062d */
[----:B------:R-:W-:Y:S02]  /*1fd0*/  ISETP.GE.AND P6, PT, R33, c[0x0][0x1d4], PT ;  /* 0x0000750021007a0c */ /* 0x000fe40003fc6270 */
[----:B------:R-:W-:Y:S01]  /*1fe0*/  HMMA.16816.F32.BF16 R56, R140, R22, R56 ;  /* 0x000000168c38723c */ /* 0x000fe20000041838 */
[----:B------:R-:W-:Y:S01]  /*1ff0*/  IMAD.X R99, R29, 0x1, R21, P2 ;  /* 0x000000011d637824 */ /* 0x000fe200010e0615 */
[C---:B------:R-:W-:Y:S01]  /*2000*/  IADD3 R86, P2, R20.reuse, R86, RZ ;  /* 0x0000005614567210 */ /* 0x040fe20007f5e0ff */
[----:B-1----:R-:W-:Y:S01]  /*2010*/  IMAD.X R85, R31, 0x1, R44, P1 ;  /* 0x000000011f557824 */ /* 0x002fe200008e062c */
[----:B------:R-:W-:-:S03]  /*2020*/  IADD3 R36, P1, R20, R36, RZ ;  /* 0x0000002414247210 */ /* 0x000fc60007f3e0ff */
[C---:B------:R-:W-:Y:S01]  /*2030*/  IMAD.X R87, R21.reuse, 0x1, R45, P2 ;  /* 0x0000000115577824 */ /* 0x040fe200010e062d */
[----:B------:R-:W-:Y:S01]  /*2040*/  ISETP.GE.AND P2, PT, R34, c[0x0][0x1d4], PT ;  /* 0x0000750022007a0c */ /* 0x000fe20003f46270 */
[----:B------:R-:W-:Y:S01]  /*2050*/  IMAD.X R37, R21, 0x1, R28, P1 ;  /* 0x0000000115257824 */ /* 0x000fe200008e061c */
[----:B------:R-:W-:Y:S01]  /*2060*/  IADD3 R92, P1, R20, R92, RZ ;  /* 0x0000005c145c7210 */ /* 0x000fe20007f3e0ff */
[----:B------:R-:W-:Y:S01]  /*2070*/  LDSM.16.M88.4 R28, [R238+0xb100] ;  /* 0x00b10000ee1c783b */ /* 0x000fe20000000200 */
[----:B------:R-:W-:Y:S01]  /*2080*/  ISETP.LT.OR P5, PT, R7, 0x1, P2 ;  /* 0x000000010700780c */ /* 0x000fe200017a1670 */
[C---:B------:R-:W-:Y:S01]  /*2090*/  HMMA.16816.F32.BF16 R48, R136.reuse, R50, RZ ;  /* 0x000000328830723c */ /* 0x040fe200000418ff */
[----:B------:R-:W-:Y:S01]  /*20a0*/  SHF.R.S32.HI R34, RZ, 0x1f, R32 ;  /* 0x0000001fff227819 */ /* 0x000fe20000011420 */
[----:B------:R-:W-:Y:S01]  /*20b0*/  IMAD.X R93, R21, 0x1, R44, P1 ;  /* 0x00000001155d7824 */ /* 0x000fe200008e062c */
[C---:B------:R-:W-:Y:S01]  /*20c0*/  ISETP.LT.OR P1, PT, R7.reuse, 0x1, P6 ;  /* 0x000000010700780c */ /* 0x040fe20003721670 */
[----:B------:R-:W1:Y:S04]  /*20d0*/  LDSM.16.M88.4 R20, [R238+0xb900] ;  /* 0x00b90000ee14783b */ /* 0x000e680000000200 */
[C---:B------:R-:W-:Y:S08]  /*20e0*/  HMMA.16816.F32.BF16 R44, R136.reuse, R40, RZ ;  /* 0x00000028882c723c */ /* 0x040ff000000418ff */
[----:B------:R-:W-:Y:S01]  /*20f0*/  @!PT LDS RZ, [RZ] ;  /* 0x00000000fffff984 */ /* 0x000fe20000000800 */
[----:B------:R-:W-:Y:S01]  /*2100*/  @!PT LDS RZ, [RZ] ;  /* 0x00000000fffff984 */ /* 0x000fe20000000800 */
[----:B------:R-:W-:Y:S01]  /*2110*/  @!PT LDS RZ, [RZ] ;  /* 0x00000000fffff984 */ /* 0x000fe20000000800 */
[----:B------:R3:W-:Y:S01]  /*2120*/  LDGSTS.E.BYPASS.LTC128B.128 [R241+0x100], [R96.64], !P1 ;  /* 0x0010000060f17fae */ /* 0x0007e2000c901d4c */
[C---:B------:R-:W-:Y:S01]  /*2130*/  ISETP.LT.OR P1, PT, R7.reuse, 0x21, P6 ;  /* 0x000000210700780c */ /* 0x040fe20003721670 */
[----:B------:R-:W-:Y:S02]  /*2140*/  HMMA.16816.F32.BF16 R40, R136, R42, RZ ;  /* 0x0000002a8828723c */ /* 0x000fe400000418ff */
[----:B------:R3:W-:Y:S01]  /*2150*/  LDGSTS.E.BYPASS.LTC128B.128 [R241+0x4100], [R98.64], !P5 ;  /* 0x0410000062f17fae */ /* 0x0007e2000e901d4c */
[----:B------:R-:W-:-:S05]  /*2160*/  ISETP.LT.OR P5, PT, R7, 0x21, P2 ;  /* 0x000000210700780c */ /* 0x000fca00017a1670 */
[C---:B--2---:R-:W-:Y:S04]  /*2170*/  HMMA.16816.F32.BF16 R52, R140.reuse, R24, R52 ;  /* 0x000000188c34723c */ /* 0x044fe80000041834 */
[----:B------:R2:W-:Y:S01]  /*2180*/  LDGSTS.E.BYPASS.LTC128B.128 [R241+0x1100], [R38.64], !P1 ;  /* 0x0110000026f17fae */ /* 0x0005e2000c901d4c */
[C---:B------:R-:W-:Y:S02]  /*2190*/  ISETP.LT.OR P1, PT, R7.reuse, 0x41, P6 ;  /* 0x000000410700780c */ /* 0x040fe40003721670 */
[C---:B------:R-:W-:Y:S01]  /*21a0*/  ISETP.LT.OR P6, PT, R7.reuse, 0x61, P6 ;  /* 0x000000610700780c */ /* 0x040fe200037c1670 */
[----:B------:R2:W-:Y:S01]  /*21b0*/  LDGSTS.E.BYPASS.LTC128B.128 [R241+0x5100], [R36.64], !P5 ;  /* 0x0510000024f17fae */ /* 0x0005e2000e901d4c */
[C---:B------:R-:W-:Y:S01]  /*21c0*/  ISETP.LT.OR P5, PT, R7.reuse, 0x41, P2 ;  /* 0x000000410700780c */ /* 0x040fe200017a1670 */
[----:B------:R-:W-:Y:S01]  /*21d0*/  HMMA.16816.F32.BF16 R48, R140, R26, R48 ;  /* 0x0000001a8c30723c */ /* 0x000fe20000041830 */
[----:B------:R-:W-:-:S07]  /*21e0*/  ISETP.LT.OR P2, PT, R7, 0x61, P2 ;  /* 0x000000610700780c */ /* 0x000fce0001741670 */
[----:B------:R4:W-:Y:S01]  /*21f0*/  LDGSTS.E.BYPASS.LTC128B.128 [R241+0x2100], [R94.64], !P1 ;  /* 0x021000005ef17fae */ /* 0x0009e2000c901d4c */
[C---:B-1----:R-:W-:Y:S01]  /*2200*/  HMMA.16816.F32.BF16 R24, R136.reuse, R20, RZ ;  /* 0x000000148818723c */ /* 0x042fe200000418ff */
[----:B------:R-:W-:Y:S02]  /*2210*/  PLOP3.LUT P1, PT, PT, PT, UP0, 0x40, 0x0 ;  /* 0x000000000000781c */ /* 0x000fe40003f2e808 */
[----:B------:R1:W-:Y:S04]  /*2220*/  LDGSTS.E.BYPASS.LTC128B.128 [R241+0x6100], [R86.64], !P5 ;  /* 0x0610000056f17fae */ /* 0x0003e8000e901d4c */
[----:B------:R1:W-:Y:S01]  /*2230*/  LDGSTS.E.BYPASS.LTC128B.128 [R241+0x3100], [R84.64], !P6 ;  /* 0x0310000054f17fae */ /* 0x0003e2000f101d4c */
[----:B------:R-:W-:Y:S01]  /*2240*/  HMMA.16816.F32.BF16 R20, R136, R22, RZ ;  /* 0x000000168814723c */ /* 0x000fe200000418ff */
[----:B------:R-:W-:-:S02]  /*2250*/  ISETP.GT.AND P6, PT, R242, 0x7f, PT ;  /* 0x0000007ff200780c */ /* 0x000fc40003fc4270 */
[----:B------:R4:W-:Y:S04]  /*2260*/  LDGSTS.E.BYPASS.LTC128B.128 [R241+0x7100], [R92.64], !P2 ;  /* 0x071000005cf17fae */ /* 0x0009e8000d101d4c */
[----:B------:R-:W4:Y:S01]  /*2270*/  LDSM.16.M88.4 R112, [R235+0x8900] ;  /* 0x00890000eb70783b */ /* 0x000f220000000200 */
[C---:B--2---:R-:W-:Y:S03]  /*2280*/  HMMA.16816.F32.BF16 R36, R136.reuse, R28, RZ ;  /* 0x0000001c8824723c */ /* 0x044fe600000418ff */
[----:B------:R-:W-:Y:S04]  /*2290*/  LDSM.16.M88.4 R108, [R235+0x9100] ;  /* 0x00910000eb6c783b */ /* 0x000fe80000000200 */
[----:B------:R-:W-:Y:S01]  /*22a0*/  LDSM.16.M88.4 R104, [R235+0xa900] ;  /* 0x00a90000eb68783b */ /* 0x000fe20000000200 */
[----:B------:R-:W-:Y:S03]  /*22b0*/  HMMA.16816.F32.BF16 R28, R136, R30, RZ ;  /* 0x0000001e881c723c */ /* 0x000fe600000418ff */
[----:B------:R-:W-:Y:S04]  /*22c0*/  LDSM.16.M88.4 R100, [R235+0xb100] ;  /* 0x00b10000eb64783b */ /* 0x000fe80000000200 */
[----:B---3--:R-:W-:Y:S01]  /*22d0*/  LDSM.16.M88.4 R96, [R235+0xb900] ;  /* 0x00b90000eb60783b */ /* 0x008fe20000000200 */
[C---:B------:R-:W-:Y:S03]  /*22e0*/  HMMA.16816.F32.BF16 R24, R140.reuse, R76, R24 ;  /* 0x0000004c8c18723c */ /* 0x040fe60000041818 */
[----:B-1----:R-:W1:Y:S04]  /*22f0*/  LDSM.16.M88.4 R84, [R235+0x8100] ;  /* 0x00810000eb54783b */ /* 0x002e680000000200 */
[----:B----4-:R-:W-:Y:S01]  /*2300*/  LDSM.16.M88.4 R92, [R224] ;  /* 0x00000000e05c783b */ /* 0x010fe20000000200 */
[C---:B------:R-:W-:Y:S03]  /*2310*/  HMMA.16816.F32.BF16 R36, R140.reuse, R80, R36 ;  /* 0x000000508c24723c */ /* 0x040fe60000041824 */
[----:B------:R-:W-:Y:S04]  /*2320*/  LDSM.16.M88.4 R116, [R235+0xe900] ;  /* 0x00e90000eb74783b */ /* 0x000fe80000000200 */
[----:B------:R-:W0:Y:S01]  /*2330*/  LDGDEPBAR ;  /* 0x00000000000079af */ /* 0x000e220000000000 */
[C---:B------:R-:W-:Y:S03]  /*2340*/  HMMA.16816.F32.BF16 R28, R140.reuse, R82, R28 ;  /* 0x000000528c1c723c */ /* 0x040fe6000004181c */
[----:B------:R-:W2:Y:S05]  /*2350*/  LDSM.16.M88.4 R80, [R235+0xa100] ;  /* 0x00a10000eb50783b */ /* 0x000eaa0000000200 */
[C---:B------:R-:W-:Y:S01]  /*2360*/  HMMA.16816.F32.BF16 R20, R140.reuse, R78, R20 ;  /* 0x0000004e8c14723c */ /* 0x040fe20000041814 */
[----:B------:R-:W3:Y:S07]  /*2370*/  LDSM.16.M88.4 R76, [R224+0x800] ;  /* 0x00080000e04c783b */ /* 0x000eee0000000200 */
[C---:B------:R-:W-:Y:S08]  /*2380*/  HMMA.16816.F32.BF16 R44, R140.reuse, R88, R44 ;  /* 0x000000588c2c723c */ /* 0x040ff0000004182c */
[----:B------:R-:W-:Y:S01]  /*2390*/  HMMA.16816.F32.BF16 R40, R140, R90, R40 ;  /* 0x0000005a8c28723c */ /* 0x000fe20000041828 */
[----:B------:R-:W4:Y:S07]  /*23a0*/  LDSM.16.M88.4 R88, [R235+0x9900] ;  /* 0x00990000eb58783b */ /* 0x000f2e0000000200 */
[C---:B------:R-:W-:Y:S08]  /*23b0*/  HMMA.16816.F32.BF16 R8, R168.reuse, R112, R8 ;  /* 0x00000070a808723c */ /* 0x040ff00000041808 */
        /* <DEDUP_REMOVED lines=8> */
[C---:B---3--:R-:W-:Y:S08]  /*2440*/  HMMA.16816.F32.BF16 R8, R172.reuse, R76, R8 ;  /* 0x0000004cac08723c */ /* 0x048ff00000041808 */
[----:B------:R-:W-:Y:S01]  /*2450*/  HMMA.16816.F32.BF16 R72, R172, R78, R72 ;  /* 0x0000004eac48723c */ /* 0x000fe20000041848 */
[----:B------:R-:W3:Y:S07]  /*2460*/  LDSM.16.M88.4 R76, [R224+0x2800] ;  /* 0x00280000e04c783b */ /* 0x000eee0000000200 */
[C---:B------:R-:W-:Y:S08]  /*2470*/  HMMA.16816.F32.BF16 R68, R168.reuse, R108, R68 ;  /* 0x0000006ca844723c */ /* 0x040ff00000041844 */
[C---:B------:R-:W-:Y:S01]  /*2480*/  HMMA.16816.F32.BF16 R64, R168.reuse, R110, R64 ;  /* 0x0000006ea840723c */ /* 0x040fe20000041840 */
[----:B------:R-:W-:Y:S07]  /*2490*/  LDSM.16.M88.4 R108, [R224+0x3800] ;  /* 0x00380000e06c783b */ /* 0x000fee0000000200 */
[C---:B----4-:R-:W-:Y:S08]  /*24a0*/  HMMA.16816.F32.BF16 R60, R168.reuse, R88, R60 ;  /* 0x00000058a83c723c */ /* 0x050ff0000004183c */
[C---:B------:R-:W-:Y:S01]  /*24b0*/  HMMA.16816.F32.BF16 R56, R168.reuse, R90, R56 ;  /* 0x0000005aa838723c */ /* 0x040fe20000041838 */
[----:B------:R-:W4:Y:S07]  /*24c0*/  LDSM.16.M88.4 R88, [R224+0x2000] ;  /* 0x00200000e058783b */ /* 0x000f2e0000000200 */
[C---:B------:R-:W-:Y:S08]  /*24d0*/  HMMA.16816.F32.BF16 R44, R168.reuse, R104, R44 ;  /* 0x00000068a82c723c */ /* 0x040ff0000004182c */
[C---:B------:R-:W-:Y:S01]  /*24e0*/  HMMA.16816.F32.BF16 R40, R168.reuse, R106, R40 ;  /* 0x0000006aa828723c */ /* 0x040fe20000041828 */
[----:B------:R-:W3:Y:S07]  /*24f0*/  LDSM.16.M88.4 R104, [R238+0xc100] ;  /* 0x00c10000ee68783b */ /* 0x000eee0000000200 */
        /* <DEDUP_REMOVED lines=12> */
[C---:B------:R-:W-:Y:S08]  /*25c0*/  HMMA.16816.F32.BF16 R16, R172.reuse, R92, R16 ;  /* 0x0000005cac10723c */ /* 0x040ff00000041810 */
[----:B------:R-:W-:Y:S01]  /*25d0*/  HMMA.16816.F32.BF16 R12, R172, R94, R12 ;  /* 0x0000005eac0c723c */ /* 0x000fe2000004180c */
[----:B------:R-:W-:Y:S07]  /*25e0*/  LDSM.16.M88.4 R92, [R238+0xe900] ;  /* 0x00e90000ee5c783b */ /* 0x000fee0000000200 */
[C---:B------:R-:W-:Y:S08]  /*25f0*/  HMMA.16816.F32.BF16 R24, R168.reuse, R96, R24 ;  /* 0x00000060a818723c */ /* 0x040ff00000041818 */
[----:B------:R-:W-:Y:S01]  /*2600*/  HMMA.16816.F32.BF16 R20, R168, R98, R20 ;  /* 0x00000062a814723c */ /* 0x000fe20000041814 */
[----:B------:R-:W1:Y:S07]  /*2610*/  LDSM.16.M88.4 R96, [R238+0xe100] ;  /* 0x00e10000ee60783b */ /* 0x000e6e0000000200 */
[C---:B------:R-:W-:Y:S08]  /*2620*/  HMMA.16816.F32.BF16 R36, R172.reuse, R112, R36 ;  /* 0x00000070ac24723c */ /* 0x040ff00000041824 */
[C---:B------:R-:W-:Y:S01]  /*2630*/  HMMA.16816.F32.BF16 R28, R172.reuse, R114, R28 ;  /* 0x00000072ac1c723c */ /* 0x040fe2000004181c */
[----:B------:R-:W2:Y:S07]  /*2640*/  LDSM.16.M88.4 R112, [R237+0x4000] ;  /* 0x00400000ed70783b */ /* 0x000eae0000000200 */
[C---:B----4-:R-:W-:Y:S08]  /*2650*/  HMMA.16816.F32.BF16 R52, R172.reuse, R88, R52 ;  /* 0x00000058ac34723c */ /* 0x050ff00000041834 */
        /* <DEDUP_REMOVED lines=12> */
[----:B------:R-:W-:Y:S01]  /*2720*/  HMMA.16816.F32.BF16 R28, R176, R78, R28 ;  /* 0x0000004eb01c723c */ /* 0x000fe2000004181c */
[----:B------:R-:W3:Y:S07]  /*2730*/  LDSM.16.M88.4 R76, [R235+0xc100] ;  /* 0x00c10000eb4c783b */ /* 0x000eee0000000200 */
[C---:B------:R-:W-:Y:S08]  /*2740*/  HMMA.16816.F32.BF16 R24, R172.reuse, R108, R24 ;  /* 0x0000006cac18723c */ /* 0x040ff00000041818 */
[----:B------:R-:W-:Y:S01]  /*2750*/  HMMA.16816.F32.BF16 R20, R172, R110, R20 ;  /* 0x0000006eac14723c */ /* 0x000fe20000041814 */
[----:B------:R-:W1:Y:S07]  /*2760*/  LDSM.16.M88.4 R108, [R237+0x4800] ;  /* 0x00480000ed6c783b */ /* 0x000e6e0000000200 */
[C---:B------:R-:W-:Y:S08]  /*2770*/  HMMA.16816.F32.BF16 R60, R176.reuse, R100, R60 ;  /* 0x00000064b03c723c */ /* 0x040ff0000004183c */
[C---:B------:R-:W-:Y:S01]  /*2780*/  HMMA.16816.F32.BF16 R56, R176.reuse, R102, R56 ;  /* 0x00000066b038723c */ /* 0x040fe20000041838 */
[----:B------:R-:W1:Y:S07]  /*2790*/  LDSM.16.M88.4 R100, [R237+0x6800] ;  /* 0x00680000ed64783b */ /* 0x000e6e0000000200 */
[C---:B------:R-:W-:Y:S08]  /*27a0*/  HMMA.16816.F32.BF16 R52, R176.reuse, R96, R52 ;  /* 0x00000060b034723c */ /* 0x040ff00000041834 */
[----:B------:R-:W-:Y:S01]  /*27b0*/  HMMA.16816.F32.BF16 R48, R176, R98, R48 ;  /* 0x00000062b030723c */ /* 0x000fe20000041830 */
[----:B------:R-:W1:Y:S07]  /*27c0*/  LDSM.16.M88.4 R96, [R237+0x7000] ;  /* 0x00700000ed60783b */ /* 0x000e6e0000000200 */
[C---:B------:R-:W-:Y:S08]  /*27d0*/  HMMA.16816.F32.BF16 R16, R184.reuse, R112, R16 ;  /* 0x00000070b810723c */ /* 0x040ff00000041810 */
[----:B------:R-:W-:Y:S01]  /*27e0*/  HMMA.16816.F32.BF16 R12, R184, R114, R12 ;  /* 0x00000072b80c723c */ /* 0x000fe2000004180c */
[----:B------:R-:W-:Y:S07]  /*27f0*/  LDSM.16.M88.4 R112, [R235+0xf100] ;  /* 0x00f10000eb70783b */ /* 0x000fee0000000200 */
[C---:B------:R-:W-:Y:S08]  /*2800*/  HMMA.16816.F32.BF16 R44, R176.reuse, R92, R44 ;  /* 0x0000005cb02c723c */ /* 0x040ff0000004182c */
[C---:B------:R-:W-:Y:S01]  /*2810*/  HMMA.16816.F32.BF16 R40, R176.reuse, R94, R40 ;  /* 0x0000005eb028723c */ /* 0x040fe20000041828 */
[----:B------:R-:W3:Y:S07]  /*2820*/  LDSM.16.M88.4 R92, [R237+0x7800] ;  /* 0x00780000ed5c783b */ /* 0x000eee0000000200 */
[C---:B----4-:R-:W-:Y:S08]  /*2830*/  HMMA.16816.F32.BF16 R24, R176.reuse, R88, R24 ;  /* 0x00000058b018723c */ /* 0x050ff00000041818 */
[----:B------:R-:W-:Y:S01]  /*2840*/  HMMA.16816.F32.BF16 R20, R176, R90, R20 ;  /* 0x0000005ab014723c */ /* 0x000fe20000041814 */
[----:B------:R-:W4:Y:S07]  /*2850*/  LDSM.16.M88.4 R88, [R235+0xc900] ;  /* 0x00c90000eb58783b */ /* 0x000f2e0000000200 */
        /* <DEDUP_REMOVED lines=22> */
[----:B------:R-:W-:Y:S01]  /*29c0*/  HMMA.16816.F32.BF16 R20, R184, R94, R20 ;  /* 0x0000005eb814723c */ /* 0x000fe20000041814 */
[----:B------:R-:W3:Y:S07]  /*29d0*/  LDSM.16.M88.4 R92, [R224+0x5800] ;  /* 0x00580000e05c783b */ /* 0x000eee0000000200 */
[C---:B----4-:R-:W-:Y:S08]  /*29e0*/  HMMA.16816.F32.BF16 R8, R196.reuse, R88, R8 ;  /* 0x00000058c408723c */ /* 0x050ff00000041808 */
[C---:B------:R-:W-:Y:S01]  /*29f0*/  HMMA.16816.F32.BF16 R72, R196.reuse, R90, R72 ;  /* 0x0000005ac448723c */ /* 0x040fe20000041848 */
[----:B------:R-:W4:Y:S07]  /*2a00*/  LDSM.16.M88.4 R88, [R224+0x6000] ;  /* 0x00600000e058783b */ /* 0x000f2e0000000200 */
        /* <DEDUP_REMOVED lines=8> */
[----:B------:R-:W3:Y:S01]  /*2a90*/  LDSM.16.M88.4 R76, [R224+0x7800] ;  /* 0x00780000e04c783b */ /* 0x000ee20000000200 */
[----:B------:R-:W-:-:S06]  /*2aa0*/  DEPBAR.LE SB0, 0x0 ;  /* 0x000080000000791a */ /* 0x000fcc0000000000 */
        /* <DEDUP_REMOVED lines=14> */
[C---:B----4-:R-:W-:Y:S08]  /*2b90*/  HMMA.16816.F32.BF16 R52, R204.reuse, R88, R52 ;  /* 0x00000058cc34723c */ /* 0x050ff00000041834 */
[C---:B------:R-:W-:Y:S08]  /*2ba0*/  HMMA.16816.F32.BF16 R48, R204.reuse, R90, R48 ;  /* 0x0000005acc30723c */ /* 0x040ff00000041830 */
[C---:B-1----:R-:W-:Y:S08]  /*2bb0*/  HMMA.16816.F32.BF16 R44, R204.reuse, R84, R44 ;  /* 0x00000054cc2c723c */ /* 0x042ff0000004182c */
[C---:B------:R-:W-:Y:S08]  /*2bc0*/  HMMA.16816.F32.BF16 R40, R204.reuse, R86, R40 ;  /* 0x00000056cc28723c */ /* 0x040ff00000041828 */
[C---:B--2---:R-:W-:Y:S08]  /*2bd0*/  HMMA.16816.F32.BF16 R36, R204.reuse, R80, R36 ;  /* 0x00000050cc24723c */ /* 0x044ff00000041824 */
[C---:B------:R-:W-:Y:S08]  /*2be0*/  HMMA.16816.F32.BF16 R28, R204.reuse, R82, R28 ;  /* 0x00000052cc1c723c */ /* 0x040ff0000004181c */
[C---:B---3--:R-:W-:Y:S08]  /*2bf0*/  HMMA.16816.F32.BF16 R24, R204.reuse, R76, R24 ;  /* 0x0000004ccc18723c */ /* 0x048ff00000041818 */
[----:B------:R-:W-:Y:S01]  /*2c00*/  HMMA.16816.F32.BF16 R20, R204, R78, R20 ;  /* 0x0000004ecc14723c */ /* 0x000fe20000041814 */
[----:B------:R-:W-:Y:S06]  /*2c10*/  BAR.SYNC.DEFER_BLOCKING 0x0 ;  /* 0x0000000000007b1d */ /* 0x000fec0000010000 */
[----:B------:R-:W-:Y:S05]  /*2c20*/  @P1 BRA `(.L_x_25) ;  /* 0x0000047000001947 */ /* 0x000fea0003800000 */
[----:B------:R-:W-:Y:S01]  /*2c30*/  ULEA UR4, UR6, UR10, 0x7 ;  /* 0x0000000a06047291 */ /* 0x000fe2000f8e383f */
[----:B------:R-:W-:-:S05]  /*2c40*/  IMAD.MOV.U32 R239, RZ, RZ, RZ ;  /* 0x000000ffffef7224 */ /* 0x000fca00078e00ff */
        /* <DEDUP_REMOVED lines=11> */
[----:B------:R-:W-:Y:S02]  /*2d00*/  SEL R86, RZ, 0x10, P3 ;  /* 0x00000010ff567807 */ /* 0x000fe40001800000 */
[----:B------:R-:W-:Y:S01]  /*2d10*/  SHF.L.U64.HI R78, R33, 0x1, R35 ;  /* 0x00000001214e7819 */ /* 0x000fe20000010223 */
[----:B------:R-:W-:Y:S01]  /*2d20*/  IMAD R240, R3, c[0x0][0x2b8], R240 ;  /* 0x0000ae0003f07a24 */ /* 0x000fe200078e02f0 */
[----:B------:R-:W-:Y:S02]  /*2d30*/  IADD3 R88, -R86, 0x10, RZ ;  /* 0x0000001056587810 */ /* 0x000fe40007ffe1ff */
[----:B------:R-:W-:Y:S02]  /*2d40*/  SHF.L.U64.HI R7, R32, 0x1, R34 ;  /* 0x0000000120077819 */ /* 0x000fe40000010222 */
[----:B------:R-:W-:-:S02]  /*2d50*/  SHF.R.S32.HI R3, RZ, 0x1f, R240 ;  /* 0x0000001fff037819 */ /* 0x000fc400000114f0 */
        /* <DEDUP_REMOVED lines=8> */
[----:B------:R-:W-:Y:S02]  /*2de0*/  IADD3 R81, P1, R76, UR20, RZ ;  /* 0x000000144c517c10 */ /* 0x000fe4000ff3e0ff */
[----:B------:R-:W-:Y:S01]  /*2df0*/  SEL R76, RZ, 0x10, P4 ;  /* 0x00000010ff4c7807 */ /* 0x000fe20002000000 */
[----:B------:R-:W-:-:S03]  /*2e00*/  IMAD R3, R239, c[0x0][0x1f4], R3 ;  /* 0x00007d00ef037a24 */ /* 0x000fc600078e0203 */
[----:B------:R-:W-:Y:S02]  /*2e10*/  IADD3 R90, -R76, 0x10, RZ ;  /* 0x000000104c5a7810 */ /* 0x000fe40007ffe1ff */
[----:B------:R-:W-:Y:S01]  /*2e20*/  IADD3.X R3, R77, UR18, R3, P1, !PT ;  /* 0x000000124d037c10 */ /* 0x000fe20008ffe403 */
[----:B------:R-:W-:Y:S01]  /*2e30*/  IMAD.SHL.U32 R77, R33, 0x2, RZ ;  /* 0x00000002214d7824 */ /* 0x000fe200078e00ff */
[C---:B------:R-:W-:Y:S02]  /*2e40*/  LEA R80, P1, R81.reuse, c[0x0][0x1c8], 0x1 ;  /* 0x0000720051507a11 */ /* 0x040fe400078208ff */
[----:B------:R-:W-:Y:S02]  /*2e50*/  LOP3.LUT R90, R90, 0xf, RZ, 0xc0, !PT ;  /* 0x0000000f5a5a7812 */ /* 0x000fe400078ec0ff */
[----:B------:R-:W-:Y:S01]  /*2e60*/  LEA.HI.X R81, R81, c[0x0][0x1cc], R3, 0x1, P1 ;  /* 0x0000730051517a11 */ /* 0x000fe200008f0c03 */
[----:B------:R-:W1:Y:S01]  /*2e70*/  SHFL.IDX PT, R89, R80, 0x3, 0x181f ;  /* 0x00781f0050597f89 */ /* 0x000e6200000e0000 */
[----:B------:R-:W-:-:S03]  /*2e80*/  IMAD.SHL.U32 R3, R32, 0x2, RZ ;  /* 0x0000000220037824 */ /* 0x000fc600078e00ff */
[----:B------:R-:W2:Y:S04]  /*2e90*/  SHFL.IDX PT, R79, R81, 0x3, 0x181f ;  /* 0x00781f00514f7f89 */ /* 0x000ea800000e0000 */
[----:B------:R-:W3:Y:S04]  /*2ea0*/  SHFL.IDX PT, R84, R80, RZ, 0x181f ;  /* 0x00181fff50547589 */ /* 0x000ee800000e0000 */
[----:B------:R-:W4:Y:S04]  /*2eb0*/  SHFL.IDX PT, R82, R80, 0x1, 0x181f ;  /* 0x00381f0050527f89 */ /* 0x000f2800000e0000 */
[----:B------:R-:W5:Y:S04]  /*2ec0*/  SHFL.IDX PT, R85, R81, RZ, 0x181f ;  /* 0x00181fff51557589 */ /* 0x000f6800000e0000 */
[----:B------:R-:W5:Y:S04]  /*2ed0*/  SHFL.IDX PT, R80, R80, 0x2, 0x181f ;  /* 0x00581f0050507f89 */ /* 0x000f6800000e0000 */
[----:B------:R-:W5:Y:S01]  /*2ee0*/  SHFL.IDX PT, R83, R81, 0x1, 0x181f ;  /* 0x00381f0051537f89 */ /* 0x000f6200000e0000 */
[----:B-1----:R-:W-:-:S03]  /*2ef0*/  IADD3 R90, P2, P1, R90, R89, R77 ;  /* 0x000000595a5a7210 */ /* 0x002fc6000795e04d */
[----:B------:R-:W1:Y:S01]  /*2f00*/  SHFL.IDX PT, R81, R81, 0x2, 0x181f ;  /* 0x00581f0051517f89 */ /* 0x000e6200000e0000 */
[--C-:B--2---:R-:W-:Y:S02]  /*2f10*/  IADD3.X R91, RZ, R79, R78.reuse, P2, P1 ;  /* 0x0000004fff5b7210 */ /* 0x104fe400017e244e */
[----:B------:R-:W-:Y:S02]  /*2f20*/  IADD3 R88, P2, P1, R88, R89, R3 ;  /* 0x0000005958587210 */ /* 0x000fe4000795e003 */
[C---:B---3--:R-:W-:Y:S02]  /*2f30*/  IADD3 R92, P5, R84.reuse, R77, RZ ;  /* 0x0000004d545c7210 */ /* 0x048fe40007fbe0ff */
[--C-:B------:R-:W-:Y:S02]  /*2f40*/  IADD3.X R89, RZ, R79, R7.reuse, P2, P1 ;  /* 0x0000004fff597210 */ /* 0x100fe400017e2407 */
[----:B------:R-:W-:Y:S02]  /*2f50*/  IADD3 R94, P2, R84, R3, RZ ;  /* 0x00000003545e7210 */ /* 0x000fe40007f5e0ff */
[C---:B----4-:R-:W-:Y:S01]  /*2f60*/  IADD3 R84, P1, R82.reuse, R77, RZ ;  /* 0x0000004d52547210 */ /* 0x050fe20007f3e0ff */
[C---:B-----5:R-:W-:Y:S01]  /*2f70*/  IMAD.X R93, R85.reuse, 0x1, R78, P5 ;  /* 0x00000001555d7824 */ /* 0x060fe200028e064e */
[----:B------:R-:W-:Y:S01]  /*2f80*/  IADD3 R82, P5, R82, R3, RZ ;  /* 0x0000000352527210 */ /* 0x000fe20007fbe0ff */
[----:B------:R-:W-:Y:S01]  /*2f90*/  IMAD.X R95, R85, 0x1, R7, P2 ;  /* 0x00000001555f7824 */ /* 0x000fe200010e0607 */
[----:B------:R-:W-:-:S02]  /*2fa0*/  IADD3 R96, P2, R80, R77, RZ ;  /* 0x0000004d50607210 */ /* 0x000fc40007f5e0ff */
[----:B------:R2:W-:Y:S01]  /*2fb0*/  LDGSTS.E.BYPASS.LTC128B.128 [R241+0x8100], [R92.64], !P4 ;  /* 0x081000005cf17fae */ /* 0x0005e2000e101d4c */
[C-C-:B------:R-:W-:Y:S01]  /*2fc0*/  IMAD.X R85, R83.reuse, 0x1, R78.reuse, P1 ;  /* 0x0000000153557824 */ /* 0x140fe200008e064e */
[----:B------:R-:W-:Y:S01]  /*2fd0*/  IADD3 R80, P1, R80, R3, RZ ;  /* 0x0000000350507210 */ /* 0x000fe20007f3e0ff */
[--C-:B------:R-:W-:Y:S01]  /*2fe0*/  IMAD.X R83, R83, 0x1, R7.reuse, P5 ;  /* 0x0000000153537824 */ /* 0x100fe200028e0607 */
[----:B------:R-:W-:Y:S01]  /*2ff0*/  ISETP.NE.U32.AND P5, PT, R76, RZ, PT ;  /* 0x000000ff4c00720c */ /* 0x000fe20003fa5070 */
[C---:B-1----:R-:W-:Y:S01]  /*3000*/  IMAD.X R97, R81.reuse, 0x1, R78, P2 ;  /* 0x0000000151617824 */ /* 0x042fe200010e064e */
[----:B------:R-:W-:Y:S01]  /*3010*/  ISETP.NE.U32.AND P2, PT, R86, RZ, PT ;  /* 0x000000ff5600720c */ /* 0x000fe20003f45070 */
[----:B------:R-:W-:Y:S01]  /*3020*/  IMAD.X R81, R81, 0x1, R7, P1 ;  /* 0x0000000151517824 */ /* 0x000fe200008e0607 */
[----:B------:R2:W-:Y:S04]  /*3030*/  LDGSTS.E.BYPASS.LTC128B.128 [R241+0xc100], [R94.64], !P3 ;  /* 0x0c1000005ef17fae */ /* 0x0005e8000d901d4c */
[----:B------:R2:W-:Y:S04]  /*3040*/  LDGSTS.E.BYPASS.LTC128B.128 [R241+0x9100], [R84.64], !P4 ;  /* 0x0910000054f17fae */ /* 0x0005e8000e101d4c */
[----:B------:R2:W-:Y:S04]  /*3050*/  LDGSTS.E.BYPASS.LTC128B.128 [R241+0xd100], [R82.64], !P3 ;  /* 0x0d10000052f17fae */ /* 0x0005e8000d901d4c */
[----:B------:R2:W-:Y:S04]  /*3060*/  LDGSTS.E.BYPASS.LTC128B.128 [R241+0xa100], [R96.64], !P4 ;  /* 0x0a10000060f17fae */ /* 0x0005e8000e101d4c */
[----:B------:R2:W-:Y:S04]  /*3070*/  LDGSTS.E.BYPASS.LTC128B.128 [R241+0xe100], [R80.64], !P3 ;  /* 0x0e10000050f17fae */ /* 0x0005e8000d901d4c */
[----:B------:R2:W-:Y:S04]  /*3080*/  LDGSTS.E.BYPASS.LTC128B.128.ZFILL [R241+0xb100], [R90.64], P5 ;  /* 0x0b1000005af17fae */ /* 0x0005e8000a941d4c */
[----:B------:R2:W-:Y:S02]  /*3090*/  LDGSTS.E.BYPASS.LTC128B.128.ZFILL [R241+0xf100], [R88.64], P2 ;  /* 0x0f10000058f17fae */ /* 0x0005e40009141d4c */
.L_x_25:
[----:B------:R-:W-:Y:S01]  /*30a0*/  LOP3.LUT R6, R6, 0xffffffe0, RZ, 0xc0, !PT ;  /* 0xffffffe006067812 */ /* 0x000fe200078ec0ff */
[----:B------:R-:W-:Y:S01]  /*30b0*/  IMAD.MOV.U32 R76, RZ, RZ, -0x2 ;  /* 0xfffffffeff4c7424 */ /* 0x000fe200078e00ff */
[----:B------:R-:W0:Y:S01]  /*30c0*/  LDGDEPBAR ;  /* 0x00000000000079af */ /* 0x000e220000000000 */
[----:B------:R-:W-:-:S02]  /*30d0*/  IMAD.SHL.U32 R236, R4, 0x2, RZ ;  /* 0x0000000204ec7824 */ /* 0x000fc400078e00ff */
[----:B------:R-:W-:Y:S02]  /*30e0*/  IMAD.IADD R5, R5, 0x1, -R6 ;  /* 0x0000000105057824 */ /* 0x000fe400078e0a06 */
[--C-:B------:R-:W-:Y:S01]  /*30f0*/  IMAD R234, R2, 0x2, R236.reuse ;  /* 0x0000000202ea7824 */ /* 0x100fe200078e02ec */
[----:B--2---:R-:W-:Y:S01]  /*3100*/  LDSM.16.MT88.4 R96, [R236+0x4100] ;  /* 0x00410000ec60783b */ /* 0x004fe20000004200 */
[C---:B------:R-:W-:Y:S01]  /*3110*/  IMAD R233, R0.reuse, 0x2, R236 ;  /* 0x0000000200e97824 */ /* 0x040fe200078e02ec */
[----:B------:R-:W-:Y:S01]  /*3120*/  SHF.R.S32.HI R3, RZ, 0x1f, R5 ;  /* 0x0000001fff037819 */ /* 0x000fe20000011405 */
[----:B------:R-:W-:Y:S01]  /*3130*/  IMAD R232, R0, 0x2, R234 ;  /* 0x0000000200e87824 */ /* 0x000fe200078e02ea */
[----:B------:R-:W-:Y:S02]  /*3140*/  LDSM.16.MT88.4 R124, [R236+0x100] ;  /* 0x00010000ec7c783b */ /* 0x000fe40000004200 */
[----:B------:R-:W-:Y:S02]  /*3150*/  LEA.HI R3, R3, R5, RZ, 0x2 ;  /* 0x0000000503037211 */ /* 0x000fe400078f10ff */
[----:B------:R-:W-:Y:S02]  /*3160*/  LDSM.16.MT88.4 R88, [R232+0x100] ;  /* 0x00010000e858783b */ /* 0x000fe40000004200 */
[----:B------:R-:W-:-:S02]  /*3170*/  LOP3.LUT R3, R3, 0x7ffffffc, RZ, 0xc0, !PT ;  /* 0x7ffffffc03037812 */ /* 0x000fc400078ec0ff */
[----:B------:R-:W-:Y:S03]  /*3180*/  LDSM.16.MT88.4 R80, [R233+0x100] ;  /* 0x00010000e950783b */ /* 0x000fe60000004200 */
[----:B------:R-:W-:Y:S01]  /*3190*/  IMAD.IADD R3, R5, 0x1, -R3 ;  /* 0x0000000105037824 */ /* 0x000fe200078e0a03 */
[----:B------:R-:W-:Y:S03]  /*31a0*/  LDSM.16.MT88.4 R100, [R234+0x4100] ;  /* 0x00410000ea64783b */ /* 0x000fe60000004200 */
[----:B------:R-:W-:Y:S01]  /*31b0*/  IMAD R76, R3, R76, UR15 ;  /* 0x0000000f034c7e24 */ /* 0x000fe2000f8e024c */
[----:B------:R-:W-:Y:S04]  /*31c0*/  LDSM.16.MT88.4 R108, [R233+0x4100] ;  /* 0x00410000e96c783b */ /* 0x000fe80000004200 */
[----:B------:R-:W-:-:S02]  /*31d0*/  ISETP.GT.AND P1, PT, R76, 0x1, PT ;  /* 0x000000014c00780c */ /* 0x000fc40003f24270 */
[C---:B------:R-:W-:Y:S02]  /*31e0*/  ISETP.GT.AND P5, PT, R76.reuse, RZ, PT ;  /* 0x000000ff4c00720c */ /* 0x040fe40003fa4270 */
[----:B------:R-:W-:Y:S02]  /*31f0*/  FSEL R19, R19, -INF , P1 ;  /* 0xff80000013137808 */ /* 0x000fe40000800000 */
[----:B------:R-:W-:Y:S02]  /*3200*/  FSEL R3, R17, -INF , P1 ;  /* 0xff80000011037808 */ /* 0x000fe40000800000 */
[----:B------:R-:W-:Y:S02]  /*3210*/  ISETP.GT.AND P1, PT, R76, 0x9, PT ;  /* 0x000000094c00780c */ /* 0x000fe40003f24270 */
[----:B------:R-:W-:Y:S02]  /*3220*/  FSEL R18, R18, -INF , P5 ;  /* 0xff80000012127808 */ /* 0x000fe40002800000 */
[----:B------:R-:W-:-:S02]  /*3230*/  FSEL R15, R15, -INF , P1 ;  /* 0xff8000000f0f7808 */ /* 0x000fc40000800000 */
[----:B------:R-:W-:Y:S02]  /*3240*/  FSEL R13, R13, -INF , P1 ;  /* 0xff8000000d0d7808 */ /* 0x000fe40000800000 */
[----:B------:R-:W-:Y:S02]  /*3250*/  FSEL R16, R16, -INF , P5 ;  /* 0xff80000010107808 */ /* 0x000fe40002800000 */
[C---:B------:R-:W-:Y:S02]  /*3260*/  ISETP.GT.AND P1, PT, R76.reuse, 0x11, PT ;  /* 0x000000114c00780c */ /* 0x040fe40003f24270 */
[C---:B------:R-:W-:Y:S02]  /*3270*/  ISETP.GT.AND P5, PT, R76.reuse, 0x10, PT ;  /* 0x000000104c00780c */ /* 0x040fe40003fa4270 */
        /* <DEDUP_REMOVED lines=11> */
[----:B------:R-:W-:Y:S02]  /*3330*/  ISETP.GT.AND P1, PT, R76, 0x28, PT ;  /* 0x000000284c00780c */ /* 0x000fe40003f24270 */
[----:B------:R-:W-:Y:S02]  /*3340*/  FSEL R208, R68, -INF , P5 ;  /* 0xff80000044d07808 */ /* 0x000fe40002800000 */
[----:B------:R-:W-:-:S02]  /*3350*/  ISETP.GT.AND P2, PT, R76, 0x18, PT ;  /* 0x000000184c00780c */ /* 0x000fc40003f44270 */
[----:B------:R-:W-:Y:S02]  /*3360*/  FMNMX.FTZ R68, R16, R3, !PT ;  /* 0x0000000310447209 */ /* 0x000fe40007810000 */
[----:B------:R-:W-:Y:S02]  /*3370*/  FSEL R203, R64, -INF , P1 ;  /* 0xff80000040cb7808 */ /* 0x000fe40000800000 */
[----:B------:R-:W-:Y:S02]  /*3380*/  FSEL R9, R74, -INF , P2 ;  /* 0xff8000004a097808 */ /* 0x000fe40001000000 */
[----:B------:R-:W-:Y:S02]  /*3390*/  FSEL R6, R72, -INF , P2 ;  /* 0xff80000048067808 */ /* 0x000fe40001000000 */
[----:B------:R-:W-:Y:S01]  /*33a0*/  FMNMX.FTZ R64, R17, R68, !PT ;  /* 0x0000004411407209 */ /* 0x000fe20007810000 */
[----:B------:R-:W-:Y:S01]  /*33b0*/  LDSM.16.MT88.4 R72, [R234+0x100] ;  /* 0x00010000ea48783b */ /* 0x000fe20000004200 */
[----:B------:R-:W-:-:S02]  /*33c0*/  ISETP.GT.AND P2, PT, R76, 0x21, PT ;  /* 0x000000214c00780c */ /* 0x000fc40003f44270 */
[----:B------:R-:W-:Y:S02]  /*33d0*/  FSEL R195, R70, -INF , P5 ;  /* 0xff80000046c37808 */ /* 0x000fe40002800000 */
[C---:B------:R-:W-:Y:S02]  /*33e0*/  ISETP.GT.AND P5, PT, R76.reuse, 0x30, PT ;  /* 0x000000304c00780c */ /* 0x040fe40003fa4270 */
[----:B------:R-:W-:Y:S02]  /*33f0*/  FMNMX.FTZ R64, R13, R64, !PT ;  /* 0x000000400d407209 */ /* 0x000fe40007810000 */
[----:B------:R-:W-:Y:S02]  /*3400*/  FSEL R200, R71, -INF , P2 ;  /* 0xff80000047c87808 */ /* 0x000fe40001000000 */
[----:B------:R-:W-:Y:S02]  /*3410*/  FSEL R202, R69, -INF , P2 ;  /* 0xff80000045ca7808 */ /* 0x000fe40001000000 */
[----:B------:R-:W-:-:S02]  /*3420*/  ISETP.GT.AND P2, PT, R76, 0x29, PT ;  /* 0x000000294c00780c */ /* 0x000fc40003f44270 */
[----:B------:R-:W-:Y:S02]  /*3430*/  FSEL R150, R62, -INF , P5 ;  /* 0xff8000003e967808 */ /* 0x000fe40002800000 */
[----:B------:R-:W-:Y:S02]  /*3440*/  FMNMX.FTZ R62, R7, R64, !PT ;  /* 0x00000040073e7209 */ /* 0x000fe40007810000 */
[----:B------:R-:W-:Y:S02]  /*3450*/  FSEL R194, R66, -INF , P1 ;  /* 0xff80000042c27808 */ /* 0x000fe40000800000 */
[----:B------:R-:W-:Y:S02]  /*3460*/  FSEL R193, R67, -INF , P2 ;  /* 0xff80000043c17808 */ /* 0x000fe40001000000 */
[----:B------:R-:W-:Y:S02]  /*3470*/  FSEL R201, R65, -INF , P2 ;  /* 0xff80000041c97808 */ /* 0x000fe40001000000 */
[----:B------:R-:W-:-:S02]  /*3480*/  ISETP.GT.AND P2, PT, R76, 0x31, PT ;  /* 0x000000314c00780c */ /* 0x000fc40003f44270 */
[----:B------:R-:W-:Y:S02]  /*3490*/  ISETP.GT.AND P1, PT, R76, 0x38, PT ;  /* 0x000000384c00780c */ /* 0x000fe40003f24270 */
[----:B------:R-:W-:Y:S02]  /*34a0*/  FMNMX.FTZ R62, R5, R62, !PT ;  /* 0x0000003e053e7209 */ /* 0x000fe40007810000 */
[----:B------:R-:W-:Y:S02]  /*34b0*/  FSEL R151, R63, -INF , P2 ;  /* 0xff8000003f977808 */ /* 0x000fe40001000000 */
[----:B------:R-:W-:Y:S02]  /*34c0*/  FSEL R146, R61, -INF , P2 ;  /* 0xff8000003d927808 */ /* 0x000fe40001000000 */
[----:B------:R-:W-:Y:S02]  /*34d0*/  FSEL R148, R56, -INF , P1 ;  /* 0xff80000038947808 */ /* 0x000fe40000800000 */
[----:B------:R-:W-:-:S02]  /*34e0*/  ISETP.GT.AND P2, PT, R76, 0x39, PT ;  /* 0x000000394c00780c */ /* 0x000fc40003f44270 */
[----:B------:R-:W-:Y:S02]  /*34f0*/  FMNMX.FTZ R56, R6, R62, !PT ;  /* 0x0000003e06387209 */ /* 0x000fe40007810000 */
[----:B------:R-:W-:Y:S02]  /*3500*/  FSEL R147, R57, -INF , P2 ;  /* 0xff80000039937808 */ /* 0x000fe40001000000 */
[----:B------:R-:W-:Y:S02]  /*3510*/  FMNMX.FTZ R56, R12, R56, !PT ;  /* 0x000000380c387209 */ /* 0x000fe40007810000 */
[----:B------:R-:W-:Y:S02]  /*3520*/  FMNMX.FTZ R57, R18, R19, !PT ;  /* 0x0000001312397209 */ /* 0x000fe40007810000 */
[----:B------:R-:W-:Y:S02]  /*3530*/  FSEL R191, R59, -INF , P2 ;  /* 0xff8000003bbf7808 */ /* 0x000fe40001000000 */
[----:B------:R-:W-:-:S02]  /*3540*/  ISETP.GT.AND P2, PT, R76, 0x40, PT ;  /* 0x000000404c00780c */ /* 0x000fc40003f44270 */
[----:B------:R-:W-:Y:S02]  /*3550*/  FMNMX.FTZ R56, R208, R56, !PT ;  /* 0x00000038d0387209 */ /* 0x000fe40007810000 */
[----:B------:R-:W-:Y:S02]  /*3560*/  FMNMX.FTZ R57, R14, R57, !PT ;  /* 0x000000390e397209 */ /* 0x000fe40007810000 */
[----:B------:R-:W-:Y:S02]  /*3570*/  FSEL R192, R58, -INF , P1 ;  /* 0xff8000003ac07808 */ /* 0x000fe40000800000 */
[----:B------:R-:W-:Y:S02]  /*3580*/  FSEL R190, R52, -INF , P2 ;  /* 0xff80000034be7808 */ /* 0x000fe40001000000 */
[----:B------:R-:W-:Y:S02]  /*3590*/  ISETP.GT.AND P1, PT, R76, 0x41, PT ;  /* 0x000000414c00780c */ /* 0x000fe40003f24270 */
[----:B------:R-:W-:-:S02]  /*35a0*/  FSEL R161, R54, -INF , P2 ;  /* 0xff80000036a17808 */ /* 0x000fc40001000000 */
[----:B------:R-:W-:Y:S02]  /*35b0*/  FMNMX.FTZ R52, R202, R56, !PT ;  /* 0x00000038ca347209 */ /* 0x000fe40007810000 */
[----:B------:R-:W-:Y:S02]  /*35c0*/  FMNMX.FTZ R54, R15, R57, !PT ;  /* 0x000000390f367209 */ /* 0x000fe40007810000 */
[----:B------:R-:W-:Y:S02]  /*35d0*/  FSEL R160, R53, -INF , P1 ;  /* 0xff80000035a07808 */ /* 0x000fe40000800000 */
[----:B------:R-:W-:Y:S02]  /*35e0*/  FMNMX.FTZ R52, R203, R52, !PT ;  /* 0x00000034cb347209 */ /* 0x000fe40007810000 */
[----:B------:R-:W-:Y:S02]  /*35f0*/  FMNMX.FTZ R53, R10, R54, !PT ;  /* 0x000000360a357209 */ /* 0x000fe40007810000 */
[----:B------:R-:W-:-:S02]  /*3600*/  ISETP.GT.AND P2, PT, R76, 0x48, PT ;  /* 0x000000484c00780c */ /* 0x000fc40003f44270 */
[----:B------:R-:W-:Y:S02]  /*3610*/  FSEL R145, R60, -INF , P5 ;  /* 0xff8000003c917808 */ /* 0x000fe40002800000 */
[----:B------:R-:W-:Y:S02]  /*3620*/  FMNMX.FTZ R52, R201, R52, !PT ;  /* 0x00000034c9347209 */ /* 0x000fe40007810000 */
[----:B------:R-:W-:Y:S02]  /*3630*/  FMNMX.FTZ R53, R11, R53, !PT ;  /* 0x000000350b357209 */ /* 0x000fe40007810000 */
[----:B------:R-:W-:Y:S02]  /*3640*/  FSEL R162, R55, -INF , P1 ;  /* 0xff80000037a27808 */ /* 0x000fe40000800000 */
[----:B------:R-:W-:Y:S02]  /*3650*/  FSEL R189, R48, -INF , P2 ;  /* 0xff80000030bd7808 */ /* 0x000fe40001000000 */
[----:B------:R-:W-:-:S02]  /*3660*/  ISETP.GT.AND P1, PT, R76, 0x49, PT ;  /* 0x000000494c00780c */ /* 0x000fc40003f24270 */
[----:B------:R-:W-:Y:S02]  /*3670*/  FSEL R164, R50, -INF , P2 ;  /* 0xff80000032a47808 */ /* 0x000fe40001000000 */
[----:B------:R-:W-:Y:S02]  /*3680*/  FMNMX.FTZ R48, R145, R52, !PT ;  /* 0x0000003491307209 */ /* 0x000fe40007810000 */
[----:B------:R-:W-:Y:S02]  /*3690*/  FMNMX.FTZ R50, R9, R53, !PT ;  /* 0x0000003509327209 */ /* 0x000fe40007810000 */
[----:B------:R-:W-:Y:S02]  /*36a0*/  FSEL R159, R49, -INF , P1 ;  /* 0xff800000319f7808 */ /* 0x000fe40000800000 */
[----:B------:R-:W-:Y:S02]  /*36b0*/  FMNMX.FTZ R48, R146, R48, !PT ;  /* 0x0000003092307209 */ /* 0x000fe40007810000 */
[----:B------:R-:W-:-:S02]  /*36c0*/  FMNMX.FTZ R49, R8, R50, !PT ;  /* 0x0000003208317209 */ /* 0x000fc40007810000 */
[----:B------:R-:W-:Y:S02]  /*36d0*/  ISETP.GT.AND P2, PT, R76, 0x50, PT ;  /* 0x000000504c00780c */ /* 0x000fe40003f44270 */
        /* <DEDUP_REMOVED lines=44> */
[----:B------:R-:W-:Y:S01]  /*39a0*/  FSEL R155, R29, -INF , P1 ;  /* 0xff8000001d9b7808 */ /* 0x000fe20000800000 */
[----:B------:R-:W-:Y:S01]  /*39b0*/  LDSM.16.MT88.4 R36, [R234+0x4900] ;  /* 0x00490000ea24783b */ /* 0x000fe20000004200 */
[----:B------:R-:W-:Y:S02]  /*39c0*/  FMNMX.FTZ R28, R157, R28, !PT ;  /* 0x0000001c9d1c7209 */ /* 0x000fe40007810000 */
[----:B------:R-:W-:-:S02]  /*39d0*/  FMNMX.FTZ R29, R165, R30, !PT ;  /* 0x0000001ea51d7209 */ /* 0x000fc40007810000 */
[----:B------:R-:W-:Y:S02]  /*39e0*/  FSEL R149, R31, -INF , P1 ;  /* 0xff8000001f957808 */ /* 0x000fe40000800000 */
[----:B------:R-:W-:Y:S02]  /*39f0*/  ISETP.GT.AND P1, PT, R76, 0x70, PT ;  /* 0x000000704c00780c */ /* 0x000fe40003f24270 */
[----:B------:R-:W-:Y:S02]  /*3a00*/  FMNMX.FTZ R28, R156, R28, !PT ;  /* 0x0000001c9c1c7209 */ /* 0x000fe40007810000 */
[----:B------:R-:W-:Y:S02]  /*3a10*/  FMNMX.FTZ R29, R180, R29, !PT ;  /* 0x0000001db41d7209 */ /* 0x000fe40007810000 */
[----:B------:R-:W-:Y:S02]  /*3a20*/  ISETP.GT.AND P5, PT, R76, 0x71, PT ;  /* 0x000000714c00780c */ /* 0x000fe40003fa4270 */
[----:B------:R-:W-:-:S02]  /*3a30*/  FSEL R144, R24, -INF , P1 ;  /* 0xff80000018907808 */ /* 0x000fc40000800000 */
[----:B------:R-:W-:Y:S02]  /*3a40*/  FMNMX.FTZ R28, R155, R28, !PT ;  /* 0x0000001c9b1c7209 */ /* 0x000fe40007810000 */
[----:B------:R-:W-:Y:S02]  /*3a50*/  FMNMX.FTZ R29, R167, R29, !PT ;  /* 0x0000001da71d7209 */ /* 0x000fe40007810000 */
[----:B------:R-:W-:Y:S02]  /*3a60*/  ISETP.GT.AND P2, PT, R76, 0x78, PT ;  /* 0x000000784c00780c */ /* 0x000fe40003f44270 */
[----:B------:R-:W-:Y:S02]  /*3a70*/  FSEL R135, R25, -INF , P5 ;  /* 0xff80000019877808 */ /* 0x000fe40002800000 */
[----:B------:R-:W-:Y:S02]  /*3a80*/  FMNMX.FTZ R28, R144, R28, !PT ;  /* 0x0000001c901c7209 */ /* 0x000fe40007810000 */
[----:B------:R-:W-:-:S02]  /*3a90*/  FMNMX.FTZ R29, R166, R29, !PT ;  /* 0x0000001da61d7209 */ /* 0x000fc40007810000 */
[----:B------:R-:W-:Y:S02]  /*3aa0*/  FSEL R66, R26, -INF , P1 ;  /* 0xff8000001a427808 */ /* 0x000fe40000800000 */
[----:B------:R-:W-:Y:S02]  /*3ab0*/  ISETP.GT.AND P1, PT, R76, 0x79, PT ;  /* 0x000000794c00780c */ /* 0x000fe40003f24270 */
[----:B------:R-:W-:Y:S02]  /*3ac0*/  FSEL R134, R20, -INF , P2 ;  /* 0xff80000014867808 */ /* 0x000fe40001000000 */
[----:B------:R-:W-:Y:S02]  /*3ad0*/  FMNMX.FTZ R28, R135, R28, !PT ;  /* 0x0000001c871c7209 */ /* 0x000fe40007810000 */
[----:B------:R-:W-:Y:S02]  /*3ae0*/  FMNMX.FTZ R29, R163, R29, !PT ;  /* 0x0000001da31d7209 */ /* 0x000fe40007810000 */
[----:B------:R-:W-:-:S02]  /*3af0*/  FSEL R67, R21, -INF , P1 ;  /* 0xff80000015437808 */ /* 0x000fc40000800000 */
[----:B------:R-:W-:Y:S02]  /*3b00*/  FMNMX.FTZ R20, R134, R28, !PT ;  /* 0x0000001c86147209 */ /* 0x000fe40007810000 */
[----:B------:R-:W-:Y:S02]  /*3b10*/  FMNMX.FTZ R24, R154, R29, !PT ;  /* 0x0000001d9a187209 */ /* 0x000fe40007810000 */
[----:B------:R-:W-:Y:S01]  /*3b20*/  FMNMX.FTZ R20, R67, R20, !PT ;  /* 0x0000001443147209 */ /* 0x000fe20007810000 */
[----:B------:R-:W-:Y:S01]  /*3b30*/  LDSM.16.MT88.4 R28, [R233+0x4900] ;  /* 0x00490000e91c783b */ /* 0x000fe20000004200 */
[----:B------:R-:W-:Y:S02]  /*3b40*/  FMNMX.FTZ R24, R153, R24, !PT ;  /* 0x0000001899187209 */ /* 0x000fe40007810000 */
[----:B------:R-:W-:Y:S01]  /*3b50*/  FSEL R65, R27, -INF , P5 ;  /* 0xff8000001b417808 */ /* 0x000fe20002800000 */
[----:B------:R-:W1:Y:S01]  /*3b60*/  SHFL.BFLY PT, R21, R20, 0x2, 0x1f ;  /* 0x0c401f0014157f89 */ /* 0x000e6200000e0000 */
[----:B------:R-:W-:-:S02]  /*3b70*/  FMNMX.FTZ R24, R152, R24, !PT ;  /* 0x0000001898187209 */ /* 0x000fc40007810000 */
[----:B------:R-:W-:Y:S02]  /*3b80*/  FSEL R64, R22, -INF , P2 ;  /* 0xff80000016407808 */ /* 0x000fe40001000000 */
[----:B------:R-:W-:Y:S02]  /*3b90*/  FMNMX.FTZ R24, R149, R24, !PT ;  /* 0x0000001895187209 */ /* 0x000fe40007810000 */
[----:B------:R-:W-:Y:S02]  /*3ba0*/  FSEL R62, R23, -INF , P1 ;  /* 0xff800000173e7808 */ /* 0x000fe40000800000 */
[----:B------:R-:W-:-:S04]  /*3bb0*/  FMNMX.FTZ R24, R66, R24, !PT ;  /* 0x0000001842187209 */ /* 0x000fc80007810000 */
[----:B------:R-:W-:Y:S02]  /*3bc0*/  FMNMX.FTZ R22, R65, R24, !PT ;  /* 0x0000001841167209 */ /* 0x000fe40007810000 */
[----:B------:R-:W-:Y:S02]  /*3bd0*/  LDSM.16.MT88.4 R24, [R236+0x900] ;  /* 0x00090000ec18783b */ /* 0x000fe40000004200 */
        /* <DEDUP_REMOVED lines=24> */
[----:B------:R-:W1:Y:S01]  /*3d60*/  LDSM.16.MT88.4 R4, [R232+0x4100] ;  /* 0x00410000e804783b */ /* 0x000e620000004200 */
[----:B------:R-:W2:Y:S01]  /*3d70*/  MUFU.EX2 R59, R59 ;  /* 0x0000003b003b7308 */ /* 0x000ea20000000800 */
[----:B------:R-:W-:-:S02]  /*3d80*/  FFMA.FTZ R47, R208, c[0x0][0x2d0], -R133 ;  /* 0x0000b400d02f7a23 */ /* 0x000fc40000010885 */
[----:B------:R-:W-:Y:S01]  /*3d90*/  FSEL R63, R63, RZ, P1 ;  /* 0x000000ff3f3f7208 */ /* 0x000fe20000800000 */
[--C-:B------:R-:W-:Y:S01]  /*3da0*/  FFMA.FTZ R44, R202, c[0x0][0x2d0], -R133.reuse ;  /* 0x0000b400ca2c7a23 */ /* 0x100fe20000010885 */
[----:B------:R-:W-:Y:S01]  /*3db0*/  PLOP3.LUT P1, PT, PT, PT, UP0, 0x40, 0x0 ;  /* 0x000000000000781c */ /* 0x000fe20003f2e808 */
[----:B------:R-:W-:Y:S02]  /*3dc0*/  FFMA.FTZ R43, R203, c[0x0][0x2d0], -R133 ;  /* 0x0000b400cb2b7a23 */ /* 0x000fe40000010885 */
[--C-:B------:R-:W-:Y:S01]  /*3dd0*/  FFMA.FTZ R61, R18, c[0x0][0x2d0], -R63.reuse ;  /* 0x0000b400123d7a23 */ /* 0x100fe2000001083f */
[----:B------:R-:W-:Y:S01]  /*3de0*/  MUFU.EX2 R57, R57 ;  /* 0x0000003900397308 */ /* 0x000fe20000000800 */
[--C-:B------:R-:W-:Y:S02]  /*3df0*/  FFMA.FTZ R60, R19, c[0x0][0x2d0], -R63.reuse ;  /* 0x0000b400133c7a23 */ /* 0x100fe4000001083f */
[--C-:B------:R-:W-:Y:S01]  /*3e00*/  FFMA.FTZ R55, R14, c[0x0][0x2d0], -R63.reuse ;  /* 0x0000b4000e377a23 */ /* 0x100fe2000001083f */
[----:B------:R-:W-:Y:S01]  /*3e10*/  LDSM.16.MT88.4 R16, [R233+0x900] ;  /* 0x00090000e910783b */ /* 0x000fe20000004200 */
[----:B------:R-:W-:-:S02]  /*3e20*/  FFMA.FTZ R54, R15, c[0x0][0x2d0], -R63 ;  /* 0x0000b4000f367a23 */ /* 0x000fc4000001083f */
[--C-:B------:R-:W-:Y:S01]  /*3e30*/  FFMA.FTZ R50, R10, c[0x0][0x2d0], -R63.reuse ;  /* 0x0000b4000a327a23 */ /* 0x100fe2000001083f */
[----:B------:R-:W3:Y:S01]  /*3e40*/  MUFU.EX2 R53, R53 ;  /* 0x0000003500357308 */ /* 0x000ee20000000800 */
[----:B------:R-:W4:Y:S01]  /*3e50*/  LDSM.16.MT88.4 R12, [R232+0x900] ;  /* 0x00090000e80c783b */ /* 0x000f220000004200 */
[--C-:B------:R-:W-:Y:S01]  /*3e60*/  FFMA.FTZ R49, R11, c[0x0][0x2d0], -R63.reuse ;  /* 0x0000b4000b317a23 */ /* 0x100fe2000001083f */
[----:B--2---:R-:W-:Y:S01]  /*3e70*/  F2FP.BF16.PACK_AB R112, R58, R59 ;  /* 0x0000003b3a70723e */ /* 0x004fe200000010ff */
[--C-:B------:R-:W-:Y:S02]  /*3e80*/  FFMA.FTZ R46, R9, c[0x0][0x2d0], -R63.reuse ;  /* 0x0000b400092e7a23 */ /* 0x100fe4000001083f */
[----:B------:R-:W-:Y:S02]  /*3e90*/  FFMA.FTZ R45, R8, c[0x0][0x2d0], -R63 ;  /* 0x0000b400082d7a23 */ /* 0x000fe4000001083f */
[----:B------:R-:W-:Y:S01]  /*3ea0*/  MUFU.EX2 R61, R61 ;  /* 0x0000003d003d7308 */ /* 0x000fe20000000800 */
[----:B------:R-:W2:Y:S01]  /*3eb0*/  LDSM.16.MT88.4 R8, [R236+0x4900] ;  /* 0x00490000ec08783b */ /* 0x000ea20000004200 */
[----:B------:R-:W-:-:S02]  /*3ec0*/  FFMA.FTZ R40, R201, c[0x0][0x2d0], -R133 ;  /* 0x0000b400c9287a23 */ /* 0x000fc40000010885 */
[--C-:B------:R-:W-:Y:S02]  /*3ed0*/  FFMA.FTZ R42, R195, c[0x0][0x2d0], -R63.reuse ;  /* 0x0000b400c32a7a23 */ /* 0x100fe4000001083f */
[--C-:B------:R-:W-:Y:S02]  /*3ee0*/  FFMA.FTZ R41, R200, c[0x0][0x2d0], -R63.reuse ;  /* 0x0000b400c8297a23 */ /* 0x100fe4000001083f */
[----:B------:R-:W5:Y:S01]  /*3ef0*/  MUFU.EX2 R60, R60 ;  /* 0x0000003c003c7308 */ /* 0x000f620000000800 */
        /* <DEDUP_REMOVED lines=10> */
[----:B-----5:R-:W-:Y:S01]  /*3fa0*/  F2FP.BF16.PACK_AB R113, R60, R61 ;  /* 0x0000003d3c71723e */ /* 0x020fe200000010ff */
[----:B------:R-:W-:-:S02]  /*3fb0*/  FFMA.FTZ R151, R151, c[0x0][0x2d0], -R63 ;  /* 0x0000b40097977a23 */ /* 0x000fc4000001083f */
[----:B------:R-:W-:Y:S02]  /*3fc0*/  FFMA.FTZ R192, R192, c[0x0][0x2d0], -R63 ;  /* 0x0000b400c0c07a23 */ /* 0x000fe4000001083f */
[----:B------:R-:W-:Y:S02]  /*3fd0*/  FFMA.FTZ R159, R159, c[0x0][0x2d0], -R133 ;  /* 0x0000b4009f9f7a23 */ /* 0x000fe40000010885 */
        /* <DEDUP_REMOVED lines=11> */
[----:B------:R-:W-:Y:S01]  /*4090*/  FFMA.FTZ R181, R181, c[0x0][0x2d0], -R133 ;  /* 0x0000b400b5b57a23 */ /* 0x000fe20000010885 */
        /* <DEDUP_REMOVED lines=12> */
[----:B------:R-:W3:Y:S01]  /*4160*/  MUFU.EX2 R50, R50 ;  /* 0x0000003200327308 */ /* 0x000ee20000000800 */
[--C-:B------:R-:W-:Y:S02]  /*4170*/  FFMA.FTZ R154, R154, c[0x0][0x2d0], -R63.reuse ;  /* 0x0000b4009a9a7a23 */ /* 0x100fe4000001083f */
[--C-:B------:R-:W-:Y:S02]  /*4180*/  FFMA.FTZ R153, R153, c[0x0][0x2d0], -R63.reuse ;  /* 0x0000b40099997a23 */ /* 0x100fe4000001083f */
[--C-:B------:R-:W-:Y:S01]  /*4190*/  FFMA.FTZ R152, R152, c[0x0][0x2d0], -R63.reuse ;  /* 0x0000b40098987a23 */ /* 0x100fe2000001083f */
[----:B------:R-:W-:Y:S01]  /*41a0*/  HMMA.16816.F32.BF16 R96, R112, R98, RZ ;  /* 0x000000627060723c */ /* 0x000fe200000418ff */
[----:B------:R-:W-:Y:S01]  /*41b0*/  FFMA.FTZ R149, R149, c[0x0][0x2d0], -R63 ;  /* 0x0000b40095957a23 */ /* 0x000fe2000001083f */
[----:B------:R-:W5:Y:S01]  /*41c0*/  MUFU.EX2 R49, R49 ;  /* 0x0000003100317308 */ /* 0x000f620000000800 */
        /* <DEDUP_REMOVED lines=12> */
[----:B---3--:R-:W-:-:S03]  /*4290*/  FADD.FTZ R54, R50, R54 ;  /* 0x0000003632367221 */ /* 0x008fc60000010000 */
        /* <DEDUP_REMOVED lines=9> */
[----:B------:R-:W3:Y:S06]  /*4330*/  MUFU.EX2 R42, R42 ;  /* 0x0000002a002a7308 */ /* 0x000eec0000000800 */
[C---:B------:R-:W-:Y:S02]  /*4340*/  HMMA.16816.F32.BF16 R80, R112.reuse, R82, RZ ;  /* 0x000000527050723c */ /* 0x040fe400000418ff */
[----:B------:R-:W1:Y:S06]  /*4350*/  MUFU.EX2 R41, R41 ;  /* 0x0000002900297308 */ /* 0x000e6c0000000800 */
[C---:B------:R-:W-:Y:S02]  /*4360*/  HMMA.16816.F32.BF16 R100, R112.reuse, R102, RZ ;  /* 0x000000667064723c */ /* 0x040fe400000418ff */
[----:B------:R-:W-:Y:S06]  /*4370*/  MUFU.EX2 R2, R2 ;  /* 0x0000000200027308 */ /* 0x000fec0000000800 */
[C---:B------:R-:W-:Y:S02]  /*4380*/  HMMA.16816.F32.BF16 R108, R112.reuse, R110, RZ ;  /* 0x0000006e706c723c */ /* 0x040fe400000418ff */
[----:B------:R-:W2:Y:S06]  /*4390*/  MUFU.EX2 R0, R0 ;  /* 0x0000000000007308 */ /* 0x000eac0000000800 */
[C---:B-1----:R-:W-:Y:S02]  /*43a0*/  HMMA.16816.F32.BF16 R116, R112.reuse, R4, RZ ;  /* 0x000000047074723c */ /* 0x042fe400000418ff */
[----:B------:R-:W-:Y:S05]  /*43b0*/  MUFU.EX2 R145, R145 ;  /* 0x0000009100917308 */ /* 0x000fea0000000800 */
[----:B------:R-:W-:Y:S01]  /*43c0*/  F2FP.BF16.PACK_AB R4, R52, R56 ;  /* 0x000000383404723e */ /* 0x000fe200000010ff */
[----:B------:R-:W-:Y:S01]  /*43d0*/  HMMA.16816.F32.BF16 R112, R112, R6, RZ ;  /* 0x000000067070723c */ /* 0x000fe200000418ff */
[----:B-----5:R-:W-:Y:S01]  /*43e0*/  F2FP.BF16.PACK_AB R5, R49, R50 ;  /* 0x000000323105723e */ /* 0x020fe200000010ff */
[----:B------:R-:W-:Y:S01]  /*43f0*/  MUFU.EX2 R146, R146 ;  /* 0x0000009200927308 */ /* 0x000fe20000000800 */
[----:B------:R-:W-:-:S02]  /*4400*/  FADD.FTZ R56, R56, R57 ;  /* 0x0000003938387221 */ /* 0x000fc40000010000 */
[----:B------:R-:W-:Y:S02]  /*4410*/  FADD.FTZ R49, R49, R54 ;  /* 0x0000003631317221 */ /* 0x000fe40000010000 */
[----:B------:R-:W-:Y:S01]  /*4420*/  F2FP.BF16.PACK_AB R6, R48, R51 ;  /* 0x000000333006723e */ /* 0x000fe200000010ff */
[----:B------:R-:W-:Y:S01]  /*4430*/  FADD.FTZ R56, R52, R56 ;  /* 0x0000003834387221 */ /* 0x000fe20000010000 */
[----:B------:R-:W-:Y:S01]  /*4440*/  F2FP.BF16.PACK_AB R7, R45, R46 ;  /* 0x0000002e2d07723e */ /* 0x000fe200000010ff */
[----:B------:R-:W-:Y:S01]  /*4450*/  MUFU.EX2 R148, R148 ;  /* 0x0000009400947308 */ /* 0x000fe20000000800 */
[----:B------:R-:W-:Y:S02]  /*4460*/  FADD.FTZ R49, R46, R49 ;  /* 0x000000312e317221 */ /* 0x000fe40000010000 */
[----:B------:R-:W-:Y:S02]  /*4470*/  FADD.FTZ R51, R51, R56 ;  /* 0x0000003833337221 */ /* 0x000fe40000010000 */
[----:B------:R-:W-:Y:S01]  /*4480*/  FADD.FTZ R45, R45, R49 ;  /* 0x000000312d2d7221 */ /* 0x000fe20000010000 */
[----:B----4-:R-:W-:Y:S01]  /*4490*/  HMMA.16816.F32.BF16 R84, R4, R12, R84 ;  /* 0x0000000c0454723c */ /* 0x010fe20000041854 */
[----:B------:R-:W-:Y:S01]  /*44a0*/  FADD.FTZ R51, R48, R51 ;  /* 0x0000003330337221 */ /* 0x000fe20000010000 */
[----:B------:R-:W-:Y:S01]  /*44b0*/  MUFU.EX2 R147, R147 ;  /* 0x0000009300937308 */ /* 0x000fe20000000800 */
[----:B---3--:R-:W-:-:S05]  /*44c0*/  FADD.FTZ R45, R42, R45 ;  /* 0x0000002d2a2d7221 */ /* 0x008fca0000010000 */
[C---:B------:R-:W-:Y:S01]  /*44d0*/  HMMA.16816.F32.BF16 R88, R4.reuse, R14, R88 ;  /* 0x0000000e0458723c */ /* 0x040fe20000041858 */
[----:B------:R-:W1:Y:S01]  /*44e0*/  LDSM.16.MT88.4 R12, [R232+0x4900] ;  /* 0x00490000e80c783b */ /* 0x000e620000004200 */
[----:B------:R-:W3:Y:S06]  /*44f0*/  MUFU.EX2 R150, R150 ;  /* 0x0000009600967308 */ /* 0x000eec0000000800 */
[C---:B--2---:R-:W-:Y:S02]  /*4500*/  HMMA.16816.F32.BF16 R92, R4.reuse, R8, R92 ;  /* 0x00000008045c723c */ /* 0x044fe4000004185c */
[----:B------:R-:W2:Y:S06]  /*4510*/  MUFU.EX2 R151, R151 ;  /* 0x0000009700977308 */ /* 0x000eac0000000800 */
        /* <DEDUP_REMOVED lines=16> */
[----:B------:R-:W5:Y:S01]  /*4620*/  LDSM.16.MT88.4 R16, [R233+0x1100] ;  /* 0x00110000e910783b */ /* 0x000f620000004200 */
        /* <DEDUP_REMOVED lines=20> */
[C---:B------:R-:W-:Y:S01]  /*4770*/  F2FP.BF16.PACK_AB R5, R41.reuse, R42 ;  /* 0x0000002a2905723e */ /* 0x040fe200000010ff */
[----:B------:R-:W-:Y:S01]  /*4780*/  FADD.FTZ R47, R44, R47 ;  /* 0x0000002f2c2f7221 */ /* 0x000fe20000010000 */
[----:B------:R-:W-:Y:S01]  /*4790*/  F2FP.BF16.PACK_AB R7, R0, R2 ;  /* 0x000000020007723e */ /* 0x000fe200000010ff */
[----:B------:R-:W-:-:S02]  /*47a0*/  FADD.FTZ R41, R41, R45 ;  /* 0x0000002d29297221 */ /* 0x000fc40000010000 */
[----:B------:R-:W-:Y:S02]  /*47b0*/  FADD.FTZ R43, R43, R47 ;  /* 0x0000002f2b2b7221 */ /* 0x000fe40000010000 */
[----:B------:R-:W-:Y:S01]  /*47c0*/  MUFU.EX2 R157, R157 ;  /* 0x0000009d009d7308 */ /* 0x000fe20000000800 */
[----:B------:R-:W-:Y:S01]  /*47d0*/  FADD.FTZ R41, R2, R41 ;  /* 0x0000002902297221 */ /* 0x000fe20000010000 */
[----:B----4-:R-:W-:Y:S01]  /*47e0*/  HMMA.16816.F32.BF16 R84, R4, R8, R84 ;  /* 0x000000080454723c */ /* 0x010fe20000041854 */
[----:B------:R-:W-:Y:S02]  /*47f0*/  FADD.FTZ R43, R40, R43 ;  /* 0x0000002b282b7221 */ /* 0x000fe40000010000 */
[----:B------:R-:W-:-:S03]  /*4800*/  FADD.FTZ R0, R0, R41 ;  /* 0x0000002900007221 */ /* 0x000fc60000010000 */
[----:B------:R-:W-:Y:S01]  /*4810*/  MUFU.EX2 R156, R156 ;  /* 0x0000009c009c7308 */ /* 0x000fe20000000800 */
[----:B---3--:R-:W-:Y:S01]  /*4820*/  FADD.FTZ R0, R150, R0 ;  /* 0x0000000096007221 */ /* 0x008fe20000010000 */
[C---:B------:R-:W-:Y:S01]  /*4830*/  HMMA.16816.F32.BF16 R88, R4.reuse, R10, R88 ;  /* 0x0000000a0458723c */ /* 0x040fe20000041858 */
[----:B------:R-:W3:Y:S05]  /*4840*/  LDSM.16.MT88.4 R8, [R232+0x5100] ;  /* 0x00510000e808783b */ /* 0x000eea0000004200 */
[----:B------:R-:W-:Y:S02]  /*4850*/  MUFU.EX2 R155, R155 ;  /* 0x0000009b009b7308 */ /* 0x000fe40000000800 */
[C---:B-----5:R-:W-:Y:S06]  /*4860*/  HMMA.16816.F32.BF16 R76, R4.reuse, R16, R76 ;  /* 0x00000010044c723c */ /* 0x060fec000004184c */
        /* <DEDUP_REMOVED lines=12> */
[C---:B---3--:R-:W-:Y:S06]  /*4930*/  HMMA.16816.F32.BF16 R116, R4.reuse, R8, R116 ;  /* 0x000000080474723c */ /* 0x048fec0000041874 */
[----:B------:R-:W3:Y:S02]  /*4940*/  MUFU.EX2 R37, R37 ;  /* 0x0000002500257308 */ /* 0x000ee40000000800 */
        /* <DEDUP_REMOVED lines=22> */
[----:B--2---:R-:W-:Y:S01]  /*4ab0*/  F2FP.BF16.PACK_AB R5, R151, R150 ;  /* 0x000000969705723e */ /* 0x004fe200000010ff */
[----:B------:R-:W-:Y:S01]  /*4ac0*/  FADD.FTZ R145, R146, R145 ;  /* 0x0000009192917221 */ /* 0x000fe20000010000 */
[----:B---3--:R-:W-:Y:S01]  /*4ad0*/  F2FP.BF16.PACK_AB R7, R37, R36 ;  /* 0x000000242507723e */ /* 0x008fe200000010ff */
        /* <DEDUP_REMOVED lines=33> */
[C---:B------:R-:W-:Y:S01]  /*4cf0*/  F2FP.BF16.PACK_AB R5, R162.reuse, R161 ;  /* 0x000000a1a205723e */ /* 0x040fe200000010ff */
        /* <DEDUP_REMOVED lines=147> */
[C---:B------:R-:W-:Y:S01]  /*5630*/  SHF.L.U64.HI R247, R33.reuse, 0x1, R35 ;  /* 0x0000000121f77819 */ /* 0x040fe20000010223 */
[----:B------:R-:W-:Y:S01]  /*5640*/  IMAD.SHL.U32 R246, R33, 0x2, RZ ;  /* 0x0000000221f67824 */ /* 0x000fe200078e00ff */
[C---:B------:R-:W-:Y:S01]  /*5650*/  SHF.L.U64.HI R245, R32.reuse, 0x1, R34 ;  /* 0x0000000120f57819 */ /* 0x040fe20000010222 */
[----:B------:R-:W-:Y:S01]  /*5660*/  IMAD.SHL.U32 R244, R32, 0x2, RZ ;  /* 0x0000000220f47824 */ /* 0x000fe200078e00ff */
[----:B------:R-:W-:Y:S01]  /*5670*/  MOV R0, R3 ;  /* 0x0000000300007202 */ /* 0x000fe20000000f00 */
[----:B------:R-:W-:Y:S01]  /*5680*/  IMAD.MOV.U32 R2, RZ, RZ, R132 ;  /* 0x000000ffff027224 */ /* 0x000fe200078e0084 */
[----:B------:R-:W-:Y:S01]  /*5690*/  UIADD3 UR6, UR6, -0x2, URZ ;  /* 0xfffffffe06067890 */ /* 0x000fe2000fffe03f */
[----:B------:R-:W-:Y:S09]  /*56a0*/  BRA `(.L_x_27) ;  /* 0x000003c000007947 */ /* 0x000ff20003800000 */
.L_x_29:
[----:B------:R-:W-:Y:S01]  /*56b0*/  ULEA UR4, UR6, UR10, 0x7 ;  /* 0x0000000a06047291 */ /* 0x000fe2000f8e383f */
[----:B------:R-:W-:Y:S05]  /*56c0*/  IMAD.MOV.U32 R239, RZ, RZ, RZ ;  /* 0x000000ffffef7224 */ /* 0x000fea00078e00ff */
        /* <DEDUP_REMOVED lines=8> */
[C---:B------:R-:W-:Y:S03]  /*5750*/  @!P6 LEA R132, P1, R134.reuse, c[0x0][0x2a0], 0x2 ;  /* 0x0000a8008684ea11 */ /* 0x040fe600078210ff */
[----:B------:R-:W-:Y:S01]  /*5760*/  IMAD R240, R3, c[0x0][0x2b8], R240 ;  /* 0x0000ae0003f07a24 */ /* 0x000fe200078e02f0 */
[----:B------:R-:W-:Y:S03]  /*5770*/  @!P6 LEA.HI.X R133, R134, c[0x0][0x2a4], R133, 0x2, P1 ;  /* 0x0000a9008685ea11 */ /* 0x000fe600008f1485 */
[C---:B------:R-:W-:Y:S01]  /*5780*/  IMAD.WIDE.U32 R134, R240.reuse, c[0x0][0x1e0], RZ ;  /* 0x00007800f0867a25 */ /* 0x040fe200078e00ff */
[----:B------:R-:W-:Y:S01]  /*5790*/  SHF.R.S32.HI R3, RZ, 0x1f, R240 ;  /* 0x0000001fff037819 */ /* 0x000fe200000114f0 */
[----:B------:R-:W2:Y:S04]  /*57a0*/  @!P6 LDG.E R239, [R132.64] ;  /* 0x0000000c84efe981 */ /* 0x000ea8000c1e1900 */
[----:B------:R-:W-:Y:S04]  /*57b0*/  IMAD R3, R3, c[0x0][0x1e0], RZ ;  /* 0x0000780003037a24 */ /* 0x000fe800078e02ff */
[----:B------:R-:W-:Y:S04]  /*57c0*/  IMAD R3, R240, c[0x0][0x1e4], R3 ;  /* 0x00007900f0037a24 */ /* 0x000fe800078e0203 */
        /* <DEDUP_REMOVED lines=13> */
[----:B------:R-:W-:Y:S04]  /*58a0*/  SHFL.IDX PT, R133, R132, 0x2, 0x181f ;  /* 0x00581f0084857f89 */ /* 0x000fe800000e0000 */
[----:B------:R-:W-:Y:S04]  /*58b0*/  SHFL.IDX PT, R134, R3, 0x2, 0x181f ;  /* 0x00581f0003867f89 */ /* 0x000fe800000e0000 */
[----:B------:R-:W5:Y:S01]  /*58c0*/  SHFL.IDX PT, R132, R132, 0x3, 0x181f ;  /* 0x00781f0084847f89 */ /* 0x000f6200000e0000 */
[C---:B-1----:R-:W-:Y:S02]  /*58d0*/  IADD3 R148, P5, R145.reuse, R246, RZ ;  /* 0x000000f691947210 */ /* 0x042fe40007fbe0ff */
[----:B------:R-:W-:Y:S01]  /*58e0*/  IADD3 R152, P2, R145, R244, RZ ;  /* 0x000000f491987210 */ /* 0x000fe20007f5e0ff */
[----:B------:R-:W1:Y:S02]  /*58f0*/  SHFL.IDX PT, R3, R3, 0x3, 0x181f ;  /* 0x00781f0003037f89 */ /* 0x000e6400000e0000 */
[C-C-:B--2---:R-:W-:Y:S01]  /*5900*/  IMAD.X R149, R146.reuse, 0x1, R247.reuse, P5 ;  /* 0x0000000192957824 */ /* 0x144fe200028e06f7 */
[-C--:B------:R-:W-:Y:S02]  /*5910*/  IADD3.X R153, R146, R245.reuse, RZ, P2, !PT ;  /* 0x000000f592997210 */ /* 0x080fe400017fe4ff */
[C---:B---3--:R-:W-:Y:S02]  /*5920*/  IADD3 R150, P1, R135.reuse, R246, RZ ;  /* 0x000000f687967210 */ /* 0x048fe40007f3e0ff */
[----:B------:R2:W-:Y:S01]  /*5930*/  LDGSTS.E.BYPASS.LTC128B.128 [R241+0x8100], [R148.64], !P4 ;  /* 0x0810000094f17fae */ /* 0x0005e2000e101d4c */
[----:B------:R-:W-:Y:S02]  /*5940*/  IADD3 R146, P2, R135, R244, RZ ;  /* 0x000000f487927210 */ /* 0x000fe40007f5e0ff */
[C---:B----4-:R-:W-:Y:S01]  /*5950*/  IMAD.X R151, R144.reuse, 0x1, R247, P1 ;  /* 0x0000000190977824 */ /* 0x050fe200008e06f7 */
[----:B------:R3:W-:Y:S02]  /*5960*/  LDGSTS.E.BYPASS.LTC128B.128 [R241+0xc100], [R152.64], !P3 ;  /* 0x0c10000098f17fae */ /* 0x0007e4000d901d4c */
[----:B------:R-:W-:Y:S02]  /*5970*/  IMAD.X R147, R144, 0x1, R245, P2 ;  /* 0x0000000190937824 */ /* 0x000fe400010e06f5 */
[----:B------:R4:W-:Y:S04]  /*5980*/  LDGSTS.E.BYPASS.LTC128B.128 [R241+0x9100], [R150.64], !P4 ;  /* 0x0910000096f17fae */ /* 0x0009e8000e101d4c */
[----:B------:R3:W-:Y:S01]  /*5990*/  LDGSTS.E.BYPASS.LTC128B.128 [R241+0xd100], [R146.64], !P3 ;  /* 0x0d10000092f17fae */ /* 0x0007e2000d901d4c */
[-C--:B-----5:R-:W-:Y:S05]  /*59a0*/  IADD3 R144, P2, R132, R246.reuse, RZ ;  /* 0x000000f684907210 */ /* 0x0a0fea0007f5e0ff */
[--C-:B-1----:R-:W-:Y:S01]  /*59b0*/  IMAD.X R145, R3, 0x1, R247.reuse, P2 ;  /* 0x0000000103917824 */ /* 0x102fe200010e06f7 */
[C---:B--2---:R-:W-:Y:S05]  /*59c0*/  IADD3 R148, P1, R133.reuse, R246, RZ ;  /* 0x000000f685947210 */ /* 0x044fea0007f3e0ff */
[----:B------:R-:W-:Y:S01]  /*59d0*/  IMAD.X R149, R134, 0x1, R247, P1 ;  /* 0x0000000186957824 */ /* 0x000fe200008e06f7 */
[-C--:B------:R-:W-:Y:S02]  /*59e0*/  IADD3 R132, P1, R132, R244.reuse, RZ ;  /* 0x000000f484847210 */ /* 0x080fe40007f3e0ff */
[----:B----4-:R-:W-:Y:S02]  /*59f0*/  IADD3 R150, P5, R133, R244, RZ ;  /* 0x000000f485967210 */ /* 0x010fe40007fbe0ff */
[----:B------:R3:W-:Y:S01]  /*5a00*/  LDGSTS.E.BYPASS.LTC128B.128 [R241+0xa100], [R148.64], !P4 ;  /* 0x0a10000094f17fae */ /* 0x0007e2000e101d4c */
[----:B------:R-:W-:Y:S01]  /*5a10*/  IMAD.X R133, R3, 0x1, R245, P1 ;  /* 0x0000000103857824 */ /* 0x000fe200008e06f5 */
[----:B------:R-:W-:Y:S05]  /*5a20*/  IADD3.X R151, R134, R245, RZ, P5, !PT ;  /* 0x000000f586977210 */ /* 0x000fea0002ffe4ff */
[----:B------:R3:W-:Y:S04]  /*5a30*/  LDGSTS.E.BYPASS.LTC128B.128 [R241+0xe100], [R150.64], !P3 ;  /* 0x0e10000096f17fae */ /* 0x0007e8000d901d4c */
[----:B------:R3:W-:Y:S04]  /*5a40*/  LDGSTS.E.BYPASS.LTC128B.128 [R241+0xb100], [R144.64], !P4 ;  /* 0x0b10000090f17fae */ /* 0x0007e8000e101d4c */
[----:B------:R3:W-:Y:S01]  /*5a50*/  LDGSTS.E.BYPASS.LTC128B.128 [R241+0xf100], [R132.64], !P3 ;  /* 0x0f10000084f17fae */ /* 0x0007e2000d901d4c */
[----:B------:R-:W-:-:S05]  /*5a60*/  BRA `(.L_x_28) ;  /* 0x00000f8000007947 */ /* 0x000fca0003800000 */
.L_x_27:
        /* <DEDUP_REMOVED lines=18> */
[----:B------:R-:W4:Y:S01]  /*5b90*/  LDSM.16.M88.4 R32, [R238+0x9900] ;  /* 0x00990000ee20783b */ /* 0x000f220000000200 */
        /* <DEDUP_REMOVED lines=12> */
[----:B------:R-:W-:Y:S02]  /*5c60*/  LDSM.16.M88.4 R156, [R227] ;  /* 0x00000000e39c783b */ /* 0x000fe40000000200 */
[C---:B------:R-:W-:Y:S03]  /*5c70*/  HMMA.16816.F32.BF16 R16, R136.reuse, R18, RZ ;  /* 0x000000128810723c */ /* 0x040fe600000418ff */
[----:B------:R-:W1:Y:S05]  /*5c80*/  SHFL.IDX PT, R165, R160, RZ, 0x181f ;  /* 0x00181fffa0a57589 */ /* 0x000e6a00000e0000 */
[C---:B---3--:R-:W-:Y:S01]  /*5c90*/  HMMA.16816.F32.BF16 R20, R136.reuse, R24, RZ ;  /* 0x000000188814723c */ /* 0x048fe200000418ff */
[----:B------:R-:W2:Y:S05]  /*5ca0*/  SHFL.IDX PT, R180, R164, RZ, 0x181f ;  /* 0x00181fffa4b47589 */ /* 0x000eaa00000e0000 */
[----:B------:R-:W3:Y:S02]  /*5cb0*/  SHFL.IDX PT, R3, R160, 0x1, 0x181f ;  /* 0x00381f00a0037f89 */ /* 0x000ee400000e0000 */
[C---:B------:R-:W-:Y:S03]  /*5cc0*/  HMMA.16816.F32.BF16 R24, R136.reuse, R26, RZ ;  /* 0x0000001a8818723c */ /* 0x040fe600000418ff */
[----:B------:R-:W5:Y:S05]  /*5cd0*/  SHFL.IDX PT, R183, R164, 0x1, 0x181f ;  /* 0x00381f00a4b77f89 */ /* 0x000f6a00000e0000 */
[C---:B----4-:R-:W-:Y:S01]  /*5ce0*/  HMMA.16816.F32.BF16 R28, R136.reuse, R32, RZ ;  /* 0x00000020881c723c */ /* 0x050fe200000418ff */
[----:B------:R-:W-:Y:S03]  /*5cf0*/  SHFL.IDX PT, R188, R160, 0x2, 0x181f ;  /* 0x00581f00a0bc7f89 */ /* 0x000fe600000e0000 */
[C---:B-1----:R-:W-:Y:S02]  /*5d00*/  IADD3 R192, P5, R165.reuse, R246, RZ ;  /* 0x000000f6a5c07210 */ /* 0x042fe40007fbe0ff */
[----:B------:R-:W-:Y:S01]  /*5d10*/  IADD3 R194, P2, R165, R244, RZ ;  /* 0x000000f4a5c27210 */ /* 0x000fe20007f5e0ff */
[----:B------:R-:W1:Y:S01]  /*5d20*/  SHFL.IDX PT, R189, R160, 0x3, 0x181f ;  /* 0x00781f00a0bd7f89 */ /* 0x000e6200000e0000 */
[C---:B------:R-:W-:Y:S01]  /*5d30*/  HMMA.16816.F32.BF16 R32, R136.reuse, R34, RZ ;  /* 0x000000228820723c */ /* 0x040fe200000418ff */
[C---:B--2---:R-:W-:Y:S03]  /*5d40*/  IMAD.X R193, R180.reuse, 0x1, R247, P5 ;  /* 0x00000001b4c17824 */ /* 0x044fe600028e06f7 */
[----:B------:R-:W-:Y:S01]  /*5d50*/  LDSM.16.M88.4 R160, [R226] ;  /* 0x00000000e2a0783b */ /* 0x000fe20000000200 */
[----:B------:R-:W-:Y:S01]  /*5d60*/  IMAD.X R195, R180, 0x1, R245, P2 ;  /* 0x00000001b4c37824 */ /* 0x000fe200010e06f5 */
[C---:B---3--:R-:W-:Y:S02]  /*5d70*/  IADD3 R200, P1, R3.reuse, R246, RZ ;  /* 0x000000f603c87210 */ /* 0x048fe40007f3e0ff */
[C---:B------:R-:W-:Y:S01]  /*5d80*/  HMMA.16816.F32.BF16 R36, R136.reuse, R40, RZ ;  /* 0x000000288824723c */ /* 0x040fe200000418ff */
[----:B------:R-:W2:Y:S03]  /*5d90*/  SHFL.IDX PT, R181, R164, 0x2, 0x181f ;  /* 0x00581f00a4b57f89 */ /* 0x000ea600000e0000 */
[----:B------:R-:W-:Y:S01]  /*5da0*/  IADD3 R190, P2, R3, R244, RZ ;  /* 0x000000f403be7210 */ /* 0x000fe20007f5e0ff */
[C---:B-----5:R-:W-:Y:S01]  /*5db0*/  IMAD.X R201, R183.reuse, 0x1, R247, P1 ;  /* 0x00000001b7c97824 */ /* 0x060fe200008e06f7 */
[----:B------:R-:W-:Y:S02]  /*5dc0*/  SHFL.IDX PT, R182, R164, 0x3, 0x181f ;  /* 0x00781f00a4b67f89 */ /* 0x000fe400000e0000 */
[C---:B------:R-:W-:Y:S01]  /*5dd0*/  HMMA.16816.F32.BF16 R40, R136.reuse, R42, RZ ;  /* 0x0000002a8828723c */ /* 0x040fe200000418ff */
[----:B------:R-:W-:Y:S02]  /*5de0*/  IMAD.X R191, R183, 0x1, R245, P2 ;  /* 0x00000001b7bf7824 */ /* 0x000fe400010e06f5 */
[----:B------:R-:W-:Y:S01]  /*5df0*/  LDSM.16.M88.4 R164, [R225] ;  /* 0x00000000e1a4783b */ /* 0x000fe20000000200 */
[-C--:B-1----:R-:W-:Y:S04]  /*5e00*/  IADD3 R180, P2, R189, R246.reuse, RZ ;  /* 0x000000f6bdb47210 */ /* 0x082fe80007f5e0ff */
[C---:B------:R-:W-:Y:S08]  /*5e10*/  HMMA.16816.F32.BF16 R44, R136.reuse, R48, RZ ;  /* 0x00000030882c723c */ /* 0x040ff000000418ff */
[C---:B------:R-:W-:Y:S08]  /*5e20*/  HMMA.16816.F32.BF16 R48, R136.reuse, R50, RZ ;  /* 0x000000328830723c */ /* 0x040ff000000418ff */
[C---:B------:R-:W-:Y:S08]  /*5e30*/  HMMA.16816.F32.BF16 R52, R136.reuse, R56, RZ ;  /* 0x000000388834723c */ /* 0x040ff000000418ff */
[C---:B------:R-:W-:Y:S08]  /*5e40*/  HMMA.16816.F32.BF16 R56, R136.reuse, R58, RZ ;  /* 0x0000003a8838723c */ /* 0x040ff000000418ff */
[C---:B------:R-:W-:Y:S08]  /*5e50*/  HMMA.16816.F32.BF16 R60, R136.reuse, R64, RZ ;  /* 0x00000040883c723c */ /* 0x040ff000000418ff */
[----:B------:R-:W-:Y:S08]  /*5e60*/  HMMA.16816.F32.BF16 R64, R136, R66, RZ ;  /* 0x000000428840723c */ /* 0x000ff000000418ff */
[C---:B------:R-:W-:Y:S08]  /*5e70*/  HMMA.16816.F32.BF16 R4, R140.reuse, R132, R4 ;  /* 0x000000848c04723c */ /* 0x040ff00000041804 */
[C---:B------:R-:W-:Y:S01]  /*5e80*/  HMMA.16816.F32.BF16 R8, R140.reuse, R134, R8 ;  /* 0x000000868c08723c */ /* 0x040fe20000041808 */
[----:B------:R-:W1:Y:S05]  /*5e90*/  LDSM.16.M88.4 R132, [R230] ;  /* 0x00000000e684783b */ /* 0x000e6a0000000200 */
[----:B------:R-:W-:Y:S01]  /*5ea0*/  @!PT LDS RZ, [RZ] ;  /* 0x00000000fffff984 */ /* 0x000fe20000000800 */
[----:B------:R-:W-:Y:S01]  /*5eb0*/  @!PT LDS RZ, [RZ] ;  /* 0x00000000fffff984 */ /* 0x000fe20000000800 */
[----:B------:R-:W-:Y:S01]  /*5ec0*/  @!PT LDS RZ, [RZ] ;  /* 0x00000000fffff984 */ /* 0x000fe20000000800 */
[----:B------:R3:W-:Y:S02]  /*5ed0*/  LDGSTS.E.BYPASS.LTC128B.128 [R243], [R192.64], !P4 ;  /* 0x00000000c0f37fae */ /* 0x0007e4000e101d4c */
[C---:B------:R-:W-:Y:S03]  /*5ee0*/  HMMA.16816.F32.BF16 R12, R140.reuse, R144, R12 ;  /* 0x000000908c0c723c */ /* 0x040fe6000004180c */
[----:B------:R3:W-:Y:S04]  /*5ef0*/  LDGSTS.E.BYPASS.LTC128B.128 [R241+0x4100], [R194.64], !P3 ;  /* 0x04100000c2f17fae */ /* 0x0007e8000d901d4c */
[C---:B------:R-:W-:Y:S01]  /*5f00*/  IADD3 R144, P1, R188.reuse, R246, RZ ;  /* 0x000000f6bc907210 */ /* 0x040fe20007f3e0ff */
[C---:B------:R-:W-:Y:S01]  /*5f10*/  HMMA.16816.F32.BF16 R16, R140.reuse, R146, R16 ;  /* 0x000000928c10723c */ /* 0x040fe20000041810 */
[----:B------:R4:W-:Y:S03]  /*5f20*/  LDGSTS.E.BYPASS.LTC128B.128 [R241+0x1100], [R200.64], !P4 ;  /* 0x01100000c8f17fae */ /* 0x0009e6000e101d4c */
[----:B--2---:R-:W-:Y:S01]  /*5f30*/  IMAD.X R145, R181, 0x1, R247, P1 ;  /* 0x00000001b5917824 */ /* 0x004fe200008e06f7 */
[-C--:B------:R-:W-:Y:S01]  /*5f40*/  IADD3 R188, P5, R188, R244.reuse, RZ ;  /* 0x000000f4bcbc7210 */ /* 0x080fe20007fbe0ff */
[----:B------:R2:W-:Y:S05]  /*5f50*/  LDGSTS.E.BYPASS.LTC128B.128 [R241+0x5100], [R190.64], !P3 ;  /* 0x05100000bef17fae */ /* 0x0005ea000d901d4c */
[----:B------:R5:W-:Y:S01]  /*5f60*/  LDGSTS.E.BYPASS.LTC128B.128 [R241+0x2100], [R144.64], !P4 ;  /* 0x0210000090f17fae */ /* 0x000be2000e101d4c */
[C---:B-1----:R-:W-:Y:S08]  /*5f70*/  HMMA.16816.F32.BF16 R20, R140.reuse, R132, R20 ;  /* 0x000000848c14723c */ /* 0x042ff00000041814 */
[C---:B------:R-:W-:Y:S04]  /*5f80*/  HMMA.16816.F32.BF16 R24, R140.reuse, R134, R24 ;  /* 0x000000868c18723c */ /* 0x040fe80000041818 */
[----:B--2---:R-:W-:Y:S01]  /*5f90*/  IADD3 R190, P1, R189, R244, RZ ;  /* 0x000000f4bdbe7210 */ /* 0x004fe20007f3e0ff */
[----:B------:R-:W-:Y:S02]  /*5fa0*/  IMAD.X R189, R181, 0x1, R245, P5 ;  /* 0x00000001b5bd7824 */ /* 0x000fe400028e06f5 */
[C---:B------:R-:W-:Y:S01]  /*5fb0*/  IMAD.X R181, R182.reuse, 0x1, R247, P2 ;  /* 0x00000001b6b57824 */ /* 0x040fe200010e06f7 */
[C---:B------:R-:W-:Y:S02]  /*5fc0*/  HMMA.16816.F32.BF16 R28, R140.reuse, R148, R28 ;  /* 0x000000948c1c723c */ /* 0x040fe4000004181c */
[----:B------:R1:W-:Y:S02]  /*5fd0*/  LDGSTS.E.BYPASS.LTC128B.128 [R241+0x6100], [R188.64], !P3 ;  /* 0x06100000bcf17fae */ /* 0x0003e4000d901d4c */
[----:B------:R-:W-:Y:S01]  /*5fe0*/  IMAD.X R191, R182, 0x1, R245, P1 ;  /* 0x00000001b6bf7824 */ /* 0x000fe200008e06f5 */
[----:B------:R-:W-:Y:S02]  /*5ff0*/  PLOP3.LUT P1, PT, PT, PT, UP0, 0x80, 0x0 ;  /* 0x000000000000781c */ /* 0x000fe40003f2f008 */
[----:B------:R2:W-:Y:S01]  /*6000*/  LDGSTS.E.BYPASS.LTC128B.128 [R243+0x3000], [R180.64], !P4 ;  /* 0x03000000b4f37fae */ /* 0x0005e2000e101d4c */
[C---:B------:R-:W-:Y:S04]  /*6010*/  HMMA.16816.F32.BF16 R32, R140.reuse, R150, R32 ;  /* 0x000000968c20723c */ /* 0x040fe80000041820 */
[----:B------:R1:W-:Y:S04]  /*6020*/  LDGSTS.E.BYPASS.LTC128B.128 [R243+0x7000], [R190.64], !P3 ;  /* 0x07000000bef37fae */ /* 0x0003e8000d901d4c */
[C---:B------:R-:W-:Y:S01]  /*6030*/  HMMA.16816.F32.BF16 R36, R140.reuse, R152, R36 ;  /* 0x000000988c24723c */ /* 0x040fe20000041824 */
[----:B-----5:R-:W5:Y:S05]  /*6040*/  LDSM.16.M88.4 R144, [R235+0x8100] ;  /* 0x00810000eb90783b */ /* 0x020f6a0000000200 */
[----:B------:R-:W0:Y:S02]  /*6050*/  LDGDEPBAR ;  /* 0x00000000000079af */ /* 0x000e240000000000 */
[C---:B------:R-:W-:Y:S03]  /*6060*/  HMMA.16816.F32.BF16 R40, R140.reuse, R154, R40 ;  /* 0x0000009a8c28723c */ /* 0x040fe60000041828 */
[----:B------:R-:W4:Y:S05]  /*6070*/  LDSM.16.M88.4 R132, [R235+0x8900] ;  /* 0x00890000eb84783b */ /* 0x000f2a0000000200 */
[C---:B------:R-:W-:Y:S01]  /*6080*/  HMMA.16816.F32.BF16 R44, R140.reuse, R156, R44 ;  /* 0x0000009c8c2c723c */ /* 0x040fe2000004182c */
[----:B------:R-:W5:Y:S05]  /*6090*/  LDSM.16.M88.4 R148, [R235+0x9100] ;  /* 0x00910000eb94783b */ /* 0x000f6a0000000200 */
[----:B------:R-:W5:Y:S02]  /*60a0*/  LDSM.16.M88.4 R152, [R235+0x9900] ;  /* 0x00990000eb98783b */ /* 0x000f640000000200 */
[C---:B------:R-:W-:Y:S03]  /*60b0*/  HMMA.16816.F32.BF16 R48, R140.reuse, R158, R48 ;  /* 0x0000009e8c30723c */ /* 0x040fe60000041830 */
[----:B------:R-:W5:Y:S05]  /*60c0*/  LDSM.16.M88.4 R156, [R235+0xa100] ;  /* 0x00a10000eb9c783b */ /* 0x000f6a0000000200 */
[C---:B------:R-:W-:Y:S01]  /*60d0*/  HMMA.16816.F32.BF16 R52, R140.reuse, R160, R52 ;  /* 0x000000a08c34723c */ /* 0x040fe20000041834 */
[----:B--2---:R-:W-:Y:S05]  /*60e0*/  LDSM.16.M88.4 R180, [R238+0xe100] ;  /* 0x00e10000eeb4783b */ /* 0x004fea0000000200 */
[----:B-1----:R-:W-:Y:S02]  /*60f0*/  LDSM.16.M88.4 R188, [R217] ;  /* 0x00000000d9bc783b */ /* 0x002fe40000000200 */
[C---:B------:R-:W-:Y:S03]  /*6100*/  HMMA.16816.F32.BF16 R56, R140.reuse, R162, R56 ;  /* 0x000000a28c38723c */ /* 0x040fe60000041838 */
[----:B------:R-:W-:Y:S05]  /*6110*/  LDSM.16.M88.4 R160, [R235+0xb100] ;  /* 0x00b10000eba0783b */ /* 0x000fea0000000200 */
[C---:B------:R-:W-:Y:S01]  /*6120*/  HMMA.16816.F32.BF16 R60, R140.reuse, R164, R60 ;  /* 0x000000a48c3c723c */ /* 0x040fe2000004183c */
[----:B---3--:R-:W-:Y:S05]  /*6130*/  LDSM.16.M88.4 R192, [R216] ;  /* 0x00000000d8c0783b */ /* 0x008fea0000000200 */
[----:B----4-:R-:W-:Y:S02]  /*6140*/  LDSM.16.M88.4 R200, [R235+0xc100] ;  /* 0x00c10000ebc8783b */ /* 0x010fe40000000200 */
[----:B------:R-:W-:Y:S03]  /*6150*/  HMMA.16816.F32.BF16 R64, R140, R166, R64 ;  /* 0x000000a68c40723c */ /* 0x000fe60000041840 */
[----:B------:R-:W-:Y:S05]  /*6160*/  LDSM.16.M88.4 R164, [R224+0x800] ;  /* 0x00080000e0a4783b */ /* 0x000fea0000000200 */
[C---:B-----5:R-:W-:Y:S01]  /*6170*/  HMMA.16816.F32.BF16 R4, R168.reuse, R144, R4 ;  /* 0x00000090a804723c */ /* 0x060fe20000041804 */
[----:B------:R-:W-:Y:S05]  /*6180*/  LDSM.16.M88.4 R208, [R224+0x6800] ;  /* 0x00680000e0d0783b */ /* 0x000fea0000000200 */
[----:B------:R-:W-:Y:S02]  /*6190*/  LDSM.16.M88.4 R212, [R224+0x7000] ;  /* 0x00700000e0d4783b */ /* 0x000fe40000000200 */
[C---:B------:R-:W-:Y:S03]  /*61a0*/  HMMA.16816.F32.BF16 R8, R168.reuse, R146, R8 ;  /* 0x00000092a808723c */ /* 0x040fe60000041808 */
[----:B------:R-:W1:Y:S05]  /*61b0*/  LDSM.16.M88.4 R144, [R235+0xa900] ;  /* 0x00a90000eb90783b */ /* 0x000e6a0000000200 */
[C---:B------:R-:W-:Y:S08]  /*61c0*/  HMMA.16816.F32.BF16 R12, R168.reuse, R132, R12 ;  /* 0x00000084a80c723c */ /* 0x040ff0000004180c */
[C---:B------:R-:W-:Y:S01]  /*61d0*/  HMMA.16816.F32.BF16 R16, R168.reuse, R134, R16 ;  /* 0x00000086a810723c */ /* 0x040fe20000041810 */
[----:B------:R-:W2:Y:S07]  /*61e0*/  LDSM.16.M88.4 R132, [R235+0xb900] ;  /* 0x00b90000eb84783b */ /* 0x000eae0000000200 */
[C---:B------:R-:W-:Y:S08]  /*61f0*/  HMMA.16816.F32.BF16 R20, R168.reuse, R148, R20 ;  /* 0x00000094a814723c */ /* 0x040ff00000041814 */
[C---:B------:R-:W-:Y:S01]  /*6200*/  HMMA.16816.F32.BF16 R24, R168.reuse, R150, R24 ;  /* 0x00000096a818723c */ /* 0x040fe20000041818 */
[----:B------:R-:W3:Y:S07]  /*6210*/  LDSM.16.M88.4 R148, [R224] ;  /* 0x00000000e094783b */ /* 0x000eee0000000200 */
[C---:B------:R-:W-:Y:S08]  /*6220*/  HMMA.16816.F32.BF16 R28, R168.reuse, R152, R28 ;  /* 0x00000098a81c723c */ /* 0x040ff0000004181c */
[C---:B------:R-:W-:Y:S01]  /*6230*/  HMMA.16816.F32.BF16 R32, R168.reuse, R154, R32 ;  /* 0x0000009aa820723c */ /* 0x040fe20000041820 */
[----:B------:R-:W4:Y:S07]  /*6240*/  LDSM.16.M88.4 R152, [R224+0x1000] ;  /* 0x00100000e098783b */ /* 0x000f2e0000000200 */
[C---:B------:R-:W-:Y:S08]  /*6250*/  HMMA.16816.F32.BF16 R36, R168.reuse, R156, R36 ;  /* 0x0000009ca824723c */ /* 0x040ff00000041824 */
[C---:B------:R-:W-:Y:S01]  /*6260*/  HMMA.16816.F32.BF16 R40, R168.reuse, R158, R40 ;  /* 0x0000009ea828723c */ /* 0x040fe20000041828 */
[----:B------:R-:W-:Y:S07]  /*6270*/  LDSM.16.M88.4 R156, [R224+0x3000] ;  /* 0x00300000e09c783b */ /* 0x000fee0000000200 */
[C---:B-1----:R-:W-:Y:S08]  /*6280*/  HMMA.16816.F32.BF16 R44, R168.reuse, R144, R44 ;  /* 0x00000090a82c723c */ /* 0x042ff0000004182c */
[C---:B------:R-:W-:Y:S01]  /*6290*/  HMMA.16816.F32.BF16 R48, R168.reuse, R146, R48 ;  /* 0x00000092a830723c */ /* 0x040fe20000041830 */
[----:B------:R-:W-:Y:S07]  /*62a0*/  LDSM.16.M88.4 R144, [R224+0x2000] ;  /* 0x00200000e090783b */ /* 0x000fee0000000200 */
[C---:B------:R-:W-:Y:S08]  /*62b0*/  HMMA.16816.F32.BF16 R52, R168.reuse, R160, R52 ;  /* 0x000000a0a834723c */ /* 0x040ff00000041834 */
[C---:B------:R-:W-:Y:S01]  /*62c0*/  HMMA.16816.F32.BF16 R56, R168.reuse, R162, R56 ;  /* 0x000000a2a838723c */ /* 0x040fe20000041838 */
[----:B------:R-:W-:Y:S07]  /*62d0*/  LDSM.16.M88.4 R160, [R224+0x3800] ;  /* 0x00380000e0a0783b */ /* 0x000fee0000000200 */
[C---:B--2---:R-:W-:Y:S08]  /*62e0*/  HMMA.16816.F32.BF16 R60, R168.reuse, R132, R60 ;  /* 0x00000084a83c723c */ /* 0x044ff0000004183c */
[----:B------:R-:W-:Y:S01]  /*62f0*/  HMMA.16816.F32.BF16 R64, R168, R134, R64 ;  /* 0x00000086a840723c */ /* 0x000fe20000041840 */
[----:B------:R-:W1:Y:S07]  /*6300*/  LDSM.16.M88.4 R132, [R224+0x1800] ;  /* 0x00180000e084783b */ /* 0x000e6e0000000200 */
[C---:B---3--:R-:W-:Y:S08]  /*6310*/  HMMA.16816.F32.BF16 R4, R172.reuse, R148, R4 ;  /* 0x00000094ac04723c */ /* 0x048ff00000041804 */
[C---:B------:R-:W-:Y:S01]  /*6320*/  HMMA.16816.F32.BF16 R8, R172.reuse, R150, R8 ;  /* 0x00000096ac08723c */ /* 0x040fe20000041808 */
[----:B------:R-:W2:Y:S07]  /*6330*/  LDSM.16.M88.4 R148, [R224+0x2800] ;  /* 0x00280000e094783b */ /* 0x000eae0000000200 */
[C---:B------:R-:W-:Y:S08]  /*6340*/  HMMA.16816.F32.BF16 R12, R172.reuse, R164, R12 ;  /* 0x000000a4ac0c723c */ /* 0x040ff0000004180c */
[C---:B------:R-:W-:Y:S01]  /*6350*/  HMMA.16816.F32.BF16 R16, R172.reuse, R166, R16 ;  /* 0x000000a6ac10723c */ /* 0x040fe20000041810 */
[----:B------:R-:W3:Y:S07]  /*6360*/  LDSM.16.M88.4 R164, [R238+0xc100] ;  /* 0x00c10000eea4783b */ /* 0x000eee0000000200 */
[C---:B----4-:R-:W-:Y:S08]  /*6370*/  HMMA.16816.F32.BF16 R20, R172.reuse, R152, R20 ;  /* 0x00000098ac14723c */ /* 0x050ff00000041814 */
[C---:B------:R-:W-:Y:S01]  /*6380*/  HMMA.16816.F32.BF16 R24, R172.reuse, R154, R24 ;  /* 0x0000009aac18723c */ /* 0x040fe20000041818 */
[----:B------:R-:W4:Y:S07]  /*6390*/  LDSM.16.M88.4 R152, [R238+0xc900] ;  /* 0x00c90000ee98783b */ /* 0x000f2e0000000200 */
[C---:B-1----:R-:W-:Y:S08]  /*63a0*/  HMMA.16816.F32.BF16 R28, R172.reuse, R132, R28 ;  /* 0x00000084ac1c723c */ /* 0x042ff0000004181c */
[C---:B------:R-:W-:Y:S01]  /*63b0*/  HMMA.16816.F32.BF16 R32, R172.reuse, R134, R32 ;  /* 0x00000086ac20723c */ /* 0x040fe20000041820 */
[----:B------:R-:W1:Y:S07]  /*63c0*/  LDSM.16.M88.4 R132, [R238+0xd100] ;  /* 0x00d10000ee84783b */ /* 0x000e6e0000000200 */
[C---:B------:R-:W-:Y:S08]  /*63d0*/  HMMA.16816.F32.BF16 R36, R172.reuse, R144, R36 ;  /* 0x00000090ac24723c */ /* 0x040ff00000041824 */
[C---:B------:R-:W-:Y:S01]  /*63e0*/  HMMA.16816.F32.BF16 R40, R172.reuse, R146, R40 ;  /* 0x00000092ac28723c */ /* 0x040fe20000041828 */
[----:B------:R-:W5:Y:S07]  /*63f0*/  LDSM.16.M88.4 R144, [R238+0xd900] ;  /* 0x00d90000ee90783b */ /* 0x000f6e0000000200 */
[C---:B--2---:R-:W-:Y:S08]  /*6400*/  HMMA.16816.F32.BF16 R44, R172.reuse, R148, R44 ;  /* 0x00000094ac2c723c */ /* 0x044ff0000004182c */
[C---:B------:R-:W-:Y:S01]  /*6410*/  HMMA.16816.F32.BF16 R48, R172.reuse, R150, R48 ;  /* 0x00000096ac30723c */ /* 0x040fe20000041830 */
[----:B------:R-:W2:Y:S07]  /*6420*/  LDSM.16.M88.4 R148, [R238+0xe900] ;  /* 0x00e90000ee94783b */ /* 0x000eae0000000200 */
[C---:B------:R-:W-:Y:S08]  /*6430*/  HMMA.16816.F32.BF16 R52, R172.reuse, R156, R52 ;  /* 0x0000009cac34723c */ /* 0x040ff00000041834 */
[C---:B------:R-:W-:Y:S01]  /*6440*/  HMMA.16816.F32.BF16 R56, R172.reuse, R158, R56 ;  /* 0x0000009eac38723c */ /* 0x040fe20000041838 */
[----:B------:R-:W-:Y:S07]  /*6450*/  LDSM.16.M88.4 R156, [R222] ;  /* 0x00000000de9c783b */ /* 0x000fee0000000200 */
[C---:B------:R-:W-:Y:S08]  /*6460*/  HMMA.16816.F32.BF16 R60, R172.reuse, R160, R60 ;  /* 0x000000a0ac3c723c */ /* 0x040ff0000004183c */
[----:B------:R-:W-:Y:S01]  /*6470*/  HMMA.16816.F32.BF16 R64, R172, R162, R64 ;  /* 0x000000a2ac40723c */ /* 0x000fe20000041840 */
[----:B------:R-:W-:Y:S07]  /*6480*/  LDSM.16.M88.4 R160, [R221] ;  /* 0x00000000dda0783b */ /* 0x000fee0000000200 */
[C---:B---3--:R-:W-:Y:S08]  /*6490*/  HMMA.16816.F32.BF16 R4, R176.reuse, R164, R4 ;  /* 0x000000a4b004723c */ /* 0x048ff00000041804 */
[C---:B------:R-:W-:Y:S01]  /*64a0*/  HMMA.16816.F32.BF16 R8, R176.reuse, R166, R8 ;  /* 0x000000a6b008723c */ /* 0x040fe20000041808 */
[----:B------:R-:W-:Y:S07]  /*64b0*/  LDSM.16.M88.4 R164, [R220] ;  /* 0x00000000dca4783b */ /* 0x000fee0000000200 */
[C---:B----4-:R-:W-:Y:S08]  /*64c0*/  HMMA.16816.F32.BF16 R12, R176.reuse, R152, R12 ;  /* 0x00000098b00c723c */ /* 0x050ff0000004180c */
[C---:B------:R-:W-:Y:S01]  /*64d0*/  HMMA.16816.F32.BF16 R16, R176.reuse, R154, R16 ;  /* 0x0000009ab010723c */ /* 0x040fe20000041810 */
[----:B------:R-:W-:Y:S07]  /*64e0*/  LDSM.16.M88.4 R152, [R223] ;  /* 0x00000000df98783b */ /* 0x000fee0000000200 */
[C---:B-1----:R-:W-:Y:S08]  /*64f0*/  HMMA.16816.F32.BF16 R20, R176.reuse, R132, R20 ;  /* 0x00000084b014723c */ /* 0x042ff00000041814 */
[C---:B------:R-:W-:Y:S01]  /*6500*/  HMMA.16816.F32.BF16 R24, R176.reuse, R134, R24 ;  /* 0x00000086b018723c */ /* 0x040fe20000041818 */
[----:B------:R-:W1:Y:S07]  /*6510*/  LDSM.16.M88.4 R132, [R238+0xf100] ;  /* 0x00f10000ee84783b */ /* 0x000e6e0000000200 */
[C---:B-----5:R-:W-:Y:S08]  /*6520*/  HMMA.16816.F32.BF16 R28, R176.reuse, R144, R28 ;  /* 0x00000090b01c723c */ /* 0x060ff0000004181c */
[C---:B------:R-:W-:Y:S01]  /*6530*/  HMMA.16816.F32.BF16 R32, R176.reuse, R146, R32 ;  /* 0x00000092b020723c */ /* 0x040fe20000041820 */
[----:B------:R-:W3:Y:S07]  /*6540*/  LDSM.16.M88.4 R144, [R238+0xf900] ;  /* 0x00f90000ee90783b */ /* 0x000eee0000000200 */
[C---:B------:R-:W-:Y:S08]  /*6550*/  HMMA.16816.F32.BF16 R36, R176.reuse, R180, R36 ;  /* 0x000000b4b024723c */ /* 0x040ff00000041824 */
[C---:B------:R-:W-:Y:S01]  /*6560*/  HMMA.16816.F32.BF16 R40, R176.reuse, R182, R40 ;  /* 0x000000b6b028723c */ /* 0x040fe20000041828 */
[----:B------:R-:W-:Y:S07]  /*6570*/  LDSM.16.M88.4 R180, [R218] ;  /* 0x00000000dab4783b */ /* 0x000fee0000000200 */
[C---:B--2---:R-:W-:Y:S08]  /*6580*/  HMMA.16816.F32.BF16 R44, R176.reuse, R148, R44 ;  /* 0x00000094b02c723c */ /* 0x044ff0000004182c */
[C---:B------:R-:W-:Y:S01]  /*6590*/  HMMA.16816.F32.BF16 R48, R176.reuse, R150, R48 ;  /* 0x00000096b030723c */ /* 0x040fe20000041830 */
[----:B------:R-:W2:Y:S07]  /*65a0*/  LDSM.16.M88.4 R148, [R219] ;  /* 0x00000000db94783b */ /* 0x000eae0000000200 */
[C---:B-1----:R-:W-:Y:S08]  /*65b0*/  HMMA.16816.F32.BF16 R52, R176.reuse, R132, R52 ;  /* 0x00000084b034723c */ /* 0x042ff00000041834 */
[C---:B------:R-:W-:Y:S01]  /*65c0*/  HMMA.16816.F32.BF16 R56, R176.reuse, R134, R56 ;  /* 0x00000086b038723c */ /* 0x040fe20000041838 */
[----:B------:R-:W1:Y:S07]  /*65d0*/  LDSM.16.M88.4 R132, [R235+0xc900] ;  /* 0x00c90000eb84783b */ /* 0x000e6e0000000200 */
[C---:B---3--:R-:W-:Y:S08]  /*65e0*/  HMMA.16816.F32.BF16 R60, R176.reuse, R144, R60 ;  /* 0x00000090b03c723c */ /* 0x048ff0000004183c */
[----:B------:R-:W-:Y:S01]  /*65f0*/  HMMA.16816.F32.BF16 R64, R176, R146, R64 ;  /* 0x00000092b040723c */ /* 0x000fe20000041840 */
[----:B------:R-:W3:Y:S07]  /*6600*/  LDSM.16.M88.4 R144, [R235+0xd100] ;  /* 0x00d10000eb90783b */ /* 0x000eee0000000200 */
        /* <DEDUP_REMOVED lines=12> */
[C---:B--2---:R-:W-:Y:S08]  /*66d0*/  HMMA.16816.F32.BF16 R36, R184.reuse, R148, R36 ;  /* 0x00000094b824723c */ /* 0x044ff00000041824 */
[C---:B------:R-:W-:Y:S01]  /*66e0*/  HMMA.16816.F32.BF16 R40, R184.reuse, R150, R40 ;  /* 0x00000096b828723c */ /* 0x040fe20000041828 */
[----:B------:R-:W2:Y:S07]  /*66f0*/  LDSM.16.M88.4 R148, [R235+0xd900] ;  /* 0x00d90000eb94783b */ /* 0x000eae0000000200 */
[C---:B------:R-:W-:Y:S08]  /*6700*/  HMMA.16816.F32.BF16 R44, R184.reuse, R180, R44 ;  /* 0x000000b4b82c723c */ /* 0x040ff0000004182c */
[C---:B------:R-:W-:Y:S01]  /*6710*/  HMMA.16816.F32.BF16 R48, R184.reuse, R182, R48 ;  /* 0x000000b6b830723c */ /* 0x040fe20000041830 */
[----:B------:R-:W4:Y:S07]  /*6720*/  LDSM.16.M88.4 R180, [R224+0x4000] ;  /* 0x00400000e0b4783b */ /* 0x000f2e0000000200 */
[C---:B------:R-:W-:Y:S08]  /*6730*/  HMMA.16816.F32.BF16 R52, R184.reuse, R188, R52 ;  /* 0x000000bcb834723c */ /* 0x040ff00000041834 */
[C---:B------:R-:W-:Y:S01]  /*6740*/  HMMA.16816.F32.BF16 R56, R184.reuse, R190, R56 ;  /* 0x000000beb838723c */ /* 0x040fe20000041838 */
[----:B------:R-:W-:Y:S07]  /*6750*/  LDSM.16.M88.4 R188, [R224+0x5000] ;  /* 0x00500000e0bc783b */ /* 0x000fee0000000200 */
[C---:B------:R-:W-:Y:S08]  /*6760*/  HMMA.16816.F32.BF16 R60, R184.reuse, R192, R60 ;  /* 0x000000c0b83c723c */ /* 0x040ff0000004183c */
[----:B------:R-:W-:Y:S01]  /*6770*/  HMMA.16816.F32.BF16 R64, R184, R194, R64 ;  /* 0x000000c2b840723c */ /* 0x000fe20000041840 */
[----:B------:R-:W-:Y:S07]  /*6780*/  LDSM.16.M88.4 R192, [R224+0x5800] ;  /* 0x00580000e0c0783b */ /* 0x000fee0000000200 */
[C---:B------:R-:W-:Y:S08]  /*6790*/  HMMA.16816.F32.BF16 R4, R196.reuse, R200, R4 ;  /* 0x000000c8c404723c */ /* 0x040ff00000041804 */
[C---:B------:R-:W-:Y:S01]  /*67a0*/  HMMA.16816.F32.BF16 R8, R196.reuse, R202, R8 ;  /* 0x000000cac408723c */ /* 0x040fe20000041808 */
[----:B------:R-:W-:Y:S07]  /*67b0*/  LDSM.16.M88.4 R200, [R224+0x6000] ;  /* 0x00600000e0c8783b */ /* 0x000fee0000000200 */
[C---:B-1----:R-:W-:Y:S08]  /*67c0*/  HMMA.16816.F32.BF16 R12, R196.reuse, R132, R12 ;  /* 0x00000084c40c723c */ /* 0x042ff0000004180c */
[C---:B------:R-:W-:Y:S01]  /*67d0*/  HMMA.16816.F32.BF16 R16, R196.reuse, R134, R16 ;  /* 0x00000086c410723c */ /* 0x040fe20000041810 */
[----:B------:R-:W1:Y:S07]  /*67e0*/  LDSM.16.M88.4 R132, [R224+0x4800] ;  /* 0x00480000e084783b */ /* 0x000e6e0000000200 */
[C---:B---3--:R-:W-:Y:S08]  /*67f0*/  HMMA.16816.F32.BF16 R20, R196.reuse, R144, R20 ;  /* 0x00000090c414723c */ /* 0x048ff00000041814 */
[C---:B------:R-:W-:Y:S01]  /*6800*/  HMMA.16816.F32.BF16 R24, R196.reuse, R146, R24 ;  /* 0x00000092c418723c */ /* 0x040fe20000041818 */
[----:B------:R-:W3:Y:S01]  /*6810*/  LDSM.16.M88.4 R144, [R224+0x7800] ;  /* 0x00780000e090783b */ /* 0x000ee20000000200 */
[----:B------:R-:W-:Y:S04]  /*6820*/  DEPBAR.LE SB0, 0x0 ;  /* 0x000080000000791a */ /* 0x000fe80000000000 */
[----:B------:R-:W-:Y:S02]  /*6830*/  BAR.SYNC.DEFER_BLOCKING 0x0 ;  /* 0x0000000000007b1d */ /* 0x000fe40000010000 */
[C---:B--2---:R-:W-:Y:S08]  /*6840*/  HMMA.16816.F32.BF16 R28, R196.reuse, R148, R28 ;  /* 0x00000094c41c723c */ /* 0x044ff0000004181c */
        /* <DEDUP_REMOVED lines=9> */
[C---:B----4-:R-:W-:Y:S08]  /*68e0*/  HMMA.16816.F32.BF16 R4, R204.reuse, R180, R4 ;  /* 0x000000b4cc04723c */ /* 0x050ff00000041804 */
[C---:B------:R-:W-:Y:S08]  /*68f0*/  HMMA.16816.F32.BF16 R8, R204.reuse, R182, R8 ;  /* 0x000000b6cc08723c */ /* 0x040ff00000041808 */
[C---:B-1----:R-:W-:Y:S08]  /*6900*/  HMMA.16816.F32.BF16 R12, R204.reuse, R132, R12 ;  /* 0x00000084cc0c723c */ /* 0x042ff0000004180c */
        /* <DEDUP_REMOVED lines=11> */
[C---:B---3--:R-:W-:Y:S08]  /*69c0*/  HMMA.16816.F32.BF16 R60, R204.reuse, R144, R60 ;  /* 0x00000090cc3c723c */ /* 0x048ff0000004183c */
[----:B------:R-:W-:Y:S01]  /*69d0*/  HMMA.16816.F32.BF16 R64, R204, R146, R64 ;  /* 0x00000092cc40723c */ /* 0x000fe20000041840 */
[----:B------:R-:W-:-:S07]  /*69e0*/  @P1 BRA `(.L_x_29) ;  /* 0xffffecc000001947 */ /* 0x000fce000383ffff */
.L_x_28:
        /* <DEDUP_REMOVED lines=566> */
.L_x_26:
[----:B------:R-:W1:Y:S01]  /*8d50*/  SHFL.BFLY PT, R5, R249, 0x2, 0x1f ;  /* 0x0c401f00f9057f89 */ /* 0x000e6200000e0000 */
[----:B------:R-:W-:-:S02]  /*8d60*/  MOV R4, RZ ;  /* 0x000000ff00047202 */ /* 0x000fc40000000f00 */
[----:B------:R-:W-:Y:S01]  /*8d70*/  MOV R6, 0xff800000 ;  /* 0xff80000000067802 */ /* 0x000fe20000000f00 */
[----:B------:R-:W2:Y:S01]  /*8d80*/  SHFL.BFLY PT, R0, R248, 0x2, 0x1f ;  /* 0x0c401f00f8007f89 */ /* 0x000ea200000e0000 */
[----:B------:R-:W-:Y:S02]  /*8d90*/  MOV R7, 0xff800000 ;  /* 0xff80000000077802 */ /* 0x000fe40000000f00 */
[----:B------:R-:W-:Y:S01]  /*8da0*/  PLOP3.LUT P2, PT, PT, PT, PT, 0x8, 0x0 ;  /* 0x000000000000781c */ /* 0x000fe20003f4e170 */
[----:B-1----:R-:W-:Y:S02]  /*8db0*/  FADD.FTZ R5, R5, R249 ;  /* 0x000000f905057221 */ /* 0x002fe40000010000 */
[----:B--2---:R-:W-:-:S03]  /*8dc0*/  FADD.FTZ R248, R0, R248 ;  /* 0x000000f800f87221 */ /* 0x004fc60000010000 */
[----:B------:R-:W1:Y:S04]  /*8dd0*/  SHFL.BFLY PT, R2, R5, 0x1, 0x1f ;  /* 0x0c201f0005027f89 */ /* 0x000e6800000e0000 */
[----:B------:R-:W2:Y:S01]  /*8de0*/  SHFL.BFLY PT, R0, R248, 0x1, 0x1f ;  /* 0x0c201f00f8007f89 */ /* 0x000ea200000e0000 */
[----:B-1----:R-:W-:Y:S01]  /*8df0*/  FADD.FTZ R5, R5, R2 ;  /* 0x0000000205057221 */ /* 0x002fe20000010000 */
[----:B------:R-:W-:Y:S01]  /*8e00*/  MOV R2, RZ ;  /* 0x000000ff00027202 */ /* 0x000fe20000000f00 */
[----:B--2---:R-:W-:-:S03]  /*8e10*/  FADD.FTZ R0, R0, R248 ;  /* 0x000000f800007221 */ /* 0x004fc60000010000 */
[----:B------:R-:W-:Y:S02]  /*8e20*/  FSETP.NE.FTZ.AND P1, PT, R5, RZ, PT ;  /* 0x000000ff0500720b */ /* 0x000fe40003f35000 */
[----:B------:R-:W-:-:S11]  /*8e30*/  FSETP.NE.FTZ.AND P0, PT, R0, RZ, PT ;  /* 0x000000ff0000720b */ /* 0x000fd60003f15000 */
[----:B------:R-:W1:Y:S01]  /*8e40*/  @P1 MUFU.RCP R4, R5 ;  /* 0x0000000500041308 */ /* 0x000e620000001000 */
[----:B------:R-:W-:Y:S02]  /*8e50*/  @P1 MOV R9, 0x3f317218 ;  /* 0x3f31721800091802 */ /* 0x000fe40000000f00 */
[----:B------:R-:W-:-:S03]  /*8e60*/  @P0 MOV R8, 0x3f317218 ;  /* 0x3f31721800080802 */ /* 0x000fc60000000f00 */
[----:B------:R-:W-:Y:S02]  /*8e70*/  @P1 FMUL.FTZ R9, R9, c[0x0][0x2d0] ;  /* 0x0000b40009091a20 */ /* 0x000fe40000410000 */
[----:B------:R-:W-:Y:S01]  /*8e80*/  @P0 MUFU.RCP R2, R0 ;  /* 0x0000000000020308 */ /* 0x000fe20000001000 */
[----:B------:R-:W-:-:S07]  /*8e90*/  @P0 FMUL.FTZ R8, R8, c[0x0][0x2d0] ;  /* 0x0000b40008080a20 */ /* 0x000fce0000410000 */
[----:B------:R-:W2:Y:S01]  /*8ea0*/  @P1 MUFU.LG2 R5, R5 ;  /* 0x0000000500051308 */ /* 0x000ea20000000c00 */
[C---:B-1----:R-:W-:Y:S02]  /*8eb0*/  FMUL.FTZ R128, R4.reuse, R128 ;  /* 0x0000008004807220 */ /* 0x042fe40000410000 */
[C---:B------:R-:W-:Y:S02]  /*8ec0*/  FMUL.FTZ R129, R4.reuse, R129 ;  /* 0x0000008104817220 */ /* 0x040fe40000410000 */
[C---:B------:R-:W-:Y:S02]  /*8ed0*/  FMUL.FTZ R124, R4.reuse, R124 ;  /* 0x0000007c047c7220 */ /* 0x040fe40000410000 */
[C---:B------:R-:W-:Y:S01]  /*8ee0*/  FMUL.FTZ R125, R4.reuse, R125 ;  /* 0x0000007d047d7220 */ /* 0x040fe20000410000 */
[----:B------:R-:W1:Y:S01]  /*8ef0*/  @P0 MUFU.LG2 R0, R0 ;  /* 0x0000000000000308 */ /* 0x000e620000000c00 */
[C---:B------:R-:W-:Y:S02]  /*8f00*/  FMUL.FTZ R68, R4.reuse, R68 ;  /* 0x0000004404447220 */ /* 0x040fe40000410000 */
[----:B------:R-:W-:-:S02]  /*8f10*/  FMUL.FTZ R69, R4, R69 ;  /* 0x0000004504457220 */ /* 0x000fc40000410000 */
[C---:B------:R-:W-:Y:S02]  /*8f20*/  FMUL.FTZ R72, R4.reuse, R72 ;  /* 0x0000004804487220 */ /* 0x040fe40000410000 */
[C---:B------:R-:W-:Y:S02]  /*8f30*/  FMUL.FTZ R73, R4.reuse, R73 ;  /* 0x0000004904497220 */ /* 0x040fe40000410000 */
[----:B--2---:R-:W-:Y:S02]  /*8f40*/  @P1 FMUL.FTZ R5, R5, 0.69314718246459960938 ;  /* 0x3f31721805051820 */ /* 0x004fe40000410000 */
[C---:B------:R-:W-:Y:S02]  /*8f50*/  FMUL.FTZ R76, R4.reuse, R76 ;  /* 0x0000004c044c7220 */ /* 0x040fe40000410000 */
[C---:B------:R-:W-:Y:S02]  /*8f60*/  FMUL.FTZ R77, R4.reuse, R77 ;  /* 0x0000004d044d7220 */ /* 0x040fe40000410000 */
[----:B------:R-:W-:-:S02]  /*8f70*/  FMUL.FTZ R80, R4, R80 ;  /* 0x0000005004507220 */ /* 0x000fc40000410000 */
[----:B-1----:R-:W-:Y:S02]  /*8f80*/  @P0 FMUL.FTZ R0, R0, 0.69314718246459960938 ;  /* 0x3f31721800000820 */ /* 0x002fe40000410000 */
[C---:B------:R-:W-:Y:S02]  /*8f90*/  FMUL.FTZ R81, R4.reuse, R81 ;  /* 0x0000005104517220 */ /* 0x040fe40000410000 */
[C---:B------:R-:W-:Y:S02]  /*8fa0*/  FMUL.FTZ R84, R4.reuse, R84 ;  /* 0x0000005404547220 */ /* 0x040fe40000410000 */
[C---:B------:R-:W-:Y:S02]  /*8fb0*/  FMUL.FTZ R85, R4.reuse, R85 ;  /* 0x0000005504557220 */ /* 0x040fe40000410000 */
[C---:B------:R-:W-:Y:S02]  /*8fc0*/  FMUL.FTZ R88, R4.reuse, R88 ;  /* 0x0000005804587220 */ /* 0x040fe40000410000 */
[----:B------:R-:W-:-:S02]  /*8fd0*/  FMUL.FTZ R89, R4, R89 ;  /* 0x0000005904597220 */ /* 0x000fc40000410000 */
[C---:B------:R-:W-:Y:S02]  /*8fe0*/  FMUL.FTZ R92, R4.reuse, R92 ;  /* 0x0000005c045c7220 */ /* 0x040fe40000410000 */
        /* <DEDUP_REMOVED lines=13> */
[----:B------:R-:W-:Y:S02]  /*90c0*/  FMUL.FTZ R112, R4, R112 ;  /* 0x0000007004707220 */ /* 0x000fe40000410000 */
        /* <DEDUP_REMOVED lines=30> */
[----:B------:R-:W-:Y:S02]  /*92b0*/  FMUL.FTZ R114, R2, R114 ;  /* 0x0000007202727220 */ /* 0x000fe40000410000 */
[----:B------:R-:W-:Y:S02]  /*92c0*/  FMUL.FTZ R4, R4, R113 ;  /* 0x0000007104047220 */ /* 0x000fe40000410000 */
[----:B------:R-:W-:-:S02]  /*92d0*/  FMUL.FTZ R2, R2, R115 ;  /* 0x0000007302027220 */ /* 0x000fc40000410000 */
[----:B------:R-:W-:Y:S02]  /*92e0*/  @P1 FFMA.FTZ R6, R9, R132, R5 ;  /* 0x0000008409061223 */ /* 0x000fe40000010005 */
[----:B------:R-:W-:Y:S02]  /*92f0*/  @P0 FFMA.FTZ R7, R8, R3, R0 ;  /* 0x0000000308070223 */ /* 0x000fe40000010000 */
.L_x_24:
[----:B------:R-:W-:Y:S01]  /*9300*/  USHF.R.S32.HI UR8, URZ, 0x1f, UR9 ;  /* 0x0000001f3f087899 */ /* 0x000fe20008011409 */
[----:B------:R-:W-:Y:S05]  /*9310*/  @P2 BRA `(.L_x_30) ;  /* 0x000013e000002947 */ /* 0x000fea0003800000 */
[----:B-----5:R-:W1:Y:S01]  /*9320*/  S2R R0, SR_TID.X ;  /* 0x0000000000007919 */ /* 0x020e620000002100 */
[----:B------:R-:W-:Y:S01]  /*9330*/  F2FP.BF16.PACK_AB R112, R4, R112 ;  /* 0x000000700470723e */ /* 0x000fe200000010ff */
[----:B------:R-:W-:Y:S01]  /*9340*/  ULDC.64 UR4, c[0x0][0x500] ;  /* 0x0001400000047ab9 */ /* 0x000fe20000000a00 */
[----:B------:R-:W-:Y:S01]  /*9350*/  F2FP.BF16.PACK_AB R128, R129, R128 ;  /* 0x000000808180723e */ /* 0x000fe200000010ff */
[----:B------:R-:W-:Y:S01]  /*9360*/  UISETP.NE.U32.AND UP1, UPT, URZ, UR4, UPT ;  /* 0x000000043f00728c */ /* 0x000fe2000bf25070 */
[----:B------:R-:W-:Y:S01]  /*9370*/  F2FP.BF16.PACK_AB R130, R131, R130 ;  /* 0x000000828382723e */ /* 0x000fe200000010ff */
[----:B------:R-:W-:Y:S01]  /*9380*/  UMOV UR6, 0x4 ;  /* 0x0000000400067882 */ /* 0x000fe20000000000 */
[----:B------:R-:W-:Y:S01]  /*9390*/  F2FP.BF16.PACK_AB R124, R125, R124 ;  /* 0x0000007c7d7c723e */ /* 0x000fe200000010ff */
[----:B------:R-:W-:Y:S01]  /*93a0*/  UISETP.NE.AND.EX UP1, UPT, URZ, UR5, UPT, UP1 ;  /* 0x000000053f00728c */ /* 0x000fe2000bf25310 */
[----:B------:R-:W-:-:S02]  /*93b0*/  F2FP.BF16.PACK_AB R126, R127, R126 ;  /* 0x0000007e7f7e723e */ /* 0x000fc400000010ff */
[----:B------:R-:W-:Y:S01]  /*93c0*/  F2FP.BF16.PACK_AB R68, R69, R68 ;  /* 0x000000444544723e */ /* 0x000fe200000010ff */
[----:B------:R-:W-:Y:S01]  /*93d0*/  ULDC.64 UR4, c[0x0][0x500] ;  /* 0x0001400000047ab9 */ /* 0x000fe20000000a00 */
[----:B------:R-:W-:Y:S01]  /*93e0*/  F2FP.BF16.PACK_AB R70, R71, R70 ;  /* 0x000000464746723e */ /* 0x000fe200000010ff */
[----:B------:R-:W-:Y:S01]  /*93f0*/  UIMAD.WIDE UR4, UR11, UR6, UR4 ;  /* 0x000000060b0472a5 */ /* 0x000fe2000f8e0204 */
[----:B------:R-:W-:Y:S02]  /*9400*/  F2FP.BF16.PACK_AB R72, R73, R72 ;  /* 0x000000484948723e */ /* 0x000fe400000010ff */
[----:B------:R-:W-:Y:S02]  /*9410*/  F2FP.BF16.PACK_AB R74, R75, R74 ;  /* 0x0000004a4b4a723e */ /* 0x000fe400000010ff */
[----:B------:R-:W-:Y:S02]  /*9420*/  F2FP.BF16.PACK_AB R76, R77, R76 ;  /* 0x0000004c4d4c723e */ /* 0x000fe400000010ff */
[----:B------:R-:W-:-:S02]  /*9430*/  F2FP.BF16.PACK_AB R78, R79, R78 ;  /* 0x0000004e4f4e723e */ /* 0x000fc400000010ff */
[----:B------:R-:W-:Y:S02]  /*9440*/  F2FP.BF16.PACK_AB R80, R81, R80 ;  /* 0x000000505150723e */ /* 0x000fe400000010ff */
[----:B-1----:R-:W-:Y:S02]  /*9450*/  SHF.R.S32.HI R3, RZ, 0x1f, R0 ;  /* 0x0000001fff037819 */ /* 0x002fe40000011400 */
[----:B------:R-:W-:Y:S02]  /*9460*/  F2FP.BF16.PACK_AB R82, R83, R82 ;  /* 0x000000525352723e */ /* 0x000fe400000010ff */
[----:B------:R-:W-:Y:S02]  /*9470*/  LEA.HI R5, R3, R0, RZ, 0x2 ;  /* 0x0000000003057211 */ /* 0x000fe400078f10ff */
[----:B------:R-:W-:Y:S02]  /*9480*/  F2FP.BF16.PACK_AB R84, R85, R84 ;  /* 0x000000545554723e */ /* 0x000fe400000010ff */
[----:B------:R-:W-:-:S02]  /*9490*/  SHF.R.S32.HI R9, RZ, 0x2, R5 ;  /* 0x00000002ff097819 */ /* 0x000fc40000011405 */
[----:B------:R-:W-:Y:S02]  /*94a0*/  SHF.R.S32.HI R8, RZ, 0x1f, R5 ;  /* 0x0000001fff087819 */ /* 0x000fe40000011405 */
[----:B------:R-:W-:Y:S02]  /*94b0*/  LOP3.LUT R5, R5, 0xfffffffc, RZ, 0xc0, !PT ;  /* 0xfffffffc05057812 */ /* 0x000fe400078ec0ff */
[----:B------:R-:W-:Y:S02]  /*94c0*/  LEA.HI R8, R8, R9, RZ, 0x3 ;  /* 0x0000000908087211 */ /* 0x000fe400078f18ff */
[----:B------:R-:W-:Y:S01]  /*94d0*/  F2FP.BF16.PACK_AB R86, R87, R86 ;  /* 0x000000565756723e */ /* 0x000fe200000010ff */
[----:B------:R-:W-:Y:S01]  /*94e0*/  IMAD.IADD R5, R0, 0x1, -R5 ;  /* 0x0000000100057824 */ /* 0x000fe200078e0a05 */
[----:B------:R-:W-:Y:S02]  /*94f0*/  LOP3.LUT R8, R8, 0xfffffff8, RZ, 0xc0, !PT ;  /* 0xfffffff808087812 */ /* 0x000fe400078ec0ff */
[----:B------:R-:W-:-:S02]  /*9500*/  F2FP.BF16.PACK_AB R88, R89, R88 ;  /* 0x000000585958723e */ /* 0x000fc400000010ff */
[----:B------:R-:W-:Y:S01]  /*9510*/  F2FP.BF16.PACK_AB R90, R91, R90 ;  /* 0x0000005a5b5a723e */ /* 0x000fe200000010ff */
[----:B------:R-:W-:Y:S01]  /*9520*/  IMAD.IADD R9, R9, 0x1, -R8 ;  /* 0x0000000109097824 */ /* 0x000fe200078e0a08 */
[----:B------:R-:W-:Y:S02]  /*9530*/  LEA.HI R8, R3, R0, RZ, 0x5 ;  /* 0x0000000003087211 */ /* 0x000fe400078f28ff */
[----:B------:R-:W-:Y:S01]  /*9540*/  F2FP.BF16.PACK_AB R92, R93, R92 ;  /* 0x0000005c5d5c723e */ /* 0x000fe200000010ff */
[C---:B------:R-:W-:Y:S01]  /*9550*/  IMAD.SHL.U32 R11, R9.reuse, 0x40, RZ ;  /* 0x00000040090b7824 */ /* 0x040fe200078e00ff */
[----:B------:R-:W-:Y:S02]  /*9560*/  SHF.R.S32.HI R10, RZ, 0x5, R8 ;  /* 0x00000005ff0a7819 */ /* 0x000fe40000011408 */
[----:B------:R-:W-:Y:S02]  /*9570*/  LOP3.LUT R13, R9, 0x1, RZ, 0xc0, !PT ;  /* 0x00000001090d7812 */ /* 0x000fe400078ec0ff */
[----:B------:R-:W-:Y:S01]  /*9580*/  LOP3.LUT R11, R11, 0x1c0, RZ, 0xc0, !PT ;  /* 0x000001c00b0b7812 */ /* 0x000fe200078ec0ff */
[----:B------:R-:W-:Y:S01]  /*9590*/  IMAD R12, R10, 0x200, R5 ;  /* 0x000002000a0c7824 */ /* 0x000fe200078e0205 */
[----:B------:R-:W-:-:S02]  /*95a0*/  ISETP.NE.U32.AND P0, PT, R13, 0x1, PT ;  /* 0x000000010d00780c */ /* 0x000fc40003f05070 */
[----:B------:R-:W-:Y:S02]  /*95b0*/  LEA.HI R11, R11, R11, RZ, 0x1d ;  /* 0x0000000b0b0b7211 */ /* 0x000fe400078fe8ff */
[----:B------:R-:W-:Y:S01]  /*95c0*/  R2P PR, R9, 0x6 ;  /* 0x0000000609007804 */ /* 0x000fe20000000000 */
[----:B------:R-:W-:Y:S01]  /*95d0*/  IMAD.MOV.U32 R9, RZ, RZ, 0x20 ;  /* 0x00000020ff097424 */ /* 0x000fe200078e00ff */
[----:B------:R-:W-:Y:S01]  /*95e0*/  F2FP.BF16.PACK_AB R94, R95, R94 ;  /* 0x0000005e5f5e723e */ /* 0x000fe200000010ff */
[----:B------:R-:W-:Y:S01]  /*95f0*/  IMAD.U32 R11, R12, 0x2, R11 ;  /* 0x000000020c0b7824 */ /* 0x000fe200078e000b */
[----:B------:R-:W-:Y:S02]  /*9600*/  F2FP.BF16.PACK_AB R96, R97, R96 ;  /* 0x000000606160723e */ /* 0x000fe400000010ff */
[----:B------:R-:W-:Y:S01]  /*9610*/  SEL R9, R9, 0xffffffe0, !P1 ;  /* 0xffffffe009097807 */ /* 0x000fe20004800000 */
[----:B------:R-:W-:Y:S01]  /*9620*/  IMAD.SHL.U32 R11, R11, 0x2, RZ ;  /* 0x000000020b0b7824 */ /* 0x000fe200078e00ff */
[----:B------:R-:W-:Y:S01]  /*9630*/  BAR.SYNC.DEFER_BLOCKING 0x1, 0x100 ;  /* 0x0044000000007b1d */ /* 0x000fe20000010000 */
[----:B------:R-:W-:-:S02]  /*9640*/  F2FP.BF16.PACK_AB R98, R99, R98 ;  /* 0x000000626362723e */ /* 0x000fc400000010ff */
[C---:B------:R-:W-:Y:S01]  /*9650*/  IMAD.IADD R13, R11.reuse, 0x1, R9 ;  /* 0x000000010b0d7824 */ /* 0x040fe200078e0209 */
[C---:B------:R-:W-:Y:S02]  /*9660*/  IADD3 R12, R11.reuse, 0x80, RZ ;  /* 0x000000800b0c7810 */ /* 0x040fe40007ffe0ff */
[----:B------:R-:W-:Y:S02]  /*9670*/  IADD3 R4, R11, 0x70, RZ ;  /* 0x000000700b047810 */ /* 0x000fe40007ffe0ff */
[----:B------:R-:W-:Y:S01]  /*9680*/  @P0 IADD3 R4, R12, 0x10, RZ ;  /* 0x000000100c040810 */ /* 0x000fe20007ffe0ff */
[----:B------:R-:W-:Y:S01]  /*9690*/  IMAD.MOV.U32 R12, RZ, RZ, 0x40 ;  /* 0x00000040ff0c7424 */ /* 0x000fe200078e00ff */
[----:B------:R-:W-:Y:S02]  /*96a0*/  F2FP.BF16.PACK_AB R120, R121, R120 ;  /* 0x000000787978723e */ /* 0x000fe400000010ff */
[----:B------:R-:W-:Y:S01]  /*96b0*/  F2FP.BF16.PACK_AB R122, R123, R122 ;  /* 0x0000007a7b7a723e */ /* 0x000fe200000010ff */
[----:B------:R-:W-:Y:S01]  /*96c0*/  IMAD.IADD R9, R9, 0x1, R4 ;  /* 0x0000000109097824 */ /* 0x000fe200078e0204 */
[----:B------:R-:W-:-:S02]  /*96d0*/  SEL R12, R12, 0xffffffc0, !P2 ;  /* 0xffffffc00c0c7807 */ /* 0x000fc40005000000 */
[----:B------:R-:W-:Y:S02]  /*96e0*/  F2FP.BF16.PACK_AB R100, R101, R100 ;  /* 0x000000646564723e */ /* 0x000fe400000010ff */
[----:B------:R-:W-:Y:S01]  /*96f0*/  F2FP.BF16.PACK_AB R102, R103, R102 ;  /* 0x000000666766723e */ /* 0x000fe200000010ff */
[----:B------:R-:W-:Y:S01]  /*9700*/  IMAD.IADD R14, R11, 0x1, R12 ;  /* 0x000000010b0e7824 */ /* 0x000fe200078e020c */
[----:B------:R-:W-:Y:S01]  /*9710*/  F2FP.BF16.PACK_AB R104, R105, R104 ;  /* 0x000000686968723e */ /* 0x000fe200000010ff */
[C---:B------:R-:W-:Y:S01]  /*9720*/  IMAD.IADD R15, R12.reuse, 0x1, R4 ;  /* 0x000000010c0f7824 */ /* 0x040fe200078e0204 */
[----:B------:R-:W-:Y:S01]  /*9730*/  F2FP.BF16.PACK_AB R106, R107, R106 ;  /* 0x0000006a6b6a723e */ /* 0x000fe200000010ff */
[----:B------:R-:W-:Y:S01]  /*9740*/  IMAD.IADD R16, R12, 0x1, R13 ;  /* 0x000000010c107824 */ /* 0x000fe200078e020d */
[----:B------:R-:W-:Y:S01]  /*9750*/  STS [R11+0x80], R128 ;  /* 0x000080800b007388 */ /* 0x000fe20000000800 */
[----:B------:R-:W-:Y:S01]  /*9760*/  IMAD.IADD R12, R9, 0x1, R12 ;  /* 0x00000001090c7824 */ /* 0x000fe200078e020c */
[----:B------:R-:W-:-:S02]  /*9770*/  F2FP.BF16.PACK_AB R108, R109, R108 ;  /* 0x0000006c6d6c723e */ /* 0x000fc400000010ff */
[----:B------:R-:W-:Y:S01]  /*9780*/  STS [R11+0x480], R130 ;  /* 0x000480820b007388 */ /* 0x000fe20000000800 */
[----:B------:R-:W-:Y:S02]  /*9790*/  F2FP.BF16.PACK_AB R110, R111, R110 ;  /* 0x0000006e6f6e723e */ /* 0x000fe400000010ff */
[----:B------:R-:W-:Y:S01]  /*97a0*/  F2FP.BF16.PACK_AB R116, R117, R116 ;  /* 0x000000747574723e */ /* 0x000fe200000010ff */
[----:B------:R-:W-:Y:S01]  /*97b0*/  STS [R4], R124 ;  /* 0x0000007c04007388 */ /* 0x000fe20000000800 */
[----:B------:R-:W-:Y:S02]  /*97c0*/  F2FP.BF16.PACK_AB R118, R119, R118 ;  /* 0x000000767776723e */ /* 0x000fe400000010ff */
[----:B------:R-:W-:Y:S01]  /*97d0*/  F2FP.BF16.PACK_AB R2, R2, R114 ;  /* 0x000000720202723e */ /* 0x000fe200000010ff */
[----:B------:R-:W-:Y:S01]  /*97e0*/  STS [R4+0x400], R126 ;  /* 0x0004007e04007388 */ /* 0x000fe20000000800 */
[----:B------:R-:W-:-:S03]  /*97f0*/  PLOP3.LUT P1, PT, PT, PT, UP1, 0x80, 0x0 ;  /* 0x000000000000781c */ /* 0x000fc60003f2f018 */
[----:B------:R-:W-:Y:S04]  /*9800*/  STS [R13+0x80], R68 ;  /* 0x000080440d007388 */ /* 0x000fe80000000800 */
[----:B------:R-:W-:Y:S04]  /*9810*/  STS [R13+0x480], R70 ;  /* 0x000480460d007388 */ /* 0x000fe80000000800 */
[----:B------:R-:W-:Y:S04]  /*9820*/  STS [R9], R72 ;  /* 0x0000004809007388 */ /* 0x000fe80000000800 */
[----:B------:R-:W-:Y:S04]  /*9830*/  STS [R9+0x400], R74 ;  /* 0x0004004a09007388 */ /* 0x000fe80000000800 */
        /* <DEDUP_REMOVED lines=17> */
[----:B------:R1:W-:Y:S04]  /*9950*/  STS [R14+0x4480], R106 ;  /* 0x0044806a0e007388 */ /* 0x0003e80000000800 */
[----:B------:R-:W-:Y:S04]  /*9960*/  STS [R15+0x4000], R108 ;  /* 0x0040006c0f007388 */ /* 0x000fe80000000800 */
[----:B------:R2:W-:Y:S04]  /*9970*/  STS [R15+0x4400], R110 ;  /* 0x0044006e0f007388 */ /* 0x0005e80000000800 */
[----:B------:R-:W-:Y:S04]  /*9980*/  STS [R16+0x4080], R116 ;  /* 0x0040807410007388 */ /* 0x000fe80000000800 */
[----:B------:R-:W-:Y:S04]  /*9990*/  STS [R16+0x4480], R118 ;  /* 0x0044807610007388 */ /* 0x000fe80000000800 */
[----:B------:R-:W-:Y:S04]  /*99a0*/  STS [R12+0x4000], R112 ;  /* 0x004000700c007388 */ /* 0x000fe80000000800 */
[----:B------:R3:W-:Y:S01]  /*99b0*/  STS [R12+0x4400], R2 ;  /* 0x004400020c007388 */ /* 0x0007e20000000800 */
[----:B-1----:R-:W-:-:S02]  /*99c0*/  IMAD.U32 R14, RZ, RZ, UR4 ;  /* 0x00000004ff0e7e24 */ /* 0x002fc4000f8e00ff */
[----:B--2---:R-:W-:Y:S01]  /*99d0*/  IMAD.U32 R15, RZ, RZ, UR5 ;  /* 0x00000005ff0f7e24 */ /* 0x004fe2000f8e00ff */
[----:B------:R-:W-:Y:S06]  /*99e0*/  BAR.SYNC.DEFER_BLOCKING 0x1, 0x100 ;  /* 0x0044000000007b1d */ /* 0x000fec0000010000 */
[----:B------:R-:W-:Y:S02]  /*99f0*/  ULDC.64 UR4, c[0x0][0x508] ;  /* 0x0001420000047ab9 */ /* 0x000fe40000000a00 */
[----:B------:R-:W-:Y:S01]  /*9a00*/  UISETP.NE.U32.AND UP0, UPT, URZ, UR4, UPT ;  /* 0x000000043f00728c */ /* 0x000fe2000bf05070 */
[----:B------:R-:W2:Y:S03]  /*9a10*/  @P1 LDG.E R4, [R14.64] ;  /* 0x0000000c0e041981 */ /* 0x000ea6000c1e1900 */
[----:B------:R-:W-:Y:S01]  /*9a20*/  UISETP.NE.AND.EX UP0, UPT, URZ, UR5, UPT, UP0 ;  /* 0x000000053f00728c */ /* 0x000fe2000bf05300 */
[----:B---3--:R-:W-:-:S02]  /*9a30*/  IMAD.MOV.U32 R2, RZ, RZ, c[0x0][0x388] ;  /* 0x0000e200ff027624 */ /* 0x008fc400078e00ff */
[----:B------:R-:W-:-:S03]  /*9a40*/  ULDC.64 UR4, c[0x0][0x508] ;  /* 0x0001420000047ab9 */ /* 0x000fc60000000a00 */
[----:B------:R-:W-:-:S05]  /*9a50*/  PLOP3.LUT P0, PT, PT, PT, UP0, 0x80, 0x0 ;  /* 0x000000000000781c */ /* 0x000fca0003f0f008 */
[----:B------:R-:W-:-:S06]  /*9a60*/  @UP0 UIMAD.WIDE UR4, UR11, UR6, UR4 ;  /* 0x000000060b0402a5 */ /* 0x000fcc000f8e0204 */
[----:B------:R-:W-:Y:S02]  /*9a70*/  IMAD.U32 R12, RZ, RZ, UR4 ;  /* 0x00000004ff0c7e24 */ /* 0x000fe4000f8e00ff */
[----:B------:R-:W-:-:S05]  /*9a80*/  IMAD.U32 R13, RZ, RZ, UR5 ;  /* 0x00000005ff0d7e24 */ /* 0x000fca000f8e00ff */
[----:B------:R1:W5:Y:S01]  /*9a90*/  @P0 LDG.E R2, [R12.64] ;  /* 0x0000000c0c020981 */ /* 0x000362000c1e1900 */
[----:B------:R-:W-:Y:S02]  /*9aa0*/  UMOV UR16, URZ ;  /* 0x0000003f00107c82 */ /* 0x000fe40008000000 */
[----:B------:R-:W-:Y:S01]  /*9ab0*/  UMOV UR17, URZ ;  /* 0x0000003f00117c82 */ /* 0x000fe20008000000 */
[----:B--2---:R-:W2:Y:S02]  /*9ac0*/  @P1 R2UR UR5, R4 ;  /* 0x00000000040513c2 */ /* 0x004ea400000e0000 */
[----:B--2---:R-:W-:Y:S02]  /*9ad0*/  @UP1 USHF.R.S32.HI UR4, URZ, 0x1f, UR5 ;  /* 0x0000001f3f041899 */ /* 0x004fe40008011405 */
[----:B------:R-:W-:-:S05]  /*9ae0*/  @UP1 UMOV UR16, UR5 ;  /* 0x0000000500101c82 */ /* 0x000fca0008000000 */
[----:B------:R-:W-:Y:S01]  /*9af0*/  @UP1 UMOV UR17, UR4 ;  /* 0x0000000400111c82 */ /* 0x000fe20008000000 */
[----:B------:R-:W-:Y:S05]  /*9b00*/  @P0 BRA `(.L_x_31) ;  /* 0x0000004000000947 */ /* 0x000fea0003800000 */
[----:B-1----:R-:W-:Y:S05]  /*9b10*/  @!P1 BRA `(.L_x_31) ;  /* 0x0000003000009947 */ /* 0x002fea0003800000 */
[----:B-----5:R1:W2:Y:S04]  /*9b20*/  LDG.E R2, [R14.64] ;  /* 0x0000000c0e027981 */ /* 0x0202a8000c1e1900 */
[----:B-1----:R-:W2:Y:S02]  /*9b30*/  LDG.E R14, [R14.64+0x4] ;  /* 0x0000040c0e0e7981 */ /* 0x002ea4000c1e1900 */
[----:B--2---:R-:W-:Y:S02]  /*9b40*/  IADD3 R2, -R2, R14, RZ ;  /* 0x0000000e02027210 */ /* 0x004fe40007ffe1ff */
.L_x_31:
[----:B-1----:R-:W-:Y:S01]  /*9b50*/  LOP3.LUT R4, R8, 0xffffffe0, RZ, 0xc0, !PT ;  /* 0xffffffe008047812 */ /* 0x002fe200078ec0ff */
[----:B------:R-:W1:Y:S01]  /*9b60*/  S2R R36, SR_CTAID.X ;  /* 0x0000000000247919 */ /* 0x000e620000002500 */
[----:B------:R-:W-:Y:S01]  /*9b70*/  SHF.R.S32.HI R11, RZ, 0x1f, R10 ;  /* 0x0000001fff0b7819 */ /* 0x000fe2000001140a */
[----:B------:R-:W-:Y:S01]  /*9b80*/  ULDC.64 UR4, c[0x0][0x490] ;  /* 0x0001240000047ab9 */ /* 0x000fe20000000a00 */
[----:B------:R-:W-:Y:S01]  /*9b90*/  LEA.HI R9, R5, R5, RZ, 0x1 ;  /* 0x0000000505097211 */ /* 0x000fe200078f08ff */
[----:B------:R-:W-:Y:S01]  /*9ba0*/  IMAD.IADD R4, R0, 0x1, -R4 ;  /* 0x0000000100047824 */ /* 0x000fe200078e0a04 */
[----:B------:R-:W-:Y:S01]  /*9bb0*/  LEA.HI R11, R11, R10, RZ, 0x3 ;  /* 0x0000000a0b0b7211 */ /* 0x000fe200078f18ff */
[----:B------:R-:W-:Y:S01]  /*9bc0*/  UIMAD UR14, UR8, UR4, URZ ;  /* 0x00000004080e72a4 */ /* 0x000fe2000f8e023f */
[----:B------:R-:W-:Y:S01]  /*9bd0*/  LOP3.LUT R9, R9, 0x1ffffffe, RZ, 0xc0, !PT ;  /* 0x1ffffffe09097812 */ /* 0x000fe200078ec0ff */
[----:B------:R-:W-:Y:S01]  /*9be0*/  USHF.R.S32.HI UR10, URZ, 0x1f, UR11 ;  /* 0x0000001f3f0a7899 */ /* 0x000fe2000801140b */
[----:B------:R-:W-:Y:S01]  /*9bf0*/  SHF.R.S32.HI R8, RZ, 0x1f, R4 ;  /* 0x0000001fff087819 */ /* 0x000fe20000011404 */
[----:B------:R-:W-:Y:S01]  /*9c00*/  UMOV UR20, UR16 ;  /* 0x0000001000147c82 */ /* 0x000fe20008000000 */
[----:B------:R-:W-:Y:S01]  /*9c10*/  LOP3.LUT R11, R11, 0xffffff8, RZ, 0xc0, !PT ;  /* 0x0ffffff80b0b7812 */ /* 0x000fe200078ec0ff */
[----:B------:R-:W-:Y:S01]  /*9c20*/  IMAD.IADD R5, R5, 0x1, -R9 ;  /* 0x0000000105057824 */ /* 0x000fe200078e0a09 */
[----:B------:R-:W-:Y:S01]  /*9c30*/  LEA.HI R8, R8, R4, RZ, 0x2 ;  /* 0x0000000408087211 */ /* 0x000fe200078f10ff */
[----:B------:R-:W-:Y:S01]  /*9c40*/  UMOV UR21, UR17 ;  /* 0x0000001100157c82 */ /* 0x000fe20008000000 */
[----:B------:R-:W-:Y:S01]  /*9c50*/  LOP3.LUT P2, RZ, R4, 0x3, RZ, 0xc0, !PT ;  /* 0x0000000304ff7812 */ /* 0x000fe2000784c0ff */
[----:B------:R-:W-:Y:S01]  /*9c60*/  IMAD.IADD R11, R10, 0x1, -R11 ;  /* 0x000000010a0b7824 */ /* 0x000fe200078e0a0b */
[----:B------:R-:W-:Y:S01]  /*9c70*/  SHF.R.S32.HI R8, RZ, 0x2, R8 ;  /* 0x00000002ff087819 */ /* 0x000fe20000011408 */
[----:B------:R-:W-:Y:S01]  /*9c80*/  IMAD.MOV.U32 R10, RZ, RZ, c[0x0][0x4e8] ;  /* 0x00013a00ff0a7624 */ /* 0x000fe200078e00ff */
[----:B------:R-:W-:Y:S01]  /*9c90*/  UIMAD.WIDE.U32 UR20, UR9, UR4, UR20 ;  /* 0x00000004091472a5 */ /* 0x000fe2000f8e0014 */
[----:B-----5:R-:W-:Y:S01]  /*9ca0*/  IMAD R2, R2, c[0x0][0x4e8], RZ ;  /* 0x00013a0002027a24 */ /* 0x020fe200078e02ff */
[----:B------:R-:W-:Y:S01]  /*9cb0*/  UIMAD UR14, UR9, UR5, UR14 ;  /* 0x00000005090e72a4 */ /* 0x000fe2000f8e020e */
[----:B------:R-:W-:Y:S01]  /*9cc0*/  IMAD R9, R11, 0x10, R8 ;  /* 0x000000100b097824 */ /* 0x000fe200078e0208 */
[----:B------:R-:W-:Y:S01]  /*9cd0*/  ISETP.NE.AND P1, PT, R10, 0x1, PT ;  /* 0x000000010a00780c */ /* 0x000fe20003f25270 */
[----:B------:R-:W-:Y:S01]  /*9ce0*/  USEL UR10, UR10, URZ, !UP1 ;  /* 0x0000003f0a0a7287 */ /* 0x000fe2000c800000 */
[----:B------:R-:W-:Y:S01]  /*9cf0*/  LEA.HI R10, R3, R0, RZ, 0x3 ;  /* 0x00000000030a7211 */ /* 0x000fe200078f18ff */
[--C-:B------:R-:W-:Y:S01]  /*9d00*/  IMAD R5, R5, 0x8, R9.reuse ;  /* 0x0000000805057824 */ /* 0x100fe200078e0209 */
[----:B------:R-:W-:Y:S01]  /*9d10*/  ULDC.64 UR6, c[0x0][0x498] ;  /* 0x0001260000067ab9 */ /* 0x000fe20000000a00 */
[C---:B-1----:R-:W-:Y:S01]  /*9d20*/  IMAD R9, R36.reuse, 0x80, R9 ;  /* 0x0000008024097824 */ /* 0x042fe200078e0209 */
[----:B------:R-:W-:Y:S01]  /*9d30*/  UIADD3 UR15, UR21, UR14, URZ ;  /* 0x0000000e150f7290 */ /* 0x000fe2000fffe03f */
[----:B------:R-:W-:Y:S01]  /*9d40*/  IMAD R8, R36, 0x80, R5 ;  /* 0x0000008024087824 */ /* 0x000fe200078e0205 */
[----:B------:R-:W-:Y:S01]  /*9d50*/  UIMAD UR14, UR10, UR6, URZ ;  /* 0x000000060a0e72a4 */ /* 0x000fe2000f8e023f */
[----:B------:R-:W-:Y:S01]  /*9d60*/  LOP3.LUT R11, R10, 0xfffffff8, RZ, 0xc0, !PT ;  /* 0xfffffff80a0b7812 */ /* 0x000fe200078ec0ff */
[----:B------:R-:W-:Y:S01]  /*9d70*/  USEL UR11, UR11, URZ, !UP1 ;  /* 0x0000003f0b0b7287 */ /* 0x000fe2000c800000 */
[----:B------:R-:W-:Y:S01]  /*9d80*/  IMAD.MOV.U32 R16, RZ, RZ, R8 ;  /* 0x000000ffff107224 */ /* 0x000fe200078e0008 */
[----:B------:R-:W-:Y:S01]  /*9d90*/  ULDC.64 UR4, c[0x0][0x3a0] ;  /* 0x0000e80000047ab9 */ /* 0x000fe20000000a00 */
[----:B------:R-:W-:Y:S01]  /*9da0*/  @P1 IMAD.HI.U32 R5, R8, c[0x0][0x4ec], RZ ;  /* 0x00013b0008051a27 */ /* 0x000fe200078e00ff */
[----:B------:R-:W-:Y:S01]  /*9db0*/  UIMAD UR7, UR11, UR7, UR14 ;  /* 0x000000070b0772a4 */ /* 0x000fe2000f8e020e */
[----:B------:R-:W-:Y:S01]  /*9dc0*/  BSSY B0, `(.L_x_32) ;  /* 0x0000063000007945 */ /* 0x000fe20003800000 */
[----:B------:R-:W-:-:S02]  /*9dd0*/  UIMAD.WIDE.U32 UR18, UR16, UR4, URZ ;  /* 0x00000004101272a5 */ /* 0x000fc4000f8e003f */
[----:B------:R-:W-:Y:S01]  /*9de0*/  @P1 SHF.R.U32.HI R16, RZ, c[0x0][0x4f0], R5 ;  /* 0x00013c00ff101a19 */ /* 0x000fe20000011605 */
[----:B------:R-:W-:Y:S02]  /*9df0*/  UMOV UR14, UR20 ;  /* 0x00000014000e7c82 */ /* 0x000fe40008000000 */
[----:B------:R-:W-:Y:S01]  /*9e00*/  UIMAD.WIDE.U32 UR14, UR11, UR6, UR14 ;  /* 0x000000060b0e72a5 */ /* 0x000fe2000f8e000e */
[--C-:B------:R-:W-:Y:S01]  /*9e10*/  SHF.R.S32.HI R4, RZ, 0x1f, R16.reuse ;  /* 0x0000001fff047819 */ /* 0x100fe20000011410 */
[----:B------:R-:W-:Y:S01]  /*9e20*/  IMAD.MOV R5, RZ, RZ, -R16 ;  /* 0x000000ffff057224 */ /* 0x000fe200078e0a10 */
[----:B------:R-:W-:-:S03]  /*9e30*/  UIMAD UR4, UR17, UR4, URZ ;  /* 0x00000004110472a4 */ /* 0x000fc6000f8e023f */
[----:B------:R-:W-:Y:S01]  /*9e40*/  IMAD R5, R5, c[0x0][0x4e8], R8 ;  /* 0x00013a0005057a24 */ /* 0x000fe200078e0208 */
[----:B------:R-:W-:Y:S01]  /*9e50*/  LEA.HI R8, R3, R0, RZ, 0x6 ;  /* 0x0000000003087211 */ /* 0x000fe200078f30ff */
[----:B------:R-:W-:Y:S01]  /*9e60*/  IMAD.IADD R0, R0, 0x1, -R11 ;  /* 0x0000000100007824 */ /* 0x000fe200078e0a0b */
[----:B------:R-:W-:Y:S01]  /*9e70*/  MOV R3, UR7 ;  /* 0x0000000700037c02 */ /* 0x000fe20008000f00 */
[----:B------:R-:W-:Y:S01]  /*9e80*/  UIMAD UR16, UR16, UR5, UR4 ;  /* 0x00000005101072a4 */ /* 0x000fe2000f8e0204 */
[----:B------:R-:W-:Y:S02]  /*9e90*/  IADD3 R16, P0, R16, UR14, RZ ;  /* 0x0000000e10107c10 */ /* 0x000fe4000ff1e0ff */
[----:B------:R-:W-:Y:S01]  /*9ea0*/  SHF.R.S32.HI R11, RZ, 0x1f, R5 ;  /* 0x0000001fff0b7819 */ /* 0x000fe20000011405 */
[----:B------:R-:W-:Y:S01]  /*9eb0*/  ULDC.64 UR4, c[0x0][0x3e8] ;  /* 0x0000fa0000047ab9 */ /* 0x000fe20000000a00 */
[----:B------:R-:W-:Y:S01]  /*9ec0*/  IADD3.X R17, R4, UR15, R3, P0, !PT ;  /* 0x0000000f04117c10 */ /* 0x000fe200087fe403 */
[----:B------:R-:W-:Y:S01]  /*9ed0*/  UIADD3 UR17, UR19, UR16, URZ ;  /* 0x0000001013117290 */ /* 0x000fe2000fffe03f */
[----:B------:R-:W-:Y:S01]  /*9ee0*/  SHF.R.S32.HI R3, RZ, 0x3, R10 ;  /* 0x00000003ff037819 */ /* 0x000fe2000001140a */
[----:B------:R-:W-:Y:S01]  /*9ef0*/  IMAD R4, R11, c[0x0][0x488], RZ ;  /* 0x000122000b047a24 */ /* 0x000fe200078e02ff */
[----:B------:R-:W-:Y:S01]  /*9f00*/  UIMAD UR8, UR8, UR4, URZ ;  /* 0x00000004080872a4 */ /* 0x000fe2000f8e023f */
[----:B------:R-:W-:Y:S01]  /*9f10*/  IMAD.WIDE.U32 R16, R5, c[0x0][0x488], R16 ;  /* 0x0001220005107a25 */ /* 0x000fe200078e0010 */
[----:B------:R-:W-:Y:S01]  /*9f20*/  UMOV UR16, UR18 ;  /* 0x0000001200107c82 */ /* 0x000fe20008000000 */
[----:B------:R-:W-:Y:S01]  /*9f30*/  SHF.L.U32 R8, R8, 0x3, RZ ;  /* 0x0000000308087819 */ /* 0x000fe200000006ff */
[----:B------:R-:W-:Y:S01]  /*9f40*/  UIMAD UR8, UR9, UR5, UR8 ;  /* 0x00000005090872a4 */ /* 0x000fe2000f8e0208 */
[----:B------:R-:W-:Y:S01]  /*9f50*/  IMAD.SHL.U32 R12, R3, 0x40, RZ ;  /* 0x00000040030c7824 */ /* 0x000fe200078e00ff */
[----:B------:R-:W-:Y:S01]  /*9f60*/  UIMAD.WIDE.U32 UR16, UR9, UR4, UR16 ;  /* 0x00000004091072a5 */ /* 0x000fe2000f8e0010 */
[----:B------:R-:W-:-:S02]  /*9f70*/  IMAD R14, R0, 0x20, R3 ;  /* 0x00000020000e7824 */ /* 0x000fc400078e0203 */
[----:B------:R-:W-:Y:S01]  /*9f80*/  IMAD R5, R5, c[0x0][0x48c], R4 ;  /* 0x0001230005057a24 */ /* 0x000fe200078e0204 */
[----:B------:R-:W-:Y:S01]  /*9f90*/  LOP3.LUT R12, R12, 0x1c0, RZ, 0xc0, !PT ;  /* 0x000001c00c0c7812 */ /* 0x000fe200078ec0ff */
[----:B------:R-:W-:Y:S01]  /*9fa0*/  IMAD.SHL.U32 R0, R0, 0x8, RZ ;  /* 0x0000000800007824 */ /* 0x000fe200078e00ff */
[----:B------:R-:W-:Y:S01]  /*9fb0*/  LEA R4, P0, R16, c[0x0][0x450], 0x2 ;  /* 0x0001140010047a11 */ /* 0x000fe200078010ff */
[----:B------:R-:W-:Y:S01]  /*9fc0*/  IMAD R14, R36, 0x80, R14 ;  /* 0x00000080240e7824 */ /* 0x000fe200078e020e */
[----:B------:R-:W-:Y:S01]  /*9fd0*/  IADD3 R5, R17, R5, RZ ;  /* 0x0000000511057210 */ /* 0x000fe20007ffe0ff */
[----:B------:R-:W-:Y:S01]  /*9fe0*/  ULDC.64 UR4, c[0x0][0x3f0] ;  /* 0x0000fc0000047ab9 */ /* 0x000fe20000000a00 */
[----:B------:R-:W-:Y:S01]  /*9ff0*/  LOP3.LUT R10, R12, 0x38, R0, 0xf8, !PT ;  /* 0x000000380c0a7812 */ /* 0x000fe200078ef800 */
[----:B------:R-:W-:Y:S01]  /*a000*/  @P1 IMAD.HI.U32 R11, R14, c[0x0][0x4ec], RZ ;  /* 0x00013b000e0b1a27 */ /* 0x000fe200078e00ff */
[----:B------:R-:W-:Y:S01]  /*a010*/  SHF.R.U32.HI R12, RZ, 0x3, R12 ;  /* 0x00000003ff0c7819 */ /* 0x000fe2000001160c */
[----:B------:R-:W-:Y:S01]  /*a020*/  UIADD3 UR9, UR17, UR8, URZ ;  /* 0x0000000811097290 */ /* 0x000fe2000fffe03f */
[----:B------:R-:W-:Y:S01]  /*a030*/  LEA.HI.X R5, R16, c[0x0][0x454], R5, 0x2, P0 ;  /* 0x0001150010057a11 */ /* 0x000fe200000f1405 */
[--C-:B------:R-:W-:Y:S01]  /*a040*/  IMAD.MOV.U32 R13, RZ, RZ, R14.reuse ;  /* 0x000000ffff0d7224 */ /* 0x100fe200078e000e */
[----:B------:R-:W-:Y:S01]  /*a050*/  UIMAD UR10, UR10, UR4, URZ ;  /* 0x000000040a0a72a4 */ /* 0x000fe2000f8e023f */
[----:B------:R-:W-:Y:S01]  /*a060*/  @P1 SHF.R.U32.HI R13, RZ, c[0x0][0x4f0], R11 ;  /* 0x00013c00ff0d1a19 */ /* 0x000fe2000001160b */
[----:B------:R-:W-:Y:S01]  /*a070*/  UMOV UR8, UR16 ;  /* 0x0000001000087c82 */ /* 0x000fe20008000000 */
[----:B------:R-:W-:Y:S01]  /*a080*/  LOP3.LUT R12, R10, R12, RZ, 0x3c, !PT ;  /* 0x0000000c0a0c7212 */ /* 0x000fe200078e3cff */
[----:B------:R-:W-:Y:S01]  /*a090*/  SHFL.IDX PT, R11, R5, RZ, 0x1c1f ;  /* 0x001c1fff050b7589 */ /* 0x000fe200000e0000 */
[----:B------:R-:W-:Y:S01]  /*a0a0*/  UIMAD UR5, UR11, UR5, UR10 ;  /* 0x000000050b0572a4 */ /* 0x000fe2000f8e020a */
[--C-:B------:R-:W-:Y:S01]  /*a0b0*/  IMAD.MOV R15, RZ, RZ, -R13.reuse ;  /* 0x000000ffff0f7224 */ /* 0x100fe200078e0a0d */
[----:B------:R-:W-:Y:S01]  /*a0c0*/  UIMAD.WIDE.U32 UR8, UR11, UR4, UR8 ;  /* 0x000000040b0872a5 */ /* 0x000fe2000f8e0008 */
[----:B------:R-:W1:Y:S01]  /*a0d0*/  SHFL.IDX PT, R10, R4, RZ, 0x1c1f ;  /* 0x001c1fff040a7589 */ /* 0x000e6200000e0000 */
[----:B------:R-:W-:Y:S01]  /*a0e0*/  SHF.R.S32.HI R16, RZ, 0x1f, R13 ;  /* 0x0000001fff107819 */ /* 0x000fe2000001140d */
[----:B------:R-:W-:Y:S01]  /*a0f0*/  IMAD R15, R15, c[0x0][0x4e8], R14 ;  /* 0x00013a000f0f7a24 */ /* 0x000fe200078e020e */
[----:B------:R-:W-:Y:S01]  /*a100*/  UIADD3 UR5, UR9, UR5, URZ ;  /* 0x0000000509057290 */ /* 0x000fe2000fffe03f */
[----:B------:R-:W-:Y:S01]  /*a110*/  SHFL.IDX PT, R4, R4, 0x1, 0x1c1f ;  /* 0x003c1f0004047f89 */ /* 0x000fe200000e0000 */
[C---:B------:R-:W-:Y:S01]  /*a120*/  IADD3 R14, R9.reuse, 0x8, RZ ;  /* 0x00000008090e7810 */ /* 0x040fe20007ffe0ff */
[----:B------:R-:W-:Y:S01]  /*a130*/  IMAD.U32 R19, RZ, RZ, UR9 ;  /* 0x00000009ff137e24 */ /* 0x000fe2000f8e00ff */
[-C--:B------:R-:W-:Y:S01]  /*a140*/  ISETP.GE.OR P0, PT, R9, R2.reuse, P2 ;  /* 0x000000020900720c */ /* 0x080fe20001706670 */
[----:B------:R-:W2:Y:S01]  /*a150*/  SHFL.IDX PT, R5, R5, 0x1, 0x1c1f ;  /* 0x003c1f0005057f89 */ /* 0x000ea200000e0000 */
[----:B------:R-:W-:Y:S01]  /*a160*/  IMAD.U32 R18, RZ, RZ, UR8 ;  /* 0x00000008ff127e24 */ /* 0x000fe2000f8e00ff */
[----:B------:R-:W-:Y:S01]  /*a170*/  ISETP.GE.OR P2, PT, R14, R2, P2 ;  /* 0x000000020e00720c */ /* 0x000fe20001746670 */
[----:B------:R-:W-:Y:S01]  /*a180*/  IMAD.U32 R19, RZ, RZ, UR5 ;  /* 0x00000005ff137e24 */ /* 0x000fe2000f8e00ff */
[----:B------:R-:W-:Y:S01]  /*a190*/  SHF.R.S32.HI R9, RZ, 0x1f, R15 ;  /* 0x0000001fff097819 */ /* 0x000fe2000001140f */
[----:B------:R-:W-:Y:S01]  /*a1a0*/  IMAD R16, R16, c[0x0][0x3e0], RZ ;  /* 0x0000f80010107a24 */ /* 0x000fe200078e02ff */
[----:B------:R-:W-:Y:S01]  /*a1b0*/  LOP3.LUT R8, R12, 0x7ffffe00, R8, 0xf8, !PT ;  /* 0x7ffffe000c087812 */ /* 0x000fe200078ef808 */
[----:B------:R-:W-:Y:S01]  /*a1c0*/  IMAD.WIDE.U32 R18, R13, c[0x0][0x3e0], R18 ;  /* 0x0000f8000d127a25 */ /* 0x000fe200078e0012 */
[----:B------:R-:W-:-:S03]  /*a1d0*/  IADD3 R37, R0, 0x40, RZ ;  /* 0x0000004000257810 */ /* 0x000fc60007ffe0ff */
[----:B------:R-:W-:Y:S02]  /*a1e0*/  IMAD R16, R13, c[0x0][0x3e4], R16 ;  /* 0x0000f9000d107a24 */ /* 0x000fe400078e0210 */
[----:B------:R-:W-:Y:S02]  /*a1f0*/  IMAD R9, R9, c[0x0][0x3d8], RZ ;  /* 0x0000f60009097a24 */ /* 0x000fe400078e02ff */
[----:B------:R-:W-:Y:S01]  /*a200*/  IMAD.IADD R19, R19, 0x1, R16 ;  /* 0x0000000113137824 */ /* 0x000fe200078e0210 */
[----:B-1----:R1:W-:Y:S01]  /*a210*/  @!P0 ST.E [R10.64], R6 ;  /* 0x000000060a008985 */ /* 0x0023e2000c10190c */
[----:B------:R-:W-:Y:S02]  /*a220*/  IMAD.SHL.U32 R16, R8, 0x2, RZ ;  /* 0x0000000208107824 */ /* 0x000fe400078e00ff */
[C---:B------:R-:W-:Y:S02]  /*a230*/  IMAD R17, R15.reuse, c[0x0][0x3dc], R9 ;  /* 0x0000f7000f117a24 */ /* 0x040fe400078e0209 */
[----:B------:R-:W-:Y:S01]  /*a240*/  IMAD.WIDE.U32 R38, R15, c[0x0][0x3d8], R18 ;  /* 0x0000f6000f267a25 */ /* 0x000fe200078e0012 */
[----:B--2---:R1:W-:Y:S03]  /*a250*/  @!P2 ST.E [R4.64], R7 ;  /* 0x000000070400a985 */ /* 0x0043e6000c10190c */
[----:B------:R-:W-:Y:S01]  /*a260*/  IMAD.IADD R17, R39, 0x1, R17 ;  /* 0x0000000127117824 */ /* 0x000fe200078e0211 */
[----:B------:R-:W-:Y:S01]  /*a270*/  LEA R39, P0, R38, c[0x0][0x380], 0x1 ;  /* 0x0000e00026277a11 */ /* 0x000fe200078008ff */
[----:B------:R-:W-:Y:S01]  /*a280*/  IMAD R36, R36, 0x80, R3 ;  /* 0x0000008024247824 */ /* 0x000fe200078e0203 */
[----:B------:R1:W2:Y:S02]  /*a290*/  LDS.128 R28, [R16+0x1080] ;  /* 0x00108000101c7984 */ /* 0x0002a40000000c00 */
[----:B------:R-:W-:-:S02]  /*a2a0*/  LEA.HI.X R38, R38, c[0x0][0x384], R17, 0x1, P0 ;  /* 0x0000e10026267a11 */ /* 0x000fc400000f0c11 */
[----:B------:R1:W3:Y:S01]  /*a2b0*/  LDS.128 R24, [R16+0x2080] ;  /* 0x0020800010187984 */ /* 0x0002e20000000c00 */
[----:B------:R-:W-:-:S03]  /*a2c0*/  ISETP.GE.AND P0, PT, R36, R2, PT ;  /* 0x000000022400720c */ /* 0x000fc60003f06270 */
[----:B------:R1:W4:Y:S04]  /*a2d0*/  LDS.128 R20, [R16+0x3080] ;  /* 0x0030800010147984 */ /* 0x0003280000000c00 */
[----:B------:R1:W1:Y:S04]  /*a2e0*/  LDS.128 R12, [R16+0x5080] ;  /* 0x00508000100c7984 */ /* 0x0002680000000c00 */
[----:B------:R1:W1:Y:S04]  /*a2f0*/  LDS.128 R8, [R16+0x6080] ;  /* 0x0060800010087984 */ /* 0x0002680000000c00 */
[----:B------:R1:W1:Y:S04]  /*a300*/  LDS.128 R4, [R16+0x7080] ;  /* 0x0070800010047984 */ /* 0x0002680000000c00 */
[----:B------:R1:W1:Y:S04]  /*a310*/  SHFL.IDX PT, R40, R39, RZ, 0x181f ;  /* 0x00181fff27287589 */ /* 0x00026800000e0000 */
[----:B------:R1:W1:Y:S01]  /*a320*/  SHFL.IDX PT, R41, R38, RZ, 0x181f ;  /* 0x00181fff26297589 */ /* 0x00026200000e0000 */
[----:B------:R-:W-:Y:S05]  /*a330*/  @P0 BRA `(.L_x_33) ;  /* 0x000000b000000947 */ /* 0x000fea0003800000 */
[----:B------:R-:W5:Y:S01]  /*a340*/  LDS.128 R32, [R16+0x80] ;  /* 0x0000800010207984 */ /* 0x000f620000000c00 */
[----:B------:R-:W-:-:S02]  /*a350*/  ISETP.GE.AND P0, PT, R37, c[0x0][0x3c8], PT ;  /* 0x0000f20025007a0c */ /* 0x000fc40003f06270 */
[----:B------:R-:W-:Y:S01]  /*a360*/  ISETP.GE.AND P1, PT, R0, c[0x0][0x3c8], PT ;  /* 0x0000f20000007a0c */ /* 0x000fe20003f26270 */
[----:B-1----:R-:W1:Y:S10]  /*a370*/  LDS.128 R16, [R16+0x4080] ;  /* 0x0040800010107984 */ /* 0x002e740000000c00 */
[----:B------:R-:W-:-:S02]  /*a380*/  @!P0 SHF.R.S32.HI R3, RZ, 0x1f, R37 ;  /* 0x0000001fff038819 */ /* 0x000fc40000011425 */
[----:B------:R-:W-:Y:S02]  /*a390*/  @!P1 IMAD.WIDE R42, R0, 0x2, R40 ;  /* 0x00000002002a9825 */ /* 0x000fe400078e0228 */
[----:B------:R-:W-:-:S04]  /*a3a0*/  @!P0 LEA.HI R3, R3, R37, RZ, 0x3 ;  /* 0x0000002503038211 */ /* 0x000fc800078f18ff */
[----:B------:R-:W-:-:S05]  /*a3b0*/  @!P0 LOP3.LUT R3, R3, 0xfffffff8, RZ, 0xc0, !PT ;  /* 0xfffffff803038812 */ /* 0x000fca00078ec0ff */
[----:B------:R-:W-:Y:S01]  /*a3c0*/  @!P0 IMAD.WIDE R40, R3, 0x2, R40 ;  /* 0x0000000203288825 */ /* 0x000fe200078e0228 */
[----:B-----5:R4:W-:Y:S04]  /*a3d0*/  @!P1 ST.E.128 [R42.64], R32 ;  /* 0x000000202a009985 */ /* 0x0209e8000c101d0c */
[----:B-1----:R4:W-:Y:S02]  /*a3e0*/  @!P0 ST.E.128 [R40.64], R16 ;  /* 0x0000001028008985 */ /* 0x0029e4000c101d0c */
.L_x_33:
[----:B------:R-:W-:Y:S05]  /*a3f0*/  BSYNC B0 ;  /* 0x0000000000007941 */ /* 0x000fea0003800000 */
.L_x_32:
[----:B------:R-:W-:Y:S01]  /*a400*/  IADD3 R3, R36, 0x20, RZ ;  /* 0x0000002024037810 */ /* 0x000fe20007ffe0ff */
[----:B----4-:R4:W3:Y:S01]  /*a410*/  SHFL.IDX PT, R17, R38, 0x1, 0x181f ;  /* 0x00381f0026117f89 */ /* 0x0108e200000e0000 */
[----:B------:R-:W-:Y:S02]  /*a420*/  BSSY B0, `(.L_x_34) ;  /* 0x000000d000007945 */ /* 0x000fe40003800000 */
[----:B------:R-:W-:Y:S01]  /*a430*/  ISETP.GE.AND P0, PT, R3, R2, PT ;  /* 0x000000020300720c */ /* 0x000fe20003f06270 */
[----:B-1----:R4:W1:-:S12]  /*a440*/  SHFL.IDX PT, R16, R39, 0x1, 0x181f ;  /* 0x00381f0027107f89 */ /* 0x00285800000e0000 */
[----:B------:R-:W-:Y:S05]  /*a450*/  @P0 BRA `(.L_x_35) ;  /* 0x0000009000000947 */ /* 0x000fea0003800000 */
[----:B------:R-:W-:Y:S02]  /*a460*/  ISETP.GE.AND P0, PT, R37, c[0x0][0x3c8], PT ;  /* 0x0000f20025007a0c */ /* 0x000fe40003f06270 */
[----:B------:R-:W-:-:S11]  /*a470*/  ISETP.GE.AND P1, PT, R0, c[0x0][0x3c8], PT ;  /* 0x0000f20000007a0c */ /* 0x000fd60003f26270 */
[----:B------:R-:W-:Y:S02]  /*a480*/  @!P0 SHF.R.S32.HI R3, RZ, 0x1f, R37 ;  /* 0x0000001fff038819 */ /* 0x000fe40000011425 */
[----:B-1-3--:R-:W-:Y:S02]  /*a490*/  @!P1 IMAD.WIDE R18, R0, 0x2, R16 ;  /* 0x0000000200129825 */ /* 0x00afe400078e0210 */
[----:B------:R-:W-:-:S03]  /*a4a0*/  @!P0 LEA.HI R3, R3, R37, RZ, 0x3 ;  /* 0x0000002503038211 */ /* 0x000fc600078f18ff */
[----:B--2---:R1:W-:Y:S01]  /*a4b0*/  @!P1 ST.E.128 [R18.64], R28 ;  /* 0x0000001c12009985 */ /* 0x0043e2000c101d0c */
[----:B------:R-:W-:-:S05]  /*a4c0*/  @!P0 LOP3.LUT R3, R3, 0xfffffff8, RZ, 0xc0, !PT ;  /* 0xfffffff803038812 */ /* 0x000fca00078ec0ff */
[----:B------:R-:W-:-:S05]  /*a4d0*/  @!P0 IMAD.WIDE R16, R3, 0x2, R16 ;  /* 0x0000000203108825 */ /* 0x000fca00078e0210 */
[----:B------:R1:W-:Y:S02]  /*a4e0*/  @!P0 ST.E.128 [R16.64], R12 ;  /* 0x0000000c10008985 */ /* 0x0003e4000c101d0c */
.L_x_35:
[----:B------:R-:W-:Y:S05]  /*a4f0*/  BSYNC B0 ;  /* 0x0000000000007941 */ /* 0x000fea0003800000 */
.L_x_34:
[----:B------:R-:W-:Y:S01]  /*a500*/  IADD3 R3, R36, 0x40, RZ ;  /* 0x0000004024037810 */ /* 0x000fe20007ffe0ff */
[----:B-1----:R1:W4:Y:S01]  /*a510*/  SHFL.IDX PT, R13, R38, 0x2, 0x181f ;  /* 0x00581f00260d7f89 */ /* 0x00232200000e0000 */
[----:B------:R-:W-:Y:S02]  /*a520*/  BSSY B0, `(.L_x_36) ;  /* 0x000000d000007945 */ /* 0x000fe40003800000 */
[----:B------:R-:W-:Y:S01]  /*a530*/  ISETP.GE.AND P0, PT, R3, R2, PT ;  /* 0x000000020300720c */ /* 0x000fe20003f06270 */
[----:B------:R1:W3:-:S12]  /*a540*/  SHFL.IDX PT, R12, R39, 0x2, 0x181f ;  /* 0x00581f00270c7f89 */ /* 0x0002d800000e0000 */
[----:B------:R-:W-:Y:S05]  /*a550*/  @P0 BRA `(.L_x_37) ;  /* 0x0000009000000947 */ /* 0x000fea0003800000 */
[----:B------:R-:W-:Y:S02]  /*a560*/  ISETP.GE.AND P0, PT, R37, c[0x0][0x3c8], PT ;  /* 0x0000f20025007a0c */ /* 0x000fe40003f06270 */
[----:B------:R-:W-:-:S11]  /*a570*/  ISETP.GE.AND P1, PT, R0, c[0x0][0x3c8], PT ;  /* 0x0000f20000007a0c */ /* 0x000fd60003f26270 */
[----:B------:R-:W-:Y:S02]  /*a580*/  @!P0 SHF.R.S32.HI R3, RZ, 0x1f, R37 ;  /* 0x0000001fff038819 */ /* 0x000fe40000011425 */
[----:B---34-:R-:W-:Y:S02]  /*a590*/  @!P1 IMAD.WIDE R14, R0, 0x2, R12 ;  /* 0x00000002000e9825 */ /* 0x018fe400078e020c */
[----:B------:R-:W-:-:S03]  /*a5a0*/  @!P0 LEA.HI R3, R3, R37, RZ, 0x3 ;  /* 0x0000002503038211 */ /* 0x000fc600078f18ff */
[----:B------:R3:W-:Y:S01]  /*a5b0*/  @!P1 ST.E.128 [R14.64], R24 ;  /* 0x000000180e009985 */ /* 0x0007e2000c101d0c */
[----:B------:R-:W-:-:S05]  /*a5c0*/  @!P0 LOP3.LUT R3, R3, 0xfffffff8, RZ, 0xc0, !PT ;  /* 0xfffffff803038812 */ /* 0x000fca00078ec0ff */
[----:B------:R-:W-:-:S05]  /*a5d0*/  @!P0 IMAD.WIDE R12, R3, 0x2, R12 ;  /* 0x00000002030c8825 */ /* 0x000fca00078e020c */
[----:B------:R3:W-:Y:S02]  /*a5e0*/  @!P0 ST.E.128 [R12.64], R8 ;  /* 0x000000080c008985 */ /* 0x0007e4000c101d0c */
.L_x_37:
[----:B------:R-:W-:Y:S05]  /*a5f0*/  BSYNC B0 ;  /* 0x0000000000007941 */ /* 0x000fea0003800000 */
.L_x_36:
[----:B------:R-:W-:Y:S01]  /*a600*/  IADD3 R36, R36, 0x60, RZ ;  /* 0x0000006024247810 */ /* 0x000fe20007ffe0ff */
[----:B---3--:R3:W1:Y:S03]  /*a610*/  SHFL.IDX PT, R9, R38, 0x3, 0x181f ;  /* 0x00781f0026097f89 */ /* 0x00866600000e0000 */
[----:B------:R-:W-:Y:S01]  /*a620*/  ISETP.GE.AND P0, PT, R36, R2, PT ;  /* 0x000000022400720c */ /* 0x000fe20003f06270 */
[----:B------:R3:W4:-:S12]  /*a630*/  SHFL.IDX PT, R8, R39, 0x3, 0x181f ;  /* 0x00781f0027087f89 */ /* 0x00071800000e0000 */
[----:B------:R-:W-:Y:S05]  /*a640*/  @P0 EXIT ;  /* 0x000000000000094d */ /* 0x000fea0003800000 */
[----:B------:R-:W-:-:S13]  /*a650*/  ISETP.GE.AND P0, PT, R0, c[0x0][0x3c8], PT ;  /* 0x0000f20000007a0c */ /* 0x000fda0003f06270 */
[----:B-1--4-:R-:W-:-:S05]  /*a660*/  @!P0 IMAD.WIDE R2, R0, 0x2, R8 ;  /* 0x0000000200028825 */ /* 0x012fca00078e0208 */
        /* <DEDUP_REMOVED lines=9> */
.L_x_30:
[----:B------:R-:W-:Y:S02]  /*a700*/  ULDC.64 UR4, c[0x0][0x500] ;  /* 0x0001400000047ab9 */ /* 0x000fe40000000a00 */
[----:B------:R-:W-:Y:S02]  /*a710*/  UISETP.NE.U32.AND UP1, UPT, URZ, UR4, UPT ;  /* 0x000000043f00728c */ /* 0x000fe4000bf25070 */
[----:B------:R-:W-:Y:S02]  /*a720*/  UMOV UR6, 0x4 ;  /* 0x0000000400067882 */ /* 0x000fe40000000000 */
[----:B------:R-:W-:-:S03]  /*a730*/  UISETP.NE.AND.EX UP1, UPT, URZ, UR5, UPT, UP1 ;  /* 0x000000053f00728c */ /* 0x000fc6000bf25310 */
[----:B------:R-:W-:Y:S02]  /*a740*/  ULDC.64 UR4, c[0x0][0x500] ;  /* 0x0001400000047ab9 */ /* 0x000fe40000000a00 */
[----:B------:R-:W-:Y:S01]  /*a750*/  UIMAD.WIDE UR4, UR11, UR6, UR4 ;  /* 0x000000060b0472a5 */ /* 0x000fe2000f8e0204 */
[----:B------:R-:W-:-:S05]  /*a760*/  PLOP3.LUT P1, PT, PT, PT, UP1, 0x80, 0x0 ;  /* 0x000000000000781c */ /* 0x000fca0003f2f018 */
[----:B------:R-:W-:Y:S01]  /*a770*/  IMAD.U32 R4, RZ, RZ, UR4 ;  /* 0x00000004ff047e24 */ /* 0x000fe2000f8e00ff */
[----:B------:R-:W-:Y:S01]  /*a780*/  MOV R5, UR5 ;  /* 0x0000000500057c02 */ /* 0x000fe20008000f00 */
[----:B------:R-:W-:-:S06]  /*a790*/  ULDC.64 UR4, c[0x0][0x508] ;  /* 0x0001420000047ab9 */ /* 0x000fcc0000000a00 */
[----:B-----5:R-:W2:Y:S01]  /*a7a0*/  @P1 LDG.E R0, [R4.64] ;  /* 0x0000000c04001981 */ /* 0x020ea2000c1e1900 */
[----:B------:R-:W-:Y:S01]  /*a7b0*/  UISETP.NE.U32.AND UP0, UPT, URZ, UR4, UPT ;  /* 0x000000043f00728c */ /* 0x000fe2000bf05070 */
[----:B------:R-:W-:-:S03]  /*a7c0*/  IMAD.MOV.U32 R8, RZ, RZ, c[0x0][0x388] ;  /* 0x0000e200ff087624 */ /* 0x000fc600078e00ff */
[----:B------:R-:W-:-:S03]  /*a7d0*/  UISETP.NE.AND.EX UP0, UPT, URZ, UR5, UPT, UP0 ;  /* 0x000000053f00728c */ /* 0x000fc6000bf05300 */
[----:B------:R-:W-:-:S03]  /*a7e0*/  ULDC.64 UR4, c[0x0][0x508] ;  /* 0x0001420000047ab9 */ /* 0x000fc60000000a00 */
[----:B------:R-:W-:-:S05]  /*a7f0*/  PLOP3.LUT P0, PT, PT, PT, UP0, 0x80, 0x0 ;  /* 0x000000000000781c */ /* 0x000fca0003f0f008 */
[----:B------:R-:W-:-:S06]  /*a800*/  @UP0 UIMAD.WIDE UR4, UR11, UR6, UR4 ;  /* 0x000000060b0402a5 */ /* 0x000fcc000f8e0204 */
[----:B------:R-:W-:Y:S01]  /*a810*/  MOV R2, UR4 ;  /* 0x0000000400027c02 */ /* 0x000fe20008000f00 */
        /* <DEDUP_REMOVED lines=13> */
.L_x_38:
[----:B-1----:R-:W1:Y:S01]  /*a8f0*/  S2R R0, SR_TID.X ;  /* 0x0000000000007919 */ /* 0x002e620000002100 */
[----:B------:R-:W-:Y:S01]  /*a900*/  USHF.R.S32.HI UR6, URZ, 0x1f, UR11 ;  /* 0x0000001f3f067899 */ /* 0x000fe2000801140b */
[----:B------:R-:W-:Y:S01]  /*a910*/  BSSY B0, `(.L_x_39) ;  /* 0x0000029000007945 */ /* 0x000fe20003800000 */
[----:B------:R-:W-:-:S02]  /*a920*/  USEL UR11, UR11, URZ, !UP1 ;  /* 0x0000003f0b0b7287 */ /* 0x000fc4000c800000 */
[----:B------:R-:W-:Y:S01]  /*a930*/  USEL UR6, UR6, URZ, !UP1 ;  /* 0x0000003f06067287 */ /* 0x000fe2000c800000 */
[----:B-1----:R-:W-:-:S13]  /*a940*/  ISETP.GE.AND P0, PT, R0, 0x80, PT ;  /* 0x000000800000780c */ /* 0x002fda0003f06270 */
[----:B------:R-:W-:Y:S05]  /*a950*/  @P0 BRA `(.L_x_40) ;  /* 0x0000024000000947 */ /* 0x000fea0003800000 */
[----:B------:R-:W1:Y:S01]  /*a960*/  S2R R2, SR_CTAID.X ;  /* 0x0000000000027919 */ /* 0x000e620000002500 */
[----:B-----5:R-:W-:Y:S01]  /*a970*/  IMAD R3, R8, c[0x0][0x4e8], RZ ;  /* 0x00013a0008037a24 */ /* 0x020fe200078e02ff */
[----:B-1----:R-:W-:-:S04]  /*a980*/  LEA R2, R2, R0, 0x7 ;  /* 0x0000000002027211 */ /* 0x002fc800078e38ff */
[----:B------:R-:W-:-:S13]  /*a990*/  ISETP.GE.AND P0, PT, R2, R3, PT ;  /* 0x000000030200720c */ /* 0x000fda0003f06270 */
[----:B------:R-:W-:Y:S05]  /*a9a0*/  @P0 BRA `(.L_x_40) ;  /* 0x000001f000000947 */ /* 0x000fea0003800000 */
[----:B------:R-:W-:Y:S01]  /*a9b0*/  IMAD.MOV.U32 R3, RZ, RZ, c[0x0][0x4e8] ;  /* 0x00013a00ff037624 */ /* 0x000fe200078e00ff */
[----:B------:R-:W-:Y:S01]  /*a9c0*/  ULDC.64 UR4, c[0x0][0x490] ;  /* 0x0001240000047ab9 */ /* 0x000fe20000000a00 */
[----:B------:R-:W-:Y:S01]  /*a9d0*/  IMAD.MOV.U32 R6, RZ, RZ, R2 ;  /* 0x000000ffff067224 */ /* 0x000fe200078e0002 */
[----:B------:R-:W-:Y:S02]  /*a9e0*/  UIMAD UR7, UR8, UR4, URZ ;  /* 0x00000004080772a4 */ /* 0x000fe4000f8e023f */
[----:B------:R-:W-:Y:S01]  /*a9f0*/  ISETP.NE.AND P0, PT, R3, 0x1, PT ;  /* 0x000000010300780c */ /* 0x000fe20003f05270 */
[----:B------:R-:W-:Y:S02]  /*aa00*/  UMOV UR16, UR14 ;  /* 0x0000000e00107c82 */ /* 0x000fe40008000000 */
[----:B------:R-:W-:Y:S02]  /*aa10*/  UMOV UR17, UR15 ;  /* 0x0000000f00117c82 */ /* 0x000fe40008000000 */
[----:B------:R-:W-:-:S02]  /*aa20*/  UIMAD.WIDE.U32 UR16, UR9, UR4, UR16 ;  /* 0x00000004091072a5 */ /* 0x000fc4000f8e0010 */
[----:B------:R-:W-:-:S03]  /*aa30*/  UIMAD UR7, UR9, UR5, UR7 ;  /* 0x00000005090772a4 */ /* 0x000fc6000f8e0207 */
[----:B------:R-:W-:Y:S02]  /*aa40*/  ULDC.64 UR4, c[0x0][0x498] ;  /* 0x0001260000047ab9 */ /* 0x000fe40000000a00 */
[----:B------:R-:W-:Y:S01]  /*aa50*/  UIADD3 UR17, UR7, UR17, URZ ;  /* 0x0000001107117290 */ /* 0x000fe2000fffe03f */
[----:B------:R-:W-:Y:S01]  /*aa60*/  @P0 IMAD.HI.U32 R3, R2, c[0x0][0x4ec], RZ ;  /* 0x00013b0002030a27 */ /* 0x000fe200078e00ff */
[----:B------:R-:W-:Y:S02]  /*aa70*/  UIMAD UR7, UR6, UR4, URZ ;  /* 0x00000004060772a4 */ /* 0x000fe4000f8e023f */
[----:B------:R-:W-:Y:S02]  /*aa80*/  UIMAD.WIDE.U32 UR16, UR11, UR4, UR16 ;  /* 0x000000040b1072a5 */ /* 0x000fe4000f8e0010 */
[----:B------:R-:W-:Y:S01]  /*aa90*/  @P0 SHF.R.U32.HI R6, RZ, c[0x0][0x4f0], R3 ;  /* 0x00013c00ff060a19 */ /* 0x000fe20000011603 */
[----:B------:R-:W-:-:S03]  /*aaa0*/  UIMAD UR5, UR11, UR5, UR7 ;  /* 0x000000050b0572a4 */ /* 0x000fc6000f8e0207 */
[C---:B------:R-:W-:Y:S02]  /*aab0*/  IADD3 R5, -R6.reuse, RZ, RZ ;  /* 0x000000ff06057210 */ /* 0x040fe40007ffe1ff */
[----:B------:R-:W-:Y:S02]  /*aac0*/  SHF.R.S32.HI R3, RZ, 0x1f, R6 ;  /* 0x0000001fff037819 */ /* 0x000fe40000011406 */
[----:B------:R-:W-:Y:S01]  /*aad0*/  IADD3 R6, P0, R6, UR16, RZ ;  /* 0x0000001006067c10 */ /* 0x000fe2000ff1e0ff */
[----:B------:R-:W-:Y:S02]  /*aae0*/  IMAD R5, R5, c[0x0][0x4e8], R2 ;  /* 0x00013a0005057a24 */ /* 0x000fe400078e0202 */
[----:B------:R-:W-:-:S03]  /*aaf0*/  IMAD.U32 R2, RZ, RZ, UR5 ;  /* 0x00000005ff027e24 */ /* 0x000fc6000f8e00ff */
[----:B------:R-:W-:Y:S02]  /*ab00*/  SHF.R.S32.HI R4, RZ, 0x1f, R5 ;  /* 0x0000001fff047819 */ /* 0x000fe40000011405 */
[----:B------:R-:W-:-:S03]  /*ab10*/  IADD3.X R7, R3, UR17, R2, P0, !PT ;  /* 0x0000001103077c10 */ /* 0x000fc600087fe402 */
[----:B------:R-:W-:Y:S02]  /*ab20*/  IMAD R2, R4, c[0x0][0x488], RZ ;  /* 0x0001220004027a24 */ /* 0x000fe400078e02ff */
[----:B------:R-:W-:-:S04]  /*ab30*/  IMAD.WIDE.U32 R6, R5, c[0x0][0x488], R6 ;  /* 0x0001220005067a25 */ /* 0x000fc800078e0006 */
[----:B------:R-:W-:Y:S01]  /*ab40*/  IMAD R2, R5, c[0x0][0x48c], R2 ;  /* 0x0001230005027a24 */ /* 0x000fe200078e0202 */
[----:B------:R-:W-:-:S04]  /*ab50*/  LEA R4, P0, R6, c[0x0][0x450], 0x2 ;  /* 0x0001140006047a11 */ /* 0x000fc800078010ff */
[----:B------:R-:W-:-:S04]  /*ab60*/  IADD3 R2, R7, R2, RZ ;  /* 0x0000000207027210 */ /* 0x000fc80007ffe0ff */
[----:B------:R-:W-:Y:S01]  /*ab70*/  LEA.HI.X R5, R6, c[0x0][0x454], R2, 0x2, P0 ;  /* 0x0001150006057a11 */ /* 0x000fe200000f1402 */
[----:B------:R-:W-:-:S05]  /*ab80*/  IMAD.MOV.U32 R2, RZ, RZ, -0x800000 ;  /* 0xff800000ff027424 */ /* 0x000fca00078e00ff */
[----:B------:R1:W-:Y:S02]  /*ab90*/  STG.E [R4.64], R2 ;  /* 0x0000000204007986 */ /* 0x0003e4000c10190c */
.L_x_40:
[----:B------:R-:W-:Y:S05]  /*aba0*/  BSYNC B0 ;  /* 0x0000000000007941 */ /* 0x000fea0003800000 */
.L_x_39:
[----:B------:R-:W2:Y:S01]  /*abb0*/  S2R R3, SR_CTAID.X ;  /* 0x0000000000037919 */ /* 0x000ea20000002500 */
[----:B-1----:R-:W-:Y:S01]  /*abc0*/  SHF.R.S32.HI R2, RZ, 0x1f, R0 ;  /* 0x0000001fff027819 */ /* 0x002fe20000011400 */
[----:B------:R-:W-:Y:S01]  /*abd0*/  IMAD.MOV.U32 R4, RZ, RZ, c[0x0][0x4e8] ;  /* 0x00013a00ff047624 */ /* 0x000fe200078e00ff */
[----:B------:R-:W-:Y:S01]  /*abe0*/  ULDC.64 UR4, c[0x0][0x3a0] ;  /* 0x0000e80000047ab9 */ /* 0x000fe20000000a00 */
[----:B-----5:R-:W-:Y:S01]  /*abf0*/  IMAD R8, R8, c[0x0][0x4e8], RZ ;  /* 0x00013a0008087a24 */ /* 0x020fe200078e02ff */
[----:B------:R-:W-:Y:S01]  /*ac00*/  LEA.HI R2, R2, R0, RZ, 0x3 ;  /* 0x0000000002027211 */ /* 0x000fe200078f18ff */
[----:B------:R-:W-:Y:S01]  /*ac10*/  UIMAD UR7, UR15, UR4, URZ ;  /* 0x000000040f0772a4 */ /* 0x000fe2000f8e023f */
[----:B------:R-:W-:Y:S01]  /*ac20*/  ISETP.NE.AND P0, PT, R4, 0x1, PT ;  /* 0x000000010400780c */ /* 0x000fe20003f05270 */
[----:B------:R-:W-:Y:S01]  /*ac30*/  UIMAD.WIDE.U32 UR16, UR14, UR4, URZ ;  /* 0x000000040e1072a5 */ /* 0x000fe2000f8e003f */
[----:B------:R-:W-:Y:S01]  /*ac40*/  LOP3.LUT R5, R2, 0xfffffff8, RZ, 0xc0, !PT ;  /* 0xfffffff802057812 */ /* 0x000fe200078ec0ff */
[----:B------:R-:W-:Y:S01]  /*ac50*/  UIMAD UR7, UR14, UR5, UR7 ;  /* 0x000000050e0772a4 */ /* 0x000fe2000f8e0207 */
[----:B------:R-:W-:Y:S01]  /*ac60*/  SHF.R.S32.HI R2, RZ, 0x3, R2 ;  /* 0x00000003ff027819 */ /* 0x000fe20000011402 */
[----:B------:R-:W-:Y:S01]  /*ac70*/  BSSY B0, `(.L_x_41) ;  /* 0x0000033000007945 */ /* 0x000fe20003800000 */
[----:B------:R-:W-:Y:S01]  /*ac80*/  ULDC.64 UR4, c[0x0][0x3e8] ;  /* 0x0000fa0000047ab9 */ /* 0x000fe20000000a00 */
[----:B------:R-:W-:Y:S01]  /*ac90*/  IMAD.IADD R0, R0, 0x1, -R5 ;  /* 0x0000000100007824 */ /* 0x000fe200078e0a05 */
[----:B------:R-:W-:-:S02]  /*aca0*/  UIADD3 UR17, UR17, UR7, URZ ;  /* 0x0000000711117290 */ /* 0x000fc4000fffe03f */
[----:B------:R-:W-:Y:S02]  /*acb0*/  UIMAD UR7, UR8, UR4, URZ ;  /* 0x00000004080772a4 */ /* 0x000fe4000f8e023f */
[C---:B------:R-:W-:Y:S01]  /*acc0*/  LEA R5, R0.reuse, R2, 0x5 ;  /* 0x0000000200057211 */ /* 0x040fe200078e28ff */
[----:B------:R-:W-:Y:S02]  /*acd0*/  UIMAD.WIDE.U32 UR16, UR9, UR4, UR16 ;  /* 0x00000004091072a5 */ /* 0x000fe4000f8e0010 */
[----:B------:R-:W-:Y:S02]  /*ace0*/  UIMAD UR7, UR9, UR5, UR7 ;  /* 0x00000005090772a4 */ /* 0x000fe4000f8e0207 */
[C---:B--2---:R-:W-:Y:S01]  /*acf0*/  IMAD R5, R3.reuse, 0x80, R5 ;  /* 0x0000008003057824 */ /* 0x044fe200078e0205 */
[----:B------:R-:W-:Y:S01]  /*ad00*/  ULDC.64 UR4, c[0x0][0x3f0] ;  /* 0x0000fc0000047ab9 */ /* 0x000fe20000000a00 */
[----:B------:R-:W-:Y:S01]  /*ad10*/  IMAD R2, R3, 0x80, R2 ;  /* 0x0000008003027824 */ /* 0x000fe200078e0202 */
[----:B------:R-:W-:Y:S01]  /*ad20*/  UIMAD UR6, UR6, UR4, URZ ;  /* 0x00000004060672a4 */ /* 0x000fe2000f8e023f */
[----:B------:R-:W-:Y:S01]  /*ad30*/  @P0 IMAD.HI.U32 R4, R5, c[0x0][0x4ec], RZ ;  /* 0x00013b0005040a27 */ /* 0x000fe200078e00ff */
[----:B------:R-:W-:Y:S01]  /*ad40*/  UIADD3 UR17, UR7, UR17, URZ ;  /* 0x0000001107117290 */ /* 0x000fe2000fffe03f */
[----:B------:R-:W-:Y:S01]  /*ad50*/  MOV R7, R5 ;  /* 0x0000000500077202 */ /* 0x000fe20000000f00 */
[----:B------:R-:W-:Y:S01]  /*ad60*/  UIMAD UR5, UR11, UR5, UR6 ;  /* 0x000000050b0572a4 */ /* 0x000fe2000f8e0206 */
[----:B------:R-:W-:Y:S01]  /*ad70*/  SHF.L.U32 R3, R0, 0x3, RZ ;  /* 0x0000000300037819 */ /* 0x000fe200000006ff */
[----:B------:R-:W-:Y:S01]  /*ad80*/  UIMAD.WIDE.U32 UR16, UR11, UR4, UR16 ;  /* 0x000000040b1072a5 */ /* 0x000fe2000f8e0010 */
[----:B------:R-:W-:-:S02]  /*ad90*/  @P0 SHF.R.U32.HI R7, RZ, c[0x0][0x4f0], R4 ;  /* 0x00013c00ff070a19 */ /* 0x000fc40000011604 */
[----:B------:R-:W-:Y:S01]  /*ada0*/  IADD3 R0, R3, 0x40, RZ ;  /* 0x0000004003007810 */ /* 0x000fe20007ffe0ff */
[----:B------:R-:W-:Y:S01]  /*adb0*/  UIADD3 UR5, UR17, UR5, URZ ;  /* 0x0000000511057290 */ /* 0x000fe2000fffe03f */
[--C-:B------:R-:W-:Y:S01]  /*adc0*/  SHF.R.S32.HI R4, RZ, 0x1f, R7.reuse ;  /* 0x0000001fff047819 */ /* 0x100fe20000011407 */
[----:B------:R-:W-:Y:S01]  /*add0*/  IMAD.MOV R6, RZ, RZ, -R7 ;  /* 0x000000ffff067224 */ /* 0x000fe200078e0a07 */
[----:B------:R-:W-:Y:S01]  /*ade0*/  MOV R10, UR16 ;  /* 0x00000010000a7c02 */ /* 0x000fe20008000f00 */
[----:B------:R-:W-:Y:S02]  /*adf0*/  IMAD.U32 R11, RZ, RZ, UR17 ;  /* 0x00000011ff0b7e24 */ /* 0x000fe4000f8e00ff */
[----:B------:R-:W-:Y:S01]  /*ae00*/  IMAD R6, R6, c[0x0][0x4e8], R5 ;  /* 0x00013a0006067a24 */ /* 0x000fe200078e0205 */
[----:B------:R-:W-:Y:S01]  /*ae10*/  MOV R11, UR5 ;  /* 0x00000005000b7c02 */ /* 0x000fe20008000f00 */
[----:B------:R-:W-:-:S03]  /*ae20*/  IMAD R4, R4, c[0x0][0x3e0], RZ ;  /* 0x0000f80004047a24 */ /* 0x000fc600078e02ff */
[----:B------:R-:W-:Y:S01]  /*ae30*/  SHF.R.S32.HI R5, RZ, 0x1f, R6 ;  /* 0x0000001fff057819 */ /* 0x000fe20000011406 */
[C---:B------:R-:W-:Y:S02]  /*ae40*/  IMAD R4, R7.reuse, c[0x0][0x3e4], R4 ;  /* 0x0000f90007047a24 */ /* 0x040fe400078e0204 */
[----:B------:R-:W-:-:S04]  /*ae50*/  IMAD.WIDE.U32 R10, R7, c[0x0][0x3e0], R10 ;  /* 0x0000f800070a7a25 */ /* 0x000fc800078e000a */
[----:B------:R-:W-:Y:S02]  /*ae60*/  IMAD R5, R5, c[0x0][0x3d8], RZ ;  /* 0x0000f60005057a24 */ /* 0x000fe400078e02ff */
[----:B------:R-:W-:Y:S02]  /*ae70*/  IMAD.IADD R11, R11, 0x1, R4 ;  /* 0x000000010b0b7824 */ /* 0x000fe400078e0204 */
[C---:B------:R-:W-:Y:S02]  /*ae80*/  IMAD R5, R6.reuse, c[0x0][0x3dc], R5 ;  /* 0x0000f70006057a24 */ /* 0x040fe400078e0205 */
[----:B------:R-:W-:-:S05]  /*ae90*/  IMAD.WIDE.U32 R6, R6, c[0x0][0x3d8], R10 ;  /* 0x0000f60006067a25 */ /* 0x000fca00078e000a */
[----:B------:R-:W-:Y:S02]  /*aea0*/  IADD3 R4, R7, R5, RZ ;  /* 0x0000000507047210 */ /* 0x000fe40007ffe0ff */
[----:B------:R-:W-:-:S04]  /*aeb0*/  LEA R5, P0, R6, c[0x0][0x380], 0x1 ;  /* 0x0000e00006057a11 */ /* 0x000fc800078008ff */
[----:B------:R-:W-:Y:S02]  /*aec0*/  LEA.HI.X R4, R6, c[0x0][0x384], R4, 0x1, P0 ;  /* 0x0000e10006047a11 */ /* 0x000fe400000f0c04 */
[----:B------:R-:W-:Y:S01]  /*aed0*/  ISETP.GE.AND P0, PT, R2, R8, PT ;  /* 0x000000080200720c */ /* 0x000fe20003f06270 */
[----:B------:R1:W2:Y:S04]  /*aee0*/  SHFL.IDX PT, R6, R5, RZ, 0x181f ;  /* 0x00181fff05067589 */ /* 0x0002a800000e0000 */
[----:B------:R1:W3:Y:S08]  /*aef0*/  SHFL.IDX PT, R7, R4, RZ, 0x181f ;  /* 0x00181fff04077589 */ /* 0x0002f000000e0000 */
[----:B------:R-:W-:Y:S05]  /*af00*/  @P0 BRA `(.L_x_42) ;  /* 0x0000009000000947 */ /* 0x000fea0003800000 */
[----:B------:R-:W-:Y:S02]  /*af10*/  ISETP.GE.AND P0, PT, R0, c[0x0][0x3c8], PT ;  /* 0x0000f20000007a0c */ /* 0x000fe40003f06270 */
[----:B------:R-:W-:-:S11]  /*af20*/  ISETP.GE.AND P1, PT, R3, c[0x0][0x3c8], PT ;  /* 0x0000f20003007a0c */ /* 0x000fd60003f26270 */
[----:B------:R-:W-:Y:S02]  /*af30*/  @!P0 SHF.R.S32.HI R9, RZ, 0x1f, R0 ;  /* 0x0000001fff098819 */ /* 0x000fe40000011400 */
[----:B--23--:R-:W-:Y:S02]  /*af40*/  @!P1 IMAD.WIDE R10, R3, 0x2, R6 ;  /* 0x00000002030a9825 */ /* 0x00cfe400078e0206 */
[----:B------:R-:W-:-:S03]  /*af50*/  @!P0 LEA.HI R9, R9, R0, RZ, 0x3 ;  /* 0x0000000009098211 */ /* 0x000fc600078f18ff */
[----:B------:R2:W-:Y:S01]  /*af60*/  @!P1 ST.E.128 [R10.64], RZ ;  /* 0x000000ff0a009985 */ /* 0x0005e2000c101d0c */
[----:B------:R-:W-:-:S05]  /*af70*/  @!P0 LOP3.LUT R9, R9, 0xfffffff8, RZ, 0xc0, !PT ;  /* 0xfffffff809098812 */ /* 0x000fca00078ec0ff */
[----:B------:R-:W-:-:S05]  /*af80*/  @!P0 IMAD.WIDE R6, R9, 0x2, R6 ;  /* 0x0000000209068825 */ /* 0x000fca00078e0206 */
[----:B------:R2:W-:Y:S02]  /*af90*/  @!P0 ST.E.128 [R6.64], RZ ;  /* 0x000000ff06008985 */ /* 0x0005e4000c101d0c */
.L_x_42:
[----:B------:R-:W-:Y:S05]  /*afa0*/  BSYNC B0 ;  /* 0x0000000000007941 */ /* 0x000fea0003800000 */
.L_x_41:
[----:B--2---:R-:W-:Y:S01]  /*afb0*/  IADD3 R6, R2, 0x20, RZ ;  /* 0x0000002002067810 */ /* 0x004fe20007ffe0ff */
[----:B------:R2:W4:Y:S01]  /*afc0*/  SHFL.IDX PT, R11, R4, 0x1, 0x181f ;  /* 0x00381f00040b7f89 */ /* 0x00052200000e0000 */
[----:B------:R-:W-:Y:S02]  /*afd0*/  BSSY B0, `(.L_x_43) ;  /* 0x000000d000007945 */ /* 0x000fe40003800000 */
[----:B------:R-:W-:Y:S01]  /*afe0*/  ISETP.GE.AND P0, PT, R6, R8, PT ;  /* 0x000000080600720c */ /* 0x000fe20003f06270 */
[----:B------:R2:W1:-:S12]  /*aff0*/  SHFL.IDX PT, R10, R5, 0x1, 0x181f ;  /* 0x00381f00050a7f89 */ /* 0x00045800000e0000 */
[----:B------:R-:W-:Y:S05]  /*b000*/  @P0 BRA `(.L_x_44) ;  /* 0x0000009000000947 */ /* 0x000fea0003800000 */
[----:B------:R-:W-:Y:S02]  /*b010*/  ISETP.GE.AND P0, PT, R0, c[0x0][0x3c8], PT ;  /* 0x0000f20000007a0c */ /* 0x000fe40003f06270 */
[----:B------:R-:W-:-:S11]  /*b020*/  ISETP.GE.AND P1, PT, R3, c[0x0][0x3c8], PT ;  /* 0x0000f20003007a0c */ /* 0x000fd60003f26270 */
[----:B------:R-:W-:Y:S02]  /*b030*/  @!P0 SHF.R.S32.HI R6, RZ, 0x1f, R0 ;  /* 0x0000001fff068819 */ /* 0x000fe40000011400 */
[----:B-1--4-:R-:W-:Y:S02]  /*b040*/  @!P1 IMAD.WIDE R12, R3, 0x2, R10 ;  /* 0x00000002030c9825 */ /* 0x012fe400078e020a */
[----:B------:R-:W-:-:S03]  /*b050*/  @!P0 LEA.HI R6, R6, R0, RZ, 0x3 ;  /* 0x0000000006068211 */ /* 0x000fc600078f18ff */
[----:B------:R1:W-:Y:S01]  /*b060*/  @!P1 ST.E.128 [R12.64], RZ ;  /* 0x000000ff0c009985 */ /* 0x0003e2000c101d0c */
[----:B------:R-:W-:-:S05]  /*b070*/  @!P0 LOP3.LUT R6, R6, 0xfffffff8, RZ, 0xc0, !PT ;  /* 0xfffffff806068812 */ /* 0x000fca00078ec0ff */
[----:B---3--:R-:W-:-:S05]  /*b080*/  @!P0 IMAD.WIDE R6, R6, 0x2, R10 ;  /* 0x0000000206068825 */ /* 0x008fca00078e020a */
[----:B------:R1:W-:Y:S02]  /*b090*/  @!P0 ST.E.128 [R6.64], RZ ;  /* 0x000000ff06008985 */ /* 0x0003e4000c101d0c */
.L_x_44:
[----:B------:R-:W-:Y:S05]  /*b0a0*/  BSYNC B0 ;  /* 0x0000000000007941 */ /* 0x000fea0003800000 */
.L_x_43:
[----:B-1----:R-:W-:Y:S01]  /*b0b0*/  IADD3 R6, R2, 0x40, RZ ;  /* 0x0000004002067810 */ /* 0x002fe20007ffe0ff */
[----:B----4-:R1:W4:Y:S01]  /*b0c0*/  SHFL.IDX PT, R11, R4, 0x2, 0x181f ;  /* 0x00581f00040b7f89 */ /* 0x01032200000e0000 */
[----:B------:R-:W-:Y:S02]  /*b0d0*/  BSSY B0, `(.L_x_45) ;  /* 0x000000d000007945 */ /* 0x000fe40003800000 */
[----:B------:R-:W-:Y:S01]  /*b0e0*/  ISETP.GE.AND P0, PT, R6, R8, PT ;  /* 0x000000080600720c */ /* 0x000fe20003f06270 */
[----:B------:R1:W2:-:S12]  /*b0f0*/  SHFL.IDX PT, R10, R5, 0x2, 0x181f ;  /* 0x00581f00050a7f89 */ /* 0x00029800000e0000 */
[----:B------:R-:W-:Y:S05]  /*b100*/  @P0 BRA `(.L_x_46) ;  /* 0x0000009000000947 */ /* 0x000fea0003800000 */
[----:B------:R-:W-:Y:S02]  /*b110*/  ISETP.GE.AND P0, PT, R0, c[0x0][0x3c8], PT ;  /* 0x0000f20000007a0c */ /* 0x000fe40003f06270 */
[----:B------:R-:W-:-:S11]  /*b120*/  ISETP.GE.AND P1, PT, R3, c[0x0][0x3c8], PT ;  /* 0x0000f20003007a0c */ /* 0x000fd60003f26270 */
[----:B------:R-:W-:Y:S02]  /*b130*/  @!P0 SHF.R.S32.HI R6, RZ, 0x1f, R0 ;  /* 0x0000001fff068819 */ /* 0x000fe40000011400 */
[----:B--2-4-:R-:W-:Y:S02]  /*b140*/  @!P1 IMAD.WIDE R12, R3, 0x2, R10 ;  /* 0x00000002030c9825 */ /* 0x014fe400078e020a */
[----:B------:R-:W-:-:S03]  /*b150*/  @!P0 LEA.HI R6, R6, R0, RZ, 0x3 ;  /* 0x0000000006068211 */ /* 0x000fc600078f18ff */
[----:B------:R2:W-:Y:S01]  /*b160*/  @!P1 ST.E.128 [R12.64], RZ ;  /* 0x000000ff0c009985 */ /* 0x0005e2000c101d0c */
[----:B------:R-:W-:-:S05]  /*b170*/  @!P0 LOP3.LUT R6, R6, 0xfffffff8, RZ, 0xc0, !PT ;  /* 0xfffffff806068812 */ /* 0x000fca00078ec0ff */
[----:B---3--:R-:W-:-:S05]  /*b180*/  @!P0 IMAD.WIDE R6, R6, 0x2, R10 ;  /* 0x0000000206068825 */ /* 0x008fca00078e020a */
[----:B------:R2:W-:Y:S02]  /*b190*/  @!P0 ST.E.128 [R6.64], RZ ;  /* 0x000000ff06008985 */ /* 0x0005e4000c101d0c */
.L_x_46:
[----:B------:R-:W-:Y:S05]  /*b1a0*/  BSYNC B0 ;  /* 0x0000000000007941 */ /* 0x000fea0003800000 */
.L_x_45:
[----:B------:R-:W-:Y:S01]  /*b1b0*/  IADD3 R2, R2, 0x60, RZ ;  /* 0x0000006002027810 */ /* 0x000fe20007ffe0ff */
[----:B--23--:R2:W3:Y:S03]  /*b1c0*/  SHFL.IDX PT, R7, R4, 0x3, 0x181f ;  /* 0x00781f0004077f89 */ /* 0x00c4e600000e0000 */
[----:B------:R-:W-:Y:S01]  /*b1d0*/  ISETP.GE.AND P0, PT, R2, R8, PT ;  /* 0x000000080200720c */ /* 0x000fe20003f06270 */
[----:B------:R2:W1:-:S12]  /*b1e0*/  SHFL.IDX PT, R6, R5, 0x3, 0x181f ;  /* 0x00781f0005067f89 */ /* 0x00045800000e0000 */
[----:B------:R-:W-:Y:S05]  /*b1f0*/  @P0 EXIT ;  /* 0x000000000000094d */ /* 0x000fea0003800000 */
[----:B------:R-:W-:-:S13]  /*b200*/  ISETP.GE.AND P0, PT, R3, c[0x0][0x3c8], PT ;  /* 0x0000f20003007a0c */ /* 0x000fda0003f06270 */
[----:B-1-3--:R-:W-:-:S05]  /*b210*/  @!P0 IMAD.WIDE R2, R3, 0x2, R6 ;  /* 0x0000000203028825 */ /* 0x00afca00078e0206 */
[----:B------:R1:W-:Y:S01]  /*b220*/  @!P0 ST.E.128 [R2.64], RZ ;  /* 0x000000ff02008985 */ /* 0x0003e2000c101d0c */
[----:B------:R-:W-:-:S13]  /*b230*/  ISETP.GE.AND P0, PT, R0, c[0x0][0x3c8], PT ;  /* 0x0000f20000007a0c */ /* 0x000fda0003f06270 */
[----:B------:R-:W-:Y:S05]  /*b240*/  @P0 EXIT ;  /* 0x000000000000094d */ /* 0x000fea0003800000 */
[----:B-1----:R-:W-:-:S04]  /*b250*/  SHF.R.S32.HI R2, RZ, 0x1f, R0 ;  /* 0x0000001fff027819 */ /* 0x002fc80000011400 */
[----:B------:R-:W-:-:S04]  /*b260*/  LEA.HI R0, R2, R0, RZ, 0x3 ;  /* 0x0000000002007211 */ /* 0x000fc800078f18ff */
[----:B------:R-:W-:-:S05]  /*b270*/  LOP3.LUT R0, R0, 0xfffffff8, RZ, 0xc0, !PT ;  /* 0xfffffff800007812 */ /* 0x000fca00078ec0ff */
[----:B------:R-:W-:-:S05]  /*b280*/  IMAD.WIDE R6, R0, 0x2, R6 ;  /* 0x0000000200067825 */ /* 0x000fca00078e0206 */
[----:B------:R-:W-:Y:S01]  /*b290*/  ST.E.128 [R6.64], RZ ;  /* 0x000000ff06007985 */ /* 0x000fe2000c101d0c */
[----:B------:R-:W-:Y:S05]  /*b2a0*/  EXIT ;  /* 0x000000000000794d */ /* 0x000fea0003800000 */
.L_x_47:
        /* <DEDUP_REMOVED lines=13> */
.L_x_2166:


//--------------------- .text._ZN7cutlass13device_kernelIN5flash19enable_sm80_to_sm89INS1_16FlashAttnFwdSm80INS1_25CollectiveMainloopFwdSm80ILi8ELi1ELb1EN4cute5tupleIJNS5_1CILi128EEES8_S8_EEELi128ENS_10bfloat16_tEfNS_4arch4Sm80ELb0ELb0ELb0ELb1ELb1ELb1ELb1ELb0EEENS1_21CollectiveEpilogueFwdIS9_NS6_IJNS7_ILi1EEESF_SF_EEESA_SC_Li256ELb1ELb1ELb0ELb0EEENS1_19SingleTileSchedulerILb1ELb0ELb1ELi128EEEEEEEEEvNT_6ParamsE --------------------------
	.section	.text._ZN7cutlass13device_kernelIN5flash19enable_sm80_to_sm89INS1_16FlashAttnFwdSm80INS1_25CollectiveMainloopFwdSm80ILi8ELi1ELb1EN4cute5tupleIJNS5_1CILi128EEES8_S8_EEELi128ENS_10bfloat16_tEfNS_4arch4Sm80ELb0ELb0ELb0ELb1ELb1ELb1ELb1ELb0EEENS1_21CollectiveEpilogueFwdIS9_NS6_IJNS7_ILi1EEESF_SF_EEESA_SC_Li256ELb1ELb1ELb0ELb0EEENS1_19SingleTileSchedulerILb1ELb0ELb1ELi128EEEEEEEEEvNT_6ParamsE,"ax",@progbits
	.sectioninfo	@"SHI_REGISTERS=253"
	.align	128
.text._ZN7cutlass13device_kernelIN5flash19enable_sm80_to_sm89INS1_16FlashAttnFwdSm80INS1_25CollectiveMainloopFwdSm80ILi8ELi1ELb1EN4cute5tupleIJNS5_1CILi128EEES8_S8_EEELi128ENS_10bfloat16_tEfNS_4arch4Sm80ELb0ELb0ELb0ELb1ELb1ELb1ELb1ELb0EEENS1_21CollectiveEpilogueFwdIS9_NS6_IJNS7_ILi1EEESF_SF_EEESA_SC_Li256ELb1ELb1ELb0ELb0EEENS1_19SingleTileSchedulerILb1ELb0ELb1ELi128EEEEEEEEEvNT_6ParamsE:
        .type           _ZN7cutlass13device_kernelIN5flash19enable_sm80_to_sm89INS1_16FlashAttnFwdSm80INS1_25CollectiveMainloopFwdSm80ILi8ELi1ELb1EN4cute5tupleIJNS5_1CILi128EEES8_S8_EEELi128ENS_10bfloat16_tEfNS_4arch4Sm80ELb0ELb0ELb0ELb1ELb1ELb1ELb1ELb0EEENS1_21CollectiveEpilogueFwdIS9_NS6_IJNS7_ILi1EEESF_SF_EEESA_SC_Li256ELb1ELb1ELb0ELb0EEENS1_19SingleTileSchedulerILb1ELb0ELb1ELi128EEEEEEEEEvNT_6ParamsE,@function
        .size           _ZN7cutlass13device_kernelIN5flash19enable_sm80_to_sm89INS1_16FlashAttnFwdSm80INS1_25CollectiveMainloopFwdSm80ILi8ELi1ELb1EN4cute5tupleIJNS5_1CILi128EEES8_S8_EEELi128ENS_10bfloat16_tEfNS_4arch4Sm80ELb0ELb0ELb0ELb1ELb1ELb1ELb1ELb0EEENS1_21CollectiveEpilogueFwdIS9_NS6_IJNS7_ILi1EEESF_SF_EEESA_SC_Li256ELb1ELb1ELb0ELb0EEENS1_19SingleTileSchedulerILb1ELb0ELb1ELi128EEEEEEEEEvNT_6ParamsE,(.L_x_2167 - _ZN7cutlass13device_kernelIN5flash19enable_sm80_to_sm89INS1_16FlashAttnFwdSm80INS1_25CollectiveMainloopFwdSm80ILi8ELi1ELb1EN4cute5tupleIJNS5_1CILi128EEES8_S8_EEELi128ENS_10bfloat16_tEfNS_4arch4Sm80ELb0ELb0ELb0ELb1ELb1ELb1ELb1ELb0EEENS1_21CollectiveEpilogueFwdIS9_NS6_IJNS7_ILi1EEESF_SF_EEESA_SC_Li256ELb1ELb1ELb0ELb0EEENS1_19SingleTileSchedulerILb1ELb0ELb1ELi128EEEEEEEEEvNT_6ParamsE)
        .other          _ZN7cutlass13device_kernelIN5flash19enable_sm80_to_sm89INS1_16FlashAttnFwdSm80INS1_25CollectiveMainloopFwdSm80ILi8ELi1ELb1EN4cute5tupleIJNS5_1CILi128EEES8_S8_EEELi128ENS_10bfloat16_tEfNS_4arch4Sm80ELb0ELb0ELb0ELb1ELb1ELb1ELb1ELb0EEENS1_21CollectiveEpilogueFwdIS9_NS6_IJNS7_ILi1EEESF_SF_EEESA_SC_Li256ELb1ELb1ELb0ELb0EEENS1_19SingleTileSchedulerILb1ELb0ELb1ELi128EEEEEEEEEvNT_6ParamsE,@"STO_CUDA_ENTRY STV_DEFAULT"
_ZN7cutlass13device_kernelIN5flash19enable_sm80_to_sm89INS1_16FlashAttnFwdSm80INS1_25CollectiveMainloopFwdSm80ILi8ELi1ELb1EN4cute5tupleIJNS5_1CILi128EEES8_S8_EEELi128ENS_10bfloat16_tEfNS_4arch4Sm80ELb0ELb0ELb0ELb1ELb1ELb1ELb1ELb0EEENS1_21CollectiveEpilogueFwdIS9_NS6_IJNS7_ILi1EEESF_SF_EEESA_SC_Li256ELb1ELb1ELb0ELb0EEENS1_19SingleTileSchedulerILb1ELb0ELb1ELi128EEEEEEEEEvNT_6ParamsE:
        /* <DEDUP_REMOVED lines=11> */
[----:B------:R-:W-:Y:S05]  /*00b0*/  @!P0 BRA `(.L_x_48) ;  /* 0x000001c000008947 */ /* 0x000fea0003800000 */
[----:B---3--:R-:W-:-:S04]  /*00c0*/  ISETP.NE.U32.AND P0, PT, RZ, c[0x0][0x568], PT ;  /* 0x00015a00ff007a0c */ /* 0x008fc80003f05070 */
[----:B------:R-:W-:-:S13]  /*00d0*/  ISETP.NE.AND.EX P0, PT, RZ, c[0x0][0x56c], PT, P0 ;  /* 0x00015b00ff007a0c */ /* 0x000fda0003f05300 */
[----:B------:R-:W-:Y:S05]  /*00e0*/  @!P0 BRA `(.L_x_49) ;  /* 0x0000005000008947 */ /* 0x000fea0003800000 */
[----:B------:R-:W-:Y:S02]  /*00f0*/  MOV R2, UR4 ;  /* 0x0000000400027c02 */ /* 0x000fe40008000f00 */
[----:B------:R-:W-:-:S05]  /*0100*/  MOV R3, UR5 ;  /* 0x0000000500037c02 */ /* 0x000fca0008000f00 */
[----:B------:R-:W2:Y:S02]  /*0110*/  LDG.E R2, [R2.64] ;  /* 0x0000001402027981 */ /* 0x000ea4000c1e1900 */
[----:B--2---:R1:W2:Y:S02]  /*0120*/  R2UR UR6, R2 ;  /* 0x00000000020673c2 */ /* 0x0042a400000e0000 */
[----:B-12---:R-:W-:Y:S05]  /*0130*/  BRA `(.L_x_50) ;  /* 0x000000e000007947 */ /* 0x006fea0003800000 */
.L_x_49:
        /* <DEDUP_REMOVED lines=13> */
.L_x_51:
[----:B------:R-:W-:Y:S02]  /*0210*/  ULDC UR6, c[0x0][0x54c] ;  /* 0x0001530000067ab9 */ /* 0x000fe40000000800 */
.L_x_50:
[----:B------:R-:W-:Y:S02]  /*0220*/  ULDC UR4, c[0x0][0x548] ;  /* 0x0001520000047ab9 */ /* 0x000fe40000000800 */
[----:B------:R-:W-:-:S02]  /*0230*/  USHF.L.U32 UR5, UR12, 0x7, URZ ;  /* 0x000000070c057899 */ /* 0x000fc4000800063f */
[----:B------:R-:W-:-:S04]  /*0240*/  UIMAD UR4, UR6, UR4, URZ ;  /* 0x00000004060472a4 */ /* 0x000fc8000f8e023f */
[----:B------:R-:W-:-:S04]  /*0250*/  UISETP.GE.AND UP0, UPT, UR5, UR4, UPT ;  /* 0x000000040500728c */ /* 0x000fc8000bf06270 */
[----:B------:R-:W-:Y:S01]  /*0260*/  USEL UR19, UR19, 0xffffffff, !UP0 ;  /* 0xffffffff13137887 */ /* 0x000fe2000c000000 */
[----:B------:R-:W-:Y:S05]  /*0270*/  BRA `(.L_x_52) ;  /* 0x000001b000007947 */ /* 0x000fea0003800000 */
.L_x_48:
        /* <DEDUP_REMOVED lines=8> */
.L_x_53:
        /* <DEDUP_REMOVED lines=13> */
.L_x_55:
[----:B------:R-:W-:Y:S02]  /*03d0*/  ULDC UR6, c[0x0][0x54c] ;  /* 0x0001530000067ab9 */ /* 0x000fe40000000800 */
.L_x_54:
[----:B------:R-:W-:Y:S02]  /*03e0*/  ULDC UR4, c[0x0][0x548] ;  /* 0x0001520000047ab9 */ /* 0x000fe40000000800 */
[----:B------:R-:W-:-:S02]  /*03f0*/  USHF.L.U32 UR5, UR12, 0x7, URZ ;  /* 0x000000070c057899 */ /* 0x000fc4000800063f */
[----:B------:R-:W-:-:S04]  /*0400*/  UIMAD UR4, UR6, UR4, URZ ;  /* 0x00000004060472a4 */ /* 0x000fc8000f8e023f */
[----:B------:R-:W-:-:S04]  /*0410*/  UISETP.GE.AND UP0, UPT, UR5, UR4, UPT ;  /* 0x000000040500728c */ /* 0x000fc8000bf06270 */
[----:B------:R-:W-:-:S06]  /*0420*/  USEL UR19, UR19, 0xffffffff, !UP0 ;  /* 0xffffffff13137887 */ /* 0x000fcc000c000000 */
.L_x_52:
[----:B------:R-:W-:-:S13]  /*0430*/  ISETP.LE.AND P0, PT, RZ, UR19, PT ;  /* 0x00000013ff007c0c */ /* 0x000fda000bf03270 */
[----:B------:R-:W-:Y:S05]  /*0440*/  @!P0 EXIT ;  /* 0x000000000000894d */ /* 0x000fea0003800000 */
[----:B------:R-:W-:Y:S01]  /*0450*/  ULDC.64 UR4, c[0x0][0x360] ;  /* 0x0000d80000047ab9 */ /* 0x000fe20000000a00 */
[----:B------:R-:W-:Y:S01]  /*0460*/  ISETP.NE.U32.AND P3, PT, RZ, c[0x0][0x348], PT ;  /* 0x0000d200ff007a0c */ /* 0x000fe20003f65070 */
[----:B------:R-:W-:Y:S02]  /*0470*/  UISETP.NE.U32.AND UP0, UPT, URZ, UR4, UPT ;  /* 0x000000043f00728c */ /* 0x000fe4000bf05070 */
[----:B------:R-:W-:Y:S01]  /*0480*/  ULDC.64 UR6, c[0x0][0x370] ;  /* 0x0000dc0000067ab9 */ /* 0x000fe20000000a00 */
[----:B------:R-:W-:Y:S01]  /*0490*/  ISETP.NE.AND.EX P3, PT, RZ, c[0x0][0x34c], PT, P3 ;  /* 0x0000d300ff007a0c */ /* 0x000fe20003f65330 */
[----:B------:R-:W-:Y:S02]  /*04a0*/  UISETP.NE.AND.EX UP0, UPT, URZ, UR5, UPT, UP0 ;  /* 0x000000053f00728c */ /* 0x000fe4000bf05300 */
[----:B------:R-:W-:Y:S02]  /*04b0*/  UISETP.NE.U32.AND UP1, UPT, URZ, UR6, UPT ;  /* 0x000000063f00728c */ /* 0x000fe4000bf25070 */
[----:B------:R-:W-:-:S02]  /*04c0*/  ULDC.64 UR4, c[0x0][0x360] ;  /* 0x0000d80000047ab9 */ /* 0x000fc40000000a00 */
[----:B------:R-:W-:Y:S01]  /*04d0*/  UISETP.NE.AND.EX UP1, UPT, URZ, UR7, UPT, UP1 ;  /* 0x000000073f00728c */ /* 0x000fe2000bf25310 */
[----:B------:R-:W-:Y:S01]  /*04e0*/  PLOP3.LUT P0, PT, PT, PT, UP0, 0x80, 0x0 ;  /* 0x000000000000781c */ /* 0x000fe20003f0f008 */
[----:B------:R-:W-:Y:S02]  /*04f0*/  ULDC.64 UR8, c[0x0][0x370] ;  /* 0x0000dc0000087ab9 */ /* 0x000fe40000000a00 */
[----:B------:R-:W-:Y:S02]  /*0500*/  ULDC.64 UR6, c[0x0][0x348] ;  /* 0x0000d20000067ab9 */ /* 0x000fe40000000a00 */
[----:B------:R-:W-:Y:S01]  /*0510*/  @UP0 UIMAD.WIDE UR4, UR19, UR22, UR4 ;  /* 0x00000016130402a5 */ /* 0x000fe2000f8e0204 */
[----:B------:R-:W-:Y:S01]  /*0520*/  PLOP3.LUT P2, PT, PT, PT, UP1, 0x80, 0x0 ;  /* 0x000000000000781c */ /* 0x000fe20003f4f018 */
[----:B------:R-:W-:Y:S01]  /*0530*/  UIMAD.WIDE UR6, UR19, UR22, UR6 ;  /* 0x00000016130672a5 */ /* 0x000fe2000f8e0206 */
[----:B------:R-:W-:Y:S02]  /*0540*/  ISETP.NE.U32.AND P4, PT, RZ, c[0x0][0x350], PT ;  /* 0x0000d400ff007a0c */ /* 0x000fe40003f85070 */
[----:B------:R-:W-:Y:S01]  /*0550*/  @UP1 UIMAD.WIDE UR8, UR19, UR22, UR8 ;  /* 0x00000016130812a5 */ /* 0x000fe2000f8e0208 */
[----:B------:R-:W-:Y:S01]  /*0560*/  IMAD.U32 R2, RZ, RZ, UR4 ;  /* 0x00000004ff027e24 */ /* 0x000fe2000f8e00ff */
[----:B------:R-:W-:Y:S01]  /*0570*/  MOV R3, UR5 ;  /* 0x0000000500037c02 */ /* 0x000fe20008000f00 */
[----:B------:R-:W-:Y:S01]  /*0580*/  ULDC.64 UR4, c[0x0][0x358] ;  /* 0x0000d60000047ab9 */ /* 0x000fe20000000a00 */
[----:B------:R-:W-:Y:S01]  /*0590*/  IMAD.U32 R10, RZ, RZ, UR6 ;  /* 0x00000006ff0a7e24 */ /* 0x000fe2000f8e00ff */
[----:B------:R-:W-:Y:S01]  /*05a0*/  UISETP.NE.U32.AND UP2, UPT, URZ, UR4, UPT ;  /* 0x000000043f00728c */ /* 0x000fe2000bf45070 */
[----:B------:R-:W-:Y:S01]  /*05b0*/  IMAD.U32 R11, RZ, RZ, UR7 ;  /* 0x00000007ff0b7e24 */ /* 0x000fe2000f8e00ff */
[----:B------:R-:W-:Y:S01]  /*05c0*/  ISETP.NE.AND.EX P4, PT, RZ, c[0x0][0x354], PT, P4 ;  /* 0x0000d500ff007a0c */ /* 0x000fe20003f85340 */
[----:B------:R-:W-:Y:S01]  /*05d0*/  IMAD.U32 R4, RZ, RZ, UR8 ;  /* 0x00000008ff047e24 */ /* 0x000fe2000f8e00ff */
[----:B------:R-:W-:Y:S01]  /*05e0*/  UISETP.NE.AND.EX UP2, UPT, URZ, UR5, UPT, UP2 ;  /* 0x000000053f00728c */ /* 0x000fe2000bf45320 */
[----:B------:R-:W-:Y:S01]  /*05f0*/  IMAD.U32 R5, RZ, RZ, UR9 ;  /* 0x00000009ff057e24 */ /* 0x000fe2000f8e00ff */
[----:B------:R-:W-:Y:S01]  /*0600*/  ULDC.64 UR6, c[0x0][0x350] ;  /* 0x0000d40000067ab9 */ /* 0x000fe20000000a00 */
[----:B------:R1:W2:Y:S01]  /*0610*/  @P0 LDG.E R0, [R2.64] ;  /* 0x0000001402000981 */ /* 0x0002a2000c1e1900 */
[----:B------:R-:W-:-:S02]  /*0620*/  ULDC.64 UR4, c[0x0][0x358] ;  /* 0x0000d60000047ab9 */ /* 0x000fc40000000a00 */
[----:B------:R-:W-:Y:S01]  /*0630*/  PLOP3.LUT P1, PT, PT, PT, UP2, 0x80, 0x0 ;  /* 0x000000000000781c */ /* 0x000fe20003f2f028 */
[----:B------:R-:W-:Y:S01]  /*0640*/  UIMAD.WIDE UR6, UR19, UR22, UR6 ;  /* 0x00000016130672a5 */ /* 0x000fe2000f8e0206 */
[----:B------:R-:W3:Y:S01]  /*0650*/  @P2 LDG.E R4, [R4.64] ;  /* 0x0000001404042981 */ /* 0x000ee2000c1e1900 */
[----:B------:R-:W-:Y:S01]  /*0660*/  UIMAD.WIDE UR4, UR19, UR22, UR4 ;  /* 0x00000016130472a5 */ /* 0x000fe2000f8e0204 */
[----:B------:R-:W-:-:S03]  /*0670*/  MOV R88, RZ ;  /* 0x000000ff00587202 */ /* 0x000fc60000000f00 */
[----:B------:R-:W-:Y:S01]  /*0680*/  IMAD.U32 R8, RZ, RZ, UR6 ;  /* 0x00000006ff087e24 */ /* 0x000fe2000f8e00ff */
[----:B------:R-:W-:Y:S01]  /*0690*/  MOV R9, UR7 ;  /* 0x0000000700097c02 */ /* 0x000fe20008000f00 */
[----:B------:R-:W-:Y:S01]  /*06a0*/  IMAD.U32 R6, RZ, RZ, UR4 ;  /* 0x00000004ff067e24 */ /* 0x000fe2000f8e00ff */
[----:B------:R-:W-:-:S03]  /*06b0*/  MOV R7, UR5 ;  /* 0x0000000500077c02 */ /* 0x000fc60008000f00 */
[----:B------:R4:W5:Y:S04]  /*06c0*/  @P4 LDG.E R88, [R8.64] ;  /* 0x0000001408584981 */ /* 0x000968000c1e1900 */
[----:B-1----:R-:W4:Y:S01]  /*06d0*/  @P3 LDG.E R3, [R10.64] ;  /* 0x000000140a033981 */ /* 0x002f22000c1e1900 */
[----:B------:R-:W-:-:S06]  /*06e0*/  IMAD.MOV.U32 R2, RZ, RZ, RZ ;  /* 0x000000ffff027224 */ /* 0x000fcc00078e00ff */
[----:B------:R1:W5:Y:S01]  /*06f0*/  @P1 LDG.E R2, [R6.64] ;  /* 0x0000001406021981 */ /* 0x000362000c1e1900 */
[----:B------:R-:W1:Y:S01]  /*0700*/  S2UR UR11, SR_CTAID.Y ;  /* 0x00000000000b79c3 */ /* 0x000e620000002600 */
[----:B------:R-:W-:Y:S02]  /*0710*/  UMOV UR14, URZ ;  /* 0x0000003f000e7c82 */ /* 0x000fe40008000000 */
[----:B------:R-:W-:Y:S02]  /*0720*/  ULDC UR18, c[0x0][0x168] ;  /* 0x00005a0000127ab9 */ /* 0x000fe40000000800 */
[----:B------:R-:W-:Y:S02]  /*0730*/  UMOV UR15, URZ ;  /* 0x0000003f000f7c82 */ /* 0x000fe40008000000 */
[----:B------:R-:W-:Y:S02]  /*0740*/  ULDC UR4, c[0x0][0x2ac] ;  /* 0x0000ab0000047ab9 */ /* 0x000fe40000000800 */
[----:B------:R-:W-:-:S02]  /*0750*/  ULDC UR17, c[0x0][0x1d0] ;  /* 0x0000740000117ab9 */ /* 0x000fc40000000800 */
[----:B------:R-:W-:Y:S02]  /*0760*/  UIMAD UR17, UR4, UR17, URZ ;  /* 0x00000011041172a4 */ /* 0x000fe4000f8e023f */
[----:B------:R-:W-:Y:S02]  /*0770*/  ULDC UR16, c[0x0][0x228] ;  /* 0x00008a0000107ab9 */ /* 0x000fe40000000800 */
[----:B-1----:R-:W-:Y:S01]  /*0780*/  USHF.R.S32.HI UR10, URZ, 0x1f, UR11 ;  /* 0x0000001f3f0a7899 */ /* 0x002fe2000801140b */
[----:B--2---:R1:W2:Y:S08]  /*0790*/  @P0 R2UR UR18, R0 ;  /* 0x00000000001203c2 */ /* 0x0042b000000e0000 */
[----:B---3--:R1:W3:Y:S08]  /*07a0*/  @P2 R2UR UR14, R4 ;  /* 0x00000000040e23c2 */ /* 0x0082f000000e0000 */
[----:B----4-:R1:W4:Y:S01]  /*07b0*/  @P3 R2UR UR15, R3 ;  /* 0x00000000030f33c2 */ /* 0x01032200000e0000 */
[----:B------:R-:W-:Y:S05]  /*07c0*/  @P0 BRA `(.L_x_56) ;  /* 0x0000006000000947 */ /* 0x000fea0003800000 */
[----:B--2---:R-:W-:Y:S05]  /*07d0*/  @!P3 BRA `(.L_x_56) ;  /* 0x000000500000b947 */ /* 0x004fea0003800000 */
[----:B-1----:R1:W2:Y:S04]  /*07e0*/  LDG.E R0, [R10.64] ;  /* 0x000000140a007981 */ /* 0x0022a8000c1e1900 */
[----:B-1--4-:R-:W4:Y:S01]  /*07f0*/  LDG.E R10, [R10.64+0x4] ;  /* 0x000004140a0a7981 */ /* 0x012f22000c1e1900 */
[----:B--2---:R-:W1:Y:S08]  /*0800*/  R2UR UR18, R0 ;  /* 0x00000000001273c2 */ /* 0x004e7000000e0000 */
[----:B----4-:R-:W1:Y:S02]  /*0810*/  R2UR UR4, R10 ;  /* 0x000000000a0473c2 */ /* 0x010e6400000e0000 */
[----:B-1----:R-:W-:-:S06]  /*0820*/  UIADD3 UR18, -UR18, UR4, URZ ;  /* 0x0000000412127290 */ /* 0x002fcc000fffe13f */
.L_x_56:
[----:B--2---:R-:W-:-:S04]  /*0830*/  ISETP.NE.U32.AND P0, PT, RZ, c[0x0][0x368], PT ;  /* 0x0000da00ff007a0c */ /* 0x004fc80003f05070 */
[----:B------:R-:W-:-:S13]  /*0840*/  ISETP.NE.AND.EX P0, PT, RZ, c[0x0][0x36c], PT, P0 ;  /* 0x0000db00ff007a0c */ /* 0x000fda0003f05300 */
[----:B------:R-:W-:Y:S05]  /*0850*/  @!P0 BRA `(.L_x_57) ;  /* 0x0000007000008947 */ /* 0x000fea0003800000 */
[----:B------:R-:W-:Y:S02]  /*0860*/  ULDC.64 UR4, c[0x0][0x368] ;  /* 0x0000da0000047ab9 */ /* 0x000fe40000000a00 */
[----:B------:R-:W-:-:S06]  /*0870*/  UIMAD.WIDE UR4, UR19, UR22, UR4 ;  /* 0x00000016130472a5 */ /* 0x000fcc000f8e0204 */
[----:B-1----:R-:W-:Y:S02]  /*0880*/  MOV R4, UR4 ;  /* 0x0000000400047c02 */ /* 0x002fe40008000f00 */
[----:B------:R-:W-:-:S05]  /*0890*/  MOV R5, UR5 ;  /* 0x0000000500057c02 */ /* 0x000fca0008000f00 */
[----:B------:R-:W2:Y:S02]  /*08a0*/  LDG.E R0, [R4.64] ;  /* 0x0000001404007981 */ /* 0x000ea4000c1e1900 */
[----:B--2---:R1:W2:Y:S02]  /*08b0*/  R2UR UR17, R0 ;  /* 0x00000000001173c2 */ /* 0x0042a400000e0000 */
[----:B-12---:R-:W-:Y:S05]  /*08c0*/  BRA `(.L_x_58) ;  /* 0x0000006000007947 */ /* 0x006fea0003800000 */
.L_x_57:
[----:B------:R-:W-:Y:S05]  /*08d0*/  @!P4 BRA `(.L_x_58) ;  /* 0x000000500000c947 */ /* 0x000fea0003800000 */
[----:B-1----:R1:W2:Y:S04]  /*08e0*/  LDG.E R0, [R8.64] ;  /* 0x0000001408007981 */ /* 0x0022a8000c1e1900 */
[----:B-1--4-:R-:W4:Y:S01]  /*08f0*/  LDG.E R8, [R8.64+0x4] ;  /* 0x0000041408087981 */ /* 0x012f22000c1e1900 */
[----:B--2---:R-:W1:Y:S08]  /*0900*/  R2UR UR17, R0 ;  /* 0x00000000001173c2 */ /* 0x004e7000000e0000 */
[----:B----4-:R-:W1:Y:S02]  /*0910*/  R2UR UR4, R8 ;  /* 0x00000000080473c2 */ /* 0x010e6400000e0000 */
[----:B-1----:R-:W-:-:S06]  /*0920*/  UIADD3 UR17, -UR17, UR4, URZ ;  /* 0x0000000411117290 */ /* 0x002fcc000fffe13f */
.L_x_58:
[----:B-1----:R1:W2:Y:S01]  /*0930*/  @P1 LDG.E R0, [R6.64] ;  /* 0x0000001406001981 */ /* 0x0022a2000c1e1900 */
[----:B------:R-:W-:-:S03]  /*0940*/  ULDC.64 UR4, c[0x0][0x378] ;  /* 0x0000de0000047ab9 */ /* 0x000fc60000000a00 */
[----:B-1--4-:R-:W4:Y:S01]  /*0950*/  @P1 LDG.E R6, [R6.64+0x4] ;  /* 0x0000041406061981 */ /* 0x012f22000c1e1900 */
[----:B------:R-:W-:-:S04]  /*0960*/  UISETP.NE.U32.AND UP0, UPT, URZ, UR4, UPT ;  /* 0x000000043f00728c */ /* 0x000fc8000bf05070 */
[----:B------:R-:W-:-:S03]  /*0970*/  UISETP.NE.AND.EX UP0, UPT, URZ, UR5, UPT, UP0 ;  /* 0x000000053f00728c */ /* 0x000fc6000bf05300 */
[----:B------:R-:W-:-:S03]  /*0980*/  ULDC.64 UR4, c[0x0][0x378] ;  /* 0x0000de0000047ab9 */ /* 0x000fc60000000a00 */
[----:B------:R-:W-:-:S05]  /*0990*/  PLOP3.LUT P0, PT, PT, PT, UP0, 0x80, 0x0 ;  /* 0x000000000000781c */ /* 0x000fca0003f0f008 */
[----:B------:R-:W-:-:S06]  /*09a0*/  @UP0 UIMAD.WIDE UR4, UR19, UR22, UR4 ;  /* 0x00000016130402a5 */ /* 0x000fcc000f8e0204 */
[----:B------:R-:W-:Y:S02]  /*09b0*/  IMAD.U32 R4, RZ, RZ, UR4 ;  /* 0x00000004ff047e24 */ /* 0x000fe4000f8e00ff */
[----:B------:R-:W-:-:S05]  /*09c0*/  IMAD.U32 R5, RZ, RZ, UR5 ;  /* 0x00000005ff057e24 */ /* 0x000fca000f8e00ff */
[----:B---3--:R-:W3:Y:S01]  /*09d0*/  @P0 LDG.E R4, [R4.64] ;  /* 0x0000001404040981 */ /* 0x008ee2000c1e1900 */
[----:B------:R-:W-:Y:S02]  /*09e0*/  UIADD3 UR5, -UR14, UR17, URZ ;  /* 0x000000110e057290 */ /* 0x000fe4000fffe13f */
[----:B------:R-:W-:Y:S01]  /*09f0*/  UMOV UR13, UR17 ;  /* 0x00000011000d7c82 */ /* 0x000fe20008000000 */
[----:B--2---:R-:W1:Y:S08]  /*0a00*/  @P1 R2UR UR4, R0 ;  /* 0x00000000000413c2 */ /* 0x004e7000000e0000 */
[----:B----4-:R-:W1:Y:S02]  /*0a10*/  @P1 R2UR UR6, R6 ;  /* 0x00000000060613c2 */ /* 0x010e6400000e0000 */
[----:B-1----:R-:W-:-:S02]  /*0a20*/  @UP2 UIADD3 UR16, -UR4, UR6, URZ ;  /* 0x0000000604102290 */ /* 0x002fc4000fffe13f */
[----:B------:R-:W-:Y:S02]  /*0a30*/  UIADD3 UR6, -UR5, URZ, URZ ;  /* 0x0000003f05067290 */ /* 0x000fe4000fffe13f */
[----:B------:R-:W-:Y:S02]  /*0a40*/  UIADD3 UR9, UR5, UR16, URZ ;  /* 0x0000001005097290 */ /* 0x000fe4000fffe03f */
[----:B---3--:R1:W2:Y:S01]  /*0a50*/  @P0 R2UR UR13, R4 ;  /* 0x00000000040d03c2 */ /* 0x0082a200000e0000 */
[----:B------:R-:W-:Y:S02]  /*0a60*/  UISETP.LT.AND UP1, UPT, URZ, UR6, UPT ;  /* 0x000000063f00728c */ /* 0x000fe4000bf21270 */
[----:B------:R-:W-:Y:S02]  /*0a70*/  UIADD3 UR4, UR9, 0x7f, URZ ;  /* 0x0000007f09047890 */ /* 0x000fe4000fffe03f */
[----:B------:R-:W-:Y:S02]  /*0a80*/  USEL UR6, URZ, UR6, !UP1 ;  /* 0x000000063f067287 */ /* 0x000fe4000c800000 */
[----:B------:R-:W-:-:S04]  /*0a90*/  USHF.R.S32.HI UR8, URZ, 0x1f, UR4 ;  /* 0x0000001f3f087899 */ /* 0x000fc80008011404 */
[----:B------:R-:W-:-:S04]  /*0aa0*/  ULEA.HI UR8, UR8, UR4, URZ, 0x7 ;  /* 0x0000000408087291 */ /* 0x000fc8000f8f383f */
[----:B------:R-:W-:-:S04]  /*0ab0*/  ULOP3.LUT UR7, UR8, 0xffffff80, URZ, 0xc0, !UPT ;  /* 0xffffff8008077892 */ /* 0x000fc8000f8ec03f */
[----:B------:R-:W-:-:S04]  /*0ac0*/  UIADD3 UR5, -UR5, UR7, URZ ;  /* 0x0000000705057290 */ /* 0x000fc8000fffe13f */
[----:B------:R-:W-:-:S04]  /*0ad0*/  UISETP.LT.AND UP0, UPT, UR5, UR16, UPT ;  /* 0x000000100500728c */ /* 0x000fc8000bf01270 */
[----:B------:R-:W-:-:S04]  /*0ae0*/  USEL UR5, UR5, UR16, UP0 ;  /* 0x0000001005057287 */ /* 0x000fc80008000000 */
[----:B------:R-:W-:Y:S02]  /*0af0*/  UISETP.GT.AND UP0, UPT, UR5, UR6, UPT ;  /* 0x000000060500728c */ /* 0x000fe4000bf04270 */
[----:B------:R-:W-:-:S07]  /*0b00*/  USHF.R.U32.HI UR6, URZ, 0x7, UR6 ;  /* 0x000000073f067899 */ /* 0x000fce0008011606 */
[----:B------:R-:W-:Y:S02]  /*0b10*/  UMOV UR23, UR6 ;  /* 0x0000000600177c82 */ /* 0x000fe40008000000 */
[----:B------:R-:W-:-:S04]  /*0b20*/  @UP0 UIADD3 UR5, UR5, 0x7f, URZ ;  /* 0x0000007f05050890 */ /* 0x000fc8000fffe03f */
[----:B------:R-:W-:-:S04]  /*0b30*/  @UP0 USHF.R.S32.HI UR4, URZ, 0x1f, UR5 ;  /* 0x0000001f3f040899 */ /* 0x000fc80008011405 */
[----:B------:R-:W-:-:S04]  /*0b40*/  @UP0 ULEA.HI UR4, UR4, UR5, URZ, 0x7 ;  /* 0x0000000504040291 */ /* 0x000fc8000f8f383f */
[----:B------:R-:W-:-:S04]  /*0b50*/  @UP0 USHF.R.S32.HI UR23, URZ, 0x7, UR4 ;  /* 0x000000073f170899 */ /* 0x000fc80008011404 */
[----:B------:R-:W-:-:S06]  /*0b60*/  UISETP.GT.AND UP0, UPT, UR23, UR6, UPT ;  /* 0x000000061700728c */ /* 0x000fcc000bf04270 */
[----:B------:R-:W-:-:S13]  /*0b70*/  PLOP3.LUT P0, PT, PT, PT, UP0, 0x80, 0x0 ;  /* 0x000000000000781c */ /* 0x000fda0003f0f008 */
[----:B------:R-:W-:Y:S05]  /*0b80*/  @!P0 BRA `(.L_x_59) ;  /* 0x000070f000008947 */ /* 0x000fea0003800000 */
[----:B-12---:R-:W-:Y:S02]  /*0b90*/  ULDC.64 UR4, c[0x0][0x340] ;  /* 0x0000d00000047ab9 */ /* 0x006fe40000000a00 */
        /* <DEDUP_REMOVED lines=8> */
[----:B------:R-:W-:Y:S02]  /*0c20*/  UIADD3 UR22, UR23, -0x1, URZ ;  /* 0xffffffff17167890 */ /* 0x000fe4000fffe03f */
[----:B------:R-:W-:Y:S01]  /*0c30*/  ULDC.64 UR4, c[0x0][0x260] ;  /* 0x0000980000047ab9 */ /* 0x000fe20000000a00 */
[-C--:B------:R-:W-:Y:S01]  /*0c40*/  LEA.HI R132, R136, R75.reuse, RZ, 0x3 ;  /* 0x0000004b88847211 */ /* 0x080fe200078f18ff */
[----:B------:R1:W2:Y:S01]  /*0c50*/  @P4 LDG.E R0, [R4.64] ;  /* 0x0000001404004981 */ /* 0x0002a2000c1e1900 */
[----:B------:R-:W-:Y:S01]  /*0c60*/  UIMAD UR4, UR10, UR4, URZ ;  /* 0x000000040a0472a4 */ /* 0x000fe2000f8e023f */
[----:B------:R-:W-:Y:S01]  /*0c70*/  IMAD.U32 R3, RZ, RZ, UR22 ;  /* 0x00000016ff037e24 */ /* 0x000fe2000f8e00ff */
[----:B------:R-:W-:Y:S01]  /*0c80*/  SHF.R.S32.HI R139, RZ, 0x3, R132 ;  /* 0x00000003ff8b7819 */ /* 0x000fe20000011484 */
[----:B------:R-:W-:Y:S01]  /*0c90*/  IMAD.U32 R20, RZ, RZ, UR11 ;  /* 0x0000000bff147e24 */ /* 0x000fe2000f8e00ff */
[----:B------:R-:W-:Y:S01]  /*0ca0*/  LOP3.LUT R132, R132, 0xfffffff8, RZ, 0xc0, !PT ;  /* 0xfffffff884847812 */ /* 0x000fe200078ec0ff */
[----:B------:R-:W-:Y:S01]  /*0cb0*/  UIMAD UR23, UR11, UR5, UR4 ;  /* 0x000000050b1772a4 */ /* 0x000fe2000f8e0204 */
[----:B------:R-:W-:Y:S01]  /*0cc0*/  SHF.R.S32.HI R8, RZ, 0x1f, R139 ;  /* 0x0000001fff087819 */ /* 0x000fe2000001148b */
[----:B------:R-:W-:Y:S01]  /*0cd0*/  USHF.R.S32.HI UR28, URZ, 0x1f, UR13 ;  /* 0x0000001f3f1c7899 */ /* 0x000fe2000801140d */
[----:B-----5:R-:W-:Y:S01]  /*0ce0*/  IADD3 R156, P5, R139, R2, RZ ;  /* 0x000000028b9c7210 */ /* 0x020fe20007fbe0ff */
[----:B------:R-:W-:Y:S01]  /*0cf0*/  IMAD.IADD R132, R75, 0x1, -R132 ;  /* 0x000000014b847824 */ /* 0x000fe200078e0a84 */
[----:B------:R-:W-:Y:S01]  /*0d00*/  IADD3 R85, -R139, UR16, RZ ;  /* 0x000000108b557c10 */ /* 0x000fe2000fffe1ff */
[----:B------:R-:W-:Y:S01]  /*0d10*/  ULDC.64 UR4, c[0x0][0x240] ;  /* 0x0000900000047ab9 */ /* 0x000fe20000000a00 */
[----:B------:R-:W-:Y:S01]  /*0d20*/  LEA.HI.X.SX32 R157, R2, R8, 0x1, P5 ;  /* 0x00000008029d7211 */ /* 0x000fe200028f0eff */
[C---:B------:R-:W-:Y:S01]  /*0d30*/  IMAD.SHL.U32 R10, R132.reuse, 0x8, RZ ;  /* 0x00000008840a7824 */ /* 0x040fe200078e00ff */
[----:B------:R-:W-:Y:S01]  /*0d40*/  UIMAD UR4, UR10, UR4, URZ ;  /* 0x000000040a0472a4 */ /* 0x000fe2000f8e023f */
[----:B------:R-:W-:Y:S01]  /*0d50*/  IMAD R3, R3, -0x80, R85 ;  /* 0xffffff8003037824 */ /* 0x000fe200078e0255 */
[----:B------:R-:W-:Y:S01]  /*0d60*/  USHF.R.S32.HI UR24, URZ, 0x1f, UR19 ;  /* 0x0000001f3f187899 */ /* 0x000fe20008011413 */
[----:B------:R-:W-:Y:S01]  /*0d70*/  IMAD.SHL.U32 R12, R132, 0x4, RZ ;  /* 0x00000004840c7824 */ /* 0x000fe200078e00ff */
[--C-:B------:R-:W-:Y:S01]  /*0d80*/  SHF.R.S32.HI R11, RZ, 0x1f, R10.reuse ;  /* 0x0000001fff0b7819 */ /* 0x100fe2000001140a */
[----:B------:R-:W-:Y:S01]  /*0d90*/  UIMAD UR25, UR11, UR5, UR4 ;  /* 0x000000050b1972a4 */ /* 0x000fe2000f8e0204 */
[C---:B------:R-:W-:Y:S01]  /*0da0*/  ISETP.GE.AND P3, PT, R3.reuse, 0x1, PT ;  /* 0x000000010300780c */ /* 0x040fe20003f66270 */
[----:B------:R-:W-:Y:S01]  /*0db0*/  USEL UR27, UR19, URZ, !UP2 ;  /* 0x0000003f131b7287 */ /* 0x000fe2000d000000 */
[----:B------:R-:W-:Y:S01]  /*0dc0*/  ISETP.GE.AND P2, PT, R3, 0x21, PT ;  /* 0x000000210300780c */ /* 0x000fe20003f46270 */
[----:B------:R-:W-:Y:S01]  /*0dd0*/  ULDC.64 UR4, c[0x0][0x280] ;  /* 0x0000a00000047ab9 */ /* 0x000fe20000000a00 */
[----:B-1----:R-:W-:Y:S01]  /*0de0*/  IMAD R4, R157, c[0x0][0x238], RZ ;  /* 0x00008e009d047a24 */ /* 0x002fe200078e02ff */
[C---:B------:R-:W-:Y:S01]  /*0df0*/  ISETP.GE.AND P1, PT, R3.reuse, 0x41, PT ;  /* 0x000000410300780c */ /* 0x040fe20003f26270 */
[----:B------:R-:W-:Y:S01]  /*0e00*/  IMAD.WIDE.U32 R20, R20, c[0x0][0x260], R10 ;  /* 0x0000980014147a25 */ /* 0x000fe200078e000a */
[----:B------:R-:W-:Y:S01]  /*0e10*/  ISETP.GT.AND P0, PT, R3, 0x60, PT ;  /* 0x000000600300780c */ /* 0x000fe20003f04270 */
[----:B------:R-:W-:Y:S01]  /*0e20*/  UIMAD UR4, UR28, UR4, URZ ;  /* 0x000000041c0472a4 */ /* 0x000fe2000f8e023f */
[----:B------:R-:W-:Y:S01]  /*0e30*/  SHF.R.S32.HI R13, RZ, 0x1f, R12 ;  /* 0x0000001fff0d7819 */ /* 0x000fe2000001140c */
[C---:B------:R-:W-:Y:S01]  /*0e40*/  IMAD R4, R156.reuse, c[0x0][0x23c], R4 ;  /* 0x00008f009c047a24 */ /* 0x040fe200078e0204 */
[----:B------:R-:W-:Y:S01]  /*0e50*/  IADD3 R21, R21, UR23, RZ ;  /* 0x0000001715157c10 */ /* 0x000fe2000fffe0ff */
[----:B------:R-:W-:Y:S01]  /*0e60*/  IMAD.WIDE.U32 R2, R156, c[0x0][0x238], R10 ;  /* 0x00008e009c027a25 */ /* 0x000fe200078e000a */
[----:B------:R-:W-:Y:S01]  /*0e70*/  UIMAD UR23, UR13, UR5, UR4 ;  /* 0x000000050d1772a4 */ /* 0x000fe2000f8e0204 */
[----:B------:R-:W-:Y:S01]  /*0e80*/  LEA.HI R136, R136, R75, RZ, 0x6 ;  /* 0x0000004b88887211 */ /* 0x000fe200078f30ff */
[----:B------:R-:W-:Y:S01]  /*0e90*/  USHF.R.S32.HI UR29, URZ, 0x1f, UR22 ;  /* 0x0000001f3f1d7899 */ /* 0x000fe20008011416 */
[----:B------:R-:W-:Y:S01]  /*0ea0*/  IMAD.IADD R5, R3, 0x1, R4 ;  /* 0x0000000103057824 */ /* 0x000fe200078e0204 */
[----:B------:R-:W-:Y:S01]  /*0eb0*/  ULDC.64 UR4, c[0x0][0x248] ;  /* 0x0000920000047ab9 */ /* 0x000fe20000000a00 */
[----:B------:R-:W-:Y:S01]  /*0ec0*/  IMAD.MOV.U32 R4, RZ, RZ, R2 ;  /* 0x000000ffff047224 */ /* 0x000fe200078e0002 */
[C---:B------:R-:W-:Y:S01]  /*0ed0*/  ISETP.GE.AND P6, PT, R10.reuse, c[0x0][0x27c], PT ;  /* 0x00009f000a007a0c */ /* 0x040fe20003fc6270 */
[----:B------:R-:W-:Y:S01]  /*0ee0*/  IMAD.U32 R2, RZ, RZ, UR11 ;  /* 0x0000000bff027e24 */ /* 0x000fe2000f8e00ff */
[----:B------:R-:W-:Y:S01]  /*0ef0*/  IADD3 R138, R10, 0x40, RZ ;  /* 0x000000400a8a7810 */ /* 0x000fe20007ffe0ff */
[----:B------:R-:W-:Y:S01]  /*0f00*/  IMAD.MOV.U32 R98, RZ, RZ, c[0x0][0x238] ;  /* 0x00008e00ff627624 */ /* 0x000fe200078e00ff */
[----:B------:R-:W-:Y:S01]  /*0f10*/  P2R R140, PR, RZ, 0x40 ;  /* 0x00000040ff8c7803 */ /* 0x000fe20000000000 */
[----:B------:R-:W-:Y:S01]  /*0f20*/  IMAD.WIDE.U32 R4, R2, c[0x0][0x240], R4 ;  /* 0x0000900002047a25 */ /* 0x000fe200078e0004 */
[----:B------:R-:W-:-:S02]  /*0f30*/  SEL R3, RZ, c[0x0][0x27c], !P6 ;  /* 0x00009f00ff037a07 */ /* 0x000fc40007000000 */
[----:B------:R-:W-:Y:S01]  /*0f40*/  ISETP.GE.AND P6, PT, R10, c[0x0][0x1d4], PT ;  /* 0x000075000a007a0c */ /* 0x000fe20003fc6270 */
[----:B------:R-:W-:Y:S01]  /*0f50*/  IMAD.MOV.U32 R150, RZ, RZ, R4 ;  /* 0x000000ffff967224 */ /* 0x000fe200078e0004 */
[----:B------:R-:W-:Y:S01]  /*0f60*/  IADD3 R151, R5, UR25, RZ ;  /* 0x0000001905977c10 */ /* 0x000fe2000fffe0ff */
[----:B------:R-:W-:Y:S01]  /*0f70*/  USEL UR25, UR24, URZ, !UP2 ;  /* 0x0000003f18197287 */ /* 0x000fe2000d000000 */
[----:B------:R-:W-:Y:S01]  /*0f80*/  IMAD.MOV.U32 R104, RZ, RZ, 0x7 ;  /* 0x00000007ff687424 */ /* 0x000fe200078e00ff */
[----:B------:R-:W-:Y:S01]  /*0f90*/  ISETP.GE.AND P5, PT, R138, c[0x0][0x1d4], PT ;  /* 0x000075008a007a0c */ /* 0x000fe20003fa6270 */
[----:B------:R-:W-:Y:S01]  /*0fa0*/  IMAD.U32 R148, RZ, RZ, UR27 ;  /* 0x0000001bff947e24 */ /* 0x000fe2000f8e00ff */
[----:B------:R-:W-:Y:S01]  /*0fb0*/  UIMAD UR4, UR25, UR4, URZ ;  /* 0x00000004190472a4 */ /* 0x000fe2000f8e023f */
[----:B------:R-:W-:Y:S01]  /*0fc0*/  IMAD R14, R8, c[0x0][0x280], RZ ;  /* 0x0000a000080e7a24 */ /* 0x000fe200078e02ff */
[----:B------:R-:W-:Y:S01]  /*0fd0*/  SHF.L.U64.HI R90, R98, R104, c[0x0][0x23c] ;  /* 0x00008f00625a7619 */ /* 0x000fe20000010268 */
[----:B------:R-:W-:Y:S01]  /*0fe0*/  IMAD R8, R8, c[0x0][0x290], RZ ;  /* 0x0000a40008087a24 */ /* 0x000fe200078e02ff */
[----:B------:R-:W-:Y:S01]  /*0ff0*/  UIMAD UR5, UR27, UR5, UR4 ;  /* 0x000000051b0572a4 */ /* 0x000fe2000f8e0204 */
[----:B------:R-:W-:Y:S01]  /*1000*/  IMAD.WIDE.U32 R150, R148, c[0x0][0x248], R150 ;  /* 0x0000920094967a25 */ /* 0x000fe200078e0096 */
[----:B------:R-:W-:-:S02]  /*1010*/  IADD3 R128, R139, 0x20, RZ ;  /* 0x000000208b807810 */ /* 0x000fc40007ffe0ff */
[C---:B------:R-:W-:Y:S01]  /*1020*/  IADD3 R124, R139.reuse, 0x40, RZ ;  /* 0x000000408b7c7810 */ /* 0x040fe20007ffe0ff */
[----:B------:R-:W-:Y:S01]  /*1030*/  IMAD.SHL.U32 R137, R139, 0x40, RZ ;  /* 0x000000408b897824 */ /* 0x000fe200078e00ff */
[----:B------:R-:W-:Y:S01]  /*1040*/  IADD3 R163, R151, UR5, RZ ;  /* 0x0000000597a37c10 */ /* 0x000fe2000fffe0ff */
[C---:B------:R-:W-:Y:S01]  /*1050*/  IMAD R8, R139.reuse, c[0x0][0x294], R8 ;  /* 0x0000a5008b087a24 */ /* 0x040fe200078e0208 */
[----:B------:R-:W-:Y:S01]  /*1060*/  ULDC.64 UR4, c[0x0][0x290] ;  /* 0x0000a40000047ab9 */ /* 0x000fe20000000a00 */
[----:B------:R-:W-:Y:S01]  /*1070*/  IMAD.WIDE.U32 R16, R139, c[0x0][0x290], R12 ;  /* 0x0000a4008b107a25 */ /* 0x000fe200078e000c */
[----:B------:R-:W-:Y:S01]  /*1080*/  LOP3.LUT R137, R137, 0x1c0, RZ, 0xc0, !PT ;  /* 0x000001c089897812 */ /* 0x000fe200078ec0ff */
[----:B------:R-:W-:Y:S01]  /*1090*/  UIMAD UR28, UR28, UR4, URZ ;  /* 0x000000041c1c72a4 */ /* 0x000fe2000f8e023f */
[C---:B------:R-:W-:Y:S01]  /*10a0*/  IADD3 R120, R139.reuse, 0x60, RZ ;  /* 0x000000608b787810 */ /* 0x040fe20007ffe0ff */
[----:B------:R-:W-:Y:S01]  /*10b0*/  IMAD.WIDE.U32 R6, R139, c[0x0][0x290], R10 ;  /* 0x0000a4008b067a25 */ /* 0x000fe200078e000a */
[----:B------:R-:W-:Y:S01]  /*10c0*/  LOP3.LUT R134, R137, 0x38, R10, 0xf8, !PT ;  /* 0x0000003889867812 */ /* 0x000fe200078ef80a */
[----:B------:R-:W-:Y:S01]  /*10d0*/  UIMAD UR28, UR13, UR5, UR28 ;  /* 0x000000050d1c72a4 */ /* 0x000fe2000f8e021c */
[----:B------:R-:W-:Y:S01]  /*10e0*/  SHF.R.U32.HI R135, RZ, 0x3, R137 ;  /* 0x00000003ff877819 */ /* 0x000fe20000011689 */
[----:B------:R-:W-:Y:S01]  /*10f0*/  IMAD.SHL.U32 R136, R136, 0x8, RZ ;  /* 0x0000000888887824 */ /* 0x000fe200078e00ff */
[----:B------:R-:W-:Y:S01]  /*1100*/  ULDC.64 UR4, c[0x0][0x1e8] ;  /* 0x00007a0000047ab9 */ /* 0x000fe20000000a00 */
[----:B------:R-:W-:Y:S01]  /*1110*/  IMAD.SHL.U32 R91, R98, 0x80, RZ ;  /* 0x00000080625b7824 */ /* 0x000fe200078e00ff */
[----:B------:R-:W-:Y:S01]  /*1120*/  UIMAD.WIDE.U32 UR30, UR11, UR4, URZ ;  /* 0x000000040b1e72a5 */ /* 0x000fe2000f8e003f */
[----:B------:R-:W-:Y:S01]  /*1130*/  IMAD.MOV.U32 R162, RZ, RZ, R150 ;  /* 0x000000ffffa27224 */ /* 0x000fe200078e0096 */
[----:B------:R-:W-:Y:S01]  /*1140*/  LOP3.LUT R136, R136, 0xfffffe00, RZ, 0xc0, !PT ;  /* 0xfffffe0088887812 */ /* 0x000fe200078ec0ff */
[----:B------:R-:W-:Y:S01]  /*1150*/  IMAD.IADD R17, R17, 0x1, R8 ;  /* 0x0000000111117824 */ /* 0x000fe200078e0208 */
[----:B------:R-:W-:Y:S01]  /*1160*/  SHF.R.S32.HI R126, RZ, 0x1f, R128 ;  /* 0x0000001fff7e7819 */ /* 0x000fe20000011480 */
[----:B------:R-:W-:Y:S01]  /*1170*/  IMAD.IADD R9, R8, 0x1, R7 ;  /* 0x0000000108097824 */ /* 0x000fe200078e0207 */
[----:B------:R-:W-:Y:S01]  /*1180*/  LOP3.LUT R134, R136, R134, R135, 0xf6, !PT ;  /* 0x0000008688867212 */ /* 0x000fe200078ef687 */
[----:B------:R-:W-:Y:S01]  /*1190*/  IMAD.MOV.U32 R8, RZ, RZ, R6 ;  /* 0x000000ffff087224 */ /* 0x000fe200078e0006 */
[----:B------:R-:W-:Y:S01]  /*11a0*/  SHF.R.S32.HI R122, RZ, 0x1f, R124 ;  /* 0x0000001fff7a7819 */ /* 0x000fe2000001147c */
[----:B------:R-:W-:Y:S01]  /*11b0*/  IMAD.WIDE.U32 R6, R91, UR22, R162 ;  /* 0x000000165b067c25 */ /* 0x000fe2000f8e00a2 */
[----:B------:R-:W-:-:S02]  /*11c0*/  SHF.R.S32.HI R118, RZ, 0x1f, R120 ;  /* 0x0000001fff767819 */ /* 0x000fc40000011478 */
[----:B------:R-:W-:Y:S01]  /*11d0*/  LEA.HI R126, R126, R128, RZ, 0x3 ;  /* 0x000000807e7e7211 */ /* 0x000fe200078f18ff */
[----:B------:R-:W-:Y:S01]  /*11e0*/  IMAD.IADD R3, R10, 0x1, R3 ;  /* 0x000000010a037824 */ /* 0x000fe200078e0203 */
[----:B------:R-:W-:Y:S01]  /*11f0*/  LEA.HI R122, R122, R124, RZ, 0x3 ;  /* 0x0000007c7a7a7211 */ /* 0x000fe200078f18ff */
[----:B------:R-:W-:Y:S01]  /*1200*/  IMAD.SHL.U32 R134, R134, 0x2, RZ ;  /* 0x0000000286867824 */ /* 0x000fe200078e00ff */
[----:B------:R-:W-:Y:S01]  /*1210*/  LEA.HI R118, R118, R120, RZ, 0x3 ;  /* 0x0000007876767211 */ /* 0x000fe200078f18ff */
[----:B------:R-:W-:Y:S01]  /*1220*/  IMAD.U32 R152, RZ, RZ, UR13 ;  /* 0x0000000dff987e24 */ /* 0x000fe2000f8e00ff */
[----:B------:R-:W-:Y:S01]  /*1230*/  SHF.R.S32.HI R2, RZ, 0x1f, R3 ;  /* 0x0000001fff027819 */ /* 0x000fe20000011403 */
[----:B------:R-:W-:Y:S01]  /*1240*/  IMAD.U32 R144, RZ, RZ, UR13 ;  /* 0x0000000dff907e24 */ /* 0x000fe2000f8e00ff */
[----:B------:R-:W-:Y:S01]  /*1250*/  SHF.R.S32.HI R131, RZ, 0x1f, R138 ;  /* 0x0000001fff837819 */ /* 0x000fe2000001148a */
[----:B------:R-:W-:Y:S01]  /*1260*/  IMAD.WIDE.U32 R152, R152, c[0x0][0x290], R16 ;  /* 0x0000a40098987a25 */ /* 0x000fe200078e0010 */
[----:B------:R-:W-:-:S02]  /*1270*/  LEA.HI R129, R2, R3, RZ, 0x3 ;  /* 0x0000000302817211 */ /* 0x000fc400078f18ff */
[----:B------:R-:W-:Y:S01]  /*1280*/  LEA.HI R2, R2, R3, RZ, 0x6 ;  /* 0x0000000302027211 */ /* 0x000fe200078f30ff */
[----:B------:R-:W-:Y:S01]  /*1290*/  IMAD.WIDE.U32 R144, R144, c[0x0][0x290], R8 ;  /* 0x0000a40090907a25 */ /* 0x000fe200078e0008 */
[--C-:B------:R-:W-:Y:S02]  /*12a0*/  LOP3.LUT R115, R137, 0x38, R129.reuse, 0xf8, !PT ;  /* 0x0000003889737812 */ /* 0x100fe400078ef881 */
[----:B------:R-:W-:Y:S01]  /*12b0*/  LEA.HI R131, R131, R138, RZ, 0x3 ;  /* 0x0000008a83837211 */ /* 0x000fe200078f18ff */
[----:B------:R-:W-:Y:S01]  /*12c0*/  IMAD.SHL.U32 R127, R128, 0x40, RZ ;  /* 0x00000040807f7824 */ /* 0x000fe200078e00ff */
[----:B------:R-:W-:Y:S01]  /*12d0*/  LOP3.LUT R115, R115, R135, RZ, 0x3c, !PT ;  /* 0x0000008773737212 */ /* 0x000fe200078e3cff */
[----:B------:R-:W-:Y:S01]  /*12e0*/  IMAD.SHL.U32 R123, R124, 0x40, RZ ;  /* 0x000000407c7b7824 */ /* 0x000fe200078e00ff */
[----:B------:R-:W-:Y:S01]  /*12f0*/  SHF.R.S32.HI R130, RZ, 0x3, R129 ;  /* 0x00000003ff827819 */ /* 0x000fe20000011481 */
[----:B------:R-:W-:Y:S01]  /*1300*/  IMAD.SHL.U32 R119, R120, 0x40, RZ ;  /* 0x0000004078777824 */ /* 0x000fe200078e00ff */
[----:B------:R-:W-:Y:S01]  /*1310*/  LOP3.LUT R127, R127, 0x1c0, RZ, 0xc0, !PT ;  /* 0x000001c07f7f7812 */ /* 0x000fe200078ec0ff */
[----:B------:R-:W-:Y:S01]  /*1320*/  IMAD R14, R139, c[0x0][0x284], R14 ;  /* 0x0000a1008b0e7a24 */ /* 0x000fe200078e020e */
[----:B------:R-:W-:Y:S01]  /*1330*/  LOP3.LUT R123, R123, 0x1c0, RZ, 0xc0, !PT ;  /* 0x000001c07b7b7812 */ /* 0x000fe200078ec0ff */
[----:B------:R-:W-:Y:S01]  /*1340*/  IMAD.WIDE.U32 R18, R139, c[0x0][0x280], R12 ;  /* 0x0000a0008b127a25 */ /* 0x000fe200078e000c */
[----:B------:R-:W-:-:S02]  /*1350*/  LOP3.LUT R119, R119, 0x1c0, RZ, 0xc0, !PT ;  /* 0x000001c077777812 */ /* 0x000fc400078ec0ff */
[----:B------:R-:W-:Y:S01]  /*1360*/  SHF.R.U32.HI R125, RZ, 0x3, R127 ;  /* 0x00000003ff7d7819 */ /* 0x000fe2000001167f */
[----:B------:R-:W-:Y:S01]  /*1370*/  IMAD.WIDE.U32 R22, R139, c[0x0][0x280], R10 ;  /* 0x0000a0008b167a25 */ /* 0x000fe200078e000a */
[----:B------:R-:W-:Y:S02]  /*1380*/  SHF.R.U32.HI R121, RZ, 0x3, R123 ;  /* 0x00000003ff797819 */ /* 0x000fe4000001167b */
[----:B------:R-:W-:Y:S01]  /*1390*/  SHF.R.U32.HI R117, RZ, 0x3, R119 ;  /* 0x00000003ff757819 */ /* 0x000fe20000011677 */
[----:B------:R-:W-:Y:S01]  /*13a0*/  IMAD.SHL.U32 R126, R126, 0x40, RZ ;  /* 0x000000407e7e7824 */ /* 0x000fe200078e00ff */
[--C-:B------:R-:W-:Y:S01]  /*13b0*/  LOP3.LUT R114, R127, 0x38, R129.reuse, 0xf8, !PT ;  /* 0x000000387f727812 */ /* 0x100fe200078ef881 */
[----:B------:R-:W-:Y:S01]  /*13c0*/  IMAD.SHL.U32 R122, R122, 0x40, RZ ;  /* 0x000000407a7a7824 */ /* 0x000fe200078e00ff */
[--C-:B------:R-:W-:Y:S01]  /*13d0*/  LOP3.LUT R113, R123, 0x38, R129.reuse, 0xf8, !PT ;  /* 0x000000387b717812 */ /* 0x100fe200078ef881 */
[----:B------:R-:W-:Y:S01]  /*13e0*/  IMAD.SHL.U32 R118, R118, 0x40, RZ ;  /* 0x0000004076767824 */ /* 0x000fe200078e00ff */
[----:B------:R-:W-:Y:S01]  /*13f0*/  LOP3.LUT R112, R119, 0x38, R129, 0xf8, !PT ;  /* 0x0000003877707812 */ /* 0x000fe200078ef881 */
[----:B------:R-:W-:Y:S01]  /*1400*/  IMAD.SHL.U32 R2, R2, 0x80, RZ ;  /* 0x0000008002027824 */ /* 0x000fe200078e00ff */
[----:B------:R-:W-:Y:S01]  /*1410*/  LOP3.LUT R126, R126, 0xfffffe00, RZ, 0xc0, !PT ;  /* 0xfffffe007e7e7812 */ /* 0x000fe200078ec0ff */
[----:B------:R-:W-:Y:S01]  /*1420*/  IMAD.MOV.U32 R94, RZ, RZ, 0x6 ;  /* 0x00000006ff5e7424 */ /* 0x000fe200078e00ff */
[----:B------:R-:W-:Y:S01]  /*1430*/  LOP3.LUT R122, R122, 0xfffffe00, RZ, 0xc0, !PT ;  /* 0xfffffe007a7a7812 */ /* 0x000fe200078ec0ff */
[----:B------:R-:W-:Y:S01]  /*1440*/  IMAD.MOV.U32 R160, RZ, RZ, c[0x0][0x280] ;  /* 0x0000a000ffa07624 */ /* 0x000fe200078e00ff */
[----:B------:R-:W-:Y:S01]  /*1450*/  LOP3.LUT R118, R118, 0xfffffe00, RZ, 0xc0, !PT ;  /* 0xfffffe0076767812 */ /* 0x000fe200078ec0ff */
[----:B------:R-:W-:Y:S01]  /*1460*/  IMAD.MOV.U32 R108, RZ, RZ, 0x5 ;  /* 0x00000005ff6c7424 */ /* 0x000fe200078e00ff */
[----:B------:R-:W-:Y:S01]  /*1470*/  LOP3.LUT R2, R2, 0xffffe000, RZ, 0xc0, !PT ;  /* 0xffffe00002027812 */ /* 0x000fe200078ec0ff */
[----:B------:R-:W-:Y:S01]  /*1480*/  IMAD.IADD R19, R19, 0x1, R14 ;  /* 0x0000000113137824 */ /* 0x000fe200078e020e */
[----:B------:R-:W-:Y:S01]  /*1490*/  LOP3.LUT R114, R114, R125, RZ, 0x3c, !PT ;  /* 0x0000007d72727212 */ /* 0x000fe200078e3cff */
[----:B------:R-:W-:Y:S01]  /*14a0*/  IMAD.IADD R15, R14, 0x1, R23 ;  /* 0x000000010e0f7824 */ /* 0x000fe200078e0217 */
[----:B------:R-:W-:Y:S01]  /*14b0*/  LOP3.LUT R113, R113, R121, RZ, 0x3c, !PT ;  /* 0x0000007971717212 */ /* 0x000fe200078e3cff */
[----:B------:R-:W-:Y:S01]  /*14c0*/  IMAD.MOV.U32 R76, RZ, RZ, c[0x0][0x27c] ;  /* 0x00009f00ff4c7624 */ /* 0x000fe200078e00ff */
[----:B------:R-:W-:Y:S01]  /*14d0*/  LOP3.LUT R112, R112, R117, RZ, 0x3c, !PT ;  /* 0x0000007570707212 */ /* 0x000fe200078e3cff */
[----:B------:R-:W-:Y:S01]  /*14e0*/  IMAD.MOV.U32 R14, RZ, RZ, R22 ;  /* 0x000000ffff0e7224 */ /* 0x000fe200078e0016 */
[C---:B------:R-:W-:Y:S01]  /*14f0*/  SHF.L.U64.HI R92, R160.reuse, R94, c[0x0][0x284] ;  /* 0x0000a100a05c7619 */ /* 0x040fe2000001025e */
[----:B------:R-:W-:Y:S01]  /*1500*/  IMAD.U32 R154, RZ, RZ, UR13 ;  /* 0x0000000dff9a7e24 */ /* 0x000fe2000f8e00ff */
[C---:B------:R-:W-:Y:S01]  /*1510*/  SHF.L.U64.HI R102, R160.reuse, R104, c[0x0][0x284] ;  /* 0x0000a100a0667619 */ /* 0x040fe20000010268 */
[----:B------:R-:W-:Y:S01]  /*1520*/  IMAD.U32 R146, RZ, RZ, UR13 ;  /* 0x0000000dff927e24 */ /* 0x000fe2000f8e00ff */
[----:B------:R-:W-:Y:S01]  /*1530*/  SHF.L.U64.HI R106, R160, R108, c[0x0][0x284] ;  /* 0x0000a100a06a7619 */ /* 0x000fe2000001026c */
[----:B------:R-:W-:Y:S01]  /*1540*/  IMAD.MOV.U32 R158, RZ, RZ, c[0x0][0x290] ;  /* 0x0000a400ff9e7624 */ /* 0x000fe200078e00ff */
[-C--:B------:R-:W-:Y:S01]  /*1550*/  IADD3 R115, R115, R2.reuse, R136 ;  /* 0x0000000273737210 */ /* 0x080fe20007ffe088 */
[----:B------:R-:W-:Y:S01]  /*1560*/  IMAD.MOV.U32 R89, RZ, RZ, c[0x0][0x2b8] ;  /* 0x0000ae00ff597624 */ /* 0x000fe200078e00ff */
[-C--:B------:R-:W-:Y:S01]  /*1570*/  IADD3 R114, R114, R2.reuse, R126 ;  /* 0x0000000272727210 */ /* 0x080fe20007ffe07e */
[----:B------:R-:W-:Y:S01]  /*1580*/  IMAD.SHL.U32 R99, R98, 0x40, RZ ;  /* 0x0000004062637824 */ /* 0x000fe200078e00ff */
[-C--:B------:R-:W-:Y:S01]  /*1590*/  IADD3 R113, R113, R2.reuse, R122 ;  /* 0x0000000271717210 */ /* 0x080fe20007ffe07a */
[----:B------:R-:W-:Y:S01]  /*15a0*/  IMAD.SHL.U32 R93, R160, 0x40, RZ ;  /* 0x00000040a05d7824 */ /* 0x000fe200078e00ff */
[----:B------:R-:W-:Y:S01]  /*15b0*/  IADD3 R112, R112, R2, R118 ;  /* 0x0000000270707210 */ /* 0x000fe20007ffe076 */
[----:B------:R-:W-:Y:S01]  /*15c0*/  IMAD.SHL.U32 R103, R160, 0x80, RZ ;  /* 0x00000080a0677824 */ /* 0x000fe200078e00ff */
[----:B------:R-:W-:Y:S01]  /*15d0*/  SHF.L.U64.HI R104, R158, R104, c[0x0][0x294] ;  /* 0x0000a5009e687619 */ /* 0x000fe20000010268 */
[----:B------:R-:W-:Y:S01]  /*15e0*/  IMAD.SHL.U32 R107, R160, 0x20, RZ ;  /* 0x00000020a06b7824 */ /* 0x000fe200078e00ff */
[----:B------:R-:W-:Y:S01]  /*15f0*/  SHF.L.U64.HI R108, R158, R108, c[0x0][0x294] ;  /* 0x0000a5009e6c7619 */ /* 0x000fe2000001026c */
[----:B------:R-:W-:Y:S01]  /*1600*/  IMAD.WIDE.U32 R148, R148, c[0x0][0x268], R20 ;  /* 0x00009a0094947a25 */ /* 0x000fe200078e0014 */
[----:B------:R-:W-:-:S02]  /*1610*/  LOP3.LUT R131, R131, 0xfffffff8, RZ, 0xc0, !PT ;  /* 0xfffffff883837812 */ /* 0x000fc400078ec0ff */
[----:B------:R-:W-:Y:S01]  /*1620*/  LOP3.LUT R129, R129, 0xfffffff8, RZ, 0xc0, !PT ;  /* 0xfffffff881817812 */ /* 0x000fe200078ec0ff */
[----:B------:R-:W-:Y:S01]  /*1630*/  IMAD.WIDE.U32 R154, R154, c[0x0][0x280], R18 ;  /* 0x0000a0009a9a7a25 */ /* 0x000fe200078e0012 */
[----:B------:R-:W-:Y:S02]  /*1640*/  P2R R141, PR, RZ, 0x20 ;  /* 0x00000020ff8d7803 */ /* 0x000fe40000000000 */
[----:B------:R-:W-:Y:S01]  /*1650*/  P2R R142, PR, RZ, 0x40 ;  /* 0x00000040ff8e7803 */ /* 0x000fe20000000000 */
[----:B------:R-:W-:Y:S01]  /*1660*/  IMAD.WIDE.U32 R146, R146, c[0x0][0x280], R14 ;  /* 0x0000a00092927a25 */ /* 0x000fe200078e000e */
[----:B------:R-:W-:Y:S01]  /*1670*/  IADD3 R88, R88, UR17, RZ ;  /* 0x0000001158587c10 */ /* 0x000fe2000fffe0ff */
[----:B------:R-:W-:Y:S01]  /*1680*/  ULDC UR17, c[0x0][0x1d4] ;  /* 0x0000750000117ab9 */ /* 0x000fe20000000800 */
[----:B------:R-:W-:Y:S01]  /*1690*/  SHF.R.S32.HI R111, RZ, 0x1f, R131 ;  /* 0x0000001fff6f7819 */ /* 0x000fe20000011483 */
[----:B------:R-:W-:Y:S01]  /*16a0*/  IMAD.WIDE.U32 R160, R160, 0x60, RZ ;  /* 0x00000060a0a07825 */ /* 0x000fe200078e00ff */
[----:B------:R-:W-:-:S02]  /*16b0*/  IADD3 R87, R155, UR23, RZ ;  /* 0x000000179b577c10 */ /* 0x000fc4000fffe0ff */
[----:B------:R-:W-:Y:S01]  /*16c0*/  IADD3 R83, R147, UR23, RZ ;  /* 0x0000001793537c10 */ /* 0x000fe2000fffe0ff */
[C---:B------:R-:W-:Y:S01]  /*16d0*/  IMAD.SHL.U32 R95, R158.reuse, 0x40, RZ ;  /* 0x000000409e5f7824 */ /* 0x040fe200078e00ff */
[----:B------:R-:W-:Y:S01]  /*16e0*/  IADD3 R86, R153, UR28, RZ ;  /* 0x0000001c99567c10 */ /* 0x000fe2000fffe0ff */
[C---:B------:R-:W-:Y:S01]  /*16f0*/  IMAD.SHL.U32 R105, R158.reuse, 0x80, RZ ;  /* 0x000000809e697824 */ /* 0x040fe200078e00ff */
[----:B------:R-:W-:Y:S01]  /*1700*/  IADD3 R82, R145, UR28, RZ ;  /* 0x0000001c91527c10 */ /* 0x000fe2000fffe0ff */
[----:B------:R-:W-:Y:S01]  /*1710*/  IMAD.SHL.U32 R109, R158, 0x20, RZ ;  /* 0x000000209e6d7824 */ /* 0x000fe200078e00ff */
[----:B------:R-:W-:Y:S01]  /*1720*/  SHF.R.S32.HI R110, RZ, 0x1f, R129 ;  /* 0x0000001fff6e7819 */ /* 0x000fe20000011481 */
[----:B------:R-:W-:Y:S02]  /*1730*/  IMAD.U32 R133, RZ, RZ, UR22 ;  /* 0x00000016ff857e24 */ /* 0x000fe4000f8e00ff */
[----:B------:R-:W-:Y:S02]  /*1740*/  IMAD R132, R132, 0x20, R139 ;  /* 0x0000002084847824 */ /* 0x000fe400078e028b */
[----:B------:R-:W-:-:S02]  /*1750*/  IMAD.SHL.U32 R115, R115, 0x2, RZ ;  /* 0x0000000273737824 */ /* 0x000fc400078e00ff */
[----:B------:R-:W-:Y:S02]  /*1760*/  IMAD.SHL.U32 R114, R114, 0x2, RZ ;  /* 0x0000000272727824 */ /* 0x000fe400078e00ff */
[----:B------:R-:W-:Y:S02]  /*1770*/  IMAD.SHL.U32 R113, R113, 0x2, RZ ;  /* 0x0000000271717824 */ /* 0x000fe400078e00ff */
[----:B------:R-:W-:Y:S01]  /*1780*/  IMAD.SHL.U32 R112, R112, 0x2, RZ ;  /* 0x0000000270707824 */ /* 0x000fe200078e00ff */
[----:B--2---:R1:W2:Y:S01]  /*1790*/  @P4 R2UR UR26, R0 ;  /* 0x00000000001a43c2 */ /* 0x0042a200000e0000 */
[----:B------:R-:W-:Y:S01]  /*17a0*/  @P3 LEA R4, P4, R6, c[0x0][0x220], 0x1 ;  /* 0x0000880006043a11 */ /* 0x000fe200078808ff */
[----:B-1----:R-:W-:Y:S01]  /*17b0*/  IMAD R0, R90, UR22, RZ ;  /* 0x000000165a007c24 */ /* 0x002fe2000f8e02ff */
[----:B--2---:R-:W-:Y:S02]  /*17c0*/  @UP0 USHF.R.S32.HI UR39, URZ, 0x1f, UR26 ;  /* 0x0000001f3f270899 */ /* 0x004fe4000801141a */
[----:B------:R-:W-:Y:S01]  /*17d0*/  @UP0 UMOV UR38, UR26 ;  /* 0x0000001a00260c82 */ /* 0x000fe20008000000 */
[----:B------:R-:W-:Y:S01]  /*17e0*/  IMAD R0, R91, UR29, R0 ;  /* 0x0000001d5b007c24 */ /* 0x000fe2000f8e0200 */
[----:B------:R-:W-:-:S02]  /*17f0*/  UIMAD UR29, UR10, UR4, URZ ;  /* 0x000000040a1d72a4 */ /* 0x000fc4000f8e023f */
[----:B------:R-:W-:Y:S01]  /*1800*/  @!UP0 UMOV UR38, UR19 ;  /* 0x0000001300268c82 */ /* 0x000fe20008000000 */
[----:B------:R-:W-:Y:S01]  /*1810*/  IMAD.IADD R7, R7, 0x1, R0 ;  /* 0x0000000107077824 */ /* 0x000fe200078e0200 */
[----:B------:R-:W-:Y:S01]  /*1820*/  UIMAD UR29, UR11, UR5, UR29 ;  /* 0x000000050b1d72a4 */ /* 0x000fe2000f8e021d */
[----:B------:R-:W-:Y:S01]  /*1830*/  IMAD.MOV.U32 R0, RZ, RZ, c[0x0][0x23c] ;  /* 0x00008f00ff007624 */ /* 0x000fe200078e00ff */
[----:B------:R-:W-:Y:S02]  /*1840*/  @!UP0 UMOV UR39, UR24 ;  /* 0x0000001800278c82 */ /* 0x000fe40008000000 */
[----:B------:R-:W-:Y:S01]  /*1850*/  @P3 LEA.HI.X R5, R6, c[0x0][0x224], R7, 0x1, P4 ;  /* 0x0000890006053a11 */ /* 0x000fe200020f0c07 */
[----:B------:R-:W-:Y:S01]  /*1860*/  IMAD.SHL.U32 R100, R0, 0x40, RZ ;  /* 0x0000004000647824 */ /* 0x000fe200078e00ff */
[----:B------:R-:W-:Y:S02]  /*1870*/  ULDC.64 UR4, c[0x0][0x210] ;  /* 0x0000840000047ab9 */ /* 0x000fe40000000a00 */
[----:B------:R-:W-:Y:S01]  /*1880*/  UIMAD UR32, UR10, UR4, URZ ;  /* 0x000000040a2072a4 */ /* 0x000fe2000f8e023f */
[----:B------:R-:W-:Y:S01]  /*1890*/  @!PT LDS RZ, [RZ] ;  /* 0x00000000fffff984 */ /* 0x000fe20000000800 */
[----:B------:R-:W-:Y:S01]  /*18a0*/  @!PT LDS RZ, [RZ] ;  /* 0x00000000fffff984 */ /* 0x000fe20000000800 */
[----:B------:R-:W-:Y:S01]  /*18b0*/  @!PT LDS RZ, [RZ] ;  /* 0x00000000fffff984 */ /* 0x000fe20000000800 */
[----:B------:R1:W-:Y:S01]  /*18c0*/  @P3 LDGSTS.E.BYPASS.LTC128B.128 [R134+0x8100], [R4.64], !P6 ;  /* 0x0810000004863fae */ /* 0x0003e2000f101d54 */
[----:B------:R-:W-:-:S02]  /*18d0*/  UIMAD.WIDE.U32 UR34, UR11, UR4, URZ ;  /* 0x000000040b2272a5 */ /* 0x000fc4000f8e003f */
[----:B------:R-:W-:Y:S01]  /*18e0*/  UIMAD UR32, UR11, UR5, UR32 ;  /* 0x000000050b2072a4 */ /* 0x000fe2000f8e0220 */
[----:B------:R1:W-:Y:S01]  /*18f0*/  @P3 LDGSTS.E.BYPASS.LTC128B.128 [R134+0xc100], [R4.64+0x80], !P5 ;  /* 0x0c10008004863fae */ /* 0x0003e2000e901d54 */
[----:B------:R-:W-:Y:S02]  /*1900*/  ULDC UR24, c[0x0][0x27c] ;  /* 0x00009f0000187ab9 */ /* 0x000fe40000000800 */
[----:B------:R-:W-:Y:S02]  /*1910*/  ULDC.64 UR4, c[0x0][0x268] ;  /* 0x00009a0000047ab9 */ /* 0x000fe40000000a00 */
[----:B------:R-:W-:Y:S02]  /*1920*/  UIMAD UR4, UR25, UR4, URZ ;  /* 0x00000004190472a4 */ /* 0x000fe4000f8e023f */
[----:B------:R-:W-:Y:S02]  /*1930*/  USHF.L.U32 UR24, UR24, 0x1, URZ ;  /* 0x0000000118187899 */ /* 0x000fe4000800063f */
[----:B------:R-:W-:-:S02]  /*1940*/  UIMAD UR27, UR27, UR5, UR4 ;  /* 0x000000051b1b72a4 */ /* 0x000fc4000f8e0204 */
[----:B------:R-:W-:Y:S02]  /*1950*/  UMOV UR25, 0x60 ;  /* 0x0000006000197882 */ /* 0x000fe40000000000 */
[----:B------:R-:W-:Y:S02]  /*1960*/  ULDC.64 UR4, c[0x0][0x2b0] ;  /* 0x0000ac0000047ab9 */ /* 0x000fe40000000a00 */
[----:B------:R-:W-:Y:S01]  /*1970*/  UIMAD UR26, UR39, UR4, URZ ;  /* 0x00000004271a72a4 */ /* 0x000fe2000f8e023f */
[----:B------:R-:W-:Y:S01]  /*1980*/  IADD3 R84, R149, UR27, RZ ;  /* 0x0000001b95547c10 */ /* 0x000fe2000fffe0ff */
[----:B------:R-:W-:Y:S02]  /*1990*/  UIMAD.WIDE.U32 UR36, UR38, UR4, URZ ;  /* 0x00000004262472a5 */ /* 0x000fe4000f8e003f */
[----:B------:R-:W-:Y:S02]  /*19a0*/  UIMAD UR26, UR38, UR5, UR26 ;  /* 0x00000005261a72a4 */ /* 0x000fe4000f8e021a */
[----:B------:R-:W-:-:S02]  /*19b0*/  ULDC UR4, c[0x0][0x294] ;  /* 0x0000a50000047ab9 */ /* 0x000fc40000000800 */
[----:B------:R-:W-:Y:S02]  /*19c0*/  ULDC UR5, c[0x0][0x284] ;  /* 0x0000a10000057ab9 */ /* 0x000fe40000000800 */
[----:B------:R-:W-:Y:S01]  /*19d0*/  UIMAD UR5, UR25, UR5, URZ ;  /* 0x00000005190572a4 */ /* 0x000fe2000f8e023f */
[C---:B-1----:R-:W-:Y:S01]  /*19e0*/  @P2 LEA R4, P3, R98.reuse, R6, 0x5 ;  /* 0x0000000662042211 */ /* 0x042fe200078628ff */
[----:B------:R-:W-:Y:S02]  /*19f0*/  UIMAD UR4, UR25, UR4, URZ ;  /* 0x00000004190472a4 */ /* 0x000fe4000f8e023f */
[----:B------:R-:W-:Y:S01]  /*1a00*/  UIADD3 UR17, -UR24, UR17, URZ ;  /* 0x0000001118117290 */ /* 0x000fe2000fffe13f */
[----:B------:R-:W-:Y:S01]  /*1a10*/  @P2 LEA.HI.X R3, R98, R7, R0, 0x5, P3 ;  /* 0x0000000762032211 */ /* 0x000fe200018f2c00 */
[----:B------:R-:W-:Y:S01]  /*1a20*/  @P0 IMAD R0, R0, 0x60, RZ ;  /* 0x0000006000000824 */ /* 0x000fe200078e02ff */
[C---:B------:R-:W-:Y:S01]  /*1a30*/  @P2 LEA R16, P3, R4.reuse, c[0x0][0x220], 0x1 ;  /* 0x0000880004102a11 */ /* 0x040fe200078608ff */
[----:B------:R-:W-:Y:S01]  /*1a40*/  UIADD3 UR29, UR31, UR29, URZ ;  /* 0x0000001d1f1d7290 */ /* 0x000fe2000fffe03f */
[----:B------:R-:W-:Y:S01]  /*1a50*/  IADD3 R96, R161, UR5, RZ ;  /* 0x00000005a1607c10 */ /* 0x000fe2000fffe0ff */
[----:B------:R-:W-:Y:S01]  /*1a60*/  UIADD3 UR32, UR35, UR32, URZ ;  /* 0x0000002023207290 */ /* 0x000fe2000fffe03f */
[----:B------:R-:W-:Y:S01]  /*1a70*/  @P2 LEA.HI.X R17, R4, c[0x0][0x224], R3, 0x1, P3 ;  /* 0x0000890004112a11 */ /* 0x000fe200018f0c03 */
[----:B------:R-:W-:Y:S01]  /*1a80*/  IMAD.WIDE.U32 R4, R98, 0x40, RZ ;  /* 0x0000004062047825 */ /* 0x000fe200078e00ff */
[----:B------:R-:W-:-:S03]  /*1a90*/  UIADD3 UR26, UR37, UR26, URZ ;  /* 0x0000001a251a7290 */ /* 0x000fc6000fffe03f */
[----:B------:R1:W-:Y:S01]  /*1aa0*/  @P2 LDGSTS.E.BYPASS.LTC128B.128 [R134+0x9100], [R16.64], !P6 ;  /* 0x0910000010862fae */ /* 0x0003e2000f101d54 */
[----:B------:R-:W-:Y:S01]  /*1ab0*/  IMAD.IADD R100, R5, 0x1, R100 ;  /* 0x0000000105647824 */ /* 0x000fe200078e0264 */
[----:B------:R-:W-:Y:S02]  /*1ac0*/  IADD3 R101, P3, R4, 0x80, RZ ;  /* 0x0000008004657810 */ /* 0x000fe40007f7e0ff */
[----:B------:R1:W-:Y:S01]  /*1ad0*/  @P2 LDGSTS.E.BYPASS.LTC128B.128 [R134+0xd100], [R16.64+0x80], !P5 ;  /* 0x0d10008010862fae */ /* 0x0003e2000e901d54 */
[----:B------:R-:W-:-:S05]  /*1ae0*/  @P1 IADD3 R5, P2, R6, R4, RZ ;  /* 0x0000000406051210 */ /* 0x000fca0007f5e0ff */
[--C-:B------:R-:W-:Y:S01]  /*1af0*/  @P1 IMAD.X R3, R100, 0x1, R7.reuse, P2 ;  /* 0x0000000164031824 */ /* 0x100fe200010e0607 */
[C---:B------:R-:W-:Y:S01]  /*1b00*/  @P1 LEA R4, P2, R5.reuse, c[0x0][0x220], 0x1 ;  /* 0x0000880005041a11 */ /* 0x040fe200078408ff */
[C---:B------:R-:W-:Y:S01]  /*1b10*/  @P0 IMAD.WIDE.U32 R6, R98.reuse, 0x60, R6 ;  /* 0x0000006062060825 */ /* 0x040fe200078e0006 */
[-C--:B------:R-:W-:Y:S02]  /*1b20*/  SHF.L.U64.HI R98, R98, R94.reuse, c[0x0][0x23c] ;  /* 0x00008f0062627619 */ /* 0x080fe4000001025e */
[----:B------:R-:W-:Y:S01]  /*1b30*/  @P1 LEA.HI.X R5, R5, c[0x0][0x224], R3, 0x1, P2 ;  /* 0x0000890005051a11 */ /* 0x000fe200010f0c03 */
[----:B------:R-:W-:Y:S01]  /*1b40*/  @P0 IMAD.IADD R0, R7, 0x1, R0 ;  /* 0x0000000107000824 */ /* 0x000fe200078e0200 */
[----:B------:R-:W-:Y:S01]  /*1b50*/  @P0 LEA R8, P2, R6, c[0x0][0x220], 0x1 ;  /* 0x0000880006080a11 */ /* 0x000fe200078408ff */
[----:B------:R-:W-:Y:S01]  /*1b60*/  IMAD.X R100, RZ, RZ, R100, P3 ;  /* 0x000000ffff647224 */ /* 0x000fe200018e0664 */
[----:B------:R-:W-:Y:S01]  /*1b70*/  SHF.L.U64.HI R94, R158, R94, c[0x0][0x294] ;  /* 0x0000a5009e5e7619 */ /* 0x000fe2000001025e */
[----:B------:R1:W-:Y:S01]  /*1b80*/  @P1 LDGSTS.E.BYPASS.LTC128B.128 [R134+0xa100], [R4.64], !P6 ;  /* 0x0a10000004861fae */ /* 0x0003e2000f101d54 */
[----:B------:R-:W-:Y:S01]  /*1b90*/  @P0 LEA.HI.X R9, R6, c[0x0][0x224], R0, 0x1, P2 ;  /* 0x0000890006090a11 */ /* 0x000fe200010f0c00 */
[----:B------:R-:W-:-:S02]  /*1ba0*/  IMAD.WIDE.U32 R158, R158, 0x60, RZ ;  /* 0x000000609e9e7825 */ /* 0x000fc400078e00ff */
[----:B------:R1:W-:Y:S01]  /*1bb0*/  @P1 LDGSTS.E.BYPASS.LTC128B.128 [R134+0xe100], [R4.64+0x80], !P5 ;  /* 0x0e10008004861fae */ /* 0x0003e2000e901d54 */
[----:B------:R-:W-:Y:S02]  /*1bc0*/  ISETP.NE.AND P1, PT, R89, 0x1, PT ;  /* 0x000000015900780c */ /* 0x000fe40003f25270 */
[----:B------:R-:W-:Y:S01]  /*1bd0*/  IADD3 R97, R159, UR4, RZ ;  /* 0x000000049f617c10 */ /* 0x000fe2000fffe0ff */
[----:B------:R2:W-:Y:S01]  /*1be0*/  @P0 LDGSTS.E.BYPASS.LTC128B.128 [R134+0xb100], [R8.64], !P6 ;  /* 0x0b10000008860fae */ /* 0x0005e2000f101d54 */
[----:B------:R-:W-:-:S03]  /*1bf0*/  ULDC.U8 UR4, c[0x0][0x298] ;  /* 0x0000a60000047ab9 */ /* 0x000fc60000000000 */
[----:B------:R2:W-:Y:S01]  /*1c00*/  @P0 LDGSTS.E.BYPASS.LTC128B.128 [R134+0xf100], [R8.64+0x80], !P5 ;  /* 0x0f10008008860fae */ /* 0x0005e2000e901d54 */
[----:B------:R-:W-:Y:S02]  /*1c10*/  ISETP.GE.AND P0, PT, R76, 0x1, PT ;  /* 0x000000014c00780c */ /* 0x000fe40003f06270 */
[----:B------:R-:W-:Y:S01]  /*1c20*/  ISETP.GE.AND P5, PT, R10, c[0x0][0x1d4], PT ;  /* 0x000075000a007a0c */ /* 0x000fe20003fa6270 */
[----:B------:R-:W0:Y:S01]  /*1c30*/  LDGDEPBAR ;  /* 0x00000000000079af */ /* 0x000e220000000000 */
[----:B------:R-:W-:Y:S02]  /*1c40*/  P2R R0, PR, RZ, 0x1 ;  /* 0x00000001ff007803 */ /* 0x000fe40000000000 */
[----:B------:R-:W-:Y:S02]  /*1c50*/  P2R R0, PR, RZ, 0x2 ;  /* 0x00000002ff007803 */ /* 0x000fe40000000000 */
[----:B--2---:R-:W-:Y:S01]  /*1c60*/  IADD3 R9, R12, 0x20, RZ ;  /* 0x000000200c097810 */ /* 0x004fe20007ffe0ff */
[----:B-1----:R-:W-:Y:S06]  /*1c70*/  BAR.SYNC.DEFER_BLOCKING 0x0 ;  /* 0x0000000000007b1d */ /* 0x002fec0000010000 */
.L_x_106:
[----:B------:R-:W-:Y:S01]  /*1c80*/  IMAD.SHL.U32 R81, R133, 0x80, RZ ;  /* 0x0000008085517824 */ /* 0x000fe200078e00ff */
[----:B------:R-:W-:Y:S04]  /*1c90*/  DEPBAR.LE SB0, 0x0 ;  /* 0x000080000000791a */ /* 0x000fe80000000000 */
[----:B------:R-:W-:Y:S01]  /*1ca0*/  IMAD.IADD R80, R132, 0x1, R81 ;  /* 0x0000000184507824 */ /* 0x000fe200078e0251 */
[----:B------:R-:W-:Y:S01]  /*1cb0*/  ISETP.NE.AND P1, PT, R89, 0x1, PT ;  /* 0x000000015900780c */ /* 0x000fe20003f25270 */
[----:B------:R-:W-:Y:S01]  /*1cc0*/  IMAD.MOV.U32 R116, RZ, RZ, RZ ;  /* 0x000000ffff747224 */ /* 0x000fe200078e00ff */
[----:B------:R-:W-:Y:S01]  /*1cd0*/  ISETP.GE.AND P2, PT, R76, 0x1, PT ;  /* 0x000000014c00780c */ /* 0x000fe20003f46270 */
[----:B------:R-:W-:Y:S01]  /*1ce0*/  BSSY B2, `(.L_x_60) ;  /* 0x000054a000027945 */ /* 0x000fe20003800000 */
[----:B------:R-:W-:Y:S01]  /*1cf0*/  ISETP.GE.AND P0, PT, R80, UR16, PT ;  /* 0x0000001050007c0c */ /* 0x000fe2000bf06270 */
[----:B------:R-:W-:Y:S03]  /*1d00*/  IMAD.IADD R80, R88, 0x1, R80 ;  /* 0x0000000158507824 */ /* 0x000fe600078e0250 */
[----:B------:R-:W-:Y:S01]  /*1d10*/  ISETP.GT.OR P0, PT, R132, 0x7f, P0 ;  /* 0x0000007f8400780c */ /* 0x000fe20000704670 */
[----:B------:R-:W-:Y:S04]  /*1d20*/  IMAD.MOV.U32 R0, RZ, RZ, R80 ;  /* 0x000000ffff007224 */ /* 0x000fe800078e0050 */
[----:B-1----:R-:W-:Y:S05]  /*1d30*/  @P1 IMAD.HI.U32 R2, R80, c[0x0][0x2bc], RZ ;  /* 0x0000af0050021a27 */ /* 0x002fea00078e00ff */
        /* <DEDUP_REMOVED lines=9> */
[----:B--2---:R-:W2:Y:S04]  /*1dd0*/  @!P0 LDG.E R116, [R4.64] ;  /* 0x0000001404748981 */ /* 0x004ea8000c1e1900 */
[----:B------:R-:W-:Y:S01]  /*1de0*/  IMAD R0, R79, c[0x0][0x1e0], RZ ;  /* 0x000078004f007a24 */ /* 0x000fe200078e02ff */
[----:B------:R-:W-:Y:S03]  /*1df0*/  BAR.SYNC.DEFER_BLOCKING 0x0 ;  /* 0x0000000000007b1d */ /* 0x000fe60000010000 */
        /* <DEDUP_REMOVED lines=10> */
[----:B------:R-:W-:-:S05]  /*1ea0*/  @!P2 BRA `(.L_x_61) ;  /* 0x00004eb00000a947 */ /* 0x000fca0003800000 */
[-C--:B------:R-:W-:Y:S01]  /*1eb0*/  IMAD R40, R102, R133.reuse, RZ ;  /* 0x0000008566287224 */ /* 0x080fe200078e02ff */
[----:B------:R-:W-:Y:S01]  /*1ec0*/  ISETP.NE.AND P0, PT, RZ, UR4, PT ;  /* 0x00000004ff007c0c */ /* 0x000fe2000bf05270 */
[-C--:B------:R-:W-:Y:S01]  /*1ed0*/  IMAD R8, R104, R133.reuse, RZ ;  /* 0x0000008568087224 */ /* 0x080fe200078e02ff */
[----:B------:R-:W-:Y:S01]  /*1ee0*/  SHF.R.S32.HI R0, RZ, 0x1f, R133 ;  /* 0x0000001fff007819 */ /* 0x000fe20000011485 */
[----:B------:R-:W-:Y:S01]  /*1ef0*/  IMAD.WIDE.U32 R68, R103, R133, RZ ;  /* 0x0000008567447225 */ /* 0x000fe200078e00ff */
[----:B------:R-:W-:Y:S03]  /*1f00*/  IADD3 R77, -R81, UR16, RZ ;  /* 0x00000010514d7c10 */ /* 0x000fe6000fffe1ff */
[C---:B------:R-:W-:Y:S01]  /*1f10*/  IMAD R40, R0.reuse, R103, R40 ;  /* 0x0000006700287224 */ /* 0x040fe200078e0228 */
[----:B------:R-:W-:Y:S01]  /*1f20*/  IMNMX R77, R77, 0x80, PT ;  /* 0x000000804d4d7817 */ /* 0x000fe20003800200 */
[----:B------:R-:W-:Y:S02]  /*1f30*/  IMAD R8, R0, R105, R8 ;  /* 0x0000006900087224 */ /* 0x000fe400078e0208 */
[----:B------:R-:W-:Y:S01]  /*1f40*/  IMAD.WIDE.U32 R42, R105, R133, RZ ;  /* 0x00000085692a7225 */ /* 0x000fe200078e00ff */
[----:B------:R-:W-:Y:S04]  /*1f50*/  IADD3 R40, R69, R40, RZ ;  /* 0x0000002845287210 */ /* 0x000fe80007ffe0ff */
[----:B------:R-:W-:Y:S01]  /*1f60*/  IADD3 R8, R43, R8, RZ ;  /* 0x000000082b087210 */ /* 0x000fe20007ffe0ff */
[----:B------:R-:W-:-:S05]  /*1f70*/  @!P0 BRA `(.L_x_62) ;  /* 0x000027d000008947 */ /* 0x000fca0003800000 */
[----:B------:R-:W-:Y:S01]  /*1f80*/  ISETP.GE.AND P3, PT, R139, R77, PT ;  /* 0x0000004d8b00720c */ /* 0x000fe20003f66270 */
[----:B------:R-:W-:Y:S01]  /*1f90*/  BSSY B0, `(.L_x_63) ;  /* 0x000001b000007945 */ /* 0x000fe20003800000 */
[----:B------:R-:W-:Y:S01]  /*1fa0*/  CS2R R28, SRZ ;  /* 0x00000000001c7805 */ /* 0x000fe2000001ff00 */
[----:B------:R-:W-:Y:S01]  /*1fb0*/  CS2R R36, SRZ ;  /* 0x0000000000247805 */ /* 0x000fe2000001ff00 */
[----:B------:R-:W-:Y:S01]  /*1fc0*/  CS2R R32, SRZ ;  /* 0x0000000000207805 */ /* 0x000fe2000001ff00 */
[----:B------:R-:W-:Y:S01]  /*1fd0*/  CS2R R62, SRZ ;  /* 0x00000000003e7805 */ /* 0x000fe2000001ff00 */
[----:B------:R-:W-:Y:S07]  /*1fe0*/  CS2R R38, SRZ ;  /* 0x0000000000267805 */ /* 0x000fee000001ff00 */
[----:B------:R-:W-:-:S05]  /*1ff0*/  @P3 BRA `(.L_x_64) ;  /* 0x0000014000003947 */ /* 0x000fca0003800000 */
[----:B------:R-:W-:Y:S01]  /*2000*/  IADD3 R2, P0, R154, R68, RZ ;  /* 0x000000449a027210 */ /* 0x000fe20007f1e0ff */
[----:B------:R-:W-:Y:S01]  /*2010*/  CS2R R32, SRZ ;  /* 0x0000000000207805 */ /* 0x000fe2000001ff00 */
[----:B------:R-:W-:Y:S01]  /*2020*/  CS2R R38, SRZ ;  /* 0x0000000000267805 */ /* 0x000fe2000001ff00 */
[----:B------:R-:W-:Y:S01]  /*2030*/  CS2R R36, SRZ ;  /* 0x0000000000247805 */ /* 0x000fe2000001ff00 */
[----:B------:R-:W-:Y:S01]  /*2040*/  CS2R R62, SRZ ;  /* 0x00000000003e7805 */ /* 0x000fe2000001ff00 */
[----:B------:R-:W-:Y:S01]  /*2050*/  IMAD.X R0, R40, 0x1, R87, P0 ;  /* 0x0000000128007824 */ /* 0x000fe200000e0657 */
[----:B------:R-:W-:Y:S05]  /*2060*/  IADD3 R4, P0, R152, R42, RZ ;  /* 0x0000002a98047210 */ /* 0x000fea0007f1e0ff */
[----:B------:R-:W-:Y:S01]  /*2070*/  IMAD.X R3, R8, 0x1, R86, P0 ;  /* 0x0000000108037824 */ /* 0x000fe200000e0656 */
[C---:B------:R-:W-:Y:S04]  /*2080*/  LEA R6, P0, R2.reuse, c[0x0][0x270], 0x1 ;  /* 0x00009c0002067a11 */ /* 0x040fe800078008ff */
[----:B------:R-:W-:Y:S02]  /*2090*/  LEA.HI.X R7, R2, c[0x0][0x274], R0, 0x1, P0 ;  /* 0x00009d0002077a11 */ /* 0x000fe400000f0c00 */
[C---:B------:R-:W-:Y:S04]  /*20a0*/  LEA R2, P0, R4.reuse, c[0x0][0x288], 0x1 ;  /* 0x0000a20004027a11 */ /* 0x040fe800078008ff */
[----:B------:R-:W-:Y:S02]  /*20b0*/  LEA.HI.X R3, R4, c[0x0][0x28c], R3, 0x1, P0 ;  /* 0x0000a30004037a11 */ /* 0x000fe400000f0c03 */
[----:B------:R-:W-:Y:S11]  /*20c0*/  ISETP.GE.AND P0, PT, R12, c[0x0][0x27c], PT ;  /* 0x00009f000c007a0c */ /* 0x000ff60003f06270 */
[----:B------:R-:W-:Y:S02]  /*20d0*/  @!UPT UIADD3 URZ, URZ, URZ, URZ ;  /* 0x0000003f3f3ff290 */ /* 0x000fe4000fffe03f */
[----:B------:R1:W5:Y:S04]  /*20e0*/  @!P0 LDG.E.64 R32, [R6.64] ;  /* 0x0000001406208981 */ /* 0x000368000c1e1b00 */
[----:B------:R1:W5:Y:S01]  /*20f0*/  @!P0 LDG.E.64 R38, [R2.64] ;  /* 0x0000001402268981 */ /* 0x000362000c1e1b00 */
[----:B------:R-:W-:Y:S11]  /*2100*/  ISETP.GE.AND P0, PT, R9, c[0x0][0x27c], PT ;  /* 0x00009f0009007a0c */ /* 0x000ff60003f06270 */
[----:B------:R-:W-:Y:S02]  /*2110*/  @!UPT UIADD3 URZ, URZ, URZ, URZ ;  /* 0x0000003f3f3ff290 */ /* 0x000fe4000fffe03f */
[----:B------:R1:W5:Y:S04]  /*2120*/  @!P0 LDG.E.64 R36, [R6.64+0x40] ;  /* 0x0000401406248981 */ /* 0x000368000c1e1b00 */
[----:B------:R1:W5:Y:S02]  /*2130*/  @!P0 LDG.E.64 R62, [R2.64+0x40] ;  /* 0x00004014023e8981 */ /* 0x000364000c1e1b00 */
.L_x_64:
[----:B------:R-:W-:Y:S05]  /*2140*/  BSYNC B0 ;  /* 0x0000000000007941 */ /* 0x000fea0003800000 */
.L_x_63:
[----:B------:R-:W-:Y:S01]  /*2150*/  ISETP.GE.AND P6, PT, R128, R77, PT ;  /* 0x0000004d8000720c */ /* 0x000fe20003fc6270 */
[----:B-----5:R-:W-:Y:S01]  /*2160*/  IMAD.MOV.U32 R4, RZ, RZ, R36 ;  /* 0x000000ffff047224 */ /* 0x020fe200078e0024 */
[----:B------:R-:W-:Y:S01]  /*2170*/  MOV R5, R62 ;  /* 0x0000003e00057202 */ /* 0x000fe20000000f00 */
[----:B-1----:R-:W-:Y:S01]  /*2180*/  IMAD.MOV.U32 R3, RZ, RZ, R37 ;  /* 0x000000ffff037224 */ /* 0x002fe200078e0025 */
[----:B------:R-:W-:Y:S01]  /*2190*/  BSSY B0, `(.L_x_65) ;  /* 0x0000024000007945 */ /* 0x000fe20003800000 */
[----:B------:R-:W-:Y:S01]  /*21a0*/  IMAD.MOV.U32 R2, RZ, RZ, R32 ;  /* 0x000000ffff027224 */ /* 0x000fe200078e0020 */
[----:B------:R-:W-:Y:S01]  /*21b0*/  CS2R R34, SRZ ;  /* 0x0000000000227805 */ /* 0x000fe2000001ff00 */
[----:B------:R-:W-:Y:S01]  /*21c0*/  IMAD.MOV.U32 R0, RZ, RZ, R33 ;  /* 0x000000ffff007224 */ /* 0x000fe200078e0021 */
[----:B------:R-:W-:Y:S01]  /*21d0*/  PRMT R30, R3, 0x5410, R4 ;  /* 0x00005410031e7816 */ /* 0x000fe20000000004 */
[----:B------:R-:W-:Y:S01]  /*21e0*/  IMAD.MOV.U32 R4, RZ, RZ, R63 ;  /* 0x000000ffff047224 */ /* 0x000fe200078e003f */
[----:B------:R-:W-:Y:S01]  /*21f0*/  PRMT R3, R2, 0x7610, R3 ;  /* 0x0000761002037816 */ /* 0x000fe20000000003 */
[----:B------:R-:W-:Y:S01]  /*2200*/  IMAD.MOV.U32 R2, RZ, RZ, R38 ;  /* 0x000000ffff027224 */ /* 0x000fe200078e0026 */
[----:B------:R-:W-:Y:S01]  /*2210*/  PRMT R31, R0, 0x7610, R31 ;  /* 0x00007610001f7816 */ /* 0x000fe2000000001f */
[----:B------:R-:W-:Y:S01]  /*2220*/  CS2R R56, SRZ ;  /* 0x0000000000387805 */ /* 0x000fe2000001ff00 */
[----:B------:R-:W-:Y:S01]  /*2230*/  MOV R0, R39 ;  /* 0x0000002700007202 */ /* 0x000fe20000000f00 */
[----:B------:R-:W-:Y:S01]  /*2240*/  CS2R R60, SRZ ;  /* 0x00000000003c7805 */ /* 0x000fe2000001ff00 */
[----:B------:R-:W-:Y:S02]  /*2250*/  PRMT R59, R4, 0x5410, R5 ;  /* 0x00005410043b7816 */ /* 0x000fe40000000005 */
[----:B------:R-:W-:Y:S02]  /*2260*/  PRMT R3, R3, 0x5410, R2 ;  /* 0x0000541003037816 */ /* 0x000fe40000000002 */
[----:B------:R-:W-:Y:S01]  /*2270*/  PRMT R31, R31, 0x5410, R0 ;  /* 0x000054101f1f7816 */ /* 0x000fe20000000000 */
[----:B------:R-:W-:-:S05]  /*2280*/  @P6 BRA `(.L_x_66) ;  /* 0x0000014000006947 */ /* 0x000fca0003800000 */
[----:B------:R-:W-:Y:S01]  /*2290*/  IADD3 R2, P1, P0, R154, R68, R107 ;  /* 0x000000449a027210 */ /* 0x000fe2000783e06b */
[----:B------:R-:W-:Y:S01]  /*22a0*/  CS2R R34, SRZ ;  /* 0x0000000000227805 */ /* 0x000fe2000001ff00 */
[----:B------:R-:W-:Y:S01]  /*22b0*/  CS2R R60, SRZ ;  /* 0x00000000003c7805 */ /* 0x000fe2000001ff00 */
[----:B------:R-:W-:Y:S01]  /*22c0*/  CS2R R28, SRZ ;  /* 0x00000000001c7805 */ /* 0x000fe2000001ff00 */
[----:B------:R-:W-:Y:S01]  /*22d0*/  IADD3.X R0, R87, R40, R106, P1, P0 ;  /* 0x0000002857007210 */ /* 0x000fe20000fe046a */
[----:B------:R-:W-:Y:S01]  /*22e0*/  CS2R R56, SRZ ;  /* 0x0000000000387805 */ /* 0x000fe2000001ff00 */
[----:B------:R-:W-:Y:S04]  /*22f0*/  IADD3 R5, P1, P0, R152, R42, R109 ;  /* 0x0000002a98057210 */ /* 0x000fe8000783e06d */
[----:B------:R-:W-:Y:S02]  /*2300*/  IADD3.X R4, R86, R8, R108, P1, P0 ;  /* 0x0000000856047210 */ /* 0x000fe40000fe046c */
        /* <DEDUP_REMOVED lines=12> */
.L_x_66:
[----:B------:R-:W-:Y:S05]  /*23d0*/  BSYNC B0 ;  /* 0x0000000000007941 */ /* 0x000fea0003800000 */
.L_x_65:
[----:B------:R-:W-:Y:S01]  /*23e0*/  ISETP.GE.AND P4, PT, R124, R77, PT ;  /* 0x0000004d7c00720c */ /* 0x000fe20003f86270 */
[----:B-----5:R-:W-:Y:S01]  /*23f0*/  IMAD.MOV.U32 R5, RZ, RZ, R28 ;  /* 0x000000ffff057224 */ /* 0x020fe200078e001c */
[----:B------:R-:W-:Y:S01]  /*2400*/  MOV R2, R34 ;  /* 0x0000002200027202 */ /* 0x000fe20000000f00 */
[----:B------:R-:W-:Y:S01]  /*2410*/  IMAD.MOV.U32 R4, RZ, RZ, R29 ;  /* 0x000000ffff047224 */ /* 0x000fe200078e001d */
[----:B------:R-:W-:Y:S01]  /*2420*/  BSSY B0, `(.L_x_67) ;  /* 0x0000024000007945 */ /* 0x000fe20003800000 */
[----:B------:R-:W-:Y:S01]  /*2430*/  IMAD.MOV.U32 R0, RZ, RZ, R35 ;  /* 0x000000ffff007224 */ /* 0x000fe200078e0023 */
[----:B-1----:R-:W-:Y:S01]  /*2440*/  CS2R R6, SRZ ;  /* 0x0000000000067805 */ /* 0x002fe2000001ff00 */
[----:B------:R-:W-:Y:S01]  /*2450*/  CS2R R24, SRZ ;  /* 0x0000000000187805 */ /* 0x000fe2000001ff00 */
[----:B------:R-:W-:Y:S01]  /*2460*/  PRMT R18, R4, 0x5410, R5 ;  /* 0x0000541004127816 */ /* 0x000fe20000000005 */
[----:B------:R-:W-:Y:S01]  /*2470*/  IMAD.MOV.U32 R5, RZ, RZ, R56 ;  /* 0x000000ffff057224 */ /* 0x000fe200078e0038 */
[----:B------:R-:W-:Y:S01]  /*2480*/  PRMT R19, R0, 0x5410, R2 ;  /* 0x0000541000137816 */ /* 0x000fe20000000002 */
[----:B------:R-:W-:Y:S01]  /*2490*/  IMAD.MOV.U32 R2, RZ, RZ, R60 ;  /* 0x000000ffff027224 */ /* 0x000fe200078e003c */
[----:B------:R-:W-:Y:S01]  /*24a0*/  MOV R4, R57 ;  /* 0x0000003900047202 */ /* 0x000fe20000000f00 */
[----:B------:R-:W-:Y:S01]  /*24b0*/  CS2R R26, SRZ ;  /* 0x00000000001a7805 */ /* 0x000fe2000001ff00 */
[----:B------:R-:W-:Y:S01]  /*24c0*/  MOV R0, R61 ;  /* 0x0000003d00007202 */ /* 0x000fe20000000f00 */
[----:B------:R-:W-:Y:S01]  /*24d0*/  CS2R R50, SRZ ;  /* 0x0000000000327805 */ /* 0x000fe2000001ff00 */
[----:B------:R-:W-:Y:S01]  /*24e0*/  PRMT R53, R4, 0x5410, R5 ;  /* 0x0000541004357816 */ /* 0x000fe20000000005 */
[----:B------:R-:W-:Y:S01]  /*24f0*/  CS2R R54, SRZ ;  /* 0x0000000000367805 */ /* 0x000fe2000001ff00 */
        /* <DEDUP_REMOVED lines=22> */
.L_x_68:
[----:B------:R-:W-:Y:S05]  /*2660*/  BSYNC B0 ;  /* 0x0000000000007941 */ /* 0x000fea0003800000 */
.L_x_67:
        /* <DEDUP_REMOVED lines=14> */
[----:B------:R-:W-:Y:S02]  /*2750*/  MOV R0, R55 ;  /* 0x0000003700007202 */ /* 0x000fe40000000f00 */
        /* <DEDUP_REMOVED lines=23> */
.L_x_70:
[----:B------:R-:W-:Y:S05]  /*28d0*/  BSYNC B0 ;  /* 0x0000000000007941 */ /* 0x000fea0003800000 */
.L_x_69:
[----:B-----5:R-:W-:Y:S01]  /*28e0*/  MOV R2, R16 ;  /* 0x0000001000027202 */ /* 0x020fe20000000f00 */
[----:B------:R2:W3:Y:S01]  /*28f0*/  SHFL.IDX PT, R65, R143, RZ, 0x181f ;  /* 0x00181fff8f417589 */ /* 0x0004e200000e0000 */
[----:B------:R-:W-:Y:S01]  /*2900*/  IMAD.MOV.U32 R0, RZ, RZ, R17 ;  /* 0x000000ffff007224 */ /* 0x000fe200078e0011 */
[----:B------:R-:W-:Y:S01]  /*2910*/  BSSY B1, `(.L_x_71) ;  /* 0x000007f000017945 */ /* 0x000fe20003800000 */
[----:B-1----:R-:W-:Y:S02]  /*2920*/  IMAD.MOV.U32 R5, RZ, RZ, R6 ;  /* 0x000000ffff057224 */ /* 0x002fe400078e0006 */
[----:B------:R-:W-:Y:S01]  /*2930*/  IMAD.MOV.U32 R4, RZ, RZ, R7 ;  /* 0x000000ffff047224 */ /* 0x000fe200078e0007 */
[----:B------:R-:W-:Y:S01]  /*2940*/  PRMT R8, R0, 0x5410, R2 ;  /* 0x0000541000087816 */ /* 0x000fe20000000002 */
[----:B------:R2:W1:Y:S01]  /*2950*/  SHFL.IDX PT, R64, R164, RZ, 0x181f ;  /* 0x00181fffa4407589 */ /* 0x00046200000e0000 */
[----:B------:R-:W-:Y:S01]  /*2960*/  MOV R0, R49 ;  /* 0x0000003100007202 */ /* 0x000fe20000000f00 */
[----:B------:R-:W-:Y:S01]  /*2970*/  IMAD.MOV.U32 R20, RZ, RZ, R44 ;  /* 0x000000ffff147224 */ /* 0x000fe200078e002c */
[----:B------:R-:W-:Y:S01]  /*2980*/  PRMT R5, R4, 0x5410, R5 ;  /* 0x0000541004057816 */ /* 0x000fe20000000005 */
[----:B------:R-:W-:Y:S01]  /*2990*/  IMAD.MOV.U32 R2, RZ, RZ, R48 ;  /* 0x000000ffff027224 */ /* 0x000fe200078e0030 */
[----:B------:R-:W-:Y:S04]  /*29a0*/  MOV R4, R45 ;  /* 0x0000002d00047202 */ /* 0x000fe80000000f00 */
[----:B------:R-:W-:Y:S02]  /*29b0*/  PRMT R43, R4, 0x5410, R20 ;  /* 0x00005410042b7816 */ /* 0x000fe40000000014 */
[----:B------:R-:W-:Y:S01]  /*29c0*/  PRMT R46, R0, 0x5410, R2 ;  /* 0x00005410002e7816 */ /* 0x000fe20000000002 */
[----:B------:R-:W-:-:S05]  /*29d0*/  @P3 BRA `(.L_x_72) ;  /* 0x0000072000003947 */ /* 0x000fca0003800000 */
[----:B------:R-:W-:Y:S01]  /*29e0*/  BSSY B0, `(.L_x_73) ;  /* 0x0000038000007945 */ /* 0x000fe20003800000 */
[----:B------:R-:W-:-:S05]  /*29f0*/  @P5 BRA `(.L_x_74) ;  /* 0x0000036000005947 */ /* 0x000fca0003800000 */
[C---:B-1----:R-:W-:Y:S01]  /*2a00*/  LEA R70, P0, R10.reuse, R64, 0x1 ;  /* 0x000000400a467211 */ /* 0x042fe200078008ff */
[----:B------:R-:W1:Y:S03]  /*2a10*/  LDS.128 R20, [R134+0x8100] ;  /* 0x0081000086147984 */ /* 0x000e660000000c00 */
[----:B---3--:R-:W-:Y:S02]  /*2a20*/  LEA.HI.X R71, R10, R65, R11, 0x1, P0 ;  /* 0x000000410a477211 */ /* 0x008fe400000f0c0b */
[----:B------:R-:W-:Y:S11]  /*2a30*/  ISETP.GE.AND P0, PT, R12, c[0x0][0x27c], PT ;  /* 0x00009f000c007a0c */ /* 0x000ff60003f06270 */
[----:B------:R-:W-:Y:S02]  /*2a40*/  @!UPT UIADD3 URZ, URZ, URZ, URZ ;  /* 0x0000003f3f3ff290 */ /* 0x000fe4000fffe03f */
[----:B------:R-:W-:Y:S02]  /*2a50*/  @!P0 SHF.R.U64 R38, R38, 0x10, R39 ;  /* 0x0000001026268819 */ /* 0x000fe40000001227 */
[----:B------:R-:W-:Y:S02]  /*2a60*/  @!P0 SHF.R.U64 R2, R32, 0x10, R33 ;  /* 0x0000001020028819 */ /* 0x000fe40000001221 */
[C---:B------:R-:W-:Y:S02]  /*2a70*/  @!P0 PRMT R38, R3.reuse, 0x5432, R38 ;  /* 0x0000543203268816 */ /* 0x040fe40000000026 */
[----:B------:R-:W-:Y:S02]  /*2a80*/  @!P0 SHF.R.U32.HI R41, RZ, 0x10, R39 ;  /* 0x00000010ff298819 */ /* 0x000fe40000011627 */
[----:B------:R-:W-:Y:S01]  /*2a90*/  @!P0 SHF.R.U32.HI R0, RZ, 0x10, R33 ;  /* 0x00000010ff008819 */ /* 0x000fe20000011621 */
[C---:B------:R-:W-:Y:S01]  /*2aa0*/  @!P0 IMAD.U32 R32, R38.reuse, 0x10000, RZ ;  /* 0x0001000026208824 */ /* 0x040fe200078e00ff */
[----:B------:R-:W-:Y:S02]  /*2ab0*/  @!P0 PRMT R3, R3, 0x5410, R2 ;  /* 0x0000541003038816 */ /* 0x000fe40000000002 */
[C---:B------:R-:W-:Y:S02]  /*2ac0*/  @!P0 PRMT R41, R31.reuse, 0x5432, R41 ;  /* 0x000054321f298816 */ /* 0x040fe40000000029 */
[----:B------:R-:W-:Y:S01]  /*2ad0*/  @!P0 PRMT R31, R31, 0x5410, R0 ;  /* 0x000054101f1f8816 */ /* 0x000fe20000000000 */
[C---:B------:R-:W-:Y:S01]  /*2ae0*/  @!P0 IMAD.U32 R2, R3.reuse, 0x10000, RZ ;  /* 0x0001000003028824 */ /* 0x040fe200078e00ff */
[----:B------:R-:W-:Y:S02]  /*2af0*/  @!P0 LOP3.LUT R38, R38, 0xffff0000, RZ, 0xc0, !PT ;  /* 0xffff000026268812 */ /* 0x000fe400078ec0ff */
[----:B------:R-:W-:Y:S01]  /*2b00*/  @!P0 LOP3.LUT R3, R3, 0xffff0000, RZ, 0xc0, !PT ;  /* 0xffff000003038812 */ /* 0x000fe200078ec0ff */
[C---:B-1----:R-:W-:Y:S01]  /*2b10*/  @!P0 IMAD.U32 R33, R20.reuse, 0x10000, RZ ;  /* 0x0001000014218824 */ /* 0x042fe200078e00ff */
[----:B------:R-:W-:Y:S01]  /*2b20*/  @!P0 LOP3.LUT R0, R20, 0xffff0000, RZ, 0xc0, !PT ;  /* 0xffff000014008812 */ /* 0x000fe200078ec0ff */
[----:B------:R-:W-:Y:S01]  /*2b30*/  @!P0 IMAD.U32 R40, R22, 0x10000, RZ ;  /* 0x0001000016288824 */ /* 0x000fe200078e00ff */
[----:B------:R-:W-:Y:S01]  /*2b40*/  @!P0 LOP3.LUT R4, R21, 0xffff0000, RZ, 0xc0, !PT ;  /* 0xffff000015048812 */ /* 0x000fe200078ec0ff */
[----:B------:R-:W-:Y:S01]  /*2b50*/  @!P0 IMAD.U32 R42, R23, 0x10000, RZ ;  /* 0x00010000172a8824 */ /* 0x000fe200078e00ff */
[----:B------:R-:W-:Y:S01]  /*2b60*/  @!P0 SHF.L.U32 R39, R21, 0x10, RZ ;  /* 0x0000001015278819 */ /* 0x000fe200000006ff */
[----:B------:R-:W-:Y:S02]  /*2b70*/  @!P0 FMUL.FTZ R66, R0, R32 ;  /* 0x0000002000428220 */ /* 0x000fe40000410000 */
[----:B------:R-:W-:Y:S02]  /*2b80*/  @!P0 FMUL.FTZ R67, R4, R38 ;  /* 0x0000002604438220 */ /* 0x000fe40000410000 */
[-C--:B------:R-:W-:Y:S02]  /*2b90*/  @!P0 FMUL.FTZ R0, R0, R2.reuse ;  /* 0x0000000200008220 */ /* 0x080fe40000410000 */
[----:B------:R-:W-:Y:S02]  /*2ba0*/  @!P0 FFMA.FTZ R66, R33, R2, -R66 ;  /* 0x0000000221428223 */ /* 0x000fe40000010842 */
[-C--:B------:R-:W-:Y:S01]  /*2bb0*/  @!P0 FMUL.FTZ R2, R4, R3.reuse ;  /* 0x0000000304028220 */ /* 0x080fe20000410000 */
[----:B------:R-:W-:Y:S01]  /*2bc0*/  @!P0 SHF.L.U32 R4, R31, 0x10, RZ ;  /* 0x000000101f048819 */ /* 0x000fe200000006ff */
[----:B------:R-:W-:Y:S01]  /*2bd0*/  @!P0 FFMA.FTZ R67, R39, R3, -R67 ;  /* 0x0000000327438223 */ /* 0x000fe20000010843 */
[----:B------:R-:W-:Y:S01]  /*2be0*/  @!P0 LOP3.LUT R3, R22, 0xffff0000, RZ, 0xc0, !PT ;  /* 0xffff000016038812 */ /* 0x000fe200078ec0ff */
[----:B------:R-:W-:Y:S01]  /*2bf0*/  @!P0 FFMA.FTZ R0, R32, R33, R0 ;  /* 0x0000002120008223 */ /* 0x000fe20000010000 */
[----:B------:R-:W-:Y:S01]  /*2c00*/  @!P0 LOP3.LUT R32, R23, 0xffff0000, RZ, 0xc0, !PT ;  /* 0xffff000017208812 */ /* 0x000fe200078ec0ff */
[C---:B------:R-:W-:Y:S01]  /*2c10*/  @!P0 IMAD.U32 R33, R41.reuse, 0x10000, RZ ;  /* 0x0001000029218824 */ /* 0x040fe200078e00ff */
[----:B------:R-:W-:Y:S01]  /*2c20*/  @!P0 LOP3.LUT R41, R41, 0xffff0000, RZ, 0xc0, !PT ;  /* 0xffff000029298812 */ /* 0x000fe200078ec0ff */
[----:B------:R-:W-:Y:S01]  /*2c30*/  @!P0 FFMA.FTZ R2, R38, R39, R2 ;  /* 0x0000002726028223 */ /* 0x000fe20000010002 */
[----:B------:R-:W-:Y:S01]  /*2c40*/  @!P0 LOP3.LUT R31, R31, 0xffff0000, RZ, 0xc0, !PT ;  /* 0xffff00001f1f8812 */ /* 0x000fe200078ec0ff */
[C---:B------:R-:W-:Y:S01]  /*2c50*/  @!P0 FMUL.FTZ R68, R3.reuse, R33 ;  /* 0x0000002103448220 */ /* 0x040fe20000410000 */
[----:B------:R-:W-:Y:S01]  /*2c60*/  @!P0 F2FP.BF16.PACK_AB R0, R0, R66 ;  /* 0x000000420000823e */ /* 0x000fe200000010ff */
[-C--:B------:R-:W-:Y:S01]  /*2c70*/  @!P0 FMUL.FTZ R3, R3, R4.reuse ;  /* 0x0000000403038220 */ /* 0x080fe20000410000 */
[----:B------:R-:W-:Y:S01]  /*2c80*/  @!P0 F2FP.BF16.PACK_AB R2, R2, R67 ;  /* 0x000000430202823e */ /* 0x000fe200000010ff */
[----:B------:R-:W-:Y:S02]  /*2c90*/  @!P0 FMUL.FTZ R69, R32, R41 ;  /* 0x0000002920458220 */ /* 0x000fe40000410000 */
[----:B------:R-:W-:Y:S01]  /*2ca0*/  @!P0 FFMA.FTZ R68, R40, R4, -R68 ;  /* 0x0000000428448223 */ /* 0x000fe20000010844 */
[----:B------:R-:W-:Y:S01]  /*2cb0*/  @!P0 MOV R21, R2 ;  /* 0x0000000200158202 */ /* 0x000fe20000000f00 */
[-C--:B------:R-:W-:Y:S02]  /*2cc0*/  @!P0 FMUL.FTZ R4, R32, R31.reuse ;  /* 0x0000001f20048220 */ /* 0x080fe40000410000 */
[----:B------:R-:W-:Y:S02]  /*2cd0*/  @!P0 FFMA.FTZ R3, R33, R40, R3 ;  /* 0x0000002821038223 */ /* 0x000fe40000010003 */
[----:B------:R-:W-:Y:S02]  /*2ce0*/  @!P0 FFMA.FTZ R69, R42, R31, -R69 ;  /* 0x0000001f2a458223 */ /* 0x000fe40000010845 */
[----:B------:R-:W-:Y:S01]  /*2cf0*/  @!P0 FFMA.FTZ R4, R41, R42, R4 ;  /* 0x0000002a29048223 */ /* 0x000fe20000010004 */
[----:B------:R-:W-:Y:S01]  /*2d00*/  @!P0 F2FP.BF16.PACK_AB R3, R3, R68 ;  /* 0x000000440303823e */ /* 0x000fe200000010ff */
[----:B------:R-:W-:Y:S03]  /*2d10*/  @!P0 IMAD.MOV.U32 R20, RZ, RZ, R0 ;  /* 0x000000ffff148224 */ /* 0x000fe600078e0000 */
[----:B------:R-:W-:Y:S01]  /*2d20*/  @!P0 F2FP.BF16.PACK_AB R4, R4, R69 ;  /* 0x000000450404823e */ /* 0x000fe200000010ff */
[----:B------:R-:W-:Y:S03]  /*2d30*/  @!P0 IMAD.MOV.U32 R22, RZ, RZ, R3 ;  /* 0x000000ffff168224 */ /* 0x000fe600078e0003 */
[----:B------:R-:W-:Y:S05]  /*2d40*/  @!P0 MOV R23, R4 ;  /* 0x0000000400178202 */ /* 0x000fea0000000f00 */
[----:B------:R1:W-:Y:S02]  /*2d50*/  ST.E.128 [R70.64], R20 ;  /* 0x0000001446007985 */ /* 0x0003e4000c101d14 */
.L_x_74:
[----:B------:R-:W-:Y:S05]  /*2d60*/  BSYNC B0 ;  /* 0x0000000000007941 */ /* 0x000fea0003800000 */
.L_x_73:
[----:B------:R-:W-:Y:S11]  /*2d70*/  ISETP.GE.AND P0, PT, R138, c[0x0][0x1d4], PT ;  /* 0x000075008a007a0c */ /* 0x000ff60003f06270 */
[----:B------:R-:W-:Y:S02]  /*2d80*/  @!UPT UIADD3 URZ, URZ, URZ, URZ ;  /* 0x0000003f3f3ff290 */ /* 0x000fe4000fffe03f */
        /* <DEDUP_REMOVED lines=8> */
[----:B------:R-:W-:Y:S02]  /*2e10*/  @!P0 PRMT R33, R59, 0x5432, R33 ;  /* 0x000054323b218816 */ /* 0x000fe40000000021 */
[C---:B------:R-:W-:Y:S02]  /*2e20*/  @!P0 PRMT R3, R30.reuse, 0x5432, R3 ;  /* 0x000054321e038816 */ /* 0x040fe40000000003 */
[----:B------:R-:W-:Y:S01]  /*2e30*/  @!P0 SHF.R.U32.HI R36, RZ, 0x10, R37 ;  /* 0x00000010ff248819 */ /* 0x000fe20000011625 */
[C---:B------:R-:W-:Y:S01]  /*2e40*/  @!P0 IMAD.U32 R31, R33.reuse, 0x10000, RZ ;  /* 0x00010000211f8824 */ /* 0x040fe200078e00ff */
[----:B------:R-:W-:Y:S01]  /*2e50*/  @!P0 LOP3.LUT R33, R33, 0xffff0000, RZ, 0xc0, !PT ;  /* 0xffff000021218812 */ /* 0x000fe200078ec0ff */
[C---:B------:R-:W-:Y:S01]  /*2e60*/  @!P0 IMAD.U32 R2, R3.reuse, 0x10000, RZ ;  /* 0x0001000003028824 */ /* 0x040fe200078e00ff */
[----:B------:R-:W-:Y:S02]  /*2e70*/  @!P0 SHF.R.U32.HI R62, RZ, 0x10, R63 ;  /* 0x00000010ff3e8819 */ /* 0x000fe4000001163f */
[----:B------:R-:W-:Y:S02]  /*2e80*/  @!P0 PRMT R30, R30, 0x5410, R36 ;  /* 0x000054101e1e8816 */ /* 0x000fe40000000024 */
[----:B------:R-:W-:Y:S02]  /*2e90*/  @!P0 LOP3.LUT R3, R3, 0xffff0000, RZ, 0xc0, !PT ;  /* 0xffff000003038812 */ /* 0x000fe400078ec0ff */
[----:B------:R-:W-:Y:S01]  /*2ea0*/  @!P0 PRMT R59, R59, 0x5410, R62 ;  /* 0x000054103b3b8816 */ /* 0x000fe2000000003e */
[C---:B-1----:R-:W-:Y:S01]  /*2eb0*/  @!P0 IMAD.U32 R32, R20.reuse, 0x10000, RZ ;  /* 0x0001000014208824 */ /* 0x042fe200078e00ff */
[----:B------:R-:W-:Y:S01]  /*2ec0*/  @!P0 LOP3.LUT R0, R20, 0xffff0000, RZ, 0xc0, !PT ;  /* 0xffff000014008812 */ /* 0x000fe200078ec0ff */
[----:B------:R-:W-:Y:S01]  /*2ed0*/  @!P0 IMAD.U32 R37, R22, 0x10000, RZ ;  /* 0x0001000016258824 */ /* 0x000fe200078e00ff */
[----:B------:R-:W-:Y:S01]  /*2ee0*/  @!P0 LOP3.LUT R4, R21, 0xffff0000, RZ, 0xc0, !PT ;  /* 0xffff000015048812 */ /* 0x000fe200078ec0ff */
[----:B------:R-:W-:Y:S01]  /*2ef0*/  @!P0 IMAD.U32 R39, R23, 0x10000, RZ ;  /* 0x0001000017278824 */ /* 0x000fe200078e00ff */
[----:B------:R-:W-:Y:S01]  /*2f00*/  @!P0 SHF.L.U32 R36, R21, 0x10, RZ ;  /* 0x0000001015248819 */ /* 0x000fe200000006ff */
[----:B------:R-:W-:Y:S01]  /*2f10*/  @!P0 FMUL.FTZ R40, R0, R31 ;  /* 0x0000001f00288220 */ /* 0x000fe20000410000 */
[----:B------:R-:W-:Y:S01]  /*2f20*/  @!P0 LOP3.LUT R38, R59, 0xffff0000, RZ, 0xc0, !PT ;  /* 0xffff00003b268812 */ /* 0x000fe200078ec0ff */
        /* <DEDUP_REMOVED lines=9> */
[----:B------:R-:W-:Y:S01]  /*2fc0*/  @!P0 IMAD.U32 R32, R59, 0x10000, RZ ;  /* 0x000100003b208824 */ /* 0x000fe200078e00ff */
[----:B------:R-:W-:Y:S01]  /*2fd0*/  @!P0 LOP3.LUT R30, R30, 0xffff0000, RZ, 0xc0, !PT ;  /* 0xffff00001e1e8812 */ /* 0x000fe200078ec0ff */
[----:B------:R-:W-:Y:S01]  /*2fe0*/  @!P0 FFMA.FTZ R2, R33, R36, R2 ;  /* 0x0000002421028223 */ /* 0x000fe20000010002 */
[----:B------:R-:W-:Y:S01]  /*2ff0*/  @!P0 F2FP.BF16.PACK_AB R0, R0, R40 ;  /* 0x000000280000823e */ /* 0x000fe200000010ff */
[C---:B------:R-:W-:Y:S02]  /*3000*/  @!P0 FMUL.FTZ R42, R3.reuse, R32 ;  /* 0x00000020032a8220 */ /* 0x040fe40000410000 */
[----:B------:R-:W-:Y:S01]  /*3010*/  @!P0 FMUL.FTZ R3, R3, R4 ;  /* 0x0000000403038220 */ /* 0x000fe20000410000 */
        /* <DEDUP_REMOVED lines=14> */
.L_x_72:
[----:B------:R-:W-:Y:S05]  /*3100*/  BSYNC B1 ;  /* 0x0000000000017941 */ /* 0x000fea0003800000 */
.L_x_71:
[----:B------:R4:W2:Y:S01]  /*3110*/  SHFL.IDX PT, R38, R143, 0x1, 0x181f ;  /* 0x00381f008f267f89 */ /* 0x0008a200000e0000 */
[----:B------:R-:W-:Y:S03]  /*3120*/  BSSY B1, `(.L_x_75) ;  /* 0x0000075000017945 */ /* 0x000fe60003800000 */
[----:B------:R4:W3:Y:S01]  /*3130*/  SHFL.IDX PT, R37, R164, 0x1, 0x181f ;  /* 0x00381f00a4257f89 */ /* 0x0008e200000e0000 */
[----:B------:R-:W-:-:S05]  /*3140*/  @P6 BRA `(.L_x_76) ;  /* 0x0000072000006947 */ /* 0x000fca0003800000 */
[----:B------:R-:W-:Y:S01]  /*3150*/  BSSY B0, `(.L_x_77) ;  /* 0x0000038000007945 */ /* 0x000fe20003800000 */
[----:B------:R-:W-:-:S05]  /*3160*/  @P5 BRA `(.L_x_78) ;  /* 0x0000036000005947 */ /* 0x000fca0003800000 */
[C---:B---3--:R-:W-:Y:S01]  /*3170*/  LEA R62, P0, R10.reuse, R37, 0x1 ;  /* 0x000000250a3e7211 */ /* 0x048fe200078008ff */
[----:B-1----:R-:W1:Y:S03]  /*3180*/  LDS.128 R20, [R134+0x9100] ;  /* 0x0091000086147984 */ /* 0x002e660000000c00 */
[----:B--2---:R-:W-:Y:S02]  /*3190*/  LEA.HI.X R63, R10, R38, R11, 0x1, P0 ;  /* 0x000000260a3f7211 */ /* 0x004fe400000f0c0b */
[----:B------:R-:W-:Y:S11]  /*31a0*/  ISETP.GE.AND P0, PT, R12, c[0x0][0x27c], PT ;  /* 0x00009f000c007a0c */ /* 0x000ff60003f06270 */
[----:B------:R-:W-:Y:S02]  /*31b0*/  @!UPT UIADD3 URZ, URZ, URZ, URZ ;  /* 0x0000003f3f3ff290 */ /* 0x000fe4000fffe03f */
[----:B------:R-:W-:Y:S02]  /*31c0*/  @!P0 SHF.R.U64 R32, R60, 0x10, R61 ;  /* 0x000000103c208819 */ /* 0x000fe4000000123d */
[----:B------:R-:W-:Y:S02]  /*31d0*/  @!P0 SHF.R.U64 R3, R34, 0x10, R35 ;  /* 0x0000001022038819 */ /* 0x000fe40000001223 */
[----:B------:R-:W-:Y:S02]  /*31e0*/  @!P0 PRMT R32, R58, 0x5432, R32 ;  /* 0x000054323a208816 */ /* 0x000fe40000000020 */
[----:B------:R-:W-:Y:S02]  /*31f0*/  @!P0 PRMT R3, R19, 0x5432, R3 ;  /* 0x0000543213038816 */ /* 0x000fe40000000003 */
[----:B------:R-:W-:Y:S01]  /*3200*/  @!P0 SHF.R.U32.HI R34, RZ, 0x10, R35 ;  /* 0x00000010ff228819 */ /* 0x000fe20000011623 */
[C---:B------:R-:W-:Y:S01]  /*3210*/  @!P0 IMAD.U32 R30, R32.reuse, 0x10000, RZ ;  /* 0x00010000201e8824 */ /* 0x040fe200078e00ff */
[----:B------:R-:W-:Y:S01]  /*3220*/  @!P0 LOP3.LUT R32, R32, 0xffff0000, RZ, 0xc0, !PT ;  /* 0xffff000020208812 */ /* 0x000fe200078ec0ff */
[C---:B------:R-:W-:Y:S01]  /*3230*/  @!P0 IMAD.U32 R2, R3.reuse, 0x10000, RZ ;  /* 0x0001000003028824 */ /* 0x040fe200078e00ff */
[----:B------:R-:W-:Y:S02]  /*3240*/  @!P0 SHF.R.U32.HI R60, RZ, 0x10, R61 ;  /* 0x00000010ff3c8819 */ /* 0x000fe4000001163d */
[----:B------:R-:W-:Y:S02]  /*3250*/  @!P0 LOP3.LUT R3, R3, 0xffff0000, RZ, 0xc0, !PT ;  /* 0xffff000003038812 */ /* 0x000fe400078ec0ff */
[----:B------:R-:W-:Y:S02]  /*3260*/  @!P0 PRMT R19, R19, 0x5410, R34 ;  /* 0x0000541013138816 */ /* 0x000fe40000000022 */
        /* <DEDUP_REMOVED lines=38> */
.L_x_78:
[----:B------:R-:W-:Y:S05]  /*34d0*/  BSYNC B0 ;  /* 0x0000000000007941 */ /* 0x000fea0003800000 */
.L_x_77:
[----:B------:R-:W-:Y:S11]  /*34e0*/  ISETP.GE.AND P0, PT, R138, c[0x0][0x1d4], PT ;  /* 0x000075008a007a0c */ /* 0x000ff60003f06270 */
[----:B------:R-:W-:Y:S02]  /*34f0*/  @!UPT UIADD3 URZ, URZ, URZ, URZ ;  /* 0x0000003f3f3ff290 */ /* 0x000fe4000fffe03f */
[----:B------:R-:W-:-:S05]  /*3500*/  @P0 BRA `(.L_x_76) ;  /* 0x0000036000000947 */ /* 0x000fca0003800000 */
[C---:B---3--:R-:W-:Y:S01]  /*3510*/  LEA R36, P0, R131.reuse, R37, 0x1 ;  /* 0x0000002583247211 */ /* 0x048fe200078008ff */
[----:B-1----:R-:W1:Y:S03]  /*3520*/  LDS.128 R20, [R134+0xd100] ;  /* 0x00d1000086147984 */ /* 0x002e660000000c00 */
[----:B--2---:R-:W-:Y:S02]  /*3530*/  LEA.HI.X R37, R131, R38, R111, 0x1, P0 ;  /* 0x0000002683257211 */ /* 0x004fe400000f0c6f */
[----:B------:R-:W-:Y:S11]  /*3540*/  ISETP.GE.AND P0, PT, R9, c[0x0][0x27c], PT ;  /* 0x00009f0009007a0c */ /* 0x000ff60003f06270 */
[----:B------:R-:W-:Y:S02]  /*3550*/  @!UPT UIADD3 URZ, URZ, URZ, URZ ;  /* 0x0000003f3f3ff290 */ /* 0x000fe4000fffe03f */
[----:B------:R-:W-:Y:S02]  /*3560*/  @!P0 SHF.R.U64 R0, R56, 0x10, R57 ;  /* 0x0000001038008819 */ /* 0x000fe40000001239 */
[--C-:B------:R-:W-:Y:S02]  /*3570*/  @!P0 SHF.R.U64 R3, R28, 0x10, R29.reuse ;  /* 0x000000101c038819 */ /* 0x100fe4000000121d */
[----:B------:R-:W-:Y:S02]  /*3580*/  @!P0 SHF.R.U32.HI R28, RZ, 0x10, R29 ;  /* 0x00000010ff1c8819 */ /* 0x000fe4000001161d */
[----:B------:R-:W-:Y:S02]  /*3590*/  @!P0 PRMT R29, R53, 0x5432, R0 ;  /* 0x00005432351d8816 */ /* 0x000fe40000000000 */
[C---:B------:R-:W-:Y:S02]  /*35a0*/  @!P0 PRMT R3, R18.reuse, 0x5432, R3 ;  /* 0x0000543212038816 */ /* 0x040fe40000000003 */
[----:B------:R-:W-:Y:S01]  /*35b0*/  @!P0 PRMT R18, R18, 0x5410, R28 ;  /* 0x0000541012128816 */ /* 0x000fe2000000001c */
[C---:B------:R-:W-:Y:S01]  /*35c0*/  @!P0 IMAD.U32 R19, R29.reuse, 0x10000, RZ ;  /* 0x000100001d138824 */ /* 0x040fe200078e00ff */
[----:B------:R-:W-:Y:S01]  /*35d0*/  @!P0 LOP3.LUT R29, R29, 0xffff0000, RZ, 0xc0, !PT ;  /* 0xffff00001d1d8812 */ /* 0x000fe200078ec0ff */
[C---:B------:R-:W-:Y:S01]  /*35e0*/  @!P0 IMAD.U32 R2, R3.reuse, 0x10000, RZ ;  /* 0x0001000003028824 */ /* 0x040fe200078e00ff */
[----:B------:R-:W-:Y:S02]  /*35f0*/  @!P0 SHF.R.U32.HI R56, RZ, 0x10, R57 ;  /* 0x00000010ff388819 */ /* 0x000fe40000011639 */
        /* <DEDUP_REMOVED lines=39> */
.L_x_76:
[----:B------:R-:W-:Y:S05]  /*3870*/  BSYNC B1 ;  /* 0x0000000000017941 */ /* 0x000fea0003800000 */
.L_x_75:
[----:B------:R4:W3:Y:S01]  /*3880*/  SHFL.IDX PT, R32, R143, 0x2, 0x181f ;  /* 0x00581f008f207f89 */ /* 0x0008e200000e0000 */
[----:B------:R-:W-:Y:S03]  /*3890*/  BSSY B1, `(.L_x_79) ;  /* 0x0000075000017945 */ /* 0x000fe60003800000 */
[----:B------:R4:W2:Y:S01]  /*38a0*/  SHFL.IDX PT, R31, R164, 0x2, 0x181f ;  /* 0x00581f00a41f7f89 */ /* 0x0008a200000e0000 */
[----:B------:R-:W-:-:S05]  /*38b0*/  @P4 BRA `(.L_x_80) ;  /* 0x0000072000004947 */ /* 0x000fca0003800000 */
[----:B------:R-:W-:Y:S01]  /*38c0*/  BSSY B0, `(.L_x_81) ;  /* 0x0000038000007945 */ /* 0x000fe20003800000 */
[----:B------:R-:W-:-:S05]  /*38d0*/  @P5 BRA `(.L_x_82) ;  /* 0x0000036000005947 */ /* 0x000fca0003800000 */
[C---:B-12---:R-:W-:Y:S01]  /*38e0*/  LEA R36, P0, R10.reuse, R31, 0x1 ;  /* 0x0000001f0a247211 */ /* 0x046fe200078008ff */
[----:B------:R-:W1:Y:S03]  /*38f0*/  LDS.128 R20, [R134+0xa100] ;  /* 0x00a1000086147984 */ /* 0x000e660000000c00 */
[----:B---3--:R-:W-:Y:S02]  /*3900*/  LEA.HI.X R37, R10, R32, R11, 0x1, P0 ;  /* 0x000000200a257211 */ /* 0x008fe400000f0c0b */
[----:B------:R-:W-:Y:S11]  /*3910*/  ISETP.GE.AND P0, PT, R12, c[0x0][0x27c], PT ;  /* 0x00009f000c007a0c */ /* 0x000ff60003f06270 */
[----:B------:R-:W-:Y:S02]  /*3920*/  @!UPT UIADD3 URZ, URZ, URZ, URZ ;  /* 0x0000003f3f3ff290 */ /* 0x000fe4000fffe03f */
[----:B------:R-:W-:Y:S02]  /*3930*/  @!P0 SHF.R.U64 R0, R54, 0x10, R55 ;  /* 0x0000001036008819 */ /* 0x000fe40000001237 */
[--C-:B------:R-:W-:Y:S02]  /*3940*/  @!P0 SHF.R.U64 R3, R26, 0x10, R27.reuse ;  /* 0x000000101a038819 */ /* 0x100fe4000000121b */
[----:B------:R-:W-:Y:S02]  /*3950*/  @!P0 SHF.R.U32.HI R26, RZ, 0x10, R27 ;  /* 0x00000010ff1a8819 */ /* 0x000fe4000001161b */
[C---:B------:R-:W-:Y:S02]  /*3960*/  @!P0 PRMT R27, R52.reuse, 0x5432, R0 ;  /* 0x00005432341b8816 */ /* 0x040fe40000000000 */
        /* <DEDUP_REMOVED lines=45> */
.L_x_82:
[----:B------:R-:W-:Y:S05]  /*3c40*/  BSYNC B0 ;  /* 0x0000000000007941 */ /* 0x000fea0003800000 */
.L_x_81:
[----:B------:R-:W-:Y:S11]  /*3c50*/  ISETP.GE.AND P0, PT, R138, c[0x0][0x1d4], PT ;  /* 0x000075008a007a0c */ /* 0x000ff60003f06270 */
[----:B------:R-:W-:Y:S02]  /*3c60*/  @!UPT UIADD3 URZ, URZ, URZ, URZ ;  /* 0x0000003f3f3ff290 */ /* 0x000fe4000fffe03f */
[----:B------:R-:W-:-:S05]  /*3c70*/  @P0 BRA `(.L_x_80) ;  /* 0x0000036000000947 */ /* 0x000fca0003800000 */
[C---:B--2---:R-:W-:Y:S01]  /*3c80*/  LEA R30, P0, R131.reuse, R31, 0x1 ;  /* 0x0000001f831e7211 */ /* 0x044fe200078008ff */
[----:B-1----:R-:W1:Y:S03]  /*3c90*/  LDS.128 R20, [R134+0xe100] ;  /* 0x00e1000086147984 */ /* 0x002e660000000c00 */
        /* <DEDUP_REMOVED lines=52> */
.L_x_80:
[----:B------:R-:W-:Y:S05]  /*3fe0*/  BSYNC B1 ;  /* 0x0000000000017941 */ /* 0x000fea0003800000 */
.L_x_79:
[----:B--2-4-:R-:W2:Y:S04]  /*3ff0*/  SHFL.IDX PT, R143, R143, 0x3, 0x181f ;  /* 0x00781f008f8f7f89 */ /* 0x014ea800000e0000 */
[----:B------:R-:W4:Y:S01]  /*4000*/  SHFL.IDX PT, R164, R164, 0x3, 0x181f ;  /* 0x00781f00a4a47f89 */ /* 0x000f2200000e0000 */
[----:B------:R-:W-:-:S05]  /*4010*/  @P2 BRA `(.L_x_83) ;  /* 0x0000316000002947 */ /* 0x000fca0003800000 */
[----:B------:R-:W-:Y:S01]  /*4020*/  BSSY B0, `(.L_x_84) ;  /* 0x0000038000007945 */ /* 0x000fe20003800000 */
[----:B------:R-:W-:-:S05]  /*4030*/  @P5 BRA `(.L_x_85) ;  /* 0x0000036000005947 */ /* 0x000fca0003800000 */
[C---:B----4-:R-:W-:Y:S01]  /*4040*/  LEA R26, P0, R10.reuse, R164, 0x1 ;  /* 0x000000a40a1a7211 */ /* 0x050fe200078008ff */
        /* <DEDUP_REMOVED lines=43> */
[----:B------:R-:W-:Y:S02]  /*4300*/  @!P0 FMUL.FTZ R4, R14, R8 ;  /* 0x000000080e048220 */ /* 0x000fe40000410000 */
        /* <DEDUP_REMOVED lines=9> */
.L_x_85:
[----:B------:R-:W-:Y:S05]  /*43a0*/  BSYNC B0 ;  /* 0x0000000000007941 */ /* 0x000fea0003800000 */
.L_x_84:
[----:B------:R-:W-:Y:S11]  /*43b0*/  ISETP.GE.AND P0, PT, R138, c[0x0][0x1d4], PT ;  /* 0x000075008a007a0c */ /* 0x000ff60003f06270 */
[----:B------:R-:W-:Y:S02]  /*43c0*/  @!UPT UIADD3 URZ, URZ, URZ, URZ ;  /* 0x0000003f3f3ff290 */ /* 0x000fe4000fffe03f */
[----:B------:R-:W-:-:S05]  /*43d0*/  @P0 BRA `(.L_x_83) ;  /* 0x00002da000000947 */ /* 0x000fca0003800000 */
[C---:B----4-:R-:W-:Y:S01]  /*43e0*/  LEA R164, P0, R131.reuse, R164, 0x1 ;  /* 0x000000a483a47211 */ /* 0x050fe200078008ff */
[----:B------:R-:W4:Y:S03]  /*43f0*/  LDS.128 R16, [R134+0xf100] ;  /* 0x00f1000086107984 */ /* 0x000f260000000c00 */
[----:B--2---:R-:W-:Y:S02]  /*4400*/  LEA.HI.X R165, R131, R143, R111, 0x1, P0 ;  /* 0x0000008f83a57211 */ /* 0x004fe400000f0c6f */
[----:B------:R-:W-:Y:S11]  /*4410*/  ISETP.GE.AND P0, PT, R9, c[0x0][0x27c], PT ;  /* 0x00009f0009007a0c */ /* 0x000ff60003f06270 */
[----:B------:R-:W-:Y:S02]  /*4420*/  @!UPT UIADD3 URZ, URZ, URZ, URZ ;  /* 0x0000003f3f3ff290 */ /* 0x000fe4000fffe03f */
[----:B------:R-:W-:Y:S02]  /*4430*/  @!P0 SHF.R.U64 R8, R44, 0x10, R45 ;  /* 0x000000102c088819 */ /* 0x000fe4000000122d */
[--C-:B------:R-:W-:Y:S02]  /*4440*/  @!P0 SHF.R.U64 R3, R6, 0x10, R7.reuse ;  /* 0x0000001006038819 */ /* 0x100fe40000001207 */
[----:B------:R-:W-:Y:S02]  /*4450*/  @!P0 PRMT R8, R43, 0x5432, R8 ;  /* 0x000054322b088816 */ /* 0x000fe40000000008 */
[----:B------:R-:W-:Y:S02]  /*4460*/  @!P0 SHF.R.U32.HI R6, RZ, 0x10, R7 ;  /* 0x00000010ff068819 */ /* 0x000fe40000011607 */
        /* <DEDUP_REMOVED lines=8> */
[C---:B----4-:R-:W-:Y:S01]  /*44f0*/  @!P0 IMAD.U32 R7, R16.reuse, 0x10000, RZ ;  /* 0x0001000010078824 */ /* 0x050fe200078e00ff */
[----:B------:R-:W-:Y:S01]  /*4500*/  @!P0 LOP3.LUT R0, R16, 0xffff0000, RZ, 0xc0, !PT ;  /* 0xffff000010008812 */ /* 0x000fe200078ec0ff */
[----:B------:R-:W-:Y:S01]  /*4510*/  @!P0 IMAD.U32 R15, R18, 0x10000, RZ ;  /* 0x00010000120f8824 */ /* 0x000fe200078e00ff */
[----:B------:R-:W-:Y:S01]  /*4520*/  @!P0 LOP3.LUT R4, R17, 0xffff0000, RZ, 0xc0, !PT ;  /* 0xffff000011048812 */ /* 0x000fe200078ec0ff */
[----:B-1----:R-:W-:Y:S01]  /*4530*/  @!P0 IMAD.U32 R21, R19, 0x10000, RZ ;  /* 0x0001000013158824 */ /* 0x002fe200078e00ff */
        /* <DEDUP_REMOVED lines=19> */
[C---:B------:R-:W-:Y:S02]  /*4670*/  @!P0 FMUL.FTZ R25, R6.reuse, R20 ;  /* 0x0000001406198220 */ /* 0x040fe40000410000 */
        /* <DEDUP_REMOVED lines=11> */
[----:B------:R1:W-:Y:S01]  /*4730*/  ST.E.128 [R164.64], R16 ;  /* 0x00000010a4007985 */ /* 0x0003e2000c101d14 */
[----:B------:R-:W-:-:S05]  /*4740*/  BRA `(.L_x_83) ;  /* 0x00002a3000007947 */ /* 0x000fca0003800000 */
.L_x_62:
[-C--:B------:R-:W-:Y:S01]  /*4750*/  ISETP.GE.AND P0, PT, R128, R77.reuse, PT ;  /* 0x0000004d8000720c */ /* 0x080fe20003f06270 */
[----:B------:R-:W-:Y:S01]  /*4760*/  CS2R R30, SRZ ;  /* 0x00000000001e7805 */ /* 0x000fe2000001ff00 */
[----:B------:R-:W-:Y:S01]  /*4770*/  ISETP.NE.AND P6, PT, R140, RZ, PT ;  /* 0x000000ff8c00720c */ /* 0x000fe20003fc5270 */
[----:B------:R-:W-:Y:S01]  /*4780*/  CS2R R28, SRZ ;  /* 0x00000000001c7805 */ /* 0x000fe2000001ff00 */
[----:B------:R-:W-:Y:S01]  /*4790*/  ISETP.GE.OR P4, PT, R10, c[0x0][0x27c], P0 ;  /* 0x00009f000a007a0c */ /* 0x000fe20000786670 */
        /* <DEDUP_REMOVED lines=8> */
[----:B------:R1:W2:Y:S01]  /*4820*/  SHFL.IDX PT, R175, R143, RZ, 0x181f ;  /* 0x00181fff8faf7589 */ /* 0x0002a200000e0000 */
[----:B------:R-:W-:Y:S03]  /*4830*/  BSSY B0, `(.L_x_86) ;  /* 0x00000dd000007945 */ /* 0x000fe60003800000 */
[----:B------:R-:W-:Y:S04]  /*4840*/  @!P4 IADD3 R2, P1, P0, R146, R68, R107 ;  /* 0x000000449202c210 */ /* 0x000fe8000783e06b */
[C---:B------:R-:W-:Y:S01]  /*4850*/  @!P4 IADD3.X R0, R83.reuse, R40, R106, P1, P0 ;  /* 0x000000285300c210 */ /* 0x040fe20000fe046a */
[----:B------:R1:W3:Y:S01]  /*4860*/  SHFL.IDX PT, R174, R164, RZ, 0x181f ;  /* 0x00181fffa4ae7589 */ /* 0x0002e200000e0000 */
[----:B------:R-:W-:Y:S04]  /*4870*/  @!P4 IADD3 R4, P1, P0, R144, R42, R109 ;  /* 0x0000002a9004c210 */ /* 0x000fe8000783e06d */
[----:B------:R-:W-:Y:S02]  /*4880*/  @!P4 IADD3.X R3, R82, R8, R108, P1, P0 ;  /* 0x000000085203c210 */ /* 0x000fe40000fe046c */
[----:B------:R-:W-:Y:S04]  /*4890*/  ISETP.GE.AND P0, PT, R124, R77, PT ;  /* 0x0000004d7c00720c */ /* 0x000fe80003f06270 */
[----:B------:R-:W-:Y:S11]  /*48a0*/  ISETP.GE.OR P2, PT, R10, c[0x0][0x27c], P0 ;  /* 0x00009f000a007a0c */ /* 0x000ff60000746670 */
[----:B------:R-:W-:Y:S02]  /*48b0*/  @!UPT UIADD3 URZ, URZ, URZ, URZ ;  /* 0x0000003f3f3ff290 */ /* 0x000fe4000fffe03f */
[----:B------:R-:W-:Y:S04]  /*48c0*/  @!P2 IADD3 R6, P1, P0, R146, R93, R68 ;  /* 0x0000005d9206a210 */ /* 0x000fe8000783e044 */
[C---:B------:R-:W-:Y:S02]  /*48d0*/  @!P2 IADD3.X R5, R83.reuse, R92, R40, P1, P0 ;  /* 0x0000005c5305a210 */ /* 0x040fe40000fe0428 */
[----:B------:R-:W-:Y:S04]  /*48e0*/  @!P2 IADD3 R14, P1, P0, R144, R95, R42 ;  /* 0x0000005f900ea210 */ /* 0x000fe8000783e02a */
[----:B------:R-:W-:Y:S02]  /*48f0*/  @!P2 IADD3.X R7, R82, R94, R8, P1, P0 ;  /* 0x0000005e5207a210 */ /* 0x000fe40000fe0408 */
[----:B------:R-:W-:Y:S04]  /*4900*/  ISETP.GE.AND P0, PT, R120, R77, PT ;  /* 0x0000004d7800720c */ /* 0x000fe80003f06270 */
[----:B------:R-:W-:Y:S11]  /*4910*/  ISETP.GE.OR P1, PT, R10, c[0x0][0x27c], P0 ;  /* 0x00009f000a007a0c */ /* 0x000ff60000726670 */
[----:B------:R-:W-:Y:S02]  /*4920*/  @!UPT UIADD3 URZ, URZ, URZ, URZ ;  /* 0x0000003f3f3ff290 */ /* 0x000fe4000fffe03f */
[----:B------:R-:W-:Y:S04]  /*4930*/  @!P1 IADD3 R16, P3, P0, R146, R160, R68 ;  /* 0x000000a092109210 */ /* 0x000fe8000787e044 */
[----:B------:R-:W-:Y:S02]  /*4940*/  @!P1 IADD3.X R15, R83, R96, R40, P3, P0 ;  /* 0x00000060530f9210 */ /* 0x000fe40001fe0428 */
[----:B------:R-:W-:Y:S04]  /*4950*/  @!P1 IADD3 R18, P3, P0, R144, R158, R42 ;  /* 0x0000009e90129210 */ /* 0x000fe8000787e02a */
[----:B------:R-:W-:Y:S02]  /*4960*/  @!P1 IADD3.X R17, R82, R97, R8, P3, P0 ;  /* 0x0000006152119210 */ /* 0x000fe40001fe0408 */
[C---:B------:R-:W-:Y:S04]  /*4970*/  @!P4 LEA R20, P0, R2.reuse, c[0x0][0x270], 0x1 ;  /* 0x00009c000214ca11 */ /* 0x040fe800078008ff */
[----:B------:R-:W-:Y:S02]  /*4980*/  @!P4 LEA.HI.X R21, R2, c[0x0][0x274], R0, 0x1, P0 ;  /* 0x00009d000215ca11 */ /* 0x000fe400000f0c00 */
[C---:B------:R-:W-:Y:S03]  /*4990*/  @!P4 LEA R22, P0, R4.reuse, c[0x0][0x288], 0x1 ;  /* 0x0000a2000416ca11 */ /* 0x040fe600078008ff */
[----:B------:R4:W2:Y:S01]  /*49a0*/  @!P4 LDG.E.128 R28, [R20.64] ;  /* 0x00000014141cc981 */ /* 0x0008a2000c1e1d00 */
[----:B------:R-:W-:Y:S02]  /*49b0*/  @!P4 LEA.HI.X R23, R4, c[0x0][0x28c], R3, 0x1, P0 ;  /* 0x0000a3000417ca11 */ /* 0x000fe400000f0c03 */
[C---:B------:R-:W-:Y:S04]  /*49c0*/  @!P2 LEA R4, P0, R6.reuse, c[0x0][0x270], 0x1 ;  /* 0x00009c000604aa11 */ /* 0x040fe800078008ff */
[----:B------:R-:W-:Y:S01]  /*49d0*/  @!P2 LEA.HI.X R5, R6, c[0x0][0x274], R5, 0x1, P0 ;  /* 0x00009d000605aa11 */ /* 0x000fe200000f0c05 */
[----:B------:R1:W3:Y:S01]  /*49e0*/  @!P4 LDG.E.128 R64, [R22.64] ;  /* 0x000000141640c981 */ /* 0x0002e2000c1e1d00 */
[C---:B------:R-:W-:Y:S04]  /*49f0*/  @!P2 LEA R24, P0, R14.reuse, c[0x0][0x288], 0x1 ;  /* 0x0000a2000e18aa11 */ /* 0x040fe800078008ff */
[----:B------:R-:W-:Y:S02]  /*4a00*/  @!P2 LEA.HI.X R25, R14, c[0x0][0x28c], R7, 0x1, P0 ;  /* 0x0000a3000e19aa11 */ /* 0x000fe400000f0c07 */
[C---:B------:R-:W-:Y:S03]  /*4a10*/  @!P1 LEA R2, P0, R16.reuse, c[0x0][0x270], 0x1 ;  /* 0x00009c0010029a11 */ /* 0x040fe600078008ff */
[----:B------:R-:W3:Y:S01]  /*4a20*/  @!P2 LDG.E.128 R60, [R24.64] ;  /* 0x00000014183ca981 */ /* 0x000ee2000c1e1d00 */
[----:B------:R-:W-:Y:S02]  /*4a30*/  @!P1 LEA.HI.X R3, R16, c[0x0][0x274], R15, 0x1, P0 ;  /* 0x00009d0010039a11 */ /* 0x000fe400000f0c0f */
[C---:B------:R-:W-:Y:S04]  /*4a40*/  @!P1 LEA R6, P0, R18.reuse, c[0x0][0x288], 0x1 ;  /* 0x0000a20012069a11 */ /* 0x040fe800078008ff */
[----:B------:R-:W-:Y:S01]  /*4a50*/  @!P1 LEA.HI.X R7, R18, c[0x0][0x28c], R17, 0x1, P0 ;  /* 0x0000a30012079a11 */ /* 0x000fe200000f0c11 */
[----:B----4-:R-:W-:Y:S01]  /*4a60*/  CS2R R20, SRZ ;  /* 0x0000000000147805 */ /* 0x010fe2000001ff00 */
[----:B------:R-:W-:Y:S01]  /*4a70*/  CS2R R18, SRZ ;  /* 0x0000000000127805 */ /* 0x000fe2000001ff00 */
[----:B------:R-:W-:Y:S01]  /*4a80*/  CS2R R16, SRZ ;  /* 0x0000000000107805 */ /* 0x000fe2000001ff00 */
[-C--:B------:R-:W-:Y:S01]  /*4a90*/  ISETP.GE.AND P0, PT, R139, R77.reuse, PT ;  /* 0x0000004d8b00720c */ /* 0x080fe20003f06270 */
[----:B------:R4:W3:Y:S01]  /*4aa0*/  @!P1 LDG.E.128 R56, [R6.64] ;  /* 0x0000001406389981 */ /* 0x0008e2000c1e1d00 */
[----:B-1----:R-:W-:Y:S02]  /*4ab0*/  CS2R R22, SRZ ;  /* 0x0000000000167805 */ /* 0x002fe4000001ff00 */
[----:B------:R-:W-:Y:S05]  /*4ac0*/  ISETP.GE.OR P0, PT, R10, c[0x0][0x27c], P0 ;  /* 0x00009f000a007a0c */ /* 0x000fea0000706670 */
[----:B------:R1:W3:Y:S08]  /*4ad0*/  @!P1 LDG.E.128 R16, [R2.64] ;  /* 0x0000001402109981 */ /* 0x0002f0000c1e1d00 */
[----:B------:R1:W3:Y:S01]  /*4ae0*/  @!P2 LDG.E.128 R20, [R4.64] ;  /* 0x000000140414a981 */ /* 0x0002e2000c1e1d00 */
[----:B------:R-:W-:Y:S05]  /*4af0*/  @!P0 IADD3 R68, P1, R146, R68, RZ ;  /* 0x0000004492448210 */ /* 0x000fea0007f3e0ff */
[----:B------:R-:W-:Y:S01]  /*4b00*/  @!P0 IMAD.X R40, R83, 0x1, R40, P1 ;  /* 0x0000000153288824 */ /* 0x000fe200008e0628 */
[----:B----4-:R-:W-:Y:S01]  /*4b10*/  CS2R R6, SRZ ;  /* 0x0000000000067805 */ /* 0x010fe2000001ff00 */
[C---:B-1----:R-:W-:Y:S04]  /*4b20*/  @!P0 LEA R2, P1, R68.reuse, c[0x0][0x270], 0x1 ;  /* 0x00009c0044028a11 */ /* 0x042fe800078208ff */
[----:B------:R-:W-:Y:S02]  /*4b30*/  @!P0 LEA.HI.X R3, R68, c[0x0][0x274], R40, 0x1, P1 ;  /* 0x00009d0044038a11 */ /* 0x000fe400008f0c28 */
[----:B------:R-:W-:Y:S01]  /*4b40*/  @!P0 IADD3 R42, P1, R144, R42, RZ ;  /* 0x0000002a902a8210 */ /* 0x000fe20007f3e0ff */
[----:B------:R-:W-:Y:S04]  /*4b50*/  CS2R R4, SRZ ;  /* 0x0000000000047805 */ /* 0x000fe8000001ff00 */
[----:B------:R-:W-:Y:S01]  /*4b60*/  @!P0 IMAD.X R8, R82, 0x1, R8, P1 ;  /* 0x0000000152088824 */ /* 0x000fe200008e0608 */
[C---:B------:R-:W-:Y:S01]  /*4b70*/  @!P0 LEA R14, P1, R42.reuse, c[0x0][0x288], 0x1 ;  /* 0x0000a2002a0e8a11 */ /* 0x040fe200078208ff */
[----:B------:R2:W5:Y:S03]  /*4b80*/  @!P0 LDG.E.128 R4, [R2.64] ;  /* 0x0000001402048981 */ /* 0x000566000c1e1d00 */
[----:B------:R-:W-:Y:S02]  /*4b90*/  @!P0 LEA.HI.X R15, R42, c[0x0][0x28c], R8, 0x1, P1 ;  /* 0x0000a3002a0f8a11 */ /* 0x000fe400008f0c08 */
[----:B------:R-:W-:Y:S03]  /*4ba0*/  ISETP.GE.AND P1, PT, R10, c[0x0][0x27c], PT ;  /* 0x00009f000a007a0c */ /* 0x000fe60003f26270 */
[----:B------:R1:W5:Y:S01]  /*4bb0*/  @!P0 LDG.E.128 R36, [R14.64] ;  /* 0x000000140e248981 */ /* 0x000362000c1e1d00 */
[----:B------:R-:W-:Y:S01]  /*4bc0*/  ISETP.GE.OR P0, PT, R139, R77, P5 ;  /* 0x0000004d8b00720c */ /* 0x000fe20002f06670 */
[----:B--2---:R-:W-:Y:S02]  /*4bd0*/  IMAD.MOV.U32 R3, RZ, RZ, R30 ;  /* 0x000000ffff037224 */ /* 0x004fe400078e001e */
[----:B------:R-:W-:Y:S02]  /*4be0*/  IMAD.MOV.U32 R0, RZ, RZ, R31 ;  /* 0x000000ffff007224 */ /* 0x000fe400078e001f */
[----:B------:R-:W-:Y:S03]  /*4bf0*/  IMAD.MOV.U32 R2, RZ, RZ, R28 ;  /* 0x000000ffff027224 */ /* 0x000fe600078e001c */
[----:B------:R-:W-:Y:S01]  /*4c00*/  PRMT R35, R0, 0x5410, R3 ;  /* 0x0000541000237816 */ /* 0x000fe20000000003 */
[----:B------:R-:W-:Y:S02]  /*4c10*/  IMAD.MOV.U32 R0, RZ, RZ, R29 ;  /* 0x000000ffff007224 */ /* 0x000fe400078e001d */
[----:B---3--:R-:W-:Y:S03]  /*4c20*/  IMAD.MOV.U32 R3, RZ, RZ, R66 ;  /* 0x000000ffff037224 */ /* 0x008fe600078e0042 */
[----:B------:R-:W-:Y:S01]  /*4c30*/  PRMT R34, R0, 0x5410, R2 ;  /* 0x0000541000227816 */ /* 0x000fe20000000002 */
[----:B------:R-:W-:Y:S02]  /*4c40*/  IMAD.MOV.U32 R2, RZ, RZ, R67 ;  /* 0x000000ffff027224 */ /* 0x000fe400078e0043 */
[----:B------:R-:W-:Y:S03]  /*4c50*/  IMAD.MOV.U32 R0, RZ, RZ, R64 ;  /* 0x000000ffff007224 */ /* 0x000fe600078e0040 */
[----:B------:R-:W-:Y:S01]  /*4c60*/  PRMT R73, R3, 0x5410, R2 ;  /* 0x0000541003497816 */ /* 0x000fe20000000002 */
[----:B------:R-:W-:Y:S05]  /*4c70*/  IMAD.MOV.U32 R2, RZ, RZ, R65 ;  /* 0x000000ffff027224 */ /* 0x000fea00078e0041 */
[----:B------:R-:W-:Y:S01]  /*4c80*/  PRMT R74, R2, 0x5410, R0 ;  /* 0x00005410024a7816 */ /* 0x000fe20000000000 */
[----:B------:R-:W-:Y:S02]  /*4c90*/  IMAD.MOV.U32 R8, RZ, RZ, R58 ;  /* 0x000000ffff087224 */ /* 0x000fe400078e003a */
[----:B------:R-:W-:Y:S02]  /*4ca0*/  IMAD.MOV.U32 R3, RZ, RZ, R22 ;  /* 0x000000ffff037224 */ /* 0x000fe400078e0016 */
[----:B------:R-:W-:Y:S02]  /*4cb0*/  IMAD.MOV.U32 R0, RZ, RZ, R23 ;  /* 0x000000ffff007224 */ /* 0x000fe400078e0017 */
[----:B------:R-:W-:Y:S03]  /*4cc0*/  IMAD.MOV.U32 R2, RZ, RZ, R20 ;  /* 0x000000ffff027224 */ /* 0x000fe600078e0014 */
[----:B------:R-:W-:Y:S01]  /*4cd0*/  PRMT R33, R0, 0x5410, R3 ;  /* 0x0000541000217816 */ /* 0x000fe20000000003 */
        /* <DEDUP_REMOVED lines=11> */
[----:B-1----:R-:W-:Y:S01]  /*4d90*/  PRMT R15, R0, 0x5410, R3 ;  /* 0x00005410000f7816 */ /* 0x002fe20000000003 */
[----:B------:R-:W-:Y:S02]  /*4da0*/  IMAD.MOV.U32 R0, RZ, RZ, R17 ;  /* 0x000000ffff007224 */ /* 0x000fe400078e0011 */
[----:B------:R-:W-:Y:S03]  /*4db0*/  IMAD.MOV.U32 R3, RZ, RZ, R59 ;  /* 0x000000ffff037224 */ /* 0x000fe600078e003b */
[----:B------:R-:W-:Y:S01]  /*4dc0*/  PRMT R14, R0, 0x5410, R2 ;  /* 0x00005410000e7816 */ /* 0x000fe20000000002 */
[----:B------:R-:W-:Y:S01]  /*4dd0*/  IMAD.MOV.U32 R2, RZ, RZ, R56 ;  /* 0x000000ffff027224 */ /* 0x000fe200078e0038 */
[----:B------:R-:W-:Y:S01]  /*4de0*/  PRMT R53, R3, 0x5410, R8 ;  /* 0x0000541003357816 */ /* 0x000fe20000000008 */
[----:B------:R-:W-:Y:S05]  /*4df0*/  IMAD.MOV.U32 R0, RZ, RZ, R57 ;  /* 0x000000ffff007224 */ /* 0x000fea00078e0039 */
[----:B------:R-:W-:Y:S01]  /*4e00*/  PRMT R54, R2, 0x5410, R0 ;  /* 0x0000541002367816 */ /* 0x000fe20000000000 */
[----:B------:R-:W-:-:S05]  /*4e10*/  @P0 BRA `(.L_x_87) ;  /* 0x000007e000000947 */ /* 0x000fca0003800000 */
[----:B-----5:R-:W-:Y:S01]  /*4e20*/  MOV R40, R36 ;  /* 0x0000002400287202 */ /* 0x020fe20000000f00 */
[----:B------:R-:W-:Y:S01]  /*4e30*/  IMAD.U32 R2, RZ, RZ, UR24 ;  /* 0x00000018ff027e24 */ /* 0x000fe2000f8e00ff */
[----:B------:R-:W-:Y:S01]  /*4e40*/  @!P1 SHF.R.U64 R36, R36, 0x10, R37 ;  /* 0x0000001024249819 */ /* 0x000fe20000001225 */
[----:B------:R-:W1:Y:S01]  /*4e50*/  LDS.128 R68, [R115+0x8100] ;  /* 0x0081000073447984 */ /* 0x000e620000000c00 */
[----:B------:R-:W-:Y:S01]  /*4e60*/  @!P1 SHF.R.U64 R3, R4, 0x10, R5 ;  /* 0x0000001004039819 */ /* 0x000fe20000001205 */
[----:B------:R-:W-:Y:S01]  /*4e70*/  IMAD.MOV.U32 R51, RZ, RZ, R39 ;  /* 0x000000ffff337224 */ /* 0x000fe200078e0027 */
[----:B------:R-:W-:Y:S01]  /*4e80*/  SEL R2, R2, UR17, !P6 ;  /* 0x0000001102027c07 */ /* 0x000fe2000f000000 */
[----:B------:R-:W-:Y:S01]  /*4e90*/  IMAD.MOV.U32 R43, RZ, RZ, R37 ;  /* 0x000000ffff2b7224 */ /* 0x000fe200078e0025 */
[C---:B------:R-:W-:Y:S02]  /*4ea0*/  LEA R166, P0, R129.reuse, R174, 0x1 ;  /* 0x000000ae81a67211 */ /* 0x040fe400078008ff */
[----:B------:R-:W-:Y:S02]  /*4eb0*/  SHF.R.S32.HI R0, RZ, 0x1f, R2 ;  /* 0x0000001fff007819 */ /* 0x000fe40000011402 */
[----:B------:R-:W-:Y:S02]  /*4ec0*/  LEA.HI.X R167, R129, R175, R110, 0x1, P0 ;  /* 0x000000af81a77211 */ /* 0x000fe400000f0c6e */
[----:B------:R-:W-:Y:S02]  /*4ed0*/  LEA.HI R0, R0, R2, RZ, 0x4 ;  /* 0x0000000200007211 */ /* 0x000fe400078f20ff */
[----:B------:R-:W-:Y:S02]  /*4ee0*/  @!P1 SHF.R.U32.HI R8, RZ, 0x10, R5 ;  /* 0x00000010ff089819 */ /* 0x000fe40000011605 */
[----:B------:R-:W-:Y:S02]  /*4ef0*/  LEA.HI.SX32 R0, R0, R130, 0x1c ;  /* 0x0000008200007211 */ /* 0x000fe400078fe2ff */
[----:B------:R-:W-:Y:S02]  /*4f00*/  @!P1 SHF.R.U32.HI R37, RZ, 0x10, R37 ;  /* 0x00000010ff259819 */ /* 0x000fe40000011625 */
[----:B------:R-:W-:Y:S01]  /*4f10*/  SHF.R.S32.HI R2, RZ, 0x1f, R0 ;  /* 0x0000001fff027819 */ /* 0x000fe20000011400 */
[----:B------:R-:W-:Y:S01]  /*4f20*/  IMAD.SHL.U32 R42, R0, 0x8, RZ ;  /* 0x00000008002a7824 */ /* 0x000fe200078e00ff */
[----:B------:R-:W-:Y:S02]  /*4f30*/  @!P1 PRMT R43, R43, 0x5410, R37 ;  /* 0x000054102b2b9816 */ /* 0x000fe40000000025 */
[----:B------:R-:W-:Y:S02]  /*4f40*/  LEA.HI R2, R2, R0, RZ, 0x3 ;  /* 0x0000000002027211 */ /* 0x000fe400078f18ff */
[----:B------:R-:W-:Y:S02]  /*4f50*/  ISETP.GE.AND P0, PT, R42, c[0x0][0x1d4], PT ;  /* 0x000075002a007a0c */ /* 0x000fe40003f06270 */
[----:B------:R-:W-:Y:S01]  /*4f60*/  LOP3.LUT R0, R137, 0x38, R42, 0xf8, !PT ;  /* 0x0000003889007812 */ /* 0x000fe200078ef82a */
[----:B------:R-:W-:Y:S01]  /*4f70*/  IMAD.SHL.U32 R2, R2, 0x400, RZ ;  /* 0x0000040002027824 */ /* 0x000fe200078e00ff */
[----:B------:R-:W-:Y:S02]  /*4f80*/  MOV R47, R38 ;  /* 0x00000026002f7202 */ /* 0x000fe40000000f00 */
[----:B------:R-:W-:Y:S02]  /*4f90*/  LOP3.LUT R0, R0, R135, RZ, 0x3c, !PT ;  /* 0x0000008700007212 */ /* 0x000fe400078e3cff */
[----:B------:R-:W-:Y:S02]  /*4fa0*/  LOP3.LUT R2, R2, 0x7fffe000, RZ, 0xc0, !PT ;  /* 0x7fffe00002027812 */ /* 0x000fe400078ec0ff */
[----:B------:R-:W-:Y:S02]  /*4fb0*/  @!P1 SHF.R.U64 R38, R38, 0x10, R39 ;  /* 0x0000001026269819 */ /* 0x000fe40000001227 */
[----:B------:R-:W-:Y:S01]  /*4fc0*/  IADD3 R0, R0, R2, R136 ;  /* 0x0000000200007210 */ /* 0x000fe20007ffe088 */
[----:B------:R-:W-:Y:S01]  /*4fd0*/  IMAD.MOV.U32 R2, RZ, RZ, R4 ;  /* 0x000000ffff027224 */ /* 0x000fe200078e0004 */
[----:B------:R-:W-:Y:S01]  /*4fe0*/  @!P1 PRMT R47, R47, 0x5410, R38 ;  /* 0x000054102f2f9816 */ /* 0x000fe20000000026 */
[----:B------:R-:W-:Y:S01]  /*4ff0*/  IMAD.MOV.U32 R4, RZ, RZ, R7 ;  /* 0x000000ffff047224 */ /* 0x000fe200078e0007 */
[----:B-1----:R-:W-:Y:S01]  /*5000*/  @!P1 SHF.L.U32 R37, R68, 0x10, RZ ;  /* 0x0000001044259819 */ /* 0x002fe200000006ff */
[----:B------:R-:W-:Y:S01]  /*5010*/  IMAD.SHL.U32 R24, R0, 0x2, RZ ;  /* 0x0000000200187824 */ /* 0x000fe200078e00ff */
[C---:B------:R-:W-:Y:S01]  /*5020*/  @!P1 LOP3.LUT R44, R69.reuse, 0xffff0000, RZ, 0xc0, !PT ;  /* 0xffff0000452c9812 */ /* 0x040fe200078ec0ff */
[----:B------:R-:W-:Y:S01]  /*5030*/  IMAD.MOV.U32 R0, RZ, RZ, R5 ;  /* 0x000000ffff007224 */ /* 0x000fe200078e0005 */
[C---:B------:R-:W-:Y:S01]  /*5040*/  @!P1 SHF.L.U32 R46, R70.reuse, 0x10, RZ ;  /* 0x00000010462e9819 */ /* 0x040fe200000006ff */
[----:B------:R-:W-:Y:S01]  /*5050*/  IMAD.MOV.U32 R5, RZ, RZ, R6 ;  /* 0x000000ffff057224 */ /* 0x000fe200078e0006 */
[----:B------:R-:W-:Y:S01]  /*5060*/  @!P1 LOP3.LUT R48, R70, 0xffff0000, RZ, 0xc0, !PT ;  /* 0xffff000046309812 */ /* 0x000fe200078ec0ff */
[----:B------:R-:W-:Y:S01]  /*5070*/  @!P0 IMAD.WIDE R174, R42, 0x2, R174 ;  /* 0x000000022aae8825 */ /* 0x000fe200078e02ae */
[----:B------:R-:W1:Y:S01]  /*5080*/  LDS.128 R24, [R24+0x8100] ;  /* 0x0081000018187984 */ /* 0x000e620000000c00 */
[----:B------:R-:W-:Y:S02]  /*5090*/  @!P1 SHF.L.U32 R42, R69, 0x10, RZ ;  /* 0x00000010452a9819 */ /* 0x000fe400000006ff */
[----:B------:R-:W-:Y:S01]  /*50a0*/  @!P1 IMAD.U32 R45, R47, 0x10000, RZ ;  /* 0x000100002f2d9824 */ /* 0x000fe200078e00ff */
[C---:B------:R-:W-:Y:S02]  /*50b0*/  @!P1 SHF.L.U32 R50, R71.reuse, 0x10, RZ ;  /* 0x0000001047329819 */ /* 0x040fe400000006ff */
[----:B------:R-:W-:Y:S02]  /*50c0*/  @!P1 LOP3.LUT R52, R71, 0xffff0000, RZ, 0xc0, !PT ;  /* 0xffff000047349812 */ /* 0x000fe400078ec0ff */
[----:B------:R-:W-:Y:S02]  /*50d0*/  @!P1 SHF.R.U32.HI R41, RZ, 0x10, R39 ;  /* 0x00000010ff299819 */ /* 0x000fe40000011627 */
[----:B------:R-:W-:Y:S02]  /*50e0*/  @!P1 PRMT R39, R40, 0x5410, R36 ;  /* 0x0000541028279816 */ /* 0x000fe40000000024 */
[----:B------:R-:W-:Y:S02]  /*50f0*/  @!P1 LOP3.LUT R40, R68, 0xffff0000, RZ, 0xc0, !PT ;  /* 0xffff000044289812 */ /* 0x000fe400078ec0ff */
[----:B------:R-:W-:Y:S01]  /*5100*/  @!P1 PRMT R2, R2, 0x5410, R3 ;  /* 0x0000541002029816 */ /* 0x000fe20000000003 */
[C---:B------:R-:W-:Y:S01]  /*5110*/  @!P1 IMAD.U32 R36, R39.reuse, 0x10000, RZ ;  /* 0x0001000027249824 */ /* 0x040fe200078e00ff */
[----:B------:R-:W-:Y:S02]  /*5120*/  @!P1 PRMT R3, R0, 0x5410, R8 ;  /* 0x0000541000039816 */ /* 0x000fe40000000008 */
[----:B------:R-:W-:Y:S02]  /*5130*/  @!P1 LOP3.LUT R39, R39, 0xffff0000, RZ, 0xc0, !PT ;  /* 0xffff000027279812 */ /* 0x000fe400078ec0ff */
[----:B------:R-:W-:Y:S02]  /*5140*/  @!P1 LOP3.LUT R47, R47, 0xffff0000, RZ, 0xc0, !PT ;  /* 0xffff00002f2f9812 */ /* 0x000fe400078ec0ff */
[----:B------:R-:W-:Y:S02]  /*5150*/  @!P1 SHF.R.U64 R6, R6, 0x10, R7 ;  /* 0x0000001006069819 */ /* 0x000fe40000001207 */
[----:B------:R-:W-:Y:S01]  /*5160*/  @!P1 PRMT R51, R51, 0x5410, R41 ;  /* 0x0000541033339816 */ /* 0x000fe20000000029 */
[----:B------:R-:W-:Y:S01]  /*5170*/  @!P1 IMAD.U32 R41, R43, 0x10000, RZ ;  /* 0x000100002b299824 */ /* 0x000fe200078e00ff */
[----:B------:R-:W-:Y:S01]  /*5180*/  @!P1 PRMT R5, R5, 0x5410, R6 ;  /* 0x0000541005059816 */ /* 0x000fe20000000006 */
[----:B------:R-:W-:Y:S01]  /*5190*/  @!P1 IMAD.U32 R6, R2, 0x10000, RZ ;  /* 0x0001000002069824 */ /* 0x000fe200078e00ff */
[----:B------:R-:W-:Y:S01]  /*51a0*/  @!P1 LOP3.LUT R43, R43, 0xffff0000, RZ, 0xc0, !PT ;  /* 0xffff00002b2b9812 */ /* 0x000fe200078ec0ff */
[C---:B------:R-:W-:Y:S01]  /*51b0*/  @!P1 IMAD.U32 R49, R51.reuse, 0x10000, RZ ;  /* 0x0001000033319824 */ /* 0x040fe200078e00ff */
[----:B------:R-:W-:Y:S02]  /*51c0*/  @!P1 LOP3.LUT R51, R51, 0xffff0000, RZ, 0xc0, !PT ;  /* 0xffff000033339812 */ /* 0x000fe400078ec0ff */
[----:B------:R-:W-:Y:S04]  /*51d0*/  @!P1 SHF.R.U32.HI R7, RZ, 0x10, R7 ;  /* 0x00000010ff079819 */ /* 0x000fe80000011607 */
[----:B------:R-:W-:Y:S02]  /*51e0*/  @!P1 PRMT R7, R4, 0x5410, R7 ;  /* 0x0000541004079816 */ /* 0x000fe40000000007 */
[----:B------:R-:W-:Y:S01]  /*51f0*/  @!P1 LOP3.LUT R4, R2, 0xffff0000, RZ, 0xc0, !PT ;  /* 0xffff000002049812 */ /* 0x000fe200078ec0ff */
[C---:B-1----:R-:W-:Y:S01]  /*5200*/  @!P1 IMAD.U32 R0, R24.reuse, 0x10000, RZ ;  /* 0x0001000018009824 */ /* 0x042fe200078e00ff */
[----:B------:R-:W-:Y:S01]  /*5210*/  @!P1 LOP3.LUT R8, R24, 0xffff0000, RZ, 0xc0, !PT ;  /* 0xffff000018089812 */ /* 0x000fe200078ec0ff */
[----:B------:R-:W-:Y:S02]  /*5220*/  @!P1 IMAD.U32 R38, R27, 0x10000, RZ ;  /* 0x000100001b269824 */ /* 0x000fe400078e00ff */
[C---:B------:R-:W-:Y:S02]  /*5230*/  @!P1 FMUL.FTZ R165, R0.reuse, R36 ;  /* 0x0000002400a59220 */ /* 0x040fe40000410000 */
[----:B------:R-:W-:Y:S02]  /*5240*/  @!P1 FMUL.FTZ R0, R0, R6 ;  /* 0x0000000600009220 */ /* 0x000fe40000410000 */
[C---:B------:R-:W-:Y:S02]  /*5250*/  @!P1 FMUL.FTZ R168, R8.reuse, R39 ;  /* 0x0000002708a89220 */ /* 0x040fe40000410000 */
[----:B------:R-:W-:Y:S01]  /*5260*/  @!P1 FMUL.FTZ R2, R8, R4 ;  /* 0x0000000408029220 */ /* 0x000fe20000410000 */
[C---:B------:R-:W-:Y:S01]  /*5270*/  @!P1 LOP3.LUT R8, R25.reuse, 0xffff0000, RZ, 0xc0, !PT ;  /* 0xffff000019089812 */ /* 0x040fe200078ec0ff */
[----:B------:R-:W-:Y:S02]  /*5280*/  @!P1 FFMA.FTZ R0, R36, R37, R0 ;  /* 0x0000002524009223 */ /* 0x000fe40000010000 */
[----:B------:R-:W-:Y:S02]  /*5290*/  @!P1 IMAD.U32 R36, R25, 0x10000, RZ ;  /* 0x0001000019249824 */ /* 0x000fe400078e00ff */
[----:B------:R-:W-:Y:S01]  /*52a0*/  @!P1 FFMA.FTZ R165, R37, R6, -R165 ;  /* 0x0000000625a59223 */ /* 0x000fe200000108a5 */
[C---:B------:R-:W-:Y:S01]  /*52b0*/  @!P1 LOP3.LUT R6, R3.reuse, 0xffff0000, RZ, 0xc0, !PT ;  /* 0xffff000003069812 */ /* 0x040fe200078ec0ff */
[----:B------:R-:W-:Y:S02]  /*52c0*/  @!P1 FFMA.FTZ R168, R40, R4, -R168 ;  /* 0x0000000428a89223 */ /* 0x000fe400000108a8 */
[----:B------:R-:W-:Y:S02]  /*52d0*/  @!P1 IMAD.U32 R4, R3, 0x10000, RZ ;  /* 0x0001000003049824 */ /* 0x000fe400078e00ff */
[----:B------:R-:W-:Y:S01]  /*52e0*/  @!P1 FMUL.FTZ R169, R36, R41 ;  /* 0x0000002924a99220 */ /* 0x000fe20000410000 */
[----:B------:R-:W-:Y:S01]  /*52f0*/  @!P1 F2FP.BF16.PACK_AB R165, R168, R165 ;  /* 0x000000a5a8a5923e */ /* 0x000fe200000010ff */
[----:B------:R-:W-:Y:S02]  /*5300*/  @!P1 FMUL.FTZ R170, R8, R43 ;  /* 0x0000002b08aa9220 */ /* 0x000fe40000410000 */
[-C--:B------:R-:W-:Y:S01]  /*5310*/  @!P1 FMUL.FTZ R3, R36, R4.reuse ;  /* 0x0000000424039220 */ /* 0x080fe20000410000 */
[----:B------:R-:W-:Y:S01]  /*5320*/  @!P1 MOV R68, R165 ;  /* 0x000000a500449202 */ /* 0x000fe20000000f00 */
[----:B------:R-:W-:Y:S01]  /*5330*/  @!P1 FFMA.FTZ R169, R42, R4, -R169 ;  /* 0x000000042aa99223 */ /* 0x000fe200000108a9 */
[----:B------:R-:W-:Y:S01]  /*5340*/  @!P1 LOP3.LUT R36, R26, 0xffff0000, RZ, 0xc0, !PT ;  /* 0xffff00001a249812 */ /* 0x000fe200078ec0ff */
[-C--:B------:R-:W-:Y:S01]  /*5350*/  @!P1 FMUL.FTZ R4, R8, R6.reuse ;  /* 0x0000000608049220 */ /* 0x080fe20000410000 */
[C---:B------:R-:W-:Y:S01]  /*5360*/  @!P1 LOP3.LUT R8, R5.reuse, 0xffff0000, RZ, 0xc0, !PT ;  /* 0xffff000005089812 */ /* 0x040fe200078ec0ff */
[----:B------:R-:W-:Y:S02]  /*5370*/  @!P1 FFMA.FTZ R170, R44, R6, -R170 ;  /* 0x000000062caa9223 */ /* 0x000fe400000108aa */
[----:B------:R-:W-:Y:S02]  /*5380*/  @!P1 IMAD.U32 R37, R26, 0x10000, RZ ;  /* 0x000100001a259824 */ /* 0x000fe400078e00ff */
[----:B------:R-:W-:Y:S01]  /*5390*/  @!P1 IMAD.U32 R6, R5, 0x10000, RZ ;  /* 0x0001000005069824 */ /* 0x000fe200078e00ff */
[----:B------:R-:W-:Y:S01]  /*53a0*/  @!P1 F2FP.BF16.PACK_AB R169, R170, R169 ;  /* 0x000000a9aaa9923e */ /* 0x000fe200000010ff */
[C---:B------:R-:W-:Y:S02]  /*53b0*/  @!P1 FMUL.FTZ R171, R37.reuse, R45 ;  /* 0x0000002d25ab9220 */ /* 0x040fe40000410000 */
[-C--:B------:R-:W-:Y:S01]  /*53c0*/  @!P1 FMUL.FTZ R5, R37, R6.reuse ;  /* 0x0000000625059220 */ /* 0x080fe20000410000 */
[----:B------:R-:W-:Y:S01]  /*53d0*/  @!P1 LOP3.LUT R37, R27, 0xffff0000, RZ, 0xc0, !PT ;  /* 0xffff00001b259812 */ /* 0x000fe200078ec0ff */
[----:B------:R-:W-:Y:S02]  /*53e0*/  @!P1 FMUL.FTZ R172, R36, R47 ;  /* 0x0000002f24ac9220 */ /* 0x000fe40000410000 */
[----:B------:R-:W-:Y:S02]  /*53f0*/  @!P1 FFMA.FTZ R171, R46, R6, -R171 ;  /* 0x000000062eab9223 */ /* 0x000fe400000108ab */
[----:B------:R-:W-:Y:S01]  /*5400*/  @!P1 FMUL.FTZ R6, R36, R8 ;  /* 0x0000000824069220 */ /* 0x000fe20000410000 */
[----:B------:R-:W-:Y:S01]  /*5410*/  @!P1 LOP3.LUT R36, R7, 0xffff0000, RZ, 0xc0, !PT ;  /* 0xffff000007249812 */ /* 0x000fe200078ec0ff */
[----:B------:R-:W-:Y:S02]  /*5420*/  @!P1 FFMA.FTZ R2, R39, R40, R2 ;  /* 0x0000002827029223 */ /* 0x000fe40000010002 */
[----:B------:R-:W-:Y:S02]  /*5430*/  @!P1 FFMA.FTZ R172, R48, R8, -R172 ;  /* 0x0000000830ac9223 */ /* 0x000fe400000108ac */
[----:B------:R-:W-:Y:S01]  /*5440*/  @!P1 IMAD.U32 R8, R7, 0x10000, RZ ;  /* 0x0001000007089824 */ /* 0x000fe200078e00ff */
[----:B------:R-:W-:Y:S01]  /*5450*/  @!P1 F2FP.BF16.PACK_AB R0, R2, R0 ;  /* 0x000000000200923e */ /* 0x000fe200000010ff */
[----:B------:R-:W-:Y:S01]  /*5460*/  @!P1 FMUL.FTZ R176, R38, R49 ;  /* 0x0000003126b09220 */ /* 0x000fe20000410000 */
[----:B------:R-:W-:Y:S01]  /*5470*/  @!P1 F2FP.BF16.PACK_AB R171, R172, R171 ;  /* 0x000000abacab923e */ /* 0x000fe200000010ff */
[----:B------:R-:W-:Y:S02]  /*5480*/  @!P1 FMUL.FTZ R173, R37, R51 ;  /* 0x0000003325ad9220 */ /* 0x000fe40000410000 */
[----:B------:R-:W-:Y:S02]  /*5490*/  @!P1 FFMA.FTZ R3, R41, R42, R3 ;  /* 0x0000002a29039223 */ /* 0x000fe40000010003 */
[----:B------:R-:W-:Y:S02]  /*54a0*/  @!P1 FFMA.FTZ R4, R43, R44, R4 ;  /* 0x0000002c2b049223 */ /* 0x000fe40000010004 */
[-C--:B------:R-:W-:Y:S02]  /*54b0*/  @!P1 FMUL.FTZ R7, R38, R8.reuse ;  /* 0x0000000826079220 */ /* 0x080fe40000410000 */
[----:B------:R-:W-:Y:S01]  /*54c0*/  @!P1 FFMA.FTZ R38, R50, R8, -R176 ;  /* 0x0000000832269223 */ /* 0x000fe200000108b0 */
[----:B------:R-:W-:Y:S01]  /*54d0*/  @!P1 F2FP.BF16.PACK_AB R3, R4, R3 ;  /* 0x000000030403923e */ /* 0x000fe200000010ff */
[----:B------:R-:W-:Y:S02]  /*54e0*/  @!P1 FFMA.FTZ R173, R52, R36, -R173 ;  /* 0x0000002434ad9223 */ /* 0x000fe400000108ad */
[----:B------:R-:W-:Y:S02]  /*54f0*/  @!P1 FFMA.FTZ R5, R45, R46, R5 ;  /* 0x0000002e2d059223 */ /* 0x000fe40000010005 */
[----:B------:R-:W-:Y:S01]  /*5500*/  @!P1 FMUL.FTZ R8, R37, R36 ;  /* 0x0000002425089220 */ /* 0x000fe20000410000 */
[----:B------:R-:W-:Y:S01]  /*5510*/  @!P1 F2FP.BF16.PACK_AB R38, R173, R38 ;  /* 0x00000026ad26923e */ /* 0x000fe200000010ff */
[----:B------:R-:W-:Y:S02]  /*5520*/  @!P1 FFMA.FTZ R6, R47, R48, R6 ;  /* 0x000000302f069223 */ /* 0x000fe40000010006 */
[----:B------:R-:W-:Y:S01]  /*5530*/  @!P1 FFMA.FTZ R7, R49, R50, R7 ;  /* 0x0000003231079223 */ /* 0x000fe20000010007 */
[----:B------:R-:W-:Y:S01]  /*5540*/  @!P1 MOV R71, R38 ;  /* 0x0000002600479202 */ /* 0x000fe20000000f00 */
[----:B------:R-:W-:Y:S01]  /*5550*/  @!P1 FFMA.FTZ R8, R51, R52, R8 ;  /* 0x0000003433089223 */ /* 0x000fe20000010008 */
[----:B------:R-:W-:Y:S01]  /*5560*/  @!P1 F2FP.BF16.PACK_AB R5, R6, R5 ;  /* 0x000000050605923e */ /* 0x000fe200000010ff */
[----:B------:R-:W-:Y:S02]  /*5570*/  @!P1 IMAD.MOV.U32 R69, RZ, RZ, R169 ;  /* 0x000000ffff459224 */ /* 0x000fe400078e00a9 */
[----:B------:R-:W-:Y:S01]  /*5580*/  @!P1 IMAD.MOV.U32 R70, RZ, RZ, R171 ;  /* 0x000000ffff469224 */ /* 0x000fe200078e00ab */
[----:B------:R-:W-:Y:S01]  /*5590*/  @!P1 F2FP.BF16.PACK_AB R7, R8, R7 ;  /* 0x000000070807923e */ /* 0x000fe200000010ff */
[----:B------:R-:W-:Y:S01]  /*55a0*/  @!P1 IMAD.MOV.U32 R24, RZ, RZ, R0 ;  /* 0x000000ffff189224 */ /* 0x000fe200078e0000 */
[----:B------:R-:W-:Y:S01]  /*55b0*/  @!P1 MOV R26, R5 ;  /* 0x00000005001a9202 */ /* 0x000fe20000000f00 */
[----:B------:R-:W-:Y:S01]  /*55c0*/  @!P1 IMAD.MOV.U32 R25, RZ, RZ, R3 ;  /* 0x000000ffff199224 */ /* 0x000fe200078e0003 */
[----:B------:R1:W-:Y:S01]  /*55d0*/  ST.E.128 [R166.64], R68 ;  /* 0x00000044a6007985 */ /* 0x0003e2000c101d14 */
[----:B------:R-:W-:Y:S07]  /*55e0*/  @!P1 IMAD.MOV.U32 R27, RZ, RZ, R7 ;  /* 0x000000ffff1b9224 */ /* 0x000fee00078e0007 */
[----:B------:R1:W-:Y:S02]  /*55f0*/  @!P0 ST.E.128 [R174.64], R24 ;  /* 0x00000018ae008985 */ /* 0x0003e4000c101d14 */
.L_x_87:
[----:B------:R-:W-:Y:S05]  /*5600*/  BSYNC B0 ;  /* 0x0000000000007941 */ /* 0x000fea0003800000 */
.L_x_86:
[----:B-1----:R1:W2:Y:S01]  /*5610*/  SHFL.IDX PT, R69, R143, 0x1, 0x181f ;  /* 0x00381f008f457f89 */ /* 0x0022a200000e0000 */
[----:B------:R-:W-:Y:S01]  /*5620*/  ISETP.GE.OR P0, PT, R128, R77, P5 ;  /* 0x0000004d8000720c */ /* 0x000fe20002f06670 */
[----:B------:R-:W-:Y:S02]  /*5630*/  BSSY B0, `(.L_x_88) ;  /* 0x0000079000007945 */ /* 0x000fe40003800000 */
[----:B------:R1:W3:Y:S10]  /*5640*/  SHFL.IDX PT, R68, R164, 0x1, 0x181f ;  /* 0x00381f00a4447f89 */ /* 0x0002f400000e0000 */
[----:B------:R-:W-:-:S05]  /*5650*/  @P0 BRA `(.L_x_89) ;  /* 0x0000076000000947 */ /* 0x000fca0003800000 */
[C---:B---3--:R-:W-:Y:S01]  /*5660*/  LEA R46, P0, R129.reuse, R68, 0x1 ;  /* 0x00000044812e7211 */ /* 0x048fe200078008ff */
[----:B------:R-:W-:Y:S01]  /*5670*/  IMAD.U32 R2, RZ, RZ, UR24 ;  /* 0x00000018ff027e24 */ /* 0x000fe2000f8e00ff */
[----:B-----5:R-:W-:Y:S01]  /*5680*/  @!P1 SHF.R.U64 R5, R64, 0x10, R65 ;  /* 0x0000001040059819 */ /* 0x020fe20000001241 */
[----:B------:R-:W3:Y:S01]  /*5690*/  LDS.128 R48, [R114+0x8100] ;  /* 0x0081000072307984 */ /* 0x000ee20000000c00 */
[----:B--2---:R-:W-:Y:S02]  /*56a0*/  LEA.HI.X R47, R129, R69, R110, 0x1, P0 ;  /* 0x00000045812f7211 */ /* 0x004fe400000f0c6e */
[----:B------:R-:W-:Y:S02]  /*56b0*/  SEL R2, R2, UR17, !P6 ;  /* 0x0000001102027c07 */ /* 0x000fe4000f000000 */
[--C-:B------:R-:W-:Y:S02]  /*56c0*/  @!P1 SHF.R.U64 R4, R30, 0x10, R31.reuse ;  /* 0x000000101e049819 */ /* 0x100fe4000000121f */
[----:B------:R-:W-:Y:S02]  /*56d0*/  SHF.R.S32.HI R0, RZ, 0x1f, R2 ;  /* 0x0000001fff007819 */ /* 0x000fe40000011402 */
[----:B------:R-:W-:Y:S02]  /*56e0*/  @!P1 SHF.R.U32.HI R3, RZ, 0x10, R31 ;  /* 0x00000010ff039819 */ /* 0x000fe4000001161f */
[----:B------:R-:W-:Y:S02]  /*56f0*/  LEA.HI R2, R0, R2, RZ, 0x4 ;  /* 0x0000000200027211 */ /* 0x000fe400078f20ff */
[----:B------:R-:W-:Y:S02]  /*5700*/  @!P1 PRMT R6, R35, 0x5410, R3 ;  /* 0x0000541023069816 */ /* 0x000fe40000000003 */
        /* <DEDUP_REMOVED lines=9> */
[----:B------:R-:W-:Y:S02]  /*57a0*/  @!P1 SHF.L.U32 R8, R30, 0x10, RZ ;  /* 0x000000101e089819 */ /* 0x000fe400000006ff */
[----:B------:R-:W-:Y:S02]  /*57b0*/  LOP3.LUT R2, R2, R125, RZ, 0x3c, !PT ;  /* 0x0000007d02027212 */ /* 0x000fe400078e3cff */
[----:B------:R-:W-:Y:S02]  /*57c0*/  LOP3.LUT R0, R0, 0x7fffe000, RZ, 0xc0, !PT ;  /* 0x7fffe00000007812 */ /* 0x000fe400078ec0ff */
[----:B------:R-:W-:Y:S02]  /*57d0*/  @!P1 PRMT R74, R74, 0x5410, R64 ;  /* 0x000054104a4a9816 */ /* 0x000fe40000000040 */
[----:B------:R-:W-:Y:S01]  /*57e0*/  IADD3 R0, R2, R0, R126 ;  /* 0x0000000002007210 */ /* 0x000fe20007ffe07e */
[----:B------:R-:W-:Y:S01]  /*57f0*/  @!P0 IMAD.WIDE R68, R7, 0x2, R68 ;  /* 0x0000000207448825 */ /* 0x000fe200078e0244 */
[--C-:B------:R-:W-:Y:S02]  /*5800*/  @!P1 SHF.R.U32.HI R2, RZ, 0x10, R29.reuse ;  /* 0x00000010ff029819 */ /* 0x100fe4000001161d */
[----:B---3--:R-:W-:Y:S01]  /*5810*/  @!P1 LOP3.LUT R37, R49, 0xffff0000, RZ, 0xc0, !PT ;  /* 0xffff000031259812 */ /* 0x008fe200078ec0ff */
[----:B------:R-:W-:Y:S01]  /*5820*/  IMAD.SHL.U32 R24, R0, 0x2, RZ ;  /* 0x0000000200187824 */ /* 0x000fe200078e00ff */
[----:B------:R-:W-:Y:S01]  /*5830*/  @!P1 LOP3.LUT R31, R48, 0xffff0000, RZ, 0xc0, !PT ;  /* 0xffff0000301f9812 */ /* 0x000fe200078ec0ff */
[C---:B------:R-:W-:Y:S01]  /*5840*/  @!P1 IMAD.U32 R43, R51.reuse, 0x10000, RZ ;  /* 0x00010000332b9824 */ /* 0x040fe200078e00ff */
[----:B------:R-:W-:Y:S01]  /*5850*/  @!P1 LOP3.LUT R45, R51, 0xffff0000, RZ, 0xc0, !PT ;  /* 0xffff0000332d9812 */ /* 0x000fe200078ec0ff */
[C---:B------:R-:W-:Y:S01]  /*5860*/  @!P1 IMAD.U32 R39, R50.reuse, 0x10000, RZ ;  /* 0x0001000032279824 */ /* 0x040fe200078e00ff */
[----:B------:R-:W-:Y:S01]  /*5870*/  @!P1 LOP3.LUT R41, R50, 0xffff0000, RZ, 0xc0, !PT ;  /* 0xffff000032299812 */ /* 0x000fe200078ec0ff */
[----:B------:R-:W2:Y:S01]  /*5880*/  LDS.128 R24, [R24+0x8100] ;  /* 0x0081000018187984 */ /* 0x000ea20000000c00 */
[----:B------:R-:W-:Y:S01]  /*5890*/  @!P1 SHF.R.U64 R0, R28, 0x10, R29 ;  /* 0x000000101c009819 */ /* 0x000fe2000000121d */
[----:B------:R-:W-:Y:S01]  /*58a0*/  @!P1 IMAD.U32 R29, R48, 0x10000, RZ ;  /* 0x00010000301d9824 */ /* 0x000fe200078e00ff */
[----:B------:R-:W-:Y:S01]  /*58b0*/  @!P1 PRMT R28, R35, 0x5432, R4 ;  /* 0x00005432231c9816 */ /* 0x000fe20000000004 */
[----:B------:R-:W-:Y:S01]  /*58c0*/  @!P1 IMAD.U32 R35, R49, 0x10000, RZ ;  /* 0x0001000031239824 */ /* 0x000fe200078e00ff */
[C---:B------:R-:W-:Y:S02]  /*58d0*/  @!P1 PRMT R5, R34.reuse, 0x5432, R0 ;  /* 0x0000543222059816 */ /* 0x040fe40000000000 */
[----:B------:R-:W-:Y:S01]  /*58e0*/  @!P1 PRMT R2, R34, 0x5410, R2 ;  /* 0x0000541022029816 */ /* 0x000fe20000000002 */
[C---:B------:R-:W-:Y:S01]  /*58f0*/  @!P1 IMAD.U32 R34, R74.reuse, 0x10000, RZ ;  /* 0x000100004a229824 */ /* 0x040fe200078e00ff */
[----:B------:R-:W-:Y:S01]  /*5900*/  @!P1 LOP3.LUT R36, R74, 0xffff0000, RZ, 0xc0, !PT ;  /* 0xffff00004a249812 */ /* 0x000fe200078ec0ff */
[C---:B------:R-:W-:Y:S01]  /*5910*/  @!P1 IMAD.U32 R3, R5.reuse, 0x10000, RZ ;  /* 0x0001000005039824 */ /* 0x040fe200078e00ff */
[----:B------:R-:W-:Y:S02]  /*5920*/  @!P1 SHF.L.U32 R4, R2, 0x10, RZ ;  /* 0x0000001002049819 */ /* 0x000fe400000006ff */
[----:B------:R-:W-:Y:S02]  /*5930*/  @!P1 LOP3.LUT R30, R30, 0xffff0000, RZ, 0xc0, !PT ;  /* 0xffff00001e1e9812 */ /* 0x000fe400078ec0ff */
[--C-:B------:R-:W-:Y:S02]  /*5940*/  @!P1 SHF.R.U64 R66, R66, 0x10, R67.reuse ;  /* 0x0000001042429819 */ /* 0x100fe40000001243 */
[----:B------:R-:W-:Y:S02]  /*5950*/  @!P1 LOP3.LUT R2, R2, 0xffff0000, RZ, 0xc0, !PT ;  /* 0xffff000002029812 */ /* 0x000fe400078ec0ff */
[----:B------:R-:W-:Y:S02]  /*5960*/  @!P1 LOP3.LUT R5, R5, 0xffff0000, RZ, 0xc0, !PT ;  /* 0xffff000005059812 */ /* 0x000fe400078ec0ff */
[----:B------:R-:W-:Y:S04]  /*5970*/  @!P1 SHF.R.U32.HI R44, RZ, 0x10, R67 ;  /* 0x00000010ff2c9819 */ /* 0x000fe80000011643 */
[C---:B------:R-:W-:Y:S02]  /*5980*/  @!P1 PRMT R44, R73.reuse, 0x5432, R44 ;  /* 0x00005432492c9816 */ /* 0x040fe4000000002c */
[----:B------:R-:W-:Y:S03]  /*5990*/  @!P1 PRMT R73, R73, 0x5410, R66 ;  /* 0x0000541049499816 */ /* 0x000fe60000000042 */
[C---:B------:R-:W-:Y:S01]  /*59a0*/  @!P1 IMAD.U32 R42, R44.reuse, 0x10000, RZ ;  /* 0x000100002c2a9824 */ /* 0x040fe200078e00ff */
[----:B------:R-:W-:Y:S01]  /*59b0*/  @!P1 LOP3.LUT R44, R44, 0xffff0000, RZ, 0xc0, !PT ;  /* 0xffff00002c2c9812 */ /* 0x000fe200078ec0ff */
[C---:B------:R-:W-:Y:S01]  /*59c0*/  @!P1 IMAD.U32 R38, R73.reuse, 0x10000, RZ ;  /* 0x0001000049269824 */ /* 0x040fe200078e00ff */
[----:B------:R-:W-:Y:S01]  /*59d0*/  @!P1 LOP3.LUT R40, R73, 0xffff0000, RZ, 0xc0, !PT ;  /* 0xffff000049289812 */ /* 0x000fe200078ec0ff */
[----:B--2---:R-:W-:Y:S02]  /*59e0*/  @!P1 IMAD.U32 R0, R24, 0x10000, RZ ;  /* 0x0001000018009824 */ /* 0x004fe400078e00ff */
[----:B------:R-:W-:Y:S02]  /*59f0*/  @!P1 IMAD.U32 R7, R25, 0x10000, RZ ;  /* 0x0001000019079824 */ /* 0x000fe400078e00ff */
[C---:B------:R-:W-:Y:S02]  /*5a00*/  @!P1 FMUL.FTZ R52, R0.reuse, R8 ;  /* 0x0000000800349220 */ /* 0x040fe40000410000 */
[----:B------:R-:W-:Y:S02]  /*5a10*/  @!P1 FMUL.FTZ R64, R7, R34 ;  /* 0x0000002207409220 */ /* 0x000fe40000410000 */
[-C--:B------:R-:W-:Y:S02]  /*5a20*/  @!P1 FMUL.FTZ R0, R0, R3.reuse ;  /* 0x0000000300009220 */ /* 0x080fe40000410000 */
[----:B------:R-:W-:Y:S02]  /*5a30*/  @!P1 FFMA.FTZ R52, R29, R3, -R52 ;  /* 0x000000031d349223 */ /* 0x000fe40000010834 */
[-C--:B------:R-:W-:Y:S01]  /*5a40*/  @!P1 FMUL.FTZ R3, R7, R4.reuse ;  /* 0x0000000407039220 */ /* 0x080fe20000410000 */
[----:B------:R-:W-:Y:S01]  /*5a50*/  @!P1 LOP3.LUT R7, R24, 0xffff0000, RZ, 0xc0, !PT ;  /* 0xffff000018079812 */ /* 0x000fe200078ec0ff */
[----:B------:R-:W-:Y:S01]  /*5a60*/  @!P1 FFMA.FTZ R64, R35, R4, -R64 ;  /* 0x0000000423409223 */ /* 0x000fe20000010840 */
[----:B------:R-:W-:Y:S01]  /*5a70*/  @!P1 LOP3.LUT R4, R25, 0xffff0000, RZ, 0xc0, !PT ;  /* 0xffff000019049812 */ /* 0x000fe200078ec0ff */
[----:B------:R-:W-:Y:S01]  /*5a80*/  @!P1 FFMA.FTZ R0, R8, R29, R0 ;  /* 0x0000001d08009223 */ /* 0x000fe20000010000 */
[----:B------:R-:W-:Y:S01]  /*5a90*/  @!P1 LOP3.LUT R8, R27, 0xffff0000, RZ, 0xc0, !PT ;  /* 0xffff00001b089812 */ /* 0x000fe200078ec0ff */
[----:B------:R-:W-:Y:S01]  /*5aa0*/  @!P1 FMUL.FTZ R66, R7, R30 ;  /* 0x0000001e07429220 */ /* 0x000fe20000410000 */
[----:B------:R-:W-:Y:S01]  /*5ab0*/  @!P1 LOP3.LUT R29, R26, 0xffff0000, RZ, 0xc0, !PT ;  /* 0xffff00001a1d9812 */ /* 0x000fe200078ec0ff */
[C---:B------:R-:W-:Y:S02]  /*5ac0*/  @!P1 FMUL.FTZ R65, R4.reuse, R36 ;  /* 0x0000002404419220 */ /* 0x040fe40000410000 */
[-C--:B------:R-:W-:Y:S02]  /*5ad0*/  @!P1 FMUL.FTZ R4, R4, R2.reuse ;  /* 0x0000000204049220 */ /* 0x080fe40000410000 */
[----:B------:R-:W-:Y:S02]  /*5ae0*/  @!P1 FFMA.FTZ R65, R37, R2, -R65 ;  /* 0x0000000225419223 */ /* 0x000fe40000010841 */
[-C--:B------:R-:W-:Y:S02]  /*5af0*/  @!P1 FMUL.FTZ R2, R7, R5.reuse ;  /* 0x0000000507029220 */ /* 0x080fe40000410000 */
[----:B------:R-:W-:Y:S01]  /*5b00*/  @!P1 IMAD.U32 R7, R27, 0x10000, RZ ;  /* 0x000100001b079824 */ /* 0x000fe200078e00ff */
[----:B------:R-:W-:Y:S01]  /*5b10*/  @!P1 F2FP.BF16.PACK_AB R64, R65, R64 ;  /* 0x000000404140923e */ /* 0x000fe200000010ff */
[----:B------:R-:W-:Y:S01]  /*5b20*/  @!P1 FFMA.FTZ R66, R31, R5, -R66 ;  /* 0x000000051f429223 */ /* 0x000fe20000010842 */
[C---:B------:R-:W-:Y:S01]  /*5b30*/  @!P1 SHF.L.U32 R5, R6.reuse, 0x10, RZ ;  /* 0x0000001006059819 */ /* 0x040fe200000006ff */
[C---:B------:R-:W-:Y:S01]  /*5b40*/  @!P1 FMUL.FTZ R67, R7.reuse, R42 ;  /* 0x0000002a07439220 */ /* 0x040fe20000410000 */
[----:B------:R-:W-:Y:S01]  /*5b50*/  @!P1 LOP3.LUT R6, R6, 0xffff0000, RZ, 0xc0, !PT ;  /* 0xffff000006069812 */ /* 0x000fe200078ec0ff */
[----:B------:R-:W-:Y:S01]  /*5b60*/  @!P1 FMUL.FTZ R70, R8, R44 ;  /* 0x0000002c08469220 */ /* 0x000fe20000410000 */
[----:B------:R-:W-:Y:S01]  /*5b70*/  @!P1 F2FP.BF16.PACK_AB R52, R66, R52 ;  /* 0x000000344234923e */ /* 0x000fe200000010ff */
[-C--:B------:R-:W-:Y:S02]  /*5b80*/  @!P1 FMUL.FTZ R7, R7, R5.reuse ;  /* 0x0000000507079220 */ /* 0x080fe40000410000 */
[----:B------:R-:W-:Y:S01]  /*5b90*/  @!P1 FFMA.FTZ R67, R43, R5, -R67 ;  /* 0x000000052b439223 */ /* 0x000fe20000010843 */
[----:B------:R-:W-:Y:S01]  /*5ba0*/  @!P1 MOV R48, R52 ;  /* 0x0000003400309202 */ /* 0x000fe20000000f00 */
[----:B------:R-:W-:Y:S02]  /*5bb0*/  @!P1 IMAD.U32 R5, R26, 0x10000, RZ ;  /* 0x000100001a059824 */ /* 0x000fe400078e00ff */
[-C--:B------:R-:W-:Y:S02]  /*5bc0*/  @!P1 FMUL.FTZ R8, R8, R6.reuse ;  /* 0x0000000608089220 */ /* 0x080fe40000410000 */
[----:B------:R-:W-:Y:S02]  /*5bd0*/  @!P1 FFMA.FTZ R70, R45, R6, -R70 ;  /* 0x000000062d469223 */ /* 0x000fe40000010846 */
[C---:B------:R-:W-:Y:S01]  /*5be0*/  @!P1 IMAD.U32 R6, R28.reuse, 0x10000, RZ ;  /* 0x000100001c069824 */ /* 0x040fe200078e00ff */
[----:B------:R-:W-:Y:S01]  /*5bf0*/  @!P1 LOP3.LUT R28, R28, 0xffff0000, RZ, 0xc0, !PT ;  /* 0xffff00001c1c9812 */ /* 0x000fe200078ec0ff */
[----:B------:R-:W-:Y:S01]  /*5c00*/  @!P1 FMUL.FTZ R73, R5, R38 ;  /* 0x0000002605499220 */ /* 0x000fe20000410000 */
[----:B------:R-:W-:Y:S01]  /*5c10*/  @!P1 F2FP.BF16.PACK_AB R67, R70, R67 ;  /* 0x000000434643923e */ /* 0x000fe200000010ff */
[----:B------:R-:W-:Y:S02]  /*5c20*/  @!P1 FMUL.FTZ R71, R29, R40 ;  /* 0x000000281d479220 */ /* 0x000fe40000410000 */
[----:B------:R-:W-:Y:S02]  /*5c30*/  @!P1 FFMA.FTZ R2, R30, R31, R2 ;  /* 0x0000001f1e029223 */ /* 0x000fe40000010002 */
[----:B------:R-:W-:Y:S02]  /*5c40*/  @!P1 FMUL.FTZ R5, R5, R6 ;  /* 0x0000000605059220 */ /* 0x000fe40000410000 */
[----:B------:R-:W-:Y:S01]  /*5c50*/  @!P1 FFMA.FTZ R3, R34, R35, R3 ;  /* 0x0000002322039223 */ /* 0x000fe20000010003 */
[----:B------:R-:W-:Y:S01]  /*5c60*/  @!P1 F2FP.BF16.PACK_AB R0, R2, R0 ;  /* 0x000000000200923e */ /* 0x000fe200000010ff */
[----:B------:R-:W-:Y:S02]  /*5c70*/  @!P1 FFMA.FTZ R73, R39, R6, -R73 ;  /* 0x0000000627499223 */ /* 0x000fe40000010849 */
[-C--:B------:R-:W-:Y:S02]  /*5c80*/  @!P1 FMUL.FTZ R6, R29, R28.reuse ;  /* 0x0000001c1d069220 */ /* 0x080fe40000410000 */
[----:B------:R-:W-:Y:S02]  /*5c90*/  @!P1 FFMA.FTZ R71, R41, R28, -R71 ;  /* 0x0000001c29479223 */ /* 0x000fe40000010847 */
[----:B------:R-:W-:Y:S02]  /*5ca0*/  @!P1 FFMA.FTZ R4, R36, R37, R4 ;  /* 0x0000002524049223 */ /* 0x000fe40000010004 */
[----:B------:R-:W-:Y:S01]  /*5cb0*/  @!P1 FFMA.FTZ R5, R38, R39, R5 ;  /* 0x0000002726059223 */ /* 0x000fe20000010005 */
[----:B------:R-:W-:Y:S01]  /*5cc0*/  @!P1 F2FP.BF16.PACK_AB R71, R71, R73 ;  /* 0x000000494747923e */ /* 0x000fe200000010ff */
[----:B------:R-:W-:Y:S01]  /*5cd0*/  @!P1 FFMA.FTZ R6, R40, R41, R6 ;  /* 0x0000002928069223 */ /* 0x000fe20000010006 */
[----:B------:R-:W-:Y:S01]  /*5ce0*/  @!P1 F2FP.BF16.PACK_AB R3, R4, R3 ;  /* 0x000000030403923e */ /* 0x000fe200000010ff */
[----:B------:R-:W-:Y:S02]  /*5cf0*/  @!P1 FFMA.FTZ R7, R42, R43, R7 ;  /* 0x0000002b2a079223 */ /* 0x000fe40000010007 */
[----:B------:R-:W-:Y:S01]  /*5d00*/  @!P1 FFMA.FTZ R8, R44, R45, R8 ;  /* 0x0000002d2c089223 */ /* 0x000fe20000010008 */
[----:B------:R-:W-:Y:S01]  /*5d10*/  @!P1 F2FP.BF16.PACK_AB R5, R6, R5 ;  /* 0x000000050605923e */ /* 0x000fe200000010ff */
[----:B------:R-:W-:Y:S01]  /*5d20*/  @!P1 IMAD.MOV.U32 R49, RZ, RZ, R64 ;  /* 0x000000ffff319224 */ /* 0x000fe200078e0040 */
[----:B------:R-:W-:Y:S01]  /*5d30*/  @!P1 MOV R25, R3 ;  /* 0x0000000300199202 */ /* 0x000fe20000000f00 */
[----:B------:R-:W-:Y:S01]  /*5d40*/  @!P1 IMAD.MOV.U32 R50, RZ, RZ, R71 ;  /* 0x000000ffff329224 */ /* 0x000fe200078e0047 */
[----:B------:R-:W-:Y:S01]  /*5d50*/  @!P1 F2FP.BF16.PACK_AB R7, R8, R7 ;  /* 0x000000070807923e */ /* 0x000fe200000010ff */
[----:B------:R-:W-:Y:S02]  /*5d60*/  @!P1 IMAD.MOV.U32 R51, RZ, RZ, R67 ;  /* 0x000000ffff339224 */ /* 0x000fe400078e0043 */
[----:B------:R-:W-:Y:S02]  /*5d70*/  @!P1 IMAD.MOV.U32 R24, RZ, RZ, R0 ;  /* 0x000000ffff189224 */ /* 0x000fe400078e0000 */
[----:B------:R-:W-:Y:S01]  /*5d80*/  @!P1 IMAD.MOV.U32 R26, RZ, RZ, R5 ;  /* 0x000000ffff1a9224 */ /* 0x000fe200078e0005 */
[----:B------:R2:W-:Y:S01]  /*5d90*/  ST.E.128 [R46.64], R48 ;  /* 0x000000302e007985 */ /* 0x0005e2000c101d14 */
[----:B------:R-:W-:Y:S07]  /*5da0*/  @!P1 IMAD.MOV.U32 R27, RZ, RZ, R7 ;  /* 0x000000ffff1b9224 */ /* 0x000fee00078e0007 */
[----:B------:R2:W-:Y:S02]  /*5db0*/  @!P0 ST.E.128 [R68.64], R24 ;  /* 0x0000001844008985 */ /* 0x0005e4000c101d14 */
.L_x_89:
[----:B------:R-:W-:Y:S05]  /*5dc0*/  BSYNC B0 ;  /* 0x0000000000007941 */ /* 0x000fea0003800000 */
.L_x_88:
[----:B--2---:R2:W4:Y:S01]  /*5dd0*/  SHFL.IDX PT, R51, R143, 0x2, 0x181f ;  /* 0x00581f008f337f89 */ /* 0x00452200000e0000 */
[----:B------:R-:W-:Y:S01]  /*5de0*/  ISETP.GE.OR P0, PT, R124, R77, P5 ;  /* 0x0000004d7c00720c */ /* 0x000fe20002f06670 */
[----:B------:R-:W-:Y:S02]  /*5df0*/  BSSY B0, `(.L_x_90) ;  /* 0x0000079000007945 */ /* 0x000fe40003800000 */
[----:B------:R2:W1:Y:S10]  /*5e00*/  SHFL.IDX PT, R50, R164, 0x2, 0x181f ;  /* 0x00581f00a4327f89 */ /* 0x00047400000e0000 */
[----:B------:R-:W-:-:S05]  /*5e10*/  @P0 BRA `(.L_x_91) ;  /* 0x0000076000000947 */ /* 0x000fca0003800000 */
[C---:B-1----:R-:W-:Y:S01]  /*5e20*/  LEA R44, P0, R129.reuse, R50, 0x1 ;  /* 0x00000032812c7211 */ /* 0x042fe200078008ff */
[----:B------:R-:W-:Y:S01]  /*5e30*/  IMAD.U32 R2, RZ, RZ, UR24 ;  /* 0x00000018ff027e24 */ /* 0x000fe2000f8e00ff */
[----:B-----5:R-:W-:Y:S01]  /*5e40*/  @!P1 SHF.R.U64 R5, R60, 0x10, R61 ;  /* 0x000000103c059819 */ /* 0x020fe2000000123d */
[----:B------:R-:W1:Y:S01]  /*5e50*/  LDS.128 R40, [R113+0x8100] ;  /* 0x0081000071287984 */ /* 0x000e620000000c00 */
[----:B----4-:R-:W-:Y:S02]  /*5e60*/  LEA.HI.X R45, R129, R51, R110, 0x1, P0 ;  /* 0x00000033812d7211 */ /* 0x010fe400000f0c6e */
[----:B------:R-:W-:Y:S02]  /*5e70*/  SEL R2, R2, UR17, !P6 ;  /* 0x0000001102027c07 */ /* 0x000fe4000f000000 */
[--C-:B------:R-:W-:Y:S02]  /*5e80*/  @!P1 SHF.R.U64 R4, R22, 0x10, R23.reuse ;  /* 0x0000001016049819 */ /* 0x100fe40000001217 */
[----:B------:R-:W-:Y:S02]  /*5e90*/  SHF.R.S32.HI R0, RZ, 0x1f, R2 ;  /* 0x0000001fff007819 */ /* 0x000fe40000011402 */
[----:B------:R-:W-:Y:S02]  /*5ea0*/  @!P1 SHF.R.U32.HI R3, RZ, 0x10, R23 ;  /* 0x00000010ff039819 */ /* 0x000fe40000011617 */
[----:B------:R-:W-:Y:S02]  /*5eb0*/  LEA.HI R2, R0, R2, RZ, 0x4 ;  /* 0x0000000200027211 */ /* 0x000fe400078f20ff */
[----:B------:R-:W-:Y:S02]  /*5ec0*/  @!P1 PRMT R6, R33, 0x5410, R3 ;  /* 0x0000541021069816 */ /* 0x000fe40000000003 */
[----:B------:R-:W-:Y:S02]  /*5ed0*/  LEA.HI.SX32 R2, R2, R130, 0x1c ;  /* 0x0000008202027211 */ /* 0x000fe400078fe2ff */
[----:B------:R-:W-:Y:S02]  /*5ee0*/  @!P1 PRMT R22, R72, 0x5432, R5 ;  /* 0x0000543248169816 */ /* 0x000fe40000000005 */
[----:B------:R-:W-:Y:S01]  /*5ef0*/  SHF.R.S32.HI R0, RZ, 0x1f, R2 ;  /* 0x0000001fff007819 */ /* 0x000fe20000011402 */
[----:B------:R-:W-:Y:S01]  /*5f00*/  IMAD.SHL.U32 R7, R2, 0x8, RZ ;  /* 0x0000000802077824 */ /* 0x000fe200078e00ff */
[----:B------:R-:W-:Y:S02]  /*5f10*/  @!P1 SHF.L.U32 R8, R22, 0x10, RZ ;  /* 0x0000001016089819 */ /* 0x000fe400000006ff */
[----:B------:R-:W-:Y:S02]  /*5f20*/  LEA.HI R0, R0, R2, RZ, 0x3 ;  /* 0x0000000200007211 */ /* 0x000fe400078f18ff */
[----:B------:R-:W-:Y:S02]  /*5f30*/  ISETP.GE.AND P0, PT, R7, c[0x0][0x1d4], PT ;  /* 0x0000750007007a0c */ /* 0x000fe40003f06270 */
[----:B------:R-:W-:Y:S01]  /*5f40*/  LOP3.LUT R2, R123, 0x38, R7, 0xf8, !PT ;  /* 0x000000387b027812 */ /* 0x000fe200078ef807 */
[----:B------:R-:W-:Y:S01]  /*5f50*/  IMAD.SHL.U32 R0, R0, 0x400, RZ ;  /* 0x0000040000007824 */ /* 0x000fe200078e00ff */
[----:B------:R-:W-:Y:S02]  /*5f60*/  @!P1 LOP3.LUT R22, R22, 0xffff0000, RZ, 0xc0, !PT ;  /* 0xffff000016169812 */ /* 0x000fe400078ec0ff */
[----:B------:R-:W-:Y:S02]  /*5f70*/  LOP3.LUT R2, R2, R121, RZ, 0x3c, !PT ;  /* 0x0000007902027212 */ /* 0x000fe400078e3cff */
[----:B------:R-:W-:Y:S02]  /*5f80*/  LOP3.LUT R0, R0, 0x7fffe000, RZ, 0xc0, !PT ;  /* 0x7fffe00000007812 */ /* 0x000fe400078ec0ff */
[----:B------:R-:W-:Y:S02]  /*5f90*/  @!P1 SHF.R.U32.HI R60, RZ, 0x10, R61 ;  /* 0x00000010ff3c9819 */ /* 0x000fe4000001163d */
[----:B------:R-:W-:Y:S01]  /*5fa0*/  IADD3 R0, R2, R0, R122 ;  /* 0x0000000002007210 */ /* 0x000fe20007ffe07a */
[----:B------:R-:W-:Y:S01]  /*5fb0*/  @!P0 IMAD.WIDE R50, R7, 0x2, R50 ;  /* 0x0000000207328825 */ /* 0x000fe200078e0232 */
[--C-:B------:R-:W-:Y:S02]  /*5fc0*/  @!P1 SHF.R.U32.HI R2, RZ, 0x10, R21.reuse ;  /* 0x00000010ff029819 */ /* 0x100fe40000011615 */
[C---:B-1----:R-:W-:Y:S01]  /*5fd0*/  @!P1 LOP3.LUT R31, R41.reuse, 0xffff0000, RZ, 0xc0, !PT ;  /* 0xffff0000291f9812 */ /* 0x042fe200078ec0ff */
[----:B------:R-:W-:Y:S01]  /*5fe0*/  IMAD.SHL.U32 R24, R0, 0x2, RZ ;  /* 0x0000000200187824 */ /* 0x000fe200078e00ff */
[----:B------:R-:W-:Y:S01]  /*5ff0*/  @!P1 LOP3.LUT R23, R40, 0xffff0000, RZ, 0xc0, !PT ;  /* 0xffff000028179812 */ /* 0x000fe200078ec0ff */
[----:B------:R-:W-:Y:S01]  /*6000*/  @!P1 IMAD.U32 R29, R41, 0x10000, RZ ;  /* 0x00010000291d9824 */ /* 0x000fe200078e00ff */
[C---:B------:R-:W-:Y:S01]  /*6010*/  @!P1 LOP3.LUT R39, R43.reuse, 0xffff0000, RZ, 0xc0, !PT ;  /* 0xffff00002b279812 */ /* 0x040fe200078ec0ff */
[----:B------:R-:W-:Y:S01]  /*6020*/  @!P1 IMAD.U32 R37, R43, 0x10000, RZ ;  /* 0x000100002b259824 */ /* 0x000fe200078e00ff */
[----:B------:R-:W-:Y:S01]  /*6030*/  @!P1 LOP3.LUT R35, R42, 0xffff0000, RZ, 0xc0, !PT ;  /* 0xffff00002a239812 */ /* 0x000fe200078ec0ff */
[----:B------:R-:W1:Y:S01]  /*6040*/  LDS.128 R24, [R24+0x8100] ;  /* 0x0081000018187984 */ /* 0x000e620000000c00 */
[----:B------:R-:W-:Y:S01]  /*6050*/  @!P1 SHF.R.U64 R0, R20, 0x10, R21 ;  /* 0x0000001014009819 */ /* 0x000fe20000001215 */
[----:B------:R-:W-:Y:S01]  /*6060*/  @!P1 IMAD.U32 R21, R40, 0x10000, RZ ;  /* 0x0001000028159824 */ /* 0x000fe200078e00ff */
[----:B------:R-:W-:Y:S01]  /*6070*/  @!P1 PRMT R20, R33, 0x5432, R4 ;  /* 0x0000543221149816 */ /* 0x000fe20000000004 */
[----:B------:R-:W-:Y:S01]  /*6080*/  @!P1 IMAD.U32 R33, R42, 0x10000, RZ ;  /* 0x000100002a219824 */ /* 0x000fe200078e00ff */
[C---:B------:R-:W-:Y:S02]  /*6090*/  @!P1 PRMT R5, R32.reuse, 0x5432, R0 ;  /* 0x0000543220059816 */ /* 0x040fe40000000000 */
[----:B------:R-:W-:Y:S02]  /*60a0*/  @!P1 PRMT R2, R32, 0x5410, R2 ;  /* 0x0000541020029816 */ /* 0x000fe40000000002 */
[----:B------:R-:W-:Y:S01]  /*60b0*/  @!P1 PRMT R72, R72, 0x5410, R60 ;  /* 0x0000541048489816 */ /* 0x000fe2000000003c */
[C---:B------:R-:W-:Y:S01]  /*60c0*/  @!P1 IMAD.U32 R3, R5.reuse, 0x10000, RZ ;  /* 0x0001000005039824 */ /* 0x040fe200078e00ff */
[----:B------:R-:W-:Y:S02]  /*60d0*/  @!P1 SHF.L.U32 R4, R2, 0x10, RZ ;  /* 0x0000001002049819 */ /* 0x000fe400000006ff */
[C---:B------:R-:W-:Y:S01]  /*60e0*/  @!P1 LOP3.LUT R30, R72.reuse, 0xffff0000, RZ, 0xc0, !PT ;  /* 0xffff0000481e9812 */ /* 0x040fe200078ec0ff */
[----:B------:R-:W-:Y:S01]  /*60f0*/  @!P1 IMAD.U32 R28, R72, 0x10000, RZ ;  /* 0x00010000481c9824 */ /* 0x000fe200078e00ff */
[----:B------:R-:W-:Y:S02]  /*6100*/  @!P1 LOP3.LUT R2, R2, 0xffff0000, RZ, 0xc0, !PT ;  /* 0xffff000002029812 */ /* 0x000fe400078ec0ff */
[----:B------:R-:W-:Y:S02]  /*6110*/  @!P1 LOP3.LUT R5, R5, 0xffff0000, RZ, 0xc0, !PT ;  /* 0xffff000005059812 */ /* 0x000fe400078ec0ff */
[--C-:B------:R-:W-:Y:S02]  /*6120*/  @!P1 SHF.R.U32.HI R38, RZ, 0x10, R63.reuse ;  /* 0x00000010ff269819 */ /* 0x100fe4000001163f */
[----:B------:R-:W-:Y:S02]  /*6130*/  @!P1 SHF.R.U64 R62, R62, 0x10, R63 ;  /* 0x000000103e3e9819 */ /* 0x000fe4000000123f */
[C---:B------:R-:W-:Y:S02]  /*6140*/  @!P1 PRMT R38, R55.reuse, 0x5432, R38 ;  /* 0x0000543237269816 */ /* 0x040fe40000000026 */
[----:B------:R-:W-:Y:S03]  /*6150*/  @!P1 PRMT R55, R55, 0x5410, R62 ;  /* 0x0000541037379816 */ /* 0x000fe6000000003e */
[C---:B------:R-:W-:Y:S01]  /*6160*/  @!P1 IMAD.U32 R36, R38.reuse, 0x10000, RZ ;  /* 0x0001000026249824 */ /* 0x040fe200078e00ff */
[----:B------:R-:W-:Y:S01]  /*6170*/  @!P1 LOP3.LUT R38, R38, 0xffff0000, RZ, 0xc0, !PT ;  /* 0xffff000026269812 */ /* 0x000fe200078ec0ff */
[C---:B------:R-:W-:Y:S01]  /*6180*/  @!P1 IMAD.U32 R32, R55.reuse, 0x10000, RZ ;  /* 0x0001000037209824 */ /* 0x040fe200078e00ff */
[----:B------:R-:W-:Y:S01]  /*6190*/  @!P1 LOP3.LUT R34, R55, 0xffff0000, RZ, 0xc0, !PT ;  /* 0xffff000037229812 */ /* 0x000fe200078ec0ff */
[----:B-1----:R-:W-:Y:S02]  /*61a0*/  @!P1 IMAD.U32 R0, R24, 0x10000, RZ ;  /* 0x0001000018009824 */ /* 0x002fe400078e00ff */
        /* <DEDUP_REMOVED lines=16> */
[----:B------:R-:W-:Y:S02]  /*62b0*/  @!P1 FMUL.FTZ R2, R7, R5 ;  /* 0x0000000507029220 */ /* 0x000fe40000410000 */
[----:B------:R-:W-:Y:S01]  /*62c0*/  @!P1 IMAD.U32 R7, R27, 0x10000, RZ ;  /* 0x000100001b079824 */ /* 0x000fe200078e00ff */
[----:B------:R-:W-:Y:S01]  /*62d0*/  @!P1 F2FP.BF16.PACK_AB R47, R48, R47 ;  /* 0x0000002f302f923e */ /* 0x000fe200000010ff */
[----:B------:R-:W-:Y:S01]  /*62e0*/  @!P1 FFMA.FTZ R49, R23, R5, -R49 ;  /* 0x0000000517319223 */ /* 0x000fe20000010831 */
[C---:B------:R-:W-:Y:S01]  /*62f0*/  @!P1 SHF.L.U32 R5, R6.reuse, 0x10, RZ ;  /* 0x0000001006059819 */ /* 0x040fe200000006ff */
[----:B------:R-:W-:Y:S01]  /*6300*/  @!P1 FMUL.FTZ R52, R7, R36 ;  /* 0x0000002407349220 */ /* 0x000fe20000410000 */
        /* <DEDUP_REMOVED lines=39> */
.L_x_91:
[----:B------:R-:W-:Y:S05]  /*6580*/  BSYNC B0 ;  /* 0x0000000000007941 */ /* 0x000fea0003800000 */
.L_x_90:
[----:B-----5:R2:W4:Y:S01]  /*6590*/  SHFL.IDX PT, R39, R143, 0x3, 0x181f ;  /* 0x00781f008f277f89 */ /* 0x02052200000e0000 */
[----:B------:R-:W-:Y:S03]  /*65a0*/  ISETP.GE.OR P0, PT, R120, R77, P5 ;  /* 0x0000004d7800720c */ /* 0x000fe60002f06670 */
[----:B------:R2:W3:Y:S10]  /*65b0*/  SHFL.IDX PT, R38, R164, 0x3, 0x181f ;  /* 0x00781f00a4267f89 */ /* 0x0004f400000e0000 */
[----:B------:R-:W-:-:S05]  /*65c0*/  @P0 BRA `(.L_x_83) ;  /* 0x00000bb000000947 */ /* 0x000fca0003800000 */
[--C-:B-1----:R-:W-:Y:S01]  /*65d0*/  @!P1 SHF.R.U32.HI R27, RZ, 0x10, R57.reuse ;  /* 0x00000010ff1b9819 */ /* 0x102fe20000011639 */
[----:B------:R-:W-:Y:S01]  /*65e0*/  IMAD.U32 R2, RZ, RZ, UR24 ;  /* 0x00000018ff027e24 */ /* 0x000fe2000f8e00ff */
[----:B------:R-:W-:Y:S01]  /*65f0*/  @!P1 SHF.R.U64 R56, R56, 0x10, R57 ;  /* 0x0000001038389819 */ /* 0x000fe20000001239 */
[----:B------:R-:W1:Y:S01]  /*6600*/  LDS.128 R40, [R112+0x8100] ;  /* 0x0081000070287984 */ /* 0x000e620000000c00 */
[----:B------:R-:W-:Y:S02]  /*6610*/  @!P1 PRMT R27, R54, 0x5432, R27 ;  /* 0x00005432361b9816 */ /* 0x000fe4000000001b */
[----:B------:R-:W-:Y:S02]  /*6620*/  SEL R2, R2, UR17, !P6 ;  /* 0x0000001102027c07 */ /* 0x000fe4000f000000 */
[--C-:B------:R-:W-:Y:S01]  /*6630*/  @!P1 SHF.R.U32.HI R4, RZ, 0x10, R19.reuse ;  /* 0x00000010ff049819 */ /* 0x100fe20000011613 */
[----:B------:R-:W-:Y:S01]  /*6640*/  @!P1 IMAD.U32 R25, R27, 0x10000, RZ ;  /* 0x000100001b199824 */ /* 0x000fe200078e00ff */
[----:B------:R-:W-:Y:S02]  /*6650*/  SHF.R.S32.HI R0, RZ, 0x1f, R2 ;  /* 0x0000001fff007819 */ /* 0x000fe40000011402 */
[C---:B---3--:R-:W-:Y:S02]  /*6660*/  LEA R44, P0, R129.reuse, R38, 0x1 ;  /* 0x00000026812c7211 */ /* 0x048fe400078008ff */
[----:B------:R-:W-:Y:S02]  /*6670*/  LEA.HI R2, R0, R2, RZ, 0x4 ;  /* 0x0000000200027211 */ /* 0x000fe400078f20ff */
[----:B----4-:R-:W-:Y:S02]  /*6680*/  LEA.HI.X R45, R129, R39, R110, 0x1, P0 ;  /* 0x00000027812d7211 */ /* 0x010fe400000f0c6e */
[----:B------:R-:W-:Y:S02]  /*6690*/  LEA.HI.SX32 R2, R2, R130, 0x1c ;  /* 0x0000008202027211 */ /* 0x000fe400078fe2ff */
[----:B------:R-:W-:Y:S02]  /*66a0*/  @!P1 SHF.R.U64 R3, R18, 0x10, R19 ;  /* 0x0000001012039819 */ /* 0x000fe40000001213 */
[----:B------:R-:W-:Y:S01]  /*66b0*/  SHF.R.S32.HI R0, RZ, 0x1f, R2 ;  /* 0x0000001fff007819 */ /* 0x000fe20000011402 */
[----:B------:R-:W-:Y:S01]  /*66c0*/  IMAD.SHL.U32 R37, R2, 0x8, RZ ;  /* 0x0000000802257824 */ /* 0x000fe200078e00ff */
[----:B------:R-:W-:Y:S02]  /*66d0*/  @!P1 PRMT R8, R15, 0x5410, R4 ;  /* 0x000054100f089816 */ /* 0x000fe40000000004 */
[----:B------:R-:W-:Y:S02]  /*66e0*/  LEA.HI R0, R0, R2, RZ, 0x3 ;  /* 0x0000000200007211 */ /* 0x000fe400078f18ff */
[----:B------:R-:W-:Y:S02]  /*66f0*/  LOP3.LUT R2, R119, 0x38, R37, 0xf8, !PT ;  /* 0x0000003877027812 */ /* 0x000fe400078ef825 */
[----:B------:R-:W-:Y:S01]  /*6700*/  @!P1 LOP3.LUT R27, R27, 0xffff0000, RZ, 0xc0, !PT ;  /* 0xffff00001b1b9812 */ /* 0x000fe200078ec0ff */
[----:B------:R-:W-:Y:S01]  /*6710*/  IMAD.SHL.U32 R0, R0, 0x400, RZ ;  /* 0x0000040000007824 */ /* 0x000fe200078e00ff */
[----:B------:R-:W-:Y:S02]  /*6720*/  LOP3.LUT R2, R2, R117, RZ, 0x3c, !PT ;  /* 0x0000007502027212 */ /* 0x000fe400078e3cff */
[----:B------:R-:W-:Y:S02]  /*6730*/  @!P1 PRMT R6, R15, 0x5432, R3 ;  /* 0x000054320f069816 */ /* 0x000fe40000000003 */
[----:B------:R-:W-:Y:S02]  /*6740*/  LOP3.LUT R0, R0, 0x7fffe000, RZ, 0xc0, !PT ;  /* 0x7fffe00000007812 */ /* 0x000fe400078ec0ff */
[----:B------:R-:W-:Y:S02]  /*6750*/  @!P1 PRMT R54, R54, 0x5410, R56 ;  /* 0x0000541036369816 */ /* 0x000fe40000000038 */
[----:B------:R-:W-:Y:S02]  /*6760*/  IADD3 R0, R2, R0, R118 ;  /* 0x0000000002007210 */ /* 0x000fe40007ffe076 */
[----:B------:R-:W-:Y:S01]  /*6770*/  @!P1 LOP3.LUT R19, R54, 0xffff0000, RZ, 0xc0, !PT ;  /* 0xffff000036139812 */ /* 0x000fe200078ec0ff */
[C---:B-1----:R-:W-:Y:S01]  /*6780*/  @!P1 IMAD.U32 R26, R41.reuse, 0x10000, RZ ;  /* 0x00010000291a9824 */ /* 0x042fe200078e00ff */
[----:B------:R-:W-:Y:S01]  /*6790*/  @!P1 LOP3.LUT R28, R41, 0xffff0000, RZ, 0xc0, !PT ;  /* 0xffff0000291c9812 */ /* 0x000fe200078ec0ff */
[----:B------:R-:W-:Y:S01]  /*67a0*/  IMAD.SHL.U32 R20, R0, 0x2, RZ ;  /* 0x0000000200147824 */ /* 0x000fe200078e00ff */
[C---:B------:R-:W-:Y:S01]  /*67b0*/  @!P1 LOP3.LUT R24, R40.reuse, 0xffff0000, RZ, 0xc0, !PT ;  /* 0xffff000028189812 */ /* 0x040fe200078ec0ff */
[----:B------:R-:W-:Y:S01]  /*67c0*/  @!P1 IMAD.U32 R18, R40, 0x10000, RZ ;  /* 0x0001000028129824 */ /* 0x000fe200078e00ff */
[C---:B------:R-:W-:Y:S01]  /*67d0*/  @!P1 SHF.L.U32 R30, R42.reuse, 0x10, RZ ;  /* 0x000000102a1e9819 */ /* 0x040fe200000006ff */
[C---:B------:R-:W-:Y:S01]  /*67e0*/  @!P1 IMAD.U32 R34, R43.reuse, 0x10000, RZ ;  /* 0x000100002b229824 */ /* 0x040fe200078e00ff */
[----:B------:R-:W-:Y:S01]  /*67f0*/  @!P1 LOP3.LUT R36, R43, 0xffff0000, RZ, 0xc0, !PT ;  /* 0xffff00002b249812 */ /* 0x000fe200078ec0ff */
[----:B------:R-:W1:Y:S01]  /*6800*/  LDS.128 R20, [R20+0x8100] ;  /* 0x0081000014147984 */ /* 0x000e620000000c00 */
[----:B------:R-:W-:Y:S02]  /*6810*/  @!P1 LOP3.LUT R32, R42, 0xffff0000, RZ, 0xc0, !PT ;  /* 0xffff00002a209812 */ /* 0x000fe400078ec0ff */
[--C-:B------:R-:W-:Y:S02]  /*6820*/  @!P1 SHF.R.U32.HI R0, RZ, 0x10, R17.reuse ;  /* 0x00000010ff009819 */ /* 0x100fe40000011611 */
[----:B------:R-:W-:Y:S01]  /*6830*/  @!P1 SHF.R.U64 R2, R16, 0x10, R17 ;  /* 0x0000001010029819 */ /* 0x000fe20000001211 */
[----:B------:R-:W-:Y:S01]  /*6840*/  @!P1 IMAD.U32 R17, R54, 0x10000, RZ ;  /* 0x0001000036119824 */ /* 0x000fe200078e00ff */
[C---:B------:R-:W-:Y:S02]  /*6850*/  @!P1 PRMT R0, R14.reuse, 0x5410, R0 ;  /* 0x000054100e009816 */ /* 0x040fe40000000000 */
[----:B------:R-:W-:Y:S02]  /*6860*/  @!P1 PRMT R2, R14, 0x5432, R2 ;  /* 0x000054320e029816 */ /* 0x000fe40000000002 */
[----:B------:R-:W-:Y:S01]  /*6870*/  @!P1 SHF.R.U64 R31, R58, 0x10, R59 ;  /* 0x000000103a1f9819 */ /* 0x000fe2000000123b */
[C---:B------:R-:W-:Y:S01]  /*6880*/  @!P1 IMAD.U32 R7, R0.reuse, 0x10000, RZ ;  /* 0x0001000000079824 */ /* 0x040fe200078e00ff */
[----:B------:R-:W-:Y:S02]  /*6890*/  @!P1 LOP3.LUT R0, R0, 0xffff0000, RZ, 0xc0, !PT ;  /* 0xffff000000009812 */ /* 0x000fe400078ec0ff */
[----:B------:R-:W-:Y:S02]  /*68a0*/  @!P1 LOP3.LUT R14, R2, 0xffff0000, RZ, 0xc0, !PT ;  /* 0xffff0000020e9812 */ /* 0x000fe400078ec0ff */
[----:B------:R-:W-:Y:S02]  /*68b0*/  @!P1 PRMT R31, R53, 0x5432, R31 ;  /* 0x00005432351f9816 */ /* 0x000fe4000000001f */
[----:B------:R-:W-:Y:S02]  /*68c0*/  @!P1 SHF.R.U32.HI R58, RZ, 0x10, R59 ;  /* 0x00000010ff3a9819 */ /* 0x000fe4000001163b */
[----:B------:R-:W-:Y:S01]  /*68d0*/  ISETP.GE.AND P0, PT, R37, c[0x0][0x1d4], PT ;  /* 0x0000750025007a0c */ /* 0x000fe20003f06270 */
[----:B------:R-:W-:Y:S01]  /*68e0*/  @!P1 IMAD.U32 R29, R31, 0x10000, RZ ;  /* 0x000100001f1d9824 */ /* 0x000fe200078e00ff */
[----:B------:R-:W-:Y:S02]  /*68f0*/  @!P1 PRMT R53, R53, 0x5410, R58 ;  /* 0x0000541035359816 */ /* 0x000fe4000000003a */
[----:B------:R-:W-:Y:S02]  /*6900*/  @!P1 LOP3.LUT R31, R31, 0xffff0000, RZ, 0xc0, !PT ;  /* 0xffff00001f1f9812 */ /* 0x000fe400078ec0ff */
[C---:B------:R-:W-:Y:S01]  /*6910*/  @!P1 LOP3.LUT R35, R53.reuse, 0xffff0000, RZ, 0xc0, !PT ;  /* 0xffff000035239812 */ /* 0x040fe200078ec0ff */
[----:B------:R-:W-:Y:S02]  /*6920*/  @!P1 IMAD.U32 R33, R53, 0x10000, RZ ;  /* 0x0001000035219824 */ /* 0x000fe400078e00ff */
[----:B-1----:R-:W-:Y:S01]  /*6930*/  @!P1 IMAD.U32 R16, R23, 0x10000, RZ ;  /* 0x0001000017109824 */ /* 0x002fe200078e00ff */
[C---:B------:R-:W-:Y:S02]  /*6940*/  @!P1 SHF.L.U32 R5, R21.reuse, 0x10, RZ ;  /* 0x0000001015059819 */ /* 0x040fe400000006ff */
[----:B------:R-:W-:Y:S01]  /*6950*/  @!P1 LOP3.LUT R4, R21, 0xffff0000, RZ, 0xc0, !PT ;  /* 0xffff000015049812 */ /* 0x000fe200078ec0ff */
[----:B------:R-:W-:Y:S01]  /*6960*/  @!P1 FMUL.FTZ R52, R16, R33 ;  /* 0x0000002110349220 */ /* 0x000fe20000410000 */
[----:B------:R-:W-:Y:S01]  /*6970*/  @!P1 LOP3.LUT R15, R20, 0xffff0000, RZ, 0xc0, !PT ;  /* 0xffff0000140f9812 */ /* 0x000fe200078ec0ff */
[C---:B------:R-:W-:Y:S02]  /*6980*/  @!P1 FMUL.FTZ R46, R5.reuse, R25 ;  /* 0x00000019052e9220 */ /* 0x040fe40000410000 */
[-C--:B------:R-:W-:Y:S01]  /*6990*/  @!P1 FMUL.FTZ R3, R5, R7.reuse ;  /* 0x0000000705039220 */ /* 0x080fe20000410000 */
[----:B------:R-:W-:Y:S01]  /*69a0*/  @!P1 SHF.L.U32 R5, R2, 0x10, RZ ;  /* 0x0000001002059819 */ /* 0x000fe200000006ff */
[----:B------:R-:W-:Y:S02]  /*69b0*/  @!P1 FFMA.FTZ R46, R26, R7, -R46 ;  /* 0x000000071a2e9223 */ /* 0x000fe4000001082e */
[----:B------:R-:W-:Y:S02]  /*69c0*/  @!P1 IMAD.U32 R7, R20, 0x10000, RZ ;  /* 0x0001000014079824 */ /* 0x000fe400078e00ff */
[C---:B------:R-:W-:Y:S02]  /*69d0*/  @!P1 FMUL.FTZ R47, R4.reuse, R27 ;  /* 0x0000001b042f9220 */ /* 0x040fe40000410000 */
[C---:B------:R-:W-:Y:S02]  /*69e0*/  @!P1 FMUL.FTZ R48, R7.reuse, R17 ;  /* 0x0000001107309220 */ /* 0x040fe40000410000 */
[-C--:B------:R-:W-:Y:S02]  /*69f0*/  @!P1 FMUL.FTZ R4, R4, R0.reuse ;  /* 0x0000000004049220 */ /* 0x080fe40000410000 */
[----:B------:R-:W-:Y:S02]  /*6a00*/  @!P1 FFMA.FTZ R47, R28, R0, -R47 ;  /* 0x000000001c2f9223 */ /* 0x000fe4000001082f */
[-C--:B------:R-:W-:Y:S02]  /*6a10*/  @!P1 FMUL.FTZ R0, R7, R5.reuse ;  /* 0x0000000507009220 */ /* 0x080fe40000410000 */
[----:B------:R-:W-:Y:S01]  /*6a20*/  @!P1 FFMA.FTZ R48, R18, R5, -R48 ;  /* 0x0000000512309223 */ /* 0x000fe20000010830 */
[----:B------:R-:W-:Y:S01]  /*6a30*/  @!P1 F2FP.BF16.PACK_AB R46, R47, R46 ;  /* 0x0000002e2f2e923e */ /* 0x000fe200000010ff */
[----:B------:R-:W-:Y:S02]  /*6a40*/  @!P1 IMAD.U32 R5, R22, 0x10000, RZ ;  /* 0x0001000016059824 */ /* 0x000fe400078e00ff */
[----:B------:R-:W-:Y:S02]  /*6a50*/  @!P1 FMUL.FTZ R49, R15, R19 ;  /* 0x000000130f319220 */ /* 0x000fe40000410000 */
[C---:B------:R-:W-:Y:S02]  /*6a60*/  @!P1 IMAD.U32 R7, R6.reuse, 0x10000, RZ ;  /* 0x0001000006079824 */ /* 0x040fe400078e00ff */
[----:B------:R-:W-:Y:S02]  /*6a70*/  @!P1 FMUL.FTZ R50, R5, R29 ;  /* 0x0000001d05329220 */ /* 0x000fe40000410000 */
[-C--:B------:R-:W-:Y:S01]  /*6a80*/  @!P1 FMUL.FTZ R2, R15, R14.reuse ;  /* 0x0000000e0f029220 */ /* 0x080fe20000410000 */
[----:B------:R-:W-:Y:S01]  /*6a90*/  @!P1 LOP3.LUT R15, R6, 0xffff0000, RZ, 0xc0, !PT ;  /* 0xffff0000060f9812 */ /* 0x000fe200078ec0ff */
[----:B------:R-:W-:Y:S01]  /*6aa0*/  @!P1 FFMA.FTZ R49, R24, R14, -R49 ;  /* 0x0000000e18319223 */ /* 0x000fe20000010831 */
[----:B------:R-:W-:Y:S01]  /*6ab0*/  @!P1 LOP3.LUT R14, R23, 0xffff0000, RZ, 0xc0, !PT ;  /* 0xffff0000170e9812 */ /* 0x000fe200078ec0ff */
[-C--:B------:R-:W-:Y:S01]  /*6ac0*/  @!P1 FMUL.FTZ R5, R5, R7.reuse ;  /* 0x0000000705059220 */ /* 0x080fe20000410000 */
[----:B------:R-:W-:Y:S01]  /*6ad0*/  @!P1 LOP3.LUT R6, R22, 0xffff0000, RZ, 0xc0, !PT ;  /* 0xffff000016069812 */ /* 0x000fe200078ec0ff */
[----:B------:R-:W-:Y:S01]  /*6ae0*/  @!P1 FFMA.FTZ R50, R30, R7, -R50 ;  /* 0x000000071e329223 */ /* 0x000fe20000010832 */
[----:B------:R-:W-:Y:S01]  /*6af0*/  @!P1 F2FP.BF16.PACK_AB R48, R49, R48 ;  /* 0x000000303130923e */ /* 0x000fe200000010ff */
[C---:B------:R-:W-:Y:S01]  /*6b00*/  @!P1 IMAD.U32 R7, R8.reuse, 0x10000, RZ ;  /* 0x0001000008079824 */ /* 0x040fe200078e00ff */
[----:B------:R-:W-:Y:S01]  /*6b10*/  @!P1 LOP3.LUT R8, R8, 0xffff0000, RZ, 0xc0, !PT ;  /* 0xffff000008089812 */ /* 0x000fe200078ec0ff */
[----:B------:R-:W-:Y:S01]  /*6b20*/  @!P1 FMUL.FTZ R51, R14, R35 ;  /* 0x000000230e339220 */ /* 0x000fe20000410000 */
[----:B------:R-:W-:Y:S01]  /*6b30*/  @!P1 MOV R40, R48 ;  /* 0x0000003000289202 */ /* 0x000fe20000000f00 */
[----:B------:R-:W-:Y:S02]  /*6b40*/  @!P1 FMUL.FTZ R53, R6, R31 ;  /* 0x0000001f06359220 */ /* 0x000fe40000410000 */
[----:B------:R-:W-:Y:S02]  /*6b50*/  @!P1 FFMA.FTZ R52, R34, R7, -R52 ;  /* 0x0000000722349223 */ /* 0x000fe40000010834 */
[----:B------:R-:W-:Y:S02]  /*6b60*/  @!P1 FFMA.FTZ R51, R36, R8, -R51 ;  /* 0x0000000824339223 */ /* 0x000fe40000010833 */
[-C--:B------:R-:W-:Y:S02]  /*6b70*/  @!P1 FFMA.FTZ R53, R32, R15.reuse, -R53 ;  /* 0x0000000f20359223 */ /* 0x080fe40000010835 */
[----:B------:R-:W-:Y:S01]  /*6b80*/  @!P1 IMAD.MOV.U32 R41, RZ, RZ, R46 ;  /* 0x000000ffff299224 */ /* 0x000fe200078e002e */
[----:B------:R-:W-:Y:S01]  /*6b90*/  @!P1 F2FP.BF16.PACK_AB R51, R51, R52 ;  /* 0x000000343333923e */ /* 0x000fe200000010ff */
[----:B------:R-:W-:Y:S01]  /*6ba0*/  @!P1 FFMA.FTZ R0, R17, R18, R0 ;  /* 0x0000001211009223 */ /* 0x000fe20000010000 */
[----:B------:R-:W-:Y:S01]  /*6bb0*/  @!P1 F2FP.BF16.PACK_AB R50, R53, R50 ;  /* 0x000000323532923e */ /* 0x000fe200000010ff */
[----:B------:R-:W-:Y:S02]  /*6bc0*/  @!P1 FFMA.FTZ R2, R19, R24, R2 ;  /* 0x0000001813029223 */ /* 0x000fe40000010002 */
[----:B------:R-:W-:Y:S02]  /*6bd0*/  @!P1 IMAD.MOV.U32 R43, RZ, RZ, R51 ;  /* 0x000000ffff2b9224 */ /* 0x000fe400078e0033 */
[----:B------:R-:W-:Y:S01]  /*6be0*/  @!P1 IMAD.MOV.U32 R42, RZ, RZ, R50 ;  /* 0x000000ffff2a9224 */ /* 0x000fe200078e0032 */
[----:B------:R-:W-:Y:S01]  /*6bf0*/  @!P1 F2FP.BF16.PACK_AB R0, R2, R0 ;  /* 0x000000000200923e */ /* 0x000fe200000010ff */
[----:B------:R-:W-:Y:S02]  /*6c00*/  @!P1 FFMA.FTZ R3, R25, R26, R3 ;  /* 0x0000001a19039223 */ /* 0x000fe40000010003 */
[----:B------:R-:W-:Y:S01]  /*6c10*/  @!P1 FMUL.FTZ R6, R6, R15 ;  /* 0x0000000f06069220 */ /* 0x000fe20000410000 */
[----:B------:R1:W-:Y:S01]  /*6c20*/  ST.E.128 [R44.64], R40 ;  /* 0x000000282c007985 */ /* 0x0003e2000c101d14 */
[----:B------:R-:W-:Y:S02]  /*6c30*/  @!P1 FFMA.FTZ R4, R27, R28, R4 ;  /* 0x0000001c1b049223 */ /* 0x000fe40000010004 */
[----:B------:R-:W-:Y:S02]  /*6c40*/  @!P1 FMUL.FTZ R7, R16, R7 ;  /* 0x0000000710079220 */ /* 0x000fe40000410000 */
[----:B------:R-:W-:Y:S01]  /*6c50*/  @!P1 FFMA.FTZ R5, R29, R30, R5 ;  /* 0x0000001e1d059223 */ /* 0x000fe20000010005 */
[----:B------:R-:W-:Y:S01]  /*6c60*/  @!P1 F2FP.BF16.PACK_AB R3, R4, R3 ;  /* 0x000000030403923e */ /* 0x000fe200000010ff */
[----:B------:R-:W-:Y:S02]  /*6c70*/  @!P1 FMUL.FTZ R8, R14, R8 ;  /* 0x000000080e089220 */ /* 0x000fe40000410000 */
[----:B------:R-:W-:Y:S01]  /*6c80*/  @!P1 FFMA.FTZ R6, R31, R32, R6 ;  /* 0x000000201f069223 */ /* 0x000fe20000010006 */
[----:B------:R-:W-:Y:S01]  /*6c90*/  @!P1 MOV R21, R3 ;  /* 0x0000000300159202 */ /* 0x000fe20000000f00 */
[----:B------:R-:W-:Y:S02]  /*6ca0*/  @!P1 FFMA.FTZ R7, R33, R34, R7 ;  /* 0x0000002221079223 */ /* 0x000fe40000010007 */
[----:B------:R-:W-:Y:S01]  /*6cb0*/  @!P1 FFMA.FTZ R8, R35, R36, R8 ;  /* 0x0000002423089223 */ /* 0x000fe20000010008 */
[----:B------:R-:W-:Y:S01]  /*6cc0*/  @!P1 F2FP.BF16.PACK_AB R5, R6, R5 ;  /* 0x000000050605923e */ /* 0x000fe200000010ff */
[----:B------:R-:W-:Y:S03]  /*6cd0*/  @!P1 IMAD.MOV.U32 R20, RZ, RZ, R0 ;  /* 0x000000ffff149224 */ /* 0x000fe600078e0000 */
[----:B------:R-:W-:Y:S01]  /*6ce0*/  @!P1 F2FP.BF16.PACK_AB R7, R8, R7 ;  /* 0x000000070807923e */ /* 0x000fe200000010ff */
[----:B------:R-:W-:Y:S04]  /*6cf0*/  @!P1 IMAD.MOV.U32 R22, RZ, RZ, R5 ;  /* 0x000000ffff169224 */ /* 0x000fe800078e0005 */
[----:B------:R-:W-:Y:S01]  /*6d00*/  @!P1 IMAD.MOV.U32 R23, RZ, RZ, R7 ;  /* 0x000000ffff179224 */ /* 0x000fe200078e0007 */
[----:B------:R-:W-:-:S05]  /*6d10*/  @P0 BRA `(.L_x_83) ;  /* 0x0000046000000947 */ /* 0x000fca0003800000 */
[C---:B------:R-:W-:Y:S04]  /*6d20*/  LEA R2, P0, R37.reuse, R38, 0x1 ;  /* 0x0000002625027211 */ /* 0x040fe800078008ff */
[----:B------:R-:W-:Y:S05]  /*6d30*/  LEA.HI.X.SX32 R3, R37, R39, 0x1, P0 ;  /* 0x0000002725037211 */ /* 0x000fea00000f0eff */
[----:B------:R3:W-:Y:S01]  /*6d40*/  ST.E.128 [R2.64], R20 ;  /* 0x0000001402007985 */ /* 0x0007e2000c101d14 */
[----:B------:R-:W-:-:S05]  /*6d50*/  BRA `(.L_x_83) ;  /* 0x0000042000007947 */ /* 0x000fca0003800000 */
.L_x_61:
[----:B------:R1:W2:Y:S01]  /*6d60*/  SHFL.IDX PT, R3, R143, RZ, 0x181f ;  /* 0x00181fff8f037589 */ /* 0x0002a200000e0000 */
[----:B------:R-:W-:Y:S01]  /*6d70*/  IADD3 R77, -R81, UR16, RZ ;  /* 0x00000010514d7c10 */ /* 0x000fe2000fffe1ff */
[----:B------:R-:W-:Y:S02]  /*6d80*/  BSSY B0, `(.L_x_92) ;  /* 0x0000011000007945 */ /* 0x000fe40003800000 */
[----:B------:R1:W3:Y:S01]  /*6d90*/  SHFL.IDX PT, R2, R164, RZ, 0x181f ;  /* 0x00181fffa4027589 */ /* 0x0002e200000e0000 */
[----:B------:R-:W-:Y:S05]  /*6da0*/  IMNMX R77, R77, 0x80, PT ;  /* 0x000000804d4d7817 */ /* 0x000fea0003800200 */
[----:B------:R-:W-:Y:S05]  /*6db0*/  IMAD.IADD R0, R77, 0x1, -R139 ;  /* 0x000000014d007824 */ /* 0x000fea00078e0a8b */
[----:B------:R-:W-:Y:S11]  /*6dc0*/  ISETP.GE.AND P0, PT, R0, 0x1, PT ;  /* 0x000000010000780c */ /* 0x000ff60003f06270 */
[----:B------:R-:W-:Y:S02]  /*6dd0*/  @!UPT UIADD3 URZ, URZ, URZ, URZ ;  /* 0x0000003f3f3ff290 */ /* 0x000fe4000fffe03f */
[----:B------:R-:W-:-:S05]  /*6de0*/  @!P0 BRA `(.L_x_93) ;  /* 0x000000a000008947 */ /* 0x000fca0003800000 */
[----:B-123--:R-:W1:Y:S01]  /*6df0*/  @!P5 LDS.128 R4, [R134+0x8100] ;  /* 0x008100008604d984 */ /* 0x00ee620000000c00 */
[CC--:B------:R-:W-:Y:S04]  /*6e00*/  @!P5 LEA R14, P0, R10.reuse, R2.reuse, 0x1 ;  /* 0x000000020a0ed211 */ /* 0x0c0fe800078008ff */
[-C--:B------:R-:W-:Y:S02]  /*6e10*/  @!P5 LEA.HI.X R15, R10, R3.reuse, R11, 0x1, P0 ;  /* 0x000000030a0fd211 */ /* 0x080fe400000f0c0b */
[----:B------:R-:W-:Y:S11]  /*6e20*/  ISETP.GE.AND P0, PT, R138, c[0x0][0x1d4], PT ;  /* 0x000075008a007a0c */ /* 0x000ff60003f06270 */
[----:B------:R-:W-:Y:S02]  /*6e30*/  @!UPT UIADD3 URZ, URZ, URZ, URZ ;  /* 0x0000003f3f3ff290 */ /* 0x000fe4000fffe03f */
[C---:B------:R-:W-:Y:S04]  /*6e40*/  @!P0 LEA R2, P1, R131.reuse, R2, 0x1 ;  /* 0x0000000283028211 */ /* 0x040fe800078208ff */
[----:B------:R-:W-:Y:S01]  /*6e50*/  @!P0 LEA.HI.X R3, R131, R3, R111, 0x1, P1 ;  /* 0x0000000383038211 */ /* 0x000fe200008f0c6f */
[----:B-1----:R-:W-:Y:S04]  /*6e60*/  @!P5 ST.E.128 [R14.64], R4 ;  /* 0x000000040e00d985 */ /* 0x002fe8000c101d14 */
[----:B------:R-:W1:Y:S04]  /*6e70*/  @!P0 LDS.128 R4, [R134+0xc100] ;  /* 0x00c1000086048984 */ /* 0x000e680000000c00 */
[----:B-1----:R1:W-:Y:S02]  /*6e80*/  @!P0 ST.E.128 [R2.64], R4 ;  /* 0x0000000402008985 */ /* 0x0023e4000c101d14 */
.L_x_93:
[----:B-123--:R-:W-:Y:S05]  /*6e90*/  BSYNC B0 ;  /* 0x0000000000007941 */ /* 0x00efea0003800000 */
.L_x_92:
[----:B------:R1:W2:Y:S01]  /*6ea0*/  SHFL.IDX PT, R3, R143, 0x1, 0x181f ;  /* 0x00381f008f037f89 */ /* 0x0002a200000e0000 */
[----:B------:R-:W-:Y:S01]  /*6eb0*/  ISETP.GE.AND P0, PT, R0, 0x21, PT ;  /* 0x000000210000780c */ /* 0x000fe20003f06270 */
[----:B------:R-:W-:Y:S02]  /*6ec0*/  BSSY B0, `(.L_x_94) ;  /* 0x000000d000007945 */ /* 0x000fe40003800000 */
[----:B------:R1:W3:Y:S10]  /*6ed0*/  SHFL.IDX PT, R2, R164, 0x1, 0x181f ;  /* 0x00381f00a4027f89 */ /* 0x0002f400000e0000 */
[----:B------:R-:W-:-:S05]  /*6ee0*/  @!P0 BRA `(.L_x_95) ;  /* 0x000000a000008947 */ /* 0x000fca0003800000 */
[----:B------:R-:W4:Y:S01]  /*6ef0*/  @!P5 LDS.128 R4, [R134+0x9100] ;  /* 0x009100008604d984 */ /* 0x000f220000000c00 */
[CC--:B---3--:R-:W-:Y:S04]  /*6f00*/  @!P5 LEA R14, P0, R10.reuse, R2.reuse, 0x1 ;  /* 0x000000020a0ed211 */ /* 0x0c8fe800078008ff */
[-C--:B--2---:R-:W-:Y:S02]  /*6f10*/  @!P5 LEA.HI.X R15, R10, R3.reuse, R11, 0x1, P0 ;  /* 0x000000030a0fd211 */ /* 0x084fe400000f0c0b */
[----:B------:R-:W-:Y:S11]  /*6f20*/  ISETP.GE.AND P0, PT, R138, c[0x0][0x1d4], PT ;  /* 0x000075008a007a0c */ /* 0x000ff60003f06270 */
[----:B------:R-:W-:Y:S02]  /*6f30*/  @!UPT UIADD3 URZ, URZ, URZ, URZ ;  /* 0x0000003f3f3ff290 */ /* 0x000fe4000fffe03f */
[C---:B------:R-:W-:Y:S04]  /*6f40*/  @!P0 LEA R2, P1, R131.reuse, R2, 0x1 ;  /* 0x0000000283028211 */ /* 0x040fe800078208ff */
[----:B------:R-:W-:Y:S01]  /*6f50*/  @!P0 LEA.HI.X R3, R131, R3, R111, 0x1, P1 ;  /* 0x0000000383038211 */ /* 0x000fe200008f0c6f */
[----:B----4-:R-:W-:Y:S04]  /*6f60*/  @!P5 ST.E.128 [R14.64], R4 ;  /* 0x000000040e00d985 */ /* 0x010fe8000c101d14 */
[----:B------:R-:W2:Y:S04]  /*6f70*/  @!P0 LDS.128 R4, [R134+0xd100] ;  /* 0x00d1000086048984 */ /* 0x000ea80000000c00 */
[----:B--2---:R2:W-:Y:S02]  /*6f80*/  @!P0 ST.E.128 [R2.64], R4 ;  /* 0x0000000402008985 */ /* 0x0045e4000c101d14 */
.L_x_95:
[----:B------:R-:W-:Y:S05]  /*6f90*/  BSYNC B0 ;  /* 0x0000000000007941 */ /* 0x000fea0003800000 */
.L_x_94:
[----:B--2---:R2:W4:Y:S01]  /*6fa0*/  SHFL.IDX PT, R3, R143, 0x2, 0x181f ;  /* 0x00581f008f037f89 */ /* 0x00452200000e0000 */
[----:B------:R-:W-:Y:S01]  /*6fb0*/  ISETP.GE.AND P0, PT, R0, 0x41, PT ;  /* 0x000000410000780c */ /* 0x000fe20003f06270 */
[----:B------:R-:W-:Y:S02]  /*6fc0*/  BSSY B0, `(.L_x_96) ;  /* 0x000000d000007945 */ /* 0x000fe40003800000 */
[----:B---3--:R2:W3:Y:S10]  /*6fd0*/  SHFL.IDX PT, R2, R164, 0x2, 0x181f ;  /* 0x00581f00a4027f89 */ /* 0x0084f400000e0000 */
[----:B------:R-:W-:-:S05]  /*6fe0*/  @!P0 BRA `(.L_x_97) ;  /* 0x000000a000008947 */ /* 0x000fca0003800000 */
[----:B------:R-:W5:Y:S01]  /*6ff0*/  @!P5 LDS.128 R4, [R134+0xa100] ;  /* 0x00a100008604d984 */ /* 0x000f620000000c00 */
[CC--:B---3--:R-:W-:Y:S04]  /*7000*/  @!P5 LEA R14, P0, R10.reuse, R2.reuse, 0x1 ;  /* 0x000000020a0ed211 */ /* 0x0c8fe800078008ff */
[-C--:B----4-:R-:W-:Y:S02]  /*7010*/  @!P5 LEA.HI.X R15, R10, R3.reuse, R11, 0x1, P0 ;  /* 0x000000030a0fd211 */ /* 0x090fe400000f0c0b */
[----:B------:R-:W-:Y:S11]  /*7020*/  ISETP.GE.AND P0, PT, R138, c[0x0][0x1d4], PT ;  /* 0x000075008a007a0c */ /* 0x000ff60003f06270 */
[----:B------:R-:W-:Y:S02]  /*7030*/  @!UPT UIADD3 URZ, URZ, URZ, URZ ;  /* 0x0000003f3f3ff290 */ /* 0x000fe4000fffe03f */
[C---:B------:R-:W-:Y:S04]  /*7040*/  @!P0 LEA R2, P1, R131.reuse, R2, 0x1 ;  /* 0x0000000283028211 */ /* 0x040fe800078208ff */
[----:B------:R-:W-:Y:S01]  /*7050*/  @!P0 LEA.HI.X R3, R131, R3, R111, 0x1, P1 ;  /* 0x0000000383038211 */ /* 0x000fe200008f0c6f */
[----:B-----5:R-:W-:Y:S04]  /*7060*/  @!P5 ST.E.128 [R14.64], R4 ;  /* 0x000000040e00d985 */ /* 0x020fe8000c101d14 */
[----:B------:R-:W3:Y:S04]  /*7070*/  @!P0 LDS.128 R4, [R134+0xe100] ;  /* 0x00e1000086048984 */ /* 0x000ee80000000c00 */
[----:B---3--:R3:W-:Y:S02]  /*7080*/  @!P0 ST.E.128 [R2.64], R4 ;  /* 0x0000000402008985 */ /* 0x0087e4000c101d14 */
.L_x_97:
[----:B------:R-:W-:Y:S05]  /*7090*/  BSYNC B0 ;  /* 0x0000000000007941 */ /* 0x000fea0003800000 */
.L_x_96:
[----:B-12---:R-:W1:Y:S01]  /*70a0*/  SHFL.IDX PT, R143, R143, 0x3, 0x181f ;  /* 0x00781f008f8f7f89 */ /* 0x006e6200000e0000 */
[----:B------:R-:W-:Y:S03]  /*70b0*/  ISETP.GE.AND P0, PT, R0, 0x61, PT ;  /* 0x000000610000780c */ /* 0x000fe60003f06270 */
[----:B------:R-:W2:Y:S10]  /*70c0*/  SHFL.IDX PT, R164, R164, 0x3, 0x181f ;  /* 0x00781f00a4a47f89 */ /* 0x000eb400000e0000 */
[----:B------:R-:W-:-:S05]  /*70d0*/  @!P0 BRA `(.L_x_83) ;  /* 0x000000a000008947 */ /* 0x000fca0003800000 */
[----:B---3--:R-:W3:Y:S01]  /*70e0*/  @!P5 LDS.128 R4, [R134+0xb100] ;  /* 0x00b100008604d984 */ /* 0x008ee20000000c00 */
[CC--:B--2---:R-:W-:Y:S04]  /*70f0*/  @!P5 LEA R2, P0, R10.reuse, R164.reuse, 0x1 ;  /* 0x000000a40a02d211 */ /* 0x0c4fe800078008ff */
[-C--:B-1--4-:R-:W-:Y:S02]  /*7100*/  @!P5 LEA.HI.X R3, R10, R143.reuse, R11, 0x1, P0 ;  /* 0x0000008f0a03d211 */ /* 0x092fe400000f0c0b */
[----:B------:R-:W-:Y:S11]  /*7110*/  ISETP.GE.AND P0, PT, R138, c[0x0][0x1d4], PT ;  /* 0x000075008a007a0c */ /* 0x000ff60003f06270 */
[----:B------:R-:W-:Y:S02]  /*7120*/  @!UPT UIADD3 URZ, URZ, URZ, URZ ;  /* 0x0000003f3f3ff290 */ /* 0x000fe4000fffe03f */
[C---:B------:R-:W-:Y:S04]  /*7130*/  @!P0 LEA R164, P1, R131.reuse, R164, 0x1 ;  /* 0x000000a483a48211 */ /* 0x040fe800078208ff */
[----:B------:R-:W-:Y:S01]  /*7140*/  @!P0 LEA.HI.X R165, R131, R143, R111, 0x1, P1 ;  /* 0x0000008f83a58211 */ /* 0x000fe200008f0c6f */
[----:B---3--:R-:W-:Y:S04]  /*7150*/  @!P5 ST.E.128 [R2.64], R4 ;  /* 0x000000040200d985 */ /* 0x008fe8000c101d14 */
[----:B------:R-:W1:Y:S04]  /*7160*/  @!P0 LDS.128 R4, [R134+0xf100] ;  /* 0x00f1000086048984 */ /* 0x000e680000000c00 */
[----:B-1----:R1:W-:Y:S02]  /*7170*/  @!P0 ST.E.128 [R164.64], R4 ;  /* 0x00000004a4008985 */ /* 0x0023e4000c101d14 */
.L_x_83:
[----:B------:R-:W-:Y:S05]  /*7180*/  BSYNC B2 ;  /* 0x0000000000027941 */ /* 0x000fea0003800000 */
.L_x_60:
[----:B------:R-:W-:Y:S01]  /*7190*/  IMAD.IADD R81, R85, 0x1, -R81 ;  /* 0x0000000155517824 */ /* 0x000fe200078e0a51 */
[----:B------:R-:W-:Y:S01]  /*71a0*/  LEA R14, P0, R133, R156, 0x7 ;  /* 0x0000009c850e7211 */ /* 0x000fe200078038ff */
[----:B------:R-:W-:Y:S01]  /*71b0*/  BSSY B0, `(.L_x_98) ;  /* 0x0000057000007945 */ /* 0x000fe20003800000 */
[----:B------:R-:W-:Y:S02]  /*71c0*/  ISETP.NE.AND P6, PT, R141, RZ, PT ;  /* 0x000000ff8d00720c */ /* 0x000fe40003fc5270 */
[C---:B------:R-:W-:Y:S02]  /*71d0*/  ISETP.GE.AND P2, PT, R81.reuse, 0x21, PT ;  /* 0x000000215100780c */ /* 0x040fe40003f46270 */
[----:B------:R-:W-:Y:S02]  /*71e0*/  ISETP.GE.AND P1, PT, R81, 0x41, PT ;  /* 0x000000415100780c */ /* 0x000fe40003f26270 */
[----:B------:R-:W-:Y:S02]  /*71f0*/  LEA.HI.X.SX32 R15, R133, R157, 0x7, P0 ;  /* 0x0000009d850f7211 */ /* 0x000fe400000f3eff */
[----:B------:R-:W-:Y:S07]  /*7200*/  IADD3 R77, -R139, R77, RZ ;  /* 0x0000004d8b4d7210 */ /* 0x000fee0007ffe1ff */
[----:B-1----:R-:W-:Y:S01]  /*7210*/  @P2 IMAD.MOV.U32 R18, RZ, RZ, R148 ;  /* 0x000000ffff122224 */ /* 0x002fe200078e0094 */
[C---:B---3--:R-:W-:Y:S02]  /*7220*/  @P2 IADD3 R2, P0, R14.reuse, 0x20, RZ ;  /* 0x000000200e022810 */ /* 0x048fe40007f1e0ff */
[-C--:B------:R-:W-:Y:S03]  /*7230*/  @P2 MOV R19, R84.reuse ;  /* 0x0000005400132202 */ /* 0x080fe60000000f00 */
[----:B------:R-:W-:Y:S01]  /*7240*/  @P2 IMAD.X R0, RZ, RZ, R15, P0 ;  /* 0x000000ffff002224 */ /* 0x000fe200000e060f */
[----:B------:R-:W-:Y:S01]  /*7250*/  @P1 IADD3 R4, P0, R14, 0x40, RZ ;  /* 0x000000400e041810 */ /* 0x000fe20007f1e0ff */
[----:B------:R-:W-:Y:S03]  /*7260*/  @P2 IMAD.WIDE.U32 R18, R2, c[0x0][0x258], R18 ;  /* 0x0000960002122a25 */ /* 0x000fe600078e0012 */
[----:B----4-:R-:W-:Y:S01]  /*7270*/  @P1 IADD3.X R3, RZ, R15, RZ, P0, !PT ;  /* 0x0000000fff031210 */ /* 0x010fe200007fe4ff */
[----:B------:R-:W-:Y:S01]  /*7280*/  @P2 IMAD R0, R0, c[0x0][0x258], RZ ;  /* 0x0000960000002a24 */ /* 0x000fe200078e02ff */
[----:B------:R-:W-:Y:S03]  /*7290*/  ISETP.GE.AND P0, PT, R81, 0x61, PT ;  /* 0x000000615100780c */ /* 0x000fe60003f06270 */
[----:B------:R-:W-:Y:S02]  /*72a0*/  @P2 IMAD R0, R2, c[0x0][0x25c], R0 ;  /* 0x0000970002002a24 */ /* 0x000fe400078e0200 */
[----:B------:R-:W-:Y:S02]  /*72b0*/  @P1 IMAD R3, R3, c[0x0][0x258], RZ ;  /* 0x0000960003031a24 */ /* 0x000fe400078e02ff */
[----:B------:R-:W-:Y:S01]  /*72c0*/  @P2 IMAD.IADD R0, R19, 0x1, R0 ;  /* 0x0000000113002824 */ /* 0x000fe200078e0200 */
[-C--:B------:R-:W-:Y:S01]  /*72d0*/  @P1 MOV R19, R84.reuse ;  /* 0x0000005400131202 */ /* 0x080fe20000000f00 */
[----:B------:R-:W-:Y:S04]  /*72e0*/  @P1 IMAD R3, R4, c[0x0][0x25c], R3 ;  /* 0x0000970004031a24 */ /* 0x000fe800078e0203 */
[----:B------:R-:W-:Y:S05]  /*72f0*/  @P0 IADD3 R6, P3, R14, 0x60, RZ ;  /* 0x000000600e060810 */ /* 0x000fea0007f7e0ff */
[----:B------:R-:W-:Y:S01]  /*7300*/  @P0 IMAD.X R5, RZ, RZ, R15, P3 ;  /* 0x000000ffff050224 */ /* 0x000fe200018e060f */
[----:B------:R-:W-:Y:S03]  /*7310*/  ISETP.GE.AND P3, PT, R81, 0x1, PT ;  /* 0x000000015100780c */ /* 0x000fe60003f66270 */
[----:B------:R-:W-:Y:S04]  /*7320*/  @P0 IMAD R5, R5, c[0x0][0x258], RZ ;  /* 0x0000960005050a24 */ /* 0x000fe800078e02ff */
[----:B------:R-:W-:Y:S06]  /*7330*/  @P0 IMAD R5, R6, c[0x0][0x25c], R5 ;  /* 0x0000970006050a24 */ /* 0x000fec00078e0205 */
[----:B------:R-:W-:Y:S01]  /*7340*/  @P3 MOV R17, R84 ;  /* 0x0000005400113202 */ /* 0x000fe20000000f00 */
[----:B------:R-:W-:Y:S02]  /*7350*/  @P3 IMAD R7, R15, c[0x0][0x258], RZ ;  /* 0x000096000f073a24 */ /* 0x000fe400078e02ff */
[----:B------:R-:W-:Y:S02]  /*7360*/  @P3 IMAD.MOV.U32 R16, RZ, RZ, R148 ;  /* 0x000000ffff103224 */ /* 0x000fe400078e0094 */
[C---:B------:R-:W-:Y:S02]  /*7370*/  @P3 IMAD R7, R14.reuse, c[0x0][0x25c], R7 ;  /* 0x000097000e073a24 */ /* 0x040fe400078e0207 */
[----:B------:R-:W-:Y:S04]  /*7380*/  @P3 IMAD.WIDE.U32 R16, R14, c[0x0][0x258], R16 ;  /* 0x000096000e103a25 */ /* 0x000fe800078e0010 */
[----:B------:R-:W-:Y:S01]  /*7390*/  @P3 IMAD.IADD R7, R17, 0x1, R7 ;  /* 0x0000000111073824 */ /* 0x000fe200078e0207 */
[C---:B------:R-:W-:Y:S04]  /*73a0*/  @P3 LEA R14, P4, R16.reuse, c[0x0][0x250], 0x1 ;  /* 0x00009400100e3a11 */ /* 0x040fe800078808ff */
[----:B------:R-:W-:Y:S02]  /*73b0*/  @P3 LEA.HI.X R15, R16, c[0x0][0x254], R7, 0x1, P4 ;  /* 0x00009500100f3a11 */ /* 0x000fe400020f0c07 */
[C---:B------:R-:W-:Y:S04]  /*73c0*/  @P2 LEA R16, P4, R18.reuse, c[0x0][0x250], 0x1 ;  /* 0x0000940012102a11 */ /* 0x040fe800078808ff */
[----:B------:R-:W-:Y:S01]  /*73d0*/  @P2 LEA.HI.X R17, R18, c[0x0][0x254], R0, 0x1, P4 ;  /* 0x0000950012112a11 */ /* 0x000fe200020f0c00 */
[----:B------:R-:W-:Y:S02]  /*73e0*/  @P1 IMAD.MOV.U32 R18, RZ, RZ, R148 ;  /* 0x000000ffff121224 */ /* 0x000fe400078e0094 */
[----:B------:R-:W-:Y:S02]  /*73f0*/  IMAD R0, R79, c[0x0][0x208], RZ ;  /* 0x000082004f007a24 */ /* 0x000fe400078e02ff */
[----:B------:R-:W-:Y:S04]  /*7400*/  @P1 IMAD.WIDE.U32 R18, R4, c[0x0][0x258], R18 ;  /* 0x0000960004121a25 */ /* 0x000fe800078e0012 */
[----:B------:R-:W-:Y:S01]  /*7410*/  @P1 IMAD.IADD R3, R19, 0x1, R3 ;  /* 0x0000000113031824 */ /* 0x000fe200078e0203 */
[----:B------:R-:W-:Y:S01]  /*7420*/  @P1 LEA R2, P4, R18, c[0x0][0x250], 0x1 ;  /* 0x0000940012021a11 */ /* 0x000fe200078808ff */
[----:B------:R-:W-:Y:S02]  /*7430*/  @P0 IMAD.MOV.U32 R19, RZ, RZ, R84 ;  /* 0x000000ffff130224 */ /* 0x000fe400078e0054 */
[----:B------:R-:W-:Y:S01]  /*7440*/  IMAD R0, R80, c[0x0][0x20c], R0 ;  /* 0x0000830050007a24 */ /* 0x000fe200078e0200 */
[----:B------:R-:W-:Y:S02]  /*7450*/  @P1 LEA.HI.X R3, R18, c[0x0][0x254], R3, 0x1, P4 ;  /* 0x0000950012031a11 */ /* 0x000fe400020f0c03 */
[----:B------:R-:W-:Y:S05]  /*7460*/  @P0 MOV R18, R148 ;  /* 0x0000009400120202 */ /* 0x000fea0000000f00 */
[----:B------:R-:W-:Y:S05]  /*7470*/  @P0 IMAD.WIDE.U32 R18, R6, c[0x0][0x258], R18 ;  /* 0x0000960006120a25 */ /* 0x000fea00078e0012 */
[C---:B------:R-:W-:Y:S02]  /*7480*/  @P0 LEA R4, P4, R18.reuse, c[0x0][0x250], 0x1 ;  /* 0x0000940012040a11 */ /* 0x040fe400078808ff */
[----:B------:R-:W-:Y:S04]  /*7490*/  @P0 IADD3 R5, R19, R5, RZ ;  /* 0x0000000513050210 */ /* 0x000fe80007ffe0ff */
[----:B------:R-:W-:Y:S02]  /*74a0*/  @P0 LEA.HI.X R5, R18, c[0x0][0x254], R5, 0x1, P4 ;  /* 0x0000950012050a11 */ /* 0x000fe400020f0c05 */
[----:B------:R-:W-:Y:S11]  /*74b0*/  ISETP.NE.AND P4, PT, R142, RZ, PT ;  /* 0x000000ff8e00720c */ /* 0x000ff60003f85270 */
[----:B------:R-:W-:Y:S02]  /*74c0*/  @!UPT UIADD3 URZ, URZ, URZ, URZ ;  /* 0x0000003f3f3ff290 */ /* 0x000fe4000fffe03f */
[----:B------:R-:W-:Y:S01]  /*74d0*/  @!PT LDS RZ, [RZ] ;  /* 0x00000000fffff984 */ /* 0x000fe20000000800 */
[----:B------:R-:W-:Y:S01]  /*74e0*/  @!PT LDS RZ, [RZ] ;  /* 0x00000000fffff984 */ /* 0x000fe20000000800 */
[----:B------:R-:W-:Y:S01]  /*74f0*/  @!PT LDS RZ, [RZ] ;  /* 0x00000000fffff984 */ /* 0x000fe20000000800 */
[----:B------:R1:W-:Y:S04]  /*7500*/  @P3 LDGSTS.E.BYPASS.LTC128B.128 [R134+0x100], [R14.64], !P4 ;  /* 0x001000000e863fae */ /* 0x0003e8000e101d54 */
[----:B------:R1:W-:Y:S04]  /*7510*/  @P3 LDGSTS.E.BYPASS.LTC128B.128 [R134+0x4100], [R14.64+0x80], !P6 ;  /* 0x041000800e863fae */ /* 0x0003e8000f101d54 */
[----:B------:R1:W-:Y:S04]  /*7520*/  @P2 LDGSTS.E.BYPASS.LTC128B.128 [R134+0x1100], [R16.64], !P4 ;  /* 0x0110000010862fae */ /* 0x0003e8000e101d54 */
[----:B------:R1:W-:Y:S04]  /*7530*/  @P2 LDGSTS.E.BYPASS.LTC128B.128 [R134+0x5100], [R16.64+0x80], !P6 ;  /* 0x0510008010862fae */ /* 0x0003e8000f101d54 */
[----:B------:R3:W-:Y:S04]  /*7540*/  @P1 LDGSTS.E.BYPASS.LTC128B.128 [R134+0x2100], [R2.64], !P4 ;  /* 0x0210000002861fae */ /* 0x0007e8000e101d54 */
[----:B------:R3:W-:Y:S04]  /*7550*/  @P1 LDGSTS.E.BYPASS.LTC128B.128 [R134+0x6100], [R2.64+0x80], !P6 ;  /* 0x0610008002861fae */ /* 0x0007e8000f101d54 */
[----:B------:R4:W-:Y:S04]  /*7560*/  @P0 LDGSTS.E.BYPASS.LTC128B.128 [R134+0x3100], [R4.64], !P4 ;  /* 0x0310000004860fae */ /* 0x0009e8000e101d54 */
[----:B------:R4:W-:Y:S04]  /*7570*/  @P0 LDGSTS.E.BYPASS.LTC128B.128 [R134+0x7100], [R4.64+0x80], !P6 ;  /* 0x0710008004860fae */ /* 0x0009e8000f101d54 */
[----:B------:R-:W0:Y:S01]  /*7580*/  LDGDEPBAR ;  /* 0x00000000000079af */ /* 0x000e220000000000 */
[----:B---3--:R-:W-:Y:S04]  /*7590*/  IMAD.WIDE.U32 R2, R80, c[0x0][0x208], RZ ;  /* 0x0000820050027a25 */ /* 0x008fe800078e00ff */
[----:B------:R-:W-:Y:S02]  /*75a0*/  IMAD.IADD R3, R3, 0x1, R0 ;  /* 0x0000000103037824 */ /* 0x000fe400078e0200 */
[----:B------:R-:W-:Y:S02]  /*75b0*/  IMAD R0, R78, c[0x0][0x218], RZ ;  /* 0x000086004e007a24 */ /* 0x000fe400078e02ff */
[----:B----4-:R-:W-:Y:S01]  /*75c0*/  IMAD.WIDE.U32 R4, R116, c[0x0][0x218], R2 ;  /* 0x0000860074047a25 */ /* 0x010fe200078e0002 */
[----:B------:R-:W-:Y:S04]  /*75d0*/  DEPBAR.LE SB0, 0x0 ;  /* 0x000080000000791a */ /* 0x000fe80000000000 */
[----:B------:R-:W-:Y:S01]  /*75e0*/  BAR.SYNC.DEFER_BLOCKING 0x0 ;  /* 0x0000000000007b1d */ /* 0x000fe20000010000 */
[----:B------:R-:W-:Y:S01]  /*75f0*/  IADD3 R3, P0, R4, UR34, RZ ;  /* 0x0000002204037c10 */ /* 0x000fe2000ff1e0ff */
[----:B------:R-:W-:Y:S05]  /*7600*/  IMAD R0, R116, c[0x0][0x21c], R0 ;  /* 0x0000870074007a24 */ /* 0x000fea00078e0200 */
[----:B------:R-:W-:Y:S02]  /*7610*/  IADD3.X R0, R5, UR32, R0, P0, !PT ;  /* 0x0000002005007c10 */ /* 0x000fe400087fe400 */
[C---:B------:R-:W-:Y:S04]  /*7620*/  LEA R2, P0, R3.reuse, c[0x0][0x1f8], 0x1 ;  /* 0x00007e0003027a11 */ /* 0x040fe800078008ff */
[----:B------:R-:W-:Y:S02]  /*7630*/  LEA.HI.X R0, R3, c[0x0][0x1fc], R0, 0x1, P0 ;  /* 0x00007f0003007a11 */ /* 0x000fe400000f0c00 */
[----:B------:R1:W3:Y:S01]  /*7640*/  SHFL.IDX PT, R3, R2, RZ, 0x181f ;  /* 0x00181fff02037589 */ /* 0x0002e200000e0000 */
[----:B------:R-:W-:Y:S03]  /*7650*/  ISETP.GE.AND P0, PT, R77, 0x1, PT ;  /* 0x000000014d00780c */ /* 0x000fe60003f06270 */
[----:B------:R1:W4:Y:S10]  /*7660*/  SHFL.IDX PT, R4, R0, RZ, 0x181f ;  /* 0x00181fff00047589 */ /* 0x00033400000e0000 */
[----:B------:R-:W-:-:S05]  /*7670*/  @!P0 BRA `(.L_x_99) ;  /* 0x000000a000008947 */ /* 0x000fca0003800000 */
[CC--:B-1-3--:R-:W-:Y:S04]  /*7680*/  @!P5 LEA R16, P0, R10.reuse, R3.reuse, 0x1 ;  /* 0x000000030a10d211 */ /* 0x0cafe800078008ff */
[-C--:B----4-:R-:W-:Y:S02]  /*7690*/  @!P5 LEA.HI.X R17, R10, R4.reuse, R11, 0x1, P0 ;  /* 0x000000040a11d211 */ /* 0x090fe400000f0c0b */
[----:B------:R-:W-:Y:S11]  /*76a0*/  ISETP.GE.AND P0, PT, R138, c[0x0][0x1d4], PT ;  /* 0x000075008a007a0c */ /* 0x000ff60003f06270 */
[----:B------:R-:W-:Y:S02]  /*76b0*/  @!UPT UIADD3 URZ, URZ, URZ, URZ ;  /* 0x0000003f3f3ff290 */ /* 0x000fe4000fffe03f */
[C---:B------:R-:W-:Y:S04]  /*76c0*/  @!P0 LEA R14, P1, R131.reuse, R3, 0x1 ;  /* 0x00000003830e8211 */ /* 0x040fe800078208ff */
[----:B------:R-:W-:Y:S02]  /*76d0*/  @!P0 LEA.HI.X R15, R131, R4, R111, 0x1, P1 ;  /* 0x00000004830f8211 */ /* 0x000fe400008f0c6f */
[----:B------:R-:W1:Y:S04]  /*76e0*/  @!P5 LDS.128 R4, [R134+0x100] ;  /* 0x000100008604d984 */ /* 0x000e680000000c00 */
[----:B-1----:R-:W-:Y:S04]  /*76f0*/  @!P5 ST.E.128 [R16.64], R4 ;  /* 0x000000041000d985 */ /* 0x002fe8000c101d14 */
[----:B------:R-:W1:Y:S04]  /*7700*/  @!P0 LDS.128 R4, [R134+0x4100] ;  /* 0x0041000086048984 */ /* 0x000e680000000c00 */
[----:B-1----:R1:W-:Y:S02]  /*7710*/  @!P0 ST.E.128 [R14.64], R4 ;  /* 0x000000040e008985 */ /* 0x0023e4000c101d14 */
.L_x_99:
[----:B------:R-:W-:Y:S05]  /*7720*/  BSYNC B0 ;  /* 0x0000000000007941 */ /* 0x000fea0003800000 */
.L_x_98:
[----:B-1--4-:R1:W4:Y:S01]  /*7730*/  SHFL.IDX PT, R4, R0, 0x1, 0x181f ;  /* 0x00381f0000047f89 */ /* 0x01232200000e0000 */
[----:B------:R-:W-:Y:S01]  /*7740*/  ISETP.GE.AND P0, PT, R77, 0x21, PT ;  /* 0x000000214d00780c */ /* 0x000fe20003f06270 */
[----:B------:R-:W-:Y:S02]  /*7750*/  BSSY B0, `(.L_x_100) ;  /* 0x000000d000007945 */ /* 0x000fe40003800000 */
[----:B---3--:R1:W3:Y:S10]  /*7760*/  SHFL.IDX PT, R3, R2, 0x1, 0x181f ;  /* 0x00381f0002037f89 */ /* 0x0082f400000e0000 */
[----:B------:R-:W-:-:S05]  /*7770*/  @!P0 BRA `(.L_x_101) ;  /* 0x000000a000008947 */ /* 0x000fca0003800000 */
[CC--:B---3--:R-:W-:Y:S04]  /*7780*/  @!P5 LEA R16, P0, R10.reuse, R3.reuse, 0x1 ;  /* 0x000000030a10d211 */ /* 0x0c8fe800078008ff */
[-C--:B----4-:R-:W-:Y:S02]  /*7790*/  @!P5 LEA.HI.X R17, R10, R4.reuse, R11, 0x1, P0 ;  /* 0x000000040a11d211 */ /* 0x090fe400000f0c0b */
[----:B------:R-:W-:Y:S11]  /*77a0*/  ISETP.GE.AND P0, PT, R138, c[0x0][0x1d4], PT ;  /* 0x000075008a007a0c */ /* 0x000ff60003f06270 */
[----:B------:R-:W-:Y:S02]  /*77b0*/  @!UPT UIADD3 URZ, URZ, URZ, URZ ;  /* 0x0000003f3f3ff290 */ /* 0x000fe4000fffe03f */
[C---:B------:R-:W-:Y:S04]  /*77c0*/  @!P0 LEA R14, P1, R131.reuse, R3, 0x1 ;  /* 0x00000003830e8211 */ /* 0x040fe800078208ff */
[----:B------:R-:W-:Y:S02]  /*77d0*/  @!P0 LEA.HI.X R15, R131, R4, R111, 0x1, P1 ;  /* 0x00000004830f8211 */ /* 0x000fe400008f0c6f */
[----:B------:R-:W3:Y:S04]  /*77e0*/  @!P5 LDS.128 R4, [R134+0x1100] ;  /* 0x001100008604d984 */ /* 0x000ee80000000c00 */
[----:B---3--:R-:W-:Y:S04]  /*77f0*/  @!P5 ST.E.128 [R16.64], R4 ;  /* 0x000000041000d985 */ /* 0x008fe8000c101d14 */
[----:B------:R-:W3:Y:S04]  /*7800*/  @!P0 LDS.128 R4, [R134+0x5100] ;  /* 0x0051000086048984 */ /* 0x000ee80000000c00 */
[----:B---3--:R3:W-:Y:S02]  /*7810*/  @!P0 ST.E.128 [R14.64], R4 ;  /* 0x000000040e008985 */ /* 0x0087e4000c101d14 */
.L_x_101:
[----:B------:R-:W-:Y:S05]  /*7820*/  BSYNC B0 ;  /* 0x0000000000007941 */ /* 0x000fea0003800000 */
.L_x_100:
[----:B---34-:R3:W4:Y:S01]  /*7830*/  SHFL.IDX PT, R4, R0, 0x2, 0x181f ;  /* 0x00581f0000047f89 */ /* 0x01872200000e0000 */
[----:B------:R-:W-:Y:S01]  /*7840*/  ISETP.GE.AND P0, PT, R77, 0x41, PT ;  /* 0x000000414d00780c */ /* 0x000fe20003f06270 */
[----:B------:R-:W-:Y:S02]  /*7850*/  BSSY B0, `(.L_x_102) ;  /* 0x000000d000007945 */ /* 0x000fe40003800000 */
[----:B------:R3:W1:Y:S10]  /*7860*/  SHFL.IDX PT, R3, R2, 0x2, 0x181f ;  /* 0x00581f0002037f89 */ /* 0x00067400000e0000 */
[----:B------:R-:W-:-:S05]  /*7870*/  @!P0 BRA `(.L_x_103) ;  /* 0x000000a000008947 */ /* 0x000fca0003800000 */
[CC--:B-1----:R-:W-:Y:S04]  /*7880*/  @!P5 LEA R16, P0, R10.reuse, R3.reuse, 0x1 ;  /* 0x000000030a10d211 */ /* 0x0c2fe800078008ff */
        /* <DEDUP_REMOVED lines=9> */
.L_x_103:
[----:B------:R-:W-:Y:S05]  /*7920*/  BSYNC B0 ;  /* 0x0000000000007941 */ /* 0x000fea0003800000 */
.L_x_102:
[----:B-1-3--:R-:W1:Y:S01]  /*7930*/  SHFL.IDX PT, R0, R0, 0x3, 0x181f ;  /* 0x00781f0000007f89 */ /* 0x00ae6200000e0000 */
[----:B------:R-:W-:Y:S01]  /*7940*/  ISETP.GE.AND P0, PT, R77, 0x61, PT ;  /* 0x000000614d00780c */ /* 0x000fe20003f06270 */
[----:B------:R-:W-:Y:S02]  /*7950*/  BSSY B0, `(.L_x_104) ;  /* 0x000000d000007945 */ /* 0x000fe40003800000 */
[----:B------:R-:W3:Y:S10]  /*7960*/  SHFL.IDX PT, R2, R2, 0x3, 0x181f ;  /* 0x00781f0002027f89 */ /* 0x000ef400000e0000 */
[----:B------:R-:W-:-:S05]  /*7970*/  @!P0 BRA `(.L_x_105) ;  /* 0x000000a000008947 */ /* 0x000fca0003800000 */
[----:B----4-:R-:W4:Y:S01]  /*7980*/  @!P5 LDS.128 R4, [R134+0x3100] ;  /* 0x003100008604d984 */ /* 0x010f220000000c00 */
[C---:B---3--:R-:W-:Y:S04]  /*7990*/  @!P5 LEA R14, P0, R10.reuse, R2, 0x1 ;  /* 0x000000020a0ed211 */ /* 0x048fe800078008ff */
[----:B-1----:R-:W-:Y:S02]  /*79a0*/  @!P5 LEA.HI.X R15, R10, R0, R11, 0x1, P0 ;  /* 0x000000000a0fd211 */ /* 0x002fe400000f0c0b */
[----:B------:R-:W-:Y:S11]  /*79b0*/  ISETP.GE.AND P0, PT, R138, c[0x0][0x1d4], PT ;  /* 0x000075008a007a0c */ /* 0x000ff60003f06270 */
[----:B------:R-:W-:Y:S02]  /*79c0*/  @!UPT UIADD3 URZ, URZ, URZ, URZ ;  /* 0x0000003f3f3ff290 */ /* 0x000fe4000fffe03f */
[C---:B------:R-:W-:Y:S04]  /*79d0*/  @!P0 LEA R2, P1, R131.reuse, R2, 0x1 ;  /* 0x0000000283028211 */ /* 0x040fe800078208ff */
[----:B------:R-:W-:Y:S01]  /*79e0*/  @!P0 LEA.HI.X R3, R131, R0, R111, 0x1, P1 ;  /* 0x0000000083038211 */ /* 0x000fe200008f0c6f */
[----:B----4-:R-:W-:Y:S04]  /*79f0*/  @!P5 ST.E.128 [R14.64], R4 ;  /* 0x000000040e00d985 */ /* 0x010fe8000c101d14 */
[----:B------:R-:W1:Y:S04]  /*7a00*/  @!P0 LDS.128 R4, [R134+0x7100] ;  /* 0x0071000086048984 */ /* 0x000e680000000c00 */
[----:B-1----:R1:W-:Y:S02]  /*7a10*/  @!P0 ST.E.128 [R2.64], R4 ;  /* 0x0000000402008985 */ /* 0x0023e4000c101d14 */
.L_x_105:
[----:B------:R-:W-:Y:S05]  /*7a20*/  BSYNC B0 ;  /* 0x0000000000007941 */ /* 0x000fea0003800000 */
.L_x_104:
[C---:B------:R-:W-:Y:S02]  /*7a30*/  ISETP.GT.AND P0, PT, R133.reuse, UR6, PT ;  /* 0x0000000685007c0c */ /* 0x040fe4000bf04270 */
[----:B------:R-:W-:Y:S11]  /*7a40*/  IADD3 R133, R133, -0x1, RZ ;  /* 0xffffffff85857810 */ /* 0x000ff60007ffe0ff */
[----:B-1-3--:R-:W-:Y:S01]  /*7a50*/  @P0 SHF.R.S32.HI R2, RZ, 0x1f, R133 ;  /* 0x0000001fff020819 */ /* 0x00afe20000011485 */
[----:B------:R-:W-:Y:S02]  /*7a60*/  @P0 IMAD R0, R90, R133, RZ ;  /* 0x000000855a000224 */ /* 0x000fe400078e02ff */
[----:B----4-:R-:W-:Y:S02]  /*7a70*/  @P0 IMAD.MOV.U32 R4, RZ, RZ, R150 ;  /* 0x000000ffff040224 */ /* 0x010fe400078e0096 */
[----:B------:R-:W-:Y:S02]  /*7a80*/  @P0 IMAD.MOV.U32 R5, RZ, RZ, R163 ;  /* 0x000000ffff050224 */ /* 0x000fe400078e00a3 */
[-C--:B------:R-:W-:Y:S02]  /*7a90*/  @P0 IMAD R0, R2, R91.reuse, R0 ;  /* 0x0000005b02000224 */ /* 0x080fe400078e0200 */
[----:B------:R-:W-:Y:S04]  /*7aa0*/  @P0 IMAD.WIDE.U32 R4, R133, R91, R4 ;  /* 0x0000005b85040225 */ /* 0x000fe800078e0004 */
[----:B------:R-:W-:Y:S01]  /*7ab0*/  @P0 IMAD.IADD R0, R5, 0x1, R0 ;  /* 0x0000000105000824 */ /* 0x000fe200078e0200 */
[C---:B------:R-:W-:Y:S04]  /*7ac0*/  @P0 LEA R2, P1, R4.reuse, c[0x0][0x220], 0x1 ;  /* 0x0000880004020a11 */ /* 0x040fe800078208ff */
[----:B------:R-:W-:Y:S02]  /*7ad0*/  @P0 LEA.HI.X R3, R4, c[0x0][0x224], R0, 0x1, P1 ;  /* 0x0000890004030a11 */ /* 0x000fe400008f0c00 */
[----:B------:R-:W-:Y:S03]  /*7ae0*/  @P0 IADD3 R18, P2, P1, R99, 0x80, R2 ;  /* 0x0000008063120810 */ /* 0x000fe6000795e002 */
[----:B------:R-:W-:Y:S01]  /*7af0*/  @!PT LDS RZ, [RZ] ;  /* 0x00000000fffff984 */ /* 0x000fe20000000800 */
[----:B------:R-:W-:Y:S01]  /*7b00*/  @!PT LDS RZ, [RZ] ;  /* 0x00000000fffff984 */ /* 0x000fe20000000800 */
[----:B------:R-:W-:Y:S01]  /*7b10*/  @!PT LDS RZ, [RZ] ;  /* 0x00000000fffff984 */ /* 0x000fe20000000800 */
[----:B------:R1:W-:Y:S01]  /*7b20*/  @P0 LDGSTS.E.BYPASS.LTC128B.128 [R134+0x8100], [R2.64], !P4 ;  /* 0x0810000002860fae */ /* 0x0003e2000e101d54 */
[----:B------:R-:W-:Y:S02]  /*7b30*/  @P0 IADD3.X R19, R98, RZ, R3, P2, P1 ;  /* 0x000000ff62130210 */ /* 0x000fe400017e2403 */
[-C--:B------:R-:W-:Y:S01]  /*7b40*/  @P0 IADD3 R20, P1, R2, R99.reuse, RZ ;  /* 0x0000006302140210 */ /* 0x080fe20007f3e0ff */
[----:B------:R1:W-:Y:S04]  /*7b50*/  @P0 LDGSTS.E.BYPASS.LTC128B.128 [R134+0xc100], [R2.64+0x80], !P6 ;  /* 0x0c10008002860fae */ /* 0x0003e8000f101d54 */
[--C-:B------:R-:W-:Y:S01]  /*7b60*/  @P0 IMAD.X R21, R3, 0x1, R98.reuse, P1 ;  /* 0x0000000103150824 */ /* 0x100fe200008e0662 */
[C---:B------:R-:W-:Y:S04]  /*7b70*/  @P0 IADD3 R16, P1, R20.reuse, R99, RZ ;  /* 0x0000006314100210 */ /* 0x040fe80007f3e0ff */
[----:B------:R1:W-:Y:S01]  /*7b80*/  @P0 LDGSTS.E.BYPASS.LTC128B.128 [R134+0x9100], [R20.64], !P4 ;  /* 0x0910000014860fae */ /* 0x0003e2000e101d54 */
[C---:B------:R-:W-:Y:S01]  /*7b90*/  @P0 IMAD.X R17, R21.reuse, 0x1, R98, P1 ;  /* 0x0000000115110824 */ /* 0x040fe200008e0662 */
[----:B------:R-:W-:Y:S02]  /*7ba0*/  @P0 IADD3 R14, P1, R20, R101, RZ ;  /* 0x00000065140e0210 */ /* 0x000fe40007f3e0ff */
[----:B------:R1:W-:Y:S03]  /*7bb0*/  @P0 LDGSTS.E.BYPASS.LTC128B.128 [R134+0xd100], [R18.64], !P6 ;  /* 0x0d10000012860fae */ /* 0x0003e6000f101d54 */
[----:B------:R-:W-:Y:S01]  /*7bc0*/  @P0 IMAD.X R15, R21, 0x1, R100, P1 ;  /* 0x00000001150f0824 */ /* 0x000fe200008e0664 */
[----:B------:R1:W-:Y:S01]  /*7bd0*/  @P0 LDGSTS.E.BYPASS.LTC128B.128 [R134+0xa100], [R16.64], !P4 ;  /* 0x0a10000010860fae */ /* 0x0003e2000e101d54 */
[C---:B------:R-:W-:Y:S03]  /*7be0*/  @P0 IADD3 R6, P1, R16.reuse, R99, RZ ;  /* 0x0000006310060210 */ /* 0x040fe60007f3e0ff */
[----:B------:R1:W-:Y:S02]  /*7bf0*/  @P0 LDGSTS.E.BYPASS.LTC128B.128 [R134+0xe100], [R14.64], !P6 ;  /* 0x0e1000000e860fae */ /* 0x0003e4000f101d54 */
[C---:B------:R-:W-:Y:S01]  /*7c00*/  @P0 IMAD.X R7, R17.reuse, 0x1, R98, P1 ;  /* 0x0000000111070824 */ /* 0x040fe200008e0662 */
[----:B------:R-:W-:Y:S04]  /*7c10*/  @P0 IADD3 R4, P1, R16, R101, RZ ;  /* 0x0000006510040210 */ /* 0x000fe80007f3e0ff */
[----:B------:R1:W-:Y:S01]  /*7c20*/  @P0 LDGSTS.E.BYPASS.LTC128B.128 [R134+0xb100], [R6.64], !P4 ;  /* 0x0b10000006860fae */ /* 0x0003e2000e101d54 */
[----:B------:R-:W-:Y:S05]  /*7c30*/  @P0 IMAD.X R5, R17, 0x1, R100, P1 ;  /* 0x0000000111050824 */ /* 0x000fea00008e0664 */
[----:B------:R1:W-:Y:S04]  /*7c40*/  @P0 LDGSTS.E.BYPASS.LTC128B.128 [R134+0xf100], [R4.64], !P6 ;  /* 0x0f10000004860fae */ /* 0x0003e8000f101d54 */
[----:B------:R-:W0:Y:S01]  /*7c50*/  LDGDEPBAR ;  /* 0x00000000000079af */ /* 0x000e220000000000 */
[----:B------:R-:W-:-:S05]  /*7c60*/  @P0 BRA `(.L_x_106) ;  /* 0xffffa01000000947 */ /* 0x000fca000383ffff */
[----:B------:R-:W-:Y:S06]  /*7c70*/  BAR.SYNC.DEFER_BLOCKING 0x0 ;  /* 0x0000000000007b1d */ /* 0x000fec0000010000 */
.L_x_59:
[----:B-12---:R-:W-:Y:S01]  /*7c80*/  UISETP.GE.AND UP0, UPT, UR9, 0x1, UPT ;  /* 0x000000010900788c */ /* 0x006fe2000bf06270 */
[----:B------:R-:W-:Y:S01]  /*7c90*/  PLOP3.LUT P2, PT, PT, PT, PT, 0x80, 0x0 ;  /* 0x000000000000781c */ /* 0x000fe20003f4f070 */
[----:B-----5:R-:W-:Y:S01]  /*7ca0*/  IMAD.MOV.U32 R2, RZ, RZ, RZ ;  /* 0x000000ffff027224 */ /* 0x020fe200078e00ff */
[----:B------:R-:W-:Y:S01]  /*7cb0*/  MOV R4, RZ ;  /* 0x000000ff00047202 */ /* 0x000fe20000000f00 */
[----:B------:R-:W-:Y:S01]  /*7cc0*/  IMAD.MOV.U32 R114, RZ, RZ, RZ ;  /* 0x000000ffff727224 */ /* 0x000fe200078e00ff */
[----:B------:R-:W-:Y:S01]  /*7cd0*/  CS2R R118, SRZ ;  /* 0x0000000000767805 */ /* 0x000fe2000001ff00 */
[----:B------:R-:W-:Y:S01]  /*7ce0*/  PLOP3.LUT P0, PT, PT, PT, UP0, 0x80, 0x0 ;  /* 0x000000000000781c */ /* 0x000fe20003f0f008 */
[----:B------:R-:W-:Y:S01]  /*7cf0*/  IMAD.MOV.U32 R112, RZ, RZ, RZ ;  /* 0x000000ffff707224 */ /* 0x000fe200078e00ff */
        /* <DEDUP_REMOVED lines=22> */
[----:B------:R-:W-:Y:S01]  /*7e60*/  MOV R74, RZ ;  /* 0x000000ff004a7202 */ /* 0x000fe20000000f00 */
[----:B------:R-:W-:Y:S01]  /*7e70*/  CS2R R72, SRZ ;  /* 0x0000000000487805 */ /* 0x000fe2000001ff00 */
[----:B------:R-:W-:Y:S01]  /*7e80*/  CS2R R70, SRZ ;  /* 0x0000000000467805 */ /* 0x000fe2000001ff00 */
[----:B------:R-:W-:Y:S01]  /*7e90*/  CS2R R68, SRZ ;  /* 0x0000000000447805 */ /* 0x000fe2000001ff00 */
[----:B------:R-:W-:Y:S01]  /*7ea0*/  CS2R R126, SRZ ;  /* 0x00000000007e7805 */ /* 0x000fe2000001ff00 */
[----:B------:R-:W-:Y:S01]  /*7eb0*/  CS2R R124, SRZ ;  /* 0x00000000007c7805 */ /* 0x000fe2000001ff00 */
[----:B------:R-:W-:Y:S01]  /*7ec0*/  CS2R R130, SRZ ;  /* 0x0000000000827805 */ /* 0x000fe2000001ff00 */
[----:B------:R-:W-:Y:S01]  /*7ed0*/  CS2R R128, SRZ ;  /* 0x0000000000807805 */ /* 0x000fe2000001ff00 */
[----:B------:R-:W-:Y:S01]  /*7ee0*/  IMAD.MOV.U32 R8, RZ, RZ, RZ ;  /* 0x000000ffff087224 */ /* 0x000fe200078e00ff */
[----:B------:R-:W-:Y:S05]  /*7ef0*/  @!P0 BRA `(.L_x_107) ;  /* 0x0000c20000008947 */ /* 0x000fea0003800000 */
[----:B------:R-:W-:Y:S02]  /*7f00*/  ULDC.64 UR4, c[0x0][0x340] ;  /* 0x0000d00000047ab9 */ /* 0x000fe40000000a00 */
[----:B------:R-:W-:-:S02]  /*7f10*/  UISETP.NE.U32.AND UP0, UPT, URZ, UR4, UPT ;  /* 0x000000043f00728c */ /* 0x000fc4000bf05070 */
[----:B------:R-:W-:Y:S02]  /*7f20*/  ULDC.64 UR16, c[0x0][0x340] ;  /* 0x0000d00000107ab9 */ /* 0x000fe40000000a00 */
[----:B------:R-:W-:-:S06]  /*7f30*/  UISETP.NE.AND.EX UP0, UPT, URZ, UR5, UPT, UP0 ;  /* 0x000000053f00728c */ /* 0x000fcc000bf05300 */
[----:B------:R-:W-:-:S05]  /*7f40*/  PLOP3.LUT P0, PT, PT, PT, UP0, 0x80, 0x0 ;  /* 0x000000000000781c */ /* 0x000fca0003f0f008 */
[----:B------:R-:W-:Y:S02]  /*7f50*/  @UP0 UMOV UR4, 0x4 ;  /* 0x0000000400040882 */ /* 0x000fe40000000000 */
[----:B------:R-:W-:-:S06]  /*7f60*/  @UP0 UIMAD.WIDE UR4, UR19, UR4, UR16 ;  /* 0x00000004130402a5 */ /* 0x000fcc000f8e0210 */
[----:B------:R-:W-:Y:S02]  /*7f70*/  IMAD.U32 R2, RZ, RZ, UR4 ;  /* 0x00000004ff027e24 */ /* 0x000fe4000f8e00ff */
[----:B------:R-:W-:Y:S01]  /*7f80*/  IMAD.U32 R3, RZ, RZ, UR5 ;  /* 0x00000005ff037e24 */ /* 0x000fe2000f8e00ff */
[----:B------:R-:W-:Y:S01]  /*7f90*/  SHF.R.S32.HI R5, RZ, 0x1f, R75 ;  /* 0x0000001fff057819 */ /* 0x000fe2000001144b */
[----:B------:R-:W-:Y:S01]  /*7fa0*/  IMAD.MOV.U32 R239, RZ, RZ, c[0x0][0x2b8] ;  /* 0x0000ae00ffef7624 */ /* 0x000fe200078e00ff */
[----:B------:R-:W-:Y:S02]  /*7fb0*/  UIADD3 UR24, UR7, -0x80, URZ ;  /* 0xffffff8007187890 */ /* 0x000fe4000fffe03f */
[----:B------:R-:W-:Y:S01]  /*7fc0*/  LEA.HI R10, R5, R75, RZ, 0x3 ;  /* 0x0000004b050a7211 */ /* 0x000fe200078f18ff */
[----:B------:R1:W2:Y:S01]  /*7fd0*/  @P0 LDG.E R2, [R2.64] ;  /* 0x0000001402020981 */ /* 0x0002a2000c1e1900 */
[----:B------:R-:W-:Y:S01]  /*7fe0*/  ISETP.NE.AND P1, PT, R239, 0x1, PT ;  /* 0x00000001ef00780c */ /* 0x000fe20003f25270 */
[----:B------:R-:W-:Y:S01]  /*7ff0*/  ULDC.64 UR4, c[0x0][0x2b0] ;  /* 0x0000ac0000047ab9 */ /* 0x000fe20000000a00 */
[----:B------:R-:W-:Y:S01]  /*8000*/  LOP3.LUT R0, R0, 0xfffffffb, RZ, 0xc0, !PT ;  /* 0xfffffffb00007812 */ /* 0x000fe200078ec0ff */
[----:B------:R-:W-:-:S10]  /*8010*/  IMAD.MOV.U32 R241, RZ, RZ, RZ ;  /* 0x000000fffff17224 */ /* 0x000fd400078e00ff */
[----:B------:R-:W-:Y:S02]  /*8020*/  @P1 LOP3.LUT R0, R0, 0x4, RZ, 0xfc, !PT ;  /* 0x0000000400001812 */ /* 0x000fe400078efcff */
[----:B-1----:R-:W-:Y:S02]  /*8030*/  LOP3.LUT R3, R10, 0xfffffff8, RZ, 0xc0, !PT ;  /* 0xfffffff80a037812 */ /* 0x002fe400078ec0ff */
[----:B------:R-:W-:-:S03]  /*8040*/  SHF.R.S32.HI R10, RZ, 0x3, R10 ;  /* 0x00000003ff0a7819 */ /* 0x000fc6000001140a */
[----:B------:R-:W-:-:S04]  /*8050*/  IMAD.IADD R3, R75, 0x1, -R3 ;  /* 0x000000014b037824 */ /* 0x000fc800078e0a03 */
[----:B------:R-:W-:-:S05]  /*8060*/  IMAD R240, R3, 0x20, R10 ;  /* 0x0000002003f07824 */ /* 0x000fca00078e020a */
[----:B------:R-:W-:Y:S01]  /*8070*/  IADD3 R242, R240, UR24, RZ ;  /* 0x00000018f0f27c10 */ /* 0x000fe2000fffe0ff */
[----:B------:R-:W-:Y:S01]  /*8080*/  BAR.SYNC.DEFER_BLOCKING 0x0 ;  /* 0x0000000000007b1d */ /* 0x000fe20000010000 */
[----:B------:R-:W-:Y:S01]  /*8090*/  USHF.R.S32.HI UR25, URZ, 0x1f, UR15 ;  /* 0x0000001f3f197899 */ /* 0x000fe2000801140f */
[----:B------:R-:W-:-:S04]  /*80a0*/  IMAD.U32 R8, RZ, RZ, UR12 ;  /* 0x0000000cff087e24 */ /* 0x000fc8000f8e00ff */
[----:B------:R-:W-:Y:S01]  /*80b0*/  IMAD R8, R8, 0x80, R240 ;  /* 0x0000008008087824 */ /* 0x000fe200078e02f0 */
[----:B--2---:R1:W2:Y:S01]  /*80c0*/  @P0 R2UR UR16, R2 ;  /* 0x00000000021003c2 */ /* 0x0042a200000e0000 */
[C---:B------:R-:W-:Y:S01]  /*80d0*/  ISETP.GE.AND P0, PT, R242.reuse, UR9, PT ;  /* 0x00000009f2007c0c */ /* 0x040fe2000bf06270 */
[----:B--2---:R-:W-:Y:S01]  /*80e0*/  @!UP0 UMOV UR16, UR19 ;  /* 0x0000001300108c82 */ /* 0x004fe20008000000 */
[----:B------:R-:W-:Y:S01]  /*80f0*/  IADD3 R242, R242, UR14, RZ ;  /* 0x0000000ef2f27c10 */ /* 0x000fe2000fffe0ff */
[----:B------:R-:W-:Y:S01]  /*8100*/  USHF.R.S32.HI UR6, URZ, 0x1f, UR16 ;  /* 0x0000001f3f067899 */ /* 0x000fe20008011410 */
[----:B------:R-:W-:Y:S01]  /*8110*/  ISETP.GT.OR P0, PT, R240, 0x7f, P0 ;  /* 0x0000007ff000780c */ /* 0x000fe20000704670 */
[----:B------:R-:W-:Y:S02]  /*8120*/  UIMAD.WIDE.U32 UR22, UR16, UR4, URZ ;  /* 0x00000004101672a5 */ /* 0x000fe4000f8e003f */
[----:B------:R-:W-:Y:S01]  /*8130*/  UIMAD UR6, UR6, UR4, URZ ;  /* 0x00000004060672a4 */ /* 0x000fe2000f8e023f */
[----:B------:R-:W-:-:S03]  /*8140*/  @P1 IMAD.HI.U32 R0, R242, c[0x0][0x2bc], RZ ;  /* 0x0000af00f2001a27 */ /* 0x000fc600078e00ff */
[----:B------:R-:W-:-:S03]  /*8150*/  UIMAD UR6, UR16, UR5, UR6 ;  /* 0x00000005100672a4 */ /* 0x000fc6000f8e0206 */
[----:B------:R-:W-:Y:S02]  /*8160*/  ULDC.64 UR4, c[0x0][0x178] ;  /* 0x00005e0000047ab9 */ /* 0x000fe40000000a00 */
[----:B------:R-:W-:Y:S01]  /*8170*/  UIADD3 UR6, UR23, UR6, URZ ;  /* 0x0000000617067290 */ /* 0x000fe2000fffe03f */
[----:B-1----:R-:W-:Y:S01]  /*8180*/  IMAD.MOV.U32 R2, RZ, RZ, R242 ;  /* 0x000000ffff027224 */ /* 0x002fe200078e00f2 */
[----:B------:R-:W-:Y:S01]  /*8190*/  @P1 SHF.R.U32.HI R2, RZ, c[0x0][0x2c0], R0 ;  /* 0x0000b000ff021a19 */ /* 0x000fe20000011600 */
[----:B------:R-:W-:-:S03]  /*81a0*/  ULDC.64 UR16, c[0x0][0x348] ;  /* 0x0000d20000107ab9 */ /* 0x000fc60000000a00 */
[----:B------:R-:W-:-:S04]  /*81b0*/  @!P0 IADD3 R4, P2, R2, UR22, RZ ;  /* 0x0000001602048c10 */ /* 0x000fc8000ff5e0ff */
[----:B------:R-:W-:Y:S02]  /*81c0*/  @!P0 LEA R6, P1, R4, c[0x0][0x2a0], 0x2 ;  /* 0x0000a80004068a11 */ /* 0x000fe400078210ff */
[----:B------:R-:W-:-:S04]  /*81d0*/  @!P0 LEA.HI.X.SX32 R0, R2, UR6, 0x1, P2 ;  /* 0x0000000602008c11 */ /* 0x000fc800090f0eff */
[----:B------:R-:W-:-:S05]  /*81e0*/  @!P0 LEA.HI.X R7, R4, c[0x0][0x2a4], R0, 0x2, P1 ;  /* 0x0000a90004078a11 */ /* 0x000fca00008f1400 */
[----:B------:R1:W2:Y:S01]  /*81f0*/  @!P0 LDG.E R241, [R6.64] ;  /* 0x0000001406f18981 */ /* 0x0002a2000c1e1900 */
[----:B------:R-:W-:Y:S01]  /*8200*/  IMAD.MOV.U32 R0, RZ, RZ, c[0x0][0x2c4] ;  /* 0x0000b100ff007624 */ /* 0x000fe200078e00ff */
[----:B------:R-:W-:Y:S01]  /*8210*/  UIMAD UR25, UR25, UR4, URZ ;  /* 0x00000004191972a4 */ /* 0x000fe2000f8e023f */
[----:B------:R-:W-:Y:S01]  /*8220*/  IMAD.MOV.U32 R4, RZ, RZ, R8 ;  /* 0x000000ffff047224 */ /* 0x000fe200078e0008 */
[----:B------:R-:W-:Y:S01]  /*8230*/  UISETP.NE.U32.AND UP0, UPT, URZ, UR16, UPT ;  /* 0x000000103f00728c */ /* 0x000fe2000bf05070 */
[----:B------:R-:W-:Y:S01]  /*8240*/  IMAD.MOV R2, RZ, RZ, -R2 ;  /* 0x000000ffff027224 */ /* 0x000fe200078e0a02 */
[----:B------:R-:W-:Y:S01]  /*8250*/  ISETP.NE.AND P0, PT, R0, 0x1, PT ;  /* 0x000000010000780c */ /* 0x000fe20003f05270 */
[----:B------:R-:W-:Y:S01]  /*8260*/  UIMAD.WIDE.U32 UR26, UR15, UR4, URZ ;  /* 0x000000040f1a72a5 */ /* 0x000fe2000f8e003f */
[----:B------:R-:W-:Y:S01]  /*8270*/  IMAD.SHL.U32 R34, R10, 0x40, RZ ;  /* 0x000000400a227824 */ /* 0x000fe200078e00ff */
[----:B------:R-:W-:Y:S01]  /*8280*/  UIMAD UR25, UR15, UR5, UR25 ;  /* 0x000000050f1972a4 */ /* 0x000fe2000f8e0219 */
[----:B------:R-:W-:Y:S01]  /*8290*/  IMAD R242, R2, c[0x0][0x2b8], R242 ;  /* 0x0000ae0002f27a24 */ /* 0x000fe200078e02f2 */
[----:B------:R-:W-:Y:S01]  /*82a0*/  UISETP.NE.AND.EX UP0, UPT, URZ, UR17, UPT, UP0 ;  /* 0x000000113f00728c */ /* 0x000fe2000bf05300 */
[----:B------:R-:W-:Y:S01]  /*82b0*/  IMAD.U32 R2, RZ, RZ, UR12 ;  /* 0x0000000cff027e24 */ /* 0x000fe2000f8e00ff */
[----:B------:R-:W-:Y:S01]  /*82c0*/  ULDC.64 UR4, c[0x0][0x1b8] ;  /* 0x00006e0000047ab9 */ /* 0x000fe20000000a00 */
[----:B------:R-:W-:Y:S01]  /*82d0*/  IMAD.SHL.U32 R32, R3, 0x8, RZ ;  /* 0x0000000803207824 */ /* 0x000fe200078e00ff */
[----:B------:R-:W-:Y:S01]  /*82e0*/  UIADD3 UR27, UR27, UR25, URZ ;  /* 0x000000191b1b7290 */ /* 0x000fe2000fffe03f */
[----:B------:R-:W-:Y:S01]  /*82f0*/  IMAD R2, R2, 0x80, R10 ;  /* 0x0000008002027824 */ /* 0x000fe200078e020a */
[----:B------:R-:W-:Y:S01]  /*8300*/  UIMAD UR15, UR10, UR4, URZ ;  /* 0x000000040a0f72a4 */ /* 0x000fe2000f8e023f */
[----:B------:R-:W-:Y:S01]  /*8310*/  SHF.R.S32.HI R21, RZ, 0x1f, R242 ;  /* 0x0000001fff157819 */ /* 0x000fe200000114f2 */
[----:B------:R-:W-:Y:S01]  /*8320*/  USHF.R.S32.HI UR16, URZ, 0x1f, UR19 ;  /* 0x0000001f3f107899 */ /* 0x000fe20008011413 */
[----:B------:R-:W-:Y:S01]  /*8330*/  @P0 IMAD.HI.U32 R0, R8, c[0x0][0x2c8], RZ ;  /* 0x0000b20008000a27 */ /* 0x000fe200078e00ff */
[----:B------:R-:W-:Y:S01]  /*8340*/  UIMAD UR15, UR11, UR5, UR15 ;  /* 0x000000050b0f72a4 */ /* 0x000fe2000f8e020f */
[----:B------:R-:W-:Y:S01]  /*8350*/  LEA.HI R33, R5, R75, RZ, 0x6 ;  /* 0x0000004b05217211 */ /* 0x000fe200078f30ff */
[----:B------:R-:W-:Y:S01]  /*8360*/  UIMAD.WIDE.U32 UR26, UR11, UR4, UR26 ;  /* 0x000000040b1a72a5 */ /* 0x000fe2000f8e001a */
[----:B------:R-:W-:Y:S01]  /*8370*/  LOP3.LUT R34, R34, 0x1c0, RZ, 0xc0, !PT ;  /* 0x000001c022227812 */ /* 0x000fe200078ec0ff */
[----:B------:R-:W-:Y:S01]  /*8380*/  USEL UR16, UR16, URZ, !UP0 ;  /* 0x0000003f10107287 */ /* 0x000fe2000c000000 */
[----:B------:R-:W-:Y:S01]  /*8390*/  @P0 SHF.R.U32.HI R4, RZ, c[0x0][0x2cc], R0 ;  /* 0x0000b300ff040a19 */ /* 0x000fe20000011600 */
[----:B------:R-:W-:Y:S01]  /*83a0*/  ULDC.64 UR4, c[0x0][0x1c0] ;  /* 0x0000700000047ab9 */ /* 0x000fe20000000a00 */
[----:B------:R-:W-:Y:S01]  /*83b0*/  IMAD.SHL.U32 R33, R33, 0x8, RZ ;  /* 0x0000000821217824 */ /* 0x000fe200078e00ff */
[----:B------:R-:W-:Y:S01]  /*83c0*/  USEL UR17, UR19, URZ, !UP0 ;  /* 0x0000003f13117287 */ /* 0x000fe2000c000000 */
[--C-:B------:R-:W-:Y:S01]  /*83d0*/  SHF.R.S32.HI R0, RZ, 0x1f, R4.reuse ;  /* 0x0000001fff007819 */ /* 0x100fe20000011404 */
[----:B------:R-:W-:Y:S01]  /*83e0*/  UIMAD UR16, UR16, UR4, URZ ;  /* 0x00000004101072a4 */ /* 0x000fe2000f8e023f */
[----:B------:R-:W-:Y:S01]  /*83f0*/  IMAD.MOV R14, RZ, RZ, -R4 ;  /* 0x000000ffff0e7224 */ /* 0x000fe200078e0a04 */
[----:B------:R-:W-:Y:S01]  /*8400*/  UIADD3 UR27, UR27, UR15, URZ ;  /* 0x0000000f1b1b7290 */ /* 0x000fe2000fffe03f */
[----:B------:R-:W-:Y:S01]  /*8410*/  SHF.R.U32.HI R31, RZ, 0x3, R34 ;  /* 0x00000003ff1f7819 */ /* 0x000fe20000011622 */
[----:B------:R-:W-:Y:S01]  /*8420*/  UIMAD UR5, UR17, UR5, UR16 ;  /* 0x00000005110572a4 */ /* 0x000fe2000f8e0210 */
[----:B------:R-:W-:Y:S01]  /*8430*/  IMAD R0, R0, c[0x0][0x1b0], RZ ;  /* 0x00006c0000007a24 */ /* 0x000fe200078e02ff */
[----:B------:R-:W-:Y:S01]  /*8440*/  UIMAD.WIDE.U32 UR26, UR17, UR4, UR26 ;  /* 0x00000004111a72a5 */ /* 0x000fe2000f8e001a */
[----:B------:R-:W-:Y:S01]  /*8450*/  IMAD R14, R14, c[0x0][0x2c4], R8 ;  /* 0x0000b1000e0e7a24 */ /* 0x000fe200078e0208 */
[----:B------:R-:W-:Y:S01]  /*8460*/  LOP3.LUT R33, R33, 0xfffffe00, RZ, 0xc0, !PT ;  /* 0xfffffe0021217812 */ /* 0x000fe200078ec0ff */
[----:B------:R-:W-:Y:S01]  /*8470*/  IMAD R0, R4, c[0x0][0x1b4], R0 ;  /* 0x00006d0004007a24 */ /* 0x000fe200078e0200 */
[----:B------:R-:W-:Y:S01]  /*8480*/  UIADD3 UR5, UR27, UR5, URZ ;  /* 0x000000051b057290 */ /* 0x000fe2000fffe03f */
[----:B------:R-:W-:Y:S01]  /*8490*/  IMAD.WIDE.U32 R8, R242, c[0x0][0x1e0], RZ ;  /* 0x00007800f2087a25 */ /* 0x000fe200078e00ff */
[----:B------:R-:W-:Y:S01]  /*84a0*/  ULDC UR4, c[0x0][0x2c4] ;  /* 0x0000b10000047ab9 */ /* 0x000fe20000000800 */
[----:B------:R-:W-:Y:S01]  /*84b0*/  ISETP.GE.AND P3, PT, R32, c[0x0][0x198], PT ;  /* 0x0000660020007a0c */ /* 0x000fe20003f66270 */
[----:B------:R-:W-:Y:S01]  /*84c0*/  UIMAD UR18, UR18, UR4, URZ ;  /* 0x00000004121272a4 */ /* 0x000fe2000f8e023f */
[----:B-1----:R-:W-:Y:S01]  /*84d0*/  IMAD.U32 R7, RZ, RZ, UR27 ;  /* 0x0000001bff077e24 */ /* 0x002fe2000f8e00ff */
[----:B------:R-:W-:Y:S01]  /*84e0*/  UIADD3 UR24, UR9, -UR24, URZ ;  /* 0x8000001809187290 */ /* 0x000fe2000fffe03f */
[----:B------:R-:W-:-:S02]  /*84f0*/  IMAD.U32 R6, RZ, RZ, UR26 ;  /* 0x0000001aff067e24 */ /* 0x000fc4000f8e00ff */
[----:B------:R-:W-:Y:S01]  /*8500*/  IMAD.U32 R7, RZ, RZ, UR5 ;  /* 0x00000005ff077e24 */ /* 0x000fe2000f8e00ff */
[----:B------:R-:W-:Y:S01]  /*8510*/  ISETP.GE.AND P5, PT, R2, UR18, PT ;  /* 0x0000001202007c0c */ /* 0x000fe2000bfa6270 */
[----:B------:R-:W-:Y:S02]  /*8520*/  ULDC.64 UR4, c[0x0][0x1e8] ;  /* 0x00007a0000047ab9 */ /* 0x000fe40000000a00 */
[----:B------:R-:W-:Y:S01]  /*8530*/  IMAD.WIDE.U32 R6, R4, c[0x0][0x1b0], R6 ;  /* 0x00006c0004067a25 */ /* 0x000fe200078e0006 */
[----:B------:R-:W-:Y:S01]  /*8540*/  SHF.R.S32.HI R4, RZ, 0x1f, R14 ;  /* 0x0000001fff047819 */ /* 0x000fe2000001140e */
[----:B------:R-:W-:Y:S01]  /*8550*/  UIMAD UR15, UR10, UR4, URZ ;  /* 0x000000040a0f72a4 */ /* 0x000fe2000f8e023f */
[----:B------:R-:W-:Y:S01]  /*8560*/  P2R R12, PR, RZ, 0x20 ;  /* 0x00000020ff0c7803 */ /* 0x000fe20000000000 */
[----:B------:R-:W-:Y:S01]  /*8570*/  IMAD.IADD R7, R7, 0x1, R0 ;  /* 0x0000000107077824 */ /* 0x000fe200078e0200 */
[----:B------:R-:W-:Y:S01]  /*8580*/  UIMAD.WIDE.U32 UR26, UR11, UR4, URZ ;  /* 0x000000040b1a72a5 */ /* 0x000fe2000f8e003f */
[----:B------:R-:W-:Y:S01]  /*8590*/  IMAD R0, R4, c[0x0][0x1a8], RZ ;  /* 0x00006a0004007a24 */ /* 0x000fe200078e02ff */
[----:B------:R-:W-:Y:S01]  /*85a0*/  IADD3 R4, R2, 0x40, RZ ;  /* 0x0000004002047810 */ /* 0x000fe20007ffe0ff */
[----:B------:R-:W-:-:S02]  /*85b0*/  UIMAD UR15, UR11, UR5, UR15 ;  /* 0x000000050b0f72a4 */ /* 0x000fc4000f8e020f */
[----:B------:R-:W-:Y:S01]  /*85c0*/  IMAD R0, R14, c[0x0][0x1ac], R0 ;  /* 0x00006b000e007a24 */ /* 0x000fe200078e0200 */
[----:B------:R-:W-:Y:S01]  /*85d0*/  ISETP.GE.AND P0, PT, R4, UR18, PT ;  /* 0x0000001204007c0c */ /* 0x000fe2000bf06270 */
[----:B------:R-:W-:Y:S01]  /*85e0*/  IMAD.WIDE.U32 R14, R14, c[0x0][0x1a8], R6 ;  /* 0x00006a000e0e7a25 */ /* 0x000fe200078e0006 */
[C---:B------:R-:W-:Y:S01]  /*85f0*/  IADD3 R6, R2.reuse, 0x20, RZ ;  /* 0x0000002002067810 */ /* 0x040fe20007ffe0ff */
[----:B------:R-:W-:Y:S01]  /*8600*/  UIADD3 UR15, UR27, UR15, URZ ;  /* 0x0000000f1b0f7290 */ /* 0x000fe2000fffe03f */
[----:B------:R-:W-:Y:S01]  /*8610*/  IADD3 R2, R2, 0x60, RZ ;  /* 0x0000006002027810 */ /* 0x000fe20007ffe0ff */
[----:B------:R-:W-:Y:S01]  /*8620*/  IMAD.IADD R0, R15, 0x1, R0 ;  /* 0x000000010f007824 */ /* 0x000fe200078e0200 */
[----:B------:R-:W-:Y:S01]  /*8630*/  LEA R26, P2, R14, c[0x0][0x160], 0x1 ;  /* 0x000058000e1a7a11 */ /* 0x000fe200078408ff */
[----:B------:R-:W-:Y:S01]  /*8640*/  IMAD R7, R21, c[0x0][0x1e0], RZ ;  /* 0x0000780015077a24 */ /* 0x000fe200078e02ff */
[----:B------:R-:W-:Y:S01]  /*8650*/  ISETP.GE.AND P1, PT, R6, UR18, PT ;  /* 0x0000001206007c0c */ /* 0x000fe2000bf26270 */
[----:B------:R-:W-:Y:S01]  /*8660*/  IMAD.MOV.U32 R6, RZ, RZ, R8 ;  /* 0x000000ffff067224 */ /* 0x000fe200078e0008 */
[----:B------:R-:W-:Y:S01]  /*8670*/  LEA.HI.X R0, R14, c[0x0][0x164], R0, 0x1, P2 ;  /* 0x000059000e007a11 */ /* 0x000fe200010f0c00 */
[----:B------:R-:W-:Y:S01]  /*8680*/  SHFL.IDX PT, R16, R26, RZ, 0x181f ;  /* 0x00181fff1a107589 */ /* 0x000fe200000e0000 */
[----:B------:R-:W-:Y:S01]  /*8690*/  IMAD R7, R242, c[0x0][0x1e4], R7 ;  /* 0x00007900f2077a24 */ /* 0x000fe200078e0207 */
[----:B------:R-:W-:Y:S01]  /*86a0*/  IADD3 R8, R32, 0x40, RZ ;  /* 0x0000004020087810 */ /* 0x000fe20007ffe0ff */
[----:B------:R-:W-:Y:S01]  /*86b0*/  ULDC.64 UR4, c[0x0][0x210] ;  /* 0x0000840000047ab9 */ /* 0x000fe20000000a00 */
[----:B------:R-:W1:Y:S01]  /*86c0*/  SHFL.IDX PT, R17, R0, RZ, 0x181f ;  /* 0x00181fff00117589 */ /* 0x000e6200000e0000 */
[----:B------:R-:W-:Y:S01]  /*86d0*/  IMAD.IADD R7, R9, 0x1, R7 ;  /* 0x0000000109077824 */ /* 0x000fe200078e0207 */
[----:B------:R-:W-:Y:S01]  /*86e0*/  LOP3.LUT R9, R34, 0x38, R32, 0xf8, !PT ;  /* 0x0000003822097812 */ /* 0x000fe200078ef820 */
[----:B------:R-:W-:Y:S01]  /*86f0*/  UIMAD UR10, UR10, UR4, URZ ;  /* 0x000000040a0a72a4 */ /* 0x000fe2000f8e023f */
[----:B------:R-:W-:Y:S01]  /*8700*/  SHFL.IDX PT, R14, R26, 0x1, 0x181f ;  /* 0x00381f001a0e7f89 */ /* 0x000fe200000e0000 */
[--C-:B------:R-:W-:Y:S01]  /*8710*/  @!P5 SHF.R.S32.HI R4, RZ, 0x1f, R8.reuse ;  /* 0x0000001fff04d819 */ /* 0x100fe20000011408 */
[----:B------:R-:W-:Y:S01]  /*8720*/  UIMAD.WIDE.U32 UR28, UR11, UR4, URZ ;  /* 0x000000040b1c72a5 */ /* 0x000fe2000f8e003f */
[----:B------:R-:W-:Y:S01]  /*8730*/  LOP3.LUT R9, R9, R31, RZ, 0x3c, !PT ;  /* 0x0000001f09097212 */ /* 0x000fe200078e3cff */
[----:B------:R-:W3:Y:S01]  /*8740*/  SHFL.IDX PT, R15, R0, 0x1, 0x181f ;  /* 0x00381f00000f7f89 */ /* 0x000ee200000e0000 */
[-C--:B------:R-:W-:Y:S01]  /*8750*/  @!P5 LEA.HI R4, R4, R8.reuse, RZ, 0x3 ;  /* 0x000000080404d211 */ /* 0x080fe200078f18ff */
[----:B------:R-:W-:Y:S01]  /*8760*/  UIMAD UR10, UR11, UR5, UR10 ;  /* 0x000000050b0a72a4 */ /* 0x000fe2000f8e020a */
[----:B------:R-:W-:Y:S01]  /*8770*/  ISETP.GE.AND P4, PT, R8, c[0x0][0x198], PT ;  /* 0x0000660008007a0c */ /* 0x000fe20003f86270 */
[----:B------:R-:W-:Y:S01]  /*8780*/  IMAD.IADD R9, R33, 0x1, R9 ;  /* 0x0000000121097824 */ /* 0x000fe200078e0209 */
[----:B------:R-:W-:Y:S01]  /*8790*/  ISETP.GE.AND P2, PT, R2, UR18, PT ;  /* 0x0000001202007c0c */ /* 0x000fe2000bf46270 */
[----:B------:R-:W-:Y:S01]  /*87a0*/  SHFL.IDX PT, R24, R26, 0x2, 0x181f ;  /* 0x00581f001a187f89 */ /* 0x000fe200000e0000 */
[----:B------:R-:W-:Y:S01]  /*87b0*/  @!P1 SHF.R.S32.HI R2, RZ, 0x1f, R8 ;  /* 0x0000001fff029819 */ /* 0x000fe20000011408 */
[----:B------:R-:W-:Y:S01]  /*87c0*/  @!P5 IMAD.SHL.U32 R11, R9, 0x2, RZ ;  /* 0x00000002090bd824 */ /* 0x000fe200078e00ff */
[----:B------:R-:W-:Y:S01]  /*87d0*/  @!P5 LOP3.LUT R4, R4, 0xfffffff8, RZ, 0xc0, !PT ;  /* 0xfffffff80404d812 */ /* 0x000fe200078ec0ff */
[----:B------:R-:W-:Y:S01]  /*87e0*/  SHFL.IDX PT, R25, R0, 0x2, 0x181f ;  /* 0x00581f0000197f89 */ /* 0x000fe200000e0000 */
[----:B------:R-:W-:Y:S01]  /*87f0*/  @!P1 LEA.HI R2, R2, R8, RZ, 0x3 ;  /* 0x0000000802029211 */ /* 0x000fe200078f18ff */
[----:B------:R-:W-:-:S02]  /*8800*/  UIADD3 UR10, UR29, UR10, URZ ;  /* 0x0000000a1d0a7290 */ /* 0x000fc4000fffe03f */
[----:B------:R-:W-:Y:S01]  /*8810*/  SHFL.IDX PT, R26, R26, 0x3, 0x181f ;  /* 0x00781f001a1a7f89 */ /* 0x000fe200000e0000 */
[----:B------:R-:W-:Y:S01]  /*8820*/  @!P1 LOP3.LUT R2, R2, 0xfffffff8, RZ, 0xc0, !PT ;  /* 0xfffffff802029812 */ /* 0x000fe200078ec0ff */
[--C-:B-1----:R-:W-:Y:S02]  /*8830*/  @!P5 IMAD.WIDE R22, R32, 0x2, R16.reuse ;  /* 0x000000022016d825 */ /* 0x102fe400078e0210 */
[----:B------:R1:W4:Y:S02]  /*8840*/  SHFL.IDX PT, R27, R0, 0x3, 0x181f ;  /* 0x00781f00001b7f89 */ /* 0x00032400000e0000 */
[----:B------:R-:W-:Y:S02]  /*8850*/  @!P5 IMAD.WIDE R18, R4, 0x2, R16 ;  /* 0x000000020412d825 */ /* 0x000fe400078e0210 */
[----:B------:R5:W-:Y:S02]  /*8860*/  @!P5 LDGSTS.E.BYPASS.LTC128B.128 [R11+0x100], [R22.64], !P3 ;  /* 0x00100000160bdfae */ /* 0x000be4000d901d54 */
[----:B---3--:R-:W-:-:S02]  /*8870*/  @!P1 IMAD.WIDE R16, R2, 0x2, R14 ;  /* 0x0000000202109825 */ /* 0x008fc400078e020e */
[----:B------:R4:W-:Y:S01]  /*8880*/  @!P5 LDGSTS.E.BYPASS.LTC128B.128 [R11+0x4100], [R18.64], !P4 ;  /* 0x04100000120bdfae */ /* 0x0009e2000e101d54 */
[C---:B------:R-:W-:Y:S01]  /*8890*/  ISETP.GE.AND P5, PT, R32.reuse, c[0x0][0x1d4], PT ;  /* 0x0000750020007a0c */ /* 0x040fe20003fa6270 */
[----:B------:R-:W-:Y:S02]  /*88a0*/  @!P1 IMAD.SHL.U32 R4, R9, 0x2, RZ ;  /* 0x0000000209049824 */ /* 0x000fe400078e00ff */
[----:B------:R-:W-:-:S05]  /*88b0*/  @!P1 IMAD.WIDE R14, R32, 0x2, R14 ;  /* 0x00000002200e9825 */ /* 0x000fca00078e020e */
[----:B------:R3:W-:Y:S04]  /*88c0*/  @!P1 LDGSTS.E.BYPASS.LTC128B.128 [R4+0x1100], [R14.64], !P3 ;  /* 0x011000000e049fae */ /* 0x0007e8000d901d54 */
[----:B------:R3:W-:Y:S01]  /*88d0*/  @!P1 LDGSTS.E.BYPASS.LTC128B.128 [R4+0x5100], [R16.64], !P4 ;  /* 0x0510000010049fae */ /* 0x0007e2000e101d54 */
[----:B------:R-:W-:Y:S02]  /*88e0*/  ISETP.GE.AND P4, PT, R8, c[0x0][0x1d4], PT ;  /* 0x0000750008007a0c */ /* 0x000fe40003f86270 */
[----:B-1----:R-:W-:-:S04]  /*88f0*/  @!P2 SHF.R.S32.HI R0, RZ, 0x1f, R8 ;  /* 0x0000001fff00a819 */ /* 0x002fc80000011408 */
[-C--:B------:R-:W-:Y:S02]  /*8900*/  @!P2 LEA.HI R0, R0, R8.reuse, RZ, 0x3 ;  /* 0x000000080000a211 */ /* 0x080fe400078f18ff */
[----:B-----5:R-:W-:Y:S02]  /*8910*/  @!P0 SHF.R.S32.HI R22, RZ, 0x1f, R8 ;  /* 0x0000001fff168819 */ /* 0x020fe40000011408 */
[----:B------:R-:W-:Y:S02]  /*8920*/  @!P2 LOP3.LUT R0, R0, 0xfffffff8, RZ, 0xc0, !PT ;  /* 0xfffffff80000a812 */ /* 0x000fe400078ec0ff */
[----:B------:R-:W-:Y:S01]  /*8930*/  @!P0 LEA.HI R22, R22, R8, RZ, 0x3 ;  /* 0x0000000816168211 */ /* 0x000fe200078f18ff */
[----:B----4-:R-:W-:-:S03]  /*8940*/  @!P2 IMAD.WIDE R18, R32, 0x2, R26 ;  /* 0x000000022012a825 */ /* 0x010fc600078e021a */
[----:B------:R-:W-:Y:S01]  /*8950*/  @!P0 LOP3.LUT R22, R22, 0xfffffff8, RZ, 0xc0, !PT ;  /* 0xfffffff816168812 */ /* 0x000fe200078ec0ff */
[----:B------:R-:W-:-:S04]  /*8960*/  @!P2 IMAD.WIDE R26, R0, 0x2, R26 ;  /* 0x00000002001aa825 */ /* 0x000fc800078e021a */
[----:B------:R-:W-:-:S04]  /*8970*/  @!P0 IMAD.WIDE R22, R22, 0x2, R24 ;  /* 0x0000000216168825 */ /* 0x000fc800078e0218 */
[----:B------:R-:W-:Y:S01]  /*8980*/  @!P0 IMAD.WIDE R24, R32, 0x2, R24 ;  /* 0x0000000220188825 */ /* 0x000fe200078e0218 */
[----:B--2---:R-:W-:-:S03]  /*8990*/  SHF.R.S32.HI R11, RZ, 0x1f, R241 ;  /* 0x0000001fff0b7819 */ /* 0x004fc600000114f1 */
[----:B------:R-:W-:-:S04]  /*89a0*/  IMAD.WIDE.U32 R6, R241, c[0x0][0x1f0], R6 ;  /* 0x00007c00f1067a25 */ /* 0x000fc800078e0006 */
[----:B------:R-:W-:Y:S01]  /*89b0*/  IMAD R2, R11, c[0x0][0x1f0], RZ ;  /* 0x00007c000b027a24 */ /* 0x000fe200078e02ff */
[----:B---3--:R-:W-:Y:S01]  /*89c0*/  IADD3 R4, P1, R6, UR26, RZ ;  /* 0x0000001a06047c10 */ /* 0x008fe2000ff3e0ff */
[----:B------:R-:W-:Y:S02]  /*89d0*/  @!P0 IMAD.SHL.U32 R6, R9, 0x2, RZ ;  /* 0x0000000209068824 */ /* 0x000fe400078e00ff */
[----:B------:R-:W-:-:S03]  /*89e0*/  IMAD R2, R241, c[0x0][0x1f4], R2 ;  /* 0x00007d00f1027a24 */ /* 0x000fc600078e0202 */
[----:B------:R1:W-:Y:S02]  /*89f0*/  @!P0 LDGSTS.E.BYPASS.LTC128B.128 [R6+0x2100], [R24.64], !P3 ;  /* 0x0210000018068fae */ /* 0x0003e4000d901d54 */
[----:B------:R-:W-:Y:S02]  /*8a00*/  IADD3.X R2, R7, UR15, R2, P1, !PT ;  /* 0x0000000f07027c10 */ /* 0x000fe40008ffe402 */
[----:B------:R-:W-:Y:S02]  /*8a10*/  LEA R16, P1, R4, c[0x0][0x1c8], 0x1 ;  /* 0x0000720004107a11 */ /* 0x000fe400078208ff */
[----:B------:R-:W-:Y:S02]  /*8a20*/  IADD3 R7, -R10, UR24, RZ ;  /* 0x000000180a077c10 */ /* 0x000fe4000fffe1ff */
[----:B------:R-:W-:Y:S01]  /*8a30*/  LEA.HI.X R2, R4, c[0x0][0x1cc], R2, 0x1, P1 ;  /* 0x0000730004027a11 */ /* 0x000fe200008f0c02 */
[----:B------:R-:W-:Y:S01]  /*8a40*/  SHFL.IDX PT, R14, R16, RZ, 0x181f ;  /* 0x00181fff100e7589 */ /* 0x000fe200000e0000 */
[----:B------:R-:W-:Y:S01]  /*8a50*/  ISETP.GE.AND P6, PT, R7, 0x1, PT ;  /* 0x000000010700780c */ /* 0x000fe20003fc6270 */
[C---:B------:R-:W-:Y:S01]  /*8a60*/  @!P2 IMAD.SHL.U32 R4, R9.reuse, 0x2, RZ ;  /* 0x000000020904a824 */ /* 0x040fe200078e00ff */
[----:B------:R-:W-:Y:S01]  /*8a70*/  ISETP.GE.AND P1, PT, R8, c[0x0][0x198], PT ;  /* 0x0000660008007a0c */ /* 0x000fe20003f26270 */
[----:B------:R-:W2:Y:S04]  /*8a80*/  SHFL.IDX PT, R15, R2, RZ, 0x181f ;  /* 0x00181fff020f7589 */ /* 0x000ea800000e0000 */
[----:B------:R-:W-:Y:S06]  /*8a90*/  SHFL.IDX PT, R17, R2, 0x3, 0x181f ;  /* 0x00781f0002117f89 */ /* 0x000fec00000e0000 */
[----:B------:R-:W-:Y:S01]  /*8aa0*/  @P6 SHF.R.S32.HI R0, RZ, 0x1f, R8 ;  /* 0x0000001fff006819 */ /* 0x000fe20000011408 */
[----:B------:R-:W-:Y:S01]  /*8ab0*/  @P6 IMAD.SHL.U32 R13, R9, 0x2, RZ ;  /* 0x00000002090d6824 */ /* 0x000fe200078e00ff */
[----:B------:R3:W-:Y:S01]  /*8ac0*/  @!P0 LDGSTS.E.BYPASS.LTC128B.128 [R6+0x6100], [R22.64], !P1 ;  /* 0x0610000016068fae */ /* 0x0007e2000c901d54 */
[----:B------:R-:W-:-:S03]  /*8ad0*/  ISETP.GE.AND P0, PT, R7, 0x41, PT ;  /* 0x000000410700780c */ /* 0x000fc60003f06270 */
[----:B------:R4:W-:Y:S01]  /*8ae0*/  @!P2 LDGSTS.E.BYPASS.LTC128B.128 [R4+0x3100], [R18.64], !P3 ;  /* 0x031000001204afae */ /* 0x0009e2000d901d54 */
[----:B------:R-:W-:-:S03]  /*8af0*/  ISETP.GE.AND P3, PT, R7, 0x61, PT ;  /* 0x000000610700780c */ /* 0x000fc60003f66270 */
[----:B------:R4:W-:Y:S01]  /*8b00*/  @!P2 LDGSTS.E.BYPASS.LTC128B.128 [R4+0x7100], [R26.64], !P1 ;  /* 0x071000001a04afae */ /* 0x0009e2000c901d54 */
[----:B------:R-:W-:-:S03]  /*8b10*/  ISETP.GE.AND P1, PT, R7, 0x21, PT ;  /* 0x000000210700780c */ /* 0x000fc60003f26270 */
[----:B-1----:R-:W-:Y:S04]  /*8b20*/  SHFL.IDX PT, R24, R16, 0x1, 0x181f ;  /* 0x00381f0010187f89 */ /* 0x002fe800000e0000 */
[----:B------:R-:W1:Y:S04]  /*8b30*/  SHFL.IDX PT, R25, R2, 0x1, 0x181f ;  /* 0x00381f0002197f89 */ /* 0x000e6800000e0000 */
[----:B------:R-:W0:Y:S01]  /*8b40*/  LDGDEPBAR ;  /* 0x00000000000079af */ /* 0x000e220000000000 */
[----:B---3--:R-:W-:Y:S02]  /*8b50*/  @P6 LEA.HI R6, R0, R8, RZ, 0x3 ;  /* 0x0000000800066211 */ /* 0x008fe400078f18ff */
[----:B------:R-:W-:-:S02]  /*8b60*/  LEA.HI R0, R5, R75, RZ, 0x4 ;  /* 0x0000004b05007211 */ /* 0x000fc400078f20ff */
[----:B------:R-:W-:Y:S02]  /*8b70*/  @P6 LOP3.LUT R6, R6, 0xfffffff8, RZ, 0xc0, !PT ;  /* 0xfffffff806066812 */ /* 0x000fe400078ec0ff */
[----:B----4-:R-:W-:-:S03]  /*8b80*/  SHF.R.S32.HI R4, RZ, 0x4, R0 ;  /* 0x00000004ff047819 */ /* 0x010fc60000011400 */
[----:B--2---:R-:W-:Y:S01]  /*8b90*/  @P6 IMAD.WIDE R18, R6, 0x2, R14 ;  /* 0x0000000206126825 */ /* 0x004fe200078e020e */
[----:B------:R-:W-:Y:S02]  /*8ba0*/  @P1 SHF.R.S32.HI R6, RZ, 0x1f, R8 ;  /* 0x0000001fff061819 */ /* 0x000fe40000011408 */
[----:B------:R-:W-:Y:S01]  /*8bb0*/  LEA.HI R20, R0, R4, RZ, 0x1 ;  /* 0x0000000400147211 */ /* 0x000fe200078f08ff */
[----:B------:R-:W-:Y:S01]  /*8bc0*/  @P6 IMAD.WIDE R14, R32, 0x2, R14 ;  /* 0x00000002200e6825 */ /* 0x000fe200078e020e */
[----:B------:R-:W-:Y:S02]  /*8bd0*/  @P1 LEA.HI R6, R6, R8, RZ, 0x3 ;  /* 0x0000000806061211 */ /* 0x000fe400078f18ff */
[----:B------:R-:W-:Y:S01]  /*8be0*/  LOP3.LUT R20, R20, 0xfffffffe, RZ, 0xc0, !PT ;  /* 0xfffffffe14147812 */ /* 0x000fe200078ec0ff */
[----:B-1----:R-:W-:Y:S01]  /*8bf0*/  @P1 IMAD.WIDE R22, R32, 0x2, R24 ;  /* 0x0000000220161825 */ /* 0x002fe200078e0218 */
[----:B------:R1:W-:Y:S01]  /*8c00*/  @P6 LDGSTS.E.BYPASS.LTC128B.128 [R13+0x8100], [R14.64], !P5 ;  /* 0x081000000e0d6fae */ /* 0x0003e2000e901d54 */
[----:B------:R-:W-:-:S02]  /*8c10*/  @P1 LOP3.LUT R6, R6, 0xfffffff8, RZ, 0xc0, !PT ;  /* 0xfffffff806061812 */ /* 0x000fc400078ec0ff */
[----:B------:R-:W-:Y:S01]  /*8c20*/  IMAD.IADD R20, R4, 0x1, -R20 ;  /* 0x0000000104147824 */ /* 0x000fe200078e0a14 */
[----:B------:R2:W-:Y:S01]  /*8c30*/  @P6 LDGSTS.E.BYPASS.LTC128B.128 [R13+0xc100], [R18.64], !P4 ;  /* 0x0c100000120d6fae */ /* 0x0005e2000e101d54 */
[----:B------:R-:W-:Y:S01]  /*8c40*/  @P0 SHF.R.S32.HI R4, RZ, 0x1f, R8 ;  /* 0x0000001fff040819 */ /* 0x000fe20000011408 */
[----:B------:R-:W-:-:S03]  /*8c50*/  @P1 IMAD.WIDE R24, R6, 0x2, R24 ;  /* 0x0000000206181825 */ /* 0x000fc600078e0218 */
[----:B------:R-:W-:Y:S01]  /*8c60*/  @P0 LEA.HI R4, R4, R8, RZ, 0x3 ;  /* 0x0000000804040211 */ /* 0x000fe200078f18ff */
[----:B------:R-:W-:-:S03]  /*8c70*/  @P0 IMAD.SHL.U32 R6, R9, 0x2, RZ ;  /* 0x0000000209060824 */ /* 0x000fc600078e00ff */
[----:B------:R-:W-:Y:S02]  /*8c80*/  @P0 LOP3.LUT R4, R4, 0xfffffff8, RZ, 0xc0, !PT ;  /* 0xfffffff804040812 */ /* 0x000fe400078ec0ff */
[----:B-1----:R-:W-:Y:S01]  /*8c90*/  LOP3.LUT R15, R0, 0xfffffff0, RZ, 0xc0, !PT ;  /* 0xfffffff0000f7812 */ /* 0x002fe200078ec0ff */
[----:B--2---:R-:W-:Y:S04]  /*8ca0*/  SHFL.IDX PT, R18, R16, 0x2, 0x181f ;  /* 0x00581f0010127f89 */ /* 0x004fe800000e0000 */
[----:B------:R-:W-:Y:S02]  /*8cb0*/  IMAD.IADD R15, R75, 0x1, -R15 ;  /* 0x000000014b0f7824 */ /* 0x000fe400078e0a0f */
[----:B------:R-:W-:Y:S01]  /*8cc0*/  @P1 IMAD.SHL.U32 R13, R9, 0x2, RZ ;  /* 0x00000002090d1824 */ /* 0x000fe200078e00ff */
[----:B------:R1:W2:Y:S02]  /*8cd0*/  SHFL.IDX PT, R19, R2, 0x2, 0x181f ;  /* 0x00581f0002137f89 */ /* 0x0002a400000e0000 */
[----:B------:R-:W-:-:S02]  /*8ce0*/  SHF.R.S32.HI R0, RZ, 0x1f, R15 ;  /* 0x0000001fff007819 */ /* 0x000fc4000001140f */
[----:B------:R-:W3:Y:S02]  /*8cf0*/  SHFL.IDX PT, R16, R16, 0x3, 0x181f ;  /* 0x00781f0010107f89 */ /* 0x000ee400000e0000 */
[----:B------:R-:W-:Y:S02]  /*8d00*/  LEA.HI R0, R0, R15, RZ, 0x3 ;  /* 0x0000000f00007211 */ /* 0x000fe400078f18ff */
[----:B------:R2:W-:Y:S02]  /*8d10*/  @P1 LDGSTS.E.BYPASS.LTC128B.128 [R13+0x9100], [R22.64], !P5 ;  /* 0x09100000160d1fae */ /* 0x0005e4000e901d54 */
[----:B------:R-:W-:Y:S02]  /*8d20*/  LOP3.LUT R14, R0, 0xfffffff8, RZ, 0xc0, !PT ;  /* 0xfffffff8000e7812 */ /* 0x000fe400078ec0ff */
[----:B------:R3:W-:Y:S03]  /*8d30*/  @P1 LDGSTS.E.BYPASS.LTC128B.128 [R13+0xd100], [R24.64], !P4 ;  /* 0x0d100000180d1fae */ /* 0x0007e6000e101d54 */
[----:B------:R-:W-:-:S05]  /*8d40*/  IMAD.IADD R14, R15, 0x1, -R14 ;  /* 0x000000010f0e7824 */ /* 0x000fca00078e0a0e */
[----:B------:R-:W-:Y:S02]  /*8d50*/  R2P PR, R14, 0x6 ;  /* 0x000000060e007804 */ /* 0x000fe40000000000 */
[----:B------:R-:W-:Y:S02]  /*8d60*/  ISETP.GT.AND P6, PT, R240, 0x7f, PT ;  /* 0x0000007ff000780c */ /* 0x000fe40003fc4270 */
[----:B-1----:R-:W-:-:S04]  /*8d70*/  @P3 SHF.R.S32.HI R2, RZ, 0x1f, R8 ;  /* 0x0000001fff023819 */ /* 0x002fc80000011408 */
[----:B------:R-:W-:-:S04]  /*8d80*/  @P3 LEA.HI R2, R2, R8, RZ, 0x3 ;  /* 0x0000000802023211 */ /* 0x000fc800078f18ff */
[----:B------:R-:W-:Y:S01]  /*8d90*/  @P3 LOP3.LUT R2, R2, 0xfffffff8, RZ, 0xc0, !PT ;  /* 0xfffffff802023812 */ /* 0x000fe200078ec0ff */
[----:B--2---:R-:W-:-:S04]  /*8da0*/  @P0 IMAD.WIDE R22, R4, 0x2, R18 ;  /* 0x0000000204160825 */ /* 0x004fc800078e0212 */
[----:B------:R-:W-:-:S04]  /*8db0*/  @P0 IMAD.WIDE R18, R32, 0x2, R18 ;  /* 0x0000000220120825 */ /* 0x000fc800078e0212 */
[--C-:B---3--:R-:W-:Y:S01]  /*8dc0*/  @P3 IMAD.WIDE R24, R2, 0x2, R16.reuse ;  /* 0x0000000202183825 */ /* 0x108fe200078e0210 */
[----:B------:R1:W-:Y:S03]  /*8dd0*/  @P0 LDGSTS.E.BYPASS.LTC128B.128 [R6+0xa100], [R18.64], !P5 ;  /* 0x0a10000012060fae */ /* 0x0003e6000e901d54 */
[----:B------:R-:W-:Y:S01]  /*8de0*/  IMAD.SHL.U32 R2, R14, 0x40, RZ ;  /* 0x000000400e027824 */ /* 0x000fe200078e00ff */
[----:B------:R1:W-:Y:S01]  /*8df0*/  @P0 LDGSTS.E.BYPASS.LTC128B.128 [R6+0xe100], [R22.64], !P4 ;  /* 0x0e10000016060fae */ /* 0x0003e2000e101d54 */
[----:B------:R-:W-:Y:S01]  /*8e00*/  @P3 IMAD.SHL.U32 R4, R9, 0x2, RZ ;  /* 0x0000000209043824 */ /* 0x000fe200078e00ff */
[----:B------:R-:W-:Y:S01]  /*8e10*/  ISETP.LT.AND P0, PT, RZ, c[0x0][0x27c], PT ;  /* 0x00009f00ff007a0c */ /* 0x000fe20003f01270 */
[----:B------:R-:W-:Y:S01]  /*8e20*/  @P3 IMAD.WIDE R16, R32, 0x2, R16 ;  /* 0x0000000220103825 */ /* 0x000fe200078e0210 */
[----:B------:R-:W-:-:S04]  /*8e30*/  LOP3.LUT R2, R2, 0x1c0, RZ, 0xc0, !PT ;  /* 0x000001c002027812 */ /* 0x000fc800078ec0ff */
[----:B------:R2:W-:Y:S04]  /*8e40*/  @P3 LDGSTS.E.BYPASS.LTC128B.128 [R4+0xb100], [R16.64], !P5 ;  /* 0x0b10000010043fae */ /* 0x0005e8000e901d54 */
[----:B------:R2:W-:Y:S04]  /*8e50*/  @P3 LDGSTS.E.BYPASS.LTC128B.128 [R4+0xf100], [R24.64], !P4 ;  /* 0x0f10000018043fae */ /* 0x0005e8000e101d54 */
[----:B------:R-:W0:Y:S01]  /*8e60*/  LDGDEPBAR ;  /* 0x00000000000079af */ /* 0x000e220000000000 */
[----:B-1----:R-:W-:-:S05]  /*8e70*/  IMAD.SHL.U32 R6, R20, 0x8, RZ ;  /* 0x0000000814067824 */ /* 0x002fca00078e00ff */
[----:B--2---:R-:W-:Y:S02]  /*8e80*/  LOP3.LUT R4, R2, 0x8, R6, 0xf8, !PT ;  /* 0x0000000802047812 */ /* 0x004fe400078ef806 */
[----:B------:R-:W-:Y:S01]  /*8e90*/  SHF.R.U32.HI R6, RZ, 0x3, R2 ;  /* 0x00000003ff067819 */ /* 0x000fe20000011602 */
[----:B------:R-:W-:-:S03]  /*8ea0*/  IMAD.MOV.U32 R2, RZ, RZ, 0x10 ;  /* 0x00000010ff027424 */ /* 0x000fc600078e00ff */
[----:B------:R-:W-:Y:S01]  /*8eb0*/  LOP3.LUT R4, R4, R6, RZ, 0x3c, !PT ;  /* 0x0000000604047212 */ /* 0x000fe200078e3cff */
[----:B------:R-:W-:Y:S01]  /*8ec0*/  IMAD.SHL.U32 R6, R0, 0x40, RZ ;  /* 0x0000004000067824 */ /* 0x000fe200078e00ff */
[----:B------:R-:W-:Y:S01]  /*8ed0*/  SEL R2, R2, 0xfffffff0, !P1 ;  /* 0xfffffff002027807 */ /* 0x000fe20004800000 */
[----:B------:R-:W-:-:S03]  /*8ee0*/  IMAD.MOV.U32 R0, RZ, RZ, 0x20 ;  /* 0x00000020ff007424 */ /* 0x000fc600078e00ff */
[----:B------:R-:W-:Y:S02]  /*8ef0*/  LOP3.LUT R4, R4, 0xfffffe00, R6, 0xf8, !PT ;  /* 0xfffffe0004047812 */ /* 0x000fe400078ef806 */
[----:B------:R-:W-:Y:S02]  /*8f00*/  SEL R6, RZ, 0x10, P4 ;  /* 0x00000010ff067807 */ /* 0x000fe40002000000 */
[----:B------:R-:W-:Y:S01]  /*8f10*/  SEL R0, R0, 0xffffffe0, !P2 ;  /* 0xffffffe000007807 */ /* 0x000fe20005000000 */
[----:B------:R-:W-:Y:S05]  /*8f20*/  @P0 BRA `(.L_x_108) ;  /* 0x0000002000000947 */ /* 0x000fea0003800000 */
[----:B------:R-:W-:-:S04]  /*8f30*/  DEPBAR.LE SB0, 0x1 ;  /* 0x000080400000791a */ /* 0x000fc80000000000 */
[----:B------:R-:W-:Y:S05]  /*8f40*/  BRA `(.L_x_109) ;  /* 0x000036b000007947 */ /* 0x000fea0003800000 */
.L_x_108:
[----:B------:R-:W-:Y:S01]  /*8f50*/  USHF.R.S32.HI UR30, URZ, 0x1f, UR13 ;  /* 0x0000001f3f1e7899 */ /* 0x000fe2000801140d */
[----:B------:R-:W-:Y:S01]  /*8f60*/  BSSY B2, `(.L_x_109) ;  /* 0x0000369000027945 */ /* 0x000fe20003800000 */
[----:B------:R-:W-:Y:S01]  /*8f70*/  ULDC.64 UR16, c[0x0][0x280] ;  /* 0x0000a00000107ab9 */ /* 0x000fe20000000a00 */
[----:B------:R-:W-:Y:S01]  /*8f80*/  SHF.L.U32 R22, R9, 0x1, RZ ;  /* 0x0000000109167819 */ /* 0x000fe200000006ff */
[----:B------:R-:W-:Y:S02]  /*8f90*/  ULDC.64 UR4, c[0x0][0x290] ;  /* 0x0000a40000047ab9 */ /* 0x000fe40000000a00 */
[----:B------:R-:W-:Y:S02]  /*8fa0*/  UIMAD UR25, UR30, UR16, URZ ;  /* 0x000000101e1972a4 */ /* 0x000fe4000f8e023f */
[----:B------:R-:W-:Y:S02]  /*8fb0*/  UIMAD UR30, UR30, UR4, URZ ;  /* 0x000000041e1e72a4 */ /* 0x000fe4000f8e023f */
[----:B------:R-:W-:-:S02]  /*8fc0*/  UIMAD.WIDE.U32 UR32, UR13, UR16, URZ ;  /* 0x000000100d2072a5 */ /* 0x000fc4000f8e003f */
[----:B------:R-:W-:Y:S02]  /*8fd0*/  UIMAD UR25, UR13, UR17, UR25 ;  /* 0x000000110d1972a4 */ /* 0x000fe4000f8e0219 */
[----:B------:R-:W-:Y:S02]  /*8fe0*/  UIMAD.WIDE.U32 UR34, UR13, UR4, URZ ;  /* 0x000000040d2272a5 */ /* 0x000fe4000f8e003f */
[----:B------:R-:W-:Y:S02]  /*8ff0*/  UIMAD UR30, UR13, UR5, UR30 ;  /* 0x000000050d1e72a4 */ /* 0x000fe4000f8e021e */
[----:B------:R-:W-:Y:S02]  /*9000*/  ULDC.64 UR16, c[0x0][0x270] ;  /* 0x00009c0000107ab9 */ /* 0x000fe40000000a00 */
[----:B------:R-:W-:Y:S02]  /*9010*/  ULDC.U8 UR13, c[0x0][0x298] ;  /* 0x0000a600000d7ab9 */ /* 0x000fe40000000000 */
[----:B------:R-:W-:Y:S01]  /*9020*/  ISETP.NE.AND P0, PT, RZ, UR13, PT ;  /* 0x0000000dff007c0c */ /* 0x000fe2000bf05270 */
[----:B------:R-:W-:-:S02]  /*9030*/  ULDC.64 UR4, c[0x0][0x288] ;  /* 0x0000a20000047ab9 */ /* 0x000fc40000000a00 */
[----:B------:R-:W-:Y:S02]  /*9040*/  ULEA UR16, UP1, UR32, UR16, 0x1 ;  /* 0x0000001020107291 */ /* 0x000fe4000f82083f */
[----:B------:R-:W-:Y:S02]  /*9050*/  ULEA UR4, UP0, UR34, UR4, 0x1 ;  /* 0x0000000422047291 */ /* 0x000fe4000f80083f */
[----:B------:R-:W-:Y:S02]  /*9060*/  UIADD3 UR25, UR25, UR33, URZ ;  /* 0x0000002119197290 */ /* 0x000fe4000fffe03f */
[----:B------:R-:W-:Y:S02]  /*9070*/  UIADD3 UR30, UR30, UR35, URZ ;  /* 0x000000231e1e7290 */ /* 0x000fe4000fffe03f */
[----:B------:R-:W-:Y:S02]  /*9080*/  ULEA.HI.X UR17, UR32, UR17, UR25, 0x1, UP1 ;  /* 0x0000001120117291 */ /* 0x000fe400088f0c19 */
[----:B------:R-:W-:Y:S01]  /*9090*/  ULEA.HI.X UR5, UR34, UR5, UR30, 0x1, UP0 ;  /* 0x0000000522057291 */ /* 0x000fe200080f0c1e */
[----:B------:R-:W-:Y:S05]  /*90a0*/  @!P0 BRA `(.L_x_110) ;  /* 0x0000198000008947 */ /* 0x000fea0003800000 */
[----:B------:R-:W-:Y:S01]  /*90b0*/  ISETP.NE.AND P1, PT, R12, RZ, PT ;  /* 0x000000ff0c00720c */ /* 0x000fe20003f25270 */
[----:B------:R-:W-:Y:S01]  /*90c0*/  IMAD.U32 R26, RZ, RZ, UR16 ;  /* 0x00000010ff1a7e24 */ /* 0x000fe2000f8e00ff */
[----:B------:R-:W-:Y:S01]  /*90d0*/  MOV R27, UR17 ;  /* 0x00000011001b7c02 */ /* 0x000fe20008000f00 */
[----:B------:R-:W-:Y:S01]  /*90e0*/  IMAD.U32 R24, RZ, RZ, UR4 ;  /* 0x00000004ff187e24 */ /* 0x000fe2000f8e00ff */
[----:B------:R-:W-:Y:S01]  /*90f0*/  MOV R25, UR5 ;  /* 0x0000000500197c02 */ /* 0x000fe20008000f00 */
[----:B------:R-:W-:Y:S01]  /*9100*/  BSSY B0, `(.L_x_111) ;  /* 0x0000017000007945 */ /* 0x000fe20003800000 */
[----:B------:R-:W-:Y:S01]  /*9110*/  IMAD.SHL.U32 R16, R3, 0x4, RZ ;  /* 0x0000000403107824 */ /* 0x000fe200078e00ff */
[----:B------:R-:W-:Y:S01]  /*9120*/  CS2R R14, SRZ ;  /* 0x00000000000e7805 */ /* 0x000fe2000001ff00 */
[----:B------:R-:W-:Y:S01]  /*9130*/  CS2R R18, SRZ ;  /* 0x0000000000127805 */ /* 0x000fe2000001ff00 */
[----:B------:R-:W-:Y:S01]  /*9140*/  CS2R R34, SRZ ;  /* 0x0000000000227805 */ /* 0x000fe2000001ff00 */
[----:B------:R-:W-:-:S03]  /*9150*/  CS2R R12, SRZ ;  /* 0x00000000000c7805 */ /* 0x000fc6000001ff00 */
[----:B------:R-:W-:Y:S05]  /*9160*/  @P1 BRA `(.L_x_112) ;  /* 0x0000010000001947 */ /* 0x000fea0003800000 */
[C---:B------:R-:W-:Y:S01]  /*9170*/  IADD3 R14, R16.reuse, 0x20, RZ ;  /* 0x00000020100e7810 */ /* 0x040fe20007ffe0ff */
[----:B------:R-:W-:Y:S01]  /*9180*/  CS2R R34, SRZ ;  /* 0x0000000000227805 */ /* 0x000fe2000001ff00 */
[----:B------:R-:W-:Y:S02]  /*9190*/  ISETP.GE.AND P1, PT, R16, c[0x0][0x27c], PT ;  /* 0x00009f0010007a0c */ /* 0x000fe40003f26270 */
[----:B------:R-:W-:-:S11]  /*91a0*/  ISETP.GE.AND P0, PT, R14, c[0x0][0x27c], PT ;  /* 0x00009f000e007a0c */ /* 0x000fd60003f06270 */
[----:B------:R-:W-:Y:S02]  /*91b0*/  @!P1 IMAD.WIDE R28, R16, 0x2, R26 ;  /* 0x00000002101c9825 */ /* 0x000fe400078e021a */
[----:B------:R-:W-:-:S03]  /*91c0*/  @!P0 SHF.R.S32.HI R15, RZ, 0x1f, R14 ;  /* 0x0000001fff0f8819 */ /* 0x000fc6000001140e */
[----:B------:R1:W5:Y:S01]  /*91d0*/  @!P1 LD.E.64 R18, [R28.64] ;  /* 0x000000141c129980 */ /* 0x000362000c101b00 */
[----:B------:R-:W-:-:S04]  /*91e0*/  @!P0 LEA.HI R14, R15, R14, RZ, 0x2 ;  /* 0x0000000e0f0e8211 */ /* 0x000fc800078f10ff */
[----:B------:R-:W-:-:S05]  /*91f0*/  @!P0 LOP3.LUT R14, R14, 0xfffffffc, RZ, 0xc0, !PT ;  /* 0xfffffffc0e0e8812 */ /* 0x000fca00078ec0ff */
[----:B------:R-:W-:-:S04]  /*9200*/  @!P0 IMAD.WIDE R26, R14, 0x2, R26 ;  /* 0x000000020e1a8825 */ /* 0x000fc800078e021a */
[--C-:B------:R-:W-:Y:S02]  /*9210*/  @!P0 IMAD.WIDE R30, R14, 0x2, R24.reuse ;  /* 0x000000020e1e8825 */ /* 0x100fe400078e0218 */
[----:B------:R-:W-:Y:S02]  /*9220*/  CS2R R14, SRZ ;  /* 0x00000000000e7805 */ /* 0x000fe4000001ff00 */
[----:B------:R-:W-:Y:S01]  /*9230*/  @!P1 IMAD.WIDE R24, R16, 0x2, R24 ;  /* 0x0000000210189825 */ /* 0x000fe200078e0218 */
[----:B------:R1:W5:Y:S04]  /*9240*/  @!P0 LD.E.64 R34, [R30.64] ;  /* 0x000000141e228980 */ /* 0x000368000c101b00 */
[----:B------:R1:W5:Y:S04]  /*9250*/  @!P1 LD.E.64 R12, [R24.64] ;  /* 0x00000014180c9980 */ /* 0x000368000c101b00 */
[----:B------:R1:W5:Y:S02]  /*9260*/  @!P0 LD.E.64 R14, [R26.64] ;  /* 0x000000141a0e8980 */ /* 0x000364000c101b00 */
.L_x_112:
[----:B------:R-:W-:Y:S05]  /*9270*/  BSYNC B0 ;  /* 0x0000000000007941 */ /* 0x000fea0003800000 */
.L_x_111:
[----:B------:R-:W-:Y:S01]  /*9280*/  UIMAD UR4, UR12, -0x80, UR18 ;  /* 0xffffff800c0478a4 */ /* 0x000fe2000f8e0212 */
[--C-:B-1---5:R-:W-:Y:S01]  /*9290*/  SHF.R.U64 R27, R18, 0x10, R19.reuse ;  /* 0x00000010121b7819 */ /* 0x122fe20000001213 */
[--C-:B------:R-:W-:Y:S01]  /*92a0*/  IMAD.MOV.U32 R30, RZ, RZ, R19.reuse ;  /* 0x000000ffff1e7224 */ /* 0x100fe200078e0013 */
[----:B------:R-:W-:Y:S01]  /*92b0*/  SHF.R.U32.HI R26, RZ, 0x10, R19 ;  /* 0x00000010ff1a7819 */ /* 0x000fe20000011613 */
[----:B------:R-:W-:Y:S01]  /*92c0*/  UISETP.LT.AND UP0, UPT, UR4, 0x80, UPT ;  /* 0x000000800400788c */ /* 0x000fe2000bf01270 */
[----:B------:R-:W-:Y:S01]  /*92d0*/  IMAD.MOV.U32 R29, RZ, RZ, R14 ;  /* 0x000000ffff1d7224 */ /* 0x000fe200078e000e */
[--C-:B------:R-:W-:Y:S01]  /*92e0*/  SHF.R.U64 R23, R14, 0x10, R15.reuse ;  /* 0x000000100e177819 */ /* 0x100fe2000000120f */
[--C-:B------:R-:W-:Y:S01]  /*92f0*/  IMAD.MOV.U32 R28, RZ, RZ, R15.reuse ;  /* 0x000000ffff1c7224 */ /* 0x100fe200078e000f */
[----:B------:R-:W-:Y:S01]  /*9300*/  USEL UR4, UR4, 0x80, UP0 ;  /* 0x0000008004047887 */ /* 0x000fe20008000000 */
[----:B------:R-:W-:Y:S01]  /*9310*/  SHF.R.U32.HI R19, RZ, 0x10, R15 ;  /* 0x00000010ff137819 */ /* 0x000fe2000001160f */
[----:B------:R-:W-:Y:S01]  /*9320*/  IMAD.MOV.U32 R15, RZ, RZ, R12 ;  /* 0x000000ffff0f7224 */ /* 0x000fe200078e000c */
[--C-:B------:R-:W-:Y:S01]  /*9330*/  SHF.R.U64 R25, R12, 0x10, R13.reuse ;  /* 0x000000100c197819 */ /* 0x100fe2000000120d */
[--C-:B------:R-:W-:Y:S01]  /*9340*/  IMAD.MOV.U32 R14, RZ, RZ, R13.reuse ;  /* 0x000000ffff0e7224 */ /* 0x100fe200078e000d */
[----:B------:R-:W-:Y:S01]  /*9350*/  SHF.R.U32.HI R24, RZ, 0x10, R13 ;  /* 0x00000010ff187819 */ /* 0x000fe2000001160d */
[----:B------:R-:W-:Y:S01]  /*9360*/  IMAD.MOV.U32 R31, RZ, RZ, R18 ;  /* 0x000000ffff1f7224 */ /* 0x000fe200078e0012 */
[----:B------:R-:W-:Y:S01]  /*9370*/  ISETP.GE.AND P0, PT, R10, UR4, PT ;  /* 0x000000040a007c0c */ /* 0x000fe2000bf06270 */
[----:B------:R-:W-:Y:S01]  /*9380*/  IMAD.MOV.U32 R13, RZ, RZ, R34 ;  /* 0x000000ffff0d7224 */ /* 0x000fe200078e0022 */
[----:B------:R-:W-:-:S04]  /*9390*/  DEPBAR.LE SB0, 0x1 ;  /* 0x000080400000791a */ /* 0x000fc80000000000 */
[--C-:B------:R-:W-:Y:S01]  /*93a0*/  IMAD.MOV.U32 R12, RZ, RZ, R35.reuse ;  /* 0x000000ffff0c7224 */ /* 0x100fe200078e0023 */
[--C-:B------:R-:W-:Y:S01]  /*93b0*/  SHF.R.U64 R18, R34, 0x10, R35.reuse ;  /* 0x0000001022127819 */ /* 0x100fe20000001223 */
[----:B------:R-:W-:Y:S01]  /*93c0*/  BSSY B1, `(.L_x_113) ;  /* 0x000005f000017945 */ /* 0x000fe20003800000 */
[----:B------:R-:W-:Y:S02]  /*93d0*/  SHF.R.U32.HI R17, RZ, 0x10, R35 ;  /* 0x00000010ff117819 */ /* 0x000fe40000011623 */
[----:B------:R-:W-:Y:S02]  /*93e0*/  PRMT R27, R31, 0x5410, R27 ;  /* 0x000054101f1b7816 */ /* 0x000fe4000000001b */
[----:B------:R-:W-:Y:S02]  /*93f0*/  PRMT R26, R30, 0x5410, R26 ;  /* 0x000054101e1a7816 */ /* 0x000fe4000000001a */
[----:B------:R-:W-:Y:S02]  /*9400*/  PRMT R23, R29, 0x5410, R23 ;  /* 0x000054101d177816 */ /* 0x000fe40000000017 */
[----:B------:R-:W-:-:S02]  /*9410*/  PRMT R19, R28, 0x5410, R19 ;  /* 0x000054101c137816 */ /* 0x000fc40000000013 */
[----:B------:R-:W-:Y:S02]  /*9420*/  PRMT R25, R15, 0x5410, R25 ;  /* 0x000054100f197816 */ /* 0x000fe40000000019 */
[----:B------:R-:W-:Y:S02]  /*9430*/  PRMT R24, R14, 0x5410, R24 ;  /* 0x000054100e187816 */ /* 0x000fe40000000018 */
[----:B------:R-:W-:Y:S02]  /*9440*/  PRMT R18, R13, 0x5410, R18 ;  /* 0x000054100d127816 */ /* 0x000fe40000000012 */
[----:B------:R-:W-:Y:S01]  /*9450*/  PRMT R17, R12, 0x5410, R17 ;  /* 0x000054100c117816 */ /* 0x000fe20000000011 */
[----:B------:R-:W-:Y:S06]  /*9460*/  BAR.SYNC.DEFER_BLOCKING 0x0 ;  /* 0x0000000000007b1d */ /* 0x000fec0000010000 */
[----:B------:R-:W-:Y:S05]  /*9470*/  @P0 BRA `(.L_x_114) ;  /* 0x0000053000000947 */ /* 0x000fea0003800000 */
[----:B------:R-:W-:Y:S01]  /*9480*/  ISETP.GE.AND P0, PT, R16, c[0x0][0x27c], PT ;  /* 0x00009f0010007a0c */ /* 0x000fe20003f06270 */
[----:B------:R-:W-:-:S12]  /*9490*/  BSSY B0, `(.L_x_115) ;  /* 0x0000028000007945 */ /* 0x000fd80003800000 */
[----:B------:R-:W-:Y:S05]  /*94a0*/  @P0 BRA `(.L_x_116) ;  /* 0x0000026000000947 */ /* 0x000fea0003800000 */
[----:B------:R-:W1:Y:S01]  /*94b0*/  LDS.128 R12, [R22+0x100] ;  /* 0x00010000160c7984 */ /* 0x000e620000000c00 */
[----:B------:R-:W-:Y:S01]  /*94c0*/  SHF.L.U32 R34, R27, 0x10, RZ ;  /* 0x000000101b227819 */ /* 0x000fe200000006ff */
[C---:B------:R-:W-:Y:S01]  /*94d0*/  IMAD.U32 R31, R25.reuse, 0x10000, RZ ;  /* 0x00010000191f7824 */ /* 0x040fe200078e00ff */
[----:B------:R-:W-:Y:S02]  /*94e0*/  LOP3.LUT R30, R25, 0xffff0000, RZ, 0xc0, !PT ;  /* 0xffff0000191e7812 */ /* 0x000fe400078ec0ff */
[----:B------:R-:W-:Y:S02]  /*94f0*/  LOP3.LUT R33, R27, 0xffff0000, RZ, 0xc0, !PT ;  /* 0xffff00001b217812 */ /* 0x000fe400078ec0ff */
[C---:B-1----:R-:W-:Y:S02]  /*9500*/  LOP3.LUT R28, R12.reuse, 0xffff0000, RZ, 0xc0, !PT ;  /* 0xffff00000c1c7812 */ /* 0x042fe400078ec0ff */
[----:B------:R-:W-:Y:S02]  /*9510*/  LOP3.LUT R37, R13, 0xffff0000, RZ, 0xc0, !PT ;  /* 0xffff00000d257812 */ /* 0x000fe400078ec0ff */
[----:B------:R-:W-:-:S02]  /*9520*/  SHF.L.U32 R29, R12, 0x10, RZ ;  /* 0x000000100c1d7819 */ /* 0x000fc400000006ff */
[----:B------:R-:W-:Y:S01]  /*9530*/  SHF.L.U32 R12, R13, 0x10, RZ ;  /* 0x000000100d0c7819 */ /* 0x000fe200000006ff */
[-C--:B------:R-:W-:Y:S01]  /*9540*/  FMUL.FTZ R13, R28, R31.reuse ;  /* 0x0000001f1c0d7220 */ /* 0x080fe20000410000 */
[----:B------:R-:W-:Y:S01]  /*9550*/  SHF.L.U32 R36, R14, 0x10, RZ ;  /* 0x000000100e247819 */ /* 0x000fe200000006ff */
[----:B------:R-:W-:Y:S01]  /*9560*/  FMUL.FTZ R28, R28, R34 ;  /* 0x000000221c1c7220 */ /* 0x000fe20000410000 */
[----:B------:R-:W-:Y:S01]  /*9570*/  LOP3.LUT R35, R14, 0xffff0000, RZ, 0xc0, !PT ;  /* 0xffff00000e237812 */ /* 0x000fe200078ec0ff */
[C---:B------:R-:W-:Y:S01]  /*9580*/  IMAD.U32 R14, R15.reuse, 0x10000, RZ ;  /* 0x000100000f0e7824 */ /* 0x040fe200078e00ff */
[----:B------:R-:W-:Y:S01]  /*9590*/  LOP3.LUT R38, R15, 0xffff0000, RZ, 0xc0, !PT ;  /* 0xffff00000f267812 */ /* 0x000fe200078ec0ff */
[----:B------:R-:W-:Y:S02]  /*95a0*/  FMUL.FTZ R15, R37, R30 ;  /* 0x0000001e250f7220 */ /* 0x000fe40000410000 */
[C---:B------:R-:W-:Y:S01]  /*95b0*/  FFMA.FTZ R13, R29.reuse, R34, -R13 ;  /* 0x000000221d0d7223 */ /* 0x040fe2000001080d */
[----:B------:R-:W-:Y:S01]  /*95c0*/  SHF.L.U32 R34, R26, 0x10, RZ ;  /* 0x000000101a227819 */ /* 0x000fe200000006ff */
[----:B------:R-:W-:Y:S01]  /*95d0*/  FFMA.FTZ R28, R29, R31, R28 ;  /* 0x0000001f1d1c7223 */ /* 0x000fe2000001001c */
[C---:B------:R-:W-:Y:S01]  /*95e0*/  SHF.L.U32 R31, R24.reuse, 0x10, RZ ;  /* 0x00000010181f7819 */ /* 0x040fe200000006ff */
[-C--:B------:R-:W-:Y:S01]  /*95f0*/  FMUL.FTZ R37, R37, R33.reuse ;  /* 0x0000002125257220 */ /* 0x080fe20000410000 */
[----:B------:R-:W-:Y:S01]  /*9600*/  LOP3.LUT R29, R24, 0xffff0000, RZ, 0xc0, !PT ;  /* 0xffff0000181d7812 */ /* 0x000fe200078ec0ff */
[----:B------:R-:W-:Y:S01]  /*9610*/  FFMA.FTZ R15, R12, R33, -R15 ;  /* 0x000000210c0f7223 */ /* 0x000fe2000001080f */
[----:B------:R-:W-:Y:S01]  /*9620*/  LOP3.LUT R33, R26, 0xffff0000, RZ, 0xc0, !PT ;  /* 0xffff00001a217812 */ /* 0x000fe200078ec0ff */
[----:B------:R-:W-:-:S02]  /*9630*/  FFMA.FTZ R37, R12, R30, R37 ;  /* 0x0000001e0c257223 */ /* 0x000fc40000010025 */
[C---:B------:R-:W-:Y:S02]  /*9640*/  FMUL.FTZ R12, R35.reuse, R31 ;  /* 0x0000001f230c7220 */ /* 0x040fe40000410000 */
[C---:B------:R-:W-:Y:S02]  /*9650*/  FMUL.FTZ R30, R38.reuse, R29 ;  /* 0x0000001d261e7220 */ /* 0x040fe40000410000 */
[-C--:B------:R-:W-:Y:S02]  /*9660*/  FMUL.FTZ R35, R35, R34.reuse ;  /* 0x0000002223237220 */ /* 0x080fe40000410000 */
[----:B------:R-:W-:Y:S02]  /*9670*/  FMUL.FTZ R38, R38, R33 ;  /* 0x0000002126267220 */ /* 0x000fe40000410000 */
[----:B------:R-:W-:Y:S01]  /*9680*/  FFMA.FTZ R34, R36, R34, -R12 ;  /* 0x0000002224227223 */ /* 0x000fe2000001080c */
[----:B------:R-:W-:Y:S01]  /*9690*/  F2FP.BF16.PACK_AB R12, R28, R13 ;  /* 0x0000000d1c0c723e */ /* 0x000fe200000010ff */
[----:B------:R-:W-:Y:S01]  /*96a0*/  FFMA.FTZ R35, R36, R31, R35 ;  /* 0x0000001f24237223 */ /* 0x000fe20000010023 */
[----:B------:R-:W-:Y:S01]  /*96b0*/  F2FP.BF16.PACK_AB R13, R37, R15 ;  /* 0x0000000f250d723e */ /* 0x000fe200000010ff */
[----:B------:R-:W-:-:S02]  /*96c0*/  FFMA.FTZ R30, R14, R33, -R30 ;  /* 0x000000210e1e7223 */ /* 0x000fc4000001081e */
[----:B------:R-:W-:Y:S01]  /*96d0*/  FFMA.FTZ R38, R14, R29, R38 ;  /* 0x0000001d0e267223 */ /* 0x000fe20000010026 */
[----:B------:R-:W-:-:S04]  /*96e0*/  F2FP.BF16.PACK_AB R14, R35, R34 ;  /* 0x00000022230e723e */ /* 0x000fc800000010ff */
[----:B------:R-:W-:-:S05]  /*96f0*/  F2FP.BF16.PACK_AB R15, R38, R30 ;  /* 0x0000001e260f723e */ /* 0x000fca00000010ff */
[----:B------:R1:W-:Y:S02]  /*9700*/  STS.128 [R22+0x100], R12 ;  /* 0x0001000c16007388 */ /* 0x0003e40000000c00 */
.L_x_116:
[----:B------:R-:W-:Y:S05]  /*9710*/  BSYNC B0 ;  /* 0x0000000000007941 */ /* 0x000fea0003800000 */
.L_x_115:
[----:B-1----:R-:W-:-:S04]  /*9720*/  IADD3 R12, R16, 0x20, RZ ;  /* 0x00000020100c7810 */ /* 0x002fc80007ffe0ff */
[----:B------:R-:W-:-:S13]  /*9730*/  ISETP.GE.AND P0, PT, R12, c[0x0][0x27c], PT ;  /* 0x00009f000c007a0c */ /* 0x000fda0003f06270 */
[----:B------:R-:W-:Y:S05]  /*9740*/  @P0 BRA `(.L_x_114) ;  /* 0x0000026000000947 */ /* 0x000fea0003800000 */
[----:B------:R-:W1:Y:S01]  /*9750*/  LDS.128 R12, [R22+0x4100] ;  /* 0x00410000160c7984 */ /* 0x000e620000000c00 */
[C---:B------:R-:W-:Y:S01]  /*9760*/  SHF.L.U32 R34, R23.reuse, 0x10, RZ ;  /* 0x0000001017227819 */ /* 0x040fe200000006ff */
        /* <DEDUP_REMOVED lines=14> */
[----:B------:R-:W-:Y:S01]  /*9850*/  FFMA.FTZ R13, R29, R34, -R13 ;  /* 0x000000221d0d7223 */ /* 0x000fe2000001080d */
[----:B------:R-:W-:Y:S01]  /*9860*/  SHF.L.U32 R34, R19, 0x10, RZ ;  /* 0x0000001013227819 */ /* 0x000fe200000006ff */
[----:B------:R-:W-:Y:S01]  /*9870*/  FFMA.FTZ R28, R29, R31, R28 ;  /* 0x0000001f1d1c7223 */ /* 0x000fe2000001001c */
[----:B------:R-:W-:Y:S01]  /*9880*/  SHF.L.U32 R31, R17, 0x10, RZ ;  /* 0x00000010111f7819 */ /* 0x000fe200000006ff */
[-C--:B------:R-:W-:Y:S01]  /*9890*/  FMUL.FTZ R37, R37, R33.reuse ;  /* 0x0000002125257220 */ /* 0x080fe20000410000 */
[----:B------:R-:W-:Y:S01]  /*98a0*/  LOP3.LUT R29, R17, 0xffff0000, RZ, 0xc0, !PT ;  /* 0xffff0000111d7812 */ /* 0x000fe200078ec0ff */
[C---:B------:R-:W-:Y:S01]  /*98b0*/  FFMA.FTZ R15, R12.reuse, R33, -R15 ;  /* 0x000000210c0f7223 */ /* 0x040fe2000001080f */
        /* <DEDUP_REMOVED lines=15> */
.L_x_114:
[----:B------:R-:W-:Y:S05]  /*99b0*/  BSYNC B1 ;  /* 0x0000000000017941 */ /* 0x000fea0003800000 */
.L_x_113:
[----:B-1----:R-:W-:Y:S01]  /*99c0*/  IADD3 R12, R10, 0x20, RZ ;  /* 0x000000200a0c7810 */ /* 0x002fe20007ffe0ff */
[----:B------:R-:W-:Y:S03]  /*99d0*/  BSSY B1, `(.L_x_117) ;  /* 0x0000056000017945 */ /* 0x000fe60003800000 */
[----:B------:R-:W-:-:S13]  /*99e0*/  ISETP.GE.AND P0, PT, R12, UR4, PT ;  /* 0x000000040c007c0c */ /* 0x000fda000bf06270 */
[----:B------:R-:W-:Y:S05]  /*99f0*/  @P0 BRA `(.L_x_118) ;  /* 0x0000053000000947 */ /* 0x000fea0003800000 */
[----:B------:R-:W-:Y:S01]  /*9a00*/  ISETP.GE.AND P0, PT, R16, c[0x0][0x27c], PT ;  /* 0x00009f0010007a0c */ /* 0x000fe20003f06270 */
[----:B------:R-:W-:-:S12]  /*9a10*/  BSSY B0, `(.L_x_119) ;  /* 0x0000028000007945 */ /* 0x000fd80003800000 */
[----:B------:R-:W-:Y:S05]  /*9a20*/  @P0 BRA `(.L_x_120) ;  /* 0x0000026000000947 */ /* 0x000fea0003800000 */
[----:B------:R-:W1:Y:S01]  /*9a30*/  LDS.128 R12, [R22+0x1100] ;  /* 0x00110000160c7984 */ /* 0x000e620000000c00 */
[----:B------:R-:W-:Y:S01]  /*9a40*/  SHF.L.U32 R33, R27, 0x10, RZ ;  /* 0x000000101b217819 */ /* 0x000fe200000006ff */
[----:B------:R-:W-:Y:S01]  /*9a50*/  IMAD.U32 R30, R25, 0x10000, RZ ;  /* 0x00010000191e7824 */ /* 0x000fe200078e00ff */
[----:B------:R-:W-:Y:S02]  /*9a60*/  LOP3.LUT R31, R27, 0xffff0000, RZ, 0xc0, !PT ;  /* 0xffff00001b1f7812 */ /* 0x000fe400078ec0ff */
[C---:B-1----:R-:W-:Y:S01]  /*9a70*/  LOP3.LUT R28, R12.reuse, 0xffff0000, RZ, 0xc0, !PT ;  /* 0xffff00000c1c7812 */ /* 0x042fe200078ec0ff */
[----:B------:R-:W-:Y:S01]  /*9a80*/  IMAD.U32 R34, R15, 0x10000, RZ ;  /* 0x000100000f227824 */ /* 0x000fe200078e00ff */
[----:B------:R-:W-:Y:S02]  /*9a90*/  SHF.L.U32 R29, R12, 0x10, RZ ;  /* 0x000000100c1d7819 */ /* 0x000fe400000006ff */
[C---:B------:R-:W-:Y:S02]  /*9aa0*/  SHF.L.U32 R12, R13.reuse, 0x10, RZ ;  /* 0x000000100d0c7819 */ /* 0x040fe400000006ff */
[----:B------:R-:W-:-:S02]  /*9ab0*/  LOP3.LUT R37, R13, 0xffff0000, RZ, 0xc0, !PT ;  /* 0xffff00000d257812 */ /* 0x000fc400078ec0ff */
[----:B------:R-:W-:Y:S02]  /*9ac0*/  LOP3.LUT R13, R25, 0xffff0000, RZ, 0xc0, !PT ;  /* 0xffff0000190d7812 */ /* 0x000fe400078ec0ff */
[C---:B------:R-:W-:Y:S02]  /*9ad0*/  SHF.L.U32 R36, R14.reuse, 0x10, RZ ;  /* 0x000000100e247819 */ /* 0x040fe400000006ff */
[----:B------:R-:W-:Y:S01]  /*9ae0*/  LOP3.LUT R35, R14, 0xffff0000, RZ, 0xc0, !PT ;  /* 0xffff00000e237812 */ /* 0x000fe200078ec0ff */
[-C--:B------:R-:W-:Y:S01]  /*9af0*/  FMUL.FTZ R14, R30, R28.reuse ;  /* 0x0000001c1e0e7220 */ /* 0x080fe20000410000 */
[----:B------:R-:W-:Y:S01]  /*9b00*/  LOP3.LUT R38, R15, 0xffff0000, RZ, 0xc0, !PT ;  /* 0xffff00000f267812 */ /* 0x000fe200078ec0ff */
[----:B------:R-:W-:Y:S02]  /*9b10*/  FMUL.FTZ R28, R33, R28 ;  /* 0x0000001c211c7220 */ /* 0x000fe40000410000 */
[----:B------:R-:W-:Y:S02]  /*9b20*/  FMUL.FTZ R15, R13, R37 ;  /* 0x000000250d0f7220 */ /* 0x000fe40000410000 */
[-C--:B------:R-:W-:Y:S01]  /*9b30*/  FFMA.FTZ R14, R33, R29.reuse, -R14 ;  /* 0x0000001d210e7223 */ /* 0x080fe2000001080e */
[----:B------:R-:W-:Y:S01]  /*9b40*/  SHF.L.U32 R33, R26, 0x10, RZ ;  /* 0x000000101a217819 */ /* 0x000fe200000006ff */
[----:B------:R-:W-:Y:S01]  /*9b50*/  FFMA.FTZ R28, R30, R29, R28 ;  /* 0x0000001d1e1c7223 */ /* 0x000fe2000001001c */
[C---:B------:R-:W-:Y:S01]  /*9b60*/  SHF.L.U32 R30, R24.reuse, 0x10, RZ ;  /* 0x00000010181e7819 */ /* 0x040fe200000006ff */
[C---:B------:R-:W-:Y:S01]  /*9b70*/  FMUL.FTZ R37, R31.reuse, R37 ;  /* 0x000000251f257220 */ /* 0x040fe20000410000 */
[----:B------:R-:W-:Y:S01]  /*9b80*/  LOP3.LUT R29, R24, 0xffff0000, RZ, 0xc0, !PT ;  /* 0xffff0000181d7812 */ /* 0x000fe200078ec0ff */
[-C--:B------:R-:W-:Y:S01]  /*9b90*/  FFMA.FTZ R15, R31, R12.reuse, -R15 ;  /* 0x0000000c1f0f7223 */ /* 0x080fe2000001080f */
[----:B------:R-:W-:Y:S01]  /*9ba0*/  LOP3.LUT R31, R26, 0xffff0000, RZ, 0xc0, !PT ;  /* 0xffff00001a1f7812 */ /* 0x000fe200078ec0ff */
[----:B------:R-:W-:-:S02]  /*9bb0*/  FFMA.FTZ R13, R13, R12, R37 ;  /* 0x0000000c0d0d7223 */ /* 0x000fc40000010025 */
[-C--:B------:R-:W-:Y:S02]  /*9bc0*/  FMUL.FTZ R12, R30, R35.reuse ;  /* 0x000000231e0c7220 */ /* 0x080fe40000410000 */
[----:B------:R-:W-:Y:S01]  /*9bd0*/  FMUL.FTZ R37, R33, R35 ;  /* 0x0000002321257220 */ /* 0x000fe20000410000 */
[----:B------:R-:W-:Y:S01]  /*9be0*/  F2FP.BF16.PACK_AB R13, R13, R15 ;  /* 0x0000000f0d0d723e */ /* 0x000fe200000010ff */
[-C--:B------:R-:W-:Y:S02]  /*9bf0*/  FMUL.FTZ R35, R29, R38.reuse ;  /* 0x000000261d237220 */ /* 0x080fe40000410000 */
[----:B------:R-:W-:Y:S02]  /*9c00*/  FMUL.FTZ R38, R31, R38 ;  /* 0x000000261f267220 */ /* 0x000fe40000410000 */
[----:B------:R-:W-:Y:S01]  /*9c10*/  FFMA.FTZ R33, R33, R36, -R12 ;  /* 0x0000002421217223 */ /* 0x000fe2000001080c */
[----:B------:R-:W-:Y:S01]  /*9c20*/  F2FP.BF16.PACK_AB R12, R28, R14 ;  /* 0x0000000e1c0c723e */ /* 0x000fe200000010ff */
[----:B------:R-:W-:-:S02]  /*9c30*/  FFMA.FTZ R37, R30, R36, R37 ;  /* 0x000000241e257223 */ /* 0x000fc40000010025 */
[-C--:B------:R-:W-:Y:S02]  /*9c40*/  FFMA.FTZ R35, R31, R34.reuse, -R35 ;  /* 0x000000221f237223 */ /* 0x080fe40000010823 */
[----:B------:R-:W-:Y:S01]  /*9c50*/  FFMA.FTZ R38, R29, R34, R38 ;  /* 0x000000221d267223 */ /* 0x000fe20000010026 */
[----:B------:R-:W-:-:S04]  /*9c60*/  F2FP.BF16.PACK_AB R14, R37, R33 ;  /* 0x00000021250e723e */ /* 0x000fc800000010ff */
[----:B------:R-:W-:-:S05]  /*9c70*/  F2FP.BF16.PACK_AB R15, R38, R35 ;  /* 0x00000023260f723e */ /* 0x000fca00000010ff */
[----:B------:R1:W-:Y:S02]  /*9c80*/  STS.128 [R22+0x1100], R12 ;  /* 0x0011000c16007388 */ /* 0x0003e40000000c00 */
.L_x_120:
[----:B------:R-:W-:Y:S05]  /*9c90*/  BSYNC B0 ;  /* 0x0000000000007941 */ /* 0x000fea0003800000 */
.L_x_119:
[----:B-1----:R-:W-:-:S04]  /*9ca0*/  IADD3 R12, R16, 0x20, RZ ;  /* 0x00000020100c7810 */ /* 0x002fc80007ffe0ff */
[----:B------:R-:W-:-:S13]  /*9cb0*/  ISETP.GE.AND P0, PT, R12, c[0x0][0x27c], PT ;  /* 0x00009f000c007a0c */ /* 0x000fda0003f06270 */
[----:B------:R-:W-:Y:S05]  /*9cc0*/  @P0 BRA `(.L_x_118) ;  /* 0x0000026000000947 */ /* 0x000fea0003800000 */
[----:B------:R-:W1:Y:S01]  /*9cd0*/  LDS.128 R12, [R22+0x5100] ;  /* 0x00510000160c7984 */ /* 0x000e620000000c00 */
[C---:B------:R-:W-:Y:S01]  /*9ce0*/  SHF.L.U32 R33, R23.reuse, 0x10, RZ ;  /* 0x0000001017217819 */ /* 0x040fe200000006ff */
        /* <DEDUP_REMOVED lines=10> */
[CC--:B------:R-:W-:Y:S01]  /*9d90*/  FMUL.FTZ R14, R30.reuse, R28.reuse ;  /* 0x0000001c1e0e7220 */ /* 0x0c0fe20000410000 */
[----:B------:R-:W-:Y:S01]  /*9da0*/  LOP3.LUT R38, R15, 0xffff0000, RZ, 0xc0, !PT ;  /* 0xffff00000f267812 */ /* 0x000fe200078ec0ff */
[----:B------:R-:W-:Y:S02]  /*9db0*/  FMUL.FTZ R28, R33, R28 ;  /* 0x0000001c211c7220 */ /* 0x000fe40000410000 */
[----:B------:R-:W-:Y:S02]  /*9dc0*/  FMUL.FTZ R15, R13, R37 ;  /* 0x000000250d0f7220 */ /* 0x000fe40000410000 */
[-C--:B------:R-:W-:Y:S01]  /*9dd0*/  FFMA.FTZ R14, R33, R29.reuse, -R14 ;  /* 0x0000001d210e7223 */ /* 0x080fe2000001080e */
[----:B------:R-:W-:Y:S01]  /*9de0*/  SHF.L.U32 R33, R19, 0x10, RZ ;  /* 0x0000001013217819 */ /* 0x000fe200000006ff */
[----:B------:R-:W-:Y:S01]  /*9df0*/  FFMA.FTZ R28, R30, R29, R28 ;  /* 0x0000001d1e1c7223 */ /* 0x000fe2000001001c */
[----:B------:R-:W-:Y:S01]  /*9e00*/  SHF.L.U32 R30, R17, 0x10, RZ ;  /* 0x00000010111e7819 */ /* 0x000fe200000006ff */
[----:B------:R-:W-:Y:S01]  /*9e10*/  FMUL.FTZ R37, R31, R37 ;  /* 0x000000251f257220 */ /* 0x000fe20000410000 */
        /* <DEDUP_REMOVED lines=17> */
.L_x_118:
[----:B------:R-:W-:Y:S05]  /*9f30*/  BSYNC B1 ;  /* 0x0000000000017941 */ /* 0x000fea0003800000 */
.L_x_117:
        /* <DEDUP_REMOVED lines=45> */
.L_x_124:
[----:B------:R-:W-:Y:S05]  /*a210*/  BSYNC B0 ;  /* 0x0000000000007941 */ /* 0x000fea0003800000 */
.L_x_123:
        /* <DEDUP_REMOVED lines=41> */
.L_x_122:
[----:B------:R-:W-:Y:S05]  /*a4b0*/  BSYNC B1 ;  /* 0x0000000000017941 */ /* 0x000fea0003800000 */
.L_x_121:
[----:B-1----:R-:W-:-:S04]  /*a4c0*/  IADD3 R12, R10, 0x60, RZ ;  /* 0x000000600a0c7810 */ /* 0x002fc80007ffe0ff */
[----:B------:R-:W-:-:S13]  /*a4d0*/  ISETP.GE.AND P0, PT, R12, UR4, PT ;  /* 0x000000040c007c0c */ /* 0x000fda000bf06270 */
[----:B------:R-:W-:Y:S05]  /*a4e0*/  @P0 BRA `(.L_x_125) ;  /* 0x0000210000000947 */ /* 0x000fea0003800000 */
[----:B------:R-:W-:Y:S01]  /*a4f0*/  ISETP.GE.AND P0, PT, R16, c[0x0][0x27c], PT ;  /* 0x00009f0010007a0c */ /* 0x000fe20003f06270 */
[----:B------:R-:W-:-:S12]  /*a500*/  BSSY B0, `(.L_x_126) ;  /* 0x0000028000007945 */ /* 0x000fd80003800000 */
[----:B------:R-:W-:Y:S05]  /*a510*/  @P0 BRA `(.L_x_127) ;  /* 0x0000026000000947 */ /* 0x000fea0003800000 */
[----:B------:R-:W1:Y:S01]  /*a520*/  LDS.128 R12, [R22+0x3100] ;  /* 0x00310000160c7984 */ /* 0x000e620000000c00 */
[----:B------:R-:W-:Y:S02]  /*a530*/  LOP3.LUT R31, R27, 0xffff0000, RZ, 0xc0, !PT ;  /* 0xffff00001b1f7812 */ /* 0x000fe400078ec0ff */
[C---:B-1----:R-:W-:Y:S01]  /*a540*/  SHF.L.U32 R29, R12.reuse, 0x10, RZ ;  /* 0x000000100c1d7819 */ /* 0x042fe200000006ff */
[----:B------:R-:W-:Y:S01]  /*a550*/  IMAD.U32 R33, R15, 0x10000, RZ ;  /* 0x000100000f217824 */ /* 0x000fe200078e00ff */
[----:B------:R-:W-:Y:S02]  /*a560*/  LOP3.LUT R28, R12, 0xffff0000, RZ, 0xc0, !PT ;  /* 0xffff00000c1c7812 */ /* 0x000fe400078ec0ff */
[C---:B------:R-:W-:Y:S02]  /*a570*/  SHF.L.U32 R12, R13.reuse, 0x10, RZ ;  /* 0x000000100d0c7819 */ /* 0x040fe400000006ff */
[----:B------:R-:W-:Y:S02]  /*a580*/  LOP3.LUT R30, R13, 0xffff0000, RZ, 0xc0, !PT ;  /* 0xffff00000d1e7812 */ /* 0x000fe400078ec0ff */
[----:B------:R-:W-:Y:S01]  /*a590*/  SHF.L.U32 R13, R27, 0x10, RZ ;  /* 0x000000101b0d7819 */ /* 0x000fe200000006ff */
[C---:B------:R-:W-:Y:S01]  /*a5a0*/  IMAD.U32 R27, R25.reuse, 0x10000, RZ ;  /* 0x00010000191b7824 */ /* 0x040fe200078e00ff */
[----:B------:R-:W-:-:S02]  /*a5b0*/  LOP3.LUT R25, R25, 0xffff0000, RZ, 0xc0, !PT ;  /* 0xffff000019197812 */ /* 0x000fc400078ec0ff */
[C---:B------:R-:W-:Y:S02]  /*a5c0*/  SHF.L.U32 R35, R14.reuse, 0x10, RZ ;  /* 0x000000100e237819 */ /* 0x040fe400000006ff */
[----:B------:R-:W-:Y:S01]  /*a5d0*/  LOP3.LUT R34, R14, 0xffff0000, RZ, 0xc0, !PT ;  /* 0xffff00000e227812 */ /* 0x000fe200078ec0ff */
[----:B------:R-:W-:Y:S01]  /*a5e0*/  FMUL.FTZ R14, R27, R28 ;  /* 0x0000001c1b0e7220 */ /* 0x000fe20000410000 */
[----:B------:R-:W-:Y:S01]  /*a5f0*/  LOP3.LUT R36, R15, 0xffff0000, RZ, 0xc0, !PT ;  /* 0xffff00000f247812 */ /* 0x000fe200078ec0ff */
[----:B------:R-:W-:Y:S02]  /*a600*/  FMUL.FTZ R15, R25, R30 ;  /* 0x0000001e190f7220 */ /* 0x000fe40000410000 */
[C---:B------:R-:W-:Y:S02]  /*a610*/  FMUL.FTZ R28, R13.reuse, R28 ;  /* 0x0000001c0d1c7220 */ /* 0x040fe40000410000 */
[-C--:B------:R-:W-:Y:S02]  /*a620*/  FFMA.FTZ R14, R13, R29.reuse, -R14 ;  /* 0x0000001d0d0e7223 */ /* 0x080fe4000001080e */
[----:B------:R-:W-:Y:S01]  /*a630*/  FFMA.FTZ R13, R31, R12, -R15 ;  /* 0x0000000c1f0d7223 */ /* 0x000fe2000001080f */
[----:B------:R-:W-:Y:S01]  /*a640*/  SHF.L.U32 R15, R24, 0x10, RZ ;  /* 0x00000010180f7819 */ /* 0x000fe200000006ff */
[----:B------:R-:W-:Y:S01]  /*a650*/  FFMA.FTZ R28, R27, R29, R28 ;  /* 0x0000001d1b1c7223 */ /* 0x000fe2000001001c */
[----:B------:R-:W-:Y:S01]  /*a660*/  SHF.L.U32 R27, R26, 0x10, RZ ;  /* 0x000000101a1b7819 */ /* 0x000fe200000006ff */
[----:B------:R-:W-:Y:S01]  /*a670*/  FMUL.FTZ R30, R31, R30 ;  /* 0x0000001e1f1e7220 */ /* 0x000fe20000410000 */
[----:B------:R-:W-:-:S02]  /*a680*/  LOP3.LUT R24, R24, 0xffff0000, RZ, 0xc0, !PT ;  /* 0xffff000018187812 */ /* 0x000fc400078ec0ff */
[----:B------:R-:W-:Y:S01]  /*a690*/  LOP3.LUT R26, R26, 0xffff0000, RZ, 0xc0, !PT ;  /* 0xffff00001a1a7812 */ /* 0x000fe200078ec0ff */
[----:B------:R-:W-:Y:S02]  /*a6a0*/  FFMA.FTZ R30, R25, R12, R30 ;  /* 0x0000000c191e7223 */ /* 0x000fe4000001001e */
[-C--:B------:R-:W-:Y:S02]  /*a6b0*/  FMUL.FTZ R12, R15, R34.reuse ;  /* 0x000000220f0c7220 */ /* 0x080fe40000410000 */
[----:B------:R-:W-:Y:S01]  /*a6c0*/  FMUL.FTZ R34, R27, R34 ;  /* 0x000000221b227220 */ /* 0x000fe20000410000 */
[----:B------:R-:W-:Y:S01]  /*a6d0*/  F2FP.BF16.PACK_AB R13, R30, R13 ;  /* 0x0000000d1e0d723e */ /* 0x000fe200000010ff */
[-C--:B------:R-:W-:Y:S02]  /*a6e0*/  FMUL.FTZ R25, R24, R36.reuse ;  /* 0x0000002418197220 */ /* 0x080fe40000410000 */
[----:B------:R-:W-:Y:S02]  /*a6f0*/  FMUL.FTZ R36, R26, R36 ;  /* 0x000000241a247220 */ /* 0x000fe40000410000 */
[----:B------:R-:W-:-:S02]  /*a700*/  FFMA.FTZ R34, R15, R35, R34 ;  /* 0x000000230f227223 */ /* 0x000fc40000010022 */
[----:B------:R-:W-:Y:S01]  /*a710*/  FFMA.FTZ R27, R27, R35, -R12 ;  /* 0x000000231b1b7223 */ /* 0x000fe2000001080c */
[----:B------:R-:W-:Y:S01]  /*a720*/  F2FP.BF16.PACK_AB R12, R28, R14 ;  /* 0x0000000e1c0c723e */ /* 0x000fe200000010ff */
[-C--:B------:R-:W-:Y:S02]  /*a730*/  FFMA.FTZ R15, R26, R33.reuse, -R25 ;  /* 0x000000211a0f7223 */ /* 0x080fe40000010819 */
[----:B------:R-:W-:Y:S01]  /*a740*/  FFMA.FTZ R36, R24, R33, R36 ;  /* 0x0000002118247223 */ /* 0x000fe20000010024 */
[----:B------:R-:W-:-:S04]  /*a750*/  F2FP.BF16.PACK_AB R14, R34, R27 ;  /* 0x0000001b220e723e */ /* 0x000fc800000010ff */
[----:B------:R-:W-:-:S05]  /*a760*/  F2FP.BF16.PACK_AB R15, R36, R15 ;  /* 0x0000000f240f723e */ /* 0x000fca00000010ff */
[----:B------:R1:W-:Y:S02]  /*a770*/  STS.128 [R22+0x3100], R12 ;  /* 0x0031000c16007388 */ /* 0x0003e40000000c00 */
.L_x_127:
[----:B------:R-:W-:Y:S05]  /*a780*/  BSYNC B0 ;  /* 0x0000000000007941 */ /* 0x000fea0003800000 */
.L_x_126:
[----:B------:R-:W-:-:S04]  /*a790*/  IADD3 R16, R16, 0x20, RZ ;  /* 0x0000002010107810 */ /* 0x000fc80007ffe0ff */
[----:B------:R-:W-:-:S13]  /*a7a0*/  ISETP.GE.AND P0, PT, R16, c[0x0][0x27c], PT ;  /* 0x00009f0010007a0c */ /* 0x000fda0003f06270 */
[----:B------:R-:W-:Y:S05]  /*a7b0*/  @P0 BRA `(.L_x_125) ;  /* 0x00001e3000000947 */ /* 0x000fea0003800000 */
[----:B-1----:R-:W1:Y:S01]  /*a7c0*/  LDS.128 R12, [R22+0x7100] ;  /* 0x00710000160c7984 */ /* 0x002e620000000c00 */
        /* <DEDUP_REMOVED lines=11> */
[-C--:B------:R-:W-:Y:S01]  /*a880*/  FMUL.FTZ R14, R23, R16.reuse ;  /* 0x00000010170e7220 */ /* 0x080fe20000410000 */
[----:B------:R-:W-:Y:S01]  /*a890*/  LOP3.LUT R30, R15, 0xffff0000, RZ, 0xc0, !PT ;  /* 0xffff00000f1e7812 */ /* 0x000fe200078ec0ff */
[-C--:B------:R-:W-:Y:S02]  /*a8a0*/  FMUL.FTZ R15, R18, R25.reuse ;  /* 0x00000019120f7220 */ /* 0x080fe40000410000 */
[C---:B------:R-:W-:Y:S02]  /*a8b0*/  FMUL.FTZ R16, R13.reuse, R16 ;  /* 0x000000100d107220 */ /* 0x040fe40000410000 */
[----:B------:R-:W-:Y:S02]  /*a8c0*/  FFMA.FTZ R14, R13, R24, -R14 ;  /* 0x000000180d0e7223 */ /* 0x000fe4000001080e */
[C---:B------:R-:W-:Y:S01]  /*a8d0*/  FFMA.FTZ R13, R26.reuse, R12, -R15 ;  /* 0x0000000c1a0d7223 */ /* 0x040fe2000001080f */
        /* <DEDUP_REMOVED lines=19> */
[----:B------:R1:W-:Y:S01]  /*aa10*/  STS.128 [R22+0x7100], R12 ;  /* 0x0071000c16007388 */ /* 0x0003e20000000c00 */
[----:B------:R-:W-:Y:S05]  /*aa20*/  BRA `(.L_x_125) ;  /* 0x00001bc000007947 */ /* 0x000fea0003800000 */
.L_x_110:
[----:B------:R-:W-:Y:S01]  /*aa30*/  ISETP.NE.AND P0, PT, R12, RZ, PT ;  /* 0x000000ff0c00720c */ /* 0x000fe20003f05270 */
[----:B------:R-:W-:Y:S01]  /*aa40*/  IMAD.U32 R26, RZ, RZ, UR16 ;  /* 0x00000010ff1a7e24 */ /* 0x000fe2000f8e00ff */
[----:B------:R-:W-:Y:S01]  /*aa50*/  MOV R24, UR4 ;  /* 0x0000000400187c02 */ /* 0x000fe20008000f00 */
[----:B------:R-:W-:Y:S01]  /*aa60*/  IMAD.U32 R27, RZ, RZ, UR17 ;  /* 0x00000011ff1b7e24 */ /* 0x000fe2000f8e00ff */
[----:B------:R-:W-:Y:S01]  /*aa70*/  MOV R25, UR5 ;  /* 0x0000000500197c02 */ /* 0x000fe20008000f00 */
[----:B------:R-:W-:Y:S01]  /*aa80*/  BSSY B0, `(.L_x_128) ;  /* 0x000000d000007945 */ /* 0x000fe20003800000 */
[----:B------:R-:W-:Y:S01]  /*aa90*/  CS2R R18, SRZ ;  /* 0x0000000000127805 */ /* 0x000fe2000001ff00 */
[----:B------:R-:W-:Y:S01]  /*aaa0*/  CS2R R16, SRZ ;  /* 0x0000000000107805 */ /* 0x000fe2000001ff00 */
[----:B------:R-:W-:Y:S01]  /*aab0*/  CS2R R14, SRZ ;  /* 0x00000000000e7805 */ /* 0x000fe2000001ff00 */
[----:B------:R-:W-:-:S04]  /*aac0*/  CS2R R12, SRZ ;  /* 0x00000000000c7805 */ /* 0x000fc8000001ff00 */
[----:B------:R-:W-:Y:S05]  /*aad0*/  @P0 BRA `(.L_x_129) ;  /* 0x0000007000000947 */ /* 0x000fea0003800000 */
[----:B------:R-:W-:Y:S01]  /*aae0*/  ISETP.GE.AND P0, PT, R32, c[0x0][0x27c], PT ;  /* 0x00009f0020007a0c */ /* 0x000fe20003f06270 */
[----:B------:R-:W-:-:S12]  /*aaf0*/  CS2R R18, SRZ ;  /* 0x0000000000127805 */ /* 0x000fd8000001ff00 */
[----:B------:R-:W-:Y:S05]  /*ab00*/  @P0 BRA `(.L_x_129) ;  /* 0x0000004000000947 */ /* 0x000fea0003800000 */
[----:B------:R-:W-:-:S04]  /*ab10*/  IMAD.WIDE R26, R32, 0x2, R26 ;  /* 0x00000002201a7825 */ /* 0x000fc800078e021a */
[----:B------:R-:W-:Y:S01]  /*ab20*/  IMAD.WIDE R24, R32, 0x2, R24 ;  /* 0x0000000220187825 */ /* 0x000fe200078e0218 */
[----:B------:R1:W5:Y:S04]  /*ab30*/  LD.E.128 R12, [R26.64] ;  /* 0x000000141a0c7980 */ /* 0x000368000c101d00 */
[----:B------:R1:W5:Y:S02]  /*ab40*/  LD.E.128 R16, [R24.64] ;  /* 0x0000001418107980 */ /* 0x000364000c101d00 */
.L_x_129:
[----:B------:R-:W-:Y:S05]  /*ab50*/  BSYNC B0 ;  /* 0x0000000000007941 */ /* 0x000fea0003800000 */
.L_x_128:
[----:B------:R-:W-:Y:S01]  /*ab60*/  UIMAD UR4, UR12, -0x80, UR18 ;  /* 0xffffff800c0478a4 */ /* 0x000fe2000f8e0212 */
[----:B------:R-:W-:Y:S01]  /*ab70*/  ISETP.GE.AND P0, PT, R32, c[0x0][0x27c], PT ;  /* 0x00009f0020007a0c */ /* 0x000fe20003f06270 */
[----:B-----5:R-:W-:Y:S01]  /*ab80*/  IMAD.MOV.U32 R35, RZ, RZ, R12 ;  /* 0x000000ffff237224 */ /* 0x020fe200078e000c */
[--C-:B------:R-:W-:Y:S01]  /*ab90*/  SHF.R.U64 R30, R12, 0x10, R13.reuse ;  /* 0x000000100c1e7819 */ /* 0x100fe2000000120d */
[----:B------:R-:W-:Y:S01]  /*aba0*/  UISETP.LT.AND UP0, UPT, UR4, 0x80, UPT ;  /* 0x000000800400788c */ /* 0x000fe2000bf01270 */
[--C-:B------:R-:W-:Y:S01]  /*abb0*/  IMAD.MOV.U32 R29, RZ, RZ, R13.reuse ;  /* 0x000000ffff1d7224 */ /* 0x100fe200078e000d */
[----:B------:R-:W-:Y:S01]  /*abc0*/  SHF.R.U32.HI R36, RZ, 0x10, R13 ;  /* 0x00000010ff247819 */ /* 0x000fe2000001160d */
[----:B------:R-:W-:Y:S01]  /*abd0*/  IMAD.MOV.U32 R12, RZ, RZ, R14 ;  /* 0x000000ffff0c7224 */ /* 0x000fe200078e000e */
[----:B------:R-:W-:Y:S01]  /*abe0*/  USEL UR4, UR4, 0x80, UP0 ;  /* 0x0000008004047887 */ /* 0x000fe20008000000 */
[----:B------:R-:W-:Y:S01]  /*abf0*/  SHF.R.U64 R28, R14, 0x10, R15 ;  /* 0x000000100e1c7819 */ /* 0x000fe2000000120f */
[----:B------:R-:W-:Y:S01]  /*ac00*/  IMAD.MOV.U32 R13, RZ, RZ, R16 ;  /* 0x000000ffff0d7224 */ /* 0x000fe200078e0010 */
[----:B-1----:R-:W-:Y:S01]  /*ac10*/  SHF.R.U64 R26, R16, 0x10, R17 ;  /* 0x00000010101a7819 */ /* 0x002fe20000001211 */
[----:B------:R-:W-:Y:S01]  /*ac20*/  IMAD.MOV.U32 R27, RZ, RZ, R15 ;  /* 0x000000ffff1b7224 */ /* 0x000fe200078e000f */
[--C-:B------:R-:W-:Y:S01]  /*ac30*/  SHF.R.U32.HI R16, RZ, 0x10, R17.reuse ;  /* 0x00000010ff107819 */ /* 0x100fe20000011611 */
[----:B------:R-:W-:Y:S01]  /*ac40*/  IMAD.MOV.U32 R25, RZ, RZ, R17 ;  /* 0x000000ffff197224 */ /* 0x000fe200078e0011 */
[----:B------:R-:W-:Y:S01]  /*ac50*/  ISETP.GE.OR P1, PT, R10, UR4, P0 ;  /* 0x000000040a007c0c */ /* 0x000fe20008726670 */
[----:B------:R-:W-:Y:S01]  /*ac60*/  IMAD.MOV.U32 R14, RZ, RZ, R18 ;  /* 0x000000ffff0e7224 */ /* 0x000fe200078e0012 */
[----:B------:R-:W-:Y:S01]  /*ac70*/  SHF.R.U32.HI R15, RZ, 0x10, R15 ;  /* 0x00000010ff0f7819 */ /* 0x000fe2000001160f */
[----:B------:R-:W-:Y:S01]  /*ac80*/  IMAD.MOV.U32 R23, RZ, RZ, R19 ;  /* 0x000000ffff177224 */ /* 0x000fe200078e0013 */
[----:B------:R-:W-:-:S04]  /*ac90*/  DEPBAR.LE SB0, 0x1 ;  /* 0x000080400000791a */ /* 0x000fc80000000000 */
        /* <DEDUP_REMOVED lines=13> */
[----:B------:R-:W-:Y:S01]  /*ad70*/  MOV R14, c[0x0][0x27c] ;  /* 0x00009f00000e7a02 */ /* 0x000fe20000000f00 */
[----:B------:R-:W1:Y:S01]  /*ad80*/  LDS.128 R16, [R22+0x100] ;  /* 0x0001000016107984 */ /* 0x000e620000000c00 */
[----:B------:R-:W-:Y:S01]  /*ad90*/  SHF.L.U32 R41, R26, 0x10, RZ ;  /* 0x000000101a297819 */ /* 0x000fe200000006ff */
[----:B------:R-:W-:Y:S01]  /*ada0*/  IMAD.U32 R38, R30, 0x10000, RZ ;  /* 0x000100001e267824 */ /* 0x000fe200078e00ff */
[----:B------:R-:W-:-:S02]  /*adb0*/  LEA.HI R14, R14, R3, RZ, 0x1d ;  /* 0x000000030e0e7211 */ /* 0x000fc400078fe8ff */
[----:B------:R-:W-:Y:S02]  /*adc0*/  LOP3.LUT R40, R26, 0xffff0000, RZ, 0xc0, !PT ;  /* 0xffff00001a287812 */ /* 0x000fe400078ec0ff */
[----:B------:R-:W-:Y:S01]  /*add0*/  SHF.R.S32.HI R12, RZ, 0x1f, R14 ;  /* 0x0000001fff0c7819 */ /* 0x000fe2000001140e */
[----:B------:R-:W-:Y:S01]  /*ade0*/  IMAD.SHL.U32 R13, R14, 0x8, RZ ;  /* 0x000000080e0d7824 */ /* 0x000fe200078e00ff */
[----:B------:R-:W-:Y:S02]  /*adf0*/  LOP3.LUT R44, R30, 0xffff0000, RZ, 0xc0, !PT ;  /* 0xffff00001e2c7812 */ /* 0x000fe400078ec0ff */
[----:B------:R-:W-:Y:S02]  /*ae00*/  LEA.HI R12, R12, R14, RZ, 0x3 ;  /* 0x0000000e0c0c7211 */ /* 0x000fe400078f18ff */
[----:B------:R-:W-:Y:S02]  /*ae10*/  LOP3.LUT R13, R34, 0x38, R13, 0xf8, !PT ;  /* 0x00000038220d7812 */ /* 0x000fe400078ef80d */
[----:B------:R-:W-:-:S02]  /*ae20*/  SHF.L.U32 R12, R12, 0xa, RZ ;  /* 0x0000000a0c0c7819 */ /* 0x000fc400000006ff */
[----:B------:R-:W-:Y:S02]  /*ae30*/  LOP3.LUT R31, R13, R31, RZ, 0x3c, !PT ;  /* 0x0000001f0d1f7212 */ /* 0x000fe400078e3cff */
[----:B------:R-:W-:Y:S02]  /*ae40*/  LOP3.LUT R12, R12, 0x7fffe000, RZ, 0xc0, !PT ;  /* 0x7fffe0000c0c7812 */ /* 0x000fe400078ec0ff */
[----:B------:R-:W-:Y:S02]  /*ae50*/  SHF.L.U32 R47, R24, 0x10, RZ ;  /* 0x00000010182f7819 */ /* 0x000fe400000006ff */
[----:B------:R-:W-:-:S05]  /*ae60*/  IADD3 R31, R31, R12, R33 ;  /* 0x0000000c1f1f7210 */ /* 0x000fca0007ffe021 */
[----:B------:R-:W-:-:S05]  /*ae70*/  IMAD.SHL.U32 R31, R31, 0x2, RZ ;  /* 0x000000021f1f7824 */ /* 0x000fca00078e00ff */
[----:B------:R-:W2:Y:S01]  /*ae80*/  LDS.128 R12, [R31+0x100] ;  /* 0x000100001f0c7984 */ /* 0x000ea20000000c00 */
[C---:B-1----:R-:W-:Y:S01]  /*ae90*/  SHF.L.U32 R36, R16.reuse, 0x10, RZ ;  /* 0x0000001010247819 */ /* 0x042fe200000006ff */
[C---:B------:R-:W-:Y:S01]  /*aea0*/  IMAD.U32 R34, R17.reuse, 0x10000, RZ ;  /* 0x0001000011227824 */ /* 0x040fe200078e00ff */
[----:B------:R-:W-:Y:S02]  /*aeb0*/  LOP3.LUT R35, R16, 0xffff0000, RZ, 0xc0, !PT ;  /* 0xffff000010237812 */ /* 0x000fe400078ec0ff */
[----:B------:R-:W-:Y:S01]  /*aec0*/  LOP3.LUT R16, R17, 0xffff0000, RZ, 0xc0, !PT ;  /* 0xffff000011107812 */ /* 0x000fe200078ec0ff */
[C---:B------:R-:W-:Y:S01]  /*aed0*/  IMAD.U32 R17, R19.reuse, 0x10000, RZ ;  /* 0x0001000013117824 */ /* 0x040fe200078e00ff */
[C---:B------:R-:W-:Y:S02]  /*aee0*/  SHF.L.U32 R37, R18.reuse, 0x10, RZ ;  /* 0x0000001012257819 */ /* 0x040fe400000006ff */
[----:B------:R-:W-:Y:S02]  /*aef0*/  LOP3.LUT R33, R18, 0xffff0000, RZ, 0xc0, !PT ;  /* 0xffff000012217812 */ /* 0x000fe400078ec0ff */
[----:B------:R-:W-:-:S02]  /*af00*/  LOP3.LUT R18, R19, 0xffff0000, RZ, 0xc0, !PT ;  /* 0xffff000013127812 */ /* 0x000fc400078ec0ff */
[C---:B--2---:R-:W-:Y:S02]  /*af10*/  SHF.L.U32 R46, R12.reuse, 0x10, RZ ;  /* 0x000000100c2e7819 */ /* 0x044fe400000006ff */
[----:B------:R-:W-:Y:S01]  /*af20*/  LOP3.LUT R19, R12, 0xffff0000, RZ, 0xc0, !PT ;  /* 0xffff00000c137812 */ /* 0x000fe200078ec0ff */
[C---:B------:R-:W-:Y:S01]  /*af30*/  IMAD.U32 R12, R13.reuse, 0x10000, RZ ;  /* 0x000100000d0c7824 */ /* 0x040fe200078e00ff */
[----:B------:R-:W-:Y:S01]  /*af40*/  LOP3.LUT R45, R13, 0xffff0000, RZ, 0xc0, !PT ;  /* 0xffff00000d2d7812 */ /* 0x000fe200078ec0ff */
[C---:B------:R-:W-:Y:S01]  /*af50*/  FMUL.FTZ R39, R46.reuse, R41 ;  /* 0x000000292e277220 */ /* 0x040fe20000410000 */
[C---:B------:R-:W-:Y:S01]  /*af60*/  LOP3.LUT R43, R15.reuse, 0xffff0000, RZ, 0xc0, !PT ;  /* 0xffff00000f2b7812 */ /* 0x040fe200078ec0ff */
[-C--:B------:R-:W-:Y:S01]  /*af70*/  FMUL.FTZ R46, R46, R38.reuse ;  /* 0x000000262e2e7220 */ /* 0x080fe20000410000 */
[----:B------:R-:W-:Y:S01]  /*af80*/  SHF.L.U32 R42, R14, 0x10, RZ ;  /* 0x000000100e2a7819 */ /* 0x000fe200000006ff */
[----:B------:R-:W-:Y:S01]  /*af90*/  IMAD.U32 R13, R15, 0x10000, RZ ;  /* 0x000100000f0d7824 */ /* 0x000fe200078e00ff */
[----:B------:R-:W-:Y:S01]  /*afa0*/  SHF.L.U32 R15, R25, 0x10, RZ ;  /* 0x00000010190f7819 */ /* 0x000fe200000006ff */
[----:B------:R-:W-:Y:S01]  /*afb0*/  FFMA.FTZ R39, R36, R38, -R39 ;  /* 0x0000002624277223 */ /* 0x000fe20000010827 */
[----:B------:R-:W-:Y:S01]  /*afc0*/  LOP3.LUT R14, R14, 0xffff0000, RZ, 0xc0, !PT ;  /* 0xffff00000e0e7812 */ /* 0x000fe200078ec0ff */
[----:B------:R-:W-:-:S02]  /*afd0*/  FMUL.FTZ R38, R19, R40 ;  /* 0x0000002813267220 */ /* 0x000fc40000410000 */
[----:B------:R-:W-:Y:S02]  /*afe0*/  FFMA.FTZ R36, R36, R41, R46 ;  /* 0x0000002924247223 */ /* 0x000fe4000001002e */
[----:B------:R-:W-:Y:S02]  /*aff0*/  IMAD.U32 R41, R29, 0x10000, RZ ;  /* 0x000100001d297824 */ /* 0x000fe400078e00ff */
[-C--:B------:R-:W-:Y:S02]  /*b000*/  FMUL.FTZ R46, R19, R44.reuse ;  /* 0x0000002c132e7220 */ /* 0x080fe40000410000 */
[----:B------:R-:W-:Y:S02]  /*b010*/  FFMA.FTZ R38, R35, R44, -R38 ;  /* 0x0000002c23267223 */ /* 0x000fe40000010826 */
[C---:B------:R-:W-:Y:S02]  /*b020*/  FMUL.FTZ R44, R12.reuse, R15 ;  /* 0x0000000f0c2c7220 */ /* 0x040fe40000410000 */
[----:B------:R-:W-:-:S02]  /*b030*/  FMUL.FTZ R19, R12, R41 ;  /* 0x000000290c137220 */ /* 0x000fc40000410000 */
[----:B------:R-:W-:Y:S01]  /*b040*/  FFMA.FTZ R12, R35, R40, R46 ;  /* 0x00000028230c7223 */ /* 0x000fe2000001002e */
[----:B------:R-:W-:Y:S01]  /*b050*/  LOP3.LUT R46, R28, 0xffff0000, RZ, 0xc0, !PT ;  /* 0xffff00001c2e7812 */ /* 0x000fe200078ec0ff */
[----:B------:R-:W-:Y:S01]  /*b060*/  FFMA.FTZ R35, R34, R41, -R44 ;  /* 0x0000002922237223 */ /* 0x000fe2000001082c */
[----:B------:R-:W-:Y:S01]  /*b070*/  SHF.L.U32 R44, R23, 0x10, RZ ;  /* 0x00000010172c7819 */ /* 0x000fe200000006ff */
[----:B------:R-:W-:Y:S01]  /*b080*/  IMAD.U32 R41, R28, 0x10000, RZ ;  /* 0x000100001c297824 */ /* 0x000fe200078e00ff */
[----:B------:R-:W-:Y:S01]  /*b090*/  F2FP.BF16.PACK_AB R12, R12, R36 ;  /* 0x000000240c0c723e */ /* 0x000fe200000010ff */
[----:B------:R-:W-:Y:S01]  /*b0a0*/  FFMA.FTZ R34, R34, R15, R19 ;  /* 0x0000000f22227223 */ /* 0x000fe20000010013 */
[----:B------:R-:W-:Y:S01]  /*b0b0*/  LOP3.LUT R15, R24, 0xffff0000, RZ, 0xc0, !PT ;  /* 0xffff0000180f7812 */ /* 0x000fe200078ec0ff */
[C---:B------:R-:W-:Y:S02]  /*b0c0*/  FMUL.FTZ R19, R42.reuse, R47 ;  /* 0x0000002f2a137220 */ /* 0x040fe40000410000 */
[----:B------:R-:W-:-:S02]  /*b0d0*/  FMUL.FTZ R42, R42, R41 ;  /* 0x000000292a2a7220 */ /* 0x000fc40000410000 */
[----:B------:R-:W-:Y:S01]  /*b0e0*/  FFMA.FTZ R41, R37, R41, -R19 ;  /* 0x0000002925297223 */ /* 0x000fe20000010813 */
[----:B------:R-:W-:Y:S01]  /*b0f0*/  SHF.L.U32 R19, R27, 0x10, RZ ;  /* 0x000000101b137819 */ /* 0x000fe200000006ff */
[C---:B------:R-:W-:Y:S02]  /*b100*/  FMUL.FTZ R40, R14.reuse, R15 ;  /* 0x0000000f0e287220 */ /* 0x040fe40000410000 */
[----:B------:R-:W-:Y:S02]  /*b110*/  FMUL.FTZ R14, R14, R46 ;  /* 0x0000002e0e0e7220 */ /* 0x000fe40000410000 */
[----:B------:R-:W-:Y:S02]  /*b120*/  FFMA.FTZ R37, R37, R47, R42 ;  /* 0x0000002f25257223 */ /* 0x000fe4000001002a */
[----:B------:R-:W-:Y:S02]  /*b130*/  FMUL.FTZ R42, R13, R44 ;  /* 0x0000002c0d2a7220 */ /* 0x000fe40000410000 */
[----:B------:R-:W-:Y:S01]  /*b140*/  FFMA.FTZ R40, R33, R46, -R40 ;  /* 0x0000002e21287223 */ /* 0x000fe20000010828 */
[----:B------:R-:W-:Y:S01]  /*b150*/  LOP3.LUT R46, R29, 0xffff0000, RZ, 0xc0, !PT ;  /* 0xffff00001d2e7812 */ /* 0x000fe200078ec0ff */
[----:B------:R-:W-:-:S02]  /*b160*/  FFMA.FTZ R14, R33, R15, R14 ;  /* 0x0000000f210e7223 */ /* 0x000fc4000001000e */
[-C--:B------:R-:W-:Y:S01]  /*b170*/  FMUL.FTZ R15, R13, R19.reuse ;  /* 0x000000130d0f7220 */ /* 0x080fe20000410000 */
[----:B------:R-:W-:Y:S01]  /*b180*/  LOP3.LUT R13, R25, 0xffff0000, RZ, 0xc0, !PT ;  /* 0xffff0000190d7812 */ /* 0x000fe200078ec0ff */
[----:B------:R-:W-:Y:S01]  /*b190*/  FFMA.FTZ R33, R17, R19, -R42 ;  /* 0x0000001311217223 */ /* 0x000fe2000001082a */
[----:B------:R-:W-:Y:S01]  /*b1a0*/  LOP3.LUT R42, R23, 0xffff0000, RZ, 0xc0, !PT ;  /* 0xffff0000172a7812 */ /* 0x000fe200078ec0ff */
[----:B------:R-:W-:Y:S01]  /*b1b0*/  FFMA.FTZ R15, R17, R44, R15 ;  /* 0x0000002c110f7223 */ /* 0x000fe2000001000f */
[----:B------:R-:W-:Y:S01]  /*b1c0*/  LOP3.LUT R19, R27, 0xffff0000, RZ, 0xc0, !PT ;  /* 0xffff00001b137812 */ /* 0x000fe200078ec0ff */
[----:B------:R-:W-:Y:S01]  /*b1d0*/  FMUL.FTZ R17, R45, R13 ;  /* 0x0000000d2d117220 */ /* 0x000fe20000410000 */
[----:B------:R-:W-:Y:S01]  /*b1e0*/  F2FP.BF16.PACK_AB R14, R14, R37 ;  /* 0x000000250e0e723e */ /* 0x000fe200000010ff */
[----:B------:R-:W-:Y:S02]  /*b1f0*/  FMUL.FTZ R44, R43, R42 ;  /* 0x0000002a2b2c7220 */ /* 0x000fe40000410000 */
[----:B------:R-:W-:-:S02]  /*b200*/  FMUL.FTZ R45, R45, R46 ;  /* 0x0000002e2d2d7220 */ /* 0x000fc40000410000 */
[-C--:B------:R-:W-:Y:S02]  /*b210*/  FMUL.FTZ R43, R43, R19.reuse ;  /* 0x000000132b2b7220 */ /* 0x080fe40000410000 */
[----:B------:R-:W-:Y:S02]  /*b220*/  FFMA.FTZ R17, R16, R46, -R17 ;  /* 0x0000002e10117223 */ /* 0x000fe40000010811 */
[----:B------:R-:W-:Y:S02]  /*b230*/  FFMA.FTZ R19, R18, R19, -R44 ;  /* 0x0000001312137223 */ /* 0x000fe4000001082c */
[----:B------:R-:W-:Y:S01]  /*b240*/  FFMA.FTZ R13, R16, R13, R45 ;  /* 0x0000000d100d7223 */ /* 0x000fe2000001002d */
[----:B------:R-:W-:Y:S01]  /*b250*/  F2FP.BF16.PACK_AB R16, R38, R39 ;  /* 0x000000272610723e */ /* 0x000fe200000010ff */
[----:B------:R-:W-:Y:S01]  /*b260*/  FFMA.FTZ R43, R18, R42, R43 ;  /* 0x0000002a122b7223 */ /* 0x000fe2000001002b */
[----:B------:R-:W-:Y:S02]  /*b270*/  F2FP.BF16.PACK_AB R18, R40, R41 ;  /* 0x000000292812723e */ /* 0x000fe400000010ff */
[----:B------:R-:W-:-:S02]  /*b280*/  F2FP.BF16.PACK_AB R17, R17, R35 ;  /* 0x000000231111723e */ /* 0x000fc400000010ff */
[----:B------:R-:W-:Y:S02]  /*b290*/  F2FP.BF16.PACK_AB R19, R19, R33 ;  /* 0x000000211313723e */ /* 0x000fe400000010ff */
[----:B------:R-:W-:Y:S02]  /*b2a0*/  F2FP.BF16.PACK_AB R13, R13, R34 ;  /* 0x000000220d0d723e */ /* 0x000fe400000010ff */
[----:B------:R-:W-:Y:S01]  /*b2b0*/  F2FP.BF16.PACK_AB R15, R43, R15 ;  /* 0x0000000f2b0f723e */ /* 0x000fe200000010ff */
[----:B------:R1:W-:Y:S04]  /*b2c0*/  STS.128 [R22+0x100], R16 ;  /* 0x0001001016007388 */ /* 0x0003e80000000c00 */
[----:B------:R1:W-:Y:S02]  /*b2d0*/  STS.128 [R31+0x100], R12 ;  /* 0x0001000c1f007388 */ /* 0x0003e40000000c00 */
.L_x_131:
[----:B------:R-:W-:Y:S05]  /*b2e0*/  BSYNC B0 ;  /* 0x0000000000007941 */ /* 0x000fea0003800000 */
.L_x_130:
[----:B-1----:R-:W-:Y:S01]  /*b2f0*/  IADD3 R13, R10, 0x20, RZ ;  /* 0x000000200a0d7810 */ /* 0x002fe20007ffe0ff */
[----:B------:R-:W-:Y:S03]  /*b300*/  BSSY B0, `(.L_x_132) ;  /* 0x0000064000007945 */ /* 0x000fe60003800000 */
[----:B------:R-:W-:-:S13]  /*b310*/  ISETP.GE.OR P1, PT, R13, UR4, P0 ;  /* 0x000000040d007c0c */ /* 0x000fda0008726670 */
[----:B------:R-:W-:Y:S05]  /*b320*/  @P1 BRA `(.L_x_133) ;  /* 0x0000061000001947 */ /* 0x000fea0003800000 */
[----:B------:R-:W-:Y:S01]  /*b330*/  IMAD.MOV.U32 R15, RZ, RZ, c[0x0][0x27c] ;  /* 0x00009f00ff0f7624 */ /* 0x000fe200078e00ff */
[----:B------:R-:W-:Y:S01]  /*b340*/  SHF.R.S32.HI R12, RZ, 0x1f, R13 ;  /* 0x0000001fff0c7819 */ /* 0x000fe2000001140d */
[----:B------:R-:W-:Y:S01]  /*b350*/  IMAD.SHL.U32 R17, R13, 0x40, RZ ;  /* 0x000000400d117824 */ /* 0x000fe200078e00ff */
[----:B------:R-:W-:Y:S01]  /*b360*/  SHF.L.U32 R46, R30, 0x10, RZ ;  /* 0x000000101e2e7819 */ /* 0x000fe200000006ff */
[----:B------:R-:W-:Y:S01]  /*b370*/  IMAD.U32 R42, R26, 0x10000, RZ ;  /* 0x000100001a2a7824 */ /* 0x000fe200078e00ff */
[----:B------:R-:W-:Y:S02]  /*b380*/  LEA.HI R15, R15, R3, RZ, 0x1d ;  /* 0x000000030f0f7211 */ /* 0x000fe400078fe8ff */
[----:B------:R-:W-:Y:S02]  /*b390*/  LEA.HI R12, R12, R13, RZ, 0x3 ;  /* 0x0000000d0c0c7211 */ /* 0x000fe400078f18ff */
[----:B------:R-:W-:Y:S01]  /*b3a0*/  SHF.R.S32.HI R13, RZ, 0x1f, R15 ;  /* 0x0000001fff0d7819 */ /* 0x000fe2000001140f */
[----:B------:R-:W-:Y:S01]  /*b3b0*/  IMAD.SHL.U32 R14, R15, 0x8, RZ ;  /* 0x000000080f0e7824 */ /* 0x000fe200078e00ff */
[----:B------:R-:W-:-:S02]  /*b3c0*/  LOP3.LUT R17, R17, 0x1c0, RZ, 0xc0, !PT ;  /* 0x000001c011117812 */ /* 0x000fc400078ec0ff */
[----:B------:R-:W-:Y:S02]  /*b3d0*/  LEA.HI R13, R13, R15, RZ, 0x3 ;  /* 0x0000000f0d0d7211 */ /* 0x000fe400078f18ff */
[----:B------:R-:W-:Y:S02]  /*b3e0*/  SHF.L.U32 R12, R12, 0x6, RZ ;  /* 0x000000060c0c7819 */ /* 0x000fe400000006ff */
[----:B------:R-:W-:Y:S01]  /*b3f0*/  SHF.R.U32.HI R16, RZ, 0x3, R17 ;  /* 0x00000003ff107819 */ /* 0x000fe20000011611 */
[----:B------:R-:W-:Y:S01]  /*b400*/  IMAD.SHL.U32 R13, R13, 0x400, RZ ;  /* 0x000004000d0d7824 */ /* 0x000fe200078e00ff */
[----:B------:R-:W-:Y:S02]  /*b410*/  LOP3.LUT R14, R17, 0x38, R14, 0xf8, !PT ;  /* 0x00000038110e7812 */ /* 0x000fe400078ef80e */
[----:B------:R-:W-:Y:S02]  /*b420*/  LOP3.LUT R12, R12, 0xfffffe00, RZ, 0xc0, !PT ;  /* 0xfffffe000c0c7812 */ /* 0x000fe400078ec0ff */
[----:B------:R-:W-:-:S02]  /*b430*/  LOP3.LUT R14, R14, R16, RZ, 0x3c, !PT ;  /* 0x000000100e0e7212 */ /* 0x000fc400078e3cff */
[----:B------:R-:W-:Y:S02]  /*b440*/  LOP3.LUT R13, R13, 0x7fffe000, RZ, 0xc0, !PT ;  /* 0x7fffe0000d0d7812 */ /* 0x000fe400078ec0ff */
[----:B------:R-:W-:Y:S02]  /*b450*/  LOP3.LUT R18, R17, 0x38, R32, 0xf8, !PT ;  /* 0x0000003811127812 */ /* 0x000fe400078ef820 */
[----:B------:R-:W-:Y:S02]  /*b460*/  IADD3 R22, R14, R13, R12 ;  /* 0x0000000d0e167210 */ /* 0x000fe40007ffe00c */
[----:B------:R-:W-:Y:S02]  /*b470*/  LOP3.LUT R18, R12, R18, R16, 0xf6, !PT ;  /* 0x000000120c127212 */ /* 0x000fe400078ef610 */
[----:B------:R-:W-:Y:S01]  /*b480*/  LOP3.LUT R40, R26, 0xffff0000, RZ, 0xc0, !PT ;  /* 0xffff00001a287812 */ /* 0x000fe200078ec0ff */
[----:B------:R-:W-:Y:S01]  /*b490*/  IMAD.SHL.U32 R22, R22, 0x2, RZ ;  /* 0x0000000216167824 */ /* 0x000fe200078e00ff */
[----:B------:R-:W-:-:S02]  /*b4a0*/  SHF.L.U32 R31, R18, 0x1, RZ ;  /* 0x00000001121f7819 */ /* 0x000fc400000006ff */
[----:B------:R-:W-:Y:S02]  /*b4b0*/  LOP3.LUT R45, R30, 0xffff0000, RZ, 0xc0, !PT ;  /* 0xffff00001e2d7812 */ /* 0x000fe400078ec0ff */
[----:B------:R-:W1:Y:S04]  /*b4c0*/  LDS.128 R12, [R22+0x100] ;  /* 0x00010000160c7984 */ /* 0x000e680000000c00 */
[----:B------:R-:W2:Y:S01]  /*b4d0*/  LDS.128 R16, [R31+0x100] ;  /* 0x000100001f107984 */ /* 0x000ea20000000c00 */
[C---:B-1----:R-:W-:Y:S01]  /*b4e0*/  IMAD.U32 R41, R12.reuse, 0x10000, RZ ;  /* 0x000100000c297824 */ /* 0x042fe200078e00ff */
[----:B------:R-:W-:Y:S02]  /*b4f0*/  LOP3.LUT R39, R12, 0xffff0000, RZ, 0xc0, !PT ;  /* 0xffff00000c277812 */ /* 0x000fe400078ec0ff */
[C---:B------:R-:W-:Y:S01]  /*b500*/  SHF.L.U32 R12, R13.reuse, 0x10, RZ ;  /* 0x000000100d0c7819 */ /* 0x040fe200000006ff */
[----:B--2---:R-:W-:Y:S01]  /*b510*/  IMAD.U32 R38, R16, 0x10000, RZ ;  /* 0x0001000010267824 */ /* 0x004fe200078e00ff */
[----:B------:R-:W-:Y:S01]  /*b520*/  LOP3.LUT R35, R13, 0xffff0000, RZ, 0xc0, !PT ;  /* 0xffff00000d237812 */ /* 0x000fe200078ec0ff */
[C---:B------:R-:W-:Y:S01]  /*b530*/  IMAD.U32 R13, R14.reuse, 0x10000, RZ ;  /* 0x000100000e0d7824 */ /* 0x040fe200078e00ff */
[----:B------:R-:W-:Y:S01]  /*b540*/  LOP3.LUT R43, R14, 0xffff0000, RZ, 0xc0, !PT ;  /* 0xffff00000e2b7812 */ /* 0x000fe200078ec0ff */
[----:B------:R-:W-:Y:S01]  /*b550*/  FMUL.FTZ R14, R42, R41 ;  /* 0x000000292a0e7220 */ /* 0x000fe20000410000 */
[----:B------:R-:W-:Y:S01]  /*b560*/  SHF.L.U32 R34, R15, 0x10, RZ ;  /* 0x000000100f227819 */ /* 0x000fe200000006ff */
[----:B------:R-:W-:Y:S01]  /*b570*/  FMUL.FTZ R44, R45, R39 ;  /* 0x000000272d2c7220 */ /* 0x000fe20000410000 */
[----:B------:R-:W-:Y:S01]  /*b580*/  LOP3.LUT R47, R15, 0xffff0000, RZ, 0xc0, !PT ;  /* 0xffff00000f2f7812 */ /* 0x000fe200078ec0ff */
[----:B------:R-:W-:Y:S01]  /*b590*/  FMUL.FTZ R15, R46, R41 ;  /* 0x000000292e0f7220 */ /* 0x000fe20000410000 */
[----:B------:R-:W-:Y:S01]  /*b5a0*/  LOP3.LUT R37, R16, 0xffff0000, RZ, 0xc0, !PT ;  /* 0xffff000010257812 */ /* 0x000fe200078ec0ff */
[-C--:B------:R-:W-:Y:S01]  /*b5b0*/  FFMA.FTZ R46, R46, R38.reuse, -R14 ;  /* 0x000000262e2e7223 */ /* 0x080fe2000001080e */
[C---:B------:R-:W-:Y:S01]  /*b5c0*/  SHF.L.U32 R16, R17.reuse, 0x10, RZ ;  /* 0x0000001011107819 */ /* 0x040fe200000006ff */
[----:B------:R-:W-:Y:S01]  /*b5d0*/  FFMA.FTZ R15, R42, R38, R15 ;  /* 0x000000262a0f7223 */ /* 0x000fe2000001000f */
[----:B------:R-:W-:Y:S01]  /*b5e0*/  SHF.L.U32 R38, R28, 0x10, RZ ;  /* 0x000000101c267819 */ /* 0x000fe200000006ff */
[----:B------:R-:W-:Y:S01]  /*b5f0*/  IMAD.U32 R14, R24, 0x10000, RZ ;  /* 0x00010000180e7824 */ /* 0x000fe200078e00ff */
[----:B------:R-:W-:Y:S01]  /*b600*/  LOP3.LUT R33, R17, 0xffff0000, RZ, 0xc0, !PT ;  /* 0xffff000011217812 */ /* 0x000fe200078ec0ff */
[----:B------:R-:W-:Y:S01]  /*b610*/  FMUL.FTZ R41, R40, R39 ;  /* 0x0000002728297220 */ /* 0x000fe20000410000 */
[----:B------:R-:W-:Y:S01]  /*b620*/  LOP3.LUT R39, R24, 0xffff0000, RZ, 0xc0, !PT ;  /* 0xffff000018277812 */ /* 0x000fe200078ec0ff */
[C---:B------:R-:W-:Y:S01]  /*b630*/  IMAD.U32 R36, R18.reuse, 0x10000, RZ ;  /* 0x0001000012247824 */ /* 0x040fe200078e00ff */
[----:B------:R-:W-:Y:S01]  /*b640*/  LOP3.LUT R18, R18, 0xffff0000, RZ, 0xc0, !PT ;  /* 0xffff000012127812 */ /* 0x000fe200078ec0ff */
[----:B------:R-:W-:Y:S01]  /*b650*/  FFMA.FTZ R45, R45, R37, -R41 ;  /* 0x000000252d2d7223 */ /* 0x000fe20000010829 */
[C---:B------:R-:W-:Y:S01]  /*b660*/  SHF.L.U32 R17, R19.reuse, 0x10, RZ ;  /* 0x0000001013117819 */ /* 0x040fe200000006ff */
[-C--:B------:R-:W-:Y:S01]  /*b670*/  FMUL.FTZ R42, R14, R13.reuse ;  /* 0x0000000d0e2a7220 */ /* 0x080fe20000410000 */
[----:B------:R-:W-:Y:S01]  /*b680*/  LOP3.LUT R19, R19, 0xffff0000, RZ, 0xc0, !PT ;  /* 0xffff000013137812 */ /* 0x000fe200078ec0ff */
[----:B------:R-:W-:-:S02]  /*b690*/  FMUL.FTZ R41, R38, R13 ;  /* 0x0000000d26297220 */ /* 0x000fc40000410000 */
[----:B------:R-:W-:Y:S01]  /*b6a0*/  FFMA.FTZ R13, R40, R37, R44 ;  /* 0x00000025280d7223 */ /* 0x000fe2000001002c */
[----:B------:R-:W-:Y:S01]  /*b6b0*/  SHF.L.U32 R40, R25, 0x10, RZ ;  /* 0x0000001019287819 */ /* 0x000fe200000006ff */
[-C--:B------:R-:W-:Y:S01]  /*b6c0*/  FFMA.FTZ R37, R38, R36.reuse, -R42 ;  /* 0x0000002426257223 */ /* 0x080fe2000001082a */
[----:B------:R-:W-:Y:S01]  /*b6d0*/  LOP3.LUT R38, R28, 0xffff0000, RZ, 0xc0, !PT ;  /* 0xffff00001c267812 */ /* 0x000fe200078ec0ff */
[----:B------:R-:W-:Y:S01]  /*b6e0*/  FFMA.FTZ R14, R14, R36, R41 ;  /* 0x000000240e0e7223 */ /* 0x000fe20000010029 */
[----:B------:R-:W-:Y:S01]  /*b6f0*/  SHF.L.U32 R41, R27, 0x10, RZ ;  /* 0x000000101b297819 */ /* 0x000fe200000006ff */
[-C--:B------:R-:W-:Y:S02]  /*b700*/  FMUL.FTZ R36, R39, R43.reuse ;  /* 0x0000002b27247220 */ /* 0x080fe40000410000 */
[----:B------:R-:W-:Y:S02]  /*b710*/  IMAD.U32 R42, R29, 0x10000, RZ ;  /* 0x000100001d2a7824 */ /* 0x000fe400078e00ff */
[----:B------:R-:W-:-:S02]  /*b720*/  FMUL.FTZ R43, R38, R43 ;  /* 0x0000002b262b7220 */ /* 0x000fc40000410000 */
[----:B------:R-:W-:Y:S02]  /*b730*/  FFMA.FTZ R36, R38, R18, -R36 ;  /* 0x0000001226247223 */ /* 0x000fe40000010824 */
[----:B------:R-:W-:Y:S02]  /*b740*/  IMAD.U32 R38, R23, 0x10000, RZ ;  /* 0x0001000017267824 */ /* 0x000fe400078e00ff */
[-C--:B------:R-:W-:Y:S02]  /*b750*/  FMUL.FTZ R44, R40, R12.reuse ;  /* 0x0000000c282c7220 */ /* 0x080fe40000410000 */
[----:B------:R-:W-:Y:S02]  /*b760*/  FMUL.FTZ R12, R42, R12 ;  /* 0x0000000c2a0c7220 */ /* 0x000fe40000410000 */
[----:B------:R-:W-:Y:S01]  /*b770*/  FFMA.FTZ R43, R39, R18, R43 ;  /* 0x00000012272b7223 */ /* 0x000fe2000001002b */
[----:B------:R-:W-:Y:S01]  /*b780*/  LOP3.LUT R39, R29, 0xffff0000, RZ, 0xc0, !PT ;  /* 0xffff00001d277812 */ /* 0x000fe200078ec0ff */
[----:B------:R-:W-:-:S02]  /*b790*/  FMUL.FTZ R18, R38, R34 ;  /* 0x0000002226127220 */ /* 0x000fc40000410000 */
[----:B------:R-:W-:Y:S01]  /*b7a0*/  FFMA.FTZ R44, R42, R16, -R44 ;  /* 0x000000102a2c7223 */ /* 0x000fe2000001082c */
[----:B------:R-:W-:Y:S01]  /*b7b0*/  F2FP.BF16.PACK_AB R14, R43, R14 ;  /* 0x0000000e2b0e723e */ /* 0x000fe200000010ff */
[----:B------:R-:W-:Y:S01]  /*b7c0*/  FFMA.FTZ R40, R40, R16, R12 ;  /* 0x0000001028287223 */ /* 0x000fe2000001000c */
[----:B------:R-:W-:Y:S01]  /*b7d0*/  LOP3.LUT R16, R25, 0xffff0000, RZ, 0xc0, !PT ;  /* 0xffff000019107812 */ /* 0x000fe200078ec0ff */
[----:B------:R-:W-:Y:S01]  /*b7e0*/  FMUL.FTZ R34, R41, R34 ;  /* 0x0000002229227220 */ /* 0x000fe20000410000 */
[----:B------:R-:W-:Y:S01]  /*b7f0*/  LOP3.LUT R12, R23, 0xffff0000, RZ, 0xc0, !PT ;  /* 0xffff0000170c7812 */ /* 0x000fe200078ec0ff */
[-C--:B------:R-:W-:Y:S01]  /*b800*/  FFMA.FTZ R41, R41, R17.reuse, -R18 ;  /* 0x0000001129297223 */ /* 0x080fe20000010812 */
[----:B------:R-:W-:Y:S01]  /*b810*/  LOP3.LUT R18, R27, 0xffff0000, RZ, 0xc0, !PT ;  /* 0xffff00001b127812 */ /* 0x000fe200078ec0ff */
[----:B------:R-:W-:Y:S02]  /*b820*/  FFMA.FTZ R38, R38, R17, R34 ;  /* 0x0000001126267223 */ /* 0x000fe40000010022 */
[----:B------:R-:W-:-:S02]  /*b830*/  FMUL.FTZ R17, R16, R35 ;  /* 0x0000002310117220 */ /* 0x000fc40000410000 */
[C---:B------:R-:W-:Y:S02]  /*b840*/  FMUL.FTZ R34, R39.reuse, R35 ;  /* 0x0000002327227220 */ /* 0x040fe40000410000 */
[-C--:B------:R-:W-:Y:S02]  /*b850*/  FMUL.FTZ R35, R12, R47.reuse ;  /* 0x0000002f0c237220 */ /* 0x080fe40000410000 */
[----:B------:R-:W-:Y:S02]  /*b860*/  FMUL.FTZ R47, R18, R47 ;  /* 0x0000002f122f7220 */ /* 0x000fe40000410000 */
[-C--:B------:R-:W-:Y:S02]  /*b870*/  FFMA.FTZ R17, R39, R33.reuse, -R17 ;  /* 0x0000002127117223 */ /* 0x080fe40000010811 */
[----:B------:R-:W-:Y:S01]  /*b880*/  FFMA.FTZ R34, R16, R33, R34 ;  /* 0x0000002110227223 */ /* 0x000fe20000010022 */
[----:B------:R-:W-:Y:S01]  /*b890*/  F2FP.BF16.PACK_AB R16, R45, R46 ;  /* 0x0000002e2d10723e */ /* 0x000fe200000010ff */
[----:B------:R-:W-:Y:S01]  /*b8a0*/  FFMA.FTZ R33, R18, R19, -R35 ;  /* 0x0000001312217223 */ /* 0x000fe20000010823 */
[----:B------:R-:W-:Y:S01]  /*b8b0*/  F2FP.BF16.PACK_AB R18, R36, R37 ;  /* 0x000000252412723e */ /* 0x000fe200000010ff */
[----:B------:R-:W-:Y:S01]  /*b8c0*/  FFMA.FTZ R47, R12, R19, R47 ;  /* 0x000000130c2f7223 */ /* 0x000fe2000001002f */
[----:B------:R-:W-:-:S02]  /*b8d0*/  F2FP.BF16.PACK_AB R12, R13, R15 ;  /* 0x0000000f0d0c723e */ /* 0x000fc400000010ff */
[----:B------:R-:W-:Y:S02]  /*b8e0*/  F2FP.BF16.PACK_AB R17, R17, R44 ;  /* 0x0000002c1111723e */ /* 0x000fe400000010ff */
[----:B------:R-:W-:Y:S02]  /*b8f0*/  F2FP.BF16.PACK_AB R19, R33, R41 ;  /* 0x000000292113723e */ /* 0x000fe400000010ff */
[----:B------:R-:W-:Y:S02]  /*b900*/  F2FP.BF16.PACK_AB R13, R34, R40 ;  /* 0x00000028220d723e */ /* 0x000fe400000010ff */
[----:B------:R-:W-:Y:S01]  /*b910*/  F2FP.BF16.PACK_AB R15, R47, R38 ;  /* 0x000000262f0f723e */ /* 0x000fe200000010ff */
[----:B------:R1:W-:Y:S04]  /*b920*/  STS.128 [R31+0x100], R16 ;  /* 0x000100101f007388 */ /* 0x0003e80000000c00 */
[----:B------:R1:W-:Y:S02]  /*b930*/  STS.128 [R22+0x100], R12 ;  /* 0x0001000c16007388 */ /* 0x0003e40000000c00 */
.L_x_133:
[----:B------:R-:W-:Y:S05]  /*b940*/  BSYNC B0 ;  /* 0x0000000000007941 */ /* 0x000fea0003800000 */
.L_x_132:
        /* <DEDUP_REMOVED lines=101> */
.L_x_135:
[----:B------:R-:W-:Y:S05]  /*bfa0*/  BSYNC B0 ;  /* 0x0000000000007941 */ /* 0x000fea0003800000 */
.L_x_134:
[----:B-1----:R-:W-:-:S04]  /*bfb0*/  IADD3 R13, R10, 0x60, RZ ;  /* 0x000000600a0d7810 */ /* 0x002fc80007ffe0ff */
[----:B------:R-:W-:-:S13]  /*bfc0*/  ISETP.GE.OR P0, PT, R13, UR4, P0 ;  /* 0x000000040d007c0c */ /* 0x000fda0008706670 */
[----:B------:R-:W-:Y:S05]  /*bfd0*/  @P0 BRA `(.L_x_125) ;  /* 0x0000061000000947 */ /* 0x000fea0003800000 */
[----:B------:R-:W-:Y:S01]  /*bfe0*/  IMAD.MOV.U32 R15, RZ, RZ, c[0x0][0x27c] ;  /* 0x00009f00ff0f7624 */ /* 0x000fe200078e00ff */
[----:B------:R-:W-:Y:S01]  /*bff0*/  SHF.R.S32.HI R12, RZ, 0x1f, R13 ;  /* 0x0000001fff0c7819 */ /* 0x000fe2000001140d */
[----:B------:R-:W-:Y:S01]  /*c000*/  IMAD.SHL.U32 R17, R13, 0x40, RZ ;  /* 0x000000400d117824 */ /* 0x000fe200078e00ff */
[----:B------:R-:W-:Y:S02]  /*c010*/  SHF.L.U32 R39, R30, 0x10, RZ ;  /* 0x000000101e277819 */ /* 0x000fe400000006ff */
        /* <DEDUP_REMOVED lines=9> */
[C---:B------:R-:W-:Y:S02]  /*c0b0*/  LOP3.LUT R14, R17.reuse, 0x38, R14, 0xf8, !PT ;  /* 0x00000038110e7812 */ /* 0x040fe400078ef80e */
[----:B------:R-:W-:Y:S02]  /*c0c0*/  LOP3.LUT R18, R17, 0x38, R32, 0xf8, !PT ;  /* 0x0000003811127812 */ /* 0x000fe400078ef820 */
[----:B------:R-:W-:-:S02]  /*c0d0*/  LOP3.LUT R12, R12, 0xfffffe00, RZ, 0xc0, !PT ;  /* 0xfffffe000c0c7812 */ /* 0x000fc400078ec0ff */
[----:B------:R-:W-:Y:S02]  /*c0e0*/  LOP3.LUT R14, R14, R16, RZ, 0x3c, !PT ;  /* 0x000000100e0e7212 */ /* 0x000fe400078e3cff */
[----:B------:R-:W-:Y:S02]  /*c0f0*/  LOP3.LUT R13, R13, 0x7fffe000, RZ, 0xc0, !PT ;  /* 0x7fffe0000d0d7812 */ /* 0x000fe400078ec0ff */
[----:B------:R-:W-:Y:S02]  /*c100*/  LOP3.LUT R18, R12, R18, R16, 0xf6, !PT ;  /* 0x000000120c127212 */ /* 0x000fe400078ef610 */
[----:B------:R-:W-:Y:S02]  /*c110*/  IADD3 R22, R14, R13, R12 ;  /* 0x0000000d0e167210 */ /* 0x000fe40007ffe00c */
[----:B------:R-:W-:-:S03]  /*c120*/  SHF.L.U32 R31, R18, 0x1, RZ ;  /* 0x00000001121f7819 */ /* 0x000fc600000006ff */
[----:B------:R-:W-:Y:S02]  /*c130*/  IMAD.SHL.U32 R22, R22, 0x2, RZ ;  /* 0x0000000216167824 */ /* 0x000fe400078e00ff */
[----:B------:R-:W1:Y:S04]  /*c140*/  LDS.128 R16, [R31+0x100] ;  /* 0x000100001f107984 */ /* 0x000e680000000c00 */
[----:B------:R-:W2:Y:S01]  /*c150*/  LDS.128 R12, [R22+0x100] ;  /* 0x00010000160c7984 */ /* 0x000ea20000000c00 */
[C---:B-1----:R-:W-:Y:S01]  /*c160*/  IMAD.U32 R34, R16.reuse, 0x10000, RZ ;  /* 0x0001000010227824 */ /* 0x042fe200078e00ff */
[----:B------:R-:W-:Y:S01]  /*c170*/  LOP3.LUT R33, R16, 0xffff0000, RZ, 0xc0, !PT ;  /* 0xffff000010217812 */ /* 0x000fe200078ec0ff */
[----:B------:R-:W-:Y:S01]  /*c180*/  IMAD.U32 R35, R18, 0x10000, RZ ;  /* 0x0001000012237824 */ /* 0x000fe200078e00ff */
[C---:B------:R-:W-:Y:S01]  /*c190*/  SHF.L.U32 R16, R17.reuse, 0x10, RZ ;  /* 0x0000001011107819 */ /* 0x040fe200000006ff */
[----:B--2---:R-:W-:Y:S01]  /*c1a0*/  IMAD.U32 R37, R12, 0x10000, RZ ;  /* 0x000100000c257824 */ /* 0x004fe200078e00ff */
[----:B------:R-:W-:Y:S01]  /*c1b0*/  LOP3.LUT R36, R17, 0xffff0000, RZ, 0xc0, !PT ;  /* 0xffff000011247812 */ /* 0x000fe200078ec0ff */
[----:B------:R-:W-:Y:S01]  /*c1c0*/  IMAD.U32 R42, R14, 0x10000, RZ ;  /* 0x000100000e2a7824 */ /* 0x000fe200078e00ff */
[----:B------:R-:W-:-:S02]  /*c1d0*/  SHF.L.U32 R17, R19, 0x10, RZ ;  /* 0x0000001013117819 */ /* 0x000fc400000006ff */
[----:B------:R-:W-:Y:S02]  /*c1e0*/  LOP3.LUT R38, R19, 0xffff0000, RZ, 0xc0, !PT ;  /* 0xffff000013267812 */ /* 0x000fe400078ec0ff */
[----:B------:R-:W-:Y:S02]  /*c1f0*/  LOP3.LUT R19, R12, 0xffff0000, RZ, 0xc0, !PT ;  /* 0xffff00000c137812 */ /* 0x000fe400078ec0ff */
[C---:B------:R-:W-:Y:S02]  /*c200*/  SHF.L.U32 R12, R13.reuse, 0x10, RZ ;  /* 0x000000100d0c7819 */ /* 0x040fe400000006ff */
[----:B------:R-:W-:Y:S01]  /*c210*/  LOP3.LUT R43, R13, 0xffff0000, RZ, 0xc0, !PT ;  /* 0xffff00000d2b7812 */ /* 0x000fe200078ec0ff */
[----:B------:R-:W-:Y:S01]  /*c220*/  IMAD.U32 R13, R26, 0x10000, RZ ;  /* 0x000100001a0d7824 */ /* 0x000fe200078e00ff */
[----:B------:R-:W-:Y:S02]  /*c230*/  LOP3.LUT R41, R14, 0xffff0000, RZ, 0xc0, !PT ;  /* 0xffff00000e297812 */ /* 0x000fe400078ec0ff */
[----:B------:R-:W-:Y:S01]  /*c240*/  LOP3.LUT R26, R26, 0xffff0000, RZ, 0xc0, !PT ;  /* 0xffff00001a1a7812 */ /* 0x000fe200078ec0ff */
[-C--:B------:R-:W-:Y:S01]  /*c250*/  FMUL.FTZ R14, R13, R37.reuse ;  /* 0x000000250d0e7220 */ /* 0x080fe20000410000 */
[----:B------:R-:W-:Y:S01]  /*c260*/  LOP3.LUT R18, R18, 0xffff0000, RZ, 0xc0, !PT ;  /* 0xffff000012127812 */ /* 0x000fe200078ec0ff */
[----:B------:R-:W-:Y:S01]  /*c270*/  FMUL.FTZ R37, R39, R37 ;  /* 0x0000002527257220 */ /* 0x000fe20000410000 */
[----:B------:R-:W-:Y:S01]  /*c280*/  SHF.L.U32 R40, R15, 0x10, RZ ;  /* 0x000000100f287819 */ /* 0x000fe200000006ff */
[-C--:B------:R-:W-:Y:S01]  /*c290*/  FFMA.FTZ R14, R39, R34.reuse, -R14 ;  /* 0x00000022270e7223 */ /* 0x080fe2000001080e */
[----:B------:R-:W-:Y:S01]  /*c2a0*/  LOP3.LUT R39, R30, 0xffff0000, RZ, 0xc0, !PT ;  /* 0xffff00001e277812 */ /* 0x000fe200078ec0ff */
[----:B------:R-:W-:Y:S01]  /*c2b0*/  FFMA.FTZ R37, R13, R34, R37 ;  /* 0x000000220d257223 */ /* 0x000fe20000010025 */
[----:B------:R-:W-:Y:S01]  /*c2c0*/  SHF.L.U32 R13, R28, 0x10, RZ ;  /* 0x000000101c0d7819 */ /* 0x000fe200000006ff */
[C---:B------:R-:W-:Y:S01]  /*c2d0*/  IMAD.U32 R30, R24.reuse, 0x10000, RZ ;  /* 0x00010000181e7824 */ /* 0x040fe200078e00ff */
[----:B------:R-:W-:Y:S01]  /*c2e0*/  LOP3.LUT R24, R24, 0xffff0000, RZ, 0xc0, !PT ;  /* 0xffff000018187812 */ /* 0x000fe200078ec0ff */
[----:B------:R-:W-:Y:S01]  /*c2f0*/  FMUL.FTZ R44, R26, R19 ;  /* 0x000000131a2c7220 */ /* 0x000fe20000410000 */
[----:B------:R-:W-:Y:S01]  /*c300*/  LOP3.LUT R28, R28, 0xffff0000, RZ, 0xc0, !PT ;  /* 0xffff00001c1c7812 */ /* 0x000fe200078ec0ff */
[-C--:B------:R-:W-:Y:S01]  /*c310*/  FMUL.FTZ R34, R30, R42.reuse ;  /* 0x0000002a1e227220 */ /* 0x080fe20000410000 */
[----:B------:R-:W-:Y:S01]  /*c320*/  LOP3.LUT R15, R15, 0xffff0000, RZ, 0xc0, !PT ;  /* 0xffff00000f0f7812 */ /* 0x000fe200078ec0ff */
[----:B------:R-:W-:-:S02]  /*c330*/  FMUL.FTZ R42, R13, R42 ;  /* 0x0000002a0d2a7220 */ /* 0x000fc40000410000 */
[----:B------:R-:W-:Y:S02]  /*c340*/  FMUL.FTZ R19, R39, R19 ;  /* 0x0000001327137220 */ /* 0x000fe40000410000 */
[----:B------:R-:W-:Y:S02]  /*c350*/  FFMA.FTZ R42, R30, R35, R42 ;  /* 0x000000231e2a7223 */ /* 0x000fe4000001002a */
[----:B------:R-:W-:Y:S02]  /*c360*/  FMUL.FTZ R30, R24, R41 ;  /* 0x00000029181e7220 */ /* 0x000fe40000410000 */
[----:B------:R-:W-:Y:S01]  /*c370*/  FFMA.FTZ R34, R13, R35, -R34 ;  /* 0x000000230d227223 */ /* 0x000fe20000010822 */
[C---:B------:R-:W-:Y:S01]  /*c380*/  SHF.L.U32 R13, R25.reuse, 0x10, RZ ;  /* 0x00000010190d7819 */ /* 0x040fe200000006ff */
[----:B------:R-:W-:Y:S01]  /*c390*/  FMUL.FTZ R41, R28, R41 ;  /* 0x000000291c297220 */ /* 0x000fe20000410000 */
[----:B------:R-:W-:Y:S01]  /*c3a0*/  LOP3.LUT R25, R25, 0xffff0000, RZ, 0xc0, !PT ;  /* 0xffff000019197812 */ /* 0x000fe200078ec0ff */
[----:B------:R-:W-:-:S02]  /*c3b0*/  FFMA.FTZ R44, R39, R33, -R44 ;  /* 0x00000021272c7223 */ /* 0x000fc4000001082c */
[----:B------:R-:W-:Y:S01]  /*c3c0*/  FFMA.FTZ R19, R26, R33, R19 ;  /* 0x000000211a137223 */ /* 0x000fe20000010013 */
[C---:B------:R-:W-:Y:S01]  /*c3d0*/  SHF.L.U32 R33, R27.reuse, 0x10, RZ ;  /* 0x000000101b217819 */ /* 0x040fe200000006ff */
[-C--:B------:R-:W-:Y:S01]  /*c3e0*/  FFMA.FTZ R28, R28, R18.reuse, -R30 ;  /* 0x000000121c1c7223 */ /* 0x080fe2000001081e */
[----:B------:R-:W-:Y:S01]  /*c3f0*/  LOP3.LUT R27, R27, 0xffff0000, RZ, 0xc0, !PT ;  /* 0xffff00001b1b7812 */ /* 0x000fe200078ec0ff */
[C---:B------:R-:W-:Y:S01]  /*c400*/  IMAD.U32 R30, R23.reuse, 0x10000, RZ ;  /* 0x00010000171e7824 */ /* 0x040fe200078e00ff */
[----:B------:R-:W-:Y:S01]  /*c410*/  LOP3.LUT R23, R23, 0xffff0000, RZ, 0xc0, !PT ;  /* 0xffff000017177812 */ /* 0x000fe200078ec0ff */
[C---:B------:R-:W-:Y:S01]  /*c420*/  IMAD.U32 R26, R29.reuse, 0x10000, RZ ;  /* 0x000100001d1a7824 */ /* 0x040fe200078e00ff */
[----:B------:R-:W-:Y:S01]  /*c430*/  LOP3.LUT R29, R29, 0xffff0000, RZ, 0xc0, !PT ;  /* 0xffff00001d1d7812 */ /* 0x000fe200078ec0ff */
[----:B------:R-:W-:Y:S02]  /*c440*/  FFMA.FTZ R41, R24, R18, R41 ;  /* 0x0000001218297223 */ /* 0x000fe40000010029 */
[----:B------:R-:W-:-:S02]  /*c450*/  FMUL.FTZ R35, R13, R12 ;  /* 0x0000000c0d237220 */ /* 0x000fc40000410000 */
[----:B------:R-:W-:Y:S02]  /*c460*/  FMUL.FTZ R18, R30, R40 ;  /* 0x000000281e127220 */ /* 0x000fe40000410000 */
[----:B------:R-:W-:Y:S02]  /*c470*/  FMUL.FTZ R12, R26, R12 ;  /* 0x0000000c1a0c7220 */ /* 0x000fe40000410000 */
[----:B------:R-:W-:Y:S02]  /*c480*/  FMUL.FTZ R40, R33, R40 ;  /* 0x0000002821287220 */ /* 0x000fe40000410000 */
[----:B------:R-:W-:Y:S02]  /*c490*/  FFMA.FTZ R13, R13, R16, R12 ;  /* 0x000000100d0d7223 */ /* 0x000fe4000001000c */
[-C--:B------:R-:W-:Y:S01]  /*c4a0*/  FFMA.FTZ R33, R33, R17.reuse, -R18 ;  /* 0x0000001121217223 */ /* 0x080fe20000010812 */
[----:B------:R-:W-:Y:S01]  /*c4b0*/  F2FP.BF16.PACK_AB R18, R28, R34 ;  /* 0x000000221c12723e */ /* 0x000fe200000010ff */
[----:B------:R-:W-:-:S02]  /*c4c0*/  FFMA.FTZ R40, R30, R17, R40 ;  /* 0x000000111e287223 */ /* 0x000fc40000010028 */
[----:B------:R-:W-:Y:S02]  /*c4d0*/  FMUL.FTZ R17, R25, R43 ;  /* 0x0000002b19117220 */ /* 0x000fe40000410000 */
[----:B------:R-:W-:Y:S02]  /*c4e0*/  FMUL.FTZ R12, R23, R15 ;  /* 0x0000000f170c7220 */ /* 0x000fe40000410000 */
[----:B------:R-:W-:Y:S02]  /*c4f0*/  FMUL.FTZ R43, R29, R43 ;  /* 0x0000002b1d2b7220 */ /* 0x000fe40000410000 */
[----:B------:R-:W-:Y:S02]  /*c500*/  FMUL.FTZ R15, R27, R15 ;  /* 0x0000000f1b0f7220 */ /* 0x000fe40000410000 */
[----:B------:R-:W-:Y:S01]  /*c510*/  FFMA.FTZ R35, R26, R16, -R35 ;  /* 0x000000101a237223 */ /* 0x000fe20000010823 */
[----:B------:R-:W-:Y:S01]  /*c520*/  F2FP.BF16.PACK_AB R16, R44, R14 ;  /* 0x0000000e2c10723e */ /* 0x000fe200000010ff */
[----:B------:R-:W-:Y:S01]  /*c530*/  FFMA.FTZ R17, R29, R36, -R17 ;  /* 0x000000241d117223 */ /* 0x000fe20000010811 */
[----:B------:R-:W-:Y:S01]  /*c540*/  F2FP.BF16.PACK_AB R14, R41, R42 ;  /* 0x0000002a290e723e */ /* 0x000fe200000010ff */
[----:B------:R-:W-:Y:S01]  /*c550*/  FFMA.FTZ R27, R27, R38, -R12 ;  /* 0x000000261b1b7223 */ /* 0x000fe2000001080c */
[----:B------:R-:W-:Y:S01]  /*c560*/  F2FP.BF16.PACK_AB R12, R19, R37 ;  /* 0x00000025130c723e */ /* 0x000fe200000010ff */
[----:B------:R-:W-:Y:S01]  /*c570*/  FFMA.FTZ R25, R25, R36, R43 ;  /* 0x0000002419197223 */ /* 0x000fe2000001002b */
[----:B------:R-:W-:Y:S01]  /*c580*/  F2FP.BF16.PACK_AB R17, R17, R35 ;  /* 0x000000231111723e */ /* 0x000fe200000010ff */
[----:B------:R-:W-:Y:S01]  /*c590*/  FFMA.FTZ R15, R23, R38, R15 ;  /* 0x00000026170f7223 */ /* 0x000fe2000001000f */
[----:B------:R-:W-:-:S02]  /*c5a0*/  F2FP.BF16.PACK_AB R19, R27, R33 ;  /* 0x000000211b13723e */ /* 0x000fc400000010ff */
[----:B------:R-:W-:Y:S02]  /*c5b0*/  F2FP.BF16.PACK_AB R13, R25, R13 ;  /* 0x0000000d190d723e */ /* 0x000fe400000010ff */
[----:B------:R-:W-:Y:S01]  /*c5c0*/  F2FP.BF16.PACK_AB R15, R15, R40 ;  /* 0x000000280f0f723e */ /* 0x000fe200000010ff */
[----:B------:R1:W-:Y:S04]  /*c5d0*/  STS.128 [R31+0x100], R16 ;  /* 0x000100101f007388 */ /* 0x0003e80000000c00 */
[----:B------:R1:W-:Y:S02]  /*c5e0*/  STS.128 [R22+0x100], R12 ;  /* 0x0001000c16007388 */ /* 0x0003e40000000c00 */
.L_x_125:
[----:B------:R-:W-:Y:S05]  /*c5f0*/  BSYNC B2 ;  /* 0x0000000000027941 */ /* 0x000fea0003800000 */
.L_x_109:
[----:B-1----:R-:W-:Y:S01]  /*c600*/  IMAD R14, R21, c[0x0][0x208], RZ ;  /* 0x00008200150e7a24 */ /* 0x002fe200078e02ff */
[----:B------:R-:W-:Y:S01]  /*c610*/  LEA.HI R5, R5, R75, RZ, 0x5 ;  /* 0x0000004b05057211 */ /* 0x000fe200078f28ff */
[C---:B------:R-:W-:Y:S01]  /*c620*/  IMAD.WIDE.U32 R12, R242.reuse, c[0x0][0x208], RZ ;  /* 0x00008200f20c7a25 */ /* 0x040fe200078e00ff */
[----:B------:R-:W-:Y:S01]  /*c630*/  BAR.SYNC.DEFER_BLOCKING 0x0 ;  /* 0x0000000000007b1d */ /* 0x000fe20000010000 */
[----:B------:R-:W-:Y:S01]  /*c640*/  LOP3.LUT P3, RZ, R3, 0x2, RZ, 0xc0, !PT ;  /* 0x0000000203ff7812 */ /* 0x000fe2000786c0ff */
[----:B------:R-:W-:Y:S01]  /*c650*/  UISETP.GE.AND UP0, UPT, UR9, 0x81, UPT ;  /* 0x000000810900788c */ /* 0x000fe2000bf06270 */
[----:B------:R-:W-:-:S02]  /*c660*/  IMAD R14, R242, c[0x0][0x20c], R14 ;  /* 0x00008300f20e7a24 */ /* 0x000fc400078e020e */
[----:B------:R-:W-:Y:S02]  /*c670*/  IMAD.SHL.U32 R15, R3, 0x40, RZ ;  /* 0x00000040030f7824 */ /* 0x000fe400078e00ff */
[----:B------:R-:W-:Y:S02]  /*c680*/  IMAD.IADD R13, R13, 0x1, R14 ;  /* 0x000000010d0d7824 */ /* 0x000fe400078e020e */
[----:B------:R-:W-:Y:S01]  /*c690*/  IMAD.SHL.U32 R14, R5, 0x20, RZ ;  /* 0x00000020050e7824 */ /* 0x000fe200078e00ff */
[----:B------:R-:W-:Y:S01]  /*c6a0*/  LOP3.LUT R15, R15, 0x1c0, RZ, 0xc0, !PT ;  /* 0x000001c00f0f7812 */ /* 0x000fe200078ec0ff */
[----:B------:R-:W-:Y:S02]  /*c6b0*/  IMAD.SHL.U32 R10, R10, 0x8, RZ ;  /* 0x000000080a0a7824 */ /* 0x000fe400078e00ff */
[----:B------:R-:W-:Y:S01]  /*c6c0*/  IMAD R11, R11, c[0x0][0x218], RZ ;  /* 0x000086000b0b7a24 */ /* 0x000fe200078e02ff */
[----:B------:R-:W-:Y:S01]  /*c6d0*/  LOP3.LUT R14, R14, 0x7ffffc00, RZ, 0xc0, !PT ;  /* 0x7ffffc000e0e7812 */ /* 0x000fe200078ec0ff */
[----:B------:R-:W-:Y:S01]  /*c6e0*/  IMAD.WIDE.U32 R12, R241, c[0x0][0x218], R12 ;  /* 0x00008600f10c7a25 */ /* 0x000fe200078e000c */
[----:B------:R-:W-:-:S02]  /*c6f0*/  LOP3.LUT R238, R15, 0x8, R10, 0xf8, !PT ;  /* 0x000000080fee7812 */ /* 0x000fc400078ef80a */
[----:B------:R-:W-:Y:S01]  /*c700*/  SHF.R.U32.HI R15, RZ, 0x3, R15 ;  /* 0x00000003ff0f7819 */ /* 0x000fe2000001160f */
[----:B------:R-:W-:Y:S01]  /*c710*/  IMAD.IADD R176, R4, 0x1, R14 ;  /* 0x0000000104b07824 */ /* 0x000fe200078e020e */
[----:B------:R-:W-:Y:S01]  /*c720*/  IADD3 R10, P0, R12, UR28, RZ ;  /* 0x0000001c0c0a7c10 */ /* 0x000fe2000ff1e0ff */
[----:B------:R-:W-:Y:S01]  /*c730*/  IMAD R11, R241, c[0x0][0x21c], R11 ;  /* 0x00008700f10b7a24 */ /* 0x000fe200078e020b */
[----:B------:R-:W-:Y:S01]  /*c740*/  LOP3.LUT R238, R238, R15, RZ, 0x3c, !PT ;  /* 0x0000000feeee7212 */ /* 0x000fe200078e3cff */
[----:B------:R-:W-:Y:S01]  /*c750*/  IMAD.WIDE R14, R32, 0x2, RZ ;  /* 0x00000002200e7825 */ /* 0x000fe200078e02ff */
[C---:B------:R-:W-:Y:S02]  /*c760*/  LEA R196, R176.reuse, 0x100, 0x1 ;  /* 0x00000100b0c47811 */ /* 0x040fe400078e08ff */
[----:B------:R-:W-:Y:S01]  /*c770*/  IADD3.X R11, R13, UR10, R11, P0, !PT ;  /* 0x0000000a0d0b7c10 */ /* 0x000fe200087fe40b */
[----:B------:R-:W-:Y:S01]  /*c780*/  IMAD.SHL.U32 R176, R176, 0x2, RZ ;  /* 0x00000002b0b07824 */ /* 0x000fe200078e00ff */
[----:B------:R-:W-:Y:S01]  /*c790*/  LEA R64, P0, R10, c[0x0][0x1f8], 0x1 ;  /* 0x00007e000a407a11 */ /* 0x000fe200078008ff */
[----:B------:R-:W-:Y:S01]  /*c7a0*/  IMAD R184, R2, 0x2, R196 ;  /* 0x0000000202b87824 */ /* 0x000fe200078e02c4 */
[----:B------:R-:W-:Y:S01]  /*c7b0*/  SHF.R.S32.HI R13, RZ, 0x1f, R8 ;  /* 0x0000001fff0d7819 */ /* 0x000fe20000011408 */
[----:B------:R-:W-:Y:S01]  /*c7c0*/  IMAD R196, R0, 0x2, R196 ;  /* 0x0000000200c47824 */ /* 0x000fe200078e02c4 */
[----:B------:R-:W-:Y:S01]  /*c7d0*/  LEA.HI.X R10, R10, c[0x0][0x1fc], R11, 0x1, P0 ;  /* 0x00007f000a0a7a11 */ /* 0x000fe200000f0c0b */
[----:B------:R-:W-:Y:S01]  /*c7e0*/  IMAD R204, R0, 0x2, R184 ;  /* 0x0000000200cc7824 */ /* 0x000fe200078e02b8 */
[----:B------:R-:W1:Y:S01]  /*c7f0*/  SHFL.IDX PT, R66, R64, 0x2, 0x181f ;  /* 0x00581f0040427f89 */ /* 0x000e6200000e0000 */
[----:B------:R-:W-:Y:S01]  /*c800*/  IMAD R238, R20, 0x200, R238 ;  /* 0x0000020014ee7824 */ /* 0x000fe200078e02ee */
[----:B------:R-:W-:Y:S01]  /*c810*/  LEA.HI R13, R13, R8, RZ, 0x3 ;  /* 0x000000080d0d7211 */ /* 0x000fe200078f18ff */
[----:B------:R-:W-:Y:S01]  /*c820*/  IMAD.SHL.U32 R243, R9, 0x2, RZ ;  /* 0x0000000209f37824 */ /* 0x000fe200078e00ff */
[----:B------:R-:W-:Y:S01]  /*c830*/  LDSM.16.M88.4 R136, [R176+0x100] ;  /* 0x00010000b088783b */ /* 0x000fe20000000200 */
[----:B------:R-:W-:Y:S01]  /*c840*/  IMAD.SHL.U32 R238, R238, 0x2, RZ ;  /* 0x00000002eeee7824 */ /* 0x000fe200078e00ff */
[----:B------:R-:W-:-:S02]  /*c850*/  LOP3.LUT R33, R13, 0xfffffff8, RZ, 0xc0, !PT ;  /* 0xfffffff80d217812 */ /* 0x000fc400078ec0ff */
[----:B------:R-:W-:Y:S02]  /*c860*/  LDSM.16.M88.4 R140, [R184] ;  /* 0x00000000b88c783b */ /* 0x000fe40000000200 */
[C---:B------:R-:W-:Y:S01]  /*c870*/  IADD3 R13, R238.reuse, 0x8100, RZ ;  /* 0x00008100ee0d7810 */ /* 0x040fe20007ffe0ff */
[----:B------:R-:W-:Y:S01]  /*c880*/  IMAD.WIDE R22, R33, 0x2, RZ ;  /* 0x0000000221167825 */ /* 0x000fe200078e02ff */
[----:B------:R-:W-:Y:S01]  /*c890*/  LDSM.16.M88.4 R168, [R196] ;  /* 0x00000000c4a8783b */ /* 0x000fe20000000200 */
[----:B------:R-:W-:Y:S02]  /*c8a0*/  IADD3 R237, R238, 0x8120, RZ ;  /* 0x00008120eeed7810 */ /* 0x000fe40007ffe0ff */
[----:B------:R-:W-:Y:S01]  /*c8b0*/  @P3 IADD3 R237, R13, -0x20, RZ ;  /* 0xffffffe00ded3810 */ /* 0x000fe20007ffe0ff */
[----:B------:R-:W-:Y:S03]  /*c8c0*/  LDSM.16.M88.4 R172, [R204] ;  /* 0x00000000ccac783b */ /* 0x000fe60000000200 */
[C---:B------:R-:W-:Y:S01]  /*c8d0*/  IADD3 R231, R237.reuse, 0x800, RZ ;  /* 0x00000800ede77810 */ /* 0x040fe20007ffe0ff */
[----:B------:R-:W-:Y:S01]  /*c8e0*/  LDSM.16.M88.4 R176, [R176+0x4100] ;  /* 0x00410000b0b0783b */ /* 0x000fe20000000200 */
[----:B------:R-:W-:-:S02]  /*c8f0*/  IADD3 R230, R237, 0x1000, RZ ;  /* 0x00001000ede67810 */ /* 0x000fc40007ffe0ff */
[C---:B------:R-:W-:Y:S01]  /*c900*/  IADD3 R229, R237.reuse, 0x1800, RZ ;  /* 0x00001800ede57810 */ /* 0x040fe20007ffe0ff */
[----:B------:R-:W-:Y:S01]  /*c910*/  LDSM.16.M88.4 R184, [R184+0x4000] ;  /* 0x00400000b8b8783b */ /* 0x000fe20000000200 */
[-C--:B-1----:R-:W-:Y:S02]  /*c920*/  IADD3 R72, P1, R14, R66.reuse, RZ ;  /* 0x000000420e487210 */ /* 0x082fe40007f3e0ff */
[----:B------:R-:W-:Y:S01]  /*c930*/  IADD3 R66, P3, R22, R66, RZ ;  /* 0x0000004216427210 */ /* 0x000fe20007f7e0ff */
[----:B------:R-:W-:Y:S01]  /*c940*/  LDSM.16.M88.4 R196, [R196+0x4000] ;  /* 0x00400000c4c4783b */ /* 0x000fe20000000200 */
[C---:B------:R-:W-:Y:S02]  /*c950*/  IADD3 R228, R237.reuse, 0x2000, RZ ;  /* 0x00002000ede47810 */ /* 0x040fe40007ffe0ff */
[C---:B------:R-:W-:Y:S01]  /*c960*/  IADD3 R227, R237.reuse, 0x2800, RZ ;  /* 0x00002800ede37810 */ /* 0x040fe20007ffe0ff */
[----:B------:R-:W-:Y:S01]  /*c970*/  LDSM.16.M88.4 R204, [R204+0x4000] ;  /* 0x00400000cccc783b */ /* 0x000fe20000000200 */
[----:B------:R-:W-:-:S02]  /*c980*/  IADD3 R226, R237, 0x3000, RZ ;  /* 0x00003000ede27810 */ /* 0x000fc40007ffe0ff */
[C---:B------:R-:W-:Y:S01]  /*c990*/  IADD3 R225, R237.reuse, 0x3800, RZ ;  /* 0x00003800ede17810 */ /* 0x040fe20007ffe0ff */
[----:B------:R-:W1:Y:S01]  /*c9a0*/  SHFL.IDX PT, R84, R64, RZ, 0x181f ;  /* 0x00181fff40547589 */ /* 0x000e6200000e0000 */
[C---:B------:R-:W-:Y:S02]  /*c9b0*/  IADD3 R223, R237.reuse, 0x4000, RZ ;  /* 0x00004000eddf7810 */ /* 0x040fe40007ffe0ff */
[C---:B------:R-:W-:Y:S01]  /*c9c0*/  IADD3 R222, R237.reuse, 0x4800, RZ ;  /* 0x00004800edde7810 */ /* 0x040fe20007ffe0ff */
[----:B------:R-:W-:Y:S01]  /*c9d0*/  BAR.SYNC.DEFER_BLOCKING 0x0 ;  /* 0x0000000000007b1d */ /* 0x000fe20000010000 */
[C---:B------:R-:W-:Y:S02]  /*c9e0*/  IADD3 R221, R237.reuse, 0x5000, RZ ;  /* 0x00005000eddd7810 */ /* 0x040fe40007ffe0ff */
[C---:B------:R-:W-:Y:S02]  /*c9f0*/  IADD3 R220, R237.reuse, 0x5800, RZ ;  /* 0x00005800eddc7810 */ /* 0x040fe40007ffe0ff */
[C---:B------:R-:W-:Y:S01]  /*ca00*/  IADD3 R219, R237.reuse, 0x6000, RZ ;  /* 0x00006000eddb7810 */ /* 0x040fe20007ffe0ff */
[----:B------:R-:W2:Y:S01]  /*ca10*/  SHFL.IDX PT, R76, R64, 0x1, 0x181f ;  /* 0x00381f00404c7f89 */ /* 0x000ea200000e0000 */
[----:B------:R-:W-:-:S02]  /*ca20*/  IADD3 R218, R237, 0x6800, RZ ;  /* 0x00006800edda7810 */ /* 0x000fc40007ffe0ff */
[C---:B------:R-:W-:Y:S01]  /*ca30*/  IADD3 R217, R237.reuse, 0x7000, RZ ;  /* 0x00007000edd97810 */ /* 0x040fe20007ffe0ff */
[----:B------:R-:W3:Y:S01]  /*ca40*/  SHFL.IDX PT, R11, R10, 0x2, 0x181f ;  /* 0x00581f000a0b7f89 */ /* 0x000ee200000e0000 */
[----:B------:R-:W-:-:S03]  /*ca50*/  IADD3 R216, R237, 0x7800, RZ ;  /* 0x00007800edd87810 */ /* 0x000fc60007ffe0ff */
[----:B------:R-:W4:Y:S04]  /*ca60*/  SHFL.IDX PT, R12, R10, RZ, 0x181f ;  /* 0x00181fff0a0c7589 */ /* 0x000f2800000e0000 */
[----:B------:R-:W5:Y:S01]  /*ca70*/  SHFL.IDX PT, R20, R10, 0x1, 0x181f ;  /* 0x00381f000a147f89 */ /* 0x000f6200000e0000 */
[----:B-1----:R-:W-:-:S03]  /*ca80*/  IADD3 R86, P0, R84, R14, RZ ;  /* 0x0000000e54567210 */ /* 0x002fc60007f1e0ff */
[----:B------:R-:W1:Y:S01]  /*ca90*/  SHFL.IDX PT, R64, R64, 0x3, 0x181f ;  /* 0x00781f0040407f89 */ /* 0x000e6200000e0000 */
[----:B------:R-:W-:-:S04]  /*caa0*/  DEPBAR.LE SB0, 0x0 ;  /* 0x000080000000791a */ /* 0x000fc80000000000 */
[----:B------:R-:W1:Y:S04]  /*cab0*/  SHFL.IDX PT, R10, R10, 0x3, 0x181f ;  /* 0x00781f000a0a7f89 */ /* 0x000e6800000e0000 */
[----:B------:R-:W-:Y:S01]  /*cac0*/  BAR.SYNC.DEFER_BLOCKING 0x0 ;  /* 0x0000000000007b1d */ /* 0x000fe20000010000 */
[----:B--2---:R-:W-:Y:S01]  /*cad0*/  IADD3 R78, P2, R14, R76, RZ ;  /* 0x0000004c0e4e7210 */ /* 0x004fe20007f5e0ff */
[--C-:B---3--:R-:W-:Y:S01]  /*cae0*/  IMAD.X R73, R15, 0x1, R11.reuse, P1 ;  /* 0x000000010f497824 */ /* 0x108fe200008e060b */
[----:B------:R-:W-:Y:S01]  /*caf0*/  IADD3 R84, P1, R84, R22, RZ ;  /* 0x0000001654547210 */ /* 0x000fe20007f3e0ff */
[----:B------:R-:W-:Y:S02]  /*cb00*/  IMAD.X R67, R23, 0x1, R11, P3 ;  /* 0x0000000117437824 */ /* 0x000fe400018e060b */
[----:B----4-:R-:W-:-:S02]  /*cb10*/  IMAD.X R87, R12, 0x1, R15, P0 ;  /* 0x000000010c577824 */ /* 0x010fc400000e060f */
[----:B------:R-:W-:Y:S01]  /*cb20*/  IMAD.X R85, R12, 0x1, R23, P1 ;  /* 0x000000010c557824 */ /* 0x000fe200008e0617 */
[----:B------:R-:W-:Y:S01]  /*cb30*/  ISETP.GE.AND P1, PT, R32, c[0x0][0x1d4], PT ;  /* 0x0000750020007a0c */ /* 0x000fe20003f26270 */
[----:B-----5:R-:W-:Y:S01]  /*cb40*/  IMAD.X R79, R15, 0x1, R20, P2 ;  /* 0x000000010f4f7824 */ /* 0x020fe200010e0614 */
[-C--:B-1----:R-:W-:Y:S02]  /*cb50*/  IADD3 R34, P0, R14, R64.reuse, RZ ;  /* 0x000000400e227210 */ /* 0x082fe40007f1e0ff */
[----:B------:R-:W-:-:S03]  /*cb60*/  IADD3 R64, P2, R22, R64, RZ ;  /* 0x0000004016407210 */ /* 0x000fc60007f5e0ff */
[--C-:B------:R-:W-:Y:S01]  /*cb70*/  IMAD.X R35, R15, 0x1, R10.reuse, P0 ;  /* 0x000000010f237824 */ /* 0x100fe200000e060a */
[----:B------:R-:W-:Y:S01]  /*cb80*/  IADD3 R76, P0, R22, R76, RZ ;  /* 0x0000004c164c7210 */ /* 0x000fe20007f1e0ff */
[----:B------:R-:W-:Y:S01]  /*cb90*/  IMAD.X R65, R23, 0x1, R10, P2 ;  /* 0x0000000117417824 */ /* 0x000fe200010e060a */
[----:B------:R-:W-:Y:S01]  /*cba0*/  ISETP.LT.OR P2, PT, R7, 0x1, P1 ;  /* 0x000000010700780c */ /* 0x000fe20000f41670 */
[----:B------:R-:W1:Y:S02]  /*cbb0*/  LDSM.16.M88.4 R24, [R238+0x8100] ;  /* 0x00810000ee18783b */ /* 0x000e640000000200 */
[----:B------:R-:W-:Y:S01]  /*cbc0*/  IMAD.X R77, R23, 0x1, R20, P0 ;  /* 0x00000001174d7824 */ /* 0x000fe200000e0614 */
[----:B------:R-:W-:Y:S01]  /*cbd0*/  ISETP.GE.AND P0, PT, R8, c[0x0][0x1d4], PT ;  /* 0x0000750008007a0c */ /* 0x000fe20003f06270 */
[----:B------:R-:W2:Y:S04]  /*cbe0*/  LDSM.16.M88.4 R16, [R238+0x8900] ;  /* 0x00890000ee10783b */ /* 0x000ea80000000200 */
[----:B------:R-:W-:Y:S04]  /*cbf0*/  LDSM.16.M88.4 R60, [R237] ;  /* 0x00000000ed3c783b */ /* 0x000fe80000000200 */
[----:B------:R-:W-:Y:S04]  /*cc00*/  LDSM.16.M88.4 R12, [R237+0x800] ;  /* 0x00080000ed0c783b */ /* 0x000fe80000000200 */
[----:B------:R-:W-:Y:S04]  /*cc10*/  LDSM.16.M88.4 R8, [R238+0x9100] ;  /* 0x00910000ee08783b */ /* 0x000fe80000000200 */
[----:B------:R-:W-:Y:S04]  /*cc20*/  LDSM.16.M88.4 R104, [R238+0x9900] ;  /* 0x00990000ee68783b */ /* 0x000fe80000000200 */
[----:B------:R-:W3:Y:S04]  /*cc30*/  LDSM.16.M88.4 R96, [R238+0xa100] ;  /* 0x00a10000ee60783b */ /* 0x000ee80000000200 */
[----:B------:R-:W4:Y:S04]  /*cc40*/  LDSM.16.M88.4 R88, [R238+0xa900] ;  /* 0x00a90000ee58783b */ /* 0x000f280000000200 */
[----:B------:R-:W5:Y:S04]  /*cc50*/  LDSM.16.M88.4 R80, [R238+0xb100] ;  /* 0x00b10000ee50783b */ /* 0x000f680000000200 */
[----:B------:R-:W-:Y:S04]  /*cc60*/  LDSM.16.M88.4 R68, [R238+0xb900] ;  /* 0x00b90000ee44783b */ /* 0x000fe80000000200 */
[----:B------:R-:W-:Y:S01]  /*cc70*/  LDSM.16.M88.4 R56, [R237+0x1000] ;  /* 0x00100000ed38783b */ /* 0x000fe20000000200 */
[C---:B-1----:R-:W-:Y:S03]  /*cc80*/  HMMA.16816.F32.BF16 R28, R136.reuse, R24, RZ ;  /* 0x00000018881c723c */ /* 0x042fe600000418ff */
[----:B------:R-:W-:Y:S04]  /*cc90*/  LDSM.16.M88.4 R52, [R237+0x1800] ;  /* 0x00180000ed34783b */ /* 0x000fe80000000200 */
[----:B------:R-:W1:Y:S01]  /*cca0*/  LDSM.16.M88.4 R44, [R237+0x2000] ;  /* 0x00200000ed2c783b */ /* 0x000e620000000200 */
[C---:B--2---:R-:W-:Y:S03]  /*ccb0*/  HMMA.16816.F32.BF16 R20, R136.reuse, R16, RZ ;  /* 0x000000108814723c */ /* 0x044fe600000418ff */
[----:B------:R-:W2:Y:S04]  /*ccc0*/  LDSM.16.M88.4 R40, [R237+0x2800] ;  /* 0x00280000ed28783b */ /* 0x000ea80000000200 */
[----:B------:R-:W1:Y:S01]  /*ccd0*/  LDSM.16.M88.4 R36, [R237+0x3000] ;  /* 0x00300000ed24783b */ /* 0x000e620000000200 */
[C---:B------:R-:W-:Y:S03]  /*cce0*/  HMMA.16816.F32.BF16 R16, R136.reuse, R18, RZ ;  /* 0x000000128810723c */ /* 0x040fe600000418ff */
[----:B------:R-:W1:Y:S04]  /*ccf0*/  LDSM.16.M88.4 R48, [R237+0x3800] ;  /* 0x00380000ed30783b */ /* 0x000e680000000200 */
[----:B------:R-:W-:Y:S01]  /*cd00*/  @!PT LDS RZ, [RZ] ;  /* 0x00000000fffff984 */ /* 0x000fe20000000800 */
[----:B------:R-:W-:Y:S01]  /*cd10*/  @!PT LDS RZ, [RZ] ;  /* 0x00000000fffff984 */ /* 0x000fe20000000800 */
[----:B------:R-:W-:Y:S01]  /*cd20*/  @!PT LDS RZ, [RZ] ;  /* 0x00000000fffff984 */ /* 0x000fe20000000800 */
[----:B------:R5:W-:Y:S01]  /*cd30*/  LDGSTS.E.BYPASS.LTC128B.128 [R243+0x100], [R86.64], !P2 ;  /* 0x0010000056f37fae */ /* 0x000be2000d101d54 */
[C---:B------:R-:W-:Y:S01]  /*cd40*/  ISETP.LT.OR P2, PT, R7.reuse, 0x1, P0 ;  /* 0x000000010700780c */ /* 0x040fe20000741670 */
[C---:B---3--:R-:W-:Y:S08]  /*cd50*/  HMMA.16816.F32.BF16 R100, R136.reuse, R96, RZ ;  /* 0x000000608864723c */ /* 0x048ff000000418ff */
[----:B----4-:R-:W-:Y:S04]  /*cd60*/  HMMA.16816.F32.BF16 R92, R136, R88, RZ ;  /* 0x00000058885c723c */ /* 0x010fe800000418ff */
[----:B------:R5:W-:Y:S01]  /*cd70*/  LDGSTS.E.BYPASS.LTC128B.128 [R243+0x4100], [R84.64], !P2 ;  /* 0x0410000054f37fae */ /* 0x000be2000d101d54 */
[----:B------:R-:W-:-:S03]  /*cd80*/  ISETP.LT.OR P2, PT, R7, 0x21, P1 ;  /* 0x000000210700780c */ /* 0x000fc60000f41670 */
[C---:B------:R-:W-:Y:S08]  /*cd90*/  HMMA.16816.F32.BF16 R96, R136.reuse, R98, RZ ;  /* 0x000000628860723c */ /* 0x040ff000000418ff */
[----:B------:R-:W-:Y:S02]  /*cda0*/  HMMA.16816.F32.BF16 R88, R136, R90, RZ ;  /* 0x0000005a8858723c */ /* 0x000fe400000418ff */
[----:B------:R3:W-:Y:S01]  /*cdb0*/  LDGSTS.E.BYPASS.LTC128B.128 [R243+0x1100], [R78.64], !P2 ;  /* 0x011000004ef37fae */ /* 0x0007e2000d101d54 */
[----:B------:R-:W-:-:S05]  /*cdc0*/  ISETP.LT.OR P2, PT, R7, 0x21, P0 ;  /* 0x000000210700780c */ /* 0x000fca0000741670 */
[----:B------:R-:W-:Y:S08]  /*cdd0*/  HMMA.16816.F32.BF16 R20, R140, R12, R20 ;  /* 0x0000000c8c14723c */ /* 0x000ff00000041814 */
[----:B------:R3:W-:Y:S01]  /*cde0*/  LDGSTS.E.BYPASS.LTC128B.128 [R243+0x5100], [R76.64], !P2 ;  /* 0x051000004cf37fae */ /* 0x0007e2000d101d54 */
[C---:B------:R-:W-:Y:S01]  /*cdf0*/  ISETP.LT.OR P2, PT, R7.reuse, 0x41, P1 ;  /* 0x000000410700780c */ /* 0x040fe20000f41670 */
[----:B-----5:R-:W-:Y:S01]  /*ce00*/  HMMA.16816.F32.BF16 R84, R136, R80, RZ ;  /* 0x000000508854723c */ /* 0x020fe200000418ff */
[----:B------:R-:W-:-:S07]  /*ce10*/  ISETP.LT.OR P1, PT, R7, 0x61, P1 ;  /* 0x000000610700780c */ /* 0x000fce0000f21670 */
[----:B------:R-:W-:Y:S04]  /*ce20*/  HMMA.16816.F32.BF16 R80, R136, R82, RZ ;  /* 0x000000528850723c */ /* 0x000fe800000418ff */
[----:B------:R4:W-:Y:S01]  /*ce30*/  LDGSTS.E.BYPASS.LTC128B.128 [R243+0x2100], [R72.64], !P2 ;  /* 0x0210000048f37fae */ /* 0x0009e2000d101d54 */
[C---:B------:R-:W-:Y:S02]  /*ce40*/  ISETP.LT.OR P2, PT, R7.reuse, 0x41, P0 ;  /* 0x000000410700780c */ /* 0x040fe40000741670 */
[----:B------:R-:W-:Y:S01]  /*ce50*/  ISETP.LT.OR P0, PT, R7, 0x61, P0 ;  /* 0x000000610700780c */ /* 0x000fe20000701670 */
[----:B------:R-:W-:Y:S08]  /*ce60*/  HMMA.16816.F32.BF16 R16, R140, R14, R16 ;  /* 0x0000000e8c10723c */ /* 0x000ff00000041810 */
[----:B------:R-:W-:Y:S02]  /*ce70*/  HMMA.16816.F32.BF16 R12, R136, R8, RZ ;  /* 0x00000008880c723c */ /* 0x000fe400000418ff */
[----:B------:R5:W-:Y:S01]  /*ce80*/  LDGSTS.E.BYPASS.LTC128B.128 [R243+0x6100], [R66.64], !P2 ;  /* 0x0610000042f37fae */ /* 0x000be2000d101d54 */
[----:B------:R-:W-:Y:S01]  /*ce90*/  LOP3.LUT P2, RZ, R3, 0x4, RZ, 0xc0, !PT ;  /* 0x0000000403ff7812 */ /* 0x000fe2000784c0ff */
[----:B------:R-:W-:-:S02]  /*cea0*/  IMAD.MOV.U32 R3, RZ, RZ, 0x40 ;  /* 0x00000040ff037424 */ /* 0x000fc400078e00ff */
[----:B------:R1:W-:Y:S02]  /*ceb0*/  LDGSTS.E.BYPASS.LTC128B.128 [R243+0x3100], [R34.64], !P1 ;  /* 0x0310000022f37fae */ /* 0x0003e4000c901d54 */
[----:B------:R-:W-:Y:S01]  /*cec0*/  HMMA.16816.F32.BF16 R108, R136, R104, RZ ;  /* 0x00000068886c723c */ /* 0x000fe200000418ff */
[----:B------:R-:W-:Y:S01]  /*ced0*/  SEL R3, R3, 0xffffffc0, !P2 ;  /* 0xffffffc003037807 */ /* 0x000fe20005000000 */
[----:B------:R5:W-:Y:S01]  /*cee0*/  LDGSTS.E.BYPASS.LTC128B.128 [R243+0x7100], [R64.64], !P0 ;  /* 0x0710000040f37fae */ /* 0x000be2000c101d54 */
[----:B------:R-:W-:-:S03]  /*cef0*/  PLOP3.LUT P0, PT, PT, PT, UP0, 0x40, 0x0 ;  /* 0x000000000000781c */ /* 0x000fc60003f0e808 */
[----:B------:R-:W-:Y:S01]  /*cf00*/  IMAD.IADD R235, R238, 0x1, R3 ;  /* 0x00000001eeeb7824 */ /* 0x000fe200078e0203 */
[----:B------:R-:W-:Y:S01]  /*cf10*/  LDSM.16.M88.4 R112, [R237+0x4000] ;  /* 0x00400000ed70783b */ /* 0x000fe20000000200 */
[C---:B------:R-:W-:Y:S01]  /*cf20*/  HMMA.16816.F32.BF16 R24, R136.reuse, R26, RZ ;  /* 0x0000001a8818723c */ /* 0x040fe200000418ff */
[----:B------:R-:W-:Y:S02]  /*cf30*/  IMAD.IADD R224, R3, 0x1, R237 ;  /* 0x0000000103e07824 */ /* 0x000fe400078e02ed */
[----:B------:R-:W-:Y:S04]  /*cf40*/  LDSM.16.M88.4 R128, [R235+0xd900] ;  /* 0x00d90000eb80783b */ /* 0x000fe80000000200 */
[----:B------:R-:W-:Y:S01]  /*cf50*/  LDSM.16.M88.4 R124, [R235+0xe100] ;  /* 0x00e10000eb7c783b */ /* 0x000fe20000000200 */
[C---:B------:R-:W-:Y:S03]  /*cf60*/  HMMA.16816.F32.BF16 R8, R136.reuse, R10, RZ ;  /* 0x0000000a8808723c */ /* 0x040fe600000418ff */
[----:B------:R-:W-:Y:S04]  /*cf70*/  LDSM.16.M88.4 R120, [R235+0xe900] ;  /* 0x00e90000eb78783b */ /* 0x000fe80000000200 */
[----:B------:R-:W-:Y:S01]  /*cf80*/  LDSM.16.M88.4 R116, [R235+0xf100] ;  /* 0x00f10000eb74783b */ /* 0x000fe20000000200 */
[----:B------:R-:W-:Y:S01]  /*cf90*/  HMMA.16816.F32.BF16 R104, R136, R106, RZ ;  /* 0x0000006a8868723c */ /* 0x000fe200000418ff */
[----:B-1----:R-:W-:-:S02]  /*cfa0*/  SHF.R.S32.HI R35, RZ, 0x1f, R32 ;  /* 0x0000001fff237819 */ /* 0x002fc40000011420 */
[----:B------:R-:W0:Y:S01]  /*cfb0*/  LDGDEPBAR ;  /* 0x00000000000079af */ /* 0x000e220000000000 */
[----:B------:R-:W-:-:S03]  /*cfc0*/  SHF.R.S32.HI R34, RZ, 0x1f, R33 ;  /* 0x0000001fff227819 */ /* 0x000fc60000011421 */
[----:B-----5:R-:W-:Y:S01]  /*cfd0*/  LDSM.16.M88.4 R64, [R238+0xc100] ;  /* 0x00c10000ee40783b */ /* 0x020fe20000000200 */
[C---:B------:R-:W-:Y:S08]  /*cfe0*/  HMMA.16816.F32.BF16 R100, R140.reuse, R44, R100 ;  /* 0x0000002c8c64723c */ /* 0x040ff00000041864 */
[C---:B------:R-:W-:Y:S01]  /*cff0*/  HMMA.16816.F32.BF16 R96, R140.reuse, R46, R96 ;  /* 0x0000002e8c60723c */ /* 0x040fe20000041860 */
[----:B------:R-:W1:Y:S07]  /*d000*/  LDSM.16.M88.4 R44, [R235+0x8100] ;  /* 0x00810000eb2c783b */ /* 0x000e6e0000000200 */
[C---:B--2---:R-:W-:Y:S08]  /*d010*/  HMMA.16816.F32.BF16 R92, R140.reuse, R40, R92 ;  /* 0x000000288c5c723c */ /* 0x044ff0000004185c */
[C---:B------:R-:W-:Y:S01]  /*d020*/  HMMA.16816.F32.BF16 R88, R140.reuse, R42, R88 ;  /* 0x0000002a8c58723c */ /* 0x040fe20000041858 */
[----:B------:R-:W2:Y:S07]  /*d030*/  LDSM.16.M88.4 R40, [R235+0x9100] ;  /* 0x00910000eb28783b */ /* 0x000eae0000000200 */
[C---:B------:R-:W-:Y:S08]  /*d040*/  HMMA.16816.F32.BF16 R84, R140.reuse, R36, R84 ;  /* 0x000000248c54723c */ /* 0x040ff00000041854 */
[----:B------:R-:W-:Y:S01]  /*d050*/  HMMA.16816.F32.BF16 R80, R140, R38, R80 ;  /* 0x000000268c50723c */ /* 0x000fe20000041850 */
[----:B------:R-:W5:Y:S07]  /*d060*/  LDSM.16.M88.4 R36, [R235+0x9900] ;  /* 0x00990000eb24783b */ /* 0x000f6e0000000200 */
[C---:B---3--:R-:W-:Y:S08]  /*d070*/  HMMA.16816.F32.BF16 R76, R136.reuse, R68, RZ ;  /* 0x00000044884c723c */ /* 0x048ff000000418ff */
        /* <DEDUP_REMOVED lines=9> */
[----:B------:R-:W3:Y:S07]  /*d110*/  LDSM.16.M88.4 R52, [R235+0x8900] ;  /* 0x00890000eb34783b */ /* 0x000eee0000000200 */
[C---:B------:R-:W-:Y:S08]  /*d120*/  HMMA.16816.F32.BF16 R76, R140.reuse, R48, R76 ;  /* 0x000000308c4c723c */ /* 0x040ff0000004184c */
[----:B------:R-:W-:Y:S01]  /*d130*/  HMMA.16816.F32.BF16 R68, R140, R50, R68 ;  /* 0x000000328c44723c */ /* 0x000fe20000041844 */
[----:B------:R-:W3:Y:S07]  /*d140*/  LDSM.16.M88.4 R48, [R235+0xa100] ;  /* 0x00a10000eb30783b */ /* 0x000eee0000000200 */
[C---:B-1----:R-:W-:Y:S08]  /*d150*/  HMMA.16816.F32.BF16 R28, R168.reuse, R44, R28 ;  /* 0x0000002ca81c723c */ /* 0x042ff0000004181c */
[C---:B------:R-:W-:Y:S01]  /*d160*/  HMMA.16816.F32.BF16 R24, R168.reuse, R46, R24 ;  /* 0x0000002ea818723c */ /* 0x040fe20000041818 */
[----:B------:R-:W1:Y:S07]  /*d170*/  LDSM.16.M88.4 R44, [R235+0xa900] ;  /* 0x00a90000eb2c783b */ /* 0x000e6e0000000200 */
[C---:B--2---:R-:W-:Y:S08]  /*d180*/  HMMA.16816.F32.BF16 R12, R168.reuse, R40, R12 ;  /* 0x00000028a80c723c */ /* 0x044ff0000004180c */
[C---:B------:R-:W-:Y:S01]  /*d190*/  HMMA.16816.F32.BF16 R8, R168.reuse, R42, R8 ;  /* 0x0000002aa808723c */ /* 0x040fe20000041808 */
[----:B------:R-:W2:Y:S07]  /*d1a0*/  LDSM.16.M88.4 R40, [R235+0xb900] ;  /* 0x00b90000eb28783b */ /* 0x000eae0000000200 */
[C---:B-----5:R-:W-:Y:S08]  /*d1b0*/  HMMA.16816.F32.BF16 R108, R168.reuse, R36, R108 ;  /* 0x00000024a86c723c */ /* 0x060ff0000004186c */
[C---:B------:R-:W-:Y:S01]  /*d1c0*/  HMMA.16816.F32.BF16 R104, R168.reuse, R38, R104 ;  /* 0x00000026a868723c */ /* 0x040fe20000041868 */
[----:B------:R-:W5:Y:S07]  /*d1d0*/  LDSM.16.M88.4 R36, [R224] ;  /* 0x00000000e024783b */ /* 0x000f6e0000000200 */
[C---:B---3--:R-:W-:Y:S08]  /*d1e0*/  HMMA.16816.F32.BF16 R20, R168.reuse, R52, R20 ;  /* 0x00000034a814723c */ /* 0x048ff00000041814 */
[C---:B------:R-:W-:Y:S01]  /*d1f0*/  HMMA.16816.F32.BF16 R16, R168.reuse, R54, R16 ;  /* 0x00000036a810723c */ /* 0x040fe20000041810 */
[----:B------:R-:W3:Y:S07]  /*d200*/  LDSM.16.M88.4 R52, [R235+0xb100] ;  /* 0x00b10000eb34783b */ /* 0x000eee0000000200 */
[C---:B------:R-:W-:Y:S08]  /*d210*/  HMMA.16816.F32.BF16 R100, R168.reuse, R48, R100 ;  /* 0x00000030a864723c */ /* 0x040ff00000041864 */
[C---:B------:R-:W-:Y:S01]  /*d220*/  HMMA.16816.F32.BF16 R96, R168.reuse, R50, R96 ;  /* 0x00000032a860723c */ /* 0x040fe20000041860 */
[----:B------:R-:W3:Y:S07]  /*d230*/  LDSM.16.M88.4 R48, [R224+0x800] ;  /* 0x00080000e030783b */ /* 0x000eee0000000200 */
[C---:B-1----:R-:W-:Y:S08]  /*d240*/  HMMA.16816.F32.BF16 R92, R168.reuse, R44, R92 ;  /* 0x0000002ca85c723c */ /* 0x042ff0000004185c */
[C---:B------:R-:W-:Y:S01]  /*d250*/  HMMA.16816.F32.BF16 R88, R168.reuse, R46, R88 ;  /* 0x0000002ea858723c */ /* 0x040fe20000041858 */
[----:B------:R-:W1:Y:S07]  /*d260*/  LDSM.16.M88.4 R44, [R224+0x1000] ;  /* 0x00100000e02c783b */ /* 0x000e6e0000000200 */
[C---:B--2---:R-:W-:Y:S08]  /*d270*/  HMMA.16816.F32.BF16 R76, R168.reuse, R40, R76 ;  /* 0x00000028a84c723c */ /* 0x044ff0000004184c */
[----:B------:R-:W-:Y:S01]  /*d280*/  HMMA.16816.F32.BF16 R68, R168, R42, R68 ;  /* 0x0000002aa844723c */ /* 0x000fe20000041844 */
[----:B------:R-:W2:Y:S07]  /*d290*/  LDSM.16.M88.4 R40, [R224+0x2000] ;  /* 0x00200000e028783b */ /* 0x000eae0000000200 */
[C---:B-----5:R-:W-:Y:S08]  /*d2a0*/  HMMA.16816.F32.BF16 R28, R172.reuse, R36, R28 ;  /* 0x00000024ac1c723c */ /* 0x060ff0000004181c */
[----:B------:R-:W-:Y:S01]  /*d2b0*/  HMMA.16816.F32.BF16 R24, R172, R38, R24 ;  /* 0x00000026ac18723c */ /* 0x000fe20000041818 */
[----:B------:R-:W5:Y:S07]  /*d2c0*/  LDSM.16.M88.4 R36, [R224+0x2800] ;  /* 0x00280000e024783b */ /* 0x000f6e0000000200 */
[C---:B---3--:R-:W-:Y:S08]  /*d2d0*/  HMMA.16816.F32.BF16 R84, R168.reuse, R52, R84 ;  /* 0x00000034a854723c */ /* 0x048ff00000041854 */
[----:B------:R-:W-:Y:S01]  /*d2e0*/  HMMA.16816.F32.BF16 R80, R168, R54, R80 ;  /* 0x00000036a850723c */ /* 0x000fe20000041850 */
        /* <DEDUP_REMOVED lines=12> */
[----:B------:R-:W5:Y:S07]  /*d3b0*/  LDSM.16.M88.4 R36, [R238+0xe900] ;  /* 0x00e90000ee24783b */ /* 0x000f6e0000000200 */
[C---:B---3--:R-:W-:Y:S08]  /*d3c0*/  HMMA.16816.F32.BF16 R108, R172.reuse, R52, R108 ;  /* 0x00000034ac6c723c */ /* 0x048ff0000004186c */
[C---:B------:R-:W-:Y:S01]  /*d3d0*/  HMMA.16816.F32.BF16 R104, R172.reuse, R54, R104 ;  /* 0x00000036ac68723c */ /* 0x040fe20000041868 */
[----:B------:R-:W3:Y:S07]  /*d3e0*/  LDSM.16.M88.4 R52, [R238+0xd900] ;  /* 0x00d90000ee34783b */ /* 0x000eee0000000200 */
[C---:B------:R-:W-:Y:S08]  /*d3f0*/  HMMA.16816.F32.BF16 R84, R172.reuse, R48, R84 ;  /* 0x00000030ac54723c */ /* 0x040ff00000041854 */
        /* <DEDUP_REMOVED lines=8> */
[C---:B-----5:R-:W-:Y:S08]  /*d480*/  HMMA.16816.F32.BF16 R92, R176.reuse, R36, R92 ;  /* 0x00000024b05c723c */ /* 0x060ff0000004185c */
[C---:B------:R-:W-:Y:S01]  /*d490*/  HMMA.16816.F32.BF16 R88, R176.reuse, R38, R88 ;  /* 0x00000026b058723c */ /* 0x040fe20000041858 */
[----:B------:R-:W5:Y:S07]  /*d4a0*/  LDSM.16.M88.4 R36, [R237+0x5800] ;  /* 0x00580000ed24783b */ /* 0x000f6e0000000200 */
[C---:B------:R-:W-:Y:S08]  /*d4b0*/  HMMA.16816.F32.BF16 R28, R176.reuse, R64, R28 ;  /* 0x00000040b01c723c */ /* 0x040ff0000004181c */
[C---:B------:R-:W-:Y:S01]  /*d4c0*/  HMMA.16816.F32.BF16 R24, R176.reuse, R66, R24 ;  /* 0x00000042b018723c */ /* 0x040fe20000041818 */
[----:B------:R-:W1:Y:S07]  /*d4d0*/  LDSM.16.M88.4 R64, [R237+0x4800] ;  /* 0x00480000ed40783b */ /* 0x000e6e0000000200 */
[C---:B------:R-:W-:Y:S08]  /*d4e0*/  HMMA.16816.F32.BF16 R12, R176.reuse, R56, R12 ;  /* 0x00000038b00c723c */ /* 0x040ff0000004180c */
[C---:B------:R-:W-:Y:S01]  /*d4f0*/  HMMA.16816.F32.BF16 R8, R176.reuse, R58, R8 ;  /* 0x0000003ab008723c */ /* 0x040fe20000041808 */
[----:B------:R-:W-:Y:S07]  /*d500*/  LDSM.16.M88.4 R56, [R237+0x6800] ;  /* 0x00680000ed38783b */ /* 0x000fee0000000200 */
[C---:B---3--:R-:W-:Y:S08]  /*d510*/  HMMA.16816.F32.BF16 R108, R176.reuse, R52, R108 ;  /* 0x00000034b06c723c */ /* 0x048ff0000004186c */
[C---:B------:R-:W-:Y:S01]  /*d520*/  HMMA.16816.F32.BF16 R104, R176.reuse, R54, R104 ;  /* 0x00000036b068723c */ /* 0x040fe20000041868 */
[----:B------:R-:W-:Y:S07]  /*d530*/  LDSM.16.M88.4 R52, [R237+0x7000] ;  /* 0x00700000ed34783b */ /* 0x000fee0000000200 */
[C---:B------:R-:W-:Y:S08]  /*d540*/  HMMA.16816.F32.BF16 R20, R176.reuse, R60, R20 ;  /* 0x0000003cb014723c */ /* 0x040ff00000041814 */
        /* <DEDUP_REMOVED lines=19> */
[----:B------:R-:W1:Y:S07]  /*d680*/  LDSM.16.M88.4 R64, [R224+0x4000] ;  /* 0x00400000e040783b */ /* 0x000e6e0000000200 */
[C---:B---3--:R-:W-:Y:S08]  /*d690*/  HMMA.16816.F32.BF16 R100, R184.reuse, R60, R100 ;  /* 0x0000003cb864723c */ /* 0x048ff00000041864 */
[C---:B------:R-:W-:Y:S01]  /*d6a0*/  HMMA.16816.F32.BF16 R96, R184.reuse, R62, R96 ;  /* 0x0000003eb860723c */ /* 0x040fe20000041860 */
[----:B------:R-:W3:Y:S07]  /*d6b0*/  LDSM.16.M88.4 R60, [R224+0x4800] ;  /* 0x00480000e03c783b */ /* 0x000eee0000000200 */
        /* <DEDUP_REMOVED lines=16> */
[----:B------:R-:W-:Y:S01]  /*d7c0*/  HMMA.16816.F32.BF16 R8, R196, R38, R8 ;  /* 0x00000026c408723c */ /* 0x000fe20000041808 */
[----:B------:R-:W5:Y:S01]  /*d7d0*/  LDSM.16.M88.4 R36, [R224+0x7800] ;  /* 0x00780000e024783b */ /* 0x000f620000000200 */
        /* <DEDUP_REMOVED lines=13> */
[C---:B---3--:R-:W-:Y:S08]  /*d8b0*/  HMMA.16816.F32.BF16 R20, R204.reuse, R60, R20 ;  /* 0x0000003ccc14723c */ /* 0x048ff00000041814 */
[C---:B------:R-:W-:Y:S08]  /*d8c0*/  HMMA.16816.F32.BF16 R16, R204.reuse, R62, R16 ;  /* 0x0000003ecc10723c */ /* 0x040ff00000041810 */
[C---:B------:R-:W-:Y:S08]  /*d8d0*/  HMMA.16816.F32.BF16 R12, R204.reuse, R56, R12 ;  /* 0x00000038cc0c723c */ /* 0x040ff0000004180c */
[C---:B------:R-:W-:Y:S08]  /*d8e0*/  HMMA.16816.F32.BF16 R8, R204.reuse, R58, R8 ;  /* 0x0000003acc08723c */ /* 0x040ff00000041808 */
[C---:B------:R-:W-:Y:S08]  /*d8f0*/  HMMA.16816.F32.BF16 R108, R204.reuse, R52, R108 ;  /* 0x00000034cc6c723c */ /* 0x040ff0000004186c */
[C---:B------:R-:W-:Y:S08]  /*d900*/  HMMA.16816.F32.BF16 R104, R204.reuse, R54, R104 ;  /* 0x00000036cc68723c */ /* 0x040ff00000041868 */
[C---:B------:R-:W-:Y:S08]  /*d910*/  HMMA.16816.F32.BF16 R100, R204.reuse, R48, R100 ;  /* 0x00000030cc64723c */ /* 0x040ff00000041864 */
[C---:B------:R-:W-:Y:S08]  /*d920*/  HMMA.16816.F32.BF16 R96, R204.reuse, R50, R96 ;  /* 0x00000032cc60723c */ /* 0x040ff00000041860 */
[C---:B-1----:R-:W-:Y:S08]  /*d930*/  HMMA.16816.F32.BF16 R92, R204.reuse, R44, R92 ;  /* 0x0000002ccc5c723c */ /* 0x042ff0000004185c */
[C---:B------:R-:W-:Y:S08]  /*d940*/  HMMA.16816.F32.BF16 R88, R204.reuse, R46, R88 ;  /* 0x0000002ecc58723c */ /* 0x040ff00000041858 */
[C---:B--2---:R-:W-:Y:S08]  /*d950*/  HMMA.16816.F32.BF16 R84, R204.reuse, R40, R84 ;  /* 0x00000028cc54723c */ /* 0x044ff00000041854 */
[C---:B------:R-:W-:Y:S08]  /*d960*/  HMMA.16816.F32.BF16 R80, R204.reuse, R42, R80 ;  /* 0x0000002acc50723c */ /* 0x040ff00000041850 */
[C---:B-----5:R-:W-:Y:S08]  /*d970*/  HMMA.16816.F32.BF16 R76, R204.reuse, R36, R76 ;  /* 0x00000024cc4c723c */ /* 0x060ff0000004184c */
[----:B------:R-:W-:Y:S01]  /*d980*/  HMMA.16816.F32.BF16 R68, R204, R38, R68 ;  /* 0x00000026cc44723c */ /* 0x000fe20000041844 */
[----:B------:R-:W-:Y:S06]  /*d990*/  BAR.SYNC.DEFER_BLOCKING 0x0 ;  /* 0x0000000000007b1d */ /* 0x000fec0000010000 */
[----:B------:R-:W-:Y:S05]  /*d9a0*/  @P0 BRA `(.L_x_136) ;  /* 0x0000047000000947 */ /* 0x000fea0003800000 */
[----:B----4-:R-:W-:Y:S01]  /*d9b0*/  IMAD.U32 R3, RZ, RZ, UR14 ;  /* 0x0000000eff037e24 */ /* 0x010fe2000f8e00ff */
[----:B------:R-:W-:Y:S01]  /*d9c0*/  ISETP.NE.AND P3, PT, R239, 0x1, PT ;  /* 0x00000001ef00780c */ /* 0x000fe20003f65270 */
[----:B------:R-:W-:-:S03]  /*d9d0*/  IMAD.MOV.U32 R241, RZ, RZ, RZ ;  /* 0x000000fffff17224 */ /* 0x000fc600078e00ff */
[----:B------:R-:W-:-:S04]  /*d9e0*/  IADD3 R3, R240, UR7, R3 ;  /* 0x00000007f0037c10 */ /* 0x000fc8000fffe003 */
[----:B------:R-:W-:-:S05]  /*d9f0*/  IADD3 R242, R3, -0x100, RZ ;  /* 0xffffff0003f27810 */ /* 0x000fca0007ffe0ff */
        /* <DEDUP_REMOVED lines=9> */
[----:B------:R-:W-:Y:S02]  /*da90*/  IADD3 R46, -R6, 0x10, RZ ;  /* 0x00000010062e7810 */ /* 0x000fe40007ffe1ff */
[----:B------:R-:W-:Y:S01]  /*daa0*/  SHF.L.U64.HI R38, R32, 0x1, R35 ;  /* 0x0000000120267819 */ /* 0x000fe20000010223 */
[----:B------:R-:W-:Y:S01]  /*dab0*/  IMAD R242, R3, c[0x0][0x2b8], R242 ;  /* 0x0000ae0003f27a24 */ /* 0x000fe200078e02f2 */
[----:B------:R-:W-:Y:S02]  /*dac0*/  LOP3.LUT R46, R46, 0xf, RZ, 0xc0, !PT ;  /* 0x0000000f2e2e7812 */ /* 0x000fe400078ec0ff */
[----:B------:R-:W-:Y:S02]  /*dad0*/  SHF.L.U64.HI R7, R33, 0x1, R34 ;  /* 0x0000000121077819 */ /* 0x000fe40000010222 */
[----:B------:R-:W-:-:S05]  /*dae0*/  SHF.R.S32.HI R3, RZ, 0x1f, R242 ;  /* 0x0000001fff037819 */ /* 0x000fca00000114f2 */
        /* <DEDUP_REMOVED lines=51> */
.L_x_136:
[----:B----4-:R-:W-:Y:S01]  /*de20*/  LOP3.LUT R5, R5, 0xffffffe0, RZ, 0xc0, !PT ;  /* 0xffffffe005057812 */ /* 0x010fe200078ec0ff */
[----:B------:R-:W-:Y:S01]  /*de30*/  IMAD.MOV.U32 R37, RZ, RZ, -0x2 ;  /* 0xfffffffeff257424 */ /* 0x000fe200078e00ff */
[----:B------:R-:W0:Y:S01]  /*de40*/  LDGDEPBAR ;  /* 0x00000000000079af */ /* 0x000e220000000000 */
[----:B------:R-:W-:-:S02]  /*de50*/  IMAD.SHL.U32 R236, R4, 0x2, RZ ;  /* 0x0000000204ec7824 */ /* 0x000fc400078e00ff */
[----:B------:R-:W-:Y:S02]  /*de60*/  IMAD.IADD R75, R75, 0x1, -R5 ;  /* 0x000000014b4b7824 */ /* 0x000fe400078e0a05 */
[--C-:B------:R-:W-:Y:S01]  /*de70*/  IMAD R234, R2, 0x2, R236.reuse ;  /* 0x0000000202ea7824 */ /* 0x100fe200078e02ec */
[----:B------:R-:W-:Y:S01]  /*de80*/  LDSM.16.MT88.4 R124, [R236+0x100] ;  /* 0x00010000ec7c783b */ /* 0x000fe20000004200 */
[C---:B------:R-:W-:Y:S01]  /*de90*/  IMAD R233, R0.reuse, 0x2, R236 ;  /* 0x0000000200e97824 */ /* 0x040fe200078e02ec */
[----:B------:R-:W-:Y:S01]  /*dea0*/  SHF.R.S32.HI R3, RZ, 0x1f, R75 ;  /* 0x0000001fff037819 */ /* 0x000fe2000001144b */
[----:B------:R-:W-:-:S03]  /*deb0*/  IMAD R232, R0, 0x2, R234 ;  /* 0x0000000200e87824 */ /* 0x000fc600078e02ea */
[----:B------:R-:W-:-:S04]  /*dec0*/  LEA.HI R3, R3, R75, RZ, 0x2 ;  /* 0x0000004b03037211 */ /* 0x000fc800078f10ff */
[----:B------:R-:W-:-:S05]  /*ded0*/  LOP3.LUT R3, R3, 0x7ffffffc, RZ, 0xc0, !PT ;  /* 0x7ffffffc03037812 */ /* 0x000fca00078ec0ff */
[----:B------:R-:W-:Y:S02]  /*dee0*/  IMAD.IADD R3, R75, 0x1, -R3 ;  /* 0x000000014b037824 */ /* 0x000fe400078e0a03 */
[----:B------:R-:W-:Y:S02]  /*def0*/  LDSM.16.MT88.4 R72, [R234+0x100] ;  /* 0x00010000ea48783b */ /* 0x000fe40000004200 */
[----:B------:R-:W-:-:S05]  /*df00*/  IMAD R37, R3, R37, UR24 ;  /* 0x0000001803257e24 */ /* 0x000fca000f8e0225 */
[C---:B------:R-:W-:Y:S02]  /*df10*/  ISETP.GT.AND P1, PT, R37.reuse, RZ, PT ;  /* 0x000000ff2500720c */ /* 0x040fe40003f24270 */
[C---:B------:R-:W-:Y:S02]  /*df20*/  ISETP.GT.AND P2, PT, R37.reuse, 0x8, PT ;  /* 0x000000082500780c */ /* 0x040fe40003f44270 */
[C---:B------:R-:W-:Y:S02]  /*df30*/  ISETP.GT.AND P0, PT, R37.reuse, 0x1, PT ;  /* 0x000000012500780c */ /* 0x040fe40003f04270 */
[----:B------:R-:W-:Y:S02]  /*df40*/  FSEL R6, R30, -INF , P1 ;  /* 0xff8000001e067808 */ /* 0x000fe40000800000 */
[----:B------:R-:W-:Y:S02]  /*df50*/  FSEL R3, R28, -INF , P1 ;  /* 0xff8000001c037808 */ /* 0x000fe40000800000 */
[----:B------:R-:W-:-:S02]  /*df60*/  ISETP.GT.AND P1, PT, R37, 0x10, PT ;  /* 0x000000102500780c */ /* 0x000fc40003f24270 */
[----:B------:R-:W-:Y:S02]  /*df70*/  FSEL R26, R26, -INF , P2 ;  /* 0xff8000001a1a7808 */ /* 0x000fe40001000000 */
[----:B------:R-:W-:Y:S02]  /*df80*/  FSEL R24, R24, -INF , P2 ;  /* 0xff80000018187808 */ /* 0x000fe40001000000 */
[----:B------:R-:W-:Y:S02]  /*df90*/  ISETP.GT.AND P2, PT, R37, 0x20, PT ;  /* 0x000000202500780c */ /* 0x000fe40003f44270 */
[----:B------:R-:W-:Y:S02]  /*dfa0*/  FSEL R7, R29, -INF , P0 ;  /* 0xff8000001d077808 */ /* 0x000fe40000000000 */
[----:B------:R-:W-:Y:S02]  /*dfb0*/  FSEL R22, R22, -INF , P1 ;  /* 0xff80000016167808 */ /* 0x000fe40000800000 */
[----:B------:R-:W-:-:S02]  /*dfc0*/  FSEL R20, R20, -INF , P1 ;  /* 0xff80000014147808 */ /* 0x000fc40000800000 */
[----:B------:R-:W-:Y:S02]  /*dfd0*/  FSEL R5, R31, -INF , P0 ;  /* 0xff8000001f057808 */ /* 0x000fe40000000000 */
[C---:B------:R-:W-:Y:S02]  /*dfe0*/  ISETP.GT.AND P1, PT, R37.reuse, 0x28, PT ;  /* 0x000000282500780c */ /* 0x040fe40003f24270 */
[----:B------:R-:W-:Y:S02]  /*dff0*/  FSEL R30, R12, -INF , P2 ;  /* 0xff8000000c1e7808 */ /* 0x000fe40001000000 */
[----:B------:R-:W-:Y:S02]  /*e000*/  ISETP.GT.AND P0, PT, R37, 0x9, PT ;  /* 0x000000092500780c */ /* 0x000fe40003f04270 */
[----:B------:R-:W-:Y:S02]  /*e010*/  FMNMX.FTZ R12, R3, R7, !PT ;  /* 0x00000007030c7209 */ /* 0x000fe40007810000 */
[----:B------:R-:W-:-:S02]  /*e020*/  FSEL R29, R8, -INF , P1 ;  /* 0xff800000081d7808 */ /* 0x000fc40000800000 */
[----:B------:R-:W-:Y:S02]  /*e030*/  FSEL R27, R27, -INF , P0 ;  /* 0xff8000001b1b7808 */ /* 0x000fe40000000000 */
[----:B------:R-:W-:Y:S02]  /*e040*/  FSEL R25, R25, -INF , P0 ;  /* 0xff80000019197808 */ /* 0x000fe40000000000 */
[----:B------:R-:W-:Y:S02]  /*e050*/  FMNMX.FTZ R8, R24, R12, !PT ;  /* 0x0000000c18087209 */ /* 0x000fe40007810000 */
[----:B------:R-:W-:Y:S02]  /*e060*/  ISETP.GT.AND P0, PT, R37, 0x11, PT ;  /* 0x000000112500780c */ /* 0x000fe40003f04270 */
[----:B------:R-:W-:Y:S02]  /*e070*/  FMNMX.FTZ R8, R25, R8, !PT ;  /* 0x0000000819087209 */ /* 0x000fe40007810000 */
[----:B------:R-:W-:-:S02]  /*e080*/  FSEL R23, R23, -INF , P0 ;  /* 0xff80000017177808 */ /* 0x000fc40000000000 */
[----:B------:R-:W-:Y:S02]  /*e090*/  FSEL R21, R21, -INF , P0 ;  /* 0xff80000015157808 */ /* 0x000fe40000000000 */
[C---:B------:R-:W-:Y:S02]  /*e0a0*/  ISETP.GT.AND P0, PT, R37.reuse, 0x19, PT ;  /* 0x000000192500780c */ /* 0x040fe40003f04270 */
[----:B------:R-:W-:Y:S02]  /*e0b0*/  ISETP.GT.AND P3, PT, R37, 0x18, PT ;  /* 0x000000182500780c */ /* 0x000fe40003f64270 */
[----:B------:R-:W-:Y:S02]  /*e0c0*/  FMNMX.FTZ R8, R20, R8, !PT ;  /* 0x0000000814087209 */ /* 0x000fe40007810000 */
[----:B------:R-:W-:Y:S02]  /*e0d0*/  FSEL R31, R19, -INF , P0 ;  /* 0xff800000131f7808 */ /* 0x000fe40000000000 */
[----:B------:R-:W-:-:S02]  /*e0e0*/  FSEL R17, R17, -INF , P0 ;  /* 0xff80000011117808 */ /* 0x000fc40000000000 */
[----:B------:R-:W-:Y:S02]  /*e0f0*/  ISETP.GT.AND P0, PT, R37, 0x21, PT ;  /* 0x000000212500780c */ /* 0x000fe40003f04270 */
[----:B------:R-:W-:Y:S02]  /*e100*/  FSEL R16, R16, -INF , P3 ;  /* 0xff80000010107808 */ /* 0x000fe40001800000 */
[----:B------:R-:W-:Y:S02]  /*e110*/  FMNMX.FTZ R8, R21, R8, !PT ;  /* 0x0000000815087209 */ /* 0x000fe40007810000 */
[----:B------:R-:W-:Y:S02]  /*e120*/  FSEL R195, R15, -INF , P0 ;  /* 0xff8000000fc37808 */ /* 0x000fe40000000000 */
[----:B------:R-:W-:Y:S02]  /*e130*/  FSEL R28, R13, -INF , P0 ;  /* 0xff8000000d1c7808 */ /* 0x000fe40000000000 */
[----:B------:R-:W-:-:S02]  /*e140*/  ISETP.GT.AND P0, PT, R37, 0x29, PT ;  /* 0x000000292500780c */ /* 0x000fc40003f04270 */
[----:B------:R-:W-:Y:S02]  /*e150*/  FMNMX.FTZ R8, R16, R8, !PT ;  /* 0x0000000810087209 */ /* 0x000fe40007810000 */
[----:B--2---:R-:W-:Y:S02]  /*e160*/  FSEL R40, R9, -INF , P0 ;  /* 0xff80000009287808 */ /* 0x004fe40000000000 */
[----:B------:R-:W-:Y:S02]  /*e170*/  FMNMX.FTZ R8, R17, R8, !PT ;  /* 0x0000000811087209 */ /* 0x000fe40007810000 */
[----:B------:R-:W-:Y:S02]  /*e180*/  FMNMX.FTZ R9, R6, R5, !PT ;  /* 0x0000000506097209 */ /* 0x000fe40007810000 */
[----:B------:R-:W-:Y:S02]  /*e190*/  FMNMX.FTZ R8, R30, R8, !PT ;  /* 0x000000081e087209 */ /* 0x000fe40007810000 */
[----:B------:R-:W-:-:S02]  /*e1a0*/  FMNMX.FTZ R9, R26, R9, !PT ;  /* 0x000000091a097209 */ /* 0x000fc40007810000 */
[----:B------:R-:W-:Y:S02]  /*e1b0*/  FMNMX.FTZ R8, R28, R8, !PT ;  /* 0x000000081c087209 */ /* 0x000fe40007810000 */
[----:B------:R-:W-:Y:S02]  /*e1c0*/  FMNMX.FTZ R9, R27, R9, !PT ;  /* 0x000000091b097209 */ /* 0x000fe40007810000 */
[----:B------:R-:W-:Y:S02]  /*e1d0*/  FSEL R194, R10, -INF , P1 ;  /* 0xff8000000ac27808 */ /* 0x000fe40000800000 */
[----:B------:R-:W-:Y:S02]  /*e1e0*/  ISETP.GT.AND P1, PT, R37, 0x30, PT ;  /* 0x000000302500780c */ /* 0x000fe40003f24270 */
[----:B------:R-:W-:Y:S02]  /*e1f0*/  FMNMX.FTZ R8, R29, R8, !PT ;  /* 0x000000081d087209 */ /* 0x000fe40007810000 */
[----:B------:R-:W-:-:S02]  /*e200*/  FMNMX.FTZ R9, R22, R9, !PT ;  /* 0x0000000916097209 */ /* 0x000fc40007810000 */
[----:B------:R-:W-:Y:S02]  /*e210*/  FSEL R193, R11, -INF , P0 ;  /* 0xff8000000bc17808 */ /* 0x000fe40000000000 */
[----:B------:R-:W-:Y:S02]  /*e220*/  ISETP.GT.AND P0, PT, R37, 0x31, PT ;  /* 0x000000312500780c */ /* 0x000fe40003f04270 */
[----:B------:R-:W-:Y:S02]  /*e230*/  FSEL R145, R108, -INF , P1 ;  /* 0xff8000006c917808 */ /* 0x000fe40000800000 */
[----:B------:R-:W-:Y:S02]  /*e240*/  FMNMX.FTZ R8, R40, R8, !PT ;  /* 0x0000000828087209 */ /* 0x000fe40007810000 */
[----:B------:R-:W-:Y:S02]  /*e250*/  FSEL R36, R18, -INF , P3 ;  /* 0xff80000012247808 */ /* 0x000fe40001800000 */
[----:B------:R-:W-:-:S02]  /*e260*/  FMNMX.FTZ R9, R23, R9, !PT ;  /* 0x0000000917097209 */ /* 0x000fc40007810000 */
[----:B------:R-:W-:Y:S02]  /*e270*/  FSEL R41, R14, -INF , P2 ;  /* 0xff8000000e297808 */ /* 0x000fe40001000000 */
[----:B------:R-:W-:Y:S01]  /*e280*/  ISETP.GT.AND P2, PT, R37, 0x38, PT ;  /* 0x000000382500780c */ /* 0x000fe20003f44270 */
[----:B------:R-:W-:Y:S01]  /*e290*/  LDSM.16.MT88.4 R12, [R232+0x900] ;  /* 0x00090000e80c783b */ /* 0x000fe20000004200 */
[----:B------:R-:W-:Y:S02]  /*e2a0*/  FSEL R146, R109, -INF , P0 ;  /* 0xff8000006d927808 */ /* 0x000fe40000000000 */
[----:B------:R-:W-:Y:S02]  /*e2b0*/  FMNMX.FTZ R8, R145, R8, !PT ;  /* 0x0000000891087209 */ /* 0x000fe40007810000 */
[----:B------:R-:W-:Y:S02]  /*e2c0*/  FMNMX.FTZ R9, R36, R9, !PT ;  /* 0x0000000924097209 */ /* 0x000fe40007810000 */
[----:B------:R-:W-:-:S02]  /*e2d0*/  FSEL R151, R111, -INF , P0 ;  /* 0xff8000006f977808 */ /* 0x000fc40000000000 */
[----:B------:R-:W-:Y:S02]  /*e2e0*/  ISETP.GT.AND P0, PT, R37, 0x39, PT ;  /* 0x000000392500780c */ /* 0x000fe40003f04270 */
[----:B------:R-:W-:Y:S02]  /*e2f0*/  FSEL R148, R104, -INF , P2 ;  /* 0xff80000068947808 */ /* 0x000fe40001000000 */
[----:B------:R-:W-:Y:S02]  /*e300*/  FMNMX.FTZ R8, R146, R8, !PT ;  /* 0x0000000892087209 */ /* 0x000fe40007810000 */
[----:B------:R-:W-:Y:S02]  /*e310*/  FMNMX.FTZ R9, R31, R9, !PT ;  /* 0x000000091f097209 */ /* 0x000fe40007810000 */
[----:B------:R-:W-:Y:S02]  /*e320*/  FSEL R150, R110, -INF , P1 ;  /* 0xff8000006e967808 */ /* 0x000fe40000800000 */
[----:B------:R-:W-:Y:S01]  /*e330*/  FSEL R147, R105, -INF , P0 ;  /* 0xff80000069937808 */ /* 0x000fe20000000000 */
[----:B------:R-:W-:Y:S01]  /*e340*/  LDSM.16.MT88.4 R108, [R233+0x4100] ;  /* 0x00410000e96c783b */ /* 0x000fe20000004200 */
[----:B------:R-:W-:-:S02]  /*e350*/  ISETP.GT.AND P1, PT, R37, 0x40, PT ;  /* 0x000000402500780c */ /* 0x000fc40003f24270 */
[----:B------:R-:W-:Y:S02]  /*e360*/  FMNMX.FTZ R8, R148, R8, !PT ;  /* 0x0000000894087209 */ /* 0x000fe40007810000 */
[----:B------:R-:W-:Y:S02]  /*e370*/  FMNMX.FTZ R9, R41, R9, !PT ;  /* 0x0000000929097209 */ /* 0x000fe40007810000 */
[----:B------:R-:W-:Y:S02]  /*e380*/  FSEL R191, R107, -INF , P0 ;  /* 0xff8000006bbf7808 */ /* 0x000fe40000000000 */
[----:B------:R-:W-:Y:S02]  /*e390*/  ISETP.GT.AND P0, PT, R37, 0x41, PT ;  /* 0x000000412500780c */ /* 0x000fe40003f04270 */
[----:B------:R-:W-:Y:S02]  /*e3a0*/  FSEL R190, R100, -INF , P1 ;  /* 0xff80000064be7808 */ /* 0x000fe40000800000 */
[----:B------:R-:W-:-:S02]  /*e3b0*/  FMNMX.FTZ R8, R147, R8, !PT ;  /* 0x0000000893087209 */ /* 0x000fc40007810000 */
[----:B------:R-:W-:Y:S02]  /*e3c0*/  FMNMX.FTZ R9, R195, R9, !PT ;  /* 0x00000009c3097209 */ /* 0x000fe40007810000 */
[----:B------:R-:W-:Y:S02]  /*e3d0*/  FSEL R161, R102, -INF , P1 ;  /* 0xff80000066a17808 */ /* 0x000fe40000800000 */
[----:B------:R-:W-:Y:S02]  /*e3e0*/  FSEL R160, R101, -INF , P0 ;  /* 0xff80000065a07808 */ /* 0x000fe40000000000 */
[----:B------:R-:W-:Y:S02]  /*e3f0*/  ISETP.GT.AND P1, PT, R37, 0x48, PT ;  /* 0x000000482500780c */ /* 0x000fe40003f24270 */
[----:B------:R-:W-:Y:S02]  /*e400*/  FMNMX.FTZ R8, R190, R8, !PT ;  /* 0x00000008be087209 */ /* 0x000fe40007810000 */
        /* <DEDUP_REMOVED lines=8> */
[----:B------:R-:W-:Y:S02]  /*e490*/  FSEL R159, R97, -INF , P0 ;  /* 0xff800000619f7808 */ /* 0x000fe40000000000 */
[----:B------:R-:W-:Y:S02]  /*e4a0*/  ISETP.GT.AND P1, PT, R37, 0x50, PT ;  /* 0x000000502500780c */ /* 0x000fe40003f24270 */
[----:B------:R-:W-:Y:S02]  /*e4b0*/  FMNMX.FTZ R8, R189, R8, !PT ;  /* 0x00000008bd087209 */ /* 0x000fe40007810000 */
[----:B------:R-:W-:Y:S02]  /*e4c0*/  FMNMX.FTZ R9, R150, R9, !PT ;  /* 0x0000000996097209 */ /* 0x000fe40007810000 */
[----:B------:R-:W-:Y:S02]  /*e4d0*/  FSEL R165, R99, -INF , P0 ;  /* 0xff80000063a57808 */ /* 0x000fe40000000000 */
[----:B------:R-:W-:Y:S01]  /*e4e0*/  ISETP.GT.AND P0, PT, R37, 0x51, PT ;  /* 0x000000512500780c */ /* 0x000fe20003f04270 */
[----:B------:R-:W-:Y:S01]  /*e4f0*/  LDSM.16.MT88.4 R96, [R236+0x4100] ;  /* 0x00410000ec60783b */ /* 0x000fe20000004200 */
[----:B------:R-:W-:-:S02]  /*e500*/  FSEL R188, R92, -INF , P1 ;  /* 0xff8000005cbc7808 */ /* 0x000fc40000800000 */
[----:B------:R-:W-:Y:S02]  /*e510*/  FMNMX.FTZ R8, R159, R8, !PT ;  /* 0x000000089f087209 */ /* 0x000fe40007810000 */
[----:B------:R-:W-:Y:S02]  /*e520*/  FSEL R192, R106, -INF , P2 ;  /* 0xff8000006ac07808 */ /* 0x000fe40001000000 */
[----:B------:R-:W-:Y:S02]  /*e530*/  FMNMX.FTZ R9, R151, R9, !PT ;  /* 0x0000000997097209 */ /* 0x000fe40007810000 */
[----:B------:R-:W-:Y:S02]  /*e540*/  FSEL R180, R94, -INF , P1 ;  /* 0xff8000005eb47808 */ /* 0x000fe40000800000 */
[----:B------:R-:W-:Y:S02]  /*e550*/  FSEL R183, R93, -INF , P0 ;  /* 0xff8000005db77808 */ /* 0x000fe40000000000 */
        /* <DEDUP_REMOVED lines=25> */
[----:B------:R-:W-:-:S02]  /*e6f0*/  ISETP.GT.AND P0, PT, R37, 0x69, PT ;  /* 0x000000692500780c */ /* 0x000fc40003f04270 */
[----:B------:R-:W-:Y:S02]  /*e700*/  FSEL R156, R80, -INF , P1 ;  /* 0xff800000509c7808 */ /* 0x000fe40000800000 */
[----:B------:R-:W-:Y:S02]  /*e710*/  FMNMX.FTZ R8, R157, R8, !PT ;  /* 0x000000089d087209 */ /* 0x000fe40007810000 */
[----:B------:R-:W-:Y:S02]  /*e720*/  FMNMX.FTZ R9, R165, R9, !PT ;  /* 0x00000009a5097209 */ /* 0x000fe40007810000 */
[----:B------:R-:W-:Y:S02]  /*e730*/  FSEL R149, R83, -INF , P0 ;  /* 0xff80000053957808 */ /* 0x000fe40000000000 */
[----:B------:R-:W-:Y:S02]  /*e740*/  FSEL R155, R81, -INF , P0 ;  /* 0xff800000519b7808 */ /* 0x000fe40000000000 */
[----:B------:R-:W-:-:S02]  /*e750*/  ISETP.GT.AND P0, PT, R37, 0x70, PT ;  /* 0x000000702500780c */ /* 0x000fc40003f04270 */
[----:B------:R-:W-:Y:S02]  /*e760*/  FMNMX.FTZ R8, R156, R8, !PT ;  /* 0x000000089c087209 */ /* 0x000fe40007810000 */
[----:B------:R-:W-:Y:S02]  /*e770*/  FMNMX.FTZ R9, R180, R9, !PT ;  /* 0x00000009b4097209 */ /* 0x000fe40007810000 */
[----:B------:R-:W-:Y:S02]  /*e780*/  ISETP.GT.AND P2, PT, R37, 0x71, PT ;  /* 0x000000712500780c */ /* 0x000fe40003f44270 */
[----:B------:R-:W-:Y:S02]  /*e790*/  FSEL R144, R76, -INF , P0 ;  /* 0xff8000004c907808 */ /* 0x000fe40000000000 */
        /* <DEDUP_REMOVED lines=14> */
[----:B------:R-:W-:-:S02]  /*e880*/  FMNMX.FTZ R8, R134, R8, !PT ;  /* 0x0000000886087209 */ /* 0x000fc40007810000 */
[----:B------:R-:W-:Y:S02]  /*e890*/  FMNMX.FTZ R9, R154, R9, !PT ;  /* 0x000000099a097209 */ /* 0x000fe40007810000 */
[----:B------:R-:W-:Y:S02]  /*e8a0*/  FMNMX.FTZ R8, R67, R8, !PT ;  /* 0x0000000843087209 */ /* 0x000fe40007810000 */
[----:B------:R-:W-:Y:S02]  /*e8b0*/  FMNMX.FTZ R10, R153, R9, !PT ;  /* 0x00000009990a7209 */ /* 0x000fe40007810000 */
[----:B------:R-:W-:Y:S01]  /*e8c0*/  FSEL R65, R79, -INF , P2 ;  /* 0xff8000004f417808 */ /* 0x000fe20001000000 */
[----:B------:R-:W1:Y:S01]  /*e8d0*/  SHFL.BFLY PT, R9, R8, 0x2, 0x1f ;  /* 0x0c401f0008097f89 */ /* 0x000e6200000e0000 */
[----:B------:R-:W-:Y:S02]  /*e8e0*/  FMNMX.FTZ R10, R152, R10, !PT ;  /* 0x0000000a980a7209 */ /* 0x000fe40007810000 */
[----:B------:R-:W-:-:S02]  /*e8f0*/  FSEL R64, R70, -INF , P1 ;  /* 0xff80000046407808 */ /* 0x000fc40000800000 */
[----:B------:R-:W-:Y:S02]  /*e900*/  FMNMX.FTZ R10, R149, R10, !PT ;  /* 0x0000000a950a7209 */ /* 0x000fe40007810000 */
[----:B------:R-:W-:Y:S02]  /*e910*/  FSEL R62, R71, -INF , P0 ;  /* 0xff800000473e7808 */ /* 0x000fe40000000000 */
[----:B------:R-:W-:-:S04]  /*e920*/  FMNMX.FTZ R10, R66, R10, !PT ;  /* 0x0000000a420a7209 */ /* 0x000fc80007810000 */
[----:B------:R-:W-:-:S04]  /*e930*/  FMNMX.FTZ R10, R65, R10, !PT ;  /* 0x0000000a410a7209 */ /* 0x000fc80007810000 */
        /* <DEDUP_REMOVED lines=49> */
[--C-:B------:R-:W-:Y:S01]  /*ec50*/  FFMA.FTZ R41, R195, c[0x0][0x2d0], -R63.reuse ;  /* 0x0000b400c3297a23 */ /* 0x100fe2000001083f */
[----:B------:R-:W1:Y:S01]  /*ec60*/  LDSM.16.MT88.4 R28, [R233+0x4900] ;  /* 0x00490000e91c783b */ /* 0x000e620000004200 */
        /* <DEDUP_REMOVED lines=117> */
[C---:B-----5:R-:W-:Y:S02]  /*f3c0*/  HMMA.16816.F32.BF16 R120, R4.reuse, R36, R120 ;  /* 0x000000240478723c */ /* 0x060fe40000041878 */
        /* <DEDUP_REMOVED lines=70> */
[----:B---3--:R-:W-:Y:S01]  /*f830*/  F2FP.BF16.PACK_AB R5, R151, R150 ;  /* 0x000000969705723e */ /* 0x008fe200000010ff */
        /* <DEDUP_REMOVED lines=189> */
[----:B------:R-:W-:Y:S01]  /*10410*/  IADD3 R244, R243, 0x100, RZ ;  /* 0x00000100f3f47810 */ /* 0x000fe20007ffe0ff */
[----:B------:R-:W-:-:S02]  /*10420*/  ULDC UR5, c[0x0][0x210] ;  /* 0x0000840000057ab9 */ /* 0x000fc40000000800 */
[----:B------:R-:W-:Y:S02]  /*10430*/  ULDC UR4, c[0x0][0x1e8] ;  /* 0x00007a0000047ab9 */ /* 0x000fe40000000800 */
[----:B------:R-:W-:Y:S02]  /*10440*/  ULEA.HI.SX32 UR8, UR8, 0xfffffffe, 0x19 ;  /* 0xfffffffe08087891 */ /* 0x000fe4000f8fca3f */
[----:B------:R-:W-:Y:S02]  /*10450*/  UIMAD UR5, UR11, UR5, URZ ;  /* 0x000000050b0572a4 */ /* 0x000fe4000f8e023f */
[----:B------:R-:W-:Y:S02]  /*10460*/  UIMAD UR4, UR11, UR4, URZ ;  /* 0x000000040b0472a4 */ /* 0x000fe4000f8e023f */
[----:B------:R-:W-:Y:S02]  /*10470*/  ULDC.64 UR16, c[0x0][0x118] ;  /* 0x0000460000107ab9 */ /* 0x000fe40000000a00 */
[----:B------:R-:W-:Y:S01]  /*10480*/  ULDC.64 UR12, c[0x0][0x118] ;  /* 0x00004600000c7ab9 */ /* 0x000fe20000000a00 */
[----:B------:R-:W-:Y:S05]  /*10490*/  BRA `(.L_x_138) ;  /* 0x000003d000007947 */ /* 0x000fea0003800000 */
.L_x_140:
[----:B------:R-:W-:Y:S01]  /*104a0*/  ULEA UR7, UR8, UR14, 0x7 ;  /* 0x0000000e08077291 */ /* 0x000fe2000f8e383f */
[----:B------:R-:W-:Y:S01]  /*104b0*/  ISETP.NE.AND P3, PT, R239, 0x1, PT ;  /* 0x00000001ef00780c */ /* 0x000fe20003f65270 */
[----:B------:R-:W-:Y:S04]  /*104c0*/  IMAD.MOV.U32 R241, RZ, RZ, RZ ;  /* 0x000000fffff17224 */ /* 0x000fe800078e00ff */
        /* <DEDUP_REMOVED lines=35> */
[C---:B--2---:R-:W-:Y:S01]  /*10700*/  IMAD.X R149, R146.reuse, 0x1, R248, P2 ;  /* 0x0000000192957824 */ /* 0x044fe200010e06f8 */
[C---:B---3--:R-:W-:Y:S01]  /*10710*/  IADD3 R150, P0, R135.reuse, R247, RZ ;  /* 0x000000f787967210 */ /* 0x048fe20007f1e0ff */
[----:B------:R-:W-:Y:S03]  /*10720*/  IMAD.X R153, R146, 0x1, R246, P1 ;  /* 0x0000000192997824 */ /* 0x000fe600008e06f6 */
[----:B------:R2:W-:Y:S01]  /*10730*/  LDGSTS.E.BYPASS.LTC128B.128 [R243+0x8100], [R148.64], !P5 ;  /* 0x0810000094f37fae */ /* 0x0005e2000e901d4c */
[C---:B----4-:R-:W-:Y:S01]  /*10740*/  IMAD.X R151, R144.reuse, 0x1, R248, P0 ;  /* 0x0000000190977824 */ /* 0x050fe200000e06f8 */
[----:B------:R-:W-:Y:S02]  /*10750*/  IADD3 R146, P0, R135, R245, RZ ;  /* 0x000000f587927210 */ /* 0x000fe40007f1e0ff */
[----:B------:R3:W-:Y:S04]  /*10760*/  LDGSTS.E.BYPASS.LTC128B.128 [R243+0xc100], [R152.64], !P4 ;  /* 0x0c10000098f37fae */ /* 0x0007e8000e101d4c */
[----:B------:R4:W-:Y:S01]  /*10770*/  LDGSTS.E.BYPASS.LTC128B.128 [R243+0x9100], [R150.64], !P5 ;  /* 0x0910000096f37fae */ /* 0x0009e2000e901d4c */
[----:B------:R-:W-:Y:S01]  /*10780*/  IMAD.X R147, R144, 0x1, R246, P0 ;  /* 0x0000000190937824 */ /* 0x000fe200000e06f6 */
[C---:B-----5:R-:W-:Y:S04]  /*10790*/  IADD3 R144, P1, R132.reuse, R247, RZ ;  /* 0x000000f784907210 */ /* 0x060fe80007f3e0ff */
[----:B------:R3:W-:Y:S01]  /*107a0*/  LDGSTS.E.BYPASS.LTC128B.128 [R243+0xd100], [R146.64], !P4 ;  /* 0x0d10000092f37fae */ /* 0x0007e2000e101d4c */
[----:B------:R-:W-:Y:S01]  /*107b0*/  IADD3 R132, P0, R132, R245, RZ ;  /* 0x000000f584847210 */ /* 0x000fe20007f1e0ff */
[--C-:B-1----:R-:W-:Y:S01]  /*107c0*/  IMAD.X R145, R3, 0x1, R248.reuse, P1 ;  /* 0x0000000103917824 */ /* 0x102fe200008e06f8 */
[C---:B--2---:R-:W-:Y:S05]  /*107d0*/  IADD3 R148, P3, R133.reuse, R247, RZ ;  /* 0x000000f785947210 */ /* 0x044fea0007f7e0ff */
[C---:B------:R-:W-:Y:S01]  /*107e0*/  IMAD.X R149, R134.reuse, 0x1, R248, P3 ;  /* 0x0000000186957824 */ /* 0x040fe200018e06f8 */
[----:B----4-:R-:W-:Y:S01]  /*107f0*/  IADD3 R150, P2, R133, R245, RZ ;  /* 0x000000f585967210 */ /* 0x010fe20007f5e0ff */
[--C-:B------:R-:W-:Y:S03]  /*10800*/  IMAD.X R133, R3, 0x1, R246.reuse, P0 ;  /* 0x0000000103857824 */ /* 0x100fe600000e06f6 */
[----:B------:R3:W-:Y:S01]  /*10810*/  LDGSTS.E.BYPASS.LTC128B.128 [R243+0xa100], [R148.64], !P5 ;  /* 0x0a10000094f37fae */ /* 0x0007e2000e901d4c */
[----:B------:R-:W-:Y:S05]  /*10820*/  IMAD.X R151, R134, 0x1, R246, P2 ;  /* 0x0000000186977824 */ /* 0x000fea00010e06f6 */
[----:B------:R3:W-:Y:S04]  /*10830*/  LDGSTS.E.BYPASS.LTC128B.128 [R243+0xe100], [R150.64], !P4 ;  /* 0x0e10000096f37fae */ /* 0x0007e8000e101d4c */
[----:B------:R3:W-:Y:S04]  /*10840*/  LDGSTS.E.BYPASS.LTC128B.128 [R243+0xb100], [R144.64], !P5 ;  /* 0x0b10000090f37fae */ /* 0x0007e8000e901d4c */
[----:B------:R3:W-:Y:S01]  /*10850*/  LDGSTS.E.BYPASS.LTC128B.128 [R243+0xf100], [R132.64], !P4 ;  /* 0x0f10000084f37fae */ /* 0x0007e2000e101d4c */
[----:B------:R-:W-:-:S05]  /*10860*/  BRA `(.L_x_139) ;  /* 0x00000f8000007947 */ /* 0x000fca0003800000 */
.L_x_138:
        /* <DEDUP_REMOVED lines=248> */
.L_x_139:
        /* <DEDUP_REMOVED lines=566> */
.L_x_137:
        /* <DEDUP_REMOVED lines=91> */
.L_x_107:
[----:B------:R-:W-:Y:S02]  /*14100*/  USHF.R.S32.HI UR8, URZ, 0x1f, UR11 ;  /* 0x0000001f3f087899 */ /* 0x000fe4000801140b */
[----:B------:R-:W-:Y:S01]  /*14110*/  ULDC.64 UR12, c[0x0][0x118] ;  /* 0x00004600000c7ab9 */ /* 0x000fe20000000a00 */
[----:B------:R-:W-:Y:S05]  /*14120*/  @P2 BRA `(.L_x_141) ;  /* 0x000013c000002947 */ /* 0x000fea0003800000 */
[----:B------:R-:W1:Y:S01]  /*14130*/  S2R R0, SR_TID.X ;  /* 0x0000000000007919 */ /* 0x000e620000002100 */
        /* <DEDUP_REMOVED lines=63> */
[----:B------:R-:W-:Y:S01]  /*14530*/  IMAD.IADD R16, R13, 0x1, R14 ;  /* 0x000000010d107824 */ /* 0x000fe200078e020e */
[----:B------:R-:W-:Y:S01]  /*14540*/  F2FP.BF16.PACK_AB R106, R107, R106 ;  /* 0x0000006a6b6a723e */ /* 0x000fe200000010ff */
[----:B------:R-:W-:Y:S01]  /*14550*/  STS [R12+0x80], R128 ;  /* 0x000080800c007388 */ /* 0x000fe20000000800 */
[----:B------:R-:W-:Y:S02]  /*14560*/  F2FP.BF16.PACK_AB R108, R109, R108 ;  /* 0x0000006c6d6c723e */ /* 0x000fe400000010ff */
[----:B------:R-:W-:Y:S01]  /*14570*/  F2FP.BF16.PACK_AB R110, R111, R110 ;  /* 0x0000006e6f6e723e */ /* 0x000fe200000010ff */
[----:B------:R-:W-:Y:S01]  /*14580*/  STS [R12+0x480], R130 ;  /* 0x000480820c007388 */ /* 0x000fe20000000800 */
[----:B------:R-:W-:-:S02]  /*14590*/  F2FP.BF16.PACK_AB R116, R117, R116 ;  /* 0x000000747574723e */ /* 0x000fc400000010ff */
[----:B------:R-:W-:Y:S01]  /*145a0*/  F2FP.BF16.PACK_AB R118, R119, R118 ;  /* 0x000000767776723e */ /* 0x000fe200000010ff */
[----:B------:R-:W-:Y:S01]  /*145b0*/  STS [R4], R124 ;  /* 0x0000007c04007388 */ /* 0x000fe20000000800 */
[----:B------:R-:W-:Y:S02]  /*145c0*/  F2FP.BF16.PACK_AB R2, R2, R114 ;  /* 0x000000720202723e */ /* 0x000fe400000010ff */
[----:B------:R-:W-:Y:S01]  /*145d0*/  PLOP3.LUT P0, PT, PT, PT, UP1, 0x80, 0x0 ;  /* 0x000000000000781c */ /* 0x000fe20003f0f018 */
[----:B------:R-:W-:Y:S04]  /*145e0*/  STS [R4+0x400], R126 ;  /* 0x0004007e04007388 */ /* 0x000fe80000000800 */
[----:B------:R-:W-:Y:S04]  /*145f0*/  STS [R14+0x80], R68 ;  /* 0x000080440e007388 */ /* 0x000fe80000000800 */
[----:B------:R-:W-:Y:S04]  /*14600*/  STS [R14+0x480], R70 ;  /* 0x000480460e007388 */ /* 0x000fe80000000800 */
[----:B------:R1:W-:Y:S04]  /*14610*/  STS [R10+0x400], R6 ;  /* 0x000400060a007388 */ /* 0x0003e80000000800 */
[----:B------:R-:W-:Y:S04]  /*14620*/  STS [R10], R72 ;  /* 0x000000480a007388 */ /* 0x000fe80000000800 */
[----:B------:R-:W-:Y:S04]  /*14630*/  STS [R15+0x80], R76 ;  /* 0x0000804c0f007388 */ /* 0x000fe80000000800 */
[----:B------:R-:W-:Y:S01]  /*14640*/  STS [R15+0x480], R78 ;  /* 0x0004804e0f007388 */ /* 0x000fe20000000800 */
[----:B-1----:R-:W-:-:S02]  /*14650*/  IMAD.IADD R6, R13, 0x1, R4 ;  /* 0x000000010d067824 */ /* 0x002fc400078e0204 */
[----:B------:R-:W-:-:S03]  /*14660*/  IMAD.IADD R13, R10, 0x1, R13 ;  /* 0x000000010a0d7824 */ /* 0x000fc600078e020d */
        /* <DEDUP_REMOVED lines=17> */
[----:B------:R-:W-:Y:S01]  /*14780*/  STS [R6+0x4400], R110 ;  /* 0x0044006e06007388 */ /* 0x000fe20000000800 */
[----:B-1----:R-:W-:-:S03]  /*14790*/  IMAD.U32 R14, RZ, RZ, UR4 ;  /* 0x00000004ff0e7e24 */ /* 0x002fc6000f8e00ff */
[----:B------:R-:W-:Y:S04]  /*147a0*/  STS [R16+0x4080], R116 ;  /* 0x0040807410007388 */ /* 0x000fe80000000800 */
[----:B------:R-:W-:Y:S04]  /*147b0*/  STS [R16+0x4480], R118 ;  /* 0x0044807610007388 */ /* 0x000fe80000000800 */
[----:B------:R-:W-:Y:S04]  /*147c0*/  STS [R13+0x4000], R112 ;  /* 0x004000700d007388 */ /* 0x000fe80000000800 */
[----:B------:R1:W-:Y:S01]  /*147d0*/  STS [R13+0x4400], R2 ;  /* 0x004400020d007388 */ /* 0x0003e20000000800 */
[----:B--2---:R-:W-:Y:S01]  /*147e0*/  IMAD.U32 R15, RZ, RZ, UR5 ;  /* 0x00000005ff0f7e24 */ /* 0x004fe2000f8e00ff */
[----:B------:R-:W-:-:S02]  /*147f0*/  ULDC.64 UR4, c[0x0][0x508] ;  /* 0x0001420000047ab9 */ /* 0x000fc40000000a00 */
[----:B------:R-:W-:Y:S01]  /*14800*/  BAR.SYNC.DEFER_BLOCKING 0x1, 0x100 ;  /* 0x0044000000007b1d */ /* 0x000fe20000010000 */
[----:B------:R-:W-:-:S04]  /*14810*/  UISETP.NE.U32.AND UP0, UPT, URZ, UR4, UPT ;  /* 0x000000043f00728c */ /* 0x000fc8000bf05070 */
[----:B------:R-:W-:Y:S01]  /*14820*/  UISETP.NE.AND.EX UP0, UPT, URZ, UR5, UPT, UP0 ;  /* 0x000000053f00728c */ /* 0x000fe2000bf05300 */
[----:B------:R-:W2:Y:S02]  /*14830*/  @P0 LDG.E R4, [R14.64] ;  /* 0x0000000c0e040981 */ /* 0x000ea4000c1e1900 */
[----:B------:R-:W-:-:S03]  /*14840*/  ULDC.64 UR4, c[0x0][0x508] ;  /* 0x0001420000047ab9 */ /* 0x000fc60000000a00 */
[----:B------:R-:W-:-:S05]  /*14850*/  PLOP3.LUT P1, PT, PT, PT, UP0, 0x80, 0x0 ;  /* 0x000000000000781c */ /* 0x000fca0003f2f008 */
[----:B------:R-:W-:Y:S01]  /*14860*/  @UP0 UIMAD.WIDE UR4, UR19, UR6, UR4 ;  /* 0x00000006130402a5 */ /* 0x000fe2000f8e0204 */
[----:B-1----:R-:W-:-:S05]  /*14870*/  IMAD.MOV.U32 R2, RZ, RZ, c[0x0][0x388] ;  /* 0x0000e200ff027624 */ /* 0x002fca00078e00ff */
        /* <DEDUP_REMOVED lines=14> */
.L_x_142:
        /* <DEDUP_REMOVED lines=32> */
[----:B------:R-:W-:Y:S01]  /*14b60*/  USEL UR19, UR19, URZ, !UP1 ;  /* 0x0000003f13137287 */ /* 0x000fe2000c800000 */
[----:B------:R-:W-:Y:S01]  /*14b70*/  LOP3.LUT R11, R10, 0xfffffff8, RZ, 0xc0, !PT ;  /* 0xfffffff80a0b7812 */ /* 0x000fe200078ec0ff */
[----:B------:R-:W-:Y:S01]  /*14b80*/  UIMAD UR10, UR9, UR6, URZ ;  /* 0x00000006090a72a4 */ /* 0x000fe2000f8e023f */
[----:B------:R-:W-:Y:S01]  /*14b90*/  IMAD.MOV.U32 R16, RZ, RZ, R6 ;  /* 0x000000ffff107224 */ /* 0x000fe200078e0006 */
[----:B------:R-:W-:Y:S01]  /*14ba0*/  UIMAD.WIDE.U32 UR20, UR19, UR6, UR20 ;  /* 0x00000006131472a5 */ /* 0x000fe2000f8e0014 */
[----:B------:R-:W-:Y:S01]  /*14bb0*/  @P1 IMAD.HI.U32 R5, R6, c[0x0][0x4ec], RZ ;  /* 0x00013b0006051a27 */ /* 0x000fe200078e00ff */
[----:B------:R-:W-:Y:S01]  /*14bc0*/  UIMAD UR7, UR19, UR7, UR10 ;  /* 0x00000007130772a4 */ /* 0x000fe2000f8e020a */
[----:B------:R-:W-:Y:S01]  /*14bd0*/  BSSY B0, `(.L_x_143) ;  /* 0x0000061000007945 */ /* 0x000fe20003800000 */
[----:B------:R-:W-:-:S02]  /*14be0*/  ULDC.64 UR4, c[0x0][0x3a0] ;  /* 0x0000e80000047ab9 */ /* 0x000fc40000000a00 */
[----:B------:R-:W-:Y:S01]  /*14bf0*/  @P1 SHF.R.U32.HI R16, RZ, c[0x0][0x4f0], R5 ;  /* 0x00013c00ff101a19 */ /* 0x000fe20000011605 */
[----:B------:R-:W-:Y:S02]  /*14c00*/  UIMAD.WIDE.U32 UR16, UR14, UR4, URZ ;  /* 0x000000040e1072a5 */ /* 0x000fe4000f8e003f */
[----:B------:R-:W-:Y:S01]  /*14c10*/  UIMAD UR4, UR15, UR4, URZ ;  /* 0x000000040f0472a4 */ /* 0x000fe2000f8e023f */
[--C-:B------:R-:W-:Y:S01]  /*14c20*/  SHF.R.S32.HI R4, RZ, 0x1f, R16.reuse ;  /* 0x0000001fff047819 */ /* 0x100fe20000011410 */
[----:B------:R-:W-:Y:S01]  /*14c30*/  IMAD.MOV R5, RZ, RZ, -R16 ;  /* 0x000000ffff057224 */ /* 0x000fe200078e0a10 */
[----:B------:R-:W-:Y:S01]  /*14c40*/  IADD3 R16, P0, R16, UR20, RZ ;  /* 0x0000001410107c10 */ /* 0x000fe2000ff1e0ff */
[----:B------:R-:W-:Y:S02]  /*14c50*/  UIMAD UR14, UR14, UR5, UR4 ;  /* 0x000000050e0e72a4 */ /* 0x000fe4000f8e0204 */
[----:B------:R-:W-:Y:S01]  /*14c60*/  IMAD R5, R5, c[0x0][0x4e8], R6 ;  /* 0x00013a0005057a24 */ /* 0x000fe200078e0206 */
[----:B------:R-:W-:Y:S01]  /*14c70*/  LEA.HI R6, R3, R0, RZ, 0x6 ;  /* 0x0000000003067211 */ /* 0x000fe200078f30ff */
[----:B------:R-:W-:Y:S01]  /*14c80*/  IMAD.IADD R0, R0, 0x1, -R11 ;  /* 0x0000000100007824 */ /* 0x000fe200078e0a0b */
[----:B------:R-:W-:Y:S01]  /*14c90*/  MOV R3, UR7 ;  /* 0x0000000700037c02 */ /* 0x000fe20008000f00 */
[----:B------:R-:W-:Y:S01]  /*14ca0*/  ULDC.64 UR4, c[0x0][0x3e8] ;  /* 0x0000fa0000047ab9 */ /* 0x000fe20000000a00 */
[----:B------:R-:W-:Y:S01]  /*14cb0*/  SHF.R.S32.HI R11, RZ, 0x1f, R5 ;  /* 0x0000001fff0b7819 */ /* 0x000fe20000011405 */
[----:B------:R-:W-:Y:S01]  /*14cc0*/  UIADD3 UR15, UR17, UR14, URZ ;  /* 0x0000000e110f7290 */ /* 0x000fe2000fffe03f */
[----:B------:R-:W-:Y:S01]  /*14cd0*/  IADD3.X R17, R4, UR21, R3, P0, !PT ;  /* 0x0000001504117c10 */ /* 0x000fe200087fe403 */
[----:B------:R-:W-:Y:S01]  /*14ce0*/  UIMAD UR8, UR8, UR4, URZ ;  /* 0x00000004080872a4 */ /* 0x000fe2000f8e023f */
[----:B------:R-:W-:Y:S01]  /*14cf0*/  SHF.R.S32.HI R3, RZ, 0x3, R10 ;  /* 0x00000003ff037819 */ /* 0x000fe2000001140a */
[----:B------:R-:W-:Y:S01]  /*14d00*/  IMAD R4, R11, c[0x0][0x488], RZ ;  /* 0x000122000b047a24 */ /* 0x000fe200078e02ff */
[----:B------:R-:W-:Y:S01]  /*14d10*/  UMOV UR14, UR16 ;  /* 0x00000010000e7c82 */ /* 0x000fe20008000000 */
[----:B------:R-:W-:Y:S01]  /*14d20*/  IMAD.WIDE.U32 R16, R5, c[0x0][0x488], R16 ;  /* 0x0001220005107a25 */ /* 0x000fe200078e0010 */
[----:B------:R-:W-:Y:S01]  /*14d30*/  UIMAD UR8, UR11, UR5, UR8 ;  /* 0x000000050b0872a4 */ /* 0x000fe2000f8e0208 */
[----:B------:R-:W-:Y:S01]  /*14d40*/  SHF.L.U32 R6, R6, 0x3, RZ ;  /* 0x0000000306067819 */ /* 0x000fe200000006ff */
[----:B------:R-:W-:Y:S01]  /*14d50*/  UIMAD.WIDE.U32 UR14, UR11, UR4, UR14 ;  /* 0x000000040b0e72a5 */ /* 0x000fe2000f8e000e */
[----:B------:R-:W-:-:S02]  /*14d60*/  IMAD.SHL.U32 R12, R3, 0x40, RZ ;  /* 0x00000040030c7824 */ /* 0x000fc400078e00ff */
[----:B------:R-:W-:Y:S01]  /*14d70*/  IMAD R14, R0, 0x20, R3 ;  /* 0x00000020000e7824 */ /* 0x000fe200078e0203 */
[----:B------:R-:W-:Y:S01]  /*14d80*/  ULDC.64 UR4, c[0x0][0x3f0] ;  /* 0x0000fc0000047ab9 */ /* 0x000fe20000000a00 */
[----:B------:R-:W-:Y:S01]  /*14d90*/  IMAD R5, R5, c[0x0][0x48c], R4 ;  /* 0x0001230005057a24 */ /* 0x000fe200078e0204 */
[----:B------:R-:W-:Y:S01]  /*14da0*/  LOP3.LUT R12, R12, 0x1c0, RZ, 0xc0, !PT ;  /* 0x000001c00c0c7812 */ /* 0x000fe200078ec0ff */
[----:B------:R-:W-:Y:S01]  /*14db0*/  IMAD.SHL.U32 R0, R0, 0x8, RZ ;  /* 0x0000000800007824 */ /* 0x000fe200078e00ff */
[----:B------:R-:W-:Y:S01]  /*14dc0*/  LEA R4, P0, R16, c[0x0][0x450], 0x2 ;  /* 0x0001140010047a11 */ /* 0x000fe200078010ff */
[----:B------:R-:W-:Y:S01]  /*14dd0*/  IMAD R14, R36, 0x80, R14 ;  /* 0x00000080240e7824 */ /* 0x000fe200078e020e */
[----:B------:R-:W-:Y:S01]  /*14de0*/  IADD3 R5, R17, R5, RZ ;  /* 0x0000000511057210 */ /* 0x000fe20007ffe0ff */
[----:B------:R-:W-:Y:S01]  /*14df0*/  UIADD3 UR15, UR15, UR8, URZ ;  /* 0x000000080f0f7290 */ /* 0x000fe2000fffe03f */
[----:B------:R-:W-:Y:S01]  /*14e00*/  LOP3.LUT R10, R12, 0x38, R0, 0xf8, !PT ;  /* 0x000000380c0a7812 */ /* 0x000fe200078ef800 */
[----:B------:R-:W-:Y:S01]  /*14e10*/  @P1 IMAD.HI.U32 R11, R14, c[0x0][0x4ec], RZ ;  /* 0x00013b000e0b1a27 */ /* 0x000fe200078e00ff */
[----:B------:R-:W-:Y:S01]  /*14e20*/  SHF.R.U32.HI R12, RZ, 0x3, R12 ;  /* 0x00000003ff0c7819 */ /* 0x000fe2000001160c */
[----:B------:R-:W-:Y:S01]  /*14e30*/  UIMAD UR9, UR9, UR4, URZ ;  /* 0x00000004090972a4 */ /* 0x000fe2000f8e023f */
[----:B------:R-:W-:Y:S01]  /*14e40*/  LEA.HI.X R5, R16, c[0x0][0x454], R5, 0x2, P0 ;  /* 0x0001150010057a11 */ /* 0x000fe200000f1405 */
[--C-:B------:R-:W-:Y:S01]  /*14e50*/  IMAD.MOV.U32 R13, RZ, RZ, R14.reuse ;  /* 0x000000ffff0d7224 */ /* 0x100fe200078e000e */
[----:B------:R-:W-:Y:S01]  /*14e60*/  @P1 SHF.R.U32.HI R13, RZ, c[0x0][0x4f0], R11 ;  /* 0x00013c00ff0d1a19 */ /* 0x000fe2000001160b */
[----:B------:R-:W-:Y:S01]  /*14e70*/  UIMAD UR5, UR19, UR5, UR9 ;  /* 0x00000005130572a4 */ /* 0x000fe2000f8e0209 */
[----:B------:R-:W-:Y:S01]  /*14e80*/  LOP3.LUT R12, R10, R12, RZ, 0x3c, !PT ;  /* 0x0000000c0a0c7212 */ /* 0x000fe200078e3cff */
[----:B------:R-:W-:Y:S01]  /*14e90*/  SHFL.IDX PT, R11, R5, RZ, 0x1c1f ;  /* 0x001c1fff050b7589 */ /* 0x000fe200000e0000 */
[----:B------:R-:W-:Y:S01]  /*14ea0*/  UIMAD.WIDE.U32 UR14, UR19, UR4, UR14 ;  /* 0x00000004130e72a5 */ /* 0x000fe2000f8e000e */
[--C-:B------:R-:W-:Y:S01]  /*14eb0*/  IMAD.MOV R15, RZ, RZ, -R13.reuse ;  /* 0x000000ffff0f7224 */ /* 0x100fe200078e0a0d */
[----:B------:R-:W-:Y:S01]  /*14ec0*/  SHF.R.S32.HI R16, RZ, 0x1f, R13 ;  /* 0x0000001fff107819 */ /* 0x000fe2000001140d */
[----:B------:R-:W1:Y:S01]  /*14ed0*/  SHFL.IDX PT, R10, R4, RZ, 0x1c1f ;  /* 0x001c1fff040a7589 */ /* 0x000e6200000e0000 */
[----:B------:R-:W-:Y:S01]  /*14ee0*/  UIADD3 UR5, UR15, UR5, URZ ;  /* 0x000000050f057290 */ /* 0x000fe2000fffe03f */
[----:B------:R-:W-:Y:S01]  /*14ef0*/  IMAD R15, R15, c[0x0][0x4e8], R14 ;  /* 0x00013a000f0f7a24 */ /* 0x000fe200078e020e */
[C---:B------:R-:W-:Y:S01]  /*14f00*/  IADD3 R14, R9.reuse, 0x8, RZ ;  /* 0x00000008090e7810 */ /* 0x040fe20007ffe0ff */
[----:B------:R-:W-:Y:S01]  /*14f10*/  SHFL.IDX PT, R4, R4, 0x1, 0x1c1f ;  /* 0x003c1f0004047f89 */ /* 0x000fe200000e0000 */
[----:B------:R-:W-:Y:S01]  /*14f20*/  IMAD.U32 R19, RZ, RZ, UR15 ;  /* 0x0000000fff137e24 */ /* 0x000fe2000f8e00ff */
[-C--:B------:R-:W-:Y:S01]  /*14f30*/  ISETP.GE.OR P1, PT, R9, R2.reuse, P2 ;  /* 0x000000020900720c */ /* 0x080fe20001726670 */
[----:B------:R-:W-:Y:S01]  /*14f40*/  IMAD.U32 R18, RZ, RZ, UR14 ;  /* 0x0000000eff127e24 */ /* 0x000fe2000f8e00ff */
[----:B------:R-:W2:Y:S01]  /*14f50*/  SHFL.IDX PT, R5, R5, 0x1, 0x1c1f ;  /* 0x003c1f0005057f89 */ /* 0x000ea200000e0000 */
[----:B------:R-:W-:Y:S01]  /*14f60*/  IMAD.U32 R19, RZ, RZ, UR5 ;  /* 0x00000005ff137e24 */ /* 0x000fe2000f8e00ff */
[----:B------:R-:W-:Y:S01]  /*14f70*/  ISETP.GE.OR P0, PT, R14, R2, P2 ;  /* 0x000000020e00720c */ /* 0x000fe20001706670 */
[----:B------:R-:W-:Y:S01]  /*14f80*/  IMAD R16, R16, c[0x0][0x3e0], RZ ;  /* 0x0000f80010107a24 */ /* 0x000fe200078e02ff */
[----:B------:R-:W-:Y:S01]  /*14f90*/  SHF.R.S32.HI R9, RZ, 0x1f, R15 ;  /* 0x0000001fff097819 */ /* 0x000fe2000001140f */
[----:B------:R-:W-:Y:S01]  /*14fa0*/  IMAD.WIDE.U32 R18, R13, c[0x0][0x3e0], R18 ;  /* 0x0000f8000d127a25 */ /* 0x000fe200078e0012 */
[----:B------:R-:W-:-:S02]  /*14fb0*/  LOP3.LUT R6, R12, 0x7ffffe00, R6, 0xf8, !PT ;  /* 0x7ffffe000c067812 */ /* 0x000fc400078ef806 */
[----:B------:R-:W-:Y:S01]  /*14fc0*/  IADD3 R37, R0, 0x40, RZ ;  /* 0x0000004000257810 */ /* 0x000fe20007ffe0ff */
[----:B------:R-:W-:Y:S02]  /*14fd0*/  IMAD R16, R13, c[0x0][0x3e4], R16 ;  /* 0x0000f9000d107a24 */ /* 0x000fe400078e0210 */
[----:B------:R-:W-:Y:S02]  /*14fe0*/  IMAD R9, R9, c[0x0][0x3d8], RZ ;  /* 0x0000f60009097a24 */ /* 0x000fe400078e02ff */
[----:B------:R-:W-:Y:S02]  /*14ff0*/  IMAD.IADD R19, R19, 0x1, R16 ;  /* 0x0000000113137824 */ /* 0x000fe400078e0210 */
[----:B------:R-:W-:Y:S01]  /*15000*/  IMAD.SHL.U32 R16, R6, 0x2, RZ ;  /* 0x0000000206107824 */ /* 0x000fe200078e00ff */
[----:B-1----:R1:W-:Y:S01]  /*15010*/  @!P1 ST.E [R10.64], R7 ;  /* 0x000000070a009985 */ /* 0x0023e2000c10190c */
[C---:B------:R-:W-:Y:S02]  /*15020*/  IMAD R17, R15.reuse, c[0x0][0x3dc], R9 ;  /* 0x0000f7000f117a24 */ /* 0x040fe400078e0209 */
[----:B------:R-:W-:-:S04]  /*15030*/  IMAD.WIDE.U32 R38, R15, c[0x0][0x3d8], R18 ;  /* 0x0000f6000f267a25 */ /* 0x000fc800078e0012 */
[----:B------:R-:W-:Y:S01]  /*15040*/  IMAD.IADD R17, R39, 0x1, R17 ;  /* 0x0000000127117824 */ /* 0x000fe200078e0211 */
[----:B--2---:R1:W-:Y:S01]  /*15050*/  @!P0 ST.E [R4.64], R8 ;  /* 0x0000000804008985 */ /* 0x0043e2000c10190c */
[----:B------:R-:W-:Y:S01]  /*15060*/  LEA R39, P0, R38, c[0x0][0x380], 0x1 ;  /* 0x0000e00026277a11 */ /* 0x000fe200078008ff */
[----:B------:R-:W-:Y:S02]  /*15070*/  IMAD R36, R36, 0x80, R3 ;  /* 0x0000008024247824 */ /* 0x000fe400078e0203 */
[----:B------:R1:W2:Y:S01]  /*15080*/  LDS.128 R28, [R16+0x1080] ;  /* 0x00108000101c7984 */ /* 0x0002a20000000c00 */
[----:B------:R-:W-:Y:S02]  /*15090*/  LEA.HI.X R38, R38, c[0x0][0x384], R17, 0x1, P0 ;  /* 0x0000e10026267a11 */ /* 0x000fe400000f0c11 */
[----:B------:R-:W-:Y:S01]  /*150a0*/  ISETP.GE.AND P0, PT, R36, R2, PT ;  /* 0x000000022400720c */ /* 0x000fe20003f06270 */
[----:B------:R1:W3:Y:S04]  /*150b0*/  LDS.128 R24, [R16+0x2080] ;  /* 0x0020800010187984 */ /* 0x0002e80000000c00 */
        /* <DEDUP_REMOVED lines=18> */
.L_x_144:
[----:B------:R-:W-:Y:S05]  /*151e0*/  BSYNC B0 ;  /* 0x0000000000007941 */ /* 0x000fea0003800000 */
.L_x_143:
        /* <DEDUP_REMOVED lines=15> */
.L_x_146:
[----:B------:R-:W-:Y:S05]  /*152e0*/  BSYNC B0 ;  /* 0x0000000000007941 */ /* 0x000fea0003800000 */
.L_x_145:
        /* <DEDUP_REMOVED lines=15> */
.L_x_148:
[----:B------:R-:W-:Y:S05]  /*153e0*/  BSYNC B0 ;  /* 0x0000000000007941 */ /* 0x000fea0003800000 */
.L_x_147:
        /* <DEDUP_REMOVED lines=16> */
.L_x_141:
        /* <DEDUP_REMOVED lines=10> */
[----:B------:R-:W2:Y:S01]  /*15590*/  @P0 LDG.E R0, [R4.64] ;  /* 0x0000000c04000981 */ /* 0x000ea2000c1e1900 */
        /* <DEDUP_REMOVED lines=20> */
.L_x_149:
        /* <DEDUP_REMOVED lines=43> */
.L_x_151:
[----:B------:R-:W-:Y:S05]  /*15990*/  BSYNC B0 ;  /* 0x0000000000007941 */ /* 0x000fea0003800000 */
.L_x_150:
        /* <DEDUP_REMOVED lines=63> */
.L_x_153:
[----:B------:R-:W-:Y:S05]  /*15d90*/  BSYNC B0 ;  /* 0x0000000000007941 */ /* 0x000fea0003800000 */
.L_x_152:
        /* <DEDUP_REMOVED lines=15> */
.L_x_155:
[----:B------:R-:W-:Y:S05]  /*15e90*/  BSYNC B0 ;  /* 0x0000000000007941 */ /* 0x000fea0003800000 */
.L_x_154:
        /* <DEDUP_REMOVED lines=15> */
.L_x_157:
[----:B------:R-:W-:Y:S05]  /*15f90*/  BSYNC B0 ;  /* 0x0000000000007941 */ /* 0x000fea0003800000 */
.L_x_156:
        /* <DEDUP_REMOVED lines=16> */
.L_x_158:
        /* <DEDUP_REMOVED lines=14> */
.L_x_2167:


//--------------------- .text._ZN7cutlass13device_kernelIN5flash19enable_sm80_to_sm89INS1_16FlashAttnFwdSm80INS1_25CollectiveMainloopFwdSm80ILi8ELi1ELb1EN4cute5tupleIJNS5_1CILi128EEENS7_ILi96EEES8_EEELi128ENS_10bfloat16_tEfNS_4arch4Sm80ELb0ELb1ELb0ELb0ELb1ELb0ELb1ELb0EEENS1_21CollectiveEpilogueFwdINS6_IJS8_S8_S9_EEENS6_IJNS7_ILi1EEESH_SH_EEESB_SD_Li256ELb0ELb1ELb0ELb0EEENS1_19SingleTileSchedulerILb0ELb0ELb1ELi128EEEEEEEEEvNT_6ParamsE --------------------------
	.section	.text._ZN7cutlass13device_kernelIN5flash19enable_sm80_to_sm89INS1_16FlashAttnFwdSm80INS1_25CollectiveMainloopFwdSm80ILi8ELi1ELb1EN4cute5tupleIJNS5_1CILi128EEENS7_ILi96EEES8_EEELi128ENS_10bfloat16_tEfNS_4arch4Sm80ELb0ELb1ELb0ELb0ELb1ELb0ELb1ELb0EEENS1_21CollectiveEpilogueFwdINS6_IJS8_S8_S9_EEENS6_IJNS7_ILi1EEESH_SH_EEESB_SD_Li256ELb0ELb1ELb0ELb0EEENS1_19SingleTileSchedulerILb0ELb0ELb1ELi128EEEEEEEEEvNT_6ParamsE,"ax",@progbits
	.sectioninfo	@"SHI_REGISTERS=254"
	.align	128
.text._ZN7cutlass13device_kernelIN5flash19enable_sm80_to_sm89INS1_16FlashAttnFwdSm80INS1_25CollectiveMainloopFwdSm80ILi8ELi1ELb1EN4cute5tupleIJNS5_1CILi128EEENS7_ILi96EEES8_EEELi128ENS_10bfloat16_tEfNS_4arch4Sm80ELb0ELb1ELb0ELb0ELb1ELb0ELb1ELb0EEENS1_21CollectiveEpilogueFwdINS6_IJS8_S8_S9_EEENS6_IJNS7_ILi1EEESH_SH_EEESB_SD_Li256ELb0ELb1ELb0ELb0EEENS1_19SingleTileSchedulerILb0ELb0ELb1ELi128EEEEEEEEEvNT_6ParamsE:
        .type           _ZN7cutlass13device_kernelIN5flash19enable_sm80_to_sm89INS1_16FlashAttnFwdSm80INS1_25CollectiveMainloopFwdSm80ILi8ELi1ELb1EN4cute5tupleIJNS5_1CILi128EEENS7_ILi96EEES8_EEELi128ENS_10bfloat16_tEfNS_4arch4Sm80ELb0ELb1ELb0ELb0ELb1ELb0ELb1ELb0EEENS1_21CollectiveEpilogueFwdINS6_IJS8_S8_S9_EEENS6_IJNS7_ILi1EEESH_SH_EEESB_SD_Li256ELb0ELb1ELb0ELb0EEENS1_19SingleTileSchedulerILb0ELb0ELb1ELi128EEEEEEEEEvNT_6ParamsE,@function
        .size           _ZN7cutlass13device_kernelIN5flash19enable_sm80_to_sm89INS1_16FlashAttnFwdSm80INS1_25CollectiveMainloopFwdSm80ILi8ELi1ELb1EN4cute5tupleIJNS5_1CILi128EEENS7_ILi96EEES8_EEELi128ENS_10bfloat16_tEfNS_4arch4Sm80ELb0ELb1ELb0ELb0ELb1ELb0ELb1ELb0EEENS1_21CollectiveEpilogueFwdINS6_IJS8_S8_S9_EEENS6_IJNS7_ILi1EEESH_SH_EEESB_SD_Li256ELb0ELb1ELb0ELb0EEENS1_19SingleTileSchedulerILb0ELb0ELb1ELi128EEEEEEEEEvNT_6ParamsE,(.L_x_2168 - _ZN7cutlass13device_kernelIN5flash19enable_sm80_to_sm89INS1_16FlashAttnFwdSm80INS1_25CollectiveMainloopFwdSm80ILi8ELi1ELb1EN4cute5tupleIJNS5_1CILi128EEENS7_ILi96EEES8_EEELi128ENS_10bfloat16_tEfNS_4arch4Sm80ELb0ELb1ELb0ELb0ELb1ELb0ELb1ELb0EEENS1_21CollectiveEpilogueFwdINS6_IJS8_S8_S9_EEENS6_IJNS7_ILi1EEESH_SH_EEESB_SD_Li256ELb0ELb1ELb0ELb0EEENS1_19SingleTileSchedulerILb0ELb0ELb1ELi128EEEEEEEEEvNT_6ParamsE)
        .other          _ZN7cutlass13device_kernelIN5flash19enable_sm80_to_sm89INS1_16FlashAttnFwdSm80INS1_25CollectiveMainloopFwdSm80ILi8ELi1ELb1EN4cute5tupleIJNS5_1CILi128EEENS7_ILi96EEES8_EEELi128ENS_10bfloat16_tEfNS_4arch4Sm80ELb0ELb1ELb0ELb0ELb1ELb0ELb1ELb0EEENS1_21CollectiveEpilogueFwdINS6_IJS8_S8_S9_EEENS6_IJNS7_ILi1EEESH_SH_EEESB_SD_Li256ELb0ELb1ELb0ELb0EEENS1_19SingleTileSchedulerILb0ELb0ELb1ELi128EEEEEEEEEvNT_6ParamsE,@"STO_CUDA_ENTRY STV_DEFAULT"
_ZN7cutlass13device_kernelIN5flash19enable_sm80_to_sm89INS1_16FlashAttnFwdSm80INS1_25CollectiveMainloopFwdSm80ILi8ELi1ELb1EN4cute5tupleIJNS5_1CILi128EEENS7_ILi96EEES8_EEELi128ENS_10bfloat16_tEfNS_4arch4Sm80ELb0ELb1ELb0ELb0ELb1ELb0ELb1ELb0EEENS1_21CollectiveEpilogueFwdINS6_IJS8_S8_S9_EEENS6_IJNS7_ILi1EEESH_SH_EEESB_SD_Li256ELb0ELb1ELb0ELb0EEENS1_19SingleTileSchedulerILb0ELb0ELb1ELi128EEEEEEEEEvNT_6ParamsE:
[----:B------:R-:W-:Y:S02]  /*0000*/  MOV R1, c[0x0][0x28] ;  /* 0x00000a0000017a02 */ /* 0x000fe40000000f00 */
[----:B------:R-:W1:Y:S02]  /*0010*/  S2UR UR19, SR_CTAID.Z ;  /* 0x00000000001379c3 */ /* 0x000e640000002700 */
[----:B-1----:R-:W-:-:S13]  /*0020*/  ISETP.LE.AND P0, PT, RZ, UR19, PT ;  /* 0x00000013ff007c0c */ /* 0x002fda000bf03270 */
[----:B------:R-:W-:Y:S05]  /*0030*/  @!P0 EXIT ;  /* 0x000000000000894d */ /* 0x000fea0003800000 */
[----:B------:R-:W1:Y:S01]  /*0040*/  S2UR UR15, SR_CTAID.X ;  /* 0x00000000000f79c3 */ /* 0x000e620000002500 */
[----:B------:R-:W-:Y:S01]  /*0050*/  ULDC.64 UR4, c[0x0][0x370] ;  /* 0x0000dc0000047ab9 */ /* 0x000fe20000000a00 */
[----:B------:R-:W-:Y:S01]  /*0060*/  IMAD.MOV.U32 R219, RZ, RZ, RZ ;  /* 0x000000ffffdb7224 */ /* 0x000fe200078e00ff */
[----:B------:R-:W-:Y:S02]  /*0070*/  UISETP.NE.U32.AND UP0, UPT, URZ, UR4, UPT ;  /* 0x000000043f00728c */ /* 0x000fe4000bf05070 */
[----:B------:R-:W-:Y:S02]  /*0080*/  ULDC.64 UR6, c[0x0][0x370] ;  /* 0x0000dc0000067ab9 */ /* 0x000fe40000000a00 */
[----:B------:R-:W-:Y:S02]  /*0090*/  UISETP.NE.AND.EX UP0, UPT, URZ, UR5, UPT, UP0 ;  /* 0x000000053f00728c */ /* 0x000fe4000bf05300 */
[----:B------:R-:W-:Y:S02]  /*00a0*/  ULDC UR9, c[0x0][0x2c4] ;  /* 0x0000b10000097ab9 */ /* 0x000fe40000000800 */
[----:B------:R-:W-:-:S02]  /*00b0*/  UISETP.NE.AND UP1, UPT, UR9, 0x1, UPT ;  /* 0x000000010900788c */ /* 0x000fc4000bf25270 */
[----:B------:R-:W-:Y:S01]  /*00c0*/  PLOP3.LUT P0, PT, PT, PT, UP0, 0x80, 0x0 ;  /* 0x000000000000781c */ /* 0x000fe20003f0f008 */
[----:B------:R-:W-:-:S04]  /*00d0*/  ULDC.64 UR42, c[0x0][0x118] ;  /* 0x00004600002a7ab9 */ /* 0x000fc80000000a00 */
[----:B------:R-:W-:Y:S02]  /*00e0*/  @UP0 UMOV UR4, 0x4 ;  /* 0x0000000400040882 */ /* 0x000fe40000000000 */
[----:B------:R-:W-:Y:S02]  /*00f0*/  @UP0 UIMAD.WIDE UR4, UR19, UR4, UR6 ;  /* 0x00000004130402a5 */ /* 0x000fe4000f8e0206 */
[----:B-1----:R-:W-:-:S04]  /*0100*/  USHF.L.U32 UR15, UR15, 0x7, URZ ;  /* 0x000000070f0f7899 */ /* 0x002fc8000800063f */
[----:B------:R-:W-:Y:S01]  /*0110*/  MOV R2, UR4 ;  /* 0x0000000400027c02 */ /* 0x000fe20008000f00 */
[----:B------:R-:W-:Y:S01]  /*0120*/  IMAD.U32 R3, RZ, RZ, UR5 ;  /* 0x00000005ff037e24 */ /* 0x000fe2000f8e00ff */
[----:B------:R-:W-:Y:S02]  /*0130*/  @UP1 UIADD3 UR10, UR15, 0x7f, URZ ;  /* 0x0000007f0f0a1890 */ /* 0x000fe4000fffe03f */
[----:B------:R-:W-:Y:S02]  /*0140*/  ULDC.64 UR4, c[0x0][0x2c8] ;  /* 0x0000b20000047ab9 */ /* 0x000fe40000000a00 */
[----:B------:R-:W-:Y:S01]  /*0150*/  UIMAD.WIDE.U32 UR10, UR10, UR4, URZ ;  /* 0x000000040a0a72a5 */ /* 0x000fe2000f8e003f */
[----:B------:R-:W1:Y:S01]  /*0160*/  S2UR UR12, SR_CTAID.Y ;  /* 0x00000000000c79c3 */ /* 0x000e620000002600 */
[----:B------:R-:W-:Y:S01]  /*0170*/  UIADD3 UR6, UR15, 0x7f, URZ ;  /* 0x0000007f0f067890 */ /* 0x000fe2000fffe03f */
[----:B------:R-:W2:Y:S04]  /*0180*/  S2R R96, SR_TID.X ;  /* 0x0000000000607919 */ /* 0x000ea80000002100 */
[----:B------:R-:W-:Y:S01]  /*0190*/  @UP1 UMOV UR7, UR11 ;  /* 0x0000000b00071c82 */ /* 0x000fe20008000000 */
[----:B------:R3:W5:Y:S01]  /*01a0*/  @P0 LDG.E R219, [R2.64] ;  /* 0x0000002a02db0981 */ /* 0x000762000c1e1900 */
[----:B------:R-:W-:-:S02]  /*01b0*/  @UP1 USHF.R.U32.HI UR6, URZ, UR5, UR7 ;  /* 0x000000053f061299 */ /* 0x000fc40008011607 */
[----:B------:R-:W-:Y:S02]  /*01c0*/  ULDC UR8, c[0x0][0x2ac] ;  /* 0x0000ab0000087ab9 */ /* 0x000fe40000000800 */
[----:B------:R-:W-:Y:S02]  /*01d0*/  UMOV UR7, 0x1 ;  /* 0x0000000100077882 */ /* 0x000fe40000000000 */
[----:B------:R-:W-:Y:S02]  /*01e0*/  ULDC.64 UR4, c[0x0][0x328] ;  /* 0x0000ca0000047ab9 */ /* 0x000fe40000000a00 */
[----:B------:R-:W-:Y:S02]  /*01f0*/  UISETP.LE.AND UP0, UPT, UR7, UR5, UPT ;  /* 0x000000050700728c */ /* 0x000fe4000bf03270 */
[----:B------:R-:W-:Y:S02]  /*0200*/  ULDC UR11, c[0x0][0x1d0] ;  /* 0x00007400000b7ab9 */ /* 0x000fe40000000800 */
[----:B------:R-:W-:-:S02]  /*0210*/  UIMAD UR11, UR8, UR11, URZ ;  /* 0x0000000b080b72a4 */ /* 0x000fc4000f8e023f */
[----:B------:R-:W-:Y:S01]  /*0220*/  PLOP3.LUT P0, PT, PT, PT, UP0, 0x40, 0x0 ;  /* 0x000000000000781c */ /* 0x000fe20003f0e808 */
[----:B------:R-:W-:Y:S02]  /*0230*/  ULDC UR10, c[0x0][0x168] ;  /* 0x00005a00000a7ab9 */ /* 0x000fe40000000800 */
[----:B------:R-:W-:-:S04]  /*0240*/  UIADD3 UR10, UR11, -UR10, UR7 ;  /* 0x8000000a0b0a7290 */ /* 0x000fc8000fffe007 */
[----:B------:R-:W-:Y:S02]  /*0250*/  UIADD3 UR5, UR10, UR6, URZ ;  /* 0x000000060a057290 */ /* 0x000fe4000fffe03f */
[----:B-1----:R-:W-:Y:S02]  /*0260*/  USHF.R.S32.HI UR10, URZ, 0x1f, UR12 ;  /* 0x0000001f3f0a7899 */ /* 0x002fe4000801140c */
[----:B------:R-:W-:Y:S02]  /*0270*/  UIADD3 UR6, UR5, UR4, URZ ;  /* 0x0000000405067290 */ /* 0x000fe4000fffe03f */
[----:B------:R-:W-:Y:S05]  /*0280*/  @P0 BRA `(.L_x_159) ;  /* 0x0000016000000947 */ /* 0x000fea0003800000 */
[----:B--23--:R-:W-:Y:S01]  /*0290*/  ISETP.LT.AND P0, PT, RZ, UR5, PT ;  /* 0x00000005ff007c0c */ /* 0x00cfe2000bf01270 */
[----:B------:R-:W-:-:S12]  /*02a0*/  UIADD3 UR13, UR5, -0x1, URZ ;  /* 0xffffffff050d7890 */ /* 0x000fd8000fffe03f */
[----:B------:R-:W-:Y:S05]  /*02b0*/  @P0 BRA `(.L_x_160) ;  /* 0x0000009000000947 */ /* 0x000fea0003800000 */
[----:B------:R-:W-:Y:S02]  /*02c0*/  ULDC UR4, c[0x0][0x32c] ;  /* 0x0000cb0000047ab9 */ /* 0x000fe40000000800 */
[----:B------:R-:W-:Y:S02]  /*02d0*/  UISETP.NE.AND UP2, UPT, UR7, UR4, UPT ;  /* 0x000000040700728c */ /* 0x000fe4000bf45270 */
[----:B------:R-:W-:-:S03]  /*02e0*/  UIADD3 UR13, -UR5, URZ, URZ ;  /* 0x0000003f050d7290 */ /* 0x000fc6000fffe13f */
[----:B------:R-:W-:Y:S02]  /*02f0*/  ULDC.64 UR4, c[0x0][0x330] ;  /* 0x0000cc0000047ab9 */ /* 0x000fe40000000a00 */
[----:B------:R-:W-:-:S07]  /*0300*/  UIMAD.WIDE.U32 UR16, UR13, UR4, URZ ;  /* 0x000000040d1072a5 */ /* 0x000fce000f8e003f */
[----:B------:R-:W-:Y:S02]  /*0310*/  @UP2 UMOV UR7, UR17 ;  /* 0x0000001100072c82 */ /* 0x000fe40008000000 */
[----:B------:R-:W-:-:S04]  /*0320*/  @UP2 USHF.R.U32.HI UR13, URZ, UR5, UR7 ;  /* 0x000000053f0d2299 */ /* 0x000fc80008011607 */
[----:B------:R-:W-:Y:S01]  /*0330*/  ULOP3.LUT UR13, URZ, UR13, URZ, 0x33, !UPT ;  /* 0x0000000d3f0d7292 */ /* 0x000fe2000f8e333f */
[----:B------:R-:W-:Y:S05]  /*0340*/  BRA `(.L_x_161) ;  /* 0x0000006000007947 */ /* 0x000fea0003800000 */
.L_x_160:
[----:B------:R-:W-:Y:S02]  /*0350*/  ULDC UR4, c[0x0][0x32c] ;  /* 0x0000cb0000047ab9 */ /* 0x000fe40000000800 */
[----:B------:R-:W-:-:S03]  /*0360*/  UISETP.NE.AND UP2, UPT, UR7, UR4, UPT ;  /* 0x000000040700728c */ /* 0x000fc6000bf45270 */
[----:B------:R-:W-:Y:S02]  /*0370*/  ULDC.64 UR4, c[0x0][0x330] ;  /* 0x0000cc0000047ab9 */ /* 0x000fe40000000a00 */
[----:B------:R-:W-:-:S07]  /*0380*/  UIMAD.WIDE.U32 UR16, UR13, UR4, URZ ;  /* 0x000000040d1072a5 */ /* 0x000fce000f8e003f */
[----:B------:R-:W-:Y:S02]  /*0390*/  @UP2 UMOV UR7, UR17 ;  /* 0x0000001100072c82 */ /* 0x000fe40008000000 */
[----:B------:R-:W-:Y:S02]  /*03a0*/  @UP2 USHF.R.U32.HI UR13, URZ, UR5, UR7 ;  /* 0x000000053f0d2299 */ /* 0x000fe40008011607 */
.L_x_161:
[----:B------:R-:W-:Y:S02]  /*03b0*/  ULDC UR4, c[0x0][0x32c] ;  /* 0x0000cb0000047ab9 */ /* 0x000fe40000000800 */
[----:B------:R-:W-:-:S04]  /*03c0*/  UIMAD UR4, UR13, UR4, UR4 ;  /* 0x000000040d0472a4 */ /* 0x000fc8000f8e0204 */
[----:B------:R-:W-:-:S04]  /*03d0*/  UISETP.LT.AND UP2, UPT, UR6, UR4, UPT ;  /* 0x000000040600728c */ /* 0x000fc8000bf41270 */
[----:B------:R-:W-:Y:S02]  /*03e0*/  USEL UR6, UR6, UR4, UP2 ;  /* 0x0000000406067287 */ /* 0x000fe40009000000 */
.L_x_159:
[----:B--23--:R-:W-:Y:S01]  /*03f0*/  UIADD3 UR7, UR11, 0x5f, URZ ;  /* 0x0000005f0b077890 */ /* 0x00cfe2000fffe03f */
[----:B------:R-:W-:Y:S01]  /*0400*/  PLOP3.LUT P0, PT, PT, PT, UP0, 0x40, 0x0 ;  /* 0x000000000000781c */ /* 0x000fe20003f0e808 */
[----:B------:R-:W-:Y:S02]  /*0410*/  ULDC.64 UR4, c[0x0][0x2c8] ;  /* 0x0000b20000047ab9 */ /* 0x000fe40000000a00 */
[----:B------:R-:W-:Y:S02]  /*0420*/  UIMAD.WIDE.U32 UR16, UR15, UR4, URZ ;  /* 0x000000040f1072a5 */ /* 0x000fe4000f8e003f */
[----:B------:R-:W-:Y:S02]  /*0430*/  UIMAD.WIDE UR20, UR7, 0x2aaaaaab, URZ ;  /* 0x2aaaaaab071478a5 */ /* 0x000fe4000f8e023f */
[----:B------:R-:W-:Y:S02]  /*0440*/  UIADD3 UR6, UR6, 0x5f, URZ ;  /* 0x0000005f06067890 */ /* 0x000fe4000fffe03f */
[----:B------:R-:W-:-:S02]  /*0450*/  UMOV UR4, UR15 ;  /* 0x0000000f00047c82 */ /* 0x000fc40008000000 */
[----:B------:R-:W-:Y:S02]  /*0460*/  UIMAD.WIDE UR6, UR6, 0x2aaaaaab, URZ ;  /* 0x2aaaaaab060678a5 */ /* 0x000fe4000f8e023f */
[----:B------:R-:W-:Y:S02]  /*0470*/  @UP1 USHF.R.U32.HI UR4, URZ, UR5, UR17 ;  /* 0x000000053f041299 */ /* 0x000fe40008011611 */
[----:B------:R-:W-:Y:S02]  /*0480*/  USHF.R.U32.HI UR6, URZ, 0x1f, UR7 ;  /* 0x0000001f3f067899 */ /* 0x000fe40008011607 */
[----:B------:R-:W-:Y:S02]  /*0490*/  UMOV UR17, UR21 ;  /* 0x0000001500117c82 */ /* 0x000fe40008000000 */
[----:B------:R-:W-:Y:S02]  /*04a0*/  USHF.R.U32.HI UR13, URZ, 0x1f, UR17 ;  /* 0x0000001f3f0d7899 */ /* 0x000fe40008011611 */
[----:B------:R-:W-:-:S02]  /*04b0*/  ULDC UR14, c[0x0][0x168] ;  /* 0x00005a00000e7ab9 */ /* 0x000fc40000000800 */
[----:B------:R-:W-:Y:S02]  /*04c0*/  UIADD3 UR14, UR11, -UR14, URZ ;  /* 0x8000000e0b0e7290 */ /* 0x000fe4000fffe03f */
[----:B------:R-:W-:Y:S02]  /*04d0*/  ULEA.HI.SX32 UR13, UR17, UR13, 0x1c ;  /* 0x0000000d110d7291 */ /* 0x000fe4000f8fe23f */
[----:B------:R-:W-:Y:S02]  /*04e0*/  ULEA.HI.SX32 UR7, UR7, UR6, 0x1c ;  /* 0x0000000607077291 */ /* 0x000fe4000f8fe23f */
[----:B------:R-:W-:Y:S02]  /*04f0*/  UIADD3 UR4, UR14, UR4, URZ ;  /* 0x000000040e047290 */ /* 0x000fe4000fffe03f */
[----:B------:R-:W-:Y:S02]  /*0500*/  UISETP.LT.AND UP2, UPT, UR13, UR7, UPT ;  /* 0x000000070d00728c */ /* 0x000fe4000bf41270 */
[----:B------:R-:W-:-:S02]  /*0510*/  ULDC UR5, c[0x0][0x324] ;  /* 0x0000c90000057ab9 */ /* 0x000fc40000000800 */
[----:B------:R-:W-:Y:S02]  /*0520*/  UIADD3 UR6, UR4, -UR5, URZ ;  /* 0x8000000504067290 */ /* 0x000fe4000fffe03f */
[----:B------:R-:W-:Y:S01]  /*0530*/  USEL UR7, UR13, UR7, UP2 ;  /* 0x000000070d077287 */ /* 0x000fe20009000000 */
[----:B------:R-:W-:Y:S05]  /*0540*/  @P0 BRA `(.L_x_162) ;  /* 0x0000015000000947 */ /* 0x000fea0003800000 */
[----:B------:R-:W-:Y:S02]  /*0550*/  UMOV UR13, UR4 ;  /* 0x00000004000d7c82 */ /* 0x000fe40008000000 */
[----:B------:R-:W-:-:S06]  /*0560*/  UISETP.GT.AND UP2, UPT, UR13, -0x1, UPT ;  /* 0xffffffff0d00788c */ /* 0x000fcc000bf44270 */
[----:B------:R-:W-:-:S13]  /*0570*/  PLOP3.LUT P0, PT, PT, PT, UP2, 0x80, 0x0 ;  /* 0x000000000000781c */ /* 0x000fda0003f0f028 */
[----:B------:R-:W-:Y:S05]  /*0580*/  @P0 BRA `(.L_x_163) ;  /* 0x0000008000000947 */ /* 0x000fea0003800000 */
[----:B------:R-:W-:Y:S02]  /*0590*/  ULDC UR4, c[0x0][0x32c] ;  /* 0x0000cb0000047ab9 */ /* 0x000fe40000000800 */
[----:B------:R-:W-:Y:S02]  /*05a0*/  UISETP.NE.AND UP2, UPT, UR4, 0x1, UPT ;  /* 0x000000010400788c */ /* 0x000fe4000bf45270 */
[----:B------:R-:W-:Y:S02]  /*05b0*/  ULOP3.LUT UR13, URZ, UR13, URZ, 0x33, !UPT ;  /* 0x0000000d3f0d7292 */ /* 0x000fe4000f8e333f */
[----:B------:R-:W-:Y:S02]  /*05c0*/  ULDC.64 UR4, c[0x0][0x330] ;  /* 0x0000cc0000047ab9 */ /* 0x000fe40000000a00 */
[----:B------:R-:W-:-:S05]  /*05d0*/  UIMAD.WIDE.U32 UR16, UR13, UR4, URZ ;  /* 0x000000040d1072a5 */ /* 0x000fca000f8e003f */
[----:B------:R-:W-:-:S04]  /*05e0*/  @UP2 USHF.R.U32.HI UR13, URZ, UR5, UR17 ;  /* 0x000000053f0d2299 */ /* 0x000fc80008011611 */
[----:B------:R-:W-:Y:S01]  /*05f0*/  ULOP3.LUT UR13, URZ, UR13, URZ, 0x33, !UPT ;  /* 0x0000000d3f0d7292 */ /* 0x000fe2000f8e333f */
[----:B------:R-:W-:Y:S05]  /*0600*/  BRA `(.L_x_164) ;  /* 0x0000005000007947 */ /* 0x000fea0003800000 */
.L_x_163:
[----:B------:R-:W-:Y:S02]  /*0610*/  ULDC UR4, c[0x0][0x32c] ;  /* 0x0000cb0000047ab9 */ /* 0x000fe40000000800 */
[----:B------:R-:W-:-:S03]  /*0620*/  UISETP.NE.AND UP2, UPT, UR4, 0x1, UPT ;  /* 0x000000010400788c */ /* 0x000fc6000bf45270 */
[----:B------:R-:W-:Y:S02]  /*0630*/  ULDC.64 UR4, c[0x0][0x330] ;  /* 0x0000cc0000047ab9 */ /* 0x000fe40000000a00 */
[----:B------:R-:W-:-:S06]  /*0640*/  UIMAD.WIDE.U32 UR16, UR13, UR4, URZ ;  /* 0x000000040d1072a5 */ /* 0x000fcc000f8e003f */
[----:B------:R-:W-:Y:S02]  /*0650*/  @UP2 USHF.R.U32.HI UR13, URZ, UR5, UR17 ;  /* 0x000000053f0d2299 */ /* 0x000fe40008011611 */
.L_x_164:
[----:B------:R-:W-:Y:S02]  /*0660*/  ULDC UR4, c[0x0][0x32c] ;  /* 0x0000cb0000047ab9 */ /* 0x000fe40000000800 */
[----:B------:R-:W-:-:S04]  /*0670*/  UIMAD UR4, UR13, UR4, URZ ;  /* 0x000000040d0472a4 */ /* 0x000fc8000f8e023f */
[----:B------:R-:W-:-:S04]  /*0680*/  UISETP.LT.AND UP2, UPT, UR6, UR4, UPT ;  /* 0x000000040600728c */ /* 0x000fc8000bf41270 */
[----:B------:R-:W-:-:S04]  /*0690*/  USEL UR6, UR6, UR4, !UP2 ;  /* 0x0000000406067287 */ /* 0x000fc8000d000000 */
.L_x_162:
[----:B------:R-:W-:Y:S01]  /*06a0*/  UIMAD.WIDE UR4, UR6, 0x2aaaaaab, URZ ;  /* 0x2aaaaaab060478a5 */ /* 0x000fe2000f8e023f */
[----:B------:R-:W-:Y:S01]  /*06b0*/  PLOP3.LUT P2, PT, PT, PT, PT, 0x80, 0x0 ;  /* 0x000000000000781c */ /* 0x000fe20003f4f070 */
[----:B------:R-:W-:Y:S01]  /*06c0*/  CS2R R66, SRZ ;  /* 0x0000000000427805 */ /* 0x000fe2000001ff00 */
[----:B------:R-:W-:Y:S01]  /*06d0*/  IMAD.MOV.U32 R5, RZ, RZ, RZ ;  /* 0x000000ffff057224 */ /* 0x000fe200078e00ff */
[----:B------:R-:W-:Y:S01]  /*06e0*/  USHF.R.U32.HI UR4, URZ, 0x1f, UR5 ;  /* 0x0000001f3f047899 */ /* 0x000fe20008011605 */
[----:B------:R-:W-:Y:S01]  /*06f0*/  IMAD.MOV.U32 R64, RZ, RZ, RZ ;  /* 0x000000ffff407224 */ /* 0x000fe200078e00ff */
[----:B------:R-:W-:Y:S01]  /*0700*/  CS2R R62, SRZ ;  /* 0x00000000003e7805 */ /* 0x000fe2000001ff00 */
[----:B------:R-:W-:Y:S01]  /*0710*/  CS2R R60, SRZ ;  /* 0x00000000003c7805 */ /* 0x000fe2000001ff00 */
[----:B------:R-:W-:Y:S01]  /*0720*/  ULEA.HI.SX32 UR4, UR5, UR4, 0x1c ;  /* 0x0000000405047291 */ /* 0x000fe2000f8fe23f */
[----:B------:R-:W-:Y:S01]  /*0730*/  CS2R R58, SRZ ;  /* 0x00000000003a7805 */ /* 0x000fe2000001ff00 */
[----:B------:R-:W-:Y:S01]  /*0740*/  CS2R R56, SRZ ;  /* 0x0000000000387805 */ /* 0x000fe2000001ff00 */
[----:B------:R-:W-:Y:S01]  /*0750*/  CS2R R54, SRZ ;  /* 0x0000000000367805 */ /* 0x000fe2000001ff00 */
[----:B------:R-:W-:Y:S01]  /*0760*/  UISETP.LT.AND UP2, UPT, URZ, UR4, UPT ;  /* 0x000000043f00728c */ /* 0x000fe2000bf41270 */
[----:B------:R-:W-:Y:S01]  /*0770*/  CS2R R52, SRZ ;  /* 0x0000000000347805 */ /* 0x000fe2000001ff00 */
[----:B------:R-:W-:Y:S01]  /*0780*/  CS2R R106, SRZ ;  /* 0x00000000006a7805 */ /* 0x000fe2000001ff00 */
[----:B------:R-:W-:Y:S01]  /*0790*/  CS2R R104, SRZ ;  /* 0x0000000000687805 */ /* 0x000fe2000001ff00 */
[----:B------:R-:W-:Y:S01]  /*07a0*/  USEL UR6, URZ, UR4, !UP2 ;  /* 0x000000043f067287 */ /* 0x000fe2000d000000 */
[----:B------:R-:W-:Y:S01]  /*07b0*/  CS2R R110, SRZ ;  /* 0x00000000006e7805 */ /* 0x000fe2000001ff00 */
[----:B------:R-:W-:Y:S01]  /*07c0*/  CS2R R108, SRZ ;  /* 0x00000000006c7805 */ /* 0x000fe2000001ff00 */
[----:B------:R-:W-:Y:S01]  /*07d0*/  CS2R R102, SRZ ;  /* 0x0000000000667805 */ /* 0x000fe2000001ff00 */
[----:B------:R-:W-:Y:S01]  /*07e0*/  UISETP.GT.AND UP2, UPT, UR7, UR6, UPT ;  /* 0x000000060700728c */ /* 0x000fe2000bf44270 */
[----:B------:R-:W-:Y:S01]  /*07f0*/  CS2R R100, SRZ ;  /* 0x0000000000647805 */ /* 0x000fe2000001ff00 */
[----:B------:R-:W-:Y:S01]  /*0800*/  CS2R R98, SRZ ;  /* 0x0000000000627805 */ /* 0x000fe2000001ff00 */
[----:B------:R-:W-:Y:S01]  /*0810*/  MOV R97, RZ ;  /* 0x000000ff00617202 */ /* 0x000fe20000000f00 */
[----:B------:R-:W-:Y:S01]  /*0820*/  CS2R R6, SRZ ;  /* 0x0000000000067805 */ /* 0x000fe2000001ff00 */
[----:B------:R-:W-:Y:S01]  /*0830*/  CS2R R94, SRZ ;  /* 0x00000000005e7805 */ /* 0x000fe2000001ff00 */
[----:B------:R-:W-:Y:S01]  /*0840*/  PLOP3.LUT P0, PT, PT, PT, UP2, 0x80, 0x0 ;  /* 0x000000000000781c */ /* 0x000fe20003f0f028 */
        /* <DEDUP_REMOVED lines=27> */
[----:B------:R-:W-:Y:S01]  /*0a00*/  UMOV UR18, 0x60 ;  /* 0x0000006000127882 */ /* 0x000fe20000000000 */
[----:B------:R-:W-:Y:S01]  /*0a10*/  IMAD.MOV.U32 R0, RZ, RZ, c[0x0][0x2b8] ;  /* 0x0000ae00ff007624 */ /* 0x000fe200078e00ff */
[----:B------:R-:W-:Y:S01]  /*0a20*/  ULDC.64 UR4, c[0x0][0x2b0] ;  /* 0x0000ac0000047ab9 */ /* 0x000fe20000000a00 */
[----:B------:R-:W-:Y:S01]  /*0a30*/  LEA.HI R4, R99, R96, RZ, 0x3 ;  /* 0x0000006063047211 */ /* 0x000fe200078f18ff */
[----:B------:R1:W2:Y:S01]  /*0a40*/  @P0 LDG.E R2, [R2.64] ;  /* 0x0000002a02020981 */ /* 0x0002a2000c1e1900 */
[----:B------:R-:W-:Y:S01]  /*0a50*/  UIMAD UR13, UR7, UR18, -0x60 ;  /* 0xffffffa0070d74a4 */ /* 0x000fe2000f8e0212 */
[----:B------:R-:W-:Y:S01]  /*0a60*/  ISETP.NE.AND P3, PT, R0, 0x1, PT ;  /* 0x000000010000780c */ /* 0x000fe20003f65270 */
[----:B------:R-:W-:Y:S01]  /*0a70*/  IMAD.MOV.U32 R215, RZ, RZ, RZ ;  /* 0x000000ffffd77224 */ /* 0x000fe200078e00ff */
[----:B------:R-:W-:-:S02]  /*0a80*/  LOP3.LUT R19, R4, 0xfffffff8, RZ, 0xc0, !PT ;  /* 0xfffffff804137812 */ /* 0x000fc400078ec0ff */
[----:B------:R-:W-:-:S03]  /*0a90*/  SHF.R.S32.HI R4, RZ, 0x3, R4 ;  /* 0x00000003ff047819 */ /* 0x000fc60000011404 */
[----:B------:R-:W-:-:S04]  /*0aa0*/  IMAD.IADD R19, R96, 0x1, -R19 ;  /* 0x0000000160137824 */ /* 0x000fc800078e0a13 */
[----:B------:R-:W-:-:S05]  /*0ab0*/  IMAD R218, R19, 0x20, R4 ;  /* 0x0000002013da7824 */ /* 0x000fca00078e0204 */
[----:B------:R-:W-:Y:S01]  /*0ac0*/  IADD3 R216, R218, UR13, RZ ;  /* 0x0000000ddad87c10 */ /* 0x000fe2000fffe0ff */
[----:B------:R-:W-:Y:S03]  /*0ad0*/  BAR.SYNC.DEFER_BLOCKING 0x0 ;  /* 0x0000000000007b1d */ /* 0x000fe60000010000 */
[C---:B------:R-:W-:Y:S01]  /*0ae0*/  ISETP.GE.AND P2, PT, R216.reuse, UR11, PT ;  /* 0x0000000bd8007c0c */ /* 0x040fe2000bf46270 */
[----:B-----5:R-:W-:-:S03]  /*0af0*/  IMAD.IADD R216, R216, 0x1, R219 ;  /* 0x00000001d8d87824 */ /* 0x020fc600078e02db */
[----:B------:R-:W-:Y:S01]  /*0b00*/  ISETP.GT.OR P2, PT, R218, 0x5f, P2 ;  /* 0x0000005fda00780c */ /* 0x000fe20001744670 */
[----:B------:R-:W-:-:S04]  /*0b10*/  @P3 IMAD.HI.U32 R0, R216, c[0x0][0x2bc], RZ ;  /* 0x0000af00d8003a27 */ /* 0x000fc800078e00ff */
[----:B-1----:R-:W-:Y:S01]  /*0b20*/  IMAD.MOV.U32 R3, RZ, RZ, R216 ;  /* 0x000000ffff037224 */ /* 0x002fe200078e00d8 */
[----:B------:R-:W-:Y:S01]  /*0b30*/  @P3 SHF.R.U32.HI R3, RZ, c[0x0][0x2c0], R0 ;  /* 0x0000b000ff033a19 */ /* 0x000fe20000011600 */
[----:B------:R-:W-:Y:S01]  /*0b40*/  USHF.R.S32.HI UR20, URZ, 0x1f, UR19 ;  /* 0x0000001f3f147899 */ /* 0x000fe20008011413 */
[----:B--2---:R1:W2:Y:S02]  /*0b50*/  @P0 R2UR UR17, R2 ;  /* 0x00000000021103c2 */ /* 0x0042a400000e0000 */
[----:B--2---:R-:W-:Y:S02]  /*0b60*/  @!UP2 UMOV UR17, UR19 ;  /* 0x000000130011ac82 */ /* 0x004fe40008000000 */
[----:B------:R-:W-:Y:S02]  /*0b70*/  USHF.R.S32.HI UR16, URZ, 0x1f, UR17 ;  /* 0x0000001f3f107899 */ /* 0x000fe40008011411 */
[----:B------:R-:W-:Y:S02]  /*0b80*/  UIMAD.WIDE.U32 UR36, UR17, UR4, URZ ;  /* 0x00000004112472a5 */ /* 0x000fe4000f8e003f */
[----:B------:R-:W-:-:S04]  /*0b90*/  UIMAD UR16, UR16, UR4, URZ ;  /* 0x00000004101072a4 */ /* 0x000fc8000f8e023f */
[----:B------:R-:W-:Y:S01]  /*0ba0*/  UIMAD UR5, UR17, UR5, UR16 ;  /* 0x00000005110572a4 */ /* 0x000fe2000f8e0210 */
[----:B------:R-:W-:Y:S02]  /*0bb0*/  @!P2 IADD3 R5, P1, R3, UR36, RZ ;  /* 0x000000240305ac10 */ /* 0x000fe4000ff3e0ff */
[----:B------:R-:W-:Y:S02]  /*0bc0*/  ULDC.64 UR16, c[0x0][0x1b8] ;  /* 0x00006e0000107ab9 */ /* 0x000fe40000000a00 */
[----:B------:R-:W-:Y:S01]  /*0bd0*/  UIADD3 UR5, UR37, UR5, URZ ;  /* 0x0000000525057290 */ /* 0x000fe2000fffe03f */
[----:B------:R-:W-:-:S05]  /*0be0*/  @!P2 LEA R6, P0, R5, c[0x0][0x2a0], 0x2 ;  /* 0x0000a8000506aa11 */ /* 0x000fca00078010ff */
[----:B------:R-:W-:-:S04]  /*0bf0*/  @!P2 LEA.HI.X.SX32 R0, R3, UR5, 0x1, P1 ;  /* 0x000000050300ac11 */ /* 0x000fc800088f0eff */
[----:B------:R-:W-:-:S05]  /*0c00*/  @!P2 LEA.HI.X R7, R5, c[0x0][0x2a4], R0, 0x2, P0 ;  /* 0x0000a9000507aa11 */ /* 0x000fca00000f1400 */
[----:B------:R2:W3:Y:S01]  /*0c10*/  @!P2 LDG.E R215, [R6.64] ;  /* 0x0000002a06d7a981 */ /* 0x0004e2000c1e1900 */
[----:B------:R-:W-:Y:S01]  /*0c20*/  PLOP3.LUT P1, PT, PT, PT, UP1, 0x80, 0x0 ;  /* 0x000000000000781c */ /* 0x000fe20003f2f018 */
[----:B------:R-:W-:Y:S01]  /*0c30*/  UIMAD UR4, UR10, UR16, URZ ;  /* 0x000000100a0472a4 */ /* 0x000fe2000f8e023f */
[----:B------:R-:W-:Y:S01]  /*0c40*/  PLOP3.LUT P0, PT, PT, PT, UP1, 0x80, 0x0 ;  /* 0x000000000000781c */ /* 0x000fe20003f0f018 */
[----:B------:R-:W-:Y:S01]  /*0c50*/  UIMAD.WIDE.U32 UR22, UR12, UR16, URZ ;  /* 0x000000100c1672a5 */ /* 0x000fe2000f8e003f */
[----:B------:R-:W-:Y:S01]  /*0c60*/  IADD3 R0, R218, UR15, RZ ;  /* 0x0000000fda007c10 */ /* 0x000fe2000fffe0ff */
[----:B------:R-:W-:Y:S01]  /*0c70*/  UIMAD UR4, UR12, UR17, UR4 ;  /* 0x000000110c0472a4 */ /* 0x000fe2000f8e0204 */
[----:B------:R-:W-:Y:S01]  /*0c80*/  IMAD.SHL.U32 R230, R19, 0x8, RZ ;  /* 0x0000000813e67824 */ /* 0x000fe200078e00ff */
[-C--:B------:R-:W-:Y:S01]  /*0c90*/  LEA.HI R217, R99, R96.reuse, RZ, 0x6 ;  /* 0x0000006063d97211 */ /* 0x080fe200078f30ff */
[----:B------:R-:W-:Y:S01]  /*0ca0*/  ULDC.64 UR16, c[0x0][0x1c0] ;  /* 0x0000700000107ab9 */ /* 0x000fe20000000a00 */
[----:B------:R-:W-:Y:S01]  /*0cb0*/  IMAD.MOV R3, RZ, RZ, -R3 ;  /* 0x000000ffff037224 */ /* 0x000fe200078e0a03 */
[----:B------:R-:W-:Y:S01]  /*0cc0*/  UIADD3 UR23, UR23, UR4, URZ ;  /* 0x0000000417177290 */ /* 0x000fe2000fffe03f */
[----:B------:R-:W-:Y:S01]  /*0cd0*/  IADD3 R17, R230, 0x40, RZ ;  /* 0x00000040e6117810 */ /* 0x000fe20007ffe0ff */
[----:B------:R-:W-:Y:S01]  /*0ce0*/  UIMAD UR20, UR20, UR16, URZ ;  /* 0x00000010141472a4 */ /* 0x000fe2000f8e023f */
[----:B-1----:R-:W-:Y:S01]  /*0cf0*/  @P1 IMAD.HI.U32 R2, R0, c[0x0][0x2c8], RZ ;  /* 0x0000b20000021a27 */ /* 0x002fe200078e00ff */
[----:B------:R-:W-:Y:S01]  /*0d00*/  UIMAD.WIDE.U32 UR22, UR19, UR16, UR22 ;  /* 0x00000010131672a5 */ /* 0x000fe2000f8e0016 */
[----:B------:R-:W-:Y:S01]  /*0d10*/  ISETP.GE.AND P5, PT, R230, c[0x0][0x198], PT ;  /* 0x00006600e6007a0c */ /* 0x000fe20003fa6270 */
[----:B------:R-:W-:Y:S01]  /*0d20*/  UIMAD UR17, UR19, UR17, UR20 ;  /* 0x00000011131172a4 */ /* 0x000fe2000f8e0214 */
[----:B------:R-:W-:Y:S01]  /*0d30*/  IMAD R216, R3, c[0x0][0x2b8], R216 ;  /* 0x0000ae0003d87a24 */ /* 0x000fe200078e02d8 */
[----:B------:R-:W-:Y:S01]  /*0d40*/  ULDC UR4, c[0x0][0x168] ;  /* 0x00005a0000047ab9 */ /* 0x000fe20000000800 */
[----:B------:R-:W-:Y:S01]  /*0d50*/  IMAD.SHL.U32 R217, R217, 0x8, RZ ;  /* 0x00000008d9d97824 */ /* 0x000fe200078e00ff */
[----:B------:R-:W-:Y:S01]  /*0d60*/  UIADD3 UR17, UR23, UR17, URZ ;  /* 0x0000001117117290 */ /* 0x000fe2000fffe03f */
[----:B------:R-:W-:Y:S01]  /*0d70*/  IMAD.U32 R9, RZ, RZ, UR23 ;  /* 0x00000017ff097e24 */ /* 0x000fe2000f8e00ff */
[----:B------:R-:W-:Y:S01]  /*0d80*/  UIMAD UR9, UR9, UR4, URZ ;  /* 0x00000004090972a4 */ /* 0x000fe2000f8e023f */
[----:B------:R-:W-:Y:S01]  /*0d90*/  IMAD.U32 R8, RZ, RZ, UR22 ;  /* 0x00000016ff087e24 */ /* 0x000fe2000f8e00ff */
[----:B------:R-:W-:Y:S01]  /*0da0*/  SHF.R.S32.HI R13, RZ, 0x1f, R216 ;  /* 0x0000001fff0d7819 */ /* 0x000fe200000114d8 */
[----:B--2---:R-:W-:Y:S01]  /*0db0*/  IMAD.MOV.U32 R7, RZ, RZ, R0 ;  /* 0x000000ffff077224 */ /* 0x004fe200078e0000 */
[----:B------:R-:W-:Y:S01]  /*0dc0*/  @P0 SHF.R.U32.HI R7, RZ, c[0x0][0x2cc], R2 ;  /* 0x0000b300ff070a19 */ /* 0x000fe20000011602 */
[----:B------:R-:W-:Y:S01]  /*0dd0*/  IMAD.U32 R9, RZ, RZ, UR17 ;  /* 0x00000011ff097e24 */ /* 0x000fe2000f8e00ff */
[----:B------:R-:W-:Y:S01]  /*0de0*/  ISETP.GE.AND P6, PT, R17, c[0x0][0x198], PT ;  /* 0x0000660011007a0c */ /* 0x000fe20003fc6270 */
[----:B------:R-:W-:Y:S01]  /*0df0*/  IMAD.WIDE.U32 R24, R216, c[0x0][0x1e0], RZ ;  /* 0x00007800d8187a25 */ /* 0x000fe200078e00ff */
[--C-:B------:R-:W-:Y:S01]  /*0e00*/  SHF.R.S32.HI R2, RZ, 0x1f, R7.reuse ;  /* 0x0000001fff027819 */ /* 0x100fe20000011407 */
[----:B------:R-:W-:Y:S01]  /*0e10*/  ULDC.64 UR16, c[0x0][0x1e8] ;  /* 0x00007a0000107ab9 */ /* 0x000fe20000000a00 */
[-C--:B------:R-:W-:Y:S01]  /*0e20*/  LEA.HI R214, R99, R96.reuse, RZ, 0x4 ;  /* 0x0000006063d67211 */ /* 0x080fe200078f20ff */
[----:B------:R-:W-:Y:S01]  /*0e30*/  IMAD.MOV R5, RZ, RZ, -R7 ;  /* 0x000000ffff057224 */ /* 0x000fe200078e0a07 */
[----:B------:R-:W-:Y:S01]  /*0e40*/  UIMAD UR4, UR10, UR16, URZ ;  /* 0x000000100a0472a4 */ /* 0x000fe2000f8e023f */
[----:B------:R-:W-:Y:S01]  /*0e50*/  IMAD R2, R2, c[0x0][0x1b0], RZ ;  /* 0x00006c0002027a24 */ /* 0x000fe200078e02ff */
[----:B------:R-:W-:Y:S01]  /*0e60*/  UIMAD.WIDE.U32 UR40, UR12, UR16, URZ ;  /* 0x000000100c2872a5 */ /* 0x000fe2000f8e003f */
[----:B------:R-:W-:Y:S01]  /*0e70*/  IMAD R5, R5, c[0x0][0x2c4], R0 ;  /* 0x0000b10005057a24 */ /* 0x000fe200078e0200 */
[----:B------:R-:W-:Y:S01]  /*0e80*/  UIMAD UR4, UR12, UR17, UR4 ;  /* 0x000000110c0472a4 */ /* 0x000fe2000f8e0204 */
[C---:B------:R-:W-:Y:S01]  /*0e90*/  IMAD.WIDE.U32 R8, R7.reuse, c[0x0][0x1b0], R8 ;  /* 0x00006c0007087a25 */ /* 0x040fe200078e0008 */
[----:B------:R-:W-:Y:S01]  /*0ea0*/  SHF.R.S32.HI R15, RZ, 0x4, R214 ;  /* 0x00000004ff0f7819 */ /* 0x000fe200000114d6 */
[----:B------:R-:W-:Y:S01]  /*0eb0*/  ULDC.64 UR16, c[0x0][0x210] ;  /* 0x0000840000107ab9 */ /* 0x000fe20000000a00 */
[----:B------:R-:W-:Y:S01]  /*0ec0*/  SHF.R.S32.HI R0, RZ, 0x1f, R5 ;  /* 0x0000001fff007819 */ /* 0x000fe20000011405 */
[----:B------:R-:W-:Y:S01]  /*0ed0*/  IMAD R7, R7, c[0x0][0x1b4], R2 ;  /* 0x00006d0007077a24 */ /* 0x000fe200078e0202 */
[----:B------:R-:W-:Y:S01]  /*0ee0*/  LEA.HI R98, R99, R96, RZ, 0x5 ;  /* 0x0000006063627211 */ /* 0x000fe200078f28ff */
[----:B------:R-:W-:-:S02]  /*0ef0*/  UIMAD UR10, UR10, UR16, URZ ;  /* 0x000000100a0a72a4 */ /* 0x000fc4000f8e023f */
[----:B------:R-:W-:Y:S01]  /*0f00*/  IMAD.IADD R9, R9, 0x1, R7 ;  /* 0x0000000109097824 */ /* 0x000fe200078e0207 */
[----:B------:R-:W-:Y:S01]  /*0f10*/  SHF.R.S32.HI R97, RZ, 0x5, R98 ;  /* 0x00000005ff617819 */ /* 0x000fe20000011462 */
[----:B------:R-:W-:Y:S01]  /*0f20*/  IMAD R0, R0, c[0x0][0x1a8], RZ ;  /* 0x00006a0000007a24 */ /* 0x000fe200078e02ff */
[----:B------:R-:W-:Y:S01]  /*0f30*/  UIMAD.WIDE.U32 UR38, UR12, UR16, URZ ;  /* 0x000000100c2672a5 */ /* 0x000fe2000f8e003f */
[C---:B------:R-:W-:Y:S01]  /*0f40*/  IMAD.WIDE.U32 R6, R5.reuse, c[0x0][0x1a8], R8 ;  /* 0x00006a0005067a25 */ /* 0x040fe200078e0008 */
[----:B------:R-:W-:Y:S01]  /*0f50*/  SHF.R.S32.HI R8, RZ, 0x1f, R17 ;  /* 0x0000001fff087819 */ /* 0x000fe20000011411 */
[----:B------:R-:W-:Y:S02]  /*0f60*/  UIMAD UR10, UR12, UR17, UR10 ;  /* 0x000000110c0a72a4 */ /* 0x000fe4000f8e020a */
[----:B------:R-:W-:Y:S01]  /*0f70*/  IMAD R11, R5, c[0x0][0x1ac], R0 ;  /* 0x00006b00050b7a24 */ /* 0x000fe200078e0200 */
[----:B------:R-:W-:Y:S01]  /*0f80*/  LEA R16, P0, R6, c[0x0][0x160], 0x1 ;  /* 0x0000580006107a11 */ /* 0x000fe200078008ff */
[C---:B------:R-:W-:Y:S01]  /*0f90*/  IMAD.SHL.U32 R9, R4.reuse, 0x40, RZ ;  /* 0x0000004004097824 */ /* 0x040fe200078e00ff */
[----:B------:R-:W-:Y:S01]  /*0fa0*/  IADD3 R0, R4, UR15, RZ ;  /* 0x0000000f04007c10 */ /* 0x000fe2000fffe0ff */
[----:B------:R-:W-:Y:S01]  /*0fb0*/  IMAD.IADD R14, R7, 0x1, R11 ;  /* 0x00000001070e7824 */ /* 0x000fe200078e020b */
[----:B------:R-:W-:Y:S01]  /*0fc0*/  LEA.HI R229, R8, R17, RZ, 0x3 ;  /* 0x0000001108e57211 */ /* 0x000fe200078f18ff */
[----:B------:R-:W-:Y:S01]  /*0fd0*/  SHFL.IDX PT, R20, R16, 0x1, 0x181f ;  /* 0x00381f0010147f89 */ /* 0x000fe200000e0000 */
[----:B------:R-:W-:Y:S01]  /*0fe0*/  LOP3.LUT R9, R9, 0x1c0, RZ, 0xc0, !PT ;  /* 0x000001c009097812 */ /* 0x000fe200078ec0ff */
[----:B------:R-:W-:Y:S01]  /*0ff0*/  UIADD3 UR10, UR39, UR10, URZ ;  /* 0x0000000a270a7290 */ /* 0x000fe2000fffe03f */
[----:B------:R-:W-:Y:S01]  /*1000*/  LEA.HI.X R14, R6, c[0x0][0x164], R14, 0x1, P0 ;  /* 0x00005900060e7a11 */ /* 0x000fe200000f0c0e */
[----:B------:R-:W-:Y:S01]  /*1010*/  SHFL.IDX PT, R10, R16, 0x2, 0x181f ;  /* 0x00581f00100a7f89 */ /* 0x000fe200000e0000 */
[----:B------:R-:W-:Y:S01]  /*1020*/  SHF.R.U32.HI R5, RZ, 0x3, R9 ;  /* 0x00000003ff057819 */ /* 0x000fe20000011609 */
[----:B------:R-:W-:Y:S01]  /*1030*/  UIADD3 UR16, UR7, -0x1, URZ ;  /* 0xffffffff07107890 */ /* 0x000fe2000fffe03f */
[----:B------:R-:W-:Y:S01]  /*1040*/  LOP3.LUT R2, R9, 0x38, R230, 0xf8, !PT ;  /* 0x0000003809027812 */ /* 0x000fe200078ef8e6 */
[----:B------:R-:W-:Y:S01]  /*1050*/  SHFL.IDX PT, R6, R16, RZ, 0x181f ;  /* 0x00181fff10067589 */ /* 0x000fe200000e0000 */
[----:B------:R-:W-:Y:S01]  /*1060*/  ISETP.GE.AND P0, PT, R0, UR9, PT ;  /* 0x0000000900007c0c */ /* 0x000fe2000bf06270 */
[----:B------:R-:W-:Y:S01]  /*1070*/  UISETP.GT.AND UP2, UPT, UR16, UR6, UPT ;  /* 0x000000061000728c */ /* 0x000fe2000bf44270 */
[----:B------:R-:W-:Y:S01]  /*1080*/  LOP3.LUT R2, R2, R5, RZ, 0x3c, !PT ;  /* 0x0000000502027212 */ /* 0x000fe200078e3cff */
[----:B------:R-:W1:Y:S01]  /*1090*/  SHFL.IDX PT, R7, R14, RZ, 0x181f ;  /* 0x00181fff0e077589 */ /* 0x000e6200000e0000 */
[----:B------:R-:W-:-:S02]  /*10a0*/  IADD3 R3, R0, 0x20, RZ ;  /* 0x0000002000037810 */ /* 0x000fc40007ffe0ff */
[----:B------:R-:W-:Y:S01]  /*10b0*/  LOP3.LUT R217, R2, 0xfffffe00, R217, 0xf8, !PT ;  /* 0xfffffe0002d97812 */ /* 0x000fe200078ef8d9 */
[----:B------:R-:W2:Y:S01]  /*10c0*/  SHFL.IDX PT, R21, R14, 0x1, 0x181f ;  /* 0x00381f000e157f89 */ /* 0x000ea200000e0000 */
[----:B------:R-:W-:Y:S01]  /*10d0*/  ISETP.GE.AND P4, PT, R3, UR9, PT ;  /* 0x0000000903007c0c */ /* 0x000fe2000bf86270 */
[----:B------:R-:W-:Y:S01]  /*10e0*/  IMAD R3, R13, c[0x0][0x1e0], RZ ;  /* 0x000078000d037a24 */ /* 0x000fe200078e02ff */
[----:B------:R-:W-:Y:S01]  /*10f0*/  IADD3 R2, R0, 0x40, RZ ;  /* 0x0000004000027810 */ /* 0x000fe20007ffe0ff */
[----:B------:R-:W-:Y:S01]  /*1100*/  IMAD.SHL.U32 R217, R217, 0x2, RZ ;  /* 0x00000002d9d97824 */ /* 0x000fe200078e00ff */
[----:B------:R-:W-:Y:S01]  /*1110*/  LOP3.LUT R229, R229, 0xfffffff8, RZ, 0xc0, !PT ;  /* 0xfffffff8e5e57812 */ /* 0x000fe200078ec0ff */
[----:B------:R-:W-:Y:S01]  /*1120*/  IMAD R3, R216, c[0x0][0x1e4], R3 ;  /* 0x00007900d8037a24 */ /* 0x000fe200078e0203 */
[----:B------:R-:W-:Y:S01]  /*1130*/  IADD3 R0, R0, 0x60, RZ ;  /* 0x0000006000007810 */ /* 0x000fe20007ffe0ff */
[----:B------:R-:W4:Y:S01]  /*1140*/  SHFL.IDX PT, R11, R14, 0x2, 0x181f ;  /* 0x00581f000e0b7f89 */ /* 0x000f2200000e0000 */
[----:B------:R-:W-:Y:S01]  /*1150*/  ISETP.GE.AND P2, PT, R2, UR9, PT ;  /* 0x0000000902007c0c */ /* 0x000fe2000bf46270 */
[----:B------:R-:W-:Y:S01]  /*1160*/  IMAD.IADD R25, R25, 0x1, R3 ;  /* 0x0000000119197824 */ /* 0x000fe200078e0203 */
[----:B------:R-:W-:Y:S01]  /*1170*/  ISETP.GE.AND P1, PT, R0, UR9, PT ;  /* 0x0000000900007c0c */ /* 0x000fe2000bf26270 */
[----:B------:R-:W-:Y:S01]  /*1180*/  UIADD3 UR9, UR41, UR4, URZ ;  /* 0x0000000429097290 */ /* 0x000fe2000fffe03f */
[----:B------:R-:W-:Y:S01]  /*1190*/  SHF.R.S32.HI R232, RZ, 0x1f, R229 ;  /* 0x0000001fffe87819 */ /* 0x000fe200000114e5 */
[----:B------:R-:W-:Y:S01]  /*11a0*/  UIMAD UR4, UR7, -0x60, UR18 ;  /* 0xffffffa0070478a4 */ /* 0x000fe2000f8e0212 */
[----:B------:R-:W-:-:S02]  /*11b0*/  IADD3 R225, R217, 0x100, RZ ;  /* 0x00000100d9e17810 */ /* 0x000fc40007ffe0ff */
[C---:B------:R-:W-:Y:S01]  /*11c0*/  IADD3 R224, R217.reuse, 0x3100, RZ ;  /* 0x00003100d9e07810 */ /* 0x040fe20007ffe0ff */
[----:B------:R-:W-:Y:S01]  /*11d0*/  UIADD3 UR18, UR4, UR11, URZ ;  /* 0x0000000b04127290 */ /* 0x000fe2000fffe03f */
[C---:B------:R-:W-:Y:S01]  /*11e0*/  IADD3 R223, R217.reuse, 0x1100, RZ ;  /* 0x00001100d9df7810 */ /* 0x040fe20007ffe0ff */
[----:B-1----:R-:W-:Y:S01]  /*11f0*/  @!P0 IMAD.WIDE R8, R230, 0x2, R6 ;  /* 0x00000002e6088825 */ /* 0x002fe200078e0206 */
[----:B------:R-:W-:-:S03]  /*1200*/  IADD3 R222, R217, 0x4100, RZ ;  /* 0x00004100d9de7810 */ /* 0x000fc60007ffe0ff */
[C---:B------:R-:W-:Y:S01]  /*1210*/  @!P0 IMAD.WIDE R6, R229.reuse, 0x2, R6 ;  /* 0x00000002e5068825 */ /* 0x040fe200078e0206 */
[----:B------:R1:W-:Y:S03]  /*1220*/  @!P0 LDGSTS.E.BYPASS.LTC128B.128 [R217+0x100], [R8.64], !P5 ;  /* 0x0010000008d98fae */ /* 0x0003e6000e901d6a */
[--C-:B--2---:R-:W-:Y:S01]  /*1230*/  @!P4 IMAD.WIDE R22, R230, 0x2, R20.reuse ;  /* 0x00000002e616c825 */ /* 0x104fe200078e0214 */
[----:B------:R2:W-:Y:S03]  /*1240*/  @!P0 LDGSTS.E.BYPASS.LTC128B.128 [R217+0x4100], [R6.64], !P6 ;  /* 0x0410000006d98fae */ /* 0x0005e6000f101d6a */
[C---:B------:R-:W-:Y:S01]  /*1250*/  @!P4 IMAD.WIDE R20, R229.reuse, 0x2, R20 ;  /* 0x00000002e514c825 */ /* 0x040fe200078e0214 */
[----:B------:R3:W-:Y:S03]  /*1260*/  @!P4 LDGSTS.E.BYPASS.LTC128B.128 [R217+0x1100], [R22.64], !P5 ;  /* 0x0110000016d9cfae */ /* 0x0007e6000e901d6a */
[----:B----4-:R-:W-:Y:S01]  /*1270*/  @!P2 IMAD.WIDE R26, R229, 0x2, R10 ;  /* 0x00000002e51aa825 */ /* 0x010fe200078e020a */
[----:B------:R4:W-:Y:S01]  /*1280*/  @!P4 LDGSTS.E.BYPASS.LTC128B.128 [R217+0x5100], [R20.64], !P6 ;  /* 0x0510000014d9cfae */ /* 0x0009e2000f101d6a */
[----:B------:R-:W-:-:S04]  /*1290*/  ISETP.GE.AND P4, PT, R17, c[0x0][0x1d4], PT ;  /* 0x0000750011007a0c */ /* 0x000fc80003f86270 */
[----:B------:R-:W-:Y:S02]  /*12a0*/  SEL R231, RZ, 0x10, P4 ;  /* 0x00000010ffe77807 */ /* 0x000fe40002000000 */
[C---:B-1----:R-:W-:Y:S02]  /*12b0*/  LOP3.LUT R9, R214.reuse, 0xfffffff0, RZ, 0xc0, !PT ;  /* 0xfffffff0d6097812 */ /* 0x042fe400078ec0ff */
[----:B------:R-:W-:Y:S01]  /*12c0*/  LEA.HI R214, R214, R15, RZ, 0x1 ;  /* 0x0000000fd6d67211 */ /* 0x000fe200078f08ff */
[----:B--2---:R1:W-:Y:S02]  /*12d0*/  SHFL.IDX PT, R6, R16, 0x3, 0x181f ;  /* 0x00781f0010067f89 */ /* 0x0043e400000e0000 */
[----:B------:R-:W-:Y:S01]  /*12e0*/  IMAD.IADD R9, R96, 0x1, -R9 ;  /* 0x0000000160097824 */ /* 0x000fe200078e0a09 */
[----:B------:R-:W-:Y:S01]  /*12f0*/  LOP3.LUT R214, R214, 0xfffffffe, RZ, 0xc0, !PT ;  /* 0xfffffffed6d67812 */ /* 0x000fe200078ec0ff */
[----:B------:R2:W4:Y:S03]  /*1300*/  SHFL.IDX PT, R7, R14, 0x3, 0x181f ;  /* 0x00781f000e077f89 */ /* 0x00052600000e0000 */
[----:B------:R-:W-:Y:S01]  /*1310*/  SHF.R.S32.HI R2, RZ, 0x1f, R9 ;  /* 0x0000001fff027819 */ /* 0x000fe20000011409 */
[----:B------:R-:W-:-:S03]  /*1320*/  IMAD.IADD R214, R15, 0x1, -R214 ;  /* 0x000000010fd67824 */ /* 0x000fc600078e0ad6 */
[----:B------:R-:W-:Y:S01]  /*1330*/  LEA.HI R2, R2, R9, RZ, 0x3 ;  /* 0x0000000902027211 */ /* 0x000fe200078f18ff */
[----:B-1----:R-:W-:Y:S02]  /*1340*/  IMAD.MOV.U32 R16, RZ, RZ, 0x20 ;  /* 0x00000020ff107424 */ /* 0x002fe400078e00ff */
[----:B--2---:R-:W-:-:S04]  /*1350*/  @!P2 IMAD.WIDE R14, R230, 0x2, R10 ;  /* 0x00000002e60ea825 */ /* 0x004fc800078e020a */
[C-C-:B----4-:R-:W-:Y:S01]  /*1360*/  @!P1 IMAD.WIDE R10, R230.reuse, 0x2, R6.reuse ;  /* 0x00000002e60a9825 */ /* 0x150fe200078e0206 */
[----:B------:R1:W-:Y:S04]  /*1370*/  @!P2 LDGSTS.E.BYPASS.LTC128B.128 [R217+0x2100], [R14.64], !P5 ;  /* 0x021000000ed9afae */ /* 0x0003e8000e901d6a */
[----:B------:R2:W-:Y:S04]  /*1380*/  @!P2 LDGSTS.E.BYPASS.LTC128B.128 [R217+0x6100], [R26.64], !P6 ;  /* 0x061000001ad9afae */ /* 0x0005e8000f101d6a */
[----:B------:R4:W-:Y:S01]  /*1390*/  @!P1 LDGSTS.E.BYPASS.LTC128B.128 [R217+0x3100], [R10.64], !P5 ;  /* 0x031000000ad99fae */ /* 0x0009e2000e901d6a */
[----:B------:R-:W-:Y:S01]  /*13a0*/  ISETP.GE.AND P5, PT, R230, c[0x0][0x1d4], PT ;  /* 0x00007500e6007a0c */ /* 0x000fe20003fa6270 */
[----:B-1----:R-:W-:-:S04]  /*13b0*/  @!P1 IMAD.WIDE R14, R229, 0x2, R6 ;  /* 0x00000002e50e9825 */ /* 0x002fc800078e0206 */
[----:B------:R-:W-:Y:S01]  /*13c0*/  IMAD.SHL.U32 R6, R214, 0x8, RZ ;  /* 0x00000008d6067824 */ /* 0x000fe200078e00ff */
[----:B------:R1:W-:Y:S04]  /*13d0*/  @!P1 LDGSTS.E.BYPASS.LTC128B.128 [R217+0x7100], [R14.64], !P6 ;  /* 0x071000000ed99fae */ /* 0x0003e8000f101d6a */
[----:B------:R-:W0:Y:S01]  /*13e0*/  LDGDEPBAR ;  /* 0x00000000000079af */ /* 0x000e220000000000 */
[----:B-1----:R-:W-:Y:S01]  /*13f0*/  IMAD.WIDE.U32 R14, R216, c[0x0][0x208], RZ ;  /* 0x00008200d80e7a25 */ /* 0x002fe200078e00ff */
[----:B---3--:R-:W-:-:S03]  /*1400*/  SHF.R.S32.HI R12, RZ, 0x1f, R215 ;  /* 0x0000001fff0c7819 */ /* 0x008fc600000114d7 */
[----:B------:R-:W-:-:S04]  /*1410*/  IMAD.WIDE.U32 R24, R215, c[0x0][0x1f0], R24 ;  /* 0x00007c00d7187a25 */ /* 0x000fc800078e0018 */
[----:B------:R-:W-:Y:S01]  /*1420*/  IMAD R0, R12, c[0x0][0x1f0], RZ ;  /* 0x00007c000c007a24 */ /* 0x000fe200078e02ff */
[----:B------:R-:W-:Y:S02]  /*1430*/  IADD3 R8, P0, R24, UR40, RZ ;  /* 0x0000002818087c10 */ /* 0x000fe4000ff1e0ff */
[----:B------:R-:W-:Y:S01]  /*1440*/  IADD3 R24, -R4, UR18, RZ ;  /* 0x0000001204187c10 */ /* 0x000fe2000fffe1ff */
[----:B------:R-:W-:Y:S01]  /*1450*/  IMAD R5, R215, c[0x0][0x1f4], R0 ;  /* 0x00007d00d7057a24 */ /* 0x000fe200078e0200 */
[C---:B------:R-:W-:Y:S01]  /*1460*/  LOP3.LUT R0, R2.reuse, 0xfffffff8, RZ, 0xc0, !PT ;  /* 0xfffffff802007812 */ /* 0x040fe200078ec0ff */
[----:B------:R-:W-:Y:S01]  /*1470*/  IMAD.SHL.U32 R2, R2, 0x40, RZ ;  /* 0x0000004002027824 */ /* 0x000fe200078e00ff */
[----:B------:R-:W-:Y:S01]  /*1480*/  ISETP.GE.AND P2, PT, R24, 0x21, PT ;  /* 0x000000211800780c */ /* 0x000fe20003f46270 */
[----:B------:R-:W-:Y:S01]  /*1490*/  IMAD.SHL.U32 R4, R4, 0x8, RZ ;  /* 0x0000000804047824 */ /* 0x000fe200078e00ff */
[----:B------:R-:W-:Y:S01]  /*14a0*/  IADD3.X R5, R25, UR9, R5, P0, !PT ;  /* 0x0000000919057c10 */ /* 0x000fe200087fe405 */
[----:B------:R-:W-:Y:S01]  /*14b0*/  IMAD.IADD R0, R9, 0x1, -R0 ;  /* 0x0000000109007824 */ /* 0x000fe200078e0a00 */
[----:B------:R-:W-:Y:S01]  /*14c0*/  LEA R3, P0, R8, c[0x0][0x1c8], 0x1 ;  /* 0x0000720008037a11 */ /* 0x000fe200078008ff */
[----:B------:R-:W-:Y:S01]  /*14d0*/  IMAD.U32 R9, RZ, RZ, UR12 ;  /* 0x0000000cff097e24 */ /* 0x000fe2000f8e00ff */
[----:B------:R-:W-:Y:S01]  /*14e0*/  ISETP.GT.AND P1, PT, R24, 0x40, PT ;  /* 0x000000401800780c */ /* 0x000fe20003f24270 */
[----:B------:R-:W-:Y:S01]  /*14f0*/  IMAD.SHL.U32 R7, R0, 0x40, RZ ;  /* 0x0000004000077824 */ /* 0x000fe200078e00ff */
[----:B------:R-:W-:Y:S01]  /*1500*/  LEA.HI.X R5, R8, c[0x0][0x1cc], R5, 0x1, P0 ;  /* 0x0000730008057a11 */ /* 0x000fe200000f0c05 */
[----:B------:R-:W-:Y:S01]  /*1510*/  IMAD R8, R216, c[0x0][0x1e0], RZ ;  /* 0x00007800d8087a24 */ /* 0x000fe200078e02ff */
[----:B------:R-:W-:Y:S01]  /*1520*/  SHFL.IDX PT, R22, R3, RZ, 0x181f ;  /* 0x00181fff03167589 */ /* 0x000fe200000e0000 */
[----:B------:R-:W-:-:S02]  /*1530*/  ISETP.GE.AND P0, PT, R24, 0x1, PT ;  /* 0x000000011800780c */ /* 0x000fc40003f06270 */
[----:B------:R-:W-:Y:S01]  /*1540*/  IMAD R8, R215, c[0x0][0x1f0], R8 ;  /* 0x00007c00d7087a24 */ /* 0x000fe200078e0208 */
[----:B------:R-:W1:Y:S03]  /*1550*/  SHFL.IDX PT, R23, R5, RZ, 0x181f ;  /* 0x00181fff05177589 */ /* 0x000e6600000e0000 */
[----:B------:R-:W-:Y:S01]  /*1560*/  IMAD R8, R9, c[0x0][0x1e8], R8 ;  /* 0x00007a0009087a24 */ /* 0x000fe200078e0208 */
[----:B------:R3:W-:Y:S04]  /*1570*/  SHFL.IDX PT, R28, R3, 0x1, 0x181f ;  /* 0x00381f00031c7f89 */ /* 0x0007e800000e0000 */
[----:B------:R-:W-:Y:S01]  /*1580*/  LEA R8, R8, c[0x0][0x1c8], 0x1 ;  /* 0x0000720008087a11 */ /* 0x000fe200078e08ff */
[----:B------:R-:W1:Y:S04]  /*1590*/  SHFL.IDX PT, R29, R5, 0x1, 0x181f ;  /* 0x00381f00051d7f89 */ /* 0x000e6800000e0000 */
[----:B------:R1:W-:Y:S04]  /*15a0*/  SHFL.IDX PT, R20, R8, 0x2, 0x181f ;  /* 0x00581f0008147f89 */ /* 0x0003e800000e0000 */
[----:B------:R-:W4:Y:S01]  /*15b0*/  SHFL.IDX PT, R21, R5, 0x2, 0x181f ;  /* 0x00581f0005157f89 */ /* 0x000f2200000e0000 */
[----:B---3--:R-:W-:-:S04]  /*15c0*/  LOP3.LUT R3, R7, 0x1c0, RZ, 0xc0, !PT ;  /* 0x000001c007037812 */ /* 0x008fc800078ec0ff */
[----:B------:R-:W-:Y:S02]  /*15d0*/  LOP3.LUT R6, R3, 0x8, R6, 0xf8, !PT ;  /* 0x0000000803067812 */ /* 0x000fe400078ef806 */
[----:B------:R-:W-:Y:S01]  /*15e0*/  SHF.R.U32.HI R3, RZ, 0x3, R3 ;  /* 0x00000003ff037819 */ /* 0x000fe20000011603 */
[----:B-1----:R-:W-:-:S03]  /*15f0*/  @P0 IMAD.WIDE R8, R230, 0x2, R22 ;  /* 0x00000002e6080825 */ /* 0x002fc600078e0216 */
[----:B------:R-:W-:Y:S01]  /*1600*/  LOP3.LUT R3, R6, R3, RZ, 0x3c, !PT ;  /* 0x0000000306037212 */ /* 0x000fe200078e3cff */
[----:B------:R-:W-:Y:S01]  /*1610*/  @P0 IMAD.WIDE R22, R229, 0x2, R22 ;  /* 0x00000002e5160825 */ /* 0x000fe200078e0216 */
[----:B------:R1:W-:Y:S02]  /*1620*/  @P0 LDGSTS.E.BYPASS.LTC128B.128 [R217+0x8100], [R8.64], !P5 ;  /* 0x0810000008d90fae */ /* 0x0003e4000e901d6a */
[----:B------:R-:W-:Y:S01]  /*1630*/  LOP3.LUT R2, R3, 0xfffffe00, R2, 0xf8, !PT ;  /* 0xfffffe0003027812 */ /* 0x000fe200078ef802 */
[C-C-:B------:R-:W-:Y:S01]  /*1640*/  @P2 IMAD.WIDE R6, R230.reuse, 0x2, R28.reuse ;  /* 0x00000002e6062825 */ /* 0x140fe200078e021c */
[----:B------:R3:W-:Y:S03]  /*1650*/  @P0 LDGSTS.E.BYPASS.LTC128B.128 [R217+0xb100], [R22.64], !P4 ;  /* 0x0b10000016d90fae */ /* 0x0007e6000e101d6a */
[C---:B------:R-:W-:Y:S01]  /*1660*/  @P2 IMAD.WIDE R28, R229.reuse, 0x2, R28 ;  /* 0x00000002e51c2825 */ /* 0x040fe200078e021c */
[----:B------:R1:W-:Y:S03]  /*1670*/  @P2 LDGSTS.E.BYPASS.LTC128B.128 [R217+0x9100], [R6.64], !P5 ;  /* 0x0910000006d92fae */ /* 0x0003e6000e901d6a */
[--C-:B----4-:R-:W-:Y:S01]  /*1680*/  @P1 IMAD.WIDE R10, R230, 0x2, R20.reuse ;  /* 0x00000002e60a1825 */ /* 0x110fe200078e0214 */
[----:B------:R4:W-:Y:S03]  /*1690*/  @P2 LDGSTS.E.BYPASS.LTC128B.128 [R217+0xc100], [R28.64], !P4 ;  /* 0x0c1000001cd92fae */ /* 0x0009e6000e101d6a */
[----:B------:R-:W-:Y:S01]  /*16a0*/  @P1 IMAD.WIDE R20, R229, 0x2, R20 ;  /* 0x00000002e5141825 */ /* 0x000fe200078e0214 */
[----:B------:R2:W-:Y:S03]  /*16b0*/  @P1 LDGSTS.E.BYPASS.LTC128B.128 [R217+0xa100], [R10.64], !P5 ;  /* 0x0a1000000ad91fae */ /* 0x0005e6000e901d6a */
[----:B------:R-:W-:Y:S01]  /*16c0*/  IMAD.SHL.U32 R5, R19, 0x40, RZ ;  /* 0x0000004013057824 */ /* 0x000fe200078e00ff */
[----:B------:R3:W-:Y:S01]  /*16d0*/  @P1 LDGSTS.E.BYPASS.LTC128B.128 [R217+0xd100], [R20.64], !P4 ;  /* 0x0d10000014d91fae */ /* 0x0007e2000e101d6a */
[----:B------:R-:W-:-:S02]  /*16e0*/  R2P PR, R0, 0x6 ;  /* 0x0000000600007804 */ /* 0x000fc40000000000 */
[----:B------:R-:W-:Y:S01]  /*16f0*/  LOP3.LUT P0, RZ, R19, 0x2, RZ, 0xc0, !PT ;  /* 0x0000000213ff7812 */ /* 0x000fe2000780c0ff */
[----:B------:R-:W0:Y:S01]  /*1700*/  LDGDEPBAR ;  /* 0x00000000000079af */ /* 0x000e220000000000 */
[----:B------:R-:W-:-:S04]  /*1710*/  LOP3.LUT R5, R5, 0x1c0, RZ, 0xc0, !PT ;  /* 0x000001c005057812 */ /* 0x000fc800078ec0ff */
[----:B------:R-:W-:Y:S02]  /*1720*/  LOP3.LUT R3, R5, 0x8, R4, 0xf8, !PT ;  /* 0x0000000805037812 */ /* 0x000fe400078ef804 */
[----:B------:R-:W-:Y:S01]  /*1730*/  SHF.R.U32.HI R4, RZ, 0x3, R5 ;  /* 0x00000003ff047819 */ /* 0x000fe20000011605 */
[----:B------:R-:W-:Y:S02]  /*1740*/  IMAD.MOV.U32 R5, RZ, RZ, 0x10 ;  /* 0x00000010ff057424 */ /* 0x000fe400078e00ff */
[----:B-1----:R-:W-:Y:S01]  /*1750*/  IMAD R7, R97, 0x400, R2 ;  /* 0x0000040061077824 */ /* 0x002fe200078e0202 */
[----:B------:R-:W-:Y:S02]  /*1760*/  LOP3.LUT R3, R3, R4, RZ, 0x3c, !PT ;  /* 0x0000000403037212 */ /* 0x000fe400078e3cff */
[----:B------:R-:W-:Y:S01]  /*1770*/  SEL R5, R5, 0xfffffff0, !P1 ;  /* 0xfffffff005057807 */ /* 0x000fe20004800000 */
[----:B----4-:R-:W-:Y:S01]  /*1780*/  IMAD.WIDE R28, R229, 0x2, RZ ;  /* 0x00000002e51c7825 */ /* 0x010fe200078e02ff */
[----:B------:R-:W-:-:S03]  /*1790*/  LEA R4, R7, 0x100, 0x1 ;  /* 0x0000010007047811 */ /* 0x000fc600078e08ff */
[----:B------:R-:W-:Y:S01]  /*17a0*/  IMAD R214, R214, 0x200, R3 ;  /* 0x00000200d6d67824 */ /* 0x000fe200078e0203 */
[----:B------:R-:W-:Y:S01]  /*17b0*/  SEL R3, R16, 0xffffffe0, !P2 ;  /* 0xffffffe010037807 */ /* 0x000fe20005000000 */
[----:B------:R-:W-:Y:S01]  /*17c0*/  IMAD R6, R5, 0x2, R4 ;  /* 0x0000000205067824 */ /* 0x000fe200078e0204 */
[----:B------:R-:W-:Y:S01]  /*17d0*/  LOP3.LUT P2, RZ, R19, 0x4, RZ, 0xc0, !PT ;  /* 0x0000000413ff7812 */ /* 0x000fe2000784c0ff */
[----:B------:R-:W-:Y:S01]  /*17e0*/  IMAD.SHL.U32 R7, R7, 0x2, RZ ;  /* 0x0000000207077824 */ /* 0x000fe200078e00ff */
[----:B------:R-:W-:-:S04]  /*17f0*/  DEPBAR.LE SB0, 0x1 ;  /* 0x000080400000791a */ /* 0x000fc80000000000 */
[----:B------:R-:W-:Y:S01]  /*1800*/  BAR.SYNC.DEFER_BLOCKING 0x0 ;  /* 0x0000000000007b1d */ /* 0x000fe20000010000 */
[C---:B------:R-:W-:Y:S02]  /*1810*/  IMAD R4, R3.reuse, 0x2, R4 ;  /* 0x0000000203047824 */ /* 0x040fe400078e0204 */
[----:B------:R-:W-:Y:S02]  /*1820*/  IMAD R0, R3, 0x2, R6 ;  /* 0x0000000203007824 */ /* 0x000fe400078e0206 */
[----:B------:R-:W-:-:S05]  /*1830*/  IMAD.SHL.U32 R214, R214, 0x2, RZ ;  /* 0x00000002d6d67824 */ /* 0x000fca00078e00ff */
[C---:B------:R-:W-:Y:S01]  /*1840*/  IADD3 R213, R214.reuse, 0x8120, RZ ;  /* 0x00008120d6d57810 */ /* 0x040fe20007ffe0ff */
[----:B------:R-:W-:Y:S04]  /*1850*/  LDSM.16.M88.4 R124, [R7+0x100] ;  /* 0x00010000077c783b */ /* 0x000fe80000000200 */
[----:B------:R1:W-:Y:S04]  /*1860*/  LDSM.16.M88.4 R180, [R7+0x4100] ;  /* 0x0041000007b4783b */ /* 0x0003e80000000200 */
[----:B------:R-:W-:Y:S04]  /*1870*/  LDSM.16.M88.4 R144, [R6] ;  /* 0x000000000690783b */ /* 0x000fe80000000200 */
[----:B------:R-:W-:Y:S04]  /*1880*/  LDSM.16.M88.4 R184, [R6+0x4000] ;  /* 0x0040000006b8783b */ /* 0x000fe80000000200 */
[----:B------:R-:W-:Y:S04]  /*1890*/  LDSM.16.M88.4 R172, [R4] ;  /* 0x0000000004ac783b */ /* 0x000fe80000000200 */
[----:B------:R-:W-:Y:S04]  /*18a0*/  LDSM.16.M88.4 R188, [R4+0x4000] ;  /* 0x0040000004bc783b */ /* 0x000fe80000000200 */
[----:B------:R-:W-:Y:S01]  /*18b0*/  LDSM.16.M88.4 R176, [R0] ;  /* 0x0000000000b0783b */ /* 0x000fe20000000200 */
[----:B-1----:R-:W-:-:S03]  /*18c0*/  IADD3 R7, R214, 0x8100, RZ ;  /* 0x00008100d6077810 */ /* 0x002fc60007ffe0ff */
[----:B------:R1:W-:Y:S01]  /*18d0*/  LDSM.16.M88.4 R192, [R0+0x4000] ;  /* 0x0040000000c0783b */ /* 0x0003e20000000200 */
[----:B------:R-:W-:-:S03]  /*18e0*/  @P0 IADD3 R213, R7, -0x20, RZ ;  /* 0xffffffe007d50810 */ /* 0x000fc60007ffe0ff */
[----:B------:R-:W-:Y:S01]  /*18f0*/  BAR.SYNC.DEFER_BLOCKING 0x0 ;  /* 0x0000000000007b1d */ /* 0x000fe20000010000 */
[----:B------:R-:W-:Y:S01]  /*1900*/  IMAD R7, R13, c[0x0][0x208], RZ ;  /* 0x000082000d077a24 */ /* 0x000fe200078e02ff */
[C---:B------:R-:W-:Y:S02]  /*1910*/  IADD3 R207, R213.reuse, 0x800, RZ ;  /* 0x00000800d5cf7810 */ /* 0x040fe40007ffe0ff */
[C---:B------:R-:W-:Y:S02]  /*1920*/  IADD3 R206, R213.reuse, 0x1000, RZ ;  /* 0x00001000d5ce7810 */ /* 0x040fe40007ffe0ff */
[C---:B------:R-:W-:Y:S02]  /*1930*/  IADD3 R205, R213.reuse, 0x1800, RZ ;  /* 0x00001800d5cd7810 */ /* 0x040fe40007ffe0ff */
[C---:B------:R-:W-:Y:S02]  /*1940*/  IADD3 R204, R213.reuse, 0x2000, RZ ;  /* 0x00002000d5cc7810 */ /* 0x040fe40007ffe0ff */
[----:B------:R-:W-:-:S02]  /*1950*/  IADD3 R203, R213, 0x2800, RZ ;  /* 0x00002800d5cb7810 */ /* 0x000fc40007ffe0ff */
[C---:B------:R-:W-:Y:S02]  /*1960*/  IADD3 R201, R213.reuse, 0x3000, RZ ;  /* 0x00003000d5c97810 */ /* 0x040fe40007ffe0ff */
[C---:B------:R-:W-:Y:S02]  /*1970*/  IADD3 R200, R213.reuse, 0x3800, RZ ;  /* 0x00003800d5c87810 */ /* 0x040fe40007ffe0ff */
[C---:B------:R-:W-:Y:S01]  /*1980*/  IADD3 R199, R213.reuse, 0x4000, RZ ;  /* 0x00004000d5c77810 */ /* 0x040fe20007ffe0ff */
[----:B-1----:R-:W-:Y:S01]  /*1990*/  IMAD R0, R216, c[0x0][0x20c], R7 ;  /* 0x00008300d8007a24 */ /* 0x002fe200078e0207 */
[C---:B------:R-:W-:Y:S02]  /*19a0*/  IADD3 R198, R213.reuse, 0x4800, RZ ;  /* 0x00004800d5c67810 */ /* 0x040fe40007ffe0ff */
[----:B------:R-:W-:Y:S01]  /*19b0*/  IADD3 R197, R213, 0x5000, RZ ;  /* 0x00005000d5c57810 */ /* 0x000fe20007ffe0ff */
[----:B------:R-:W-:Y:S01]  /*19c0*/  IMAD.IADD R15, R15, 0x1, R0 ;  /* 0x000000010f0f7824 */ /* 0x000fe200078e0200 */
[----:B------:R-:W-:-:S04]  /*19d0*/  DEPBAR.LE SB0, 0x0 ;  /* 0x000080000000791a */ /* 0x000fc80000000000 */
[----:B------:R-:W-:Y:S01]  /*19e0*/  BAR.SYNC.DEFER_BLOCKING 0x0 ;  /* 0x0000000000007b1d */ /* 0x000fe20000010000 */
[----:B------:R-:W-:Y:S01]  /*19f0*/  IMAD.WIDE.U32 R6, R215, c[0x0][0x218], R14 ;  /* 0x00008600d7067a25 */ /* 0x000fe200078e000e */
[----:B------:R-:W-:-:S03]  /*1a00*/  IADD3 R196, R213, 0x5800, RZ ;  /* 0x00005800d5c47810 */ /* 0x000fc60007ffe0ff */
[----:B------:R-:W-:Y:S01]  /*1a10*/  IMAD R0, R12, c[0x0][0x218], RZ ;  /* 0x000086000c007a24 */ /* 0x000fe200078e02ff */
[----:B------:R-:W-:Y:S01]  /*1a20*/  IADD3 R25, P0, R6, UR38, RZ ;  /* 0x0000002606197c10 */ /* 0x000fe2000ff1e0ff */
[----:B--2---:R-:W1:Y:S04]  /*1a30*/  LDSM.16.M88.4 R8, [R214+0x8100] ;  /* 0x00810000d608783b */ /* 0x004e680000000200 */
[----:B---3--:R-:W-:Y:S04]  /*1a40*/  LDSM.16.M88.4 R20, [R213] ;  /* 0x00000000d514783b */ /* 0x008fe80000000200 */
[----:B------:R-:W2:Y:S04]  /*1a50*/  LDSM.16.M88.4 R68, [R214+0x8900] ;  /* 0x00890000d644783b */ /* 0x000ea80000000200 */
[----:B------:R-:W-:Y:S04]  /*1a60*/  LDSM.16.M88.4 R36, [R214+0xa900] ;  /* 0x00a90000d624783b */ /* 0x000fe80000000200 */
[----:B------:R-:W-:Y:S04]  /*1a70*/  LDSM.16.M88.4 R52, [R214+0x9900] ;  /* 0x00990000d634783b */ /* 0x000fe80000000200 */
[----:B------:R-:W-:Y:S04]  /*1a80*/  LDSM.16.M88.4 R60, [R214+0x9100] ;  /* 0x00910000d63c783b */ /* 0x000fe80000000200 */
[----:B------:R-:W-:Y:S04]  /*1a90*/  LDSM.16.M88.4 R44, [R214+0xa100] ;  /* 0x00a10000d62c783b */ /* 0x000fe80000000200 */
[----:B------:R-:W-:Y:S04]  /*1aa0*/  LDSM.16.M88.4 R80, [R213+0x800] ;  /* 0x00080000d550783b */ /* 0x000fe80000000200 */
[----:B------:R-:W-:Y:S04]  /*1ab0*/  LDSM.16.M88.4 R76, [R213+0x1000] ;  /* 0x00100000d54c783b */ /* 0x000fe80000000200 */
[----:B------:R-:W-:Y:S01]  /*1ac0*/  LDSM.16.M88.4 R32, [R213+0x1800] ;  /* 0x00180000d520783b */ /* 0x000fe20000000200 */
[C---:B-1----:R-:W-:Y:S07]  /*1ad0*/  HMMA.16816.F32.BF16 R12, R124.reuse, R8, RZ ;  /* 0x000000087c0c723c */ /* 0x042fee00000418ff */
[----:B------:R-:W-:Y:S01]  /*1ae0*/  IMAD R9, R215, c[0x0][0x21c], R0 ;  /* 0x00008700d7097a24 */ /* 0x000fe200078e0200 */
[----:B--2---:R-:W-:Y:S04]  /*1af0*/  HMMA.16816.F32.BF16 R72, R124, R68, RZ ;  /* 0x000000447c48723c */ /* 0x004fe800000418ff */
[----:B------:R-:W-:-:S02]  /*1b00*/  IADD3.X R6, R7, UR10, R9, P0, !PT ;  /* 0x0000000a07067c10 */ /* 0x000fc400087fe409 */
[C---:B------:R-:W-:Y:S02]  /*1b10*/  LEA R26, P0, R25.reuse, c[0x0][0x1f8], 0x1 ;  /* 0x00007e00191a7a11 */ /* 0x040fe400078008ff */
[----:B------:R-:W-:Y:S02]  /*1b20*/  HMMA.16816.F32.BF16 R8, R124, R10, RZ ;  /* 0x0000000a7c08723c */ /* 0x000fe400000418ff */
[----:B------:R-:W-:Y:S01]  /*1b30*/  LEA.HI.X R25, R25, c[0x0][0x1fc], R6, 0x1, P0 ;  /* 0x00007f0019197a11 */ /* 0x000fe200000f0c06 */
[----:B------:R-:W1:Y:S01]  /*1b40*/  SHFL.IDX PT, R27, R26, RZ, 0x181f ;  /* 0x00181fff1a1b7589 */ /* 0x000e6200000e0000 */
[----:B------:R-:W-:-:S03]  /*1b50*/  IMAD.WIDE R6, R230, 0x2, RZ ;  /* 0x00000002e6067825 */ /* 0x000fc600078e02ff */
[----:B------:R-:W2:Y:S01]  /*1b60*/  SHFL.IDX PT, R86, R26, 0x1, 0x181f ;  /* 0x00381f001a567f89 */ /* 0x000ea200000e0000 */
[----:B------:R-:W-:Y:S03]  /*1b70*/  HMMA.16816.F32.BF16 R12, R144, R20, R12 ;  /* 0x00000014900c723c */ /* 0x000fe6000004180c */
[----:B------:R-:W3:Y:S04]  /*1b80*/  SHFL.IDX PT, R18, R25, RZ, 0x181f ;  /* 0x00181fff19127589 */ /* 0x000ee800000e0000 */
[----:B------:R4:W4:Y:S01]  /*1b90*/  SHFL.IDX PT, R84, R26, 0x2, 0x181f ;  /* 0x00581f001a547f89 */ /* 0x00092200000e0000 */
[----:B------:R-:W-:Y:S03]  /*1ba0*/  HMMA.16816.F32.BF16 R68, R124, R70, RZ ;  /* 0x000000467c44723c */ /* 0x000fe600000418ff */
[----:B------:R-:W4:Y:S04]  /*1bb0*/  SHFL.IDX PT, R0, R25, 0x1, 0x181f ;  /* 0x00381f0019007f89 */ /* 0x000f2800000e0000 */
[----:B------:R-:W4:Y:S01]  /*1bc0*/  SHFL.IDX PT, R4, R25, 0x2, 0x181f ;  /* 0x00581f0019047f89 */ /* 0x000f2200000e0000 */
[----:B------:R-:W-:Y:S01]  /*1bd0*/  HMMA.16816.F32.BF16 R8, R144, R22, R8 ;  /* 0x000000169008723c */ /* 0x000fe20000041808 */
[----:B-1----:R-:W-:-:S02]  /*1be0*/  IADD3 R40, P1, R27, R6, RZ ;  /* 0x000000061b287210 */ /* 0x002fc40007f3e0ff */
[----:B--2---:R-:W-:-:S05]  /*1bf0*/  IADD3 R20, P6, R6, R86, RZ ;  /* 0x0000005606147210 */ /* 0x004fca0007fde0ff */
[----:B------:R-:W-:Y:S01]  /*1c00*/  HMMA.16816.F32.BF16 R56, R124, R52, RZ ;  /* 0x000000347c38723c */ /* 0x000fe200000418ff */
[----:B---3--:R-:W-:Y:S01]  /*1c10*/  IMAD.X R41, R18, 0x1, R7, P1 ;  /* 0x0000000112297824 */ /* 0x008fe200008e0607 */
[----:B----4-:R-:W-:Y:S02]  /*1c20*/  IADD3 R26, P0, R27, R28, RZ ;  /* 0x0000001c1b1a7210 */ /* 0x010fe40007f1e0ff */
[----:B------:R-:W-:-:S04]  /*1c30*/  IADD3 R6, P1, R6, R84, RZ ;  /* 0x0000005406067210 */ /* 0x000fc80007f3e0ff */
[C---:B------:R-:W-:Y:S01]  /*1c40*/  HMMA.16816.F32.BF16 R52, R124.reuse, R54, RZ ;  /* 0x000000367c34723c */ /* 0x040fe200000418ff */
[C---:B------:R-:W-:Y:S01]  /*1c50*/  IMAD.X R21, R7.reuse, 0x1, R0, P6 ;  /* 0x0000000107157824 */ /* 0x040fe200030e0600 */
[----:B------:R-:W-:Y:S01]  /*1c60*/  ISETP.GE.AND P6, PT, R230, c[0x0][0x1d4], PT ;  /* 0x00007500e6007a0c */ /* 0x000fe20003fc6270 */
[----:B------:R-:W-:Y:S01]  /*1c70*/  IMAD.X R27, R18, 0x1, R29, P0 ;  /* 0x00000001121b7824 */ /* 0x000fe200000e061d */
[C---:B------:R-:W-:Y:S01]  /*1c80*/  IADD3 R84, P0, R28.reuse, R84, RZ ;  /* 0x000000541c547210 */ /* 0x040fe20007f1e0ff */
[--C-:B------:R-:W-:Y:S01]  /*1c90*/  IMAD.X R7, R7, 0x1, R4.reuse, P1 ;  /* 0x0000000107077824 */ /* 0x100fe200008e0604 */
[----:B------:R-:W-:Y:S02]  /*1ca0*/  IADD3 R86, P1, R28, R86, RZ ;  /* 0x000000561c567210 */ /* 0x000fe40007f3e0ff */
[----:B------:R-:W-:Y:S01]  /*1cb0*/  HMMA.16816.F32.BF16 R64, R124, R60, RZ ;  /* 0x0000003c7c40723c */ /* 0x000fe200000418ff */
[C---:B------:R-:W-:Y:S01]  /*1cc0*/  IMAD.X R85, R29.reuse, 0x1, R4, P0 ;  /* 0x000000011d557824 */ /* 0x040fe200000e0604 */
[----:B------:R-:W-:Y:S01]  /*1cd0*/  ISETP.LT.OR P0, PT, R24, 0x1, P6 ;  /* 0x000000011800780c */ /* 0x000fe20003701670 */
[----:B------:R-:W-:Y:S01]  /*1ce0*/  IMAD.X R87, R29, 0x1, R0, P1 ;  /* 0x000000011d577824 */ /* 0x000fe200008e0600 */
[----:B------:R-:W-:Y:S01]  /*1cf0*/  ISETP.GE.AND P1, PT, R17, c[0x0][0x1d4], PT ;  /* 0x0000750011007a0c */ /* 0x000fe20003f26270 */
[----:B------:R-:W-:Y:S01]  /*1d00*/  LDSM.16.M88.4 R28, [R213+0x2000] ;  /* 0x00200000d51c783b */ /* 0x000fe20000000200 */
[----:B------:R-:W-:-:S02]  /*1d10*/  SEL R0, R16, 0xffffffe0, !P2 ;  /* 0xffffffe010007807 */ /* 0x000fc40005000000 */
[C---:B------:R-:W-:Y:S01]  /*1d20*/  HMMA.16816.F32.BF16 R48, R124.reuse, R44, RZ ;  /* 0x0000002c7c30723c */ /* 0x040fe200000418ff */
[----:B------:R-:W-:Y:S01]  /*1d30*/  ISETP.LT.OR P2, PT, R24, 0x1, P1 ;  /* 0x000000011800780c */ /* 0x000fe20000f41670 */
[----:B------:R-:W1:Y:S01]  /*1d40*/  LDSM.16.M88.4 R16, [R213+0x2800] ;  /* 0x00280000d510783b */ /* 0x000e620000000200 */
[C---:B------:R-:W-:Y:S02]  /*1d50*/  IMAD R211, R0.reuse, 0x2, R214 ;  /* 0x0000000200d37824 */ /* 0x040fe400078e02d6 */
[----:B------:R-:W-:Y:S02]  /*1d60*/  IMAD R202, R0, 0x2, R213 ;  /* 0x0000000200ca7824 */ /* 0x000fe400078e02d5 */
[----:B------:R-:W-:Y:S01]  /*1d70*/  @!PT LDS RZ, [RZ] ;  /* 0x00000000fffff984 */ /* 0x000fe20000000800 */
[----:B------:R-:W-:Y:S01]  /*1d80*/  @!PT LDS RZ, [RZ] ;  /* 0x00000000fffff984 */ /* 0x000fe20000000800 */
[----:B------:R-:W-:Y:S01]  /*1d90*/  @!PT LDS RZ, [RZ] ;  /* 0x00000000fffff984 */ /* 0x000fe20000000800 */
[----:B------:R2:W-:Y:S01]  /*1da0*/  LDGSTS.E.BYPASS.LTC128B.128 [R217+0x100], [R40.64], !P0 ;  /* 0x0010000028d97fae */ /* 0x0005e2000c101d6a */
[C---:B------:R-:W-:Y:S01]  /*1db0*/  ISETP.LT.OR P0, PT, R24.reuse, 0x21, P6 ;  /* 0x000000211800780c */ /* 0x040fe20003701670 */
[----:B------:R-:W-:Y:S01]  /*1dc0*/  HMMA.16816.F32.BF16 R60, R124, R62, RZ ;  /* 0x0000003e7c3c723c */ /* 0x000fe200000418ff */
[----:B------:R-:W-:-:S04]  /*1dd0*/  ISETP.LT.OR P6, PT, R24, 0x41, P6 ;  /* 0x000000411800780c */ /* 0x000fc800037c1670 */
[----:B------:R3:W-:Y:S01]  /*1de0*/  LDGSTS.E.BYPASS.LTC128B.128 [R217+0x3100], [R26.64], !P2 ;  /* 0x031000001ad97fae */ /* 0x0007e2000d101d6a */
[C---:B------:R-:W-:Y:S02]  /*1df0*/  ISETP.LT.OR P2, PT, R24.reuse, 0x21, P1 ;  /* 0x000000211800780c */ /* 0x040fe40000f41670 */
[----:B------:R-:W-:Y:S01]  /*1e00*/  ISETP.LT.OR P1, PT, R24, 0x41, P1 ;  /* 0x000000411800780c */ /* 0x000fe20000f21670 */
[----:B------:R-:W-:Y:S03]  /*1e10*/  HMMA.16816.F32.BF16 R44, R124, R46, RZ ;  /* 0x0000002e7c2c723c */ /* 0x000fe600000418ff */
[----:B------:R4:W-:Y:S01]  /*1e20*/  LDGSTS.E.BYPASS.LTC128B.128 [R217+0x1100], [R20.64], !P0 ;  /* 0x0110000014d97fae */ /* 0x0009e2000c101d6a */
[----:B------:R-:W-:-:S04]  /*1e30*/  PLOP3.LUT P0, PT, PT, PT, UP2, 0x80, 0x0 ;  /* 0x000000000000781c */ /* 0x000fc80003f0f028 */
[C---:B------:R-:W-:Y:S02]  /*1e40*/  HMMA.16816.F32.BF16 R72, R144.reuse, R80, R72 ;  /* 0x000000509048723c */ /* 0x040fe40000041848 */
[----:B------:R1:W-:Y:S04]  /*1e50*/  LDGSTS.E.BYPASS.LTC128B.128 [R217+0x4100], [R86.64], !P2 ;  /* 0x0410000056d97fae */ /* 0x0003e8000d101d6a */
[----:B------:R1:W-:Y:S02]  /*1e60*/  LDGSTS.E.BYPASS.LTC128B.128 [R217+0x2100], [R6.64], !P6 ;  /* 0x0210000006d97fae */ /* 0x0003e4000f101d6a */
[----:B------:R-:W-:Y:S02]  /*1e70*/  HMMA.16816.F32.BF16 R68, R144, R82, R68 ;  /* 0x000000529044723c */ /* 0x000fe40000041844 */
[----:B------:R1:W-:Y:S01]  /*1e80*/  LDGSTS.E.BYPASS.LTC128B.128 [R217+0x5100], [R84.64], !P1 ;  /* 0x0510000054d97fae */ /* 0x0003e2000c901d6a */
[----:B------:R-:W-:-:S03]  /*1e90*/  ISETP.GT.AND P1, PT, R218, 0x5f, PT ;  /* 0x0000005fda00780c */ /* 0x000fc60003f24270 */
[----:B------:R-:W-:Y:S02]  /*1ea0*/  LDSM.16.M88.4 R92, [R211+0x9900] ;  /* 0x00990000d35c783b */ /* 0x000fe40000000200 */
[C---:B--2---:R-:W-:Y:S02]  /*1eb0*/  HMMA.16816.F32.BF16 R40, R124.reuse, R36, RZ ;  /* 0x000000247c28723c */ /* 0x044fe400000418ff */
[----:B---3--:R-:W-:Y:S04]  /*1ec0*/  LDSM.16.M88.4 R24, [R211+0x8100] ;  /* 0x00810000d318783b */ /* 0x008fe80000000200 */
[----:B------:R-:W-:Y:S02]  /*1ed0*/  LDSM.16.M88.4 R88, [R211+0xa100] ;  /* 0x00a10000d358783b */ /* 0x000fe40000000200 */
[----:B------:R-:W-:Y:S02]  /*1ee0*/  HMMA.16816.F32.BF16 R36, R124, R38, RZ ;  /* 0x000000267c24723c */ /* 0x000fe400000418ff */
[----:B----4-:R-:W2:Y:S04]  /*1ef0*/  LDSM.16.M88.4 R20, [R211+0x8900] ;  /* 0x00890000d314783b */ /* 0x010ea80000000200 */
[----:B------:R-:W-:Y:S02]  /*1f00*/  LDSM.16.M88.4 R80, [R202] ;  /* 0x00000000ca50783b */ /* 0x000fe40000000200 */
[C---:B------:R-:W-:Y:S02]  /*1f10*/  HMMA.16816.F32.BF16 R56, R144.reuse, R32, R56 ;  /* 0x000000209038723c */ /* 0x040fe40000041838 */
[----:B------:R-:W0:Y:S04]  /*1f20*/  LDGDEPBAR ;  /* 0x00000000000079af */ /* 0x000e280000000000 */
[----:B-1----:R-:W-:Y:S02]  /*1f30*/  LDSM.16.M88.4 R84, [R211+0xa900] ;  /* 0x00a90000d354783b */ /* 0x002fe40000000200 */
[C---:B------:R-:W-:Y:S08]  /*1f40*/  HMMA.16816.F32.BF16 R40, R144.reuse, R16, R40 ;  /* 0x000000109028723c */ /* 0x040ff00000041828 */
[C---:B------:R-:W-:Y:S01]  /*1f50*/  HMMA.16816.F32.BF16 R36, R144.reuse, R18, R36 ;  /* 0x000000129024723c */ /* 0x040fe20000041824 */
[----:B------:R-:W1:Y:S07]  /*1f60*/  LDSM.16.M88.4 R16, [R211+0x9100] ;  /* 0x00910000d310783b */ /* 0x000e6e0000000200 */
[C---:B------:R-:W-:Y:S01]  /*1f70*/  HMMA.16816.F32.BF16 R52, R144.reuse, R34, R52 ;  /* 0x000000229034723c */ /* 0x040fe20000041834 */
[----:B------:R-:W-:Y:S07]  /*1f80*/  LDSM.16.M88.4 R32, [R202+0x1000] ;  /* 0x00100000ca20783b */ /* 0x000fee0000000200 */
[C---:B------:R-:W-:Y:S08]  /*1f90*/  HMMA.16816.F32.BF16 R64, R144.reuse, R76, R64 ;  /* 0x0000004c9040723c */ /* 0x040ff00000041840 */
[C---:B------:R-:W-:Y:S01]  /*1fa0*/  HMMA.16816.F32.BF16 R60, R144.reuse, R78, R60 ;  /* 0x0000004e903c723c */ /* 0x040fe2000004183c */
[----:B------:R-:W-:Y:S07]  /*1fb0*/  LDSM.16.M88.4 R76, [R202+0x800] ;  /* 0x00080000ca4c783b */ /* 0x000fee0000000200 */
[C---:B------:R-:W-:Y:S08]  /*1fc0*/  HMMA.16816.F32.BF16 R48, R144.reuse, R28, R48 ;  /* 0x0000001c9030723c */ /* 0x040ff00000041830 */
[----:B------:R-:W-:Y:S01]  /*1fd0*/  HMMA.16816.F32.BF16 R44, R144, R30, R44 ;  /* 0x0000001e902c723c */ /* 0x000fe2000004182c */
[----:B------:R-:W3:Y:S07]  /*1fe0*/  LDSM.16.M88.4 R28, [R202+0x1800] ;  /* 0x00180000ca1c783b */ /* 0x000eee0000000200 */
        /* <DEDUP_REMOVED lines=21> */
[C---:B---3--:R-:W-:Y:S08]  /*2140*/  HMMA.16816.F32.BF16 R56, R176.reuse, R28, R56 ;  /* 0x0000001cb038723c */ /* 0x048ff00000041838 */
[C---:B------:R-:W-:Y:S01]  /*2150*/  HMMA.16816.F32.BF16 R52, R176.reuse, R30, R52 ;  /* 0x0000001eb034723c */ /* 0x040fe20000041834 */
[----:B------:R-:W-:Y:S07]  /*2160*/  LDSM.16.M88.4 R28, [R213+0x3800] ;  /* 0x00380000d51c783b */ /* 0x000fee0000000200 */
[C---:B------:R-:W-:Y:S08]  /*2170*/  HMMA.16816.F32.BF16 R72, R176.reuse, R76, R72 ;  /* 0x0000004cb048723c */ /* 0x040ff00000041848 */
[C---:B------:R-:W-:Y:S01]  /*2180*/  HMMA.16816.F32.BF16 R68, R176.reuse, R78, R68 ;  /* 0x0000004eb044723c */ /* 0x040fe20000041844 */
[----:B------:R-:W3:Y:S07]  /*2190*/  LDSM.16.M88.4 R76, [R214+0xd900] ;  /* 0x00d90000d64c783b */ /* 0x000eee0000000200 */
[C---:B--2---:R-:W-:Y:S08]  /*21a0*/  HMMA.16816.F32.BF16 R40, R176.reuse, R20, R40 ;  /* 0x00000014b028723c */ /* 0x044ff00000041828 */
[C---:B------:R-:W-:Y:S01]  /*21b0*/  HMMA.16816.F32.BF16 R36, R176.reuse, R22, R36 ;  /* 0x00000016b024723c */ /* 0x040fe20000041824 */
[----:B------:R-:W2:Y:S07]  /*21c0*/  LDSM.16.M88.4 R20, [R213+0x4800] ;  /* 0x00480000d514783b */ /* 0x000eae0000000200 */
[C---:B------:R-:W-:Y:S08]  /*21d0*/  HMMA.16816.F32.BF16 R64, R176.reuse, R32, R64 ;  /* 0x00000020b040723c */ /* 0x040ff00000041840 */
[C---:B------:R-:W-:Y:S01]  /*21e0*/  HMMA.16816.F32.BF16 R60, R176.reuse, R34, R60 ;  /* 0x00000022b03c723c */ /* 0x040fe2000004183c */
[----:B------:R-:W2:Y:S07]  /*21f0*/  LDSM.16.M88.4 R32, [R213+0x3000] ;  /* 0x00300000d520783b */ /* 0x000eae0000000200 */
[C---:B----4-:R-:W-:Y:S08]  /*2200*/  HMMA.16816.F32.BF16 R48, R176.reuse, R24, R48 ;  /* 0x00000018b030723c */ /* 0x050ff00000041830 */
[----:B------:R-:W-:Y:S01]  /*2210*/  HMMA.16816.F32.BF16 R44, R176, R26, R44 ;  /* 0x0000001ab02c723c */ /* 0x000fe2000004182c */
[----:B------:R-:W4:Y:S07]  /*2220*/  LDSM.16.M88.4 R24, [R213+0x4000] ;  /* 0x00400000d518783b */ /* 0x000f2e0000000200 */
[C---:B-1----:R-:W-:Y:S08]  /*2230*/  HMMA.16816.F32.BF16 R12, R180.reuse, R16, R12 ;  /* 0x00000010b40c723c */ /* 0x042ff0000004180c */
[C---:B------:R-:W-:Y:S01]  /*2240*/  HMMA.16816.F32.BF16 R8, R180.reuse, R18, R8 ;  /* 0x00000012b408723c */ /* 0x040fe20000041808 */
[----:B------:R-:W1:Y:S07]  /*2250*/  LDSM.16.M88.4 R16, [R213+0x5000] ;  /* 0x00500000d510783b */ /* 0x000e6e0000000200 */
[C---:B------:R-:W-:Y:S08]  /*2260*/  HMMA.16816.F32.BF16 R56, R180.reuse, R84, R56 ;  /* 0x00000054b438723c */ /* 0x040ff00000041838 */
[C---:B------:R-:W-:Y:S01]  /*2270*/  HMMA.16816.F32.BF16 R52, R180.reuse, R86, R52 ;  /* 0x00000056b434723c */ /* 0x040fe20000041834 */
[----:B------:R-:W1:Y:S07]  /*2280*/  LDSM.16.M88.4 R84, [R213+0x5800] ;  /* 0x00580000d554783b */ /* 0x000e6e0000000200 */
[C---:B------:R-:W-:Y:S08]  /*2290*/  HMMA.16816.F32.BF16 R72, R180.reuse, R92, R72 ;  /* 0x0000005cb448723c */ /* 0x040ff00000041848 */
[C---:B------:R-:W-:Y:S08]  /*22a0*/  HMMA.16816.F32.BF16 R68, R180.reuse, R94, R68 ;  /* 0x0000005eb444723c */ /* 0x040ff00000041844 */
[C---:B------:R-:W-:Y:S08]  /*22b0*/  HMMA.16816.F32.BF16 R64, R180.reuse, R88, R64 ;  /* 0x00000058b440723c */ /* 0x040ff00000041840 */
[C---:B------:R-:W-:Y:S01]  /*22c0*/  HMMA.16816.F32.BF16 R60, R180.reuse, R90, R60 ;  /* 0x0000005ab43c723c */ /* 0x040fe2000004183c */
[----:B------:R-:W-:Y:S07]  /*22d0*/  LDSM.16.M88.4 R88, [R202+0x3000] ;  /* 0x00300000ca58783b */ /* 0x000fee0000000200 */
[C---:B------:R-:W-:Y:S08]  /*22e0*/  HMMA.16816.F32.BF16 R48, R180.reuse, R80, R48 ;  /* 0x00000050b430723c */ /* 0x040ff00000041830 */
[C---:B------:R-:W-:Y:S08]  /*22f0*/  HMMA.16816.F32.BF16 R44, R180.reuse, R82, R44 ;  /* 0x00000052b42c723c */ /* 0x040ff0000004182c */
[C---:B---3--:R-:W-:Y:S01]  /*2300*/  HMMA.16816.F32.BF16 R80, R180.reuse, R76, R40 ;  /* 0x0000004cb450723c */ /* 0x048fe20000041828 */
[----:B------:R-:W3:Y:S07]  /*2310*/  LDSM.16.M88.4 R40, [R211+0xb100] ;  /* 0x00b10000d328783b */ /* 0x000eee0000000200 */
[----:B------:R-:W-:Y:S01]  /*2320*/  HMMA.16816.F32.BF16 R76, R180, R78, R36 ;  /* 0x0000004eb44c723c */ /* 0x000fe20000041824 */
[----:B------:R-:W1:Y:S07]  /*2330*/  LDSM.16.M88.4 R36, [R211+0xb900] ;  /* 0x00b90000d324783b */ /* 0x000e6e0000000200 */
[C---:B--2---:R-:W-:Y:S08]  /*2340*/  HMMA.16816.F32.BF16 R56, R184.reuse, R20, R56 ;  /* 0x00000014b838723c */ /* 0x044ff00000041838 */
[C---:B------:R-:W-:Y:S01]  /*2350*/  HMMA.16816.F32.BF16 R52, R184.reuse, R22, R52 ;  /* 0x00000016b834723c */ /* 0x040fe20000041834 */
[----:B------:R-:W2:Y:S07]  /*2360*/  LDSM.16.M88.4 R20, [R211+0xc900] ;  /* 0x00c90000d314783b */ /* 0x000eae0000000200 */
[C---:B------:R-:W-:Y:S08]  /*2370*/  HMMA.16816.F32.BF16 R12, R184.reuse, R32, R12 ;  /* 0x00000020b80c723c */ /* 0x040ff0000004180c */
[C---:B------:R-:W-:Y:S01]  /*2380*/  HMMA.16816.F32.BF16 R8, R184.reuse, R34, R8 ;  /* 0x00000022b808723c */ /* 0x040fe20000041808 */
[----:B------:R-:W-:Y:S07]  /*2390*/  LDSM.16.M88.4 R32, [R202+0x4800] ;  /* 0x00480000ca20783b */ /* 0x000fee0000000200 */
[C---:B------:R-:W-:Y:S08]  /*23a0*/  HMMA.16816.F32.BF16 R72, R184.reuse, R28, R72 ;  /* 0x0000001cb848723c */ /* 0x040ff00000041848 */
[C---:B------:R-:W-:Y:S01]  /*23b0*/  HMMA.16816.F32.BF16 R68, R184.reuse, R30, R68 ;  /* 0x0000001eb844723c */ /* 0x040fe20000041844 */
[----:B------:R-:W-:Y:S07]  /*23c0*/  LDSM.16.M88.4 R28, [R211+0xd900] ;  /* 0x00d90000d31c783b */ /* 0x000fee0000000200 */
[C---:B----4-:R-:W-:Y:S08]  /*23d0*/  HMMA.16816.F32.BF16 R64, R184.reuse, R24, R64 ;  /* 0x00000018b840723c */ /* 0x050ff00000041840 */
[C---:B------:R-:W-:Y:S01]  /*23e0*/  HMMA.16816.F32.BF16 R60, R184.reuse, R26, R60 ;  /* 0x0000001ab83c723c */ /* 0x040fe2000004183c */
[----:B------:R-:W4:Y:S07]  /*23f0*/  LDSM.16.M88.4 R24, [R211+0xc100] ;  /* 0x00c10000d318783b */ /* 0x000f2e0000000200 */
[C---:B-1----:R-:W-:Y:S08]  /*2400*/  HMMA.16816.F32.BF16 R48, R184.reuse, R16, R48 ;  /* 0x00000010b830723c */ /* 0x042ff00000041830 */
[C---:B------:R-:W-:Y:S01]  /*2410*/  HMMA.16816.F32.BF16 R44, R184.reuse, R18, R44 ;  /* 0x00000012b82c723c */ /* 0x040fe2000004182c */
[----:B------:R-:W1:Y:S07]  /*2420*/  LDSM.16.M88.4 R16, [R211+0xd100] ;  /* 0x00d10000d310783b */ /* 0x000e6e0000000200 */
[C---:B------:R-:W-:Y:S08]  /*2430*/  HMMA.16816.F32.BF16 R80, R184.reuse, R84, R80 ;  /* 0x00000054b850723c */ /* 0x040ff00000041850 */
[----:B------:R-:W-:Y:S01]  /*2440*/  HMMA.16816.F32.BF16 R76, R184, R86, R76 ;  /* 0x00000056b84c723c */ /* 0x000fe2000004184c */
[----:B------:R-:W1:Y:S07]  /*2450*/  LDSM.16.M88.4 R84, [R202+0x3800] ;  /* 0x00380000ca54783b */ /* 0x000e6e0000000200 */
[C---:B---3--:R-:W-:Y:S08]  /*2460*/  HMMA.16816.F32.BF16 R12, R188.reuse, R40, R12 ;  /* 0x00000028bc0c723c */ /* 0x048ff0000004180c */
[C---:B------:R-:W-:Y:S01]  /*2470*/  HMMA.16816.F32.BF16 R8, R188.reuse, R42, R8 ;  /* 0x0000002abc08723c */ /* 0x040fe20000041808 */
[----:B------:R-:W3:Y:S07]  /*2480*/  LDSM.16.M88.4 R40, [R202+0x4000] ;  /* 0x00400000ca28783b */ /* 0x000eee0000000200 */
[C---:B------:R-:W-:Y:S08]  /*2490*/  HMMA.16816.F32.BF16 R72, R188.reuse, R36, R72 ;  /* 0x00000024bc48723c */ /* 0x040ff00000041848 */
[C---:B------:R-:W-:Y:S01]  /*24a0*/  HMMA.16816.F32.BF16 R68, R188.reuse, R38, R68 ;  /* 0x00000026bc44723c */ /* 0x040fe20000041844 */
[----:B------:R-:W3:Y:S07]  /*24b0*/  LDSM.16.M88.4 R36, [R202+0x5000] ;  /* 0x00500000ca24783b */ /* 0x000eee0000000200 */
[C---:B--2---:R-:W-:Y:S08]  /*24c0*/  HMMA.16816.F32.BF16 R56, R188.reuse, R20, R56 ;  /* 0x00000014bc38723c */ /* 0x044ff00000041838 */
[----:B------:R-:W-:Y:S01]  /*24d0*/  HMMA.16816.F32.BF16 R52, R188, R22, R52 ;  /* 0x00000016bc34723c */ /* 0x000fe20000041834 */
[----:B------:R-:W2:Y:S01]  /*24e0*/  LDSM.16.M88.4 R20, [R202+0x5800] ;  /* 0x00580000ca14783b */ /* 0x000ea20000000200 */
[----:B------:R-:W-:-:S06]  /*24f0*/  DEPBAR.LE SB0, 0x0 ;  /* 0x000080000000791a */ /* 0x000fcc0000000000 */
[C---:B----4-:R-:W-:Y:S08]  /*2500*/  HMMA.16816.F32.BF16 R64, R188.reuse, R24, R64 ;  /* 0x00000018bc40723c */ /* 0x050ff00000041840 */
[C---:B------:R-:W-:Y:S08]  /*2510*/  HMMA.16816.F32.BF16 R60, R188.reuse, R26, R60 ;  /* 0x0000001abc3c723c */ /* 0x040ff0000004183c */
[C---:B-1----:R-:W-:Y:S08]  /*2520*/  HMMA.16816.F32.BF16 R48, R188.reuse, R16, R48 ;  /* 0x00000010bc30723c */ /* 0x042ff00000041830 */
[C---:B------:R-:W-:Y:S08]  /*2530*/  HMMA.16816.F32.BF16 R44, R188.reuse, R18, R44 ;  /* 0x00000012bc2c723c */ /* 0x040ff0000004182c */
[C---:B------:R-:W-:Y:S08]  /*2540*/  HMMA.16816.F32.BF16 R80, R188.reuse, R28, R80 ;  /* 0x0000001cbc50723c */ /* 0x040ff00000041850 */
[----:B------:R-:W-:Y:S08]  /*2550*/  HMMA.16816.F32.BF16 R76, R188, R30, R76 ;  /* 0x0000001ebc4c723c */ /* 0x000ff0000004184c */
[C---:B------:R-:W-:Y:S07]  /*2560*/  HMMA.16816.F32.BF16 R16, R192.reuse, R88, R12 ;  /* 0x00000058c010723c */ /* 0x040fee000004180c */
[----:B------:R-:W-:Y:S01]  /*2570*/  SHF.R.S32.HI R13, RZ, 0x1f, R230 ;  /* 0x0000001fff0d7819 */ /* 0x000fe200000114e6 */
[C---:B------:R-:W-:Y:S08]  /*2580*/  HMMA.16816.F32.BF16 R8, R192.reuse, R90, R8 ;  /* 0x0000005ac008723c */ /* 0x040ff00000041808 */
        /* <DEDUP_REMOVED lines=8> */
[C---:B--2---:R-:W-:Y:S08]  /*2610*/  HMMA.16816.F32.BF16 R80, R192.reuse, R20, R80 ;  /* 0x00000014c050723c */ /* 0x044ff00000041850 */
[----:B------:R-:W-:Y:S01]  /*2620*/  HMMA.16816.F32.BF16 R76, R192, R22, R76 ;  /* 0x00000016c04c723c */ /* 0x000fe2000004184c */
[----:B------:R-:W-:Y:S06]  /*2630*/  BAR.SYNC.DEFER_BLOCKING 0x0 ;  /* 0x0000000000007b1d */ /* 0x000fec0000010000 */
[----:B------:R-:W-:Y:S05]  /*2640*/  @!P0 BRA `(.L_x_166) ;  /* 0x000003d000008947 */ /* 0x000fea0003800000 */
[----:B------:R-:W-:Y:S01]  /*2650*/  IADD3 R216, R218, UR13, R219 ;  /* 0x0000000ddad87c10 */ /* 0x000fe2000fffe0db */
[----:B------:R-:W-:-:S03]  /*2660*/  IMAD.MOV.U32 R215, RZ, RZ, RZ ;  /* 0x000000ffffd77224 */ /* 0x000fc600078e00ff */
        /* <DEDUP_REMOVED lines=8> */
[----:B------:R-:W2:Y:S01]  /*26f0*/  @!P1 LDG.E R215, [R6.64] ;  /* 0x0000002a06d79981 */ /* 0x000ea2000c1e1900 */
[----:B------:R-:W-:Y:S01]  /*2700*/  IMAD.MOV R15, RZ, RZ, -R0 ;  /* 0x000000ffff0f7224 */ /* 0x000fe200078e0a00 */
[----:B------:R-:W-:Y:S01]  /*2710*/  IADD3 R24, -R231, 0x10, RZ ;  /* 0x00000010e7187810 */ /* 0x000fe20007ffe1ff */
[----:B------:R-:W-:Y:S02]  /*2720*/  IMAD.SHL.U32 R4, R230, 0x2, RZ ;  /* 0x00000002e6047824 */ /* 0x000fe400078e00ff */
[----:B------:R-:W-:Y:S01]  /*2730*/  IMAD R216, R15, c[0x0][0x2b8], R216 ;  /* 0x0000ae000fd87a24 */ /* 0x000fe200078e02d8 */
[----:B------:R-:W-:-:S03]  /*2740*/  LOP3.LUT R24, R24, 0xf, RZ, 0xc0, !PT ;  /* 0x0000000f18187812 */ /* 0x000fc600078ec0ff */
[----:B------:R-:W-:Y:S01]  /*2750*/  IMAD.WIDE.U32 R14, R216, c[0x0][0x1e0], RZ ;  /* 0x00007800d80e7a25 */ /* 0x000fe200078e00ff */
[----:B------:R-:W-:-:S05]  /*2760*/  SHF.R.S32.HI R21, RZ, 0x1f, R216 ;  /* 0x0000001fff157819 */ /* 0x000fca00000114d8 */
[----:B------:R-:W-:-:S04]  /*2770*/  IMAD R21, R21, c[0x0][0x1e0], RZ ;  /* 0x0000780015157a24 */ /* 0x000fc800078e02ff */
[----:B------:R-:W-:-:S04]  /*2780*/  IMAD R21, R216, c[0x0][0x1e4], R21 ;  /* 0x00007900d8157a24 */ /* 0x000fc800078e0215 */
[----:B------:R-:W-:Y:S01]  /*2790*/  IMAD.IADD R15, R15, 0x1, R21 ;  /* 0x000000010f0f7824 */ /* 0x000fe200078e0215 */
[----:B--2---:R-:W-:-:S03]  /*27a0*/  SHF.R.S32.HI R0, RZ, 0x1f, R215 ;  /* 0x0000001fff007819 */ /* 0x004fc600000114d7 */
[----:B------:R-:W-:Y:S01]  /*27b0*/  IMAD.WIDE.U32 R6, R215, c[0x0][0x1f0], R14 ;  /* 0x00007c00d7067a25 */ /* 0x000fe200078e000e */
[----:B------:R-:W-:-:S03]  /*27c0*/  SEL R14, RZ, 0x10, P5 ;  /* 0x00000010ff0e7807 */ /* 0x000fc60002800000 */
[----:B------:R-:W-:Y:S01]  /*27d0*/  IMAD R0, R0, c[0x0][0x1f0], RZ ;  /* 0x00007c0000007a24 */ /* 0x000fe200078e02ff */
[----:B------:R-:W-:Y:S02]  /*27e0*/  IADD3 R22, P0, R6, UR40, RZ ;  /* 0x0000002806167c10 */ /* 0x000fe4000ff1e0ff */
[----:B------:R-:W-:Y:S01]  /*27f0*/  IADD3 R26, -R14, 0x10, RZ ;  /* 0x000000100e1a7810 */ /* 0x000fe20007ffe1ff */
[----:B------:R-:W-:-:S03]  /*2800*/  IMAD R0, R215, c[0x0][0x1f4], R0 ;  /* 0x00007d00d7007a24 */ /* 0x000fc600078e0200 */
[----:B------:R-:W-:Y:S02]  /*2810*/  LOP3.LUT R26, R26, 0xf, RZ, 0xc0, !PT ;  /* 0x0000000f1a1a7812 */ /* 0x000fe400078ec0ff */
[----:B------:R-:W-:Y:S02]  /*2820*/  IADD3.X R7, R7, UR9, R0, P0, !PT ;  /* 0x0000000907077c10 */ /* 0x000fe400087fe400 */
[----:B------:R-:W-:Y:S02]  /*2830*/  LEA R6, P0, R22, c[0x0][0x1c8], 0x1 ;  /* 0x0000720016067a11 */ /* 0x000fe400078008ff */
[----:B------:R-:W-:Y:S02]  /*2840*/  SHF.L.U64.HI R0, R230, 0x1, R13 ;  /* 0x00000001e6007819 */ /* 0x000fe4000001020d */
[----:B------:R-:W-:Y:S01]  /*2850*/  LEA.HI.X R22, R22, c[0x0][0x1cc], R7, 0x1, P0 ;  /* 0x0000730016167a11 */ /* 0x000fe200000f0c07 */
[----:B------:R-:W1:Y:S01]  /*2860*/  SHFL.IDX PT, R25, R6, 0x2, 0x181f ;  /* 0x00581f0006197f89 */ /* 0x000e6200000e0000 */
[----:B------:R-:W-:-:S03]  /*2870*/  IMAD.SHL.U32 R7, R229, 0x2, RZ ;  /* 0x00000002e5077824 */ /* 0x000fc600078e00ff */
[----:B------:R-:W2:Y:S04]  /*2880*/  SHFL.IDX PT, R15, R22, 0x2, 0x181f ;  /* 0x00581f00160f7f89 */ /* 0x000ea800000e0000 */
[----:B------:R-:W3:Y:S04]  /*2890*/  SHFL.IDX PT, R20, R6, RZ, 0x181f ;  /* 0x00181fff06147589 */ /* 0x000ee800000e0000 */
[----:B------:R4:W-:Y:S04]  /*28a0*/  SHFL.IDX PT, R12, R6, 0x1, 0x181f ;  /* 0x00381f00060c7f89 */ /* 0x0009e800000e0000 */
[----:B------:R-:W5:Y:S04]  /*28b0*/  SHFL.IDX PT, R23, R22, RZ, 0x181f ;  /* 0x00181fff16177589 */ /* 0x000f6800000e0000 */
[----:B------:R5:W5:Y:S01]  /*28c0*/  SHFL.IDX PT, R21, R22, 0x1, 0x181f ;  /* 0x00381f0016157f89 */ /* 0x000b6200000e0000 */
[----:B-1----:R-:W-:-:S04]  /*28d0*/  IADD3 R26, P2, P0, R26, R25, R4 ;  /* 0x000000191a1a7210 */ /* 0x002fc8000785e004 */
[----:B--2---:R-:W-:Y:S02]  /*28e0*/  IADD3.X R27, RZ, R15, R0, P2, P0 ;  /* 0x0000000fff1b7210 */ /* 0x004fe400017e0400 */
[----:B------:R-:W-:Y:S02]  /*28f0*/  IADD3 R24, P2, P0, R24, R25, R7 ;  /* 0x0000001918187210 */ /* 0x000fe4000785e007 */
[----:B---3--:R-:W-:Y:S02]  /*2900*/  IADD3 R28, P6, R20, R4, RZ ;  /* 0x00000004141c7210 */ /* 0x008fe40007fde0ff */
[----:B----4-:R-:W-:-:S04]  /*2910*/  SHF.L.U64.HI R6, R229, 0x1, R232 ;  /* 0x00000001e5067819 */ /* 0x010fc800000102e8 */
[----:B------:R-:W-:Y:S01]  /*2920*/  IADD3.X R25, RZ, R15, R6, P2, P0 ;  /* 0x0000000fff197210 */ /* 0x000fe200017e0406 */
[--C-:B-----5:R-:W-:Y:S01]  /*2930*/  IMAD.X R29, R23, 0x1, R0.reuse, P6 ;  /* 0x00000001171d7824 */ /* 0x120fe200030e0600 */
[----:B------:R-:W-:Y:S02]  /*2940*/  IADD3 R30, P0, R12, R4, RZ ;  /* 0x000000040c1e7210 */ /* 0x000fe40007f1e0ff */
[-C--:B------:R-:W-:Y:S02]  /*2950*/  IADD3 R22, P2, R20, R7.reuse, RZ ;  /* 0x0000000714167210 */ /* 0x080fe40007f5e0ff */
[----:B------:R-:W-:Y:S01]  /*2960*/  IADD3 R20, P6, R12, R7, RZ ;  /* 0x000000070c147210 */ /* 0x000fe20007fde0ff */
[----:B------:R-:W-:Y:S01]  /*2970*/  IMAD.X R31, R21, 0x1, R0, P0 ;  /* 0x00000001151f7824 */ /* 0x000fe200000e0600 */
[----:B------:R-:W-:Y:S01]  /*2980*/  ISETP.NE.U32.AND P0, PT, R231, RZ, PT ;  /* 0x000000ffe700720c */ /* 0x000fe20003f05070 */
[--C-:B------:R-:W-:Y:S01]  /*2990*/  IMAD.X R23, R23, 0x1, R6.reuse, P2 ;  /* 0x0000000117177824 */ /* 0x100fe200010e0606 */
[----:B------:R-:W-:Y:S01]  /*29a0*/  ISETP.NE.U32.AND P2, PT, R14, RZ, PT ;  /* 0x000000ff0e00720c */ /* 0x000fe20003f45070 */
[----:B------:R-:W-:Y:S01]  /*29b0*/  IMAD.X R21, R21, 0x1, R6, P6 ;  /* 0x0000000115157824 */ /* 0x000fe200030e0606 */
[----:B------:R1:W-:Y:S04]  /*29c0*/  LDGSTS.E.BYPASS.LTC128B.128 [R217+0x8100], [R28.64], !P5 ;  /* 0x081000001cd97fae */ /* 0x0003e8000e901d6a */
[----:B------:R1:W-:Y:S04]  /*29d0*/  LDGSTS.E.BYPASS.LTC128B.128 [R217+0xb100], [R22.64], !P4 ;  /* 0x0b10000016d97fae */ /* 0x0003e8000e101d6a */
[----:B------:R1:W-:Y:S04]  /*29e0*/  LDGSTS.E.BYPASS.LTC128B.128 [R217+0x9100], [R30.64], !P5 ;  /* 0x091000001ed97fae */ /* 0x0003e8000e901d6a */
[----:B------:R1:W-:Y:S04]  /*29f0*/  LDGSTS.E.BYPASS.LTC128B.128 [R217+0xc100], [R20.64], !P4 ;  /* 0x0c10000014d97fae */ /* 0x0003e8000e101d6a */
[----:B------:R1:W-:Y:S04]  /*2a00*/  LDGSTS.E.BYPASS.LTC128B.128.ZFILL [R217+0xa100], [R26.64], P2 ;  /* 0x0a1000001ad97fae */ /* 0x0003e80009141d6a */
[----:B------:R1:W-:Y:S02]  /*2a10*/  LDGSTS.E.BYPASS.LTC128B.128.ZFILL [R217+0xd100], [R24.64], P0 ;  /* 0x0d10000018d97fae */ /* 0x0003e40008141d6a */
.L_x_166:
[----:B------:R-:W-:Y:S01]  /*2a20*/  LOP3.LUT R7, R98, 0xffffffe0, RZ, 0xc0, !PT ;  /* 0xffffffe062077812 */ /* 0x000fe200078ec0ff */
[----:B------:R-:W-:Y:S01]  /*2a30*/  ULDC UR13, c[0x0][0x324] ;  /* 0x0000c900000d7ab9 */ /* 0x000fe20000000800 */
[----:B------:R-:W-:Y:S01]  /*2a40*/  LEA.HI R15, R99, R96, RZ, 0x2 ;  /* 0x00000060630f7211 */ /* 0x000fe200078f10ff */
[----:B------:R-:W-:Y:S01]  /*2a50*/  ULDC UR16, c[0x0][0x1d0] ;  /* 0x0000740000107ab9 */ /* 0x000fe20000000800 */
[----:B------:R-:W-:Y:S01]  /*2a60*/  SHF.R.S32.HI R12, RZ, 0x1f, R97 ;  /* 0x0000001fff0c7819 */ /* 0x000fe20000011461 */
[----:B------:R-:W-:Y:S01]  /*2a70*/  IMAD.IADD R0, R96, 0x1, -R7 ;  /* 0x0000000160007824 */ /* 0x000fe200078e0a07 */
[----:B------:R-:W-:Y:S01]  /*2a80*/  LOP3.LUT R15, R15, 0xfffffffc, RZ, 0xc0, !PT ;  /* 0xfffffffc0f0f7812 */ /* 0x000fe200078ec0ff */
[----:B------:R-:W-:Y:S01]  /*2a90*/  ULOP3.LUT UR13, URZ, UR13, URZ, 0x33, !UPT ;  /* 0x0000000d3f0d7292 */ /* 0x000fe2000f8e333f */
[----:B------:R-:W-:Y:S01]  /*2aa0*/  LEA.HI R12, R12, R97, RZ, 0x3 ;  /* 0x000000610c0c7211 */ /* 0x000fe200078f18ff */
[----:B------:R-:W-:Y:S01]  /*2ab0*/  UIMAD UR16, UR8, UR16, UR4 ;  /* 0x00000010081072a4 */ /* 0x000fe2000f8e0204 */
[----:B------:R-:W-:Y:S01]  /*2ac0*/  SHF.R.S32.HI R7, RZ, 0x1f, R0 ;  /* 0x0000001fff077819 */ /* 0x000fe20000011400 */
[----:B------:R-:W-:Y:S01]  /*2ad0*/  IMAD.IADD R96, R96, 0x1, -R15 ;  /* 0x0000000160607824 */ /* 0x000fe200078e0a0f */
[----:B------:R-:W-:Y:S01]  /*2ae0*/  LOP3.LUT R12, R12, 0xffffff8, RZ, 0xc0, !PT ;  /* 0x0ffffff80c0c7812 */ /* 0x000fe200078ec0ff */
[----:B------:R-:W0:Y:S01]  /*2af0*/  LDGDEPBAR ;  /* 0x00000000000079af */ /* 0x000e220000000000 */
[----:B------:R-:W-:-:S02]  /*2b00*/  LEA.HI R4, R7, R0, RZ, 0x2 ;  /* 0x0000000007047211 */ /* 0x000fc400078f10ff */
[----:B------:R-:W-:Y:S01]  /*2b10*/  LEA.HI R6, R96, R96, RZ, 0x1 ;  /* 0x0000006060067211 */ /* 0x000fe200078f08ff */
[----:B------:R-:W-:Y:S01]  /*2b20*/  IMAD.IADD R12, R97, 0x1, -R12 ;  /* 0x00000001610c7824 */ /* 0x000fe200078e0a0c */
[----:B------:R-:W-:Y:S02]  /*2b30*/  PLOP3.LUT P2, PT, PT, PT, UP1, 0x80, 0x0 ;  /* 0x000000000000781c */ /* 0x000fe40003f4f018 */
[----:B------:R-:W-:Y:S02]  /*2b40*/  LEA.HI.SX32 R7, R4, UR15, 0x1e ;  /* 0x0000000f04077c11 */ /* 0x000fe4000f8ff2ff */
[----:B------:R-:W-:Y:S02]  /*2b50*/  LOP3.LUT R15, R6, 0x1ffffffe, RZ, 0xc0, !PT ;  /* 0x1ffffffe060f7812 */ /* 0x000fe400078ec0ff */
[----:B------:R-:W-:Y:S01]  /*2b60*/  PLOP3.LUT P0, PT, PT, PT, UP1, 0x80, 0x0 ;  /* 0x000000000000781c */ /* 0x000fe20003f0f018 */
[----:B------:R-:W-:Y:S01]  /*2b70*/  IMAD R7, R12, 0x10, R7 ;  /* 0x000000100c077824 */ /* 0x000fe200078e0207 */
[----:B------:R-:W-:Y:S01]  /*2b80*/  LOP3.LUT R221, R4, 0x7ffffffc, RZ, 0xc0, !PT ;  /* 0x7ffffffc04dd7812 */ /* 0x000fe200078ec0ff */
[----:B------:R-:W-:-:S04]  /*2b90*/  IMAD.IADD R220, R96, 0x1, -R15 ;  /* 0x0000000160dc7824 */ /* 0x000fc800078e0a0f */
[----:B------:R-:W-:Y:S02]  /*2ba0*/  IMAD R220, R220, 0x8, R7 ;  /* 0x00000008dcdc7824 */ /* 0x000fe400078e0207 */
[----:B------:R-:W-:Y:S02]  /*2bb0*/  IMAD.IADD R221, R0, 0x1, -R221 ;  /* 0x0000000100dd7824 */ /* 0x000fe400078e0add */
[----:B------:R-:W-:-:S04]  /*2bc0*/  @P2 IMAD.HI.U32 R6, R220, c[0x0][0x2c8], RZ ;  /* 0x0000b200dc062a27 */ /* 0x000fc800078e00ff */
[----:B-1----:R-:W-:Y:S01]  /*2bd0*/  IMAD.MOV.U32 R25, RZ, RZ, R220 ;  /* 0x000000ffff197224 */ /* 0x002fe200078e00dc */
[----:B------:R-:W-:Y:S01]  /*2be0*/  @P0 SHF.R.U32.HI R25, RZ, c[0x0][0x2cc], R6 ;  /* 0x0000b300ff190a19 */ /* 0x000fe20000011606 */
[----:B------:R-:W-:Y:S01]  /*2bf0*/  IMAD.U32 R0, RZ, RZ, UR18 ;  /* 0x00000012ff007e24 */ /* 0x000fe2000f8e00ff */
[----:B------:R-:W-:Y:S01]  /*2c00*/  PLOP3.LUT P0, PT, PT, PT, UP0, 0x40, 0x0 ;  /* 0x000000000000781c */ /* 0x000fe20003f0e808 */
[----:B------:R-:W-:Y:S02]  /*2c10*/  IMAD.SHL.U32 R221, R221, 0x2, RZ ;  /* 0x00000002dddd7824 */ /* 0x000fe400078e00ff */
[----:B------:R-:W1:Y:S03]  /*2c20*/  SHFL.IDX PT, R4, R25, RZ, 0x1c1f ;  /* 0x001c1fff19047589 */ /* 0x000e6600000e0000 */
[C---:B------:R-:W-:Y:S02]  /*2c30*/  IADD3 R0, -R221.reuse, 0x1, R0 ;  /* 0x00000001dd007810 */ /* 0x040fe40007ffe100 */
[----:B------:R-:W-:-:S02]  /*2c40*/  IADD3 R22, -R221, UR16, RZ ;  /* 0x00000010dd167c10 */ /* 0x000fc4000fffe1ff */
[----:B------:R-:W-:Y:S02]  /*2c50*/  IADD3 R15, R0, -c[0x0][0x168], RZ ;  /* 0x80005a00000f7a10 */ /* 0x000fe40007ffe0ff */
[----:B------:R-:W-:Y:S02]  /*2c60*/  IADD3 R0, -R221, UR4, RZ ;  /* 0x00000004dd007c10 */ /* 0x000fe4000fffe1ff */
[C---:B------:R-:W-:Y:S02]  /*2c70*/  IADD3 R21, R15.reuse, c[0x0][0x328], RZ ;  /* 0x0000ca000f157a10 */ /* 0x040fe40007ffe0ff */
[----:B------:R-:W-:-:S03]  /*2c80*/  IADD3 R15, R15, UR13, RZ ;  /* 0x0000000d0f0f7c10 */ /* 0x000fc6000fffe0ff */
[--C-:B-1----:R-:W-:Y:S02]  /*2c90*/  IMAD.IADD R7, R21, 0x1, R4.reuse ;  /* 0x0000000115077824 */ /* 0x102fe400078e0204 */
[----:B------:R-:W-:-:S03]  /*2ca0*/  IMAD.IADD R23, R15, 0x1, R4 ;  /* 0x000000010f177824 */ /* 0x000fc600078e0204 */
[----:B------:R-:W-:Y:S01]  /*2cb0*/  IMNMX R24, R7, R22, PT ;  /* 0x0000001607187217 */ /* 0x000fe20003800200 */
[----:B------:R-:W-:Y:S05]  /*2cc0*/  @P0 BRA `(.L_x_167) ;  /* 0x0000015000000947 */ /* 0x000fea0003800000 */
[----:B------:R-:W-:Y:S01]  /*2cd0*/  IMAD.U32 R7, RZ, RZ, UR11 ;  /* 0x0000000bff077e24 */ /* 0x000fe2000f8e00ff */
[----:B------:R-:W-:Y:S04]  /*2ce0*/  BSSY B0, `(.L_x_168) ;  /* 0x000000f000007945 */ /* 0x000fe80003800000 */
[----:B------:R-:W-:-:S04]  /*2cf0*/  IADD3 R7, R7, -c[0x0][0x168], R4 ;  /* 0x80005a0007077a10 */ /* 0x000fc80007ffe004 */
[----:B------:R-:W-:-:S13]  /*2d00*/  ISETP.GT.AND P0, PT, R7, -0x1, PT ;  /* 0xffffffff0700780c */ /* 0x000fda0003f04270 */
[----:B------:R-:W-:Y:S05]  /*2d10*/  @P0 BRA `(.L_x_169) ;  /* 0x0000007000000947 */ /* 0x000fea0003800000 */
[----:B------:R-:W-:Y:S01]  /*2d20*/  IMAD.MOV.U32 R4, RZ, RZ, c[0x0][0x32c] ;  /* 0x0000cb00ff047624 */ /* 0x000fe200078e00ff */
[----:B------:R-:W-:-:S04]  /*2d30*/  LOP3.LUT R7, RZ, R7, RZ, 0x33, !PT ;  /* 0x00000007ff077212 */ /* 0x000fc800078e33ff */
[----:B------:R-:W-:-:S13]  /*2d40*/  ISETP.NE.AND P0, PT, R4, 0x1, PT ;  /* 0x000000010400780c */ /* 0x000fda0003f05270 */
[----:B------:R-:W-:-:S05]  /*2d50*/  @P0 IMAD.HI.U32 R4, R7, c[0x0][0x330], RZ ;  /* 0x0000cc0007040a27 */ /* 0x000fca00078e00ff */
[----:B------:R-:W-:-:S04]  /*2d60*/  @P0 SHF.R.U32.HI R7, RZ, c[0x0][0x334], R4 ;  /* 0x0000cd00ff070a19 */ /* 0x000fc80000011604 */
[----:B------:R-:W-:Y:S01]  /*2d70*/  LOP3.LUT R7, RZ, R7, RZ, 0x33, !PT ;  /* 0x00000007ff077212 */ /* 0x000fe200078e33ff */
[----:B------:R-:W-:Y:S05]  /*2d80*/  BRA `(.L_x_170) ;  /* 0x0000004000007947 */ /* 0x000fea0003800000 */
.L_x_169:
[----:B------:R-:W-:-:S04]  /*2d90*/  MOV R4, c[0x0][0x32c] ;  /* 0x0000cb0000047a02 */ /* 0x000fc80000000f00 */
[----:B------:R-:W-:-:S13]  /*2da0*/  ISETP.NE.AND P0, PT, R4, 0x1, PT ;  /* 0x000000010400780c */ /* 0x000fda0003f05270 */
[----:B------:R-:W-:-:S05]  /*2db0*/  @P0 IMAD.HI.U32 R4, R7, c[0x0][0x330], RZ ;  /* 0x0000cc0007040a27 */ /* 0x000fca00078e00ff */
[----:B------:R-:W-:Y:S02]  /*2dc0*/  @P0 SHF.R.U32.HI R7, RZ, c[0x0][0x334], R4 ;  /* 0x0000cd00ff070a19 */ /* 0x000fe40000011604 */
.L_x_170:
[----:B------:R-:W-:Y:S05]  /*2dd0*/  BSYNC B0 ;  /* 0x0000000000007941 */ /* 0x000fea0003800000 */
.L_x_168:
[----:B------:R-:W-:-:S05]  /*2de0*/  IMAD R4, R7, c[0x0][0x32c], R0 ;  /* 0x0000cb0007047a24 */ /* 0x000fca00078e0200 */
[----:B------:R-:W-:Y:S02]  /*2df0*/  IADD3 R7, R4, c[0x0][0x32c], RZ ;  /* 0x0000cb0004077a10 */ /* 0x000fe40007ffe0ff */
[----:B------:R-:W-:Y:S02]  /*2e00*/  IMNMX R23, R23, R4, !PT ;  /* 0x0000000417177217 */ /* 0x000fe40007800200 */
[----:B------:R-:W-:Y:S02]  /*2e10*/  IMNMX R24, R24, R7, PT ;  /* 0x0000000718187217 */ /* 0x000fe40003800200 */
.L_x_167:
[----:B------:R-:W-:Y:S01]  /*2e20*/  UISETP.GE.AND UP3, UPT, UR4, 0x2, UPT ;  /* 0x000000020400788c */ /* 0x000fe2000bf66270 */
[----:B------:R-:W1:Y:S01]  /*2e30*/  SHFL.IDX PT, R26, R25, 0x1, 0x1c1f ;  /* 0x003c1f00191a7f89 */ /* 0x000e6200000e0000 */
[----:B------:R-:W-:Y:S02]  /*2e40*/  UISETP.GE.AND UP4, UPT, UR4, 0x1, UPT ;  /* 0x000000010400788c */ /* 0x000fe4000bf86270 */
[----:B------:R-:W-:Y:S02]  /*2e50*/  UISETP.GE.AND UP2, UPT, UR4, 0x9, UPT ;  /* 0x000000090400788c */ /* 0x000fe4000bf46270 */
[----:B------:R-:W-:Y:S01]  /*2e60*/  PLOP3.LUT P6, PT, PT, PT, UP3, 0x40, 0x0 ;  /* 0x000000000000781c */ /* 0x000fe20003fce838 */
[----:B------:R-:W-:Y:S01]  /*2e70*/  UP2UR UR33, UPR, URZ, 0x8 ;  /* 0x000000083f217883 */ /* 0x000fe20008000000 */
[----:B------:R-:W-:Y:S01]  /*2e80*/  PLOP3.LUT P0, PT, PT, PT, UP4, 0x40, 0x0 ;  /* 0x000000000000781c */ /* 0x000fe20003f0e848 */
[----:B------:R-:W-:Y:S01]  /*2e90*/  UP2UR UR32, UPR, URZ, 0x4 ;  /* 0x000000043f207883 */ /* 0x000fe20008000000 */
[C---:B------:R-:W-:Y:S01]  /*2ea0*/  ISETP.GT.AND P6, PT, R23.reuse, 0x1, P6 ;  /* 0x000000011700780c */ /* 0x040fe200037c4270 */
[----:B------:R-:W-:Y:S01]  /*2eb0*/  UISETP.GE.AND UP3, UPT, UR4, 0xa, UPT ;  /* 0x0000000a0400788c */ /* 0x000fe2000bf66270 */
[C---:B------:R-:W-:Y:S01]  /*2ec0*/  ISETP.GT.AND P0, PT, R23.reuse, RZ, P0 ;  /* 0x000000ff1700720c */ /* 0x040fe20000704270 */
[----:B------:R-:W-:Y:S01]  /*2ed0*/  UP2UR UR34, UPR, URZ, 0x10 ;  /* 0x000000103f227883 */ /* 0x000fe20008000000 */
[----:B------:R-:W-:Y:S01]  /*2ee0*/  PLOP3.LUT P2, PT, PT, PT, UP2, 0x40, 0x0 ;  /* 0x000000000000781c */ /* 0x000fe20003f4e828 */
[----:B------:R-:W-:Y:S01]  /*2ef0*/  UISETP.GE.AND UP2, UPT, UR4, 0x11, UPT ;  /* 0x000000110400788c */ /* 0x000fe2000bf46270 */
[C---:B------:R-:W-:Y:S01]  /*2f00*/  ISETP.LT.OR P6, PT, R24.reuse, 0x2, P6 ;  /* 0x000000021800780c */ /* 0x040fe200037c1670 */
[----:B------:R-:W-:Y:S01]  /*2f10*/  UISETP.GE.AND UP4, UPT, UR4, 0x52, UPT ;  /* 0x000000520400788c */ /* 0x000fe2000bf86270 */
[----:B------:R-:W-:Y:S01]  /*2f20*/  ISETP.LT.OR P0, PT, R24, 0x1, P0 ;  /* 0x000000011800780c */ /* 0x000fe20000701670 */
[----:B------:R-:W-:Y:S01]  /*2f30*/  UP2UR UR30, UPR, URZ, 0x4 ;  /* 0x000000043f1e7883 */ /* 0x000fe20008000000 */
[----:B------:R-:W-:Y:S01]  /*2f40*/  ISETP.GT.AND P2, PT, R23, 0x8, P2 ;  /* 0x000000081700780c */ /* 0x000fe20001744270 */
[----:B------:R-:W-:Y:S01]  /*2f50*/  UISETP.GE.AND UP6, UPT, UR4, 0x4a, UPT ;  /* 0x0000004a0400788c */ /* 0x000fe2000bfc6270 */
[----:B------:R-:W-:Y:S01]  /*2f60*/  FSEL R12, R17, -INF , !P6 ;  /* 0xff800000110c7808 */ /* 0x000fe20007000000 */
[----:B------:R-:W-:Y:S01]  /*2f70*/  UISETP.GE.AND UP5, UPT, UR4, 0x51, UPT ;  /* 0x000000510400788c */ /* 0x000fe2000bfa6270 */
[----:B------:R-:W-:Y:S01]  /*2f80*/  FSEL R7, R16, -INF , !P0 ;  /* 0xff80000010077808 */ /* 0x000fe20004000000 */
[----:B------:R-:W-:Y:S01]  /*2f90*/  UP2UR UR31, UPR, URZ, 0x8 ;  /* 0x000000083f1f7883 */ /* 0x000fe20008000000 */
[----:B------:R-:W-:Y:S01]  /*2fa0*/  PLOP3.LUT P6, PT, PT, PT, UP2, 0x40, 0x0 ;  /* 0x000000000000781c */ /* 0x000fe20003fce828 */
[----:B------:R-:W-:Y:S01]  /*2fb0*/  UISETP.GE.AND UP2, UPT, UR4, 0x12, UPT ;  /* 0x000000120400788c */ /* 0x000fe2000bf46270 */
[----:B------:R-:W-:Y:S01]  /*2fc0*/  PLOP3.LUT P0, PT, PT, PT, UP3, 0x40, 0x0 ;  /* 0x000000000000781c */ /* 0x000fe20003f0e838 */
[----:B------:R-:W-:Y:S01]  /*2fd0*/  UISETP.GE.AND UP3, UPT, UR4, 0x59, UPT ;  /* 0x000000590400788c */ /* 0x000fe2000bf66270 */
[----:B------:R-:W-:Y:S01]  /*2fe0*/  ISETP.LT.OR P2, PT, R24, 0x9, P2 ;  /* 0x000000091800780c */ /* 0x000fe20001741670 */
[----:B------:R-:W-:Y:S01]  /*2ff0*/  UP2UR UR29, UPR, URZ, 0x4 ;  /* 0x000000043f1d7883 */ /* 0x000fe20008000000 */
[----:B------:R-:W-:Y:S01]  /*3000*/  ISETP.GT.AND P0, PT, R23, 0x9, P0 ;  /* 0x000000091700780c */ /* 0x000fe20000704270 */
[----:B-1----:R-:W-:Y:S01]  /*3010*/  IMAD.IADD R21, R21, 0x1, R26 ;  /* 0x0000000115157824 */ /* 0x002fe200078e021a */
[----:B------:R-:W-:-:S02]  /*3020*/  FSEL R20, R8, -INF , !P2 ;  /* 0xff80000008147808 */ /* 0x000fc40005000000 */
[----:B------:R-:W-:Y:S01]  /*3030*/  PLOP3.LUT P2, PT, PT, PT, UP2, 0x40, 0x0 ;  /* 0x000000000000781c */ /* 0x000fe20003f4e828 */
[----:B------:R-:W-:Y:S01]  /*3040*/  UISETP.GE.AND UP2, UPT, UR4, 0x19, UPT ;  /* 0x000000190400788c */ /* 0x000fe2000bf46270 */
[C---:B------:R-:W-:Y:S02]  /*3050*/  ISETP.LT.OR P0, PT, R24.reuse, 0xa, P0 ;  /* 0x0000000a1800780c */ /* 0x040fe40000701670 */
[----:B------:R-:W-:Y:S01]  /*3060*/  ISETP.GT.AND P6, PT, R23, 0x10, P6 ;  /* 0x000000101700780c */ /* 0x000fe200037c4270 */
[----:B------:R-:W-:Y:S01]  /*3070*/  UP2UR UR28, UPR, URZ, 0x4 ;  /* 0x000000043f1c7883 */ /* 0x000fe20008000000 */
[----:B------:R-:W-:Y:S02]  /*3080*/  FSEL R16, R9, -INF , !P0 ;  /* 0xff80000009107808 */ /* 0x000fe40004000000 */
[----:B------:R-:W-:Y:S01]  /*3090*/  PLOP3.LUT P0, PT, PT, PT, UP2, 0x40, 0x0 ;  /* 0x000000000000781c */ /* 0x000fe20003f0e828 */
[----:B------:R-:W-:Y:S01]  /*30a0*/  UISETP.GE.AND UP2, UPT, UR4, 0x1a, UPT ;  /* 0x0000001a0400788c */ /* 0x000fe2000bf46270 */
[----:B------:R-:W-:-:S02]  /*30b0*/  ISETP.LT.OR P6, PT, R24, 0x11, P6 ;  /* 0x000000111800780c */ /* 0x000fc400037c1670 */
[C---:B------:R-:W-:Y:S01]  /*30c0*/  ISETP.GT.AND P2, PT, R23.reuse, 0x11, P2 ;  /* 0x000000111700780c */ /* 0x040fe20001744270 */
[----:B------:R-:W-:Y:S01]  /*30d0*/  UP2UR UR27, UPR, URZ, 0x4 ;  /* 0x000000043f1b7883 */ /* 0x000fe20008000000 */
[----:B------:R-:W-:Y:S02]  /*30e0*/  FSEL R14, R72, -INF , !P6 ;  /* 0xff800000480e7808 */ /* 0x000fe40007000000 */
[----:B------:R-:W-:Y:S01]  /*30f0*/  PLOP3.LUT P6, PT, PT, PT, UP2, 0x40, 0x0 ;  /* 0x000000000000781c */ /* 0x000fe20003fce828 */
[----:B------:R-:W-:Y:S01]  /*3100*/  UISETP.GE.AND UP2, UPT, UR4, 0x21, UPT ;  /* 0x000000210400788c */ /* 0x000fe2000bf46270 */
[----:B------:R-:W-:Y:S02]  /*3110*/  ISETP.LT.OR P2, PT, R24, 0x12, P2 ;  /* 0x000000121800780c */ /* 0x000fe40001741670 */
[----:B------:R-:W-:Y:S01]  /*3120*/  ISETP.GT.AND P0, PT, R23, 0x18, P0 ;  /* 0x000000181700780c */ /* 0x000fe20000704270 */
[----:B------:R-:W-:Y:S01]  /*3130*/  UP2UR UR26, UPR, URZ, 0x4 ;  /* 0x000000043f1a7883 */ /* 0x000fe20008000000 */
[----:B------:R-:W-:-:S02]  /*3140*/  FSEL R6, R73, -INF , !P2 ;  /* 0xff80000049067808 */ /* 0x000fc40005000000 */
[----:B------:R-:W-:Y:S01]  /*3150*/  PLOP3.LUT P2, PT, PT, PT, UP2, 0x40, 0x0 ;  /* 0x000000000000781c */ /* 0x000fe20003f4e828 */
[----:B------:R-:W-:Y:S01]  /*3160*/  UISETP.GE.AND UP2, UPT, UR4, 0x22, UPT ;  /* 0x000000220400788c */ /* 0x000fe2000bf46270 */
[----:B------:R-:W-:Y:S02]  /*3170*/  ISETP.LT.OR P0, PT, R24, 0x19, P0 ;  /* 0x000000191800780c */ /* 0x000fe40000701670 */
[----:B------:R-:W-:Y:S01]  /*3180*/  ISETP.GT.AND P6, PT, R23, 0x19, P6 ;  /* 0x000000191700780c */ /* 0x000fe200037c4270 */
[----:B------:R-:W-:Y:S01]  /*3190*/  UP2UR UR25, UPR, URZ, 0x4 ;  /* 0x000000043f197883 */ /* 0x000fe20008000000 */
[----:B------:R-:W-:Y:S02]  /*31a0*/  FSEL R4, R68, -INF , !P0 ;  /* 0xff80000044047808 */ /* 0x000fe40004000000 */
[----:B------:R-:W-:Y:S01]  /*31b0*/  PLOP3.LUT P0, PT, PT, PT, UP2, 0x40, 0x0 ;  /* 0x000000000000781c */ /* 0x000fe20003f0e828 */
[----:B------:R-:W-:Y:S01]  /*31c0*/  UISETP.GE.AND UP2, UPT, UR4, 0x29, UPT ;  /* 0x000000290400788c */ /* 0x000fe2000bf46270 */
[----:B------:R-:W-:-:S02]  /*31d0*/  ISETP.LT.OR P6, PT, R24, 0x1a, P6 ;  /* 0x0000001a1800780c */ /* 0x000fc400037c1670 */
[----:B------:R-:W-:Y:S01]  /*31e0*/  ISETP.GT.AND P2, PT, R23, 0x20, P2 ;  /* 0x000000201700780c */ /* 0x000fe20001744270 */
        /* <DEDUP_REMOVED lines=52> */
[----:B------:R-:W-:-:S02]  /*3530*/  ISETP.GT.AND P2, PT, R23, 0x41, P2 ;  /* 0x000000411700780c */ /* 0x000fc40001744270 */
[----:B------:R-:W-:Y:S02]  /*3540*/  ISETP.GT.AND P0, PT, R23, 0x48, P0 ;  /* 0x000000481700780c */ /* 0x000fe40000704270 */
[C---:B------:R-:W-:Y:S02]  /*3550*/  ISETP.LT.OR P6, PT, R24.reuse, 0x41, P6 ;  /* 0x000000411800780c */ /* 0x040fe400037c1670 */
[C---:B------:R-:W-:Y:S02]  /*3560*/  ISETP.LT.OR P0, PT, R24.reuse, 0x49, P0 ;  /* 0x000000491800780c */ /* 0x040fe40000701670 */
[----:B------:R-:W-:Y:S02]  /*3570*/  ISETP.LT.OR P2, PT, R24, 0x42, P2 ;  /* 0x000000421800780c */ /* 0x000fe40001741670 */
[----:B------:R-:W-:Y:S02]  /*3580*/  FSEL R154, R44, -INF , !P0 ;  /* 0xff8000002c9a7808 */ /* 0x000fe40004000000 */
[----:B------:R-:W-:-:S02]  /*3590*/  PLOP3.LUT P0, PT, PT, PT, UP4, 0x40, 0x0 ;  /* 0x000000000000781c */ /* 0x000fc40003f0e848 */
[----:B------:R-:W-:Y:S02]  /*35a0*/  FSEL R156, R48, -INF , !P6 ;  /* 0xff800000309c7808 */ /* 0x000fe40007000000 */
[----:B------:R-:W-:Y:S02]  /*35b0*/  FSEL R152, R49, -INF , !P2 ;  /* 0xff80000031987808 */ /* 0x000fe40005000000 */
[----:B------:R-:W-:Y:S02]  /*35c0*/  PLOP3.LUT P6, PT, PT, PT, UP6, 0x40, 0x0 ;  /* 0x000000000000781c */ /* 0x000fe40003fce868 */
[----:B------:R-:W-:Y:S02]  /*35d0*/  PLOP3.LUT P2, PT, PT, PT, UP5, 0x40, 0x0 ;  /* 0x000000000000781c */ /* 0x000fe40003f4e858 */
[C---:B------:R-:W-:Y:S02]  /*35e0*/  ISETP.GT.AND P0, PT, R23.reuse, 0x51, P0 ;  /* 0x000000511700780c */ /* 0x040fe40000704270 */
        /* <DEDUP_REMOVED lines=13> */
[C---:B------:R-:W-:Y:S02]  /*36c0*/  ISETP.LT.OR P6, PT, R24.reuse, 0x59, P6 ;  /* 0x000000591800780c */ /* 0x040fe400037c1670 */
[----:B------:R-:W-:Y:S01]  /*36d0*/  ISETP.LT.OR P2, PT, R24, 0x5a, P2 ;  /* 0x0000005a1800780c */ /* 0x000fe20001741670 */
[----:B------:R-:W-:Y:S01]  /*36e0*/  IMAD.IADD R24, R15, 0x1, R26 ;  /* 0x000000010f187824 */ /* 0x000fe200078e021a */
[----:B------:R-:W-:Y:S02]  /*36f0*/  IMNMX R22, R21, R22, PT ;  /* 0x0000001615167217 */ /* 0x000fe40003800200 */
[----:B------:R-:W-:Y:S02]  /*3700*/  FSEL R132, R76, -INF , !P6 ;  /* 0xff8000004c847808 */ /* 0x000fe40007000000 */
[----:B------:R-:W-:Y:S01]  /*3710*/  FSEL R130, R77, -INF , !P2 ;  /* 0xff8000004d827808 */ /* 0x000fe20005000000 */
        /* <DEDUP_REMOVED lines=13> */
.L_x_173:
[----:B------:R-:W-:-:S04]  /*37f0*/  MOV R9, c[0x0][0x32c] ;  /* 0x0000cb0000097a02 */ /* 0x000fc80000000f00 */
[----:B------:R-:W-:-:S13]  /*3800*/  ISETP.NE.AND P0, PT, R9, 0x1, PT ;  /* 0x000000010900780c */ /* 0x000fda0003f05270 */
[----:B------:R-:W-:-:S05]  /*3810*/  @P0 IMAD.HI.U32 R9, R15, c[0x0][0x330], RZ ;  /* 0x0000cc000f090a27 */ /* 0x000fca00078e00ff */
[----:B------:R-:W-:Y:S02]  /*3820*/  @P0 SHF.R.U32.HI R15, RZ, c[0x0][0x334], R9 ;  /* 0x0000cd00ff0f0a19 */ /* 0x000fe40000011609 */
.L_x_174:
[----:B------:R-:W-:Y:S05]  /*3830*/  BSYNC B0 ;  /* 0x0000000000007941 */ /* 0x000fea0003800000 */
.L_x_172:
[----:B------:R-:W-:-:S05]  /*3840*/  IMAD R15, R15, c[0x0][0x32c], R0 ;  /* 0x0000cb000f0f7a24 */ /* 0x000fca00078e0200 */
[----:B------:R-:W-:Y:S02]  /*3850*/  IADD3 R9, R15, c[0x0][0x32c], RZ ;  /* 0x0000cb000f097a10 */ /* 0x000fe40007ffe0ff */
[----:B------:R-:W-:Y:S02]  /*3860*/  IMNMX R24, R24, R15, !PT ;  /* 0x0000000f18187217 */ /* 0x000fe40007800200 */
[----:B------:R-:W-:Y:S02]  /*3870*/  IMNMX R22, R22, R9, PT ;  /* 0x0000000916167217 */ /* 0x000fe40003800200 */
.L_x_171:
[----:B------:R-:W-:Y:S01]  /*3880*/  UP2UR UR4, UPR, URZ, 0x10 ;  /* 0x000000103f047883 */ /* 0x000fe20008000000 */
[----:B------:R-:W-:Y:S01]  /*3890*/  FMNMX.FTZ R25, R7, R12, !PT ;  /* 0x0000000c07197209 */ /* 0x000fe20007810000 */
[----:B------:R-:W-:Y:S01]  /*38a0*/  UISETP.NE.AND UP4, UPT, UR30, URZ, UPT ;  /* 0x0000003f1e00728c */ /* 0x000fe2000bf85270 */
[----:B------:R-:W-:Y:S01]  /*38b0*/  IMAD.SHL.U32 R212, R2, 0x2, RZ ;  /* 0x0000000202d47824 */ /* 0x000fe200078e00ff */
[----:B------:R-:W-:Y:S01]  /*38c0*/  UP2UR UR30, UPR, URZ, 0x8 ;  /* 0x000000083f1e7883 */ /* 0x000fe20008000000 */
[----:B------:R-:W-:Y:S01]  /*38d0*/  FMNMX.FTZ R25, R20, R25, !PT ;  /* 0x0000001914197209 */ /* 0x000fe20007810000 */
[----:B------:R-:W-:Y:S01]  /*38e0*/  UISETP.NE.AND UP3, UPT, UR32, URZ, UPT ;  /* 0x0000003f2000728c */ /* 0x000fe2000bf65270 */
[----:B------:R-:W-:Y:S01]  /*38f0*/  IMAD R210, R5, 0x2, R212 ;  /* 0x0000000205d27824 */ /* 0x000fe200078e02d4 */
[----:B------:R-:W-:Y:S01]  /*3900*/  UP2UR UR32, UPR, URZ, 0x4 ;  /* 0x000000043f207883 */ /* 0x000fe20008000000 */
[----:B------:R-:W-:Y:S01]  /*3910*/  FMNMX.FTZ R25, R16, R25, !PT ;  /* 0x0000001910197209 */ /* 0x000fe20007810000 */
[----:B------:R-:W-:Y:S01]  /*3920*/  UISETP.NE.AND UP2, UPT, UR31, URZ, UPT ;  /* 0x0000003f1f00728c */ /* 0x000fe2000bf45270 */
[C---:B------:R-:W-:Y:S01]  /*3930*/  IMAD R208, R3.reuse, 0x2, R210 ;  /* 0x0000000203d07824 */ /* 0x040fe200078e02d2 */
[----:B------:R-:W-:Y:S01]  /*3940*/  UP2UR UR31, UPR, URZ, 0x2 ;  /* 0x000000023f1f7883 */ /* 0x000fe20008000000 */
[----:B------:R-:W-:Y:S01]  /*3950*/  PLOP3.LUT P0, PT, PT, PT, UP3, 0x40, 0x0 ;  /* 0x000000000000781c */ /* 0x000fe20003f0e838 */
[----:B------:R-:W-:Y:S01]  /*3960*/  UISETP.NE.AND UP1, UPT, UR33, URZ, UPT ;  /* 0x0000003f2100728c */ /* 0x000fe2000bf25270 */
[----:B------:R-:W-:Y:S01]  /*3970*/  FMNMX.FTZ R25, R14, R25, !PT ;  /* 0x000000190e197209 */ /* 0x000fe20007810000 */
[----:B------:R-:W-:Y:S01]  /*3980*/  UP2UR UR33, UPR, URZ, 0x1 ;  /* 0x000000013f217883 */ /* 0x000fe20008000000 */
[----:B------:R-:W-:Y:S01]  /*3990*/  ISETP.GT.AND P0, PT, R24, 0x8, P0 ;  /* 0x000000081800780c */ /* 0x000fe20000704270 */
[----:B------:R-:W-:Y:S01]  /*39a0*/  UISETP.NE.AND UP0, UPT, UR34, URZ, UPT ;  /* 0x0000003f2200728c */ /* 0x000fe2000bf05270 */
[----:B------:R-:W-:Y:S01]  /*39b0*/  FMNMX.FTZ R25, R6, R25, !PT ;  /* 0x0000001906197209 */ /* 0x000fe20007810000 */
[----:B------:R-:W-:Y:S01]  /*39c0*/  UISETP.NE.AND UP3, UPT, UR28, URZ, UPT ;  /* 0x0000003f1c00728c */ /* 0x000fe2000bf65270 */
[----:B------:R-:W-:Y:S01]  /*39d0*/  PLOP3.LUT P2, PT, PT, PT, UP1, 0x40, 0x0 ;  /* 0x000000000000781c */ /* 0x000fe20003f4e818 */
[----:B------:R-:W-:Y:S01]  /*39e0*/  UISETP.NE.AND UP1, UPT, UR26, URZ, UPT ;  /* 0x0000003f1a00728c */ /* 0x000fe2000bf25270 */
[----:B------:R-:W-:Y:S01]  /*39f0*/  ISETP.LT.OR P0, PT, R22, 0x9, P0 ;  /* 0x000000091600780c */ /* 0x000fe20000701670 */
[----:B------:R-:W-:Y:S01]  /*3a00*/  LDSM.16.MT88.4 R92, [R208+0x100] ;  /* 0x00010000d05c783b */ /* 0x000fe20000004200 */
[----:B------:R-:W-:Y:S01]  /*3a10*/  PLOP3.LUT P6, PT, PT, PT, UP0, 0x40, 0x0 ;  /* 0x000000000000781c */ /* 0x000fe20003fce808 */
[----:B------:R-:W-:Y:S01]  /*3a20*/  UISETP.NE.AND UP0, UPT, UR29, URZ, UPT ;  /* 0x0000003f1d00728c */ /* 0x000fe2000bf05270 */
[C---:B------:R-:W-:Y:S01]  /*3a30*/  ISETP.GT.AND P2, PT, R24.reuse, 0x1, P2 ;  /* 0x000000011800780c */ /* 0x040fe20001744270 */
[----:B------:R-:W-:Y:S01]  /*3a40*/  LDSM.16.MT88.4 R100, [R212+0x3100] ;  /* 0x00310000d464783b */ /* 0x000fe20000004200 */
[----:B------:R-:W-:Y:S01]  /*3a50*/  ISETP.GT.AND P6, PT, R24, RZ, P6 ;  /* 0x000000ff1800720c */ /* 0x000fe200037c4270 */
[----:B------:R-:W-:Y:S01]  /*3a60*/  IMAD R209, R3, 0x2, R212 ;  /* 0x0000000203d17824 */ /* 0x000fe200078e02d4 */
[C---:B------:R-:W-:Y:S01]  /*3a70*/  ISETP.LT.OR P2, PT, R22.reuse, 0x2, P2 ;  /* 0x000000021600780c */ /* 0x040fe20001741670 */
[----:B------:R-:W-:Y:S01]  /*3a80*/  LDSM.16.MT88.4 R104, [R210+0x3100] ;  /* 0x00310000d268783b */ /* 0x000fe20000004200 */
[----:B------:R-:W-:-:S02]  /*3a90*/  ISETP.LT.OR P6, PT, R22, 0x1, P6 ;  /* 0x000000011600780c */ /* 0x000fc400037c1670 */
[----:B------:R-:W-:Y:S01]  /*3aa0*/  FSEL R23, R19, -INF , !P2 ;  /* 0xff80000013177808 */ /* 0x000fe20005000000 */
[----:B------:R-:W-:Y:S01]  /*3ab0*/  LDSM.16.MT88.4 R84, [R209+0x100] ;  /* 0x00010000d154783b */ /* 0x000fe20000004200 */
[----:B------:R-:W-:Y:S02]  /*3ac0*/  FSEL R18, R18, -INF , !P6 ;  /* 0xff80000012127808 */ /* 0x000fe40007000000 */
[----:B------:R-:W-:Y:S01]  /*3ad0*/  PLOP3.LUT P6, PT, PT, PT, UP2, 0x40, 0x0 ;  /* 0x000000000000781c */ /* 0x000fe20003fce828 */
[----:B------:R-:W-:Y:S01]  /*3ae0*/  UISETP.NE.AND UP2, UPT, UR27, URZ, UPT ;  /* 0x0000003f1b00728c */ /* 0x000fe2000bf45270 */
[----:B------:R-:W-:Y:S01]  /*3af0*/  PLOP3.LUT P2, PT, PT, PT, UP4, 0x40, 0x0 ;  /* 0x000000000000781c */ /* 0x000fe20003f4e848 */
[----:B------:R-:W-:Y:S01]  /*3b00*/  UISETP.NE.AND UP4, UPT, UR20, URZ, UPT ;  /* 0x0000003f1400728c */ /* 0x000fe2000bf85270 */
[----:B------:R-:W-:Y:S01]  /*3b10*/  ISETP.GT.AND P6, PT, R24, 0x9, P6 ;  /* 0x000000091800780c */ /* 0x000fe200037c4270 */
[----:B------:R-:W-:Y:S01]  /*3b20*/  LDSM.16.MT88.4 R28, [R212+0x900] ;  /* 0x00090000d41c783b */ /* 0x000fe20000004200 */
[----:B------:R-:W-:-:S02]  /*3b30*/  FSEL R21, R10, -INF , !P0 ;  /* 0xff8000000a157808 */ /* 0x000fc40004000000 */
[----:B------:R-:W-:Y:S01]  /*3b40*/  PLOP3.LUT P0, PT, PT, PT, UP0, 0x40, 0x0 ;  /* 0x000000000000781c */ /* 0x000fe20003f0e808 */
[----:B------:R-:W-:Y:S01]  /*3b50*/  UISETP.NE.AND UP0, UPT, UR25, URZ, UPT ;  /* 0x0000003f1900728c */ /* 0x000fe2000bf05270 */
[----:B------:R-:W-:Y:S02]  /*3b60*/  ISETP.LT.OR P6, PT, R22, 0xa, P6 ;  /* 0x0000000a1600780c */ /* 0x000fe400037c1670 */
[----:B------:R-:W-:Y:S02]  /*3b70*/  ISETP.GT.AND P2, PT, R24, 0x10, P2 ;  /* 0x000000101800780c */ /* 0x000fe40001744270 */
[----:B------:R-:W-:Y:S02]  /*3b80*/  FMNMX.FTZ R25, R4, R25, !PT ;  /* 0x0000001904197209 */ /* 0x000fe40007810000 */
[----:B------:R-:W-:Y:S02]  /*3b90*/  FSEL R19, R11, -INF , !P6 ;  /* 0xff8000000b137808 */ /* 0x000fe40007000000 */
[----:B------:R-:W-:-:S02]  /*3ba0*/  ISETP.LT.OR P2, PT, R22, 0x11, P2 ;  /* 0x000000111600780c */ /* 0x000fc40001741670 */
[----:B------:R-:W-:Y:S02]  /*3bb0*/  ISETP.GT.AND P0, PT, R24, 0x11, P0 ;  /* 0x000000111800780c */ /* 0x000fe40000704270 */
[----:B------:R-:W-:Y:S02]  /*3bc0*/  FMNMX.FTZ R0, R18, R23, !PT ;  /* 0x0000001712007209 */ /* 0x000fe40007810000 */
[----:B------:R-:W-:Y:S01]  /*3bd0*/  PLOP3.LUT P6, PT, PT, PT, UP3, 0x40, 0x0 ;  /* 0x000000000000781c */ /* 0x000fe20003fce838 */
[----:B------:R-:W-:Y:S01]  /*3be0*/  UISETP.NE.AND UP3, UPT, UR24, URZ, UPT ;  /* 0x0000003f1800728c */ /* 0x000fe2000bf65270 */
[----:B------:R-:W-:Y:S02]  /*3bf0*/  FMNMX.FTZ R25, R8, R25, !PT ;  /* 0x0000001908197209 */ /* 0x000fe40007810000 */
[----:B------:R-:W-:Y:S02]  /*3c00*/  FSEL R17, R74, -INF , !P2 ;  /* 0xff8000004a117808 */ /* 0x000fe40005000000 */
[----:B------:R-:W-:-:S02]  /*3c10*/  ISETP.LT.OR P0, PT, R22, 0x12, P0 ;  /* 0x000000121600780c */ /* 0x000fc40000701670 */
[----:B------:R-:W-:Y:S02]  /*3c20*/  FMNMX.FTZ R0, R21, R0, !PT ;  /* 0x0000000015007209 */ /* 0x000fe40007810000 */
[----:B------:R-:W-:Y:S01]  /*3c30*/  PLOP3.LUT P2, PT, PT, PT, UP2, 0x40, 0x0 ;  /* 0x000000000000781c */ /* 0x000fe20003f4e828 */
[----:B------:R-:W-:Y:S01]  /*3c40*/  UISETP.NE.AND UP2, UPT, UR23, URZ, UPT ;  /* 0x0000003f1700728c */ /* 0x000fe2000bf45270 */
[----:B------:R-:W-:Y:S02]  /*3c50*/  ISETP.GT.AND P6, PT, R24, 0x18, P6 ;  /* 0x000000181800780c */ /* 0x000fe400037c4270 */
[----:B------:R-:W-:Y:S02]  /*3c60*/  FMNMX.FTZ R25, R36, R25, !PT ;  /* 0x0000001924197209 */ /* 0x000fe40007810000 */
[----:B------:R-:W-:Y:S02]  /*3c70*/  FSEL R15, R75, -INF , !P0 ;  /* 0xff8000004b0f7808 */ /* 0x000fe40004000000 */
[----:B------:R-:W-:-:S02]  /*3c80*/  FMNMX.FTZ R0, R19, R0, !PT ;  /* 0x0000000013007209 */ /* 0x000fc40007810000 */
[----:B------:R-:W-:Y:S01]  /*3c90*/  PLOP3.LUT P0, PT, PT, PT, UP1, 0x40, 0x0 ;  /* 0x000000000000781c */ /* 0x000fe20003f0e818 */
[----:B------:R-:W-:Y:S01]  /*3ca0*/  UISETP.NE.AND UP1, UPT, UR22, URZ, UPT ;  /* 0x0000003f1600728c */ /* 0x000fe2000bf25270 */
[----:B------:R-:W-:Y:S02]  /*3cb0*/  ISETP.LT.OR P6, PT, R22, 0x19, P6 ;  /* 0x000000191600780c */ /* 0x000fe400037c1670 */
[----:B------:R-:W-:Y:S02]  /*3cc0*/  ISETP.GT.AND P2, PT, R24, 0x19, P2 ;  /* 0x000000191800780c */ /* 0x000fe40001744270 */
[----:B------:R-:W-:Y:S02]  /*3cd0*/  FMNMX.FTZ R25, R34, R25, !PT ;  /* 0x0000001922197209 */ /* 0x000fe40007810000 */
[----:B------:R-:W-:Y:S02]  /*3ce0*/  FMNMX.FTZ R0, R17, R0, !PT ;  /* 0x0000000011007209 */ /* 0x000fe40007810000 */
[----:B------:R-:W-:-:S02]  /*3cf0*/  FSEL R11, R70, -INF , !P6 ;  /* 0xff800000460b7808 */ /* 0x000fc40007000000 */
[----:B------:R-:W-:Y:S02]  /*3d00*/  ISETP.LT.OR P2, PT, R22, 0x1a, P2 ;  /* 0x0000001a1600780c */ /* 0x000fe40001741670 */
[----:B------:R-:W-:Y:S02]  /*3d10*/  ISETP.GT.AND P0, PT, R24, 0x20, P0 ;  /* 0x000000201800780c */ /* 0x000fe40000704270 */
[----:B------:R-:W-:Y:S02]  /*3d20*/  FMNMX.FTZ R25, R32, R25, !PT ;  /* 0x0000001920197209 */ /* 0x000fe40007810000 */
[----:B------:R-:W-:Y:S01]  /*3d30*/  PLOP3.LUT P6, PT, PT, PT, UP0, 0x40, 0x0 ;  /* 0x000000000000781c */ /* 0x000fe20003fce808 */
[----:B------:R-:W-:Y:S01]  /*3d40*/  UISETP.NE.AND UP0, UPT, UR21, URZ, UPT ;  /* 0x0000003f1500728c */ /* 0x000fe2000bf05270 */
[----:B------:R-:W-:Y:S02]  /*3d50*/  FMNMX.FTZ R0, R15, R0, !PT ;  /* 0x000000000f007209 */ /* 0x000fe40007810000 */
[----:B------:R-:W-:-:S02]  /*3d60*/  FSEL R9, R71, -INF , !P2 ;  /* 0xff80000047097808 */ /* 0x000fc40005000000 */
[----:B------:R-:W-:Y:S01]  /*3d70*/  ISETP.LT.OR P0, PT, R22, 0x21, P0 ;  /* 0x000000211600780c */ /* 0x000fe20000701670 */
[----:B------:R-:W-:Y:S01]  /*3d80*/  LDSM.16.MT88.4 R68, [R212+0x100] ;  /* 0x00010000d444783b */ /* 0x000fe20000004200 */
[----:B------:R-:W-:Y:S02]  /*3d90*/  FMNMX.FTZ R25, R120, R25, !PT ;  /* 0x0000001978197209 */ /* 0x000fe40007810000 */
[----:B------:R-:W-:Y:S01]  /*3da0*/  PLOP3.LUT P2, PT, PT, PT, UP3, 0x40, 0x0 ;  /* 0x000000000000781c */ /* 0x000fe20003f4e838 */
[----:B------:R-:W-:Y:S01]  /*3db0*/  UISETP.NE.AND UP3, UPT, UR19, URZ, UPT ;  /* 0x0000003f1300728c */ /* 0x000fe2000bf65270 */
[----:B------:R-:W-:Y:S02]  /*3dc0*/  ISETP.GT.AND P6, PT, R24, 0x21, P6 ;  /* 0x000000211800780c */ /* 0x000fe400037c4270 */
[----:B------:R-:W-:Y:S02]  /*3dd0*/  FMNMX.FTZ R0, R11, R0, !PT ;  /* 0x000000000b007209 */ /* 0x000fe40007810000 */
[----:B------:R-:W-:-:S02]  /*3de0*/  FSEL R141, R66, -INF , !P0 ;  /* 0xff800000428d7808 */ /* 0x000fc40004000000 */
[----:B------:R-:W-:Y:S02]  /*3df0*/  FMNMX.FTZ R25, R138, R25, !PT ;  /* 0x000000198a197209 */ /* 0x000fe40007810000 */
[----:B------:R-:W-:Y:S01]  /*3e00*/  PLOP3.LUT P0, PT, PT, PT, UP2, 0x40, 0x0 ;  /* 0x000000000000781c */ /* 0x000fe20003f0e828 */
[----:B------:R-:W-:Y:S01]  /*3e10*/  UISETP.NE.AND UP2, UPT, UR18, URZ, UPT ;  /* 0x0000003f1200728c */ /* 0x000fe2000bf45270 */
[----:B------:R-:W-:Y:S02]  /*3e20*/  ISETP.LT.OR P6, PT, R22, 0x22, P6 ;  /* 0x000000221600780c */ /* 0x000fe400037c1670 */
[----:B------:R-:W-:Y:S02]  /*3e30*/  ISETP.GT.AND P2, PT, R24, 0x28, P2 ;  /* 0x000000281800780c */ /* 0x000fe40001744270 */
[----:B------:R-:W-:Y:S02]  /*3e40*/  FMNMX.FTZ R0, R9, R0, !PT ;  /* 0x0000000009007209 */ /* 0x000fe40007810000 */
[----:B------:R-:W-:-:S02]  /*3e50*/  FMNMX.FTZ R25, R148, R25, !PT ;  /* 0x0000001994197209 */ /* 0x000fc40007810000 */
[----:B------:R-:W-:Y:S02]  /*3e60*/  FSEL R121, R67, -INF , !P6 ;  /* 0xff80000043797808 */ /* 0x000fe40007000000 */
[----:B------:R-:W-:Y:S02]  /*3e70*/  ISETP.LT.OR P2, PT, R22, 0x29, P2 ;  /* 0x000000291600780c */ /* 0x000fe40001741670 */
[----:B------:R-:W-:Y:S02]  /*3e80*/  ISETP.GT.AND P0, PT, R24, 0x29, P0 ;  /* 0x000000291800780c */ /* 0x000fe40000704270 */
[----:B------:R-:W-:Y:S01]  /*3e90*/  PLOP3.LUT P6, PT, PT, PT, UP1, 0x40, 0x0 ;  /* 0x000000000000781c */ /* 0x000fe20003fce818 */
[----:B------:R-:W-:Y:S01]  /*3ea0*/  UISETP.NE.AND UP1, UPT, UR17, URZ, UPT ;  /* 0x0000003f1100728c */ /* 0x000fe2000bf25270 */
[----:B------:R-:W-:Y:S02]  /*3eb0*/  FMNMX.FTZ R0, R141, R0, !PT ;  /* 0x000000008d007209 */ /* 0x000fe40007810000 */
[----:B------:R-:W-:-:S02]  /*3ec0*/  FMNMX.FTZ R25, R142, R25, !PT ;  /* 0x000000198e197209 */ /* 0x000fc40007810000 */
[----:B------:R-:W-:Y:S02]  /*3ed0*/  FSEL R139, R62, -INF , !P2 ;  /* 0xff8000003e8b7808 */ /* 0x000fe40005000000 */
[----:B------:R-:W-:Y:S02]  /*3ee0*/  ISETP.LT.OR P0, PT, R22, 0x2a, P0 ;  /* 0x0000002a1600780c */ /* 0x000fe40000701670 */
[----:B------:R-:W-:Y:S01]  /*3ef0*/  PLOP3.LUT P2, PT, PT, PT, UP0, 0x40, 0x0 ;  /* 0x000000000000781c */ /* 0x000fe20003f4e808 */
[----:B------:R-:W-:Y:S01]  /*3f00*/  UISETP.NE.AND UP0, UPT, UR16, URZ, UPT ;  /* 0x0000003f1000728c */ /* 0x000fe2000bf05270 */
[----:B------:R-:W-:Y:S02]  /*3f10*/  ISETP.GT.AND P6, PT, R24, 0x30, P6 ;  /* 0x000000301800780c */ /* 0x000fe400037c4270 */
[----:B------:R-:W-:Y:S01]  /*3f20*/  FMNMX.FTZ R0, R121, R0, !PT ;  /* 0x0000000079007209 */ /* 0x000fe20007810000 */
[----:B------:R-:W-:Y:S01]  /*3f30*/  ULDC.64 UR16, c[0x0][0x2c8] ;  /* 0x0000b20000107ab9 */ /* 0x000fe20000000a00 */
[----:B------:R-:W-:Y:S01]  /*3f40*/  FMNMX.FTZ R25, R140, R25, !PT ;  /* 0x000000198c197209 */ /* 0x000fe20007810000 */
[----:B------:R-:W-:Y:S01]  /*3f50*/  UIMAD.WIDE.U32 UR18, UR15, UR16, URZ ;  /* 0x000000100f1272a5 */ /* 0x000fe2000f8e003f */
[----:B------:R-:W-:-:S02]  /*3f60*/  FSEL R131, R63, -INF , !P0 ;  /* 0xff8000003f837808 */ /* 0x000fc40004000000 */
[----:B------:R-:W-:Y:S01]  /*3f70*/  PLOP3.LUT P0, PT, PT, PT, UP4, 0x40, 0x0 ;  /* 0x000000000000781c */ /* 0x000fe20003f0e848 */
[----:B------:R-:W-:Y:S01]  /*3f80*/  UISETP.NE.AND UP4, UPT, UR4, URZ, UPT ;  /* 0x0000003f0400728c */ /* 0x000fe2000bf85270 */
[----:B------:R-:W-:Y:S01]  /*3f90*/  ISETP.LT.OR P6, PT, R22, 0x31, P6 ;  /* 0x000000311600780c */ /* 0x000fe200037c1670 */
[----:B------:R-:W-:Y:S01]  /*3fa0*/  UIADD3 UR4, UR7, -0x2, URZ ;  /* 0xfffffffe07047890 */ /* 0x000fe2000fffe03f */
[----:B------:R-:W-:Y:S02]  /*3fb0*/  ISETP.GT.AND P2, PT, R24, 0x31, P2 ;  /* 0x000000311800780c */ /* 0x000fe40001744270 */
[----:B------:R-:W-:Y:S01]  /*3fc0*/  FMNMX.FTZ R0, R139, R0, !PT ;  /* 0x000000008b007209 */ /* 0x000fe20007810000 */
[----:B------:R-:W-:Y:S01]  /*3fd0*/  ULDC UR7, c[0x0][0x328] ;  /* 0x0000ca0000077ab9 */ /* 0x000fe20000000800 */
[----:B------:R-:W-:Y:S01]  /*3fe0*/  FMNMX.FTZ R25, R156, R25, !PT ;  /* 0x000000199c197209 */ /* 0x000fe20007810000 */
[----:B------:R-:W-:Y:S01]  /*3ff0*/  IMAD.U32 R168, RZ, RZ, UR4 ;  /* 0x00000004ffa87e24 */ /* 0x000fe2000f8e00ff */
[----:B------:R-:W-:-:S02]  /*4000*/  FSEL R161, R58, -INF , !P6 ;  /* 0xff8000003aa17808 */ /* 0x000fc40007000000 */
[----:B------:R-:W-:Y:S02]  /*4010*/  ISETP.LT.OR P2, PT, R22, 0x32, P2 ;  /* 0x000000321600780c */ /* 0x000fe40001741670 */
[----:B------:R-:W-:Y:S02]  /*4020*/  ISETP.GT.AND P0, PT, R24, 0x38, P0 ;  /* 0x000000381800780c */ /* 0x000fe40000704270 */
[----:B------:R-:W-:Y:S01]  /*4030*/  PLOP3.LUT P6, PT, PT, PT, UP3, 0x40, 0x0 ;  /* 0x000000000000781c */ /* 0x000fe20003fce838 */
[----:B------:R-:W-:Y:S01]  /*4040*/  UISETP.NE.AND UP3, UPT, UR30, URZ, UPT ;  /* 0x0000003f1e00728c */ /* 0x000fe2000bf65270 */
[----:B------:R-:W-:Y:S02]  /*4050*/  FMNMX.FTZ R0, R131, R0, !PT ;  /* 0x0000000083007209 */ /* 0x000fe40007810000 */
[----:B------:R-:W-:Y:S02]  /*4060*/  FMNMX.FTZ R25, R152, R25, !PT ;  /* 0x0000001998197209 */ /* 0x000fe40007810000 */
[----:B------:R-:W-:-:S02]  /*4070*/  FSEL R149, R59, -INF , !P2 ;  /* 0xff8000003b957808 */ /* 0x000fc40005000000 */
[----:B------:R-:W-:Y:S01]  /*4080*/  ISETP.LT.OR P0, PT, R22, 0x39, P0 ;  /* 0x000000391600780c */ /* 0x000fe20000701670 */
[----:B------:R-:W-:Y:S01]  /*4090*/  LDSM.16.MT88.4 R56, [R209+0x3100] ;  /* 0x00310000d138783b */ /* 0x000fe20000004200 */
[----:B------:R-:W-:Y:S01]  /*40a0*/  PLOP3.LUT P2, PT, PT, PT, UP2, 0x40, 0x0 ;  /* 0x000000000000781c */ /* 0x000fe20003f4e828 */
[----:B------:R-:W-:Y:S01]  /*40b0*/  UISETP.NE.AND UP2, UPT, UR32, URZ, UPT ;  /* 0x0000003f2000728c */ /* 0x000fe2000bf45270 */
[----:B------:R-:W-:Y:S02]  /*40c0*/  ISETP.GT.AND P6, PT, R24, 0x39, P6 ;  /* 0x000000391800780c */ /* 0x000fe400037c4270 */
[----:B------:R-:W-:Y:S02]  /*40d0*/  FMNMX.FTZ R0, R161, R0, !PT ;  /* 0x00000000a1007209 */ /* 0x000fe40007810000 */
[----:B------:R-:W-:Y:S02]  /*40e0*/  FMNMX.FTZ R25, R154, R25, !PT ;  /* 0x000000199a197209 */ /* 0x000fe40007810000 */
[----:B------:R-:W-:-:S02]  /*40f0*/  FSEL R159, R54, -INF , !P0 ;  /* 0xff800000369f7808 */ /* 0x000fc40004000000 */
[----:B------:R-:W-:Y:S01]  /*4100*/  PLOP3.LUT P0, PT, PT, PT, UP1, 0x40, 0x0 ;  /* 0x000000000000781c */ /* 0x000fe20003f0e818 */
[----:B------:R-:W-:Y:S01]  /*4110*/  UISETP.NE.AND UP1, UPT, UR31, URZ, UPT ;  /* 0x0000003f1f00728c */ /* 0x000fe2000bf25270 */
[----:B------:R-:W-:Y:S02]  /*4120*/  ISETP.LT.OR P6, PT, R22, 0x3a, P6 ;  /* 0x0000003a1600780c */ /* 0x000fe400037c1670 */
[----:B------:R-:W-:Y:S02]  /*4130*/  ISETP.GT.AND P2, PT, R24, 0x40, P2 ;  /* 0x000000401800780c */ /* 0x000fe40001744270 */
[----:B------:R-:W-:Y:S02]  /*4140*/  FMNMX.FTZ R0, R149, R0, !PT ;  /* 0x0000000095007209 */ /* 0x000fe40007810000 */
[----:B------:R-:W-:Y:S02]  /*4150*/  FMNMX.FTZ R25, R150, R25, !PT ;  /* 0x0000001996197209 */ /* 0x000fe40007810000 */
[----:B------:R-:W-:-:S02]  /*4160*/  FSEL R153, R55, -INF , !P6 ;  /* 0xff80000037997808 */ /* 0x000fc40007000000 */
[----:B------:R-:W-:Y:S01]  /*4170*/  ISETP.GT.AND P0, PT, R24, 0x41, P0 ;  /* 0x000000411800780c */ /* 0x000fe20000704270 */
[----:B------:R-:W-:Y:S01]  /*4180*/  @UP1 USHF.R.U32.HI UR15, URZ, UR17, UR19 ;  /* 0x000000113f0f1299 */ /* 0x000fe20008011613 */
[----:B------:R-:W-:Y:S02]  /*4190*/  ISETP.LT.OR P2, PT, R22, 0x41, P2 ;  /* 0x000000411600780c */ /* 0x000fe40001741670 */
[----:B------:R-:W-:Y:S01]  /*41a0*/  FMNMX.FTZ R0, R159, R0, !PT ;  /* 0x000000009f007209 */ /* 0x000fe20007810000 */
[----:B------:R-:W-:Y:S01]  /*41b0*/  UIADD3 UR14, UR14, UR15, URZ ;  /* 0x0000000f0e0e7290 */ /* 0x000fe2000fffe03f */
[----:B------:R-:W-:Y:S01]  /*41c0*/  PLOP3.LUT P6, PT, PT, PT, UP0, 0x40, 0x0 ;  /* 0x000000000000781c */ /* 0x000fe20003fce808 */
[----:B------:R-:W-:Y:S01]  /*41d0*/  UISETP.NE.AND UP0, UPT, UR33, URZ, UPT ;  /* 0x0000003f2100728c */ /* 0x000fe2000bf05270 */
[----:B------:R-:W-:Y:S01]  /*41e0*/  FMNMX.FTZ R25, R136, R25, !PT ;  /* 0x0000001988197209 */ /* 0x000fe20007810000 */
[----:B------:R-:W-:Y:S01]  /*41f0*/  UIADD3 UR7, UR14, UR7, URZ ;  /* 0x000000070e077290 */ /* 0x000fe2000fffe03f */
[----:B------:R-:W-:-:S02]  /*4200*/  ISETP.LT.OR P0, PT, R22, 0x42, P0 ;  /* 0x000000421600780c */ /* 0x000fc40000701670 */
[----:B------:R-:W-:Y:S02]  /*4210*/  FSEL R155, R50, -INF , !P2 ;  /* 0xff800000329b7808 */ /* 0x000fe40005000000 */
[----:B------:R-:W-:Y:S02]  /*4220*/  FMNMX.FTZ R0, R153, R0, !PT ;  /* 0x0000000099007209 */ /* 0x000fe40007810000 */
[----:B------:R-:W-:Y:S02]  /*4230*/  PLOP3.LUT P2, PT, PT, PT, UP6, 0x40, 0x0 ;  /* 0x000000000000781c */ /* 0x000fe40003f4e868 */
[----:B------:R-:W-:Y:S02]  /*4240*/  ISETP.GT.AND P6, PT, R24, 0x48, P6 ;  /* 0x000000481800780c */ /* 0x000fe400037c4270 */
[----:B------:R-:W-:Y:S02]  /*4250*/  FMNMX.FTZ R25, R134, R25, !PT ;  /* 0x0000001986197209 */ /* 0x000fe40007810000 */
[----:B------:R-:W-:-:S02]  /*4260*/  FSEL R157, R51, -INF , !P0 ;  /* 0xff800000339d7808 */ /* 0x000fc40004000000 */
[----:B------:R-:W-:Y:S02]  /*4270*/  FMNMX.FTZ R0, R155, R0, !PT ;  /* 0x000000009b007209 */ /* 0x000fe40007810000 */
[----:B------:R-:W-:Y:S02]  /*4280*/  PLOP3.LUT P0, PT, PT, PT, UP5, 0x40, 0x0 ;  /* 0x000000000000781c */ /* 0x000fe40003f0e858 */
[----:B------:R-:W-:Y:S02]  /*4290*/  ISETP.GT.AND P2, PT, R24, 0x49, P2 ;  /* 0x000000491800780c */ /* 0x000fe40001744270 */
[----:B------:R-:W-:Y:S02]  /*42a0*/  ISETP.LT.OR P6, PT, R22, 0x49, P6 ;  /* 0x000000491600780c */ /* 0x000fe400037c1670 */
[----:B------:R-:W-:Y:S02]  /*42b0*/  FMNMX.FTZ R25, R132, R25, !PT ;  /* 0x0000001984197209 */ /* 0x000fe40007810000 */
[----:B------:R-:W-:-:S02]  /*42c0*/  FMNMX.FTZ R10, R157, R0, !PT ;  /* 0x000000009d0a7209 */ /* 0x000fc40007810000 */
[----:B------:R-:W-:Y:S02]  /*42d0*/  ISETP.LT.OR P2, PT, R22, 0x4a, P2 ;  /* 0x0000004a1600780c */ /* 0x000fe40001741670 */
[----:B------:R-:W-:Y:S02]  /*42e0*/  FSEL R151, R46, -INF , !P6 ;  /* 0xff8000002e977808 */ /* 0x000fe40007000000 */
[----:B------:R-:W-:Y:S02]  /*42f0*/  ISETP.GT.AND P0, PT, R24, 0x50, P0 ;  /* 0x000000501800780c */ /* 0x000fe40000704270 */
[----:B------:R-:W-:Y:S02]  /*4300*/  FMNMX.FTZ R0, R130, R25, !PT ;  /* 0x0000001982007209 */ /* 0x000fe40007810000 */
[----:B------:R-:W-:Y:S02]  /*4310*/  PLOP3.LUT P6, PT, PT, PT, UP4, 0x40, 0x0 ;  /* 0x000000000000781c */ /* 0x000fe40003fce848 */
[----:B------:R-:W-:Y:S01]  /*4320*/  FSEL R143, R47, -INF , !P2 ;  /* 0xff8000002f8f7808 */ /* 0x000fe20005000000 */
[----:B------:R-:W1:Y:S01]  /*4330*/  SHFL.BFLY PT, R25, R0, 0x2, 0x1f ;  /* 0x0c401f0000197f89 */ /* 0x000e6200000e0000 */
[----:B------:R-:W-:-:S02]  /*4340*/  ISETP.LT.OR P0, PT, R22, 0x51, P0 ;  /* 0x000000511600780c */ /* 0x000fc40000701670 */
[----:B------:R-:W-:Y:S02]  /*4350*/  PLOP3.LUT P2, PT, PT, PT, UP3, 0x40, 0x0 ;  /* 0x000000000000781c */ /* 0x000fe40003f4e838 */
[----:B------:R-:W-:Y:S02]  /*4360*/  ISETP.GT.AND P6, PT, R24, 0x51, P6 ;  /* 0x000000511800780c */ /* 0x000fe400037c4270 */
[----:B------:R-:W-:Y:S02]  /*4370*/  FMNMX.FTZ R10, R151, R10, !PT ;  /* 0x0000000a970a7209 */ /* 0x000fe40007810000 */
[----:B------:R-:W-:Y:S02]  /*4380*/  FSEL R135, R82, -INF , !P0 ;  /* 0xff80000052877808 */ /* 0x000fe40004000000 */
[----:B------:R-:W-:Y:S02]  /*4390*/  PLOP3.LUT P0, PT, PT, PT, UP2, 0x40, 0x0 ;  /* 0x000000000000781c */ /* 0x000fe40003f0e828 */
[----:B------:R-:W-:-:S02]  /*43a0*/  ISETP.LT.OR P6, PT, R22, 0x52, P6 ;  /* 0x000000521600780c */ /* 0x000fc400037c1670 */
[C---:B------:R-:W-:Y:S02]  /*43b0*/  ISETP.GT.AND P2, PT, R24.reuse, 0x58, P2 ;  /* 0x000000581800780c */ /* 0x040fe40001744270 */
[----:B------:R-:W-:Y:S02]  /*43c0*/  FMNMX.FTZ R10, R143, R10, !PT ;  /* 0x0000000a8f0a7209 */ /* 0x000fe40007810000 */
[----:B------:R-:W-:Y:S02]  /*43d0*/  ISETP.GT.AND P0, PT, R24, 0x59, P0 ;  /* 0x000000591800780c */ /* 0x000fe40000704270 */
[----:B------:R-:W-:Y:S02]  /*43e0*/  FSEL R133, R83, -INF , !P6 ;  /* 0xff80000053857808 */ /* 0x000fe40007000000 */
[----:B------:R-:W-:Y:S02]  /*43f0*/  ISETP.LT.OR P2, PT, R22, 0x59, P2 ;  /* 0x000000591600780c */ /* 0x000fe40001741670 */
[----:B------:R-:W-:-:S02]  /*4400*/  FMNMX.FTZ R10, R135, R10, !PT ;  /* 0x0000000a870a7209 */ /* 0x000fc40007810000 */
[----:B------:R-:W-:Y:S02]  /*4410*/  ISETP.LT.OR P0, PT, R22, 0x5a, P0 ;  /* 0x0000005a1600780c */ /* 0x000fe40000701670 */
[----:B------:R-:W-:Y:S02]  /*4420*/  FSEL R129, R78, -INF , !P2 ;  /* 0xff8000004e817808 */ /* 0x000fe40005000000 */
[----:B------:R-:W-:Y:S02]  /*4430*/  FMNMX.FTZ R10, R133, R10, !PT ;  /* 0x0000000a850a7209 */ /* 0x000fe40007810000 */
[----:B------:R-:W-:Y:S02]  /*4440*/  FSEL R123, R79, -INF , !P0 ;  /* 0xff8000004f7b7808 */ /* 0x000fe40004000000 */
[----:B------:R-:W-:Y:S01]  /*4450*/  FMNMX.FTZ R10, R129, R10, !PT ;  /* 0x0000000a810a7209 */ /* 0x000fe20007810000 */
[----:B------:R-:W-:Y:S01]  /*4460*/  LDSM.16.MT88.4 R76, [R210+0x100] ;  /* 0x00010000d24c783b */ /* 0x000fe20000004200 */
[----:B-1----:R-:W-:-:S02]  /*4470*/  FMNMX.FTZ R27, R0, R25, !PT ;  /* 0x00000019001b7209 */ /* 0x002fc40007810000 */
[----:B------:R-:W-:-:S03]  /*4480*/  FMNMX.FTZ R22, R123, R10, !PT ;  /* 0x0000000a7b167209 */ /* 0x000fc60007810000 */
[----:B------:R-:W1:Y:S04]  /*4490*/  SHFL.BFLY PT, R0, R27, 0x1, 0x1f ;  /* 0x0c201f001b007f89 */ /* 0x000e6800000e0000 */
[----:B------:R-:W2:Y:S01]  /*44a0*/  SHFL.BFLY PT, R25, R22, 0x2, 0x1f ;  /* 0x0c401f0016197f89 */ /* 0x000ea200000e0000 */
[----:B-1----:R-:W-:Y:S02]  /*44b0*/  FMNMX.FTZ R0, R27, R0, !PT ;  /* 0x000000001b007209 */ /* 0x002fe40007810000 */
[----:B--2---:R-:W-:-:S03]  /*44c0*/  FMNMX.FTZ R25, R22, R25, !PT ;  /* 0x0000001916197209 */ /* 0x004fc60007810000 */
[C---:B------:R-:W-:Y:S01]  /*44d0*/  FMUL.FTZ R137, R0.reuse, c[0x0][0x2d0] ;  /* 0x0000b40000897a20 */ /* 0x040fe20000410000 */
[----:B------:R-:W-:Y:S01]  /*44e0*/  FSETP.NEU.FTZ.AND P0, PT, R0, -INF , PT ;  /* 0xff8000000000780b */ /* 0x000fe20003f1d000 */
[----:B------:R-:W1:Y:S03]  /*44f0*/  SHFL.BFLY PT, R10, R25, 0x1, 0x1f ;  /* 0x0c201f00190a7f89 */ /* 0x000e6600000e0000 */
[----:B------:R-:W-:-:S05]  /*4500*/  FSEL R137, R137, RZ, P0 ;  /* 0x000000ff89897208 */ /* 0x000fca0000000000 */
[--C-:B------:R-:W-:Y:S02]  /*4510*/  FFMA.FTZ R48, R12, c[0x0][0x2d0], -R137.reuse ;  /* 0x0000b4000c307a23 */ /* 0x100fe40000010889 */
[--C-:B------:R-:W-:Y:S02]  /*4520*/  FFMA.FTZ R49, R7, c[0x0][0x2d0], -R137.reuse ;  /* 0x0000b40007317a23 */ /* 0x100fe40000010889 */
[--C-:B------:R-:W-:Y:S02]  /*4530*/  FFMA.FTZ R46, R20, c[0x0][0x2d0], -R137.reuse ;  /* 0x0000b400142e7a23 */ /* 0x100fe40000010889 */
[--C-:B------:R-:W-:Y:S01]  /*4540*/  FFMA.FTZ R43, R16, c[0x0][0x2d0], -R137.reuse ;  /* 0x0000b400102b7a23 */ /* 0x100fe20000010889 */
[----:B------:R-:W-:Y:S01]  /*4550*/  MUFU.EX2 R48, R48 ;  /* 0x0000003000307308 */ /* 0x000fe20000000800 */
[--C-:B------:R-:W-:Y:S02]  /*4560*/  FFMA.FTZ R42, R6, c[0x0][0x2d0], -R137.reuse ;  /* 0x0000b400062a7a23 */ /* 0x100fe40000010889 */
[----:B------:R-:W-:-:S02]  /*4570*/  FFMA.FTZ R41, R4, c[0x0][0x2d0], -R137 ;  /* 0x0000b40004297a23 */ /* 0x000fc40000010889 */
[----:B------:R-:W2:Y:S01]  /*4580*/  LDSM.16.MT88.4 R4, [R208+0x3100] ;  /* 0x00310000d004783b */ /* 0x000ea20000004200 */
[--C-:B------:R-:W-:Y:S02]  /*4590*/  FFMA.FTZ R47, R14, c[0x0][0x2d0], -R137.reuse ;  /* 0x0000b4000e2f7a23 */ /* 0x100fe40000010889 */
[----:B------:R-:W3:Y:S01]  /*45a0*/  MUFU.EX2 R49, R49 ;  /* 0x0000003100317308 */ /* 0x000ee20000000800 */
[--C-:B------:R-:W-:Y:S01]  /*45b0*/  FFMA.FTZ R14, R8, c[0x0][0x2d0], -R137.reuse ;  /* 0x0000b400080e7a23 */ /* 0x100fe20000010889 */
[----:B-1----:R-:W-:Y:S01]  /*45c0*/  FMNMX.FTZ R12, R25, R10, !PT ;  /* 0x0000000a190c7209 */ /* 0x002fe20007810000 */
[--C-:B------:R-:W-:Y:S01]  /*45d0*/  FFMA.FTZ R119, R36, c[0x0][0x2d0], -R137.reuse ;  /* 0x0000b40024777a23 */ /* 0x100fe20000010889 */
[----:B------:R-:W-:Y:S01]  /*45e0*/  LDSM.16.MT88.4 R24, [R210+0x900] ;  /* 0x00090000d218783b */ /* 0x000fe20000004200 */
[--C-:B------:R-:W-:Y:S01]  /*45f0*/  FFMA.FTZ R116, R34, c[0x0][0x2d0], -R137.reuse ;  /* 0x0000b40022747a23 */ /* 0x100fe20000010889 */
[C---:B------:R-:W-:Y:S01]  /*4600*/  FSETP.NEU.FTZ.AND P0, PT, R12.reuse, -INF , PT ;  /* 0xff8000000c00780b */ /* 0x040fe20003f1d000 */
[----:B------:R-:W-:Y:S01]  /*4610*/  FMUL.FTZ R122, R12, c[0x0][0x2d0] ;  /* 0x0000b4000c7a7a20 */ /* 0x000fe20000410000 */
[----:B------:R-:W-:Y:S01]  /*4620*/  MUFU.EX2 R46, R46 ;  /* 0x0000002e002e7308 */ /* 0x000fe20000000800 */
[--C-:B------:R-:W-:Y:S01]  /*4630*/  FFMA.FTZ R118, R32, c[0x0][0x2d0], -R137.reuse ;  /* 0x0000b40020767a23 */ /* 0x100fe20000010889 */
[----:B------:R-:W-:Y:S01]  /*4640*/  LDSM.16.MT88.4 R36, [R210+0x3900] ;  /* 0x00390000d224783b */ /* 0x000fe20000004200 */
[--C-:B------:R-:W-:Y:S01]  /*4650*/  FFMA.FTZ R117, R120, c[0x0][0x2d0], -R137.reuse ;  /* 0x0000b40078757a23 */ /* 0x100fe20000010889 */
[----:B------:R-:W-:Y:S01]  /*4660*/  FSEL R122, R122, RZ, P0 ;  /* 0x000000ff7a7a7208 */ /* 0x000fe20000000000 */
[----:B------:R-:W-:Y:S01]  /*4670*/  FFMA.FTZ R138, R138, c[0x0][0x2d0], -R137 ;  /* 0x0000b4008a8a7a23 */ /* 0x000fe20000010889 */
[----:B------:R-:W-:Y:S01]  /*4680*/  LDSM.16.MT88.4 R32, [R209+0x3900] ;  /* 0x00390000d120783b */ /* 0x000fe20000004200 */
[----:B---3--:R-:W-:Y:S01]  /*4690*/  F2FP.BF16.PACK_AB R64, R48, R49 ;  /* 0x000000313040723e */ /* 0x008fe200000010ff */
[----:B------:R-:W1:Y:S01]  /*46a0*/  MUFU.EX2 R43, R43 ;  /* 0x0000002b002b7308 */ /* 0x000e620000000800 */
[--C-:B------:R-:W-:Y:S01]  /*46b0*/  FFMA.FTZ R50, R18, c[0x0][0x2d0], -R122.reuse ;  /* 0x0000b40012327a23 */ /* 0x100fe2000001087a */
[----:B------:R-:W-:Y:S01]  /*46c0*/  PLOP3.LUT P0, PT, PT, PT, UP0, 0x40, 0x0 ;  /* 0x000000000000781c */ /* 0x000fe20003f0e808 */
[----:B------:R-:W-:-:S02]  /*46d0*/  FFMA.FTZ R51, R23, c[0x0][0x2d0], -R122 ;  /* 0x0000b40017337a23 */ /* 0x000fc4000001087a */
[--C-:B------:R-:W-:Y:S02]  /*46e0*/  FFMA.FTZ R45, R21, c[0x0][0x2d0], -R122.reuse ;  /* 0x0000b400152d7a23 */ /* 0x100fe4000001087a */
[--C-:B------:R-:W-:Y:S01]  /*46f0*/  FFMA.FTZ R44, R19, c[0x0][0x2d0], -R122.reuse ;  /* 0x0000b400132c7a23 */ /* 0x100fe2000001087a */
[----:B------:R-:W-:Y:S01]  /*4700*/  MUFU.EX2 R50, R50 ;  /* 0x0000003200327308 */ /* 0x000fe20000000800 */
[--C-:B------:R-:W-:Y:S01]  /*4710*/  FFMA.FTZ R40, R17, c[0x0][0x2d0], -R122.reuse ;  /* 0x0000b40011287a23 */ /* 0x100fe2000001087a */
[----:B------:R-:W-:Y:S01]  /*4720*/  LDSM.16.MT88.4 R20, [R209+0x900] ;  /* 0x00090000d114783b */ /* 0x000fe20000004200 */
[--C-:B------:R-:W-:Y:S02]  /*4730*/  FFMA.FTZ R3, R11, c[0x0][0x2d0], -R122.reuse ;  /* 0x0000b4000b037a23 */ /* 0x100fe4000001087a */
[--C-:B------:R-:W-:Y:S01]  /*4740*/  FFMA.FTZ R2, R9, c[0x0][0x2d0], -R122.reuse ;  /* 0x0000b40009027a23 */ /* 0x100fe2000001087a */
[----:B------:R-:W3:Y:S01]  /*4750*/  LDSM.16.MT88.4 R16, [R208+0x900] ;  /* 0x00090000d010783b */ /* 0x000ee20000004200 */
[--C-:B------:R-:W-:Y:S01]  /*4760*/  FFMA.FTZ R15, R15, c[0x0][0x2d0], -R122.reuse ;  /* 0x0000b4000f0f7a23 */ /* 0x100fe2000001087a */
[----:B------:R-:W4:Y:S01]  /*4770*/  MUFU.EX2 R51, R51 ;  /* 0x0000003300337308 */ /* 0x000f220000000800 */
[----:B-1----:R-:W-:Y:S01]  /*4780*/  F2FP.BF16.PACK_AB R66, R43, R46 ;  /* 0x0000002e2b42723e */ /* 0x002fe200000010ff */
[----:B------:R-:W1:Y:S01]  /*4790*/  LDSM.16.MT88.4 R8, [R212+0x3900] ;  /* 0x00390000d408783b */ /* 0x000e620000004200 */
[----:B------:R-:W-:-:S02]  /*47a0*/  FFMA.FTZ R120, R141, c[0x0][0x2d0], -R122 ;  /* 0x0000b4008d787a23 */ /* 0x000fc4000001087a */
[--C-:B------:R-:W-:Y:S02]  /*47b0*/  FFMA.FTZ R121, R121, c[0x0][0x2d0], -R122.reuse ;  /* 0x0000b40079797a23 */ /* 0x100fe4000001087a */
[--C-:B------:R-:W-:Y:S01]  /*47c0*/  FFMA.FTZ R128, R139, c[0x0][0x2d0], -R122.reuse ;  /* 0x0000b4008b807a23 */ /* 0x100fe2000001087a */
[----:B------:R-:W-:Y:S01]  /*47d0*/  MUFU.EX2 R45, R45 ;  /* 0x0000002d002d7308 */ /* 0x000fe20000000800 */
[--C-:B------:R-:W-:Y:S02]  /*47e0*/  FFMA.FTZ R131, R131, c[0x0][0x2d0], -R122.reuse ;  /* 0x0000b40083837a23 */ /* 0x100fe4000001087a */
[--C-:B------:R-:W-:Y:S02]  /*47f0*/  FFMA.FTZ R139, R148, c[0x0][0x2d0], -R137.reuse ;  /* 0x0000b400948b7a23 */ /* 0x100fe40000010889 */
[--C-:B------:R-:W-:Y:S02]  /*4800*/  FFMA.FTZ R141, R142, c[0x0][0x2d0], -R137.reuse ;  /* 0x0000b4008e8d7a23 */ /* 0x100fe40000010889 */
[----:B------:R-:W-:Y:S01]  /*4810*/  FFMA.FTZ R140, R140, c[0x0][0x2d0], -R137 ;  /* 0x0000b4008c8c7a23 */ /* 0x000fe20000010889 */
[----:B------:R-:W5:Y:S01]  /*4820*/  MUFU.EX2 R44, R44 ;  /* 0x0000002c002c7308 */ /* 0x000f620000000800 */
[----:B----4-:R-:W-:Y:S01]  /*4830*/  F2FP.BF16.PACK_AB R65, R51, R50 ;  /* 0x000000323341723e */ /* 0x010fe200000010ff */
        /* <DEDUP_REMOVED lines=8> */
[----:B-----5:R-:W-:Y:S01]  /*48c0*/  F2FP.BF16.PACK_AB R67, R44, R45 ;  /* 0x0000002d2c43723e */ /* 0x020fe200000010ff */
[----:B------:R-:W4:Y:S01]  /*48d0*/  MUFU.EX2 R42, R42 ;  /* 0x0000002a002a7308 */ /* 0x000f220000000800 */
[----:B------:R-:W-:-:S02]  /*48e0*/  FFMA.FTZ R156, R156, c[0x0][0x2d0], -R137 ;  /* 0x0000b4009c9c7a23 */ /* 0x000fc40000010889 */
[--C-:B------:R-:W-:Y:S02]  /*48f0*/  FFMA.FTZ R150, R150, c[0x0][0x2d0], -R137.reuse ;  /* 0x0000b40096967a23 */ /* 0x100fe40000010889 */
[--C-:B------:R-:W-:Y:S01]  /*4900*/  FFMA.FTZ R155, R157, c[0x0][0x2d0], -R122.reuse ;  /* 0x0000b4009d9b7a23 */ /* 0x100fe2000001087a */
[C---:B------:R-:W-:Y:S01]  /*4910*/  HMMA.16816.F32.BF16 R88, R64.reuse, R92, RZ ;  /* 0x0000005c4058723c */ /* 0x040fe200000418ff */
[--C-:B------:R-:W-:Y:S01]  /*4920*/  FFMA.FTZ R151, R151, c[0x0][0x2d0], -R122.reuse ;  /* 0x0000b40097977a23 */ /* 0x100fe2000001087a */
[----:B------:R-:W-:Y:S01]  /*4930*/  MUFU.EX2 R41, R41 ;  /* 0x0000002900297308 */ /* 0x000fe20000000800 */
[----:B------:R-:W-:Y:S02]  /*4940*/  FFMA.FTZ R154, R143, c[0x0][0x2d0], -R122 ;  /* 0x0000b4008f9a7a23 */ /* 0x000fe4000001087a */
[--C-:B------:R-:W-:Y:S02]  /*4950*/  FFMA.FTZ R136, R136, c[0x0][0x2d0], -R137.reuse ;  /* 0x0000b40088887a23 */ /* 0x100fe40000010889 */
[--C-:B------:R-:W-:Y:S01]  /*4960*/  FFMA.FTZ R143, R134, c[0x0][0x2d0], -R137.reuse ;  /* 0x0000b400868f7a23 */ /* 0x100fe20000010889 */
[----:B------:R-:W-:Y:S01]  /*4970*/  HMMA.16816.F32.BF16 R92, R64, R94, RZ ;  /* 0x0000005e405c723c */ /* 0x000fe200000418ff */
[--C-:B------:R-:W-:Y:S01]  /*4980*/  FFMA.FTZ R132, R132, c[0x0][0x2d0], -R137.reuse ;  /* 0x0000b40084847a23 */ /* 0x100fe20000010889 */
[----:B------:R-:W-:Y:S01]  /*4990*/  MUFU.EX2 R14, R14 ;  /* 0x0000000e000e7308 */ /* 0x000fe20000000800 */
[----:B------:R-:W-:-:S02]  /*49a0*/  FFMA.FTZ R137, R130, c[0x0][0x2d0], -R137 ;  /* 0x0000b40082897a23 */ /* 0x000fc40000010889 */
[--C-:B------:R-:W-:Y:S02]  /*49b0*/  FFMA.FTZ R130, R135, c[0x0][0x2d0], -R122.reuse ;  /* 0x0000b40087827a23 */ /* 0x100fe4000001087a */
[--C-:B------:R-:W-:Y:S01]  /*49c0*/  FFMA.FTZ R133, R133, c[0x0][0x2d0], -R122.reuse ;  /* 0x0000b40085857a23 */ /* 0x100fe2000001087a */
[C---:B------:R-:W-:Y:S01]  /*49d0*/  HMMA.16816.F32.BF16 R96, R64.reuse, R100, RZ ;  /* 0x000000644060723c */ /* 0x040fe200000418ff */
[----:B------:R-:W-:Y:S01]  /*49e0*/  FFMA.FTZ R227, R123, c[0x0][0x2d0], -R122 ;  /* 0x0000b4007be37a23 */ /* 0x000fe2000001087a */
[----:B------:R-:W-:Y:S01]  /*49f0*/  MUFU.EX2 R40, R40 ;  /* 0x0000002800287308 */ /* 0x000fe20000000800 */
[----:B------:R-:W-:Y:S02]  /*4a00*/  FADD.FTZ R49, R49, R48 ;  /* 0x0000003031317221 */ /* 0x000fe40000010000 */
[----:B------:R-:W-:Y:S02]  /*4a10*/  FADD.FTZ R50, R50, R51 ;  /* 0x0000003332327221 */ /* 0x000fe40000010000 */
[----:B------:R-:W-:Y:S01]  /*4a20*/  FADD.FTZ R46, R46, R49 ;  /* 0x000000312e2e7221 */ /* 0x000fe20000010000 */
[----:B------:R-:W-:Y:S02]  /*4a30*/  HMMA.16816.F32.BF16 R100, R64, R102, RZ ;  /* 0x000000664064723c */ /* 0x000fe400000418ff */
[----:B------:R-:W5:Y:S01]  /*4a40*/  MUFU.EX2 R15, R15 ;  /* 0x0000000f000f7308 */ /* 0x000f620000000800 */
[----:B------:R-:W-:-:S05]  /*4a50*/  FADD.FTZ R46, R43, R46 ;  /* 0x0000002e2b2e7221 */ /* 0x000fca0000010000 */
[C---:B------:R-:W-:Y:S02]  /*4a60*/  HMMA.16816.F32.BF16 R112, R64.reuse, R68, RZ ;  /* 0x000000444070723c */ /* 0x040fe400000418ff */
[----:B------:R-:W-:Y:S06]  /*4a70*/  MUFU.EX2 R3, R3 ;  /* 0x0000000300037308 */ /* 0x000fec0000000800 */
[C---:B------:R-:W-:Y:S02]  /*4a80*/  HMMA.16816.F32.BF16 R72, R64.reuse, R76, RZ ;  /* 0x0000004c4048723c */ /* 0x040fe400000418ff */
[----:B------:R-:W1:Y:S06]  /*4a90*/  MUFU.EX2 R2, R2 ;  /* 0x0000000200027308 */ /* 0x000e6c0000000800 */
        /* <DEDUP_REMOVED lines=16> */
[C---:B--2---:R-:W-:Y:S02]  /*4ba0*/  HMMA.16816.F32.BF16 R60, R64.reuse, R4, RZ ;  /* 0x00000004403c723c */ /* 0x044fe400000418ff */
[----:B------:R-:W-:Y:S05]  /*4bb0*/  MUFU.EX2 R138, R138 ;  /* 0x0000008a008a7308 */ /* 0x000fea0000000800 */
[----:B----4-:R-:W-:Y:S01]  /*4bc0*/  F2FP.BF16.PACK_AB R4, R42, R47 ;  /* 0x0000002f2a04723e */ /* 0x010fe200000010ff */
[----:B------:R-:W-:Y:S01]  /*4bd0*/  HMMA.16816.F32.BF16 R64, R64, R6, RZ ;  /* 0x000000064040723c */ /* 0x000fe200000418ff */
[----:B-----5:R-:W-:Y:S01]  /*4be0*/  F2FP.BF16.PACK_AB R5, R15, R40 ;  /* 0x000000280f05723e */ /* 0x020fe200000010ff */
[----:B------:R-:W2:Y:S01]  /*4bf0*/  MUFU.EX2 R139, R139 ;  /* 0x0000008b008b7308 */ /* 0x000ea20000000800 */
[----:B------:R-:W-:-:S04]  /*4c00*/  FADD.FTZ R47, R47, R46 ;  /* 0x0000002e2f2f7221 */ /* 0x000fc80000010000 */
[----:B------:R-:W-:Y:S01]  /*4c10*/  F2FP.BF16.PACK_AB R6, R14, R41 ;  /* 0x000000290e06723e */ /* 0x000fe200000010ff */
[----:B------:R-:W-:Y:S01]  /*4c20*/  FADD.FTZ R42, R42, R47 ;  /* 0x0000002f2a2a7221 */ /* 0x000fe20000010000 */
[----:B-1----:R-:W-:Y:S01]  /*4c30*/  F2FP.BF16.PACK_AB R7, R2, R3 ;  /* 0x000000030207723e */ /* 0x002fe200000010ff */
[----:B------:R-:W-:Y:S02]  /*4c40*/  MUFU.EX2 R141, R141 ;  /* 0x0000008d008d7308 */ /* 0x000fe40000000800 */
[----:B------:R-:W-:-:S04]  /*4c50*/  FADD.FTZ R41, R41, R42 ;  /* 0x0000002a29297221 */ /* 0x000fc80000010000 */
[C---:B---3--:R-:W-:Y:S01]  /*4c60*/  HMMA.16816.F32.BF16 R88, R4.reuse, R16, R88 ;  /* 0x000000100458723c */ /* 0x048fe20000041858 */
[----:B------:R-:W-:Y:S01]  /*4c70*/  FADD.FTZ R14, R14, R41 ;  /* 0x000000290e0e7221 */ /* 0x000fe20000010000 */
[----:B------:R-:W1:Y:S06]  /*4c80*/  MUFU.EX2 R140, R140 ;  /* 0x0000008c008c7308 */ /* 0x000e6c0000000800 */
[C---:B------:R-:W-:Y:S01]  /*4c90*/  HMMA.16816.F32.BF16 R92, R4.reuse, R18, R92 ;  /* 0x00000012045c723c */ /* 0x040fe2000004185c */
[----:B------:R-:W3:Y:S01]  /*4ca0*/  LDSM.16.MT88.4 R16, [R208+0x3900] ;  /* 0x00390000d010783b */ /* 0x000ee20000004200 */
[----:B------:R-:W-:Y:S06]  /*4cb0*/  MUFU.EX2 R142, R142 ;  /* 0x0000008e008e7308 */ /* 0x000fec0000000800 */
[C---:B------:R-:W-:Y:S02]  /*4cc0*/  HMMA.16816.F32.BF16 R96, R4.reuse, R8, R96 ;  /* 0x000000080460723c */ /* 0x040fe40000041860 */
[----:B------:R-:W4:Y:S06]  /*4cd0*/  MUFU.EX2 R149, R149 ;  /* 0x0000009500957308 */ /* 0x000f2c0000000800 */
[C---:B------:R-:W-:Y:S01]  /*4ce0*/  HMMA.16816.F32.BF16 R100, R4.reuse, R10, R100 ;  /* 0x0000000a0464723c */ /* 0x040fe20000041864 */
[----:B------:R-:W5:Y:S01]  /*4cf0*/  LDSM.16.MT88.4 R8, [R208+0x1100] ;  /* 0x00110000d008783b */ /* 0x000f620000004200 */
[----:B------:R-:W-:Y:S06]  /*4d00*/  MUFU.EX2 R148, R148 ;  /* 0x0000009400947308 */ /* 0x000fec0000000800 */
[C---:B------:R-:W-:Y:S02]  /*4d10*/  HMMA.16816.F32.BF16 R112, R4.reuse, R28, R112 ;  /* 0x0000001c0470723c */ /* 0x040fe40000041870 */
[----:B------:R-:W1:Y:S06]  /*4d20*/  MUFU.EX2 R153, R153 ;  /* 0x0000009900997308 */ /* 0x000e6c0000000800 */
[C---:B------:R-:W-:Y:S01]  /*4d30*/  HMMA.16816.F32.BF16 R68, R4.reuse, R30, R68 ;  /* 0x0000001e0444723c */ /* 0x040fe20000041844 */
[----:B------:R-:W-:Y:S01]  /*4d40*/  LDSM.16.MT88.4 R28, [R212+0x1100] ;  /* 0x00110000d41c783b */ /* 0x000fe20000004200 */
[----:B------:R-:W-:Y:S06]  /*4d50*/  MUFU.EX2 R156, R156 ;  /* 0x0000009c009c7308 */ /* 0x000fec0000000800 */
[C---:B------:R-:W-:Y:S02]  /*4d60*/  HMMA.16816.F32.BF16 R72, R4.reuse, R24, R72 ;  /* 0x000000180448723c */ /* 0x040fe40000041848 */
[----:B------:R-:W1:Y:S06]  /*4d70*/  MUFU.EX2 R159, R159 ;  /* 0x0000009f009f7308 */ /* 0x000e6c0000000800 */
[C---:B------:R-:W-:Y:S01]  /*4d80*/  HMMA.16816.F32.BF16 R76, R4.reuse, R26, R76 ;  /* 0x0000001a044c723c */ /* 0x040fe2000004184c */
[----:B------:R-:W1:Y:S01]  /*4d90*/  LDSM.16.MT88.4 R24, [R210+0x1100] ;  /* 0x00110000d218783b */ /* 0x000e620000004200 */
        /* <DEDUP_REMOVED lines=16> */
[C---:B---3--:R-:W-:Y:S02]  /*4ea0*/  HMMA.16816.F32.BF16 R60, R4.reuse, R16, R60 ;  /* 0x00000010043c723c */ /* 0x048fe4000004183c */
[----:B------:R-:W3:Y:S06]  /*4eb0*/  MUFU.EX2 R143, R143 ;  /* 0x0000008f008f7308 */ /* 0x000eec0000000800 */
[----:B------:R-:W-:Y:S01]  /*4ec0*/  HMMA.16816.F32.BF16 R64, R4, R18, R64 ;  /* 0x000000120440723c */ /* 0x000fe20000041840 */
[----:B------:R-:W2:Y:S01]  /*4ed0*/  LDSM.16.MT88.4 R16, [R212+0x4100] ;  /* 0x00410000d410783b */ /* 0x000ea20000004200 */
[----:B------:R-:W-:Y:S05]  /*4ee0*/  MUFU.EX2 R132, R132 ;  /* 0x0000008400847308 */ /* 0x000fea0000000800 */
[C---:B------:R-:W-:Y:S01]  /*4ef0*/  F2FP.BF16.PACK_AB R4, R116.reuse, R119 ;  /* 0x000000777404723e */ /* 0x040fe200000010ff */
[----:B------:R-:W-:Y:S01]  /*4f00*/  FADD.FTZ R119, R119, R14 ;  /* 0x0000000e77777221 */ /* 0x000fe20000010000 */
[----:B------:R-:W-:Y:S01]  /*4f10*/  F2FP.BF16.PACK_AB R6, R117, R118 ;  /* 0x000000767506723e */ /* 0x000fe200000010ff */
[----:B------:R-:W1:Y:S01]  /*4f20*/  MUFU.EX2 R137, R137 ;  /* 0x0000008900897308 */ /* 0x000e620000000800 */
[----:B------:R-:W-:Y:S01]  /*4f30*/  F2FP.BF16.PACK_AB R5, R121, R120 ;  /* 0x000000787905723e */ /* 0x000fe200000010ff */
[----:B------:R-:W-:Y:S01]  /*4f40*/  FADD.FTZ R119, R116, R119 ;  /* 0x0000007774777221 */ /* 0x000fe20000010000 */
[----:B------:R-:W-:-:S03]  /*4f50*/  F2FP.BF16.PACK_AB R7, R131, R128 ;  /* 0x000000808307723e */ /* 0x000fc600000010ff */
[----:B------:R-:W-:Y:S02]  /*4f60*/  FADD.FTZ R118, R118, R119 ;  /* 0x0000007776767221 */ /* 0x000fe40000010000 */
[----:B------:R-:W-:Y:S02]  /*4f70*/  MUFU.EX2 R130, R130 ;  /* 0x0000008200827308 */ /* 0x000fe40000000800 */
[----:B-----5:R-:W-:Y:S01]  /*4f80*/  HMMA.16816.F32.BF16 R88, R4, R8, R88 ;  /* 0x000000080458723c */ /* 0x020fe20000041858 */
[----:B------:R-:W-:-:S05]  /*4f90*/  FADD.FTZ R117, R117, R118 ;  /* 0x0000007675757221 */ /* 0x000fca0000010000 */
[----:B------:R-:W5:Y:S02]  /*4fa0*/  MUFU.EX2 R133, R133 ;  /* 0x0000008500857308 */ /* 0x000f640000000800 */
[C---:B------:R-:W-:Y:S01]  /*4fb0*/  HMMA.16816.F32.BF16 R92, R4.reuse, R10, R92 ;  /* 0x0000000a045c723c */ /* 0x040fe2000004185c */
[----:B------:R-:W3:Y:S05]  /*4fc0*/  LDSM.16.MT88.4 R8, [R208+0x4100] ;  /* 0x00410000d008783b */ /* 0x000eea0000004200 */
[----:B------:R-:W-:Y:S02]  /*4fd0*/  MUFU.EX2 R227, R227 ;  /* 0x000000e300e37308 */ /* 0x000fe40000000800 */
[C---:B-1----:R-:W-:Y:S08]  /*4fe0*/  HMMA.16816.F32.BF16 R72, R4.reuse, R24, R72 ;  /* 0x000000180448723c */ /* 0x042ff00000041848 */
[C---:B--2---:R-:W-:Y:S08]  /*4ff0*/  HMMA.16816.F32.BF16 R96, R4.reuse, R16, R96 ;  /* 0x000000100460723c */ /* 0x044ff00000041860 */
[C---:B------:R-:W-:Y:S01]  /*5000*/  HMMA.16816.F32.BF16 R100, R4.reuse, R18, R100 ;  /* 0x000000120464723c */ /* 0x040fe20000041864 */
[----:B------:R-:W1:Y:S07]  /*5010*/  LDSM.16.MT88.4 R16, [R208+0x1900] ;  /* 0x00190000d010783b */ /* 0x000e6e0000004200 */
[C---:B------:R-:W-:Y:S01]  /*5020*/  HMMA.16816.F32.BF16 R76, R4.reuse, R26, R76 ;  /* 0x0000001a044c723c */ /* 0x040fe2000004184c */
[----:B------:R-:W-:Y:S07]  /*5030*/  LDSM.16.MT88.4 R24, [R210+0x1900] ;  /* 0x00190000d218783b */ /* 0x000fee0000004200 */
[C---:B------:R-:W-:Y:S08]  /*5040*/  HMMA.16816.F32.BF16 R108, R4.reuse, R36, R108 ;  /* 0x00000024046c723c */ /* 0x040ff0000004186c */
[C---:B---3--:R-:W-:Y:S08]  /*5050*/  HMMA.16816.F32.BF16 R60, R4.reuse, R8, R60 ;  /* 0x00000008043c723c */ /* 0x048ff0000004183c */
[C---:B------:R-:W-:Y:S01]  /*5060*/  HMMA.16816.F32.BF16 R64, R4.reuse, R10, R64 ;  /* 0x0000000a0440723c */ /* 0x040fe20000041840 */
[----:B------:R-:W2:Y:S07]  /*5070*/  LDSM.16.MT88.4 R8, [R212+0x4900] ;  /* 0x00490000d408783b */ /* 0x000eae0000004200 */
[C---:B------:R-:W-:Y:S01]  /*5080*/  HMMA.16816.F32.BF16 R104, R4.reuse, R38, R104 ;  /* 0x000000260468723c */ /* 0x040fe20000041868 */
[----:B------:R-:W3:Y:S07]  /*5090*/  LDSM.16.MT88.4 R36, [R210+0x4900] ;  /* 0x00490000d224783b */ /* 0x000eee0000004200 */
[C---:B------:R-:W-:Y:S08]  /*50a0*/  HMMA.16816.F32.BF16 R112, R4.reuse, R28, R112 ;  /* 0x0000001c0470723c */ /* 0x040ff00000041870 */
[C---:B------:R-:W-:Y:S01]  /*50b0*/  HMMA.16816.F32.BF16 R68, R4.reuse, R30, R68 ;  /* 0x0000001e0444723c */ /* 0x040fe20000041844 */
[----:B------:R-:W1:Y:S07]  /*50c0*/  LDSM.16.MT88.4 R28, [R212+0x1900] ;  /* 0x00190000d41c783b */ /* 0x000e6e0000004200 */
[C---:B------:R-:W-:Y:S08]  /*50d0*/  HMMA.16816.F32.BF16 R80, R4.reuse, R20, R80 ;  /* 0x000000140450723c */ /* 0x040ff00000041850 */
[C---:B------:R-:W-:Y:S01]  /*50e0*/  HMMA.16816.F32.BF16 R84, R4.reuse, R22, R84 ;  /* 0x000000160454723c */ /* 0x040fe20000041854 */
[----:B------:R-:W2:Y:S07]  /*50f0*/  LDSM.16.MT88.4 R20, [R209+0x1900] ;  /* 0x00190000d114783b */ /* 0x000eae0000004200 */
[C---:B------:R-:W-:Y:S08]  /*5100*/  HMMA.16816.F32.BF16 R52, R4.reuse, R32, R52 ;  /* 0x000000200434723c */ /* 0x040ff00000041834 */
[----:B------:R-:W-:Y:S01]  /*5110*/  HMMA.16816.F32.BF16 R56, R4, R34, R56 ;  /* 0x000000220438723c */ /* 0x000fe20000041838 */
[----:B------:R-:W3:Y:S06]  /*5120*/  LDSM.16.MT88.4 R32, [R209+0x4900] ;  /* 0x00490000d120783b */ /* 0x000eec0000004200 */
[----:B------:R-:W-:Y:S01]  /*5130*/  F2FP.BF16.PACK_AB R4, R139, R138 ;  /* 0x0000008a8b04723e */ /* 0x000fe200000010ff */
[----:B------:R-:W-:Y:S01]  /*5140*/  FADD.FTZ R138, R138, R117 ;  /* 0x000000758a8a7221 */ /* 0x000fe20000010000 */
[----:B------:R-:W-:-:S02]  /*5150*/  F2FP.BF16.PACK_AB R6, R140, R141 ;  /* 0x0000008d8c06723e */ /* 0x000fc400000010ff */
[----:B----4-:R-:W-:Y:S01]  /*5160*/  F2FP.BF16.PACK_AB R5, R149, R142 ;  /* 0x0000008e9505723e */ /* 0x010fe200000010ff */
[----:B------:R-:W-:Y:S01]  /*5170*/  FADD.FTZ R138, R139, R138 ;  /* 0x0000008a8b8a7221 */ /* 0x000fe20000010000 */
[----:B------:R-:W-:-:S03]  /*5180*/  F2FP.BF16.PACK_AB R7, R153, R148 ;  /* 0x000000949907723e */ /* 0x000fc600000010ff */
[----:B------:R-:W-:-:S04]  /*5190*/  FADD.FTZ R141, R141, R138 ;  /* 0x0000008a8d8d7221 */ /* 0x000fc80000010000 */
[----:B-1----:R-:W-:Y:S01]  /*51a0*/  HMMA.16816.F32.BF16 R88, R4, R16, R88 ;  /* 0x000000100458723c */ /* 0x002fe20000041858 */
[----:B------:R-:W-:-:S07]  /*51b0*/  FADD.FTZ R141, R140, R141 ;  /* 0x0000008d8c8d7221 */ /* 0x000fce0000010000 */
[C---:B------:R-:W-:Y:S01]  /*51c0*/  HMMA.16816.F32.BF16 R92, R4.reuse, R18, R92 ;  /* 0x00000012045c723c */ /* 0x040fe2000004185c */
[----:B------:R-:W1:Y:S07]  /*51d0*/  LDSM.16.MT88.4 R16, [R208+0x4900] ;  /* 0x00490000d010783b */ /* 0x000e6e0000004200 */
[C---:B--2---:R-:W-:Y:S08]  /*51e0*/  HMMA.16816.F32.BF16 R96, R4.reuse, R8, R96 ;  /* 0x000000080460723c */ /* 0x044ff00000041860 */
[C---:B------:R-:W-:Y:S01]  /*51f0*/  HMMA.16816.F32.BF16 R100, R4.reuse, R10, R100 ;  /* 0x0000000a0464723c */ /* 0x040fe20000041864 */
[----:B------:R-:W2:Y:S07]  /*5200*/  LDSM.16.MT88.4 R8, [R208+0x2100] ;  /* 0x00210000d008783b */ /* 0x000eae0000004200 */
[C---:B------:R-:W-:Y:S08]  /*5210*/  HMMA.16816.F32.BF16 R72, R4.reuse, R24, R72 ;  /* 0x000000180448723c */ /* 0x040ff00000041848 */
[C---:B------:R-:W-:Y:S01]  /*5220*/  HMMA.16816.F32.BF16 R76, R4.reuse, R26, R76 ;  /* 0x0000001a044c723c */ /* 0x040fe2000004184c */
[----:B------:R-:W4:Y:S07]  /*5230*/  LDSM.16.MT88.4 R24, [R210+0x2100] ;  /* 0x00210000d218783b */ /* 0x000f2e0000004200 */
[C---:B---3--:R-:W-:Y:S08]  /*5240*/  HMMA.16816.F32.BF16 R108, R4.reuse, R36, R108 ;  /* 0x00000024046c723c */ /* 0x048ff0000004186c */
[C---:B------:R-:W-:Y:S01]  /*5250*/  HMMA.16816.F32.BF16 R104, R4.reuse, R38, R104 ;  /* 0x000000260468723c */ /* 0x040fe20000041868 */
[----:B------:R-:W3:Y:S07]  /*5260*/  LDSM.16.MT88.4 R36, [R210+0x5100] ;  /* 0x00510000d224783b */ /* 0x000eee0000004200 */
[C---:B------:R-:W-:Y:S08]  /*5270*/  HMMA.16816.F32.BF16 R112, R4.reuse, R28, R112 ;  /* 0x0000001c0470723c */ /* 0x040ff00000041870 */
[C---:B------:R-:W-:Y:S01]  /*5280*/  HMMA.16816.F32.BF16 R68, R4.reuse, R30, R68 ;  /* 0x0000001e0444723c */ /* 0x040fe20000041844 */
[----:B------:R-:W2:Y:S07]  /*5290*/  LDSM.16.MT88.4 R28, [R212+0x2100] ;  /* 0x00210000d41c783b */ /* 0x000eae0000004200 */
[C---:B------:R-:W-:Y:S08]  /*52a0*/  HMMA.16816.F32.BF16 R80, R4.reuse, R20, R80 ;  /* 0x000000140450723c */ /* 0x040ff00000041850 */
[C---:B------:R-:W-:Y:S01]  /*52b0*/  HMMA.16816.F32.BF16 R84, R4.reuse, R22, R84 ;  /* 0x000000160454723c */ /* 0x040fe20000041854 */
[----:B------:R-:W2:Y:S07]  /*52c0*/  LDSM.16.MT88.4 R20, [R209+0x2100] ;  /* 0x00210000d114783b */ /* 0x000eae0000004200 */
        /* <DEDUP_REMOVED lines=8> */
[----:B------:R-:W-:-:S02]  /*5350*/  F2FP.BF16.PACK_AB R6, R150, R161 ;  /* 0x000000a19606723e */ /* 0x000fc400000010ff */
[----:B------:R-:W-:Y:S01]  /*5360*/  F2FP.BF16.PACK_AB R5, R155, R152 ;  /* 0x000000989b05723e */ /* 0x000fe200000010ff */
[----:B------:R-:W-:Y:S01]  /*5370*/  FADD.FTZ R156, R159, R156 ;  /* 0x0000009c9f9c7221 */ /* 0x000fe20000010000 */
[----:B------:R-:W-:-:S03]  /*5380*/  F2FP.BF16.PACK_AB R7, R154, R151 ;  /* 0x000000979a07723e */ /* 0x000fc600000010ff */
[----:B------:R-:W-:-:S04]  /*5390*/  FADD.FTZ R161, R161, R156 ;  /* 0x0000009ca1a17221 */ /* 0x000fc80000010000 */
[----:B--2---:R-:W-:Y:S01]  /*53a0*/  HMMA.16816.F32.BF16 R88, R4, R8, R88 ;  /* 0x000000080458723c */ /* 0x004fe20000041858 */
[----:B------:R-:W-:-:S07]  /*53b0*/  FADD.FTZ R161, R150, R161 ;  /* 0x000000a196a17221 */ /* 0x000fce0000010000 */
[C---:B------:R-:W-:Y:S01]  /*53c0*/  HMMA.16816.F32.BF16 R92, R4.reuse, R10, R92 ;  /* 0x0000000a045c723c */ /* 0x040fe2000004185c */
[----:B------:R-:W2:Y:S07]  /*53d0*/  LDSM.16.MT88.4 R8, [R208+0x5100] ;  /* 0x00510000d008783b */ /* 0x000eae0000004200 */
[C---:B----4-:R-:W-:Y:S08]  /*53e0*/  HMMA.16816.F32.BF16 R72, R4.reuse, R24, R72 ;  /* 0x000000180448723c */ /* 0x050ff00000041848 */
[C---:B------:R-:W-:Y:S01]  /*53f0*/  HMMA.16816.F32.BF16 R76, R4.reuse, R26, R76 ;  /* 0x0000001a044c723c */ /* 0x040fe2000004184c */
[----:B------:R-:W4:Y:S07]  /*5400*/  LDSM.16.MT88.4 R24, [R210+0x2900] ;  /* 0x00290000d218783b */ /* 0x000f2e0000004200 */
[C---:B---3--:R-:W-:Y:S07]  /*5410*/  HMMA.16816.F32.BF16 R108, R4.reuse, R36, R108 ;  /* 0x00000024046c723c */ /* 0x048fee000004186c */
[----:B------:R-:W-:Y:S01]  /*5420*/  FFMA.FTZ R36, R129, c[0x0][0x2d0], -R122 ;  /* 0x0000b40081247a23 */ /* 0x000fe2000001087a */
[C---:B------:R-:W-:Y:S05]  /*5430*/  HMMA.16816.F32.BF16 R112, R4.reuse, R28, R112 ;  /* 0x0000001c0470723c */ /* 0x040fea0000041870 */
[----:B------:R-:W3:Y:S03]  /*5440*/  MUFU.EX2 R36, R36 ;  /* 0x0000002400247308 */ /* 0x000ee60000000800 */
[C---:B------:R-:W-:Y:S01]  /*5450*/  HMMA.16816.F32.BF16 R68, R4.reuse, R30, R68 ;  /* 0x0000001e0444723c */ /* 0x040fe20000041844 */
[----:B------:R-:W-:Y:S07]  /*5460*/  LDSM.16.MT88.4 R28, [R212+0x2900] ;  /* 0x00290000d41c783b */ /* 0x000fee0000004200 */
[C---:B------:R-:W-:Y:S08]  /*5470*/  HMMA.16816.F32.BF16 R80, R4.reuse, R20, R80 ;  /* 0x000000140450723c */ /* 0x040ff00000041850 */
[C---:B------:R-:W-:Y:S01]  /*5480*/  HMMA.16816.F32.BF16 R84, R4.reuse, R22, R84 ;  /* 0x000000160454723c */ /* 0x040fe20000041854 */
[----:B------:R-:W2:Y:S07]  /*5490*/  LDSM.16.MT88.4 R20, [R209+0x2900] ;  /* 0x00290000d114783b */ /* 0x000eae0000004200 */
[C---:B-1----:R-:W-:Y:S08]  /*54a0*/  HMMA.16816.F32.BF16 R96, R4.reuse, R16, R96 ;  /* 0x000000100460723c */ /* 0x042ff00000041860 */
[C---:B------:R-:W-:Y:S01]  /*54b0*/  HMMA.16816.F32.BF16 R100, R4.reuse, R18, R100 ;  /* 0x000000120464723c */ /* 0x040fe20000041864 */
[----:B------:R-:W1:Y:S07]  /*54c0*/  LDSM.16.MT88.4 R16, [R208+0x2900] ;  /* 0x00290000d010783b */ /* 0x000e6e0000004200 */
[C---:B------:R-:W-:Y:S08]  /*54d0*/  HMMA.16816.F32.BF16 R104, R4.reuse, R38, R104 ;  /* 0x000000260468723c */ /* 0x040ff00000041868 */
[C---:B------:R-:W-:Y:S08]  /*54e0*/  HMMA.16816.F32.BF16 R52, R4.reuse, R32, R52 ;  /* 0x000000200434723c */ /* 0x040ff00000041834 */
[C---:B------:R-:W-:Y:S08]  /*54f0*/  HMMA.16816.F32.BF16 R56, R4.reuse, R34, R56 ;  /* 0x000000220438723c */ /* 0x040ff00000041838 */
[C---:B--2---:R-:W-:Y:S08]  /*5500*/  HMMA.16816.F32.BF16 R60, R4.reuse, R8, R60 ;  /* 0x00000008043c723c */ /* 0x044ff0000004183c */
[----:B------:R-:W-:Y:S01]  /*5510*/  HMMA.16816.F32.BF16 R64, R4, R10, R64 ;  /* 0x0000000a0440723c */ /* 0x000fe20000041840 */
[----:B------:R-:W2:Y:S06]  /*5520*/  LDSM.16.MT88.4 R8, [R212+0x5900] ;  /* 0x00590000d408783b */ /* 0x000eac0000004200 */
[----:B------:R-:W-:Y:S01]  /*5530*/  F2FP.BF16.PACK_AB R4, R143, R136 ;  /* 0x000000888f04723e */ /* 0x000fe200000010ff */
[----:B------:R-:W-:Y:S01]  /*5540*/  FADD.FTZ R136, R136, R161 ;  /* 0x000000a188887221 */ /* 0x000fe20000010000 */
[----:B------:R-:W-:-:S02]  /*5550*/  F2FP.BF16.PACK_AB R6, R137, R132 ;  /* 0x000000848906723e */ /* 0x000fc400000010ff */
[----:B-----5:R-:W-:Y:S01]  /*5560*/  F2FP.BF16.PACK_AB R5, R133, R130 ;  /* 0x000000828505723e */ /* 0x020fe200000010ff */
[----:B------:R-:W-:Y:S01]  /*5570*/  FADD.FTZ R143, R143, R136 ;  /* 0x000000888f8f7221 */ /* 0x000fe20000010000 */
[----:B---3--:R-:W-:-:S03]  /*5580*/  F2FP.BF16.PACK_AB R7, R227, R36 ;  /* 0x00000024e307723e */ /* 0x008fc600000010ff */
[----:B------:R-:W-:-:S04]  /*5590*/  FADD.FTZ R132, R132, R143 ;  /* 0x0000008f84847221 */ /* 0x000fc80000010000 */
[----:B----4-:R-:W-:Y:S01]  /*55a0*/  HMMA.16816.F32.BF16 R72, R4, R24, R72 ;  /* 0x000000180448723c */ /* 0x010fe20000041848 */
[----:B------:R-:W-:-:S06]  /*55b0*/  FADD.FTZ R228, R137, R132 ;  /* 0x0000008489e47221 */ /* 0x000fcc0000010000 */
[----:B------:R-:W-:Y:S01]  /*55c0*/  FADD.FTZ R25, R45, R50 ;  /* 0x000000322d197221 */ /* 0x000fe20000010000 */
[----:B------:R-:W-:Y:S03]  /*55d0*/  HMMA.16816.F32.BF16 R80, R4, R20, R80 ;  /* 0x000000140450723c */ /* 0x000fe60000041850 */
[----:B------:R-:W-:-:S04]  /*55e0*/  FADD.FTZ R25, R44, R25 ;  /* 0x000000192c197221 */ /* 0x000fc80000010000 */
[----:B------:R-:W-:Y:S01]  /*55f0*/  FADD.FTZ R24, R40, R25 ;  /* 0x0000001928187221 */ /* 0x000fe20000010000 */
[----:B------:R-:W-:Y:S01]  /*5600*/  HMMA.16816.F32.BF16 R84, R4, R22, R84 ;  /* 0x000000160454723c */ /* 0x000fe20000041854 */
[----:B------:R-:W3:Y:S02]  /*5610*/  LDSM.16.MT88.4 R20, [R210+0x5900] ;  /* 0x00590000d214783b */ /* 0x000ee40000004200 */
[----:B------:R-:W-:-:S04]  /*5620*/  FADD.FTZ R24, R15, R24 ;  /* 0x000000180f187221 */ /* 0x000fc80000010000 */
[----:B------:R-:W-:Y:S01]  /*5630*/  FADD.FTZ R3, R3, R24 ;  /* 0x0000001803037221 */ /* 0x000fe20000010000 */
[----:B-1----:R-:W-:Y:S03]  /*5640*/  HMMA.16816.F32.BF16 R88, R4, R16, R88 ;  /* 0x000000100458723c */ /* 0x002fe60000041858 */
[----:B------:R-:W-:-:S04]  /*5650*/  FADD.FTZ R3, R2, R3 ;  /* 0x0000000302037221 */ /* 0x000fc80000010000 */
[----:B------:R-:W-:Y:S01]  /*5660*/  FADD.FTZ R120, R120, R3 ;  /* 0x0000000378787221 */ /* 0x000fe20000010000 */
[----:B------:R-:W-:Y:S01]  /*5670*/  HMMA.16816.F32.BF16 R92, R4, R18, R92 ;  /* 0x00000012045c723c */ /* 0x000fe2000004185c */
[----:B------:R-:W1:Y:S02]  /*5680*/  LDSM.16.MT88.4 R16, [R209+0x5900] ;  /* 0x00590000d110783b */ /* 0x000e640000004200 */
[----:B------:R-:W-:-:S04]  /*5690*/  FADD.FTZ R121, R121, R120 ;  /* 0x0000007879797221 */ /* 0x000fc80000010000 */
[----:B------:R-:W-:Y:S01]  /*56a0*/  FADD.FTZ R128, R128, R121 ;  /* 0x0000007980807221 */ /* 0x000fe20000010000 */
[----:B--2---:R-:W-:Y:S03]  /*56b0*/  HMMA.16816.F32.BF16 R96, R4, R8, R96 ;  /* 0x000000080460723c */ /* 0x004fe60000041860 */
[----:B------:R-:W-:-:S04]  /*56c0*/  FADD.FTZ R131, R131, R128 ;  /* 0x0000008083837221 */ /* 0x000fc80000010000 */
[----:B------:R-:W-:Y:S01]  /*56d0*/  FADD.FTZ R142, R142, R131 ;  /* 0x000000838e8e7221 */ /* 0x000fe20000010000 */
[----:B------:R-:W-:Y:S01]  /*56e0*/  HMMA.16816.F32.BF16 R100, R4, R10, R100 ;  /* 0x0000000a0464723c */ /* 0x000fe20000041864 */
[----:B------:R-:W2:Y:S02]  /*56f0*/  LDSM.16.MT88.4 R8, [R208+0x5900] ;  /* 0x00590000d008783b */ /* 0x000ea40000004200 */
[----:B------:R-:W-:-:S04]  /*5700*/  FADD.FTZ R149, R149, R142 ;  /* 0x0000008e95957221 */ /* 0x000fc80000010000 */
[----:B------:R-:W-:Y:S01]  /*5710*/  FADD.FTZ R148, R148, R149 ;  /* 0x0000009594947221 */ /* 0x000fe20000010000 */
[----:B------:R-:W-:Y:S03]  /*5720*/  HMMA.16816.F32.BF16 R112, R4, R28, R112 ;  /* 0x0000001c0470723c */ /* 0x000fe60000041870 */
        /* <DEDUP_REMOVED lines=8> */
[----:B---3--:R-:W-:Y:S03]  /*57b0*/  HMMA.16816.F32.BF16 R108, R4, R20, R108 ;  /* 0x00000014046c723c */ /* 0x008fe6000004186c */
[----:B------:R-:W-:-:S04]  /*57c0*/  FADD.FTZ R133, R133, R130 ;  /* 0x0000008285857221 */ /* 0x000fc80000010000 */
[----:B------:R-:W-:Y:S01]  /*57d0*/  FADD.FTZ R36, R36, R133 ;  /* 0x0000008524247221 */ /* 0x000fe20000010000 */
[----:B------:R-:W-:Y:S03]  /*57e0*/  HMMA.16816.F32.BF16 R104, R4, R22, R104 ;  /* 0x000000160468723c */ /* 0x000fe60000041868 */
[----:B------:R-:W-:-:S05]  /*57f0*/  FADD.FTZ R227, R227, R36 ;  /* 0x00000024e3e37221 */ /* 0x000fca0000010000 */
[C---:B-1----:R-:W-:Y:S08]  /*5800*/  HMMA.16816.F32.BF16 R52, R4.reuse, R16, R52 ;  /* 0x000000100434723c */ /* 0x042ff00000041834 */
[C---:B------:R-:W-:Y:S08]  /*5810*/  HMMA.16816.F32.BF16 R56, R4.reuse, R18, R56 ;  /* 0x000000120438723c */ /* 0x040ff00000041838 */
[C---:B--2---:R-:W-:Y:S08]  /*5820*/  HMMA.16816.F32.BF16 R60, R4.reuse, R8, R60 ;  /* 0x00000008043c723c */ /* 0x044ff0000004183c */
[----:B------:R-:W-:Y:S01]  /*5830*/  HMMA.16816.F32.BF16 R64, R4, R10, R64 ;  /* 0x0000000a0440723c */ /* 0x000fe20000041840 */
[----:B------:R-:W-:Y:S07]  /*5840*/  @P0 BRA `(.L_x_175) ;  /* 0x0000015000000947 */ /* 0x000fee0003800000 */
[----:B------:R-:W-:Y:S01]  /*5850*/  ISETP.LT.AND P0, PT, RZ, UR14, PT ;  /* 0x0000000eff007c0c */ /* 0x000fe2000bf01270 */
[----:B------:R-:W-:-:S02]  /*5860*/  UIADD3 UR16, UR14, -0x1, URZ ;  /* 0xffffffff0e107890 */ /* 0x000fc4000fffe03f */
[----:B------:R-:W-:-:S10]  /*5870*/  ULDC UR4, c[0x0][0x32c] ;  /* 0x0000cb0000047ab9 */ /* 0x000fd40000000800 */
[----:B------:R-:W-:Y:S05]  /*5880*/  @P0 BRA `(.L_x_176) ;  /* 0x0000008000000947 */ /* 0x000fea0003800000 */
[----:B------:R-:W-:Y:S02]  /*5890*/  UISETP.NE.AND UP2, UPT, UR4, 0x1, UPT ;  /* 0x000000010400788c */ /* 0x000fe4000bf45270 */
[----:B------:R-:W-:-:S03]  /*58a0*/  UIADD3 UR16, -UR14, URZ, URZ ;  /* 0x0000003f0e107290 */ /* 0x000fc6000fffe13f */
[----:B------:R-:W-:Y:S02]  /*58b0*/  ULDC.64 UR14, c[0x0][0x330] ;  /* 0x0000cc00000e7ab9 */ /* 0x000fe40000000a00 */
[----:B------:R-:W-:-:S07]  /*58c0*/  UIMAD.WIDE.U32 UR18, UR16, UR14, URZ ;  /* 0x0000000e101272a5 */ /* 0x000fce000f8e003f */
[----:B------:R-:W-:Y:S02]  /*58d0*/  @UP2 UMOV UR17, UR19 ;  /* 0x0000001300112c82 */ /* 0x000fe40008000000 */
[----:B------:R-:W-:-:S04]  /*58e0*/  @UP2 USHF.R.U32.HI UR16, URZ, UR15, UR17 ;  /* 0x0000000f3f102299 */ /* 0x000fc80008011611 */
[----:B------:R-:W-:Y:S01]  /*58f0*/  ULOP3.LUT UR16, URZ, UR16, URZ, 0x33, !UPT ;  /* 0x000000103f107292 */ /* 0x000fe2000f8e333f */
[----:B------:R-:W-:Y:S05]  /*5900*/  BRA `(.L_x_177) ;  /* 0x0000005000007947 */ /* 0x000fea0003800000 */
.L_x_176:
[----:B------:R-:W-:Y:S02]  /*5910*/  UISETP.NE.AND UP2, UPT, UR4, 0x1, UPT ;  /* 0x000000010400788c */ /* 0x000fe4000bf45270 */
[----:B------:R-:W-:Y:S02]  /*5920*/  ULDC.64 UR14, c[0x0][0x330] ;  /* 0x0000cc00000e7ab9 */ /* 0x000fe40000000a00 */
[----:B------:R-:W-:-:S07]  /*5930*/  UIMAD.WIDE.U32 UR18, UR16, UR14, URZ ;  /* 0x0000000e101272a5 */ /* 0x000fce000f8e003f */
[----:B------:R-:W-:Y:S02]  /*5940*/  @UP2 UMOV UR17, UR19 ;  /* 0x0000001300112c82 */ /* 0x000fe40008000000 */
[----:B------:R-:W-:Y:S02]  /*5950*/  @UP2 USHF.R.U32.HI UR16, URZ, UR15, UR17 ;  /* 0x0000000f3f102299 */ /* 0x000fe40008011611 */
.L_x_177:
[----:B------:R-:W-:Y:S02]  /*5960*/  ULDC UR14, c[0x0][0x32c] ;  /* 0x0000cb00000e7ab9 */ /* 0x000fe40000000800 */
[----:B------:R-:W-:-:S04]  /*5970*/  UIMAD UR14, UR16, UR4, UR14 ;  /* 0x00000004100e72a4 */ /* 0x000fc8000f8e020e */
[----:B------:R-:W-:-:S04]  /*5980*/  UISETP.LT.AND UP2, UPT, UR7, UR14, UPT ;  /* 0x0000000e0700728c */ /* 0x000fc8000bf41270 */
[----:B------:R-:W-:-:S04]  /*5990*/  USEL UR7, UR7, UR14, UP2 ;  /* 0x0000000e07077287 */ /* 0x000fc80009000000 */
.L_x_175:
[----:B------:R-:W-:-:S07]  /*59a0*/  UIMAD.WIDE UR14, UR7, 0x2aaaaaab, URZ ;  /* 0x2aaaaaab070e78a5 */ /* 0x000fce000f8e023f */
[----:B------:R-:W-:Y:S02]  /*59b0*/  UMOV UR7, UR15 ;  /* 0x0000000f00077c82 */ /* 0x000fe40008000000 */
[----:B------:R-:W-:-:S04]  /*59c0*/  USHF.R.U32.HI UR4, URZ, 0x1f, UR7 ;  /* 0x0000001f3f047899 */ /* 0x000fc80008011607 */
[----:B------:R-:W-:-:S04]  /*59d0*/  ULEA.HI.SX32 UR4, UR7, UR4, 0x1c ;  /* 0x0000000407047291 */ /* 0x000fc8000f8fe23f */
[----:B------:R-:W-:-:S04]  /*59e0*/  UISETP.LT.AND UP2, UPT, UR6, UR4, UPT ;  /* 0x000000040600728c */ /* 0x000fc8000bf41270 */
[----:B------:R-:W-:-:S06]  /*59f0*/  USEL UR4, UR6, UR4, !UP2 ;  /* 0x0000000406047287 */ /* 0x000fcc000d000000 */
[----:B------:R-:W-:-:S13]  /*5a00*/  ISETP.GE.AND P0, PT, R168, UR4, PT ;  /* 0x00000004a8007c0c */ /* 0x000fda000bf06270 */
[----:B------:R-:W-:Y:S05]  /*5a10*/  @!P0 BRA `(.L_x_178) ;  /* 0x00003f8000008947 */ /* 0x000fea0003800000 */
[C---:B------:R-:W-:Y:S01]  /*5a20*/  SHF.L.U64.HI R236, R230.reuse, 0x1, R13 ;  /* 0x00000001e6ec7819 */ /* 0x040fe2000001020d */
[----:B------:R-:W-:Y:S01]  /*5a30*/  IMAD.MOV.U32 R2, RZ, RZ, R12 ;  /* 0x000000ffff027224 */ /* 0x000fe200078e000c */
[----:B------:R-:W-:Y:S01]  /*5a40*/  MOV R3, R0 ;  /* 0x0000000000037202 */ /* 0x000fe20000000f00 */
[----:B------:R-:W-:Y:S01]  /*5a50*/  IMAD.MOV.U32 R238, RZ, RZ, R168 ;  /* 0x000000ffffee7224 */ /* 0x000fe200078e00a8 */
[----:B------:R-:W-:Y:S01]  /*5a60*/  SHF.L.U32 R235, R230, 0x1, RZ ;  /* 0x00000001e6eb7819 */ /* 0x000fe200000006ff */
[C---:B------:R-:W-:Y:S01]  /*5a70*/  IMAD.SHL.U32 R233, R229.reuse, 0x2, RZ ;  /* 0x00000002e5e97824 */ /* 0x040fe200078e00ff */
[----:B------:R-:W-:Y:S02]  /*5a80*/  SHF.L.U64.HI R234, R229, 0x1, R232 ;  /* 0x00000001e5ea7819 */ /* 0x000fe400000102e8 */
.L_x_189:
[----:B------:R-:W-:Y:S04]  /*5a90*/  DEPBAR.LE SB0, 0x0 ;  /* 0x000080000000791a */ /* 0x000fe80000000000 */
[----:B------:R-:W-:Y:S01]  /*5aa0*/  BAR.SYNC.DEFER_BLOCKING 0x0 ;  /* 0x0000000000007b1d */ /* 0x000fe20000010000 */
[----:B------:R-:W-:Y:S05]  /*5ab0*/  ISETP.LT.AND P0, PT, R238, UR6, PT ;  /* 0x00000006ee007c0c */ /* 0x000fea000bf01270 */
[----:B------:R1:W2:Y:S04]  /*5ac0*/  LDSM.16.M88.4 R116, [R214+0x8100] ;  /* 0x00810000d674783b */ /* 0x0002a80000000200 */
[----:B------:R1:W3:Y:S04]  /*5ad0*/  LDSM.16.M88.4 R120, [R214+0x8900] ;  /* 0x00890000d678783b */ /* 0x0002e80000000200 */
[----:B------:R1:W4:Y:S04]  /*5ae0*/  LDSM.16.M88.4 R128, [R214+0x9100] ;  /* 0x00910000d680783b */ /* 0x0003280000000200 */
[----:B------:R1:W1:Y:S04]  /*5af0*/  LDSM.16.M88.4 R132, [R214+0x9900] ;  /* 0x00990000d684783b */ /* 0x0002680000000200 */
[----:B------:R1:W1:Y:S04]  /*5b00*/  LDSM.16.M88.4 R136, [R214+0xa100] ;  /* 0x00a10000d688783b */ /* 0x0002680000000200 */
[----:B------:R1:W1:Y:S04]  /*5b10*/  LDSM.16.M88.4 R140, [R214+0xa900] ;  /* 0x00a90000d68c783b */ /* 0x0002680000000200 */
[----:B------:R1:W1:Y:S04]  /*5b20*/  LDSM.16.M88.4 R148, [R213] ;  /* 0x00000000d594783b */ /* 0x0002680000000200 */
[----:B------:R1:W1:Y:S04]  /*5b30*/  LDSM.16.M88.4 R152, [R207] ;  /* 0x00000000cf98783b */ /* 0x0002680000000200 */
[----:B------:R1:W1:Y:S04]  /*5b40*/  LDSM.16.M88.4 R156, [R206] ;  /* 0x00000000ce9c783b */ /* 0x0002680000000200 */
[----:B------:R1:W1:Y:S04]  /*5b50*/  LDSM.16.M88.4 R160, [R205] ;  /* 0x00000000cda0783b */ /* 0x0002680000000200 */
[----:B------:R1:W1:Y:S04]  /*5b60*/  LDSM.16.M88.4 R164, [R204] ;  /* 0x00000000cca4783b */ /* 0x0002680000000200 */
[----:B------:R1:W1:Y:S01]  /*5b70*/  LDSM.16.M88.4 R168, [R203] ;  /* 0x00000000cba8783b */ /* 0x0002620000000200 */
[----:B------:R-:W-:-:S05]  /*5b80*/  @P0 BRA `(.L_x_179) ;  /* 0x0000028000000947 */ /* 0x000fca0003800000 */
[----:B--23--:R-:W-:Y:S01]  /*5b90*/  SHF.R.S32.HI R5, RZ, 0x1f, R216 ;  /* 0x0000001fff057819 */ /* 0x00cfe200000114d8 */
[----:B------:R-:W-:Y:S01]  /*5ba0*/  IMAD.WIDE.U32 R6, R216, c[0x0][0x208], RZ ;  /* 0x00008200d8067a25 */ /* 0x000fe200078e00ff */
[----:B------:R-:W-:Y:S03]  /*5bb0*/  SHF.R.S32.HI R4, RZ, 0x1f, R215 ;  /* 0x0000001fff047819 */ /* 0x000fe600000114d7 */
[----:B------:R-:W-:Y:S02]  /*5bc0*/  IMAD R5, R5, c[0x0][0x208], RZ ;  /* 0x0000820005057a24 */ /* 0x000fe400078e02ff */
[----:B------:R-:W-:Y:S02]  /*5bd0*/  IMAD R4, R4, c[0x0][0x218], RZ ;  /* 0x0000860004047a24 */ /* 0x000fe400078e02ff */
[----:B------:R-:W-:Y:S02]  /*5be0*/  IMAD R5, R216, c[0x0][0x20c], R5 ;  /* 0x00008300d8057a24 */ /* 0x000fe400078e0205 */
[----:B------:R-:W-:Y:S02]  /*5bf0*/  IMAD R4, R215, c[0x0][0x21c], R4 ;  /* 0x00008700d7047a24 */ /* 0x000fe400078e0204 */
[----:B------:R-:W-:Y:S04]  /*5c00*/  IMAD.IADD R7, R7, 0x1, R5 ;  /* 0x0000000107077824 */ /* 0x000fe800078e0205 */
[----:B------:R-:W-:Y:S05]  /*5c10*/  IMAD.WIDE.U32 R6, R215, c[0x0][0x218], R6 ;  /* 0x00008600d7067a25 */ /* 0x000fea00078e0006 */
[----:B------:R-:W-:Y:S04]  /*5c20*/  IADD3 R0, P0, R6, UR38, RZ ;  /* 0x0000002606007c10 */ /* 0x000fe8000ff1e0ff */
[----:B------:R-:W-:Y:S02]  /*5c30*/  IADD3.X R7, R7, UR10, R4, P0, !PT ;  /* 0x0000000a07077c10 */ /* 0x000fe400087fe404 */
[C---:B------:R-:W-:Y:S04]  /*5c40*/  LEA R14, P0, R0.reuse, c[0x0][0x1f8], 0x1 ;  /* 0x00007e00000e7a11 */ /* 0x040fe800078008ff */
[----:B------:R-:W-:Y:S01]  /*5c50*/  LEA.HI.X R16, R0, c[0x0][0x1fc], R7, 0x1, P0 ;  /* 0x00007f0000107a11 */ /* 0x000fe200000f0c07 */
[----:B------:R-:W2:Y:S01]  /*5c60*/  SHFL.IDX PT, R8, R14, RZ, 0x181f ;  /* 0x00181fff0e087589 */ /* 0x000ea200000e0000 */
[----:B------:R-:W-:Y:S03]  /*5c70*/  IADD3 R0, -R231, 0x10, RZ ;  /* 0x00000010e7007810 */ /* 0x000fe60007ffe1ff */
[----:B------:R-:W3:Y:S01]  /*5c80*/  SHFL.IDX PT, R9, R16, RZ, 0x181f ;  /* 0x00181fff10097589 */ /* 0x000ee200000e0000 */
[----:B------:R-:W-:Y:S03]  /*5c90*/  LOP3.LUT R0, R0, 0xf, RZ, 0xc0, !PT ;  /* 0x0000000f00007812 */ /* 0x000fe600078ec0ff */
[----:B------:R-:W5:Y:S04]  /*5ca0*/  SHFL.IDX PT, R6, R14, 0x1, 0x181f ;  /* 0x00381f000e067f89 */ /* 0x000f6800000e0000 */
[----:B------:R-:W4:Y:S04]  /*5cb0*/  SHFL.IDX PT, R4, R14, 0x2, 0x181f ;  /* 0x00581f000e047f89 */ /* 0x000f2800000e0000 */
[----:B------:R-:W1:Y:S04]  /*5cc0*/  SHFL.IDX PT, R7, R16, 0x1, 0x181f ;  /* 0x00381f0010077f89 */ /* 0x000e6800000e0000 */
[----:B------:R-:W1:Y:S01]  /*5cd0*/  SHFL.IDX PT, R5, R16, 0x2, 0x181f ;  /* 0x00581f0010057f89 */ /* 0x000e6200000e0000 */
[C---:B--2---:R-:W-:Y:S02]  /*5ce0*/  IADD3 R10, P2, R8.reuse, R235, RZ ;  /* 0x000000eb080a7210 */ /* 0x044fe40007f5e0ff */
[----:B------:R-:W-:Y:S03]  /*5cf0*/  IADD3 R12, P0, R8, R233, RZ ;  /* 0x000000e9080c7210 */ /* 0x000fe60007f1e0ff */
[C---:B---3--:R-:W-:Y:S02]  /*5d00*/  IMAD.X R11, R9.reuse, 0x1, R236, P2 ;  /* 0x00000001090b7824 */ /* 0x048fe400010e06ec */
[----:B------:R-:W-:Y:S01]  /*5d10*/  IMAD.X R13, R9, 0x1, R234, P0 ;  /* 0x00000001090d7824 */ /* 0x000fe200000e06ea */
[C---:B-----5:R-:W-:Y:S02]  /*5d20*/  IADD3 R8, P6, R6.reuse, R235, RZ ;  /* 0x000000eb06087210 */ /* 0x060fe40007fde0ff */
[----:B------:R2:W-:Y:S01]  /*5d30*/  LDGSTS.E.BYPASS.LTC128B.128 [R225], [R10.64], !P5 ;  /* 0x000000000ae17fae */ /* 0x0005e2000e901d6a */
[----:B------:R-:W-:Y:S02]  /*5d40*/  IADD3 R6, P2, R6, R233, RZ ;  /* 0x000000e906067210 */ /* 0x000fe40007f5e0ff */
[----:B----4-:R-:W-:Y:S01]  /*5d50*/  IADD3 R14, P0, R4, R235, RZ ;  /* 0x000000eb040e7210 */ /* 0x010fe20007f1e0ff */
[----:B------:R2:W-:Y:S01]  /*5d60*/  LDGSTS.E.BYPASS.LTC128B.128 [R224], [R12.64], !P4 ;  /* 0x000000000ce07fae */ /* 0x0005e2000e101d6a */
[C---:B-1----:R-:W-:Y:S02]  /*5d70*/  IMAD.X R9, R7.reuse, 0x1, R236, P6 ;  /* 0x0000000107097824 */ /* 0x042fe400030e06ec */
[----:B------:R-:W-:Y:S01]  /*5d80*/  IMAD.X R7, R7, 0x1, R234, P2 ;  /* 0x0000000107077824 */ /* 0x000fe200010e06ea */
[----:B------:R-:W-:Y:S01]  /*5d90*/  IADD3 R4, P6, P2, R0, R4, R233 ;  /* 0x0000000400047210 */ /* 0x000fe20007ade0e9 */
[----:B------:R-:W-:Y:S01]  /*5da0*/  IMAD.X R15, R5, 0x1, R236, P0 ;  /* 0x00000001050f7824 */ /* 0x000fe200000e06ec */
[----:B------:R2:W-:Y:S01]  /*5db0*/  LDGSTS.E.BYPASS.LTC128B.128 [R223], [R8.64], !P5 ;  /* 0x0000000008df7fae */ /* 0x0005e2000e901d6a */
[----:B------:R-:W-:Y:S02]  /*5dc0*/  ISETP.NE.U32.AND P0, PT, R231, RZ, PT ;  /* 0x000000ffe700720c */ /* 0x000fe40003f05070 */
[----:B------:R-:W-:Y:S01]  /*5dd0*/  IADD3.X R5, RZ, R5, R234, P6, P2 ;  /* 0x00000005ff057210 */ /* 0x000fe200037e44ea */
[----:B------:R2:W-:Y:S04]  /*5de0*/  LDGSTS.E.BYPASS.LTC128B.128 [R222], [R6.64], !P4 ;  /* 0x0000000006de7fae */ /* 0x0005e8000e101d6a */
[----:B------:R2:W-:Y:S06]  /*5df0*/  LDGSTS.E.BYPASS.LTC128B.128 [R225+0x2000], [R14.64], !P5 ;  /* 0x020000000ee17fae */ /* 0x0005ec000e901d6a */
[----:B------:R2:W-:Y:S02]  /*5e00*/  LDGSTS.E.BYPASS.LTC128B.128.ZFILL [R225+0x5000], [R4.64], P0 ;  /* 0x0500000004e17fae */ /* 0x0005e40008141d6a */
.L_x_179:
[C---:B--23--:R-:W-:Y:S01]  /*5e10*/  HMMA.16816.F32.BF16 R4, R124.reuse, R116, RZ ;  /* 0x000000747c04723c */ /* 0x04cfe200000418ff */
[----:B------:R-:W0:Y:S02]  /*5e20*/  LDGDEPBAR ;  /* 0x00000000000079af */ /* 0x000e240000000000 */
[----:B------:R-:W-:Y:S05]  /*5e30*/  ISETP.GT.AND P0, PT, R238, UR6, PT ;  /* 0x00000006ee007c0c */ /* 0x000fea000bf04270 */
[C---:B------:R-:W-:Y:S01]  /*5e40*/  HMMA.16816.F32.BF16 R8, R124.reuse, R118, RZ ;  /* 0x000000767c08723c */ /* 0x040fe200000418ff */
[----:B------:R-:W2:Y:S07]  /*5e50*/  LDSM.16.M88.4 R116, [R211+0x8100] ;  /* 0x00810000d374783b */ /* 0x000eae0000000200 */
[C---:B------:R-:W-:Y:S08]  /*5e60*/  HMMA.16816.F32.BF16 R12, R124.reuse, R120, RZ ;  /* 0x000000787c0c723c */ /* 0x040ff000000418ff */
[C---:B------:R-:W-:Y:S01]  /*5e70*/  HMMA.16816.F32.BF16 R16, R124.reuse, R122, RZ ;  /* 0x0000007a7c10723c */ /* 0x040fe200000418ff */
[----:B------:R-:W3:Y:S07]  /*5e80*/  LDSM.16.M88.4 R120, [R211+0x8900] ;  /* 0x00890000d378783b */ /* 0x000eee0000000200 */
[C---:B----4-:R-:W-:Y:S08]  /*5e90*/  HMMA.16816.F32.BF16 R20, R124.reuse, R128, RZ ;  /* 0x000000807c14723c */ /* 0x050ff000000418ff */
[C---:B------:R-:W-:Y:S01]  /*5ea0*/  HMMA.16816.F32.BF16 R24, R124.reuse, R130, RZ ;  /* 0x000000827c18723c */ /* 0x040fe200000418ff */
[----:B------:R-:W4:Y:S07]  /*5eb0*/  LDSM.16.M88.4 R128, [R211+0x9100] ;  /* 0x00910000d380783b */ /* 0x000f2e0000000200 */
[C---:B-1----:R-:W-:Y:S08]  /*5ec0*/  HMMA.16816.F32.BF16 R28, R124.reuse, R132, RZ ;  /* 0x000000847c1c723c */ /* 0x042ff000000418ff */
[C---:B------:R-:W-:Y:S01]  /*5ed0*/  HMMA.16816.F32.BF16 R32, R124.reuse, R134, RZ ;  /* 0x000000867c20723c */ /* 0x040fe200000418ff */
[----:B------:R-:W1:Y:S07]  /*5ee0*/  LDSM.16.M88.4 R132, [R211+0x9900] ;  /* 0x00990000d384783b */ /* 0x000e6e0000000200 */
[C---:B------:R-:W-:Y:S08]  /*5ef0*/  HMMA.16816.F32.BF16 R36, R124.reuse, R136, RZ ;  /* 0x000000887c24723c */ /* 0x040ff000000418ff */
[C---:B------:R-:W-:Y:S01]  /*5f00*/  HMMA.16816.F32.BF16 R40, R124.reuse, R138, RZ ;  /* 0x0000008a7c28723c */ /* 0x040fe200000418ff */
[----:B------:R-:W5:Y:S07]  /*5f10*/  LDSM.16.M88.4 R136, [R211+0xa100] ;  /* 0x00a10000d388783b */ /* 0x000f6e0000000200 */
[C---:B------:R-:W-:Y:S08]  /*5f20*/  HMMA.16816.F32.BF16 R44, R124.reuse, R140, RZ ;  /* 0x0000008c7c2c723c */ /* 0x040ff000000418ff */
[----:B------:R-:W-:Y:S01]  /*5f30*/  HMMA.16816.F32.BF16 R48, R124, R142, RZ ;  /* 0x0000008e7c30723c */ /* 0x000fe200000418ff */
[----:B------:R-:W1:Y:S07]  /*5f40*/  LDSM.16.M88.4 R140, [R211+0xa900] ;  /* 0x00a90000d38c783b */ /* 0x000e6e0000000200 */
[C---:B------:R-:W-:Y:S08]  /*5f50*/  HMMA.16816.F32.BF16 R4, R144.reuse, R148, R4 ;  /* 0x000000949004723c */ /* 0x040ff00000041804 */
[C---:B------:R-:W-:Y:S01]  /*5f60*/  HMMA.16816.F32.BF16 R8, R144.reuse, R150, R8 ;  /* 0x000000969008723c */ /* 0x040fe20000041808 */
[----:B------:R-:W1:Y:S07]  /*5f70*/  LDSM.16.M88.4 R148, [R202] ;  /* 0x00000000ca94783b */ /* 0x000e6e0000000200 */
        /* <DEDUP_REMOVED lines=13> */
[----:B------:R-:W-:Y:S08]  /*6050*/  HMMA.16816.F32.BF16 R48, R144, R170, R48 ;  /* 0x000000aa9030723c */ /* 0x000ff00000041830 */
        /* <DEDUP_REMOVED lines=12> */
[C---:B-----5:R-:W-:Y:S08]  /*6120*/  HMMA.16816.F32.BF16 R36, R172.reuse, R136, R36 ;  /* 0x00000088ac24723c */ /* 0x060ff00000041824 */
[C---:B------:R-:W-:Y:S01]  /*6130*/  HMMA.16816.F32.BF16 R40, R172.reuse, R138, R40 ;  /* 0x0000008aac28723c */ /* 0x040fe20000041828 */
[----:B------:R-:W5:Y:S07]  /*6140*/  LDSM.16.M88.4 R136, [R214+0xc100] ;  /* 0x00c10000d688783b */ /* 0x000f6e0000000200 */
[C---:B------:R-:W-:Y:S08]  /*6150*/  HMMA.16816.F32.BF16 R44, R172.reuse, R140, R44 ;  /* 0x0000008cac2c723c */ /* 0x040ff0000004182c */
[----:B------:R-:W-:Y:S01]  /*6160*/  HMMA.16816.F32.BF16 R48, R172, R142, R48 ;  /* 0x0000008eac30723c */ /* 0x000fe20000041830 */
[----:B------:R-:W1:Y:S07]  /*6170*/  LDSM.16.M88.4 R140, [R214+0xc900] ;  /* 0x00c90000d68c783b */ /* 0x000e6e0000000200 */
        /* <DEDUP_REMOVED lines=8> */
[----:B------:R-:W1:Y:S07]  /*6200*/  LDSM.16.M88.4 R152, [R201] ;  /* 0x00000000c998783b */ /* 0x000e6e0000000200 */
[C---:B------:R-:W-:Y:S08]  /*6210*/  HMMA.16816.F32.BF16 R28, R176.reuse, R156, R28 ;  /* 0x0000009cb01c723c */ /* 0x040ff0000004181c */
[C---:B------:R-:W-:Y:S01]  /*6220*/  HMMA.16816.F32.BF16 R32, R176.reuse, R158, R32 ;  /* 0x0000009eb020723c */ /* 0x040fe20000041820 */
[----:B------:R-:W1:Y:S07]  /*6230*/  LDSM.16.M88.4 R156, [R200] ;  /* 0x00000000c89c783b */ /* 0x000e6e0000000200 */
[C---:B------:R-:W-:Y:S08]  /*6240*/  HMMA.16816.F32.BF16 R36, R176.reuse, R160, R36 ;  /* 0x000000a0b024723c */ /* 0x040ff00000041824 */
[C---:B------:R-:W-:Y:S01]  /*6250*/  HMMA.16816.F32.BF16 R40, R176.reuse, R162, R40 ;  /* 0x000000a2b028723c */ /* 0x040fe20000041828 */
[----:B------:R-:W2:Y:S07]  /*6260*/  LDSM.16.M88.4 R160, [R199] ;  /* 0x00000000c7a0783b */ /* 0x000eae0000000200 */
[C---:B---3--:R-:W-:Y:S08]  /*6270*/  HMMA.16816.F32.BF16 R44, R176.reuse, R120, R44 ;  /* 0x00000078b02c723c */ /* 0x048ff0000004182c */
[----:B------:R-:W-:Y:S01]  /*6280*/  HMMA.16816.F32.BF16 R48, R176, R122, R48 ;  /* 0x0000007ab030723c */ /* 0x000fe20000041830 */
[----:B------:R-:W3:Y:S07]  /*6290*/  LDSM.16.M88.4 R120, [R198] ;  /* 0x00000000c678783b */ /* 0x000eee0000000200 */
[C---:B----4-:R-:W-:Y:S08]  /*62a0*/  HMMA.16816.F32.BF16 R4, R180.reuse, R128, R4 ;  /* 0x00000080b404723c */ /* 0x050ff00000041804 */
[C---:B------:R-:W-:Y:S01]  /*62b0*/  HMMA.16816.F32.BF16 R8, R180.reuse, R130, R8 ;  /* 0x00000082b408723c */ /* 0x040fe20000041808 */
[----:B------:R-:W4:Y:S07]  /*62c0*/  LDSM.16.M88.4 R128, [R197] ;  /* 0x00000000c580783b */ /* 0x000f2e0000000200 */
[C---:B-1----:R-:W-:Y:S08]  /*62d0*/  HMMA.16816.F32.BF16 R12, R180.reuse, R132, R12 ;  /* 0x00000084b40c723c */ /* 0x042ff0000004180c */
[C---:B------:R-:W-:Y:S01]  /*62e0*/  HMMA.16816.F32.BF16 R16, R180.reuse, R134, R16 ;  /* 0x00000086b410723c */ /* 0x040fe20000041810 */
[----:B------:R-:W1:Y:S07]  /*62f0*/  LDSM.16.M88.4 R132, [R196] ;  /* 0x00000000c484783b */ /* 0x000e6e0000000200 */
[C---:B-----5:R-:W-:Y:S08]  /*6300*/  HMMA.16816.F32.BF16 R20, R180.reuse, R136, R20 ;  /* 0x00000088b414723c */ /* 0x060ff00000041814 */
[C---:B------:R-:W-:Y:S01]  /*6310*/  HMMA.16816.F32.BF16 R24, R180.reuse, R138, R24 ;  /* 0x0000008ab418723c */ /* 0x040fe20000041818 */
[----:B------:R-:W5:Y:S07]  /*6320*/  LDSM.16.M88.4 R136, [R211+0xb100] ;  /* 0x00b10000d388783b */ /* 0x000f6e0000000200 */
[C---:B------:R-:W-:Y:S08]  /*6330*/  HMMA.16816.F32.BF16 R28, R180.reuse, R140, R28 ;  /* 0x0000008cb41c723c */ /* 0x040ff0000004181c */
[C---:B------:R-:W-:Y:S01]  /*6340*/  HMMA.16816.F32.BF16 R32, R180.reuse, R142, R32 ;  /* 0x0000008eb420723c */ /* 0x040fe20000041820 */
[----:B------:R-:W-:Y:S07]  /*6350*/  LDSM.16.M88.4 R140, [R211+0xc100] ;  /* 0x00c10000d38c783b */ /* 0x000fee0000000200 */
[C---:B--2---:R-:W-:Y:S08]  /*6360*/  HMMA.16816.F32.BF16 R36, R180.reuse, R116, R36 ;  /* 0x00000074b424723c */ /* 0x044ff00000041824 */
[C---:B------:R-:W-:Y:S01]  /*6370*/  HMMA.16816.F32.BF16 R40, R180.reuse, R118, R40 ;  /* 0x00000076b428723c */ /* 0x040fe20000041828 */
[----:B------:R-:W2:Y:S07]  /*6380*/  LDSM.16.M88.4 R116, [R211+0xb900] ;  /* 0x00b90000d374783b */ /* 0x000eae0000000200 */
        /* <DEDUP_REMOVED lines=14> */
[----:B------:R-:W3:Y:S07]  /*6470*/  LDSM.16.M88.4 R120, [R202+0x3000] ;  /* 0x00300000ca78783b */ /* 0x000eee0000000200 */
[C---:B----4-:R-:W-:Y:S08]  /*6480*/  HMMA.16816.F32.BF16 R36, R184.reuse, R128, R36 ;  /* 0x00000080b824723c */ /* 0x050ff00000041824 */
[C---:B------:R-:W-:Y:S01]  /*6490*/  HMMA.16816.F32.BF16 R40, R184.reuse, R130, R40 ;  /* 0x00000082b828723c */ /* 0x040fe20000041828 */
[----:B------:R-:W4:Y:S07]  /*64a0*/  LDSM.16.M88.4 R128, [R202+0x3800] ;  /* 0x00380000ca80783b */ /* 0x000f2e0000000200 */
[C---:B-1----:R-:W-:Y:S08]  /*64b0*/  HMMA.16816.F32.BF16 R44, R184.reuse, R132, R44 ;  /* 0x00000084b82c723c */ /* 0x042ff0000004182c */
[----:B------:R-:W-:Y:S01]  /*64c0*/  HMMA.16816.F32.BF16 R48, R184, R134, R48 ;  /* 0x00000086b830723c */ /* 0x000fe20000041830 */
[----:B------:R-:W1:Y:S07]  /*64d0*/  LDSM.16.M88.4 R132, [R202+0x4000] ;  /* 0x00400000ca84783b */ /* 0x000e6e0000000200 */
[C---:B-----5:R-:W-:Y:S08]  /*64e0*/  HMMA.16816.F32.BF16 R4, R188.reuse, R136, R4 ;  /* 0x00000088bc04723c */ /* 0x060ff00000041804 */
[C---:B------:R-:W-:Y:S01]  /*64f0*/  HMMA.16816.F32.BF16 R8, R188.reuse, R138, R8 ;  /* 0x0000008abc08723c */ /* 0x040fe20000041808 */
[----:B------:R-:W5:Y:S01]  /*6500*/  LDSM.16.M88.4 R136, [R202+0x5800] ;  /* 0x00580000ca88783b */ /* 0x000f620000000200 */
[----:B------:R-:W-:Y:S06]  /*6510*/  DEPBAR.LE SB0, 0x0 ;  /* 0x000080000000791a */ /* 0x000fec0000000000 */
[C---:B--2---:R-:W-:Y:S01]  /*6520*/  HMMA.16816.F32.BF16 R12, R188.reuse, R116, R12 ;  /* 0x00000074bc0c723c */ /* 0x044fe2000004180c */
[----:B------:R-:W-:Y:S07]  /*6530*/  BAR.SYNC.DEFER_BLOCKING 0x0 ;  /* 0x0000000000007b1d */ /* 0x000fee0000010000 */
        /* <DEDUP_REMOVED lines=9> */
[C---:B---3--:R-:W-:Y:S08]  /*65d0*/  HMMA.16816.F32.BF16 R4, R192.reuse, R120, R4 ;  /* 0x00000078c004723c */ /* 0x048ff00000041804 */
[C---:B------:R-:W-:Y:S08]  /*65e0*/  HMMA.16816.F32.BF16 R8, R192.reuse, R122, R8 ;  /* 0x0000007ac008723c */ /* 0x040ff00000041808 */
        /* <DEDUP_REMOVED lines=8> */
[C---:B-----5:R-:W-:Y:S08]  /*6670*/  HMMA.16816.F32.BF16 R44, R192.reuse, R136, R44 ;  /* 0x00000088c02c723c */ /* 0x060ff0000004182c */
[----:B------:R-:W-:Y:S01]  /*6680*/  HMMA.16816.F32.BF16 R48, R192, R138, R48 ;  /* 0x0000008ac030723c */ /* 0x000fe20000041830 */
[----:B------:R-:W-:-:S07]  /*6690*/  @!P0 BRA `(.L_x_180) ;  /* 0x0000035000008947 */ /* 0x000fce0003800000 */
[----:B------:R-:W-:Y:S02]  /*66a0*/  IMAD R119, R238, 0x60, R219 ;  /* 0x00000060ee777824 */ /* 0x000fe400078e02db */
[----:B------:R-:W-:Y:S03]  /*66b0*/  IMAD.MOV.U32 R215, RZ, RZ, RZ ;  /* 0x000000ffffd77224 */ /* 0x000fe600078e00ff */
[----:B------:R-:W-:Y:S05]  /*66c0*/  IADD3 R216, R119, -0x60, R218 ;  /* 0xffffffa077d87810 */ /* 0x000fea0007ffe0da */
[----:B------:R-:W-:Y:S04]  /*66d0*/  @P3 IMAD.HI.U32 R118, R216, c[0x0][0x2bc], RZ ;  /* 0x0000af00d8763a27 */ /* 0x000fe800078e00ff */
[----:B------:R-:W-:Y:S01]  /*66e0*/  IMAD.MOV.U32 R0, RZ, RZ, R216 ;  /* 0x000000ffff007224 */ /* 0x000fe200078e00d8 */
[----:B------:R-:W-:Y:S04]  /*66f0*/  @P3 SHF.R.U32.HI R0, RZ, c[0x0][0x2c0], R118 ;  /* 0x0000b000ff003a19 */ /* 0x000fe80000011676 */
[C---:B------:R-:W-:Y:S04]  /*6700*/  @!P1 IADD3 R119, P0, R0.reuse, UR36, RZ ;  /* 0x0000002400779c10 */ /* 0x040fe8000ff1e0ff */
[----:B------:R-:W-:Y:S02]  /*6710*/  @!P1 LEA.HI.X.SX32 R118, R0, UR5, 0x1, P0 ;  /* 0x0000000500769c11 */ /* 0x000fe400080f0eff */
[C---:B------:R-:W-:Y:S04]  /*6720*/  @!P1 LEA R116, P0, R119.reuse, c[0x0][0x2a0], 0x2 ;  /* 0x0000a80077749a11 */ /* 0x040fe800078010ff */
[----:B------:R-:W-:Y:S01]  /*6730*/  @!P1 LEA.HI.X R117, R119, c[0x0][0x2a4], R118, 0x2, P0 ;  /* 0x0000a90077759a11 */ /* 0x000fe200000f1476 */
[----:B------:R-:W-:Y:S04]  /*6740*/  IMAD.MOV R119, RZ, RZ, -R0 ;  /* 0x000000ffff777224 */ /* 0x000fe800078e0a00 */
[----:B------:R-:W2:Y:S01]  /*6750*/  @!P1 LDG.E R215, [R116.64] ;  /* 0x0000002a74d79981 */ /* 0x000ea2000c1e1900 */
[----:B------:R-:W-:Y:S04]  /*6760*/  IMAD R216, R119, c[0x0][0x2b8], R216 ;  /* 0x0000ae0077d87a24 */ /* 0x000fe800078e02d8 */
[C---:B------:R-:W-:Y:S01]  /*6770*/  IMAD.WIDE.U32 R118, R216.reuse, c[0x0][0x1e0], RZ ;  /* 0x00007800d8767a25 */ /* 0x040fe200078e00ff */
[----:B------:R-:W-:Y:S05]  /*6780*/  SHF.R.S32.HI R121, RZ, 0x1f, R216 ;  /* 0x0000001fff797819 */ /* 0x000fea00000114d8 */
[----:B------:R-:W-:Y:S04]  /*6790*/  IMAD R121, R121, c[0x0][0x1e0], RZ ;  /* 0x0000780079797a24 */ /* 0x000fe800078e02ff */
[----:B------:R-:W-:Y:S04]  /*67a0*/  IMAD R121, R216, c[0x0][0x1e4], R121 ;  /* 0x00007900d8797a24 */ /* 0x000fe800078e0279 */
[----:B------:R-:W-:Y:S01]  /*67b0*/  IMAD.IADD R119, R119, 0x1, R121 ;  /* 0x0000000177777824 */ /* 0x000fe200078e0279 */
[----:B--2---:R-:W-:Y:S03]  /*67c0*/  SHF.R.S32.HI R0, RZ, 0x1f, R215 ;  /* 0x0000001fff007819 */ /* 0x004fe600000114d7 */
[C---:B------:R-:W-:Y:S04]  /*67d0*/  IMAD.WIDE.U32 R118, R215.reuse, c[0x0][0x1f0], R118 ;  /* 0x00007c00d7767a25 */ /* 0x040fe800078e0076 */
[----:B------:R-:W-:Y:S01]  /*67e0*/  IMAD R0, R0, c[0x0][0x1f0], RZ ;  /* 0x00007c0000007a24 */ /* 0x000fe200078e02ff */
[----:B------:R-:W-:Y:S03]  /*67f0*/  IADD3 R117, P0, R118, UR40, RZ ;  /* 0x0000002876757c10 */ /* 0x000fe6000ff1e0ff */
[----:B------:R-:W-:Y:S05]  /*6800*/  IMAD R0, R215, c[0x0][0x1f4], R0 ;  /* 0x00007d00d7007a24 */ /* 0x000fea00078e0200 */
[----:B------:R-:W-:Y:S02]  /*6810*/  IADD3.X R0, R119, UR9, R0, P0, !PT ;  /* 0x0000000977007c10 */ /* 0x000fe400087fe400 */
[C---:B------:R-:W-:Y:S04]  /*6820*/  LEA R130, P0, R117.reuse, c[0x0][0x1c8], 0x1 ;  /* 0x0000720075827a11 */ /* 0x040fe800078008ff */
[----:B------:R-:W-:Y:S01]  /*6830*/  LEA.HI.X R132, R117, c[0x0][0x1cc], R0, 0x1, P0 ;  /* 0x0000730075847a11 */ /* 0x000fe200000f0c00 */
[----:B------:R-:W1:Y:S01]  /*6840*/  SHFL.IDX PT, R120, R130, RZ, 0x181f ;  /* 0x00181fff82787589 */ /* 0x000e6200000e0000 */
[----:B------:R-:W-:Y:S03]  /*6850*/  IADD3 R0, -R231, 0x10, RZ ;  /* 0x00000010e7007810 */ /* 0x000fe60007ffe1ff */
[----:B------:R-:W2:Y:S01]  /*6860*/  SHFL.IDX PT, R121, R132, RZ, 0x181f ;  /* 0x00181fff84797589 */ /* 0x000ea200000e0000 */
[----:B------:R-:W-:Y:S03]  /*6870*/  LOP3.LUT R0, R0, 0xf, RZ, 0xc0, !PT ;  /* 0x0000000f00007812 */ /* 0x000fe600078ec0ff */
[----:B------:R-:W3:Y:S04]  /*6880*/  SHFL.IDX PT, R118, R130, 0x1, 0x181f ;  /* 0x00381f0082767f89 */ /* 0x000ee800000e0000 */
[----:B------:R-:W4:Y:S04]  /*6890*/  SHFL.IDX PT, R116, R130, 0x2, 0x181f ;  /* 0x00581f0082747f89 */ /* 0x000f2800000e0000 */
[----:B------:R-:W5:Y:S04]  /*68a0*/  SHFL.IDX PT, R119, R132, 0x1, 0x181f ;  /* 0x00381f0084777f89 */ /* 0x000f6800000e0000 */
[----:B------:R-:W5:Y:S01]  /*68b0*/  SHFL.IDX PT, R117, R132, 0x2, 0x181f ;  /* 0x00581f0084757f89 */ /* 0x000f6200000e0000 */
[C---:B-1----:R-:W-:Y:S02]  /*68c0*/  IADD3 R122, P2, R120.reuse, R235, RZ ;  /* 0x000000eb787a7210 */ /* 0x042fe40007f5e0ff */
[----:B------:R-:W-:Y:S03]  /*68d0*/  IADD3 R128, P0, R120, R233, RZ ;  /* 0x000000e978807210 */ /* 0x000fe60007f1e0ff */
[C---:B--2---:R-:W-:Y:S02]  /*68e0*/  IMAD.X R123, R121.reuse, 0x1, R236, P2 ;  /* 0x00000001797b7824 */ /* 0x044fe400010e06ec */
[----:B------:R-:W-:Y:S01]  /*68f0*/  IMAD.X R129, R121, 0x1, R234, P0 ;  /* 0x0000000179817824 */ /* 0x000fe200000e06ea */
[C---:B---3--:R-:W-:Y:S02]  /*6900*/  IADD3 R120, P6, R118.reuse, R235, RZ ;  /* 0x000000eb76787210 */ /* 0x048fe40007fde0ff */
[----:B------:R1:W-:Y:S01]  /*6910*/  LDGSTS.E.BYPASS.LTC128B.128 [R217+0x8100], [R122.64], !P5 ;  /* 0x081000007ad97fae */ /* 0x0003e2000e901d6a */
[----:B------:R-:W-:Y:S02]  /*6920*/  IADD3 R118, P2, R118, R233, RZ ;  /* 0x000000e976767210 */ /* 0x000fe40007f5e0ff */
[----:B----4-:R-:W-:Y:S01]  /*6930*/  IADD3 R130, P0, R116, R235, RZ ;  /* 0x000000eb74827210 */ /* 0x010fe20007f1e0ff */
[----:B------:R1:W-:Y:S01]  /*6940*/  LDGSTS.E.BYPASS.LTC128B.128 [R217+0xb100], [R128.64], !P4 ;  /* 0x0b10000080d97fae */ /* 0x0003e2000e101d6a */
[C---:B-----5:R-:W-:Y:S02]  /*6950*/  IMAD.X R121, R119.reuse, 0x1, R236, P6 ;  /* 0x0000000177797824 */ /* 0x060fe400030e06ec */
[----:B------:R-:W-:Y:S01]  /*6960*/  IMAD.X R119, R119, 0x1, R234, P2 ;  /* 0x0000000177777824 */ /* 0x000fe200010e06ea */
[----:B------:R-:W-:Y:S01]  /*6970*/  IADD3 R116, P6, P2, R0, R116, R233 ;  /* 0x0000007400747210 */ /* 0x000fe20007ade0e9 */
[----:B------:R-:W-:Y:S01]  /*6980*/  IMAD.X R131, R117, 0x1, R236, P0 ;  /* 0x0000000175837824 */ /* 0x000fe200000e06ec */
[----:B------:R1:W-:Y:S01]  /*6990*/  LDGSTS.E.BYPASS.LTC128B.128 [R217+0x9100], [R120.64], !P5 ;  /* 0x0910000078d97fae */ /* 0x0003e2000e901d6a */
[----:B------:R-:W-:Y:S02]  /*69a0*/  ISETP.NE.U32.AND P0, PT, R231, RZ, PT ;  /* 0x000000ffe700720c */ /* 0x000fe40003f05070 */
[----:B------:R-:W-:Y:S01]  /*69b0*/  IADD3.X R117, RZ, R117, R234, P6, P2 ;  /* 0x00000075ff757210 */ /* 0x000fe200037e44ea */
[----:B------:R1:W-:Y:S04]  /*69c0*/  LDGSTS.E.BYPASS.LTC128B.128 [R217+0xc100], [R118.64], !P4 ;  /* 0x0c10000076d97fae */ /* 0x0003e8000e101d6a */
[----:B------:R1:W-:Y:S06]  /*69d0*/  LDGSTS.E.BYPASS.LTC128B.128 [R217+0xa100], [R130.64], !P5 ;  /* 0x0a10000082d97fae */ /* 0x0003ec000e901d6a */
[----:B------:R1:W-:Y:S02]  /*69e0*/  LDGSTS.E.BYPASS.LTC128B.128.ZFILL [R217+0xd100], [R116.64], P0 ;  /* 0x0d10000074d97fae */ /* 0x0003e40008141d6a */
.L_x_180:
[----:B-1----:R-:W-:Y:S01]  /*69f0*/  IMAD.MOV.U32 R119, RZ, RZ, R220 ;  /* 0x000000ffff777224 */ /* 0x002fe200078e00dc */
[----:B------:R-:W-:Y:S01]  /*6a00*/  PLOP3.LUT P2, PT, PT, PT, UP1, 0x80, 0x0 ;  /* 0x000000000000781c */ /* 0x000fe20003f4f018 */
[----:B------:R-:W0:Y:S01]  /*6a10*/  LDGDEPBAR ;  /* 0x00000000000079af */ /* 0x000e220000000000 */
[----:B------:R-:W-:Y:S01]  /*6a20*/  PLOP3.LUT P0, PT, PT, PT, UP1, 0x80, 0x0 ;  /* 0x000000000000781c */ /* 0x000fe20003f0f018 */
[----:B------:R-:W-:Y:S05]  /*6a30*/  IMAD R122, R238, -0x60, RZ ;  /* 0xffffffa0ee7a7824 */ /* 0x000fea00078e02ff */
[----:B------:R-:W-:Y:S05]  /*6a40*/  IADD3 R117, -R221, 0x1, R122 ;  /* 0x00000001dd757810 */ /* 0x000fea0007ffe17a */
[----:B------:R-:W-:Y:S05]  /*6a50*/  @P2 IMAD.HI.U32 R0, R220, c[0x0][0x2c8], RZ ;  /* 0x0000b200dc002a27 */ /* 0x000fea00078e00ff */
[----:B------:R-:W-:Y:S01]  /*6a60*/  @P0 SHF.R.U32.HI R119, RZ, c[0x0][0x2cc], R0 ;  /* 0x0000b300ff770a19 */ /* 0x000fe20000011600 */
[----:B------:R-:W-:Y:S01]  /*6a70*/  IMAD.U32 R0, RZ, RZ, UR8 ;  /* 0x00000008ff007e24 */ /* 0x000fe2000f8e00ff */
[----:B------:R-:W-:Y:S03]  /*6a80*/  PLOP3.LUT P0, PT, PT, PT, UP0, 0x40, 0x0 ;  /* 0x000000000000781c */ /* 0x000fe60003f0e808 */
[----:B------:R-:W1:Y:S01]  /*6a90*/  SHFL.IDX PT, R129, R119, RZ, 0x1c1f ;  /* 0x001c1fff77817589 */ /* 0x000e6200000e0000 */
[----:B------:R-:W-:Y:S05]  /*6aa0*/  IMAD R117, R0, c[0x0][0x1d0], R117 ;  /* 0x0000740000757a24 */ /* 0x000fea00078e0275 */
[----:B------:R-:W-:Y:S04]  /*6ab0*/  IADD3 R0, R117, -c[0x0][0x168], RZ ;  /* 0x80005a0075007a10 */ /* 0x000fe80007ffe0ff */
[C---:B------:R-:W-:Y:S02]  /*6ac0*/  IADD3 R117, R0.reuse, c[0x0][0x328], RZ ;  /* 0x0000ca0000757a10 */ /* 0x040fe40007ffe0ff */
[----:B------:R-:W-:Y:S03]  /*6ad0*/  IADD3 R0, R0, UR13, RZ ;  /* 0x0000000d00007c10 */ /* 0x000fe6000fffe0ff */
[----:B-1----:R-:W-:Y:S02]  /*6ae0*/  IMAD.IADD R123, R117, 0x1, R129 ;  /* 0x00000001757b7824 */ /* 0x002fe400078e0281 */
[----:B------:R-:W-:Y:S01]  /*6af0*/  IMAD.IADD R121, R129, 0x1, R0 ;  /* 0x0000000181797824 */ /* 0x000fe200078e0200 */
[----:B------:R-:W-:-:S05]  /*6b00*/  @P0 BRA `(.L_x_181) ;  /* 0x000001a000000947 */ /* 0x000fca0003800000 */
[----:B------:R-:W-:Y:S01]  /*6b10*/  MOV R116, UR8 ;  /* 0x0000000800747c02 */ /* 0x000fe20008000f00 */
[----:B------:R-:W-:Y:S04]  /*6b20*/  BSSY B0, `(.L_x_182) ;  /* 0x0000013000007945 */ /* 0x000fe80003800000 */
[----:B------:R-:W-:Y:S05]  /*6b30*/  IMAD R129, R116, c[0x0][0x1d0], R129 ;  /* 0x0000740074817a24 */ /* 0x000fea00078e0281 */
[----:B------:R-:W-:Y:S04]  /*6b40*/  IADD3 R118, R129, -c[0x0][0x168], RZ ;  /* 0x80005a0081767a10 */ /* 0x000fe80007ffe0ff */
[----:B------:R-:W-:Y:S11]  /*6b50*/  ISETP.GT.AND P0, PT, R118, -0x1, PT ;  /* 0xffffffff7600780c */ /* 0x000ff60003f04270 */
[----:B------:R-:W-:Y:S02]  /*6b60*/  @!UPT UIADD3 URZ, URZ, URZ, URZ ;  /* 0x0000003f3f3ff290 */ /* 0x000fe4000fffe03f */
[----:B------:R-:W-:-:S05]  /*6b70*/  @P0 BRA `(.L_x_183) ;  /* 0x0000008000000947 */ /* 0x000fca0003800000 */
[----:B------:R-:W-:Y:S01]  /*6b80*/  LOP3.LUT R118, RZ, R118, RZ, 0x33, !PT ;  /* 0x00000076ff767212 */ /* 0x000fe200078e33ff */
[----:B------:R-:W-:Y:S05]  /*6b90*/  IMAD.MOV.U32 R116, RZ, RZ, c[0x0][0x32c] ;  /* 0x0000cb00ff747624 */ /* 0x000fea00078e00ff */
[----:B------:R-:W-:Y:S11]  /*6ba0*/  ISETP.NE.AND P0, PT, R116, 0x1, PT ;  /* 0x000000017400780c */ /* 0x000ff60003f05270 */
[----:B------:R-:W-:Y:S02]  /*6bb0*/  @!UPT UIADD3 URZ, URZ, URZ, URZ ;  /* 0x0000003f3f3ff290 */ /* 0x000fe4000fffe03f */
[----:B------:R-:W-:Y:S05]  /*6bc0*/  @P0 IMAD.HI.U32 R116, R118, c[0x0][0x330], RZ ;  /* 0x0000cc0076740a27 */ /* 0x000fea00078e00ff */
[----:B------:R-:W-:Y:S04]  /*6bd0*/  @P0 SHF.R.U32.HI R118, RZ, c[0x0][0x334], R116 ;  /* 0x0000cd00ff760a19 */ /* 0x000fe80000011674 */
[----:B------:R-:W-:Y:S01]  /*6be0*/  LOP3.LUT R118, RZ, R118, RZ, 0x33, !PT ;  /* 0x00000076ff767212 */ /* 0x000fe200078e33ff */
[----:B------:R-:W-:-:S05]  /*6bf0*/  BRA `(.L_x_184) ;  /* 0x0000005000007947 */ /* 0x000fca0003800000 */
.L_x_183:
[----:B------:R-:W-:Y:S04]  /*6c00*/  MOV R116, c[0x0][0x32c] ;  /* 0x0000cb0000747a02 */ /* 0x000fe80000000f00 */
[----:B------:R-:W-:Y:S11]  /*6c10*/  ISETP.NE.AND P0, PT, R116, 0x1, PT ;  /* 0x000000017400780c */ /* 0x000ff60003f05270 */
[----:B------:R-:W-:Y:S02]  /*6c20*/  @!UPT UIADD3 URZ, URZ, URZ, URZ ;  /* 0x0000003f3f3ff290 */ /* 0x000fe4000fffe03f */
[----:B------:R-:W-:Y:S05]  /*6c30*/  @P0 IMAD.HI.U32 R116, R118, c[0x0][0x330], RZ ;  /* 0x0000cc0076740a27 */ /* 0x000fea00078e00ff */
[----:B------:R-:W-:Y:S02]  /*6c40*/  @P0 SHF.R.U32.HI R118, RZ, c[0x0][0x334], R116 ;  /* 0x0000cd00ff760a19 */ /* 0x000fe40000011674 */
.L_x_184:
[----:B------:R-:W-:Y:S05]  /*6c50*/  BSYNC B0 ;  /* 0x0000000000007941 */ /* 0x000fea0003800000 */
.L_x_182:
[----:B------:R-:W-:Y:S04]  /*6c60*/  IMAD.IADD R129, R122, 0x1, -R221 ;  /* 0x000000017a817824 */ /* 0x000fe800078e0add */
[----:B------:R-:W-:Y:S05]  /*6c70*/  IMAD R118, R118, c[0x0][0x32c], R129 ;  /* 0x0000cb0076767a24 */ /* 0x000fea00078e0281 */
[----:B------:R-:W-:Y:S02]  /*6c80*/  IADD3 R116, R118, c[0x0][0x32c], RZ ;  /* 0x0000cb0076747a10 */ /* 0x000fe40007ffe0ff */
[----:B------:R-:W-:Y:S02]  /*6c90*/  IMNMX R121, R121, R118, !PT ;  /* 0x0000007679797217 */ /* 0x000fe40007800200 */
[----:B------:R-:W-:Y:S02]  /*6ca0*/  IMNMX R123, R123, R116, PT ;  /* 0x000000747b7b7217 */ /* 0x000fe40003800200 */
.L_x_181:
[C---:B------:R-:W-:Y:S02]  /*6cb0*/  ISETP.GE.AND P0, PT, R122.reuse, 0x1, PT ;  /* 0x000000017a00780c */ /* 0x040fe40003f06270 */
[----:B------:R-:W-:Y:S02]  /*6cc0*/  ISETP.GE.AND P2, PT, R122, 0x2, PT ;  /* 0x000000027a00780c */ /* 0x000fe40003f46270 */
[----:B------:R-:W-:Y:S02]  /*6cd0*/  LOP3.LUT R226, R226, 0xffdfffff, RZ, 0xc0, !PT ;  /* 0xffdfffffe2e27812 */ /* 0x000fe400078ec0ff */
[----:B------:R-:W-:Y:S07]  /*6ce0*/  ISETP.GE.AND P6, PT, R122, 0x59, PT ;  /* 0x000000597a00780c */ /* 0x000fee0003fc6270 */
[----:B------:R-:W-:Y:S02]  /*6cf0*/  @P0 LOP3.LUT R226, R226, 0x200000, RZ, 0xfc, !PT ;  /* 0x00200000e2e20812 */ /* 0x000fe400078efcff */
[----:B------:R-:W-:Y:S02]  /*6d00*/  ISETP.GT.AND P0, PT, R121, RZ, !P0 ;  /* 0x000000ff7900720c */ /* 0x000fe40004704270 */
[----:B------:R-:W-:Y:S02]  /*6d10*/  LOP3.LUT R226, R226, 0xffefffff, RZ, 0xc0, !PT ;  /* 0xffefffffe2e27812 */ /* 0x000fe400078ec0ff */
[----:B------:R-:W-:Y:S02]  /*6d20*/  ISETP.LT.OR P0, PT, R123, 0x1, P0 ;  /* 0x000000017b00780c */ /* 0x000fe40000701670 */
[----:B------:R-:W-:Y:S02]  /*6d30*/  @P2 LOP3.LUT R226, R226, 0x100000, RZ, 0xfc, !PT ;  /* 0x00100000e2e22812 */ /* 0x000fe400078efcff */
[----:B------:R-:W-:Y:S02]  /*6d40*/  FSEL R120, R4, -INF , !P0 ;  /* 0xff80000004787808 */ /* 0x000fe40004000000 */
[----:B------:R-:W-:Y:S01]  /*6d50*/  ISETP.GT.AND P0, PT, R121, 0x1, !P2 ;  /* 0x000000017900780c */ /* 0x000fe20005704270 */
[----:B------:R-:W1:Y:S01]  /*6d60*/  SHFL.IDX PT, R4, R119, 0x1, 0x1c1f ;  /* 0x003c1f0077047f89 */ /* 0x000e6200000e0000 */
[----:B------:R-:W-:Y:S02]  /*6d70*/  ISETP.GE.AND P2, PT, R122, 0x9, PT ;  /* 0x000000097a00780c */ /* 0x000fe40003f46270 */
[----:B------:R-:W-:Y:S02]  /*6d80*/  ISETP.LT.OR P0, PT, R123, 0x2, P0 ;  /* 0x000000027b00780c */ /* 0x000fe40000701670 */
[----:B------:R-:W-:Y:S02]  /*6d90*/  LOP3.LUT R226, R226, 0xfff7ffff, RZ, 0xc0, !PT ;  /* 0xfff7ffffe2e27812 */ /* 0x000fe400078ec0ff */
[----:B------:R-:W-:Y:S02]  /*6da0*/  FSEL R118, R5, -INF , !P0 ;  /* 0xff80000005767808 */ /* 0x000fe40004000000 */
[----:B------:R-:W-:Y:S04]  /*6db0*/  ISETP.GT.AND P0, PT, R121, 0x8, !P2 ;  /* 0x000000087900780c */ /* 0x000fe80005704270 */
[----:B------:R-:W-:Y:S02]  /*6dc0*/  ISETP.LT.OR P0, PT, R123, 0x9, P0 ;  /* 0x000000097b00780c */ /* 0x000fe40000701670 */
[----:B------:R-:W-:Y:S02]  /*6dd0*/  @P2 LOP3.LUT R226, R226, 0x80000, RZ, 0xfc, !PT ;  /* 0x00080000e2e22812 */ /* 0x000fe400078efcff */
[----:B------:R-:W-:Y:S02]  /*6de0*/  ISETP.GE.AND P2, PT, R122, 0xa, PT ;  /* 0x0000000a7a00780c */ /* 0x000fe40003f46270 */
[----:B------:R-:W-:Y:S02]  /*6df0*/  LOP3.LUT R226, R226, 0xfffbffff, RZ, 0xc0, !PT ;  /* 0xfffbffffe2e27812 */ /* 0x000fe400078ec0ff */
[----:B------:R-:W-:Y:S02]  /*6e00*/  FSEL R116, R8, -INF , !P0 ;  /* 0xff80000008747808 */ /* 0x000fe40004000000 */
[----:B------:R-:W-:Y:S01]  /*6e10*/  ISETP.GT.AND P0, PT, R121, 0x9, !P2 ;  /* 0x000000097900780c */ /* 0x000fe20005704270 */
[--C-:B-1----:R-:W-:Y:S02]  /*6e20*/  IMAD.IADD R117, R117, 0x1, R4.reuse ;  /* 0x0000000175757824 */ /* 0x102fe400078e0204 */
[----:B------:R-:W-:Y:S01]  /*6e30*/  IMAD.IADD R0, R0, 0x1, R4 ;  /* 0x0000000100007824 */ /* 0x000fe200078e0204 */
[----:B------:R-:W-:Y:S03]  /*6e40*/  ISETP.LT.OR P0, PT, R123, 0xa, P0 ;  /* 0x0000000a7b00780c */ /* 0x000fe60000701670 */
[----:B------:R-:W-:Y:S02]  /*6e50*/  @P2 LOP3.LUT R226, R226, 0x40000, RZ, 0xfc, !PT ;  /* 0x00040000e2e22812 */ /* 0x000fe400078efcff */
[----:B------:R-:W-:Y:S02]  /*6e60*/  ISETP.GE.AND P2, PT, R122, 0x11, PT ;  /* 0x000000117a00780c */ /* 0x000fe40003f46270 */
[----:B------:R-:W-:Y:S02]  /*6e70*/  LOP3.LUT R226, R226, 0xfffdffff, RZ, 0xc0, !PT ;  /* 0xfffdffffe2e27812 */ /* 0x000fe400078ec0ff */
[----:B------:R-:W-:Y:S02]  /*6e80*/  FSEL R8, R9, -INF , !P0 ;  /* 0xff80000009087808 */ /* 0x000fe40004000000 */
[----:B------:R-:W-:Y:S04]  /*6e90*/  ISETP.GT.AND P0, PT, R121, 0x10, !P2 ;  /* 0x000000107900780c */ /* 0x000fe80005704270 */
        /* <DEDUP_REMOVED lines=93> */
[----:B------:R-:W-:Y:S02]  /*7470*/  FSEL R150, R41, -INF , !P0 ;  /* 0xff80000029967808 */ /* 0x000fe40004000000 */
[----:B------:R-:W-:Y:S02]  /*7480*/  LOP3.LUT R226, R226, 0xfffffffd, RZ, 0xc0, !PT ;  /* 0xfffffffde2e27812 */ /* 0x000fe400078ec0ff */
[----:B------:R-:W-:Y:S04]  /*7490*/  ISETP.GT.AND P0, PT, R121, 0x50, !P2 ;  /* 0x000000507900780c */ /* 0x000fe80005704270 */
[----:B------:R-:W-:Y:S03]  /*74a0*/  ISETP.LT.OR P0, PT, R123, 0x51, P0 ;  /* 0x000000517b00780c */ /* 0x000fe60000701670 */
[----:B------:R-:W-:Y:S02]  /*74b0*/  @P2 LOP3.LUT R226, R226, 0x2, RZ, 0xfc, !PT ;  /* 0x00000002e2e22812 */ /* 0x000fe400078efcff */
[----:B------:R-:W-:Y:S02]  /*74c0*/  ISETP.GE.AND P2, PT, R122, 0x52, PT ;  /* 0x000000527a00780c */ /* 0x000fe40003f46270 */
[----:B------:R-:W-:Y:S02]  /*74d0*/  FSEL R142, R44, -INF , !P0 ;  /* 0xff8000002c8e7808 */ /* 0x000fe40004000000 */
[----:B------:R-:W-:Y:S02]  /*74e0*/  ISETP.GT.AND P0, PT, R121, 0x51, !P2 ;  /* 0x000000517900780c */ /* 0x000fe40005704270 */
[----:B------:R-:W-:Y:S02]  /*74f0*/  LOP3.LUT R226, R226, 0xfffffffe, RZ, 0xc0, !PT ;  /* 0xfffffffee2e27812 */ /* 0x000fe400078ec0ff */
[----:B------:R-:W-:Y:S04]  /*7500*/  ISETP.LT.OR P0, PT, R123, 0x52, P0 ;  /* 0x000000527b00780c */ /* 0x000fe80000701670 */
[----:B------:R-:W-:Y:S02]  /*7510*/  FSEL R141, R45, -INF , !P0 ;  /* 0xff8000002d8d7808 */ /* 0x000fe40004000000 */
[----:B------:R-:W-:Y:S02]  /*7520*/  ISETP.GT.AND P0, PT, R121, 0x58, !P6 ;  /* 0x000000587900780c */ /* 0x000fe40007704270 */
[----:B------:R-:W-:Y:S02]  /*7530*/  @P2 LOP3.LUT R226, R226, 0x1, RZ, 0xfc, !PT ;  /* 0x00000001e2e22812 */ /* 0x000fe400078efcff */
[----:B------:R-:W-:Y:S02]  /*7540*/  ISETP.LT.OR P0, PT, R123, 0x59, P0 ;  /* 0x000000597b00780c */ /* 0x000fe40000701670 */
[----:B------:R-:W-:Y:S02]  /*7550*/  ISETP.GE.AND P2, PT, R122, 0x5a, PT ;  /* 0x0000005a7a00780c */ /* 0x000fe40003f46270 */
[----:B------:R-:W-:Y:S02]  /*7560*/  FSEL R138, R48, -INF , !P0 ;  /* 0xff800000308a7808 */ /* 0x000fe40004000000 */
[----:B------:R-:W-:Y:S04]  /*7570*/  ISETP.GT.AND P0, PT, R121, 0x59, !P2 ;  /* 0x000000597900780c */ /* 0x000fe80005704270 */
[----:B------:R-:W-:Y:S04]  /*7580*/  ISETP.LT.OR P0, PT, R123, 0x5a, P0 ;  /* 0x0000005a7b00780c */ /* 0x000fe80000701670 */
[----:B------:R-:W-:Y:S02]  /*7590*/  FSEL R136, R49, -INF , !P0 ;  /* 0xff80000031887808 */ /* 0x000fe40004000000 */
[----:B------:R-:W-:Y:S11]  /*75a0*/  PLOP3.LUT P0, PT, PT, PT, UP0, 0x40, 0x0 ;  /* 0x000000000000781c */ /* 0x000ff60003f0e808 */
[----:B------:R-:W-:Y:S02]  /*75b0*/  @!UPT UIADD3 URZ, URZ, URZ, URZ ;  /* 0x0000003f3f3ff290 */ /* 0x000fe4000fffe03f */
        /* <DEDUP_REMOVED lines=16> */
.L_x_187:
[----:B------:R-:W-:Y:S04]  /*76c0*/  MOV R4, c[0x0][0x32c] ;  /* 0x0000cb0000047a02 */ /* 0x000fe80000000f00 */
[----:B------:R-:W-:Y:S11]  /*76d0*/  ISETP.NE.AND P0, PT, R4, 0x1, PT ;  /* 0x000000010400780c */ /* 0x000ff60003f05270 */
[----:B------:R-:W-:Y:S02]  /*76e0*/  @!UPT UIADD3 URZ, URZ, URZ, URZ ;  /* 0x0000003f3f3ff290 */ /* 0x000fe4000fffe03f */
[----:B------:R-:W-:Y:S05]  /*76f0*/  @P0 IMAD.HI.U32 R4, R5, c[0x0][0x330], RZ ;  /* 0x0000cc0005040a27 */ /* 0x000fea00078e00ff */
[----:B------:R-:W-:Y:S02]  /*7700*/  @P0 SHF.R.U32.HI R5, RZ, c[0x0][0x334], R4 ;  /* 0x0000cd00ff050a19 */ /* 0x000fe40000011604 */
.L_x_188:
[----:B------:R-:W-:Y:S05]  /*7710*/  BSYNC B0 ;  /* 0x0000000000007941 */ /* 0x000fea0003800000 */
.L_x_186:
[----:B------:R-:W-:Y:S04]  /*7720*/  IMAD.IADD R122, R122, 0x1, -R221 ;  /* 0x000000017a7a7824 */ /* 0x000fe800078e0add */
[----:B------:R-:W-:Y:S05]  /*7730*/  IMAD R122, R5, c[0x0][0x32c], R122 ;  /* 0x0000cb00057a7a24 */ /* 0x000fea00078e027a */
[----:B------:R-:W-:Y:S02]  /*7740*/  IADD3 R4, R122, c[0x0][0x32c], RZ ;  /* 0x0000cb007a047a10 */ /* 0x000fe40007ffe0ff */
[----:B------:R-:W-:Y:S02]  /*7750*/  IMNMX R0, R0, R122, !PT ;  /* 0x0000007a00007217 */ /* 0x000fe40007800200 */
[----:B------:R-:W-:Y:S02]  /*7760*/  IMNMX R117, R117, R4, PT ;  /* 0x0000000475757217 */ /* 0x000fe40003800200 */
.L_x_185:
[----:B------:R-:W-:Y:S02]  /*7770*/  LOP3.LUT P0, RZ, R226, 0x200000, RZ, 0xc0, !PT ;  /* 0x00200000e2ff7812 */ /* 0x000fe4000780c0ff */
[C---:B------:R-:W-:Y:S02]  /*7780*/  ISETP.GT.AND P6, PT, R0.reuse, 0x58, !P6 ;  /* 0x000000580000780c */ /* 0x040fe400077c4270 */
[C---:B------:R-:W-:Y:S02]  /*7790*/  ISETP.GT.AND P0, PT, R0.reuse, RZ, !P0 ;  /* 0x000000ff0000720c */ /* 0x040fe40004704270 */
[C---:B------:R-:W-:Y:S02]  /*77a0*/  ISETP.LT.OR P6, PT, R117.reuse, 0x59, P6 ;  /* 0x000000597500780c */ /* 0x040fe400037c1670 */
[----:B------:R-:W-:Y:S02]  /*77b0*/  ISETP.LT.OR P0, PT, R117, 0x1, P0 ;  /* 0x000000017500780c */ /* 0x000fe40000701670 */
[----:B------:R-:W-:Y:S02]  /*77c0*/  ISETP.GT.AND P2, PT, R0, 0x59, !P2 ;  /* 0x000000590000780c */ /* 0x000fe40005744270 */
[----:B------:R-:W-:Y:S02]  /*77d0*/  FSEL R17, R6, -INF , !P0 ;  /* 0xff80000006117808 */ /* 0x000fe40004000000 */
[----:B------:R-:W-:Y:S02]  /*77e0*/  LOP3.LUT P0, RZ, R226, 0x100000, RZ, 0xc0, !PT ;  /* 0x00100000e2ff7812 */ /* 0x000fe4000780c0ff */
[----:B------:R-:W-:Y:S02]  /*77f0*/  FMNMX.FTZ R4, R17, R2, !PT ;  /* 0x0000000211047209 */ /* 0x000fe40007810000 */
[----:B------:R-:W-:Y:S02]  /*7800*/  ISETP.GT.AND P0, PT, R0, 0x1, !P0 ;  /* 0x000000010000780c */ /* 0x000fe40004704270 */
[----:B------:R-:W-:Y:S02]  /*7810*/  FSEL R135, R50, -INF , !P6 ;  /* 0xff80000032877808 */ /* 0x000fe40007000000 */
[C---:B------:R-:W-:Y:S02]  /*7820*/  ISETP.LT.OR P0, PT, R117.reuse, 0x2, P0 ;  /* 0x000000027500780c */ /* 0x040fe40000701670 */
[----:B------:R-:W-:Y:S02]  /*7830*/  ISETP.LT.OR P2, PT, R117, 0x5a, P2 ;  /* 0x0000005a7500780c */ /* 0x000fe40001741670 */
[----:B------:R-:W-:Y:S02]  /*7840*/  FSEL R13, R7, -INF , !P0 ;  /* 0xff800000070d7808 */ /* 0x000fe40004000000 */
[----:B------:R-:W-:Y:S02]  /*7850*/  LOP3.LUT P0, RZ, R226, 0x80000, RZ, 0xc0, !PT ;  /* 0x00080000e2ff7812 */ /* 0x000fe4000780c0ff */
[----:B------:R-:W-:Y:S02]  /*7860*/  FMNMX.FTZ R7, R120, R3, !PT ;  /* 0x0000000378077209 */ /* 0x000fe40007810000 */
[----:B------:R-:W-:Y:S02]  /*7870*/  ISETP.GT.AND P0, PT, R0, 0x8, !P0 ;  /* 0x000000080000780c */ /* 0x000fe40004704270 */
[----:B------:R-:W-:Y:S02]  /*7880*/  FMNMX.FTZ R7, R118, R7, !PT ;  /* 0x0000000776077209 */ /* 0x000fe40007810000 */
[C---:B------:R-:W-:Y:S02]  /*7890*/  ISETP.LT.OR P0, PT, R117.reuse, 0x9, P0 ;  /* 0x000000097500780c */ /* 0x040fe40000701670 */
[----:B------:R-:W-:Y:S02]  /*78a0*/  FMNMX.FTZ R7, R116, R7, !PT ;  /* 0x0000000774077209 */ /* 0x000fe40007810000 */
[----:B------:R-:W-:Y:S02]  /*78b0*/  FSEL R9, R10, -INF , !P0 ;  /* 0xff8000000a097808 */ /* 0x000fe40004000000 */
[----:B------:R-:W-:Y:S02]  /*78c0*/  LOP3.LUT P0, RZ, R226, 0x40000, RZ, 0xc0, !PT ;  /* 0x00040000e2ff7812 */ /* 0x000fe4000780c0ff */
[----:B------:R-:W-:Y:S02]  /*78d0*/  FMNMX.FTZ R7, R8, R7, !PT ;  /* 0x0000000708077209 */ /* 0x000fe40007810000 */
[----:B------:R-:W-:Y:S02]  /*78e0*/  ISETP.GT.AND P0, PT, R0, 0x9, !P0 ;  /* 0x000000090000780c */ /* 0x000fe40004704270 */
[----:B------:R-:W-:Y:S02]  /*78f0*/  FMNMX.FTZ R7, R244, R7, !PT ;  /* 0x00000007f4077209 */ /* 0x000fe40007810000 */
[----:B------:R-:W-:Y:S02]  /*7900*/  ISETP.LT.OR P0, PT, R117, 0xa, P0 ;  /* 0x0000000a7500780c */ /* 0x000fe40000701670 */
        /* <DEDUP_REMOVED lines=44> */
[----:B------:R-:W-:Y:S01]  /*7bd0*/  LOP3.LUT P0, RZ, R226, 0x800, RZ, 0xc0, !PT ;  /* 0x00000800e2ff7812 */ /* 0x000fe2000780c0ff */
[----:B------:R-:W-:Y:S01]  /*7be0*/  LDSM.16.MT88.4 R20, [R210+0x100] ;  /* 0x00010000d214783b */ /* 0x000fe20000004200 */
        /* <DEDUP_REMOVED lines=28> */
[----:B------:R-:W1:Y:S01]  /*7db0*/  SHFL.BFLY PT, R6, R5, 0x2, 0x1f ;  /* 0x0c401f0005067f89 */ /* 0x000e6200000e0000 */
[----:B------:R-:W-:Y:S02]  /*7dc0*/  FMNMX.FTZ R4, R241, R4, !PT ;  /* 0x00000004f1047209 */ /* 0x000fe40007810000 */
[----:B------:R-:W-:Y:S04]  /*7dd0*/  ISETP.GT.AND P0, PT, R0, 0x38, !P0 ;  /* 0x000000380000780c */ /* 0x000fe80004704270 */
[----:B------:R-:W-:Y:S01]  /*7de0*/  ISETP.LT.OR P0, PT, R117, 0x39, P0 ;  /* 0x000000397500780c */ /* 0x000fe20000701670 */
[----:B------:R-:W-:Y:S03]  /*7df0*/  LDSM.16.MT88.4 R28, [R209+0x100] ;  /* 0x00010000d11c783b */ /* 0x000fe60000004200 */
[----:B------:R-:W-:Y:S02]  /*7e00*/  FSEL R239, R34, -INF , !P0 ;  /* 0xff80000022ef7808 */ /* 0x000fe40004000000 */
[----:B------:R-:W-:Y:S02]  /*7e10*/  LOP3.LUT P0, RZ, R226, 0x40, RZ, 0xc0, !PT ;  /* 0x00000040e2ff7812 */ /* 0x000fe4000780c0ff */
[----:B------:R-:W-:Y:S02]  /*7e20*/  FMNMX.FTZ R4, R239, R4, !PT ;  /* 0x00000004ef047209 */ /* 0x000fe40007810000 */
[----:B------:R-:W-:Y:S04]  /*7e30*/  ISETP.GT.AND P0, PT, R0, 0x39, !P0 ;  /* 0x000000390000780c */ /* 0x000fe80004704270 */
[----:B------:R-:W-:Y:S04]  /*7e40*/  ISETP.LT.OR P0, PT, R117, 0x3a, P0 ;  /* 0x0000003a7500780c */ /* 0x000fe80000701670 */
        /* <DEDUP_REMOVED lines=9> */
[----:B------:R-:W-:Y:S02]  /*7ee0*/  ISETP.LT.OR P0, PT, R117, 0x42, P0 ;  /* 0x000000427500780c */ /* 0x000fe40000701670 */
[----:B-1----:R-:W-:Y:S02]  /*7ef0*/  FMNMX.FTZ R6, R5, R6, !PT ;  /* 0x0000000605067209 */ /* 0x002fe40007810000 */
        /* <DEDUP_REMOVED lines=18> */
[----:B------:R-:W-:Y:S04]  /*8020*/  LOP3.LUT P0, RZ, R226, 0x1, RZ, 0xc0, !PT ;  /* 0x00000001e2ff7812 */ /* 0x000fe8000780c0ff */
[----:B------:R-:W-:Y:S02]  /*8030*/  ISETP.GT.AND P0, PT, R0, 0x51, !P0 ;  /* 0x000000510000780c */ /* 0x000fe40004704270 */
[----:B------:R-:W-:Y:S02]  /*8040*/  FMNMX.FTZ R0, R149, R4, !PT ;  /* 0x0000000495007209 */ /* 0x000fe40007810000 */
[----:B------:R-:W-:Y:S02]  /*8050*/  ISETP.LT.OR P0, PT, R117, 0x52, P0 ;  /* 0x000000527500780c */ /* 0x000fe40000701670 */
[----:B------:R-:W-:Y:S02]  /*8060*/  FSEL R117, R51, -INF , !P2 ;  /* 0xff80000033757808 */ /* 0x000fe40005000000 */
[----:B------:R-:W-:Y:S02]  /*8070*/  FSEL R139, R47, -INF , !P0 ;  /* 0xff8000002f8b7808 */ /* 0x000fe40004000000 */
[----:B------:R-:W-:Y:S02]  /*8080*/  LDSM.16.MT88.4 R44, [R212+0x3100] ;  /* 0x00310000d42c783b */ /* 0x000fe40000004200 */
[----:B------:R-:W-:Y:S04]  /*8090*/  FMNMX.FTZ R0, R139, R0, !PT ;  /* 0x000000008b007209 */ /* 0x000fe80007810000 */
[----:B------:R-:W-:Y:S04]  /*80a0*/  FMNMX.FTZ R0, R135, R0, !PT ;  /* 0x0000000087007209 */ /* 0x000fe80007810000 */
[----:B------:R-:W-:Y:S02]  /*80b0*/  FMNMX.FTZ R7, R117, R0, !PT ;  /* 0x0000000075077209 */ /* 0x000fe40007810000 */
[----:B-1----:R-:W-:Y:S03]  /*80c0*/  FMNMX.FTZ R0, R6, R15, !PT ;  /* 0x0000000f06007209 */ /* 0x002fe60007810000 */
[----:B------:R-:W1:Y:S01]  /*80d0*/  SHFL.BFLY PT, R4, R7, 0x2, 0x1f ;  /* 0x0c401f0007047f89 */ /* 0x000e6200000e0000 */
[C---:B------:R-:W-:Y:S01]  /*80e0*/  FSETP.NEU.FTZ.AND P0, PT, R0.reuse, -INF , PT ;  /* 0xff8000000000780b */ /* 0x040fe20003f1d000 */
[C---:B------:R-:W-:Y:S03]  /*80f0*/  FMUL.FTZ R151, R0.reuse, c[0x0][0x2d0] ;  /* 0x0000b40000977a20 */ /* 0x040fe60000410000 */
[----:B------:R-:W-:Y:S02]  /*8100*/  FSEL R6, R0, RZ, P0 ;  /* 0x000000ff00067208 */ /* 0x000fe40000000000 */
[----:B------:R-:W-:Y:S03]  /*8110*/  FSEL R151, R151, RZ, P0 ;  /* 0x000000ff97977208 */ /* 0x000fe60000000000 */
[----:B------:R-:W-:Y:S02]  /*8120*/  FADD.FTZ R3, -R6, R3 ;  /* 0x0000000306037221 */ /* 0x000fe40000010100 */
        /* <DEDUP_REMOVED lines=8> */
[--C-:B------:R-:W-:Y:S02]  /*81b0*/  FFMA.FTZ R143, R242, c[0x0][0x2d0], -R151.reuse ;  /* 0x0000b400f28f7a23 */ /* 0x100fe40000010897 */
[--C-:B------:R-:W-:Y:S02]  /*81c0*/  FFMA.FTZ R154, R154, c[0x0][0x2d0], -R151.reuse ;  /* 0x0000b4009a9a7a23 */ /* 0x100fe40000010897 */
[----:B------:R-:W1:Y:S01]  /*81d0*/  SHFL.BFLY PT, R4, R5, 0x1, 0x1f ;  /* 0x0c201f0005047f89 */ /* 0x000e6200000e0000 */
        /* <DEDUP_REMOVED lines=8> */
[--C-:B------:R-:W-:Y:S02]  /*8260*/  FFMA.FTZ R141, R141, c[0x0][0x2d0], -R151.reuse ;  /* 0x0000b4008d8d7a23 */ /* 0x100fe40000010897 */
[----:B------:R-:W-:Y:S05]  /*8270*/  FFMA.FTZ R138, R138, c[0x0][0x2d0], -R151 ;  /* 0x0000b4008a8a7a23 */ /* 0x000fea0000010897 */
[----:B------:R-:W3:Y:S01]  /*8280*/  MUFU.EX2 R129, R129 ;  /* 0x0000008100817308 */ /* 0x000ee20000000800 */
[----:B-1----:R-:W-:Y:S01]  /*8290*/  FMNMX.FTZ R116, R5, R4, !PT ;  /* 0x0000000405747209 */ /* 0x002fe20007810000 */
[----:B------:R-:W-:Y:S01]  /*82a0*/  FMUL.FTZ R4, R3, c[0x0][0x2d0] ;  /* 0x0000b40003047a20 */ /* 0x000fe20000410000 */
[----:B--2---:R-:W-:Y:S02]  /*82b0*/  F2FP.BF16.PACK_AB R120, R119, R128 ;  /* 0x000000807778723e */ /* 0x004fe400000010ff */
[C---:B------:R-:W-:Y:S01]  /*82c0*/  FSETP.NEU.FTZ.AND P0, PT, R116.reuse, -INF , PT ;  /* 0xff8000007400780b */ /* 0x040fe20003f1d000 */
[C---:B------:R-:W-:Y:S04]  /*82d0*/  FMUL.FTZ R134, R116.reuse, c[0x0][0x2d0] ;  /* 0x0000b40074867a20 */ /* 0x040fe80000410000 */
[----:B------:R-:W1:Y:S01]  /*82e0*/  MUFU.EX2 R3, R4 ;  /* 0x0000000400037308 */ /* 0x000e620000000800 */
[----:B------:R-:W-:Y:S02]  /*82f0*/  FSEL R5, R116, RZ, P0 ;  /* 0x000000ff74057208 */ /* 0x000fe40000000000 */
[----:B------:R-:W-:Y:S02]  /*8300*/  FSEL R134, R134, RZ, P0 ;  /* 0x000000ff86867208 */ /* 0x000fe40000000000 */
[----:B------:R-:W-:Y:S01]  /*8310*/  ISETP.GT.AND P0, PT, R238, UR4, PT ;  /* 0x00000004ee007c0c */ /* 0x000fe2000bf04270 */
[----:B------:R-:W-:Y:S02]  /*8320*/  FADD.FTZ R5, -R5, R2 ;  /* 0x0000000205057221 */ /* 0x000fe40000010100 */
[--C-:B------:R-:W-:Y:S02]  /*8330*/  FFMA.FTZ R132, R13, c[0x0][0x2d0], -R134.reuse ;  /* 0x0000b4000d847a23 */ /* 0x100fe40000010886 */
[----:B------:R-:W2:Y:S01]  /*8340*/  LDSM.16.MT88.4 R12, [R212+0x100] ;  /* 0x00010000d40c783b */ /* 0x000ea20000004200 */
[--C-:B------:R-:W-:Y:S01]  /*8350*/  FFMA.FTZ R133, R17, c[0x0][0x2d0], -R134.reuse ;  /* 0x0000b40011857a23 */ /* 0x100fe20000010886 */
[----:B------:R-:W-:Y:S01]  /*8360*/  MUFU.EX2 R137, R137 ;  /* 0x0000008900897308 */ /* 0x000fe20000000800 */
[--C-:B------:R-:W-:Y:S01]  /*8370*/  FFMA.FTZ R131, R9, c[0x0][0x2d0], -R134.reuse ;  /* 0x0000b40009837a23 */ /* 0x100fe20000010886 */
[----:B---3--:R-:W-:Y:S01]  /*8380*/  F2FP.BF16.PACK_AB R122, R129, R118 ;  /* 0x00000076817a723e */ /* 0x008fe200000010ff */
[--C-:B------:R-:W-:Y:S02]  /*8390*/  FFMA.FTZ R130, R11, c[0x0][0x2d0], -R134.reuse ;  /* 0x0000b4000b827a23 */ /* 0x100fe40000010886 */
[----:B------:R-:W-:Y:S02]  /*83a0*/  FMUL.FTZ R2, R5, c[0x0][0x2d0] ;  /* 0x0000b40005027a20 */ /* 0x000fe40000410000 */
[--C-:B------:R-:W-:Y:S02]  /*83b0*/  FFMA.FTZ R165, R165, c[0x0][0x2d0], -R134.reuse ;  /* 0x0000b400a5a57a23 */ /* 0x100fe40000010886 */
[--C-:B------:R-:W-:Y:S01]  /*83c0*/  FFMA.FTZ R167, R167, c[0x0][0x2d0], -R134.reuse ;  /* 0x0000b400a7a77a23 */ /* 0x100fe20000010886 */
[----:B------:R-:W-:Y:S01]  /*83d0*/  MUFU.EX2 R133, R133 ;  /* 0x0000008500857308 */ /* 0x000fe20000000800 */
[--C-:B------:R-:W-:Y:S02]  /*83e0*/  FFMA.FTZ R241, R241, c[0x0][0x2d0], -R134.reuse ;  /* 0x0000b400f1f17a23 */ /* 0x100fe40000010886 */
[C---:B-1----:R-:W-:Y:S02]  /*83f0*/  FMUL.FTZ R4, R3.reuse, R112 ;  /* 0x0000007003047220 */ /* 0x042fe40000410000 */
[C---:B------:R-:W-:Y:S02]  /*8400*/  FMUL.FTZ R5, R3.reuse, R113 ;  /* 0x0000007103057220 */ /* 0x040fe40000410000 */
[C---:B------:R-:W-:Y:S02]  /*8410*/  FMUL.FTZ R8, R3.reuse, R68 ;  /* 0x0000004403087220 */ /* 0x040fe40000410000 */
[C---:B------:R-:W-:Y:S01]  /*8420*/  FMUL.FTZ R9, R3.reuse, R69 ;  /* 0x0000004503097220 */ /* 0x040fe20000410000 */
[----:B------:R-:W1:Y:S01]  /*8430*/  MUFU.EX2 R2, R2 ;  /* 0x0000000200027308 */ /* 0x000e620000000800 */
[C---:B------:R-:W-:Y:S02]  /*8440*/  FMUL.FTZ R16, R3.reuse, R76 ;  /* 0x0000004c03107220 */ /* 0x040fe40000410000 */
[C---:B------:R-:W-:Y:S02]  /*8450*/  FMUL.FTZ R17, R3.reuse, R77 ;  /* 0x0000004d03117220 */ /* 0x040fe40000410000 */
[C---:B------:R-:W-:Y:S02]  /*8460*/  FMUL.FTZ R24, R3.reuse, R84 ;  /* 0x0000005403187220 */ /* 0x040fe40000410000 */
[C---:B------:R-:W-:Y:S02]  /*8470*/  FMUL.FTZ R25, R3.reuse, R85 ;  /* 0x0000005503197220 */ /* 0x040fe40000410000 */
[C---:B------:R-:W-:Y:S01]  /*8480*/  FMUL.FTZ R32, R3.reuse, R92 ;  /* 0x0000005c03207220 */ /* 0x040fe20000410000 */
[----:B------:R-:W3:Y:S01]  /*8490*/  MUFU.EX2 R132, R132 ;  /* 0x0000008400847308 */ /* 0x000ee20000000800 */
[C---:B------:R-:W-:Y:S02]  /*84a0*/  FMUL.FTZ R33, R3.reuse, R93 ;  /* 0x0000005d03217220 */ /* 0x040fe40000410000 */
[C---:B------:R-:W-:Y:S02]  /*84b0*/  FMUL.FTZ R40, R3.reuse, R100 ;  /* 0x0000006403287220 */ /* 0x040fe40000410000 */
[C---:B------:R-:W-:Y:S02]  /*84c0*/  FMUL.FTZ R41, R3.reuse, R101 ;  /* 0x0000006503297220 */ /* 0x040fe40000410000 */
[C---:B------:R-:W-:Y:S02]  /*84d0*/  FMUL.FTZ R48, R3.reuse, R104 ;  /* 0x0000006803307220 */ /* 0x040fe40000410000 */
[C---:B------:R-:W-:Y:S01]  /*84e0*/  FMUL.FTZ R49, R3.reuse, R105 ;  /* 0x0000006903317220 */ /* 0x040fe20000410000 */
[----:B------:R-:W-:Y:S01]  /*84f0*/  MUFU.EX2 R131, R131 ;  /* 0x0000008300837308 */ /* 0x000fe20000000800 */
[C---:B------:R-:W-:Y:S02]  /*8500*/  FMUL.FTZ R52, R3.reuse, R52 ;  /* 0x0000003403347220 */ /* 0x040fe40000410000 */
[C---:B------:R-:W-:Y:S02]  /*8510*/  FMUL.FTZ R53, R3.reuse, R53 ;  /* 0x0000003503357220 */ /* 0x040fe40000410000 */
[C---:B-1----:R-:W-:Y:S02]  /*8520*/  FMUL.FTZ R6, R2.reuse, R114 ;  /* 0x0000007202067220 */ /* 0x042fe40000410000 */
[C---:B------:R-:W-:Y:S02]  /*8530*/  FMUL.FTZ R7, R2.reuse, R115 ;  /* 0x0000007302077220 */ /* 0x040fe40000410000 */
[C---:B------:R-:W-:Y:S01]  /*8540*/  FMUL.FTZ R10, R2.reuse, R70 ;  /* 0x00000046020a7220 */ /* 0x040fe20000410000 */
[----:B------:R-:W1:Y:S01]  /*8550*/  MUFU.EX2 R130, R130 ;  /* 0x0000008200827308 */ /* 0x000e620000000800 */
[C---:B------:R-:W-:Y:S02]  /*8560*/  FMUL.FTZ R11, R2.reuse, R71 ;  /* 0x00000047020b7220 */ /* 0x040fe40000410000 */
[----:B------:R-:W-:Y:S01]  /*8570*/  FMUL.FTZ R18, R2, R78 ;  /* 0x0000004e02127220 */ /* 0x000fe20000410000 */
[----:B---3--:R-:W-:Y:S01]  /*8580*/  F2FP.BF16.PACK_AB R121, R132, R133 ;  /* 0x000000858479723e */ /* 0x008fe200000010ff */
[C---:B------:R-:W-:Y:S01]  /*8590*/  FMUL.FTZ R19, R2.reuse, R79 ;  /* 0x0000004f02137220 */ /* 0x040fe20000410000 */
[----:B------:R-:W3:Y:S01]  /*85a0*/  LDSM.16.MT88.4 R68, [R210+0x3100] ;  /* 0x00310000d244783b */ /* 0x000ee20000004200 */
[C---:B------:R-:W-:Y:S02]  /*85b0*/  FMUL.FTZ R26, R2.reuse, R86 ;  /* 0x00000056021a7220 */ /* 0x040fe40000410000 */
[C---:B------:R-:W-:Y:S01]  /*85c0*/  FMUL.FTZ R27, R2.reuse, R87 ;  /* 0x00000057021b7220 */ /* 0x040fe20000410000 */
[----:B------:R-:W4:Y:S01]  /*85d0*/  MUFU.EX2 R140, R140 ;  /* 0x0000008c008c7308 */ /* 0x000f220000000800 */
[C---:B------:R-:W-:Y:S02]  /*85e0*/  FMUL.FTZ R34, R2.reuse, R94 ;  /* 0x0000005e02227220 */ /* 0x040fe40000410000 */
[C---:B------:R-:W-:Y:S01]  /*85f0*/  FMUL.FTZ R35, R2.reuse, R95 ;  /* 0x0000005f02237220 */ /* 0x040fe20000410000 */
[----:B------:R-:W-:Y:S01]  /*8600*/  LDSM.16.MT88.4 R76, [R208+0x3100] ;  /* 0x00310000d04c783b */ /* 0x000fe20000004200 */
[C---:B------:R-:W-:Y:S02]  /*8610*/  FMUL.FTZ R42, R2.reuse, R102 ;  /* 0x00000066022a7220 */ /* 0x040fe40000410000 */
[C---:B------:R-:W-:Y:S02]  /*8620*/  FMUL.FTZ R43, R2.reuse, R103 ;  /* 0x00000067022b7220 */ /* 0x040fe40000410000 */
[C---:B------:R-:W-:Y:S01]  /*8630*/  FMUL.FTZ R50, R2.reuse, R106 ;  /* 0x0000006a02327220 */ /* 0x040fe20000410000 */
[----:B------:R-:W-:Y:S01]  /*8640*/  MUFU.EX2 R143, R143 ;  /* 0x0000008f008f7308 */ /* 0x000fe20000000800 */
[C---:B------:R-:W-:Y:S01]  /*8650*/  FMUL.FTZ R51, R2.reuse, R107 ;  /* 0x0000006b02337220 */ /* 0x040fe20000410000 */
[----:B------:R-:W-:Y:S01]  /*8660*/  LDSM.16.MT88.4 R84, [R209+0x900] ;  /* 0x00090000d154783b */ /* 0x000fe20000004200 */
[----:B------:R-:W-:Y:S01]  /*8670*/  FMUL.FTZ R54, R2, R54 ;  /* 0x0000003602367220 */ /* 0x000fe20000410000 */
[----:B-1----:R-:W-:Y:S01]  /*8680*/  F2FP.BF16.PACK_AB R123, R130, R131 ;  /* 0x00000083827b723e */ /* 0x002fe200000010ff */
[C---:B------:R-:W-:Y:S02]  /*8690*/  FMUL.FTZ R55, R2.reuse, R55 ;  /* 0x0000003702377220 */ /* 0x040fe40000410000 */
[C---:B------:R-:W-:Y:S02]  /*86a0*/  FMUL.FTZ R56, R3.reuse, R56 ;  /* 0x0000003803387220 */ /* 0x040fe40000410000 */
[C---:B------:R-:W-:Y:S01]  /*86b0*/  FMUL.FTZ R57, R3.reuse, R57 ;  /* 0x0000003903397220 */ /* 0x040fe20000410000 */
[----:B------:R-:W-:Y:S01]  /*86c0*/  LDSM.16.MT88.4 R92, [R208+0x4900] ;  /* 0x00490000d05c783b */ /* 0x000fe20000004200 */
[C---:B--2---:R-:W-:Y:S01]  /*86d0*/  HMMA.16816.F32.BF16 R4, R120.reuse, R12, R4 ;  /* 0x0000000c7804723c */ /* 0x044fe20000041804 */
[----:B------:R-:W-:Y:S04]  /*86e0*/  MUFU.EX2 R154, R154 ;  /* 0x0000009a009a7308 */ /* 0x000fe80000000800 */
[C---:B------:R-:W-:Y:S02]  /*86f0*/  FMUL.FTZ R58, R2.reuse, R58 ;  /* 0x0000003a023a7220 */ /* 0x040fe40000410000 */
[----:B------:R-:W-:Y:S01]  /*8700*/  LDSM.16.MT88.4 R100, [R208+0x2900] ;  /* 0x00290000d064783b */ /* 0x000fe20000004200 */
[C---:B------:R-:W-:Y:S03]  /*8710*/  HMMA.16816.F32.BF16 R8, R120.reuse, R14, R8 ;  /* 0x0000000e7808723c */ /* 0x040fe60000041808 */
[----:B------:R-:W-:Y:S01]  /*8720*/  MUFU.EX2 R158, R158 ;  /* 0x0000009e009e7308 */ /* 0x000fe20000000800 */
[C---:B------:R-:W-:Y:S02]  /*8730*/  FMUL.FTZ R12, R3.reuse, R72 ;  /* 0x00000048030c7220 */ /* 0x040fe40000410000 */
[C---:B------:R-:W-:Y:S01]  /*8740*/  FMUL.FTZ R13, R3.reuse, R73 ;  /* 0x00000049030d7220 */ /* 0x040fe20000410000 */
[----:B------:R-:W-:Y:S01]  /*8750*/  LDSM.16.MT88.4 R104, [R212+0x5900] ;  /* 0x00590000d468783b */ /* 0x000fe20000004200 */
[C---:B------:R-:W-:Y:S04]  /*8760*/  FMUL.FTZ R14, R2.reuse, R74 ;  /* 0x0000004a020e7220 */ /* 0x040fe80000410000 */
[C---:B------:R-:W-:Y:S01]  /*8770*/  FMUL.FTZ R15, R2.reuse, R75 ;  /* 0x0000004b020f7220 */ /* 0x040fe20000410000 */
[----:B------:R-:W-:Y:S01]  /*8780*/  MUFU.EX2 R165, R165 ;  /* 0x000000a500a57308 */ /* 0x000fe20000000800 */
[C---:B------:R-:W-:Y:S01]  /*8790*/  FMUL.FTZ R59, R2.reuse, R59 ;  /* 0x0000003b023b7220 */ /* 0x040fe20000410000 */
[----:B------:R-:W1:Y:S01]  /*87a0*/  LDSM.16.MT88.4 R72, [R209+0x3100] ;  /* 0x00310000d148783b */ /* 0x000e620000004200 */
[C---:B------:R-:W-:Y:S02]  /*87b0*/  FMUL.FTZ R60, R3.reuse, R60 ;  /* 0x0000003c033c7220 */ /* 0x040fe40000410000 */
[C---:B------:R-:W-:Y:S01]  /*87c0*/  FMUL.FTZ R61, R3.reuse, R61 ;  /* 0x0000003d033d7220 */ /* 0x040fe20000410000 */
[C---:B------:R-:W-:Y:S03]  /*87d0*/  HMMA.16816.F32.BF16 R12, R120.reuse, R20, R12 ;  /* 0x00000014780c723c */ /* 0x040fe6000004180c */
[C---:B------:R-:W-:Y:S01]  /*87e0*/  FMUL.FTZ R62, R2.reuse, R62 ;  /* 0x0000003e023e7220 */ /* 0x040fe20000410000 */
[----:B------:R-:W-:Y:S01]  /*87f0*/  MUFU.EX2 R167, R167 ;  /* 0x000000a700a77308 */ /* 0x000fe20000000800 */
[C---:B------:R-:W-:Y:S02]  /*8800*/  FMUL.FTZ R63, R2.reuse, R63 ;  /* 0x0000003f023f7220 */ /* 0x040fe40000410000 */
[C---:B------:R-:W-:Y:S01]  /*8810*/  FMUL.FTZ R20, R3.reuse, R80 ;  /* 0x0000005003147220 */ /* 0x040fe20000410000 */
[C---:B------:R-:W-:Y:S04]  /*8820*/  HMMA.16816.F32.BF16 R16, R120.reuse, R22, R16 ;  /* 0x000000167810723c */ /* 0x040fe80000041810 */
[C---:B------:R-:W-:Y:S02]  /*8830*/  FMUL.FTZ R21, R3.reuse, R81 ;  /* 0x0000005103157220 */ /* 0x040fe40000410000 */
[C---:B------:R-:W-:Y:S01]  /*8840*/  FMUL.FTZ R64, R3.reuse, R64 ;  /* 0x0000004003407220 */ /* 0x040fe20000410000 */
[----:B------:R-:W-:Y:S01]  /*8850*/  MUFU.EX2 R166, R166 ;  /* 0x000000a600a67308 */ /* 0x000fe20000000800 */
[C---:B------:R-:W-:Y:S04]  /*8860*/  FMUL.FTZ R22, R2.reuse, R82 ;  /* 0x0000005202167220 */ /* 0x040fe80000410000 */
[C---:B------:R-:W-:Y:S02]  /*8870*/  FMUL.FTZ R23, R2.reuse, R83 ;  /* 0x0000005302177220 */ /* 0x040fe40000410000 */
[----:B------:R-:W2:Y:S01]  /*8880*/  LDSM.16.MT88.4 R80, [R212+0x900] ;  /* 0x00090000d450783b */ /* 0x000ea20000004200 */
[----:B------:R-:W-:Y:S02]  /*8890*/  FMUL.FTZ R65, R3, R65 ;  /* 0x0000004103417220 */ /* 0x000fe40000410000 */
[C---:B------:R-:W-:Y:S01]  /*88a0*/  FMUL.FTZ R66, R2.reuse, R66 ;  /* 0x0000004202427220 */ /* 0x040fe20000410000 */
[----:B------:R-:W-:Y:S01]  /*88b0*/  MUFU.EX2 R168, R168 ;  /* 0x000000a800a87308 */ /* 0x000fe20000000800 */
[C---:B------:R-:W-:Y:S03]  /*88c0*/  HMMA.16816.F32.BF16 R20, R120.reuse, R28, R20 ;  /* 0x0000001c7814723c */ /* 0x040fe60000041814 */
[C---:B------:R-:W-:Y:S02]  /*88d0*/  FMUL.FTZ R67, R2.reuse, R67 ;  /* 0x0000004302437220 */ /* 0x040fe40000410000 */
[--C-:B------:R-:W-:Y:S02]  /*88e0*/  FFMA.FTZ R239, R239, c[0x0][0x2d0], -R134.reuse ;  /* 0x0000b400efef7a23 */ /* 0x100fe40000010886 */
[C---:B------:R-:W-:Y:S01]  /*88f0*/  FMUL.FTZ R28, R3.reuse, R88 ;  /* 0x00000058031c7220 */ /* 0x040fe20000410000 */
[C---:B------:R-:W-:Y:S01]  /*8900*/  HMMA.16816.F32.BF16 R24, R120.reuse, R30, R24 ;  /* 0x0000001e7818723c */ /* 0x040fe20000041818 */
[----:B------:R-:W-:Y:S03]  /*8910*/  MUFU.EX2 R241, R241 ;  /* 0x000000f100f17308 */ /* 0x000fe60000000800 */
[----:B------:R-:W-:Y:S02]  /*8920*/  FMUL.FTZ R29, R3, R89 ;  /* 0x00000059031d7220 */ /* 0x000fe40000410000 */
[--C-:B------:R-:W-:Y:S02]  /*8930*/  FFMA.FTZ R157, R157, c[0x0][0x2d0], -R134.reuse ;  /* 0x0000b4009d9d7a23 */ /* 0x100fe40000010886 */
[C---:B------:R-:W-:Y:S03]  /*8940*/  FMUL.FTZ R30, R2.reuse, R90 ;  /* 0x0000005a021e7220 */ /* 0x040fe60000410000 */
[----:B------:R-:W-:Y:S01]  /*8950*/  MUFU.EX2 R239, R239 ;  /* 0x000000ef00ef7308 */ /* 0x000fe20000000800 */
[C---:B------:R-:W-:Y:S02]  /*8960*/  FMUL.FTZ R31, R2.reuse, R91 ;  /* 0x0000005b021f7220 */ /* 0x040fe40000410000 */
[----:B------:R-:W-:Y:S01]  /*8970*/  LDSM.16.MT88.4 R88, [R208+0x900] ;  /* 0x00090000d058783b */ /* 0x000fe20000004200 */
[--C-:B------:R-:W-:Y:S02]  /*8980*/  FFMA.FTZ R155, R155, c[0x0][0x2d0], -R134.reuse ;  /* 0x0000b4009b9b7a23 */ /* 0x100fe40000010886 */
[--C-:B------:R-:W-:Y:S02]  /*8990*/  FFMA.FTZ R139, R139, c[0x0][0x2d0], -R134.reuse ;  /* 0x0000b4008b8b7a23 */ /* 0x100fe40000010886 */
[C---:B------:R-:W-:Y:S02]  /*89a0*/  HMMA.16816.F32.BF16 R28, R120.reuse, R36, R28 ;  /* 0x00000024781c723c */ /* 0x040fe4000004181c */
[----:B------:R-:W-:Y:S01]  /*89b0*/  MUFU.EX2 R160, R160 ;  /* 0x000000a000a07308 */ /* 0x000fe20000000800 */
[----:B------:R-:W-:Y:S02]  /*89c0*/  FFMA.FTZ R135, R135, c[0x0][0x2d0], -R134 ;  /* 0x0000b40087877a23 */ /* 0x000fe40000010886 */
[C---:B------:R-:W-:Y:S02]  /*89d0*/  FFMA.FTZ R128, R3.reuse, R228, R128 ;  /* 0x000000e403807223 */ /* 0x040fe40000010080 */
[C---:B------:R-:W-:Y:S01]  /*89e0*/  FMUL.FTZ R36, R3.reuse, R96 ;  /* 0x0000006003247220 */ /* 0x040fe20000410000 */
[C---:B------:R-:W-:Y:S04]  /*89f0*/  HMMA.16816.F32.BF16 R32, R120.reuse, R38, R32 ;  /* 0x000000267820723c */ /* 0x040fe80000041820 */
[----:B------:R-:W-:Y:S01]  /*8a00*/  FMUL.FTZ R37, R3, R97 ;  /* 0x0000006103257220 */ /* 0x000fe20000410000 */
[----:B------:R-:W-:Y:S01]  /*8a10*/  MUFU.EX2 R152, R152 ;  /* 0x0000009800987308 */ /* 0x000fe20000000800 */
[C---:B------:R-:W-:Y:S02]  /*8a20*/  FFMA.FTZ R133, R2.reuse, R227, R133 ;  /* 0x000000e302857223 */ /* 0x040fe40000010085 */
[C---:B------:R-:W-:Y:S04]  /*8a30*/  FMUL.FTZ R38, R2.reuse, R98 ;  /* 0x0000006202267220 */ /* 0x040fe80000410000 */
[----:B------:R-:W-:Y:S02]  /*8a40*/  FMUL.FTZ R39, R2, R99 ;  /* 0x0000006302277220 */ /* 0x000fe40000410000 */
[----:B------:R-:W-:Y:S01]  /*8a50*/  LDSM.16.MT88.4 R96, [R209+0x2900] ;  /* 0x00290000d160783b */ /* 0x000fe20000004200 */
[----:B------:R-:W-:Y:S01]  /*8a60*/  MUFU.EX2 R157, R157 ;  /* 0x0000009d009d7308 */ /* 0x000fe20000000800 */
[----:B------:R-:W-:Y:S02]  /*8a70*/  FADD.FTZ R119, R119, R128 ;  /* 0x0000008077777221 */ /* 0x000fe40000010000 */
[----:B------:R-:W-:Y:S01]  /*8a80*/  FADD.FTZ R132, R132, R133 ;  /* 0x0000008584847221 */ /* 0x000fe20000010000 */
[C---:B------:R-:W-:Y:S03]  /*8a90*/  HMMA.16816.F32.BF16 R36, R120.reuse, R44, R36 ;  /* 0x0000002c7824723c */ /* 0x040fe60000041824 */
[----:B------:R-:W-:Y:S02]  /*8aa0*/  FADD.FTZ R118, R118, R119 ;  /* 0x0000007776767221 */ /* 0x000fe40000010000 */
[----:B------:R-:W-:Y:S01]  /*8ab0*/  FADD.FTZ R131, R131, R132 ;  /* 0x0000008483837221 */ /* 0x000fe20000010000 */
[----:B------:R-:W-:Y:S01]  /*8ac0*/  MUFU.EX2 R155, R155 ;  /* 0x0000009b009b7308 */ /* 0x000fe20000000800 */
[C---:B------:R-:W-:Y:S01]  /*8ad0*/  FMUL.FTZ R44, R3.reuse, R108 ;  /* 0x0000006c032c7220 */ /* 0x040fe20000410000 */
[C---:B------:R-:W-:Y:S04]  /*8ae0*/  HMMA.16816.F32.BF16 R40, R120.reuse, R46, R40 ;  /* 0x0000002e7828723c */ /* 0x040fe80000041828 */
[----:B------:R-:W-:Y:S02]  /*8af0*/  FMUL.FTZ R45, R3, R109 ;  /* 0x0000006d032d7220 */ /* 0x000fe40000410000 */
[--C-:B------:R-:W-:Y:S02]  /*8b00*/  FFMA.FTZ R108, R148, c[0x0][0x2d0], -R151.reuse ;  /* 0x0000b400946c7a23 */ /* 0x100fe40000010897 */
[C---:B------:R-:W-:Y:S01]  /*8b10*/  FMUL.FTZ R46, R2.reuse, R110 ;  /* 0x0000006e022e7220 */ /* 0x040fe20000410000 */
[----:B------:R-:W-:Y:S03]  /*8b20*/  MUFU.EX2 R142, R142 ;  /* 0x0000008e008e7308 */ /* 0x000fe60000000800 */
[----:B------:R-:W-:Y:S02]  /*8b30*/  FMUL.FTZ R47, R2, R111 ;  /* 0x0000006f022f7220 */ /* 0x000fe40000410000 */
[--C-:B------:R-:W-:Y:S02]  /*8b40*/  FFMA.FTZ R109, R247, c[0x0][0x2d0], -R134.reuse ;  /* 0x0000b400f76d7a23 */ /* 0x100fe40000010886 */
[--C-:B------:R-:W-:Y:S02]  /*8b50*/  FFMA.FTZ R110, R245, c[0x0][0x2d0], -R134.reuse ;  /* 0x0000b400f56e7a23 */ /* 0x100fe40000010886 */
[--C-:B------:R-:W-:Y:S01]  /*8b60*/  FFMA.FTZ R111, R161, c[0x0][0x2d0], -R134.reuse ;  /* 0x0000b400a16f7a23 */ /* 0x100fe20000010886 */
[C---:B---3--:R-:W-:Y:S01]  /*8b70*/  HMMA.16816.F32.BF16 R44, R120.reuse, R68, R44 ;  /* 0x00000044782c723c */ /* 0x048fe2000004182c */
[----:B------:R-:W3:Y:S02]  /*8b80*/  MUFU.EX2 R108, R108 ;  /* 0x0000006c006c7308 */ /* 0x000ee40000000800 */
[--C-:B------:R-:W-:Y:S02]  /*8b90*/  FFMA.FTZ R148, R159, c[0x0][0x2d0], -R134.reuse ;  /* 0x0000b4009f947a23 */ /* 0x100fe40000010886 */
[--C-:B------:R-:W-:Y:S02]  /*8ba0*/  FFMA.FTZ R159, R164, c[0x0][0x2d0], -R151.reuse ;  /* 0x0000b400a49f7a23 */ /* 0x100fe40000010897 */
[----:B----4-:R-:W-:Y:S01]  /*8bb0*/  F2FP.BF16.PACK_AB R68, R140, R137 ;  /* 0x000000898c44723e */ /* 0x010fe200000010ff */
[C---:B------:R-:W-:Y:S03]  /*8bc0*/  HMMA.16816.F32.BF16 R48, R120.reuse, R70, R48 ;  /* 0x000000467830723c */ /* 0x040fe60000041830 */
[----:B------:R-:W-:Y:S01]  /*8bd0*/  MUFU.EX2 R109, R109 ;  /* 0x0000006d006d7308 */ /* 0x000fe20000000800 */
[--C-:B------:R-:W-:Y:S02]  /*8be0*/  FFMA.FTZ R161, R162, c[0x0][0x2d0], -R151.reuse ;  /* 0x0000b400a2a17a23 */ /* 0x100fe40000010897 */
[--C-:B------:R-:W-:Y:S02]  /*8bf0*/  FFMA.FTZ R162, R237, c[0x0][0x2d0], -R134.reuse ;  /* 0x0000b400eda27a23 */ /* 0x100fe40000010886 */
[C---:B-1----:R-:W-:Y:S04]  /*8c00*/  HMMA.16816.F32.BF16 R52, R120.reuse, R72, R52 ;  /* 0x000000487834723c */ /* 0x042fe80000041834 */
[--C-:B------:R-:W-:Y:S01]  /*8c10*/  FFMA.FTZ R164, R169, c[0x0][0x2d0], -R134.reuse ;  /* 0x0000b400a9a47a23 */ /* 0x100fe20000010886 */
[----:B------:R-:W1:Y:S01]  /*8c20*/  MUFU.EX2 R110, R110 ;  /* 0x0000006e006e7308 */ /* 0x000e620000000800 */
[--C-:B------:R-:W-:Y:S02]  /*8c30*/  FFMA.FTZ R169, R240, c[0x0][0x2d0], -R151.reuse ;  /* 0x0000b400f0a97a23 */ /* 0x100fe40000010897 */
[C---:B------:R-:W-:Y:S01]  /*8c40*/  HMMA.16816.F32.BF16 R56, R120.reuse, R74, R56 ;  /* 0x0000004a7838723c */ /* 0x040fe20000041838 */
[----:B------:R-:W4:Y:S03]  /*8c50*/  LDSM.16.MT88.4 R72, [R210+0x900] ;  /* 0x00090000d248783b */ /* 0x000f260000004200 */
[----:B---3--:R-:W-:Y:S01]  /*8c60*/  F2FP.BF16.PACK_AB R70, R108, R143 ;  /* 0x0000008f6c46723e */ /* 0x008fe200000010ff */
[--C-:B------:R-:W-:Y:S02]  /*8c70*/  FFMA.FTZ R237, R170, c[0x0][0x2d0], -R151.reuse ;  /* 0x0000b400aaed7a23 */ /* 0x100fe40000010897 */
[----:B------:R-:W-:Y:S01]  /*8c80*/  MUFU.EX2 R111, R111 ;  /* 0x0000006f006f7308 */ /* 0x000fe20000000800 */
[C---:B------:R-:W-:Y:S04]  /*8c90*/  HMMA.16816.F32.BF16 R60, R120.reuse, R76, R60 ;  /* 0x0000004c783c723c */ /* 0x040fe8000004183c */
[--C-:B------:R-:W-:Y:S02]  /*8ca0*/  FFMA.FTZ R170, R243, c[0x0][0x2d0], -R134.reuse ;  /* 0x0000b400f3aa7a23 */ /* 0x100fe40000010886 */
[--C-:B------:R-:W-:Y:S02]  /*8cb0*/  FFMA.FTZ R240, R171, c[0x0][0x2d0], -R134.reuse ;  /* 0x0000b400abf07a23 */ /* 0x100fe40000010886 */
[----:B------:R-:W-:Y:S01]  /*8cc0*/  HMMA.16816.F32.BF16 R64, R120, R78, R64 ;  /* 0x0000004e7840723c */ /* 0x000fe20000041840 */
[----:B------:R-:W3:Y:S01]  /*8cd0*/  MUFU.EX2 R148, R148 ;  /* 0x0000009400947308 */ /* 0x000ee20000000800 */
[----:B------:R-:W5:Y:S02]  /*8ce0*/  LDSM.16.MT88.4 R76, [R212+0x3900] ;  /* 0x00390000d44c783b */ /* 0x000f640000004200 */
[--C-:B------:R-:W-:Y:S01]  /*8cf0*/  FFMA.FTZ R171, R156, c[0x0][0x2d0], -R151.reuse ;  /* 0x0000b4009cab7a23 */ /* 0x100fe20000010897 */
[----:B-1----:R-:W-:Y:S01]  /*8d00*/  F2FP.BF16.PACK_AB R69, R110, R109 ;  /* 0x0000006d6e45723e */ /* 0x002fe200000010ff */
[--C-:B------:R-:W-:Y:S02]  /*8d10*/  FFMA.FTZ R243, R150, c[0x0][0x2d0], -R151.reuse ;  /* 0x0000b40096f37a23 */ /* 0x100fe40000010897 */
[--C-:B------:R-:W-:Y:S03]  /*8d20*/  FFMA.FTZ R150, R163, c[0x0][0x2d0], -R134.reuse ;  /* 0x0000b400a3967a23 */ /* 0x100fe60000010886 */
[----:B------:R-:W1:Y:S01]  /*8d30*/  MUFU.EX2 R159, R159 ;  /* 0x0000009f009f7308 */ /* 0x000e620000000800 */
[--C-:B------:R-:W-:Y:S02]  /*8d40*/  FFMA.FTZ R156, R153, c[0x0][0x2d0], -R134.reuse ;  /* 0x0000b400999c7a23 */ /* 0x100fe40000010886 */
[----:B------:R-:W-:Y:S02]  /*8d50*/  FFMA.FTZ R151, R136, c[0x0][0x2d0], -R151 ;  /* 0x0000b40088977a23 */ /* 0x000fe40000010897 */
[--C-:B------:R-:W-:Y:S02]  /*8d60*/  FFMA.FTZ R136, R149, c[0x0][0x2d0], -R134.reuse ;  /* 0x0000b40095887a23 */ /* 0x100fe40000010886 */
[----:B------:R-:W-:Y:S02]  /*8d70*/  FFMA.FTZ R134, R117, c[0x0][0x2d0], -R134 ;  /* 0x0000b40075867a23 */ /* 0x000fe40000010886 */
[----:B------:R-:W-:Y:S01]  /*8d80*/  FADD.FTZ R118, R129, R118 ;  /* 0x0000007681767221 */ /* 0x000fe20000010000 */
[----:B------:R-:W1:Y:S01]  /*8d90*/  MUFU.EX2 R161, R161 ;  /* 0x000000a100a17308 */ /* 0x000e620000000800 */
[----:B------:R-:W-:Y:S02]  /*8da0*/  FADD.FTZ R130, R130, R131 ;  /* 0x0000008382827221 */ /* 0x000fe40000010000 */
[----:B------:R-:W-:Y:S01]  /*8db0*/  FADD.FTZ R137, R137, R118 ;  /* 0x0000007689897221 */ /* 0x000fe20000010000 */
[----:B---3--:R-:W-:Y:S01]  /*8dc0*/  F2FP.BF16.PACK_AB R71, R148, R111 ;  /* 0x0000006f9447723e */ /* 0x008fe200000010ff */
[----:B------:R-:W-:Y:S02]  /*8dd0*/  FADD.FTZ R109, R109, R130 ;  /* 0x000000826d6d7221 */ /* 0x000fe40000010000 */
[----:B------:R-:W-:Y:S02]  /*8de0*/  FADD.FTZ R140, R140, R137 ;  /* 0x000000898c8c7221 */ /* 0x000fe40000010000 */
[----:B------:R-:W-:Y:S01]  /*8df0*/  FADD.FTZ R110, R110, R109 ;  /* 0x0000006d6e6e7221 */ /* 0x000fe20000010000 */
[----:B------:R-:W3:Y:S01]  /*8e00*/  MUFU.EX2 R162, R162 ;  /* 0x000000a200a27308 */ /* 0x000ee20000000800 */
[C---:B--2---:R-:W-:Y:S05]  /*8e10*/  HMMA.16816.F32.BF16 R4, R68.reuse, R80, R4 ;  /* 0x000000504404723c */ /* 0x044fea0000041804 */
[----:B------:R-:W-:Y:S02]  /*8e20*/  FADD.FTZ R143, R143, R140 ;  /* 0x0000008c8f8f7221 */ /* 0x000fe40000010000 */
[----:B------:R-:W-:Y:S01]  /*8e30*/  FADD.FTZ R3, R111, R110 ;  /* 0x0000006e6f037221 */ /* 0x000fe20000010000 */
[C---:B------:R-:W-:Y:S01]  /*8e40*/  HMMA.16816.F32.BF16 R8, R68.reuse, R82, R8 ;  /* 0x000000524408723c */ /* 0x040fe20000041808 */
[----:B------:R-:W-:Y:S01]  /*8e50*/  LDSM.16.MT88.4 R80, [R209+0x3900] ;  /* 0x00390000d150783b */ /* 0x000fe20000004200 */
[----:B------:R-:W2:Y:S02]  /*8e60*/  MUFU.EX2 R164, R164 ;  /* 0x000000a400a47308 */ /* 0x000ea40000000800 */
[----:B------:R-:W-:Y:S02]  /*8e70*/  FADD.FTZ R108, R108, R143 ;  /* 0x0000008f6c6c7221 */ /* 0x000fe40000010000 */
[----:B------:R-:W-:Y:S02]  /*8e80*/  FADD.FTZ R3, R148, R3 ;  /* 0x0000000394037221 */ /* 0x000fe40000010000 */
[C---:B----4-:R-:W-:Y:S04]  /*8e90*/  HMMA.16816.F32.BF16 R12, R68.reuse, R72, R12 ;  /* 0x00000048440c723c */ /* 0x050fe8000004180c */
[----:B------:R-:W-:Y:S04]  /*8ea0*/  MUFU.EX2 R169, R169 ;  /* 0x000000a900a97308 */ /* 0x000fe80000000800 */
[C---:B------:R-:W-:Y:S01]  /*8eb0*/  HMMA.16816.F32.BF16 R16, R68.reuse, R74, R16 ;  /* 0x0000004a4410723c */ /* 0x040fe20000041810 */
[----:B------:R-:W4:Y:S05]  /*8ec0*/  LDSM.16.MT88.4 R72, [R210+0x3900] ;  /* 0x00390000d248783b */ /* 0x000f2a0000004200 */
[----:B------:R-:W-:Y:S02]  /*8ed0*/  MUFU.EX2 R237, R237 ;  /* 0x000000ed00ed7308 */ /* 0x000fe40000000800 */
[C---:B------:R-:W-:Y:S08]  /*8ee0*/  HMMA.16816.F32.BF16 R20, R68.reuse, R84, R20 ;  /* 0x000000544414723c */ /* 0x040ff00000041814 */
[C---:B------:R-:W-:Y:S01]  /*8ef0*/  HMMA.16816.F32.BF16 R24, R68.reuse, R86, R24 ;  /* 0x000000564418723c */ /* 0x040fe20000041818 */
[----:B------:R-:W1:Y:S01]  /*8f00*/  LDSM.16.MT88.4 R84, [R208+0x3900] ;  /* 0x00390000d054783b */ /* 0x000e620000004200 */
[----:B------:R-:W-:Y:S06]  /*8f10*/  MUFU.EX2 R170, R170 ;  /* 0x000000aa00aa7308 */ /* 0x000fec0000000800 */
[C---:B------:R-:W-:Y:S04]  /*8f20*/  HMMA.16816.F32.BF16 R28, R68.reuse, R88, R28 ;  /* 0x00000058441c723c */ /* 0x040fe8000004181c */
[----:B------:R-:W-:Y:S04]  /*8f30*/  MUFU.EX2 R240, R240 ;  /* 0x000000f000f07308 */ /* 0x000fe80000000800 */
[C---:B------:R-:W-:Y:S01]  /*8f40*/  HMMA.16816.F32.BF16 R32, R68.reuse, R90, R32 ;  /* 0x0000005a4420723c */ /* 0x040fe20000041820 */
[----:B------:R-:W-:Y:S05]  /*8f50*/  LDSM.16.MT88.4 R88, [R208+0x4100] ;  /* 0x00410000d058783b */ /* 0x000fea0000004200 */
[----:B------:R-:W-:Y:S02]  /*8f60*/  MUFU.EX2 R171, R171 ;  /* 0x000000ab00ab7308 */ /* 0x000fe40000000800 */
[C---:B-----5:R-:W-:Y:S08]  /*8f70*/  HMMA.16816.F32.BF16 R36, R68.reuse, R76, R36 ;  /* 0x0000004c4424723c */ /* 0x060ff00000041824 */
[C---:B------:R-:W-:Y:S01]  /*8f80*/  HMMA.16816.F32.BF16 R40, R68.reuse, R78, R40 ;  /* 0x0000004e4428723c */ /* 0x040fe20000041828 */
[----:B------:R-:W-:Y:S01]  /*8f90*/  LDSM.16.MT88.4 R76, [R210+0x1100] ;  /* 0x00110000d24c783b */ /* 0x000fe20000004200 */
[----:B------:R-:W-:Y:S06]  /*8fa0*/  MUFU.EX2 R243, R243 ;  /* 0x000000f300f37308 */ /* 0x000fec0000000800 */
[C---:B----4-:R-:W-:Y:S04]  /*8fb0*/  HMMA.16816.F32.BF16 R44, R68.reuse, R72, R44 ;  /* 0x00000048442c723c */ /* 0x050fe8000004182c */
[----:B------:R-:W-:Y:S04]  /*8fc0*/  MUFU.EX2 R150, R150 ;  /* 0x0000009600967308 */ /* 0x000fe80000000800 */
[C---:B------:R-:W-:Y:S01]  /*8fd0*/  HMMA.16816.F32.BF16 R48, R68.reuse, R74, R48 ;  /* 0x0000004a4430723c */ /* 0x040fe20000041830 */
[----:B------:R-:W4:Y:S05]  /*8fe0*/  LDSM.16.MT88.4 R72, [R212+0x1100] ;  /* 0x00110000d448783b */ /* 0x000f2a0000004200 */
[----:B------:R-:W-:Y:S02]  /*8ff0*/  MUFU.EX2 R156, R156 ;  /* 0x0000009c009c7308 */ /* 0x000fe40000000800 */
[C---:B------:R-:W-:Y:S08]  /*9000*/  HMMA.16816.F32.BF16 R52, R68.reuse, R80, R52 ;  /* 0x000000504434723c */ /* 0x040ff00000041834 */
[C---:B------:R-:W-:Y:S01]  /*9010*/  HMMA.16816.F32.BF16 R56, R68.reuse, R82, R56 ;  /* 0x000000524438723c */ /* 0x040fe20000041838 */
[----:B------:R-:W5:Y:S01]  /*9020*/  LDSM.16.MT88.4 R80, [R209+0x1100] ;  /* 0x00110000d150783b */ /* 0x000f620000004200 */
[----:B------:R-:W2:Y:S06]  /*9030*/  MUFU.EX2 R141, R141 ;  /* 0x0000008d008d7308 */ /* 0x000eac0000000800 */
[C---:B-1----:R-:W-:Y:S04]  /*9040*/  HMMA.16816.F32.BF16 R60, R68.reuse, R84, R60 ;  /* 0x00000054443c723c */ /* 0x042fe8000004183c */
[----:B------:R-:W-:Y:S04]  /*9050*/  MUFU.EX2 R138, R138 ;  /* 0x0000008a008a7308 */ /* 0x000fe80000000800 */
[----:B------:R-:W-:Y:S01]  /*9060*/  HMMA.16816.F32.BF16 R64, R68, R86, R64 ;  /* 0x000000564440723c */ /* 0x000fe20000041840 */
[----:B------:R-:W1:Y:S05]  /*9070*/  LDSM.16.MT88.4 R84, [R208+0x1100] ;  /* 0x00110000d054783b */ /* 0x000e6a0000004200 */
[----:B------:R-:W5:Y:S01]  /*9080*/  MUFU.EX2 R151, R151 ;  /* 0x0000009700977308 */ /* 0x000f620000000800 */
[----:B------:R-:W-:Y:S01]  /*9090*/  F2FP.BF16.PACK_AB R68, R154, R159 ;  /* 0x0000009f9a44723e */ /* 0x000fe200000010ff */
[----:B------:R-:W-:Y:S01]  /*90a0*/  FADD.FTZ R159, R159, R108 ;  /* 0x0000006c9f9f7221 */ /* 0x000fe20000010000 */
[----:B------:R-:W-:Y:S03]  /*90b0*/  F2FP.BF16.PACK_AB R70, R161, R158 ;  /* 0x0000009ea146723e */ /* 0x000fe600000010ff */
[----:B---3--:R-:W-:Y:S01]  /*90c0*/  F2FP.BF16.PACK_AB R69, R165, R162 ;  /* 0x000000a2a545723e */ /* 0x008fe200000010ff */
[----:B------:R-:W-:Y:S01]  /*90d0*/  FADD.FTZ R162, R162, R3 ;  /* 0x00000003a2a27221 */ /* 0x000fe20000010000 */
[----:B--2---:R-:W-:Y:S01]  /*90e0*/  F2FP.BF16.PACK_AB R71, R167, R164 ;  /* 0x000000a4a747723e */ /* 0x004fe200000010ff */
[----:B------:R-:W-:Y:S01]  /*90f0*/  FADD.FTZ R159, R154, R159 ;  /* 0x0000009f9a9f7221 */ /* 0x000fe20000010000 */
[----:B------:R-:W-:Y:S01]  /*9100*/  F2FP.BF16.PACK_AB R120, R141, R142 ;  /* 0x0000008e8d78723e */ /* 0x000fe200000010ff */
[----:B------:R-:W-:Y:S01]  /*9110*/  MUFU.EX2 R136, R136 ;  /* 0x0000008800887308 */ /* 0x000fe20000000800 */
[----:B------:R-:W-:Y:S02]  /*9120*/  FADD.FTZ R165, R165, R162 ;  /* 0x000000a2a5a57221 */ /* 0x000fe40000010000 */
[----:B------:R-:W-:Y:S01]  /*9130*/  FADD.FTZ R158, R158, R159 ;  /* 0x0000009f9e9e7221 */ /* 0x000fe20000010000 */
[C---:B----4-:R-:W-:Y:S03]  /*9140*/  HMMA.16816.F32.BF16 R4, R68.reuse, R72, R4 ;  /* 0x000000484404723c */ /* 0x050fe60000041804 */
[----:B------:R-:W-:Y:S02]  /*9150*/  FADD.FTZ R164, R164, R165 ;  /* 0x000000a5a4a47221 */ /* 0x000fe40000010000 */
[----:B------:R-:W-:Y:S01]  /*9160*/  FADD.FTZ R161, R161, R158 ;  /* 0x0000009ea1a17221 */ /* 0x000fe20000010000 */
[----:B------:R-:W2:Y:S01]  /*9170*/  MUFU.EX2 R139, R139 ;  /* 0x0000008b008b7308 */ /* 0x000ea20000000800 */
[----:B------:R-:W-:Y:S01]  /*9180*/  FADD.FTZ R167, R167, R164 ;  /* 0x000000a4a7a77221 */ /* 0x000fe20000010000 */
[C---:B------:R-:W-:Y:S01]  /*9190*/  HMMA.16816.F32.BF16 R8, R68.reuse, R74, R8 ;  /* 0x0000004a4408723c */ /* 0x040fe20000041808 */
[----:B------:R-:W3:Y:S03]  /*91a0*/  LDSM.16.MT88.4 R72, [R212+0x4100] ;  /* 0x00410000d448783b */ /* 0x000ee60000004200 */
[----:B-----5:R-:W-:Y:S01]  /*91b0*/  F2FP.BF16.PACK_AB R122, R151, R138 ;  /* 0x0000008a977a723e */ /* 0x020fe200000010ff */
[----:B------:R-:W-:Y:S03]  /*91c0*/  FADD.FTZ R2, R170, R167 ;  /* 0x000000a7aa027221 */ /* 0x000fe60000010000 */
[C---:B------:R-:W-:Y:S01]  /*91d0*/  HMMA.16816.F32.BF16 R12, R68.reuse, R76, R12 ;  /* 0x0000004c440c723c */ /* 0x040fe2000004180c */
[----:B------:R-:W-:Y:S03]  /*91e0*/  MUFU.EX2 R135, R135 ;  /* 0x0000008700877308 */ /* 0x000fe60000000800 */
[----:B------:R-:W-:Y:S04]  /*91f0*/  FADD.FTZ R2, R241, R2 ;  /* 0x00000002f1027221 */ /* 0x000fe80000010000 */
[C---:B------:R-:W-:Y:S01]  /*9200*/  HMMA.16816.F32.BF16 R16, R68.reuse, R78, R16 ;  /* 0x0000004e4410723c */ /* 0x040fe20000041810 */
[----:B------:R-:W4:Y:S02]  /*9210*/  LDSM.16.MT88.4 R76, [R210+0x4100] ;  /* 0x00410000d24c783b */ /* 0x000f240000004200 */
[----:B------:R-:W5:Y:S01]  /*9220*/  MUFU.EX2 R134, R134 ;  /* 0x0000008600867308 */ /* 0x000f620000000800 */
[----:B------:R-:W-:Y:S01]  /*9230*/  FADD.FTZ R3, R239, R2 ;  /* 0x00000002ef037221 */ /* 0x000fe20000010000 */
[----:B--2---:R-:W-:Y:S03]  /*9240*/  F2FP.BF16.PACK_AB R121, R139, R136 ;  /* 0x000000888b79723e */ /* 0x004fe600000010ff */
[C---:B------:R-:W-:Y:S04]  /*9250*/  HMMA.16816.F32.BF16 R20, R68.reuse, R80, R20 ;  /* 0x000000504414723c */ /* 0x040fe80000041814 */
[----:B------:R-:W-:Y:S04]  /*9260*/  FADD.FTZ R3, R240, R3 ;  /* 0x00000003f0037221 */ /* 0x000fe80000010000 */
[C---:B------:R-:W-:Y:S01]  /*9270*/  HMMA.16816.F32.BF16 R24, R68.reuse, R82, R24 ;  /* 0x000000524418723c */ /* 0x040fe20000041818 */
[----:B------:R-:W2:Y:S03]  /*9280*/  LDSM.16.MT88.4 R80, [R209+0x4100] ;  /* 0x00410000d150783b */ /* 0x000ea60000004200 */
[----:B------:R-:W-:Y:S04]  /*9290*/  FADD.FTZ R2, R150, R3 ;  /* 0x0000000396027221 */ /* 0x000fe80000010000 */
[C---:B-1----:R-:W-:Y:S04]  /*92a0*/  HMMA.16816.F32.BF16 R28, R68.reuse, R84, R28 ;  /* 0x00000054441c723c */ /* 0x042fe8000004181c */
[----:B-----5:R-:W-:Y:S01]  /*92b0*/  F2FP.BF16.PACK_AB R123, R134, R135 ;  /* 0x00000087867b723e */ /* 0x020fe200000010ff */
[----:B------:R-:W-:Y:S03]  /*92c0*/  FADD.FTZ R2, R157, R2 ;  /* 0x000000029d027221 */ /* 0x000fe60000010000 */
[C---:B------:R-:W-:Y:S01]  /*92d0*/  HMMA.16816.F32.BF16 R32, R68.reuse, R86, R32 ;  /* 0x000000564420723c */ /* 0x040fe20000041820 */
[----:B------:R-:W1:Y:S03]  /*92e0*/  LDSM.16.MT88.4 R84, [R212+0x1900] ;  /* 0x00190000d454783b */ /* 0x000e660000004200 */
[----:B------:R-:W-:Y:S02]  /*92f0*/  FADD.FTZ R3, R155, R2 ;  /* 0x000000029b037221 */ /* 0x000fe40000010000 */
[----:B------:R-:W-:Y:S02]  /*9300*/  IMAD.MOV.U32 R2, RZ, RZ, R116 ;  /* 0x000000ffff027224 */ /* 0x000fe400078e0074 */
[C---:B---3--:R-:W-:Y:S04]  /*9310*/  HMMA.16816.F32.BF16 R36, R68.reuse, R72, R36 ;  /* 0x000000484424723c */ /* 0x048fe80000041824 */
[----:B------:R-:W-:Y:S04]  /*9320*/  FADD.FTZ R3, R156, R3 ;  /* 0x000000039c037221 */ /* 0x000fe80000010000 */
[C---:B------:R-:W-:Y:S01]  /*9330*/  HMMA.16816.F32.BF16 R40, R68.reuse, R74, R40 ;  /* 0x0000004a4428723c */ /* 0x040fe20000041828 */
[----:B------:R-:W3:Y:S03]  /*9340*/  LDSM.16.MT88.4 R72, [R210+0x1900] ;  /* 0x00190000d248783b */ /* 0x000ee60000004200 */
[----:B------:R-:W-:Y:S02]  /*9350*/  FADD.FTZ R136, R136, R3 ;  /* 0x0000000388887221 */ /* 0x000fe40000010000 */
[----:B------:R-:W-:Y:S02]  /*9360*/  IMAD.MOV.U32 R3, RZ, RZ, R0 ;  /* 0x000000ffff037224 */ /* 0x000fe400078e0000 */
[C---:B----4-:R-:W-:Y:S04]  /*9370*/  HMMA.16816.F32.BF16 R44, R68.reuse, R76, R44 ;  /* 0x0000004c442c723c */ /* 0x050fe8000004182c */
[----:B------:R-:W-:Y:S04]  /*9380*/  FADD.FTZ R136, R139, R136 ;  /* 0x000000888b887221 */ /* 0x000fe80000010000 */
[C---:B------:R-:W-:Y:S01]  /*9390*/  HMMA.16816.F32.BF16 R48, R68.reuse, R78, R48 ;  /* 0x0000004e4430723c */ /* 0x040fe20000041830 */
[----:B------:R-:W4:Y:S03]  /*93a0*/  LDSM.16.MT88.4 R76, [R209+0x1900] ;  /* 0x00190000d14c783b */ /* 0x000f260000004200 */
[----:B------:R-:W-:Y:S04]  /*93b0*/  FADD.FTZ R135, R135, R136 ;  /* 0x0000008887877221 */ /* 0x000fe80000010000 */
[C---:B--2---:R-:W-:Y:S04]  /*93c0*/  HMMA.16816.F32.BF16 R52, R68.reuse, R80, R52 ;  /* 0x000000504434723c */ /* 0x044fe80000041834 */
[----:B------:R-:W-:Y:S04]  /*93d0*/  FADD.FTZ R227, R134, R135 ;  /* 0x0000008786e37221 */ /* 0x000fe80000010000 */
[C---:B------:R-:W-:Y:S01]  /*93e0*/  HMMA.16816.F32.BF16 R56, R68.reuse, R82, R56 ;  /* 0x000000524438723c */ /* 0x040fe20000041838 */
[----:B------:R-:W2:Y:S07]  /*93f0*/  LDSM.16.MT88.4 R80, [R208+0x1900] ;  /* 0x00190000d050783b */ /* 0x000eae0000004200 */
[C---:B------:R-:W-:Y:S08]  /*9400*/  HMMA.16816.F32.BF16 R60, R68.reuse, R88, R60 ;  /* 0x00000058443c723c */ /* 0x040ff0000004183c */
[----:B------:R-:W-:Y:S01]  /*9410*/  HMMA.16816.F32.BF16 R64, R68, R90, R64 ;  /* 0x0000005a4440723c */ /* 0x000fe20000041840 */
[----:B------:R-:W-:Y:S06]  /*9420*/  LDSM.16.MT88.4 R88, [R209+0x4900] ;  /* 0x00490000d158783b */ /* 0x000fec0000004200 */
[----:B------:R-:W-:Y:S01]  /*9430*/  F2FP.BF16.PACK_AB R68, R169, R166 ;  /* 0x000000a6a944723e */ /* 0x000fe200000010ff */
[----:B------:R-:W-:Y:S01]  /*9440*/  FADD.FTZ R166, R166, R161 ;  /* 0x000000a1a6a67221 */ /* 0x000fe20000010000 */
[----:B------:R-:W-:Y:S03]  /*9450*/  F2FP.BF16.PACK_AB R70, R237, R168 ;  /* 0x000000a8ed46723e */ /* 0x000fe600000010ff */
[----:B------:R-:W-:Y:S01]  /*9460*/  F2FP.BF16.PACK_AB R69, R241, R170 ;  /* 0x000000aaf145723e */ /* 0x000fe200000010ff */
[----:B------:R-:W-:Y:S01]  /*9470*/  FADD.FTZ R169, R169, R166 ;  /* 0x000000a6a9a97221 */ /* 0x000fe20000010000 */
[----:B------:R-:W-:Y:S03]  /*9480*/  F2FP.BF16.PACK_AB R71, R240, R239 ;  /* 0x000000eff047723e */ /* 0x000fe600000010ff */
[----:B------:R-:W-:Y:S04]  /*9490*/  FADD.FTZ R168, R168, R169 ;  /* 0x000000a9a8a87221 */ /* 0x000fe80000010000 */
[C---:B-1----:R-:W-:Y:S03]  /*94a0*/  HMMA.16816.F32.BF16 R4, R68.reuse, R84, R4 ;  /* 0x000000544404723c */ /* 0x042fe60000041804 */
[----:B------:R-:W-:Y:S01]  /*94b0*/  FADD.FTZ R237, R237, R168 ;  /* 0x000000a8eded7221 */ /* 0x000fe20000010000 */
[----:B------:R-:W-:Y:S04]  /*94c0*/  IADD3 R168, R238, -0x1, RZ ;  /* 0xffffffffeea87810 */ /* 0x000fe80007ffe0ff */
[C---:B------:R-:W-:Y:S01]  /*94d0*/  HMMA.16816.F32.BF16 R8, R68.reuse, R86, R8 ;  /* 0x000000564408723c */ /* 0x040fe20000041808 */
[----:B------:R-:W1:Y:S03]  /*94e0*/  LDSM.16.MT88.4 R84, [R212+0x4900] ;  /* 0x00490000d454783b */ /* 0x000e660000004200 */
[----:B------:R-:W-:Y:S04]  /*94f0*/  IMAD.MOV.U32 R238, RZ, RZ, R168 ;  /* 0x000000ffffee7224 */ /* 0x000fe800078e00a8 */
[C---:B---3--:R-:W-:Y:S08]  /*9500*/  HMMA.16816.F32.BF16 R12, R68.reuse, R72, R12 ;  /* 0x00000048440c723c */ /* 0x048ff0000004180c */
[C---:B------:R-:W-:Y:S01]  /*9510*/  HMMA.16816.F32.BF16 R16, R68.reuse, R74, R16 ;  /* 0x0000004a4410723c */ /* 0x040fe20000041810 */
[----:B------:R-:W3:Y:S07]  /*9520*/  LDSM.16.MT88.4 R72, [R210+0x4900] ;  /* 0x00490000d248783b */ /* 0x000eee0000004200 */
[C---:B----4-:R-:W-:Y:S08]  /*9530*/  HMMA.16816.F32.BF16 R20, R68.reuse, R76, R20 ;  /* 0x0000004c4414723c */ /* 0x050ff00000041814 */
[C---:B------:R-:W-:Y:S01]  /*9540*/  HMMA.16816.F32.BF16 R24, R68.reuse, R78, R24 ;  /* 0x0000004e4418723c */ /* 0x040fe20000041818 */
[----:B------:R-:W4:Y:S07]  /*9550*/  LDSM.16.MT88.4 R76, [R212+0x2100] ;  /* 0x00210000d44c783b */ /* 0x000f2e0000004200 */
[C---:B--2---:R-:W-:Y:S08]  /*9560*/  HMMA.16816.F32.BF16 R28, R68.reuse, R80, R28 ;  /* 0x00000050441c723c */ /* 0x044ff0000004181c */
[C---:B------:R-:W-:Y:S01]  /*9570*/  HMMA.16816.F32.BF16 R32, R68.reuse, R82, R32 ;  /* 0x000000524420723c */ /* 0x040fe20000041820 */
[----:B------:R-:W2:Y:S07]  /*9580*/  LDSM.16.MT88.4 R80, [R210+0x2100] ;  /* 0x00210000d250783b */ /* 0x000eae0000004200 */
[C---:B-1----:R-:W-:Y:S08]  /*9590*/  HMMA.16816.F32.BF16 R36, R68.reuse, R84, R36 ;  /* 0x000000544424723c */ /* 0x042ff00000041824 */
[C---:B------:R-:W-:Y:S01]  /*95a0*/  HMMA.16816.F32.BF16 R40, R68.reuse, R86, R40 ;  /* 0x000000564428723c */ /* 0x040fe20000041828 */
[----:B------:R-:W-:Y:S07]  /*95b0*/  LDSM.16.MT88.4 R84, [R208+0x2100] ;  /* 0x00210000d054783b */ /* 0x000fee0000004200 */
[C---:B---3--:R-:W-:Y:S08]  /*95c0*/  HMMA.16816.F32.BF16 R44, R68.reuse, R72, R44 ;  /* 0x00000048442c723c */ /* 0x048ff0000004182c */
[C---:B------:R-:W-:Y:S01]  /*95d0*/  HMMA.16816.F32.BF16 R48, R68.reuse, R74, R48 ;  /* 0x0000004a4430723c */ /* 0x040fe20000041830 */
[----:B------:R-:W1:Y:S07]  /*95e0*/  LDSM.16.MT88.4 R72, [R209+0x2100] ;  /* 0x00210000d148783b */ /* 0x000e6e0000004200 */
[C---:B------:R-:W-:Y:S08]  /*95f0*/  HMMA.16816.F32.BF16 R52, R68.reuse, R88, R52 ;  /* 0x000000584434723c */ /* 0x040ff00000041834 */
[C---:B------:R-:W-:Y:S01]  /*9600*/  HMMA.16816.F32.BF16 R56, R68.reuse, R90, R56 ;  /* 0x0000005a4438723c */ /* 0x040fe20000041838 */
[----:B------:R-:W-:Y:S07]  /*9610*/  LDSM.16.MT88.4 R88, [R209+0x5100] ;  /* 0x00510000d158783b */ /* 0x000fee0000004200 */
        /* <DEDUP_REMOVED lines=10> */
[C---:B----4-:R-:W-:Y:S03]  /*96c0*/  HMMA.16816.F32.BF16 R4, R68.reuse, R76, R4 ;  /* 0x0000004c4404723c */ /* 0x050fe60000041804 */
[----:B------:R-:W-:Y:S04]  /*96d0*/  FADD.FTZ R243, R243, R152 ;  /* 0x00000098f3f37221 */ /* 0x000fe80000010000 */
[----:B------:R-:W-:Y:S01]  /*96e0*/  FADD.FTZ R142, R142, R243 ;  /* 0x000000f38e8e7221 */ /* 0x000fe20000010000 */
[C---:B------:R-:W-:Y:S01]  /*96f0*/  HMMA.16816.F32.BF16 R8, R68.reuse, R78, R8 ;  /* 0x0000004e4408723c */ /* 0x040fe20000041808 */
[----:B------:R-:W3:Y:S03]  /*9700*/  LDSM.16.MT88.4 R76, [R212+0x5100] ;  /* 0x00510000d44c783b */ /* 0x000ee60000004200 */
[----:B------:R-:W-:Y:S04]  /*9710*/  FADD.FTZ R141, R141, R142 ;  /* 0x0000008e8d8d7221 */ /* 0x000fe80000010000 */
[C---:B--2---:R-:W-:Y:S04]  /*9720*/  HMMA.16816.F32.BF16 R12, R68.reuse, R80, R12 ;  /* 0x00000050440c723c */ /* 0x044fe8000004180c */
[----:B------:R-:W-:Y:S04]  /*9730*/  FADD.FTZ R138, R138, R141 ;  /* 0x0000008d8a8a7221 */ /* 0x000fe80000010000 */
[C---:B------:R-:W-:Y:S01]  /*9740*/  HMMA.16816.F32.BF16 R16, R68.reuse, R82, R16 ;  /* 0x000000524410723c */ /* 0x040fe20000041810 */
[----:B------:R-:W2:Y:S03]  /*9750*/  LDSM.16.MT88.4 R80, [R210+0x5100] ;  /* 0x00510000d250783b */ /* 0x000ea60000004200 */
[----:B------:R-:W-:Y:S04]  /*9760*/  FADD.FTZ R228, R151, R138 ;  /* 0x0000008a97e47221 */ /* 0x000fe80000010000 */
[C---:B-1----:R-:W-:Y:S08]  /*9770*/  HMMA.16816.F32.BF16 R20, R68.reuse, R72, R20 ;  /* 0x000000484414723c */ /* 0x042ff00000041814 */
[C---:B------:R-:W-:Y:S01]  /*9780*/  HMMA.16816.F32.BF16 R24, R68.reuse, R74, R24 ;  /* 0x0000004a4418723c */ /* 0x040fe20000041818 */
[----:B------:R-:W1:Y:S07]  /*9790*/  LDSM.16.MT88.4 R72, [R208+0x5100] ;  /* 0x00510000d048783b */ /* 0x000e6e0000004200 */
[C---:B------:R-:W-:Y:S08]  /*97a0*/  HMMA.16816.F32.BF16 R28, R68.reuse, R84, R28 ;  /* 0x00000054441c723c */ /* 0x040ff0000004181c */
[C---:B------:R-:W-:Y:S01]  /*97b0*/  HMMA.16816.F32.BF16 R32, R68.reuse, R86, R32 ;  /* 0x000000564420723c */ /* 0x040fe20000041820 */
[----:B------:R-:W4:Y:S07]  /*97c0*/  LDSM.16.MT88.4 R84, [R212+0x2900] ;  /* 0x00290000d454783b */ /* 0x000f2e0000004200 */
[C---:B---3--:R-:W-:Y:S08]  /*97d0*/  HMMA.16816.F32.BF16 R36, R68.reuse, R76, R36 ;  /* 0x0000004c4424723c */ /* 0x048ff00000041824 */
[C---:B------:R-:W-:Y:S08]  /*97e0*/  HMMA.16816.F32.BF16 R40, R68.reuse, R78, R40 ;  /* 0x0000004e4428723c */ /* 0x040ff00000041828 */
[C---:B--2---:R-:W-:Y:S08]  /*97f0*/  HMMA.16816.F32.BF16 R44, R68.reuse, R80, R44 ;  /* 0x00000050442c723c */ /* 0x044ff0000004182c */
[C---:B------:R-:W-:Y:S08]  /*9800*/  HMMA.16816.F32.BF16 R48, R68.reuse, R82, R48 ;  /* 0x000000524430723c */ /* 0x040ff00000041830 */
[C---:B------:R-:W-:Y:S08]  /*9810*/  HMMA.16816.F32.BF16 R52, R68.reuse, R88, R52 ;  /* 0x000000584434723c */ /* 0x040ff00000041834 */
[C---:B------:R-:W-:Y:S08]  /*9820*/  HMMA.16816.F32.BF16 R56, R68.reuse, R90, R56 ;  /* 0x0000005a4438723c */ /* 0x040ff00000041838 */
[C---:B-1----:R-:W-:Y:S08]  /*9830*/  HMMA.16816.F32.BF16 R60, R68.reuse, R72, R60 ;  /* 0x00000048443c723c */ /* 0x042ff0000004183c */
[----:B------:R-:W-:Y:S08]  /*9840*/  HMMA.16816.F32.BF16 R64, R68, R74, R64 ;  /* 0x0000004a4440723c */ /* 0x000ff00000041840 */
[C---:B----4-:R-:W-:Y:S01]  /*9850*/  HMMA.16816.F32.BF16 R112, R120.reuse, R84, R4 ;  /* 0x000000547870723c */ /* 0x050fe20000041804 */
[----:B------:R-:W1:Y:S07]  /*9860*/  LDSM.16.MT88.4 R4, [R210+0x5900] ;  /* 0x00590000d204783b */ /* 0x000e6e0000004200 */
[C---:B------:R-:W-:Y:S01]  /*9870*/  HMMA.16816.F32.BF16 R68, R120.reuse, R86, R8 ;  /* 0x000000567844723c */ /* 0x040fe20000041808 */
[----:B------:R-:W2:Y:S07]  /*9880*/  LDSM.16.MT88.4 R8, [R209+0x5900] ;  /* 0x00590000d108783b */ /* 0x000eae0000004200 */
[C---:B------:R-:W-:Y:S01]  /*9890*/  HMMA.16816.F32.BF16 R72, R120.reuse, R92, R12 ;  /* 0x0000005c7848723c */ /* 0x040fe2000004180c */
[----:B------:R-:W3:Y:S07]  /*98a0*/  LDSM.16.MT88.4 R12, [R208+0x5900] ;  /* 0x00590000d00c783b */ /* 0x000eee0000004200 */
        /* <DEDUP_REMOVED lines=11> */
[C---:B---3--:R-:W-:Y:S07]  /*9960*/  HMMA.16816.F32.BF16 R60, R120.reuse, R12, R60 ;  /* 0x0000000c783c723c */ /* 0x048fee000004183c */
[----:B------:R-:W-:Y:S01]  /*9970*/  IMAD.MOV.U32 R12, RZ, RZ, R116 ;  /* 0x000000ffff0c7224 */ /* 0x000fe200078e0074 */
[----:B------:R-:W-:Y:S01]  /*9980*/  HMMA.16816.F32.BF16 R64, R120, R14, R64 ;  /* 0x0000000e7840723c */ /* 0x000fe20000041840 */
[----:B------:R-:W-:-:S07]  /*9990*/  @P0 BRA `(.L_x_189) ;  /* 0xffffc0f000000947 */ /* 0x000fce000383ffff */
.L_x_178:
[----:B------:R-:W1:Y:S01]  /*99a0*/  S2UR UR4, SR_CTAID.X ;  /* 0x00000000000479c3 */ /* 0x000e620000002500 */
[----:B------:R-:W-:Y:S01]  /*99b0*/  ULDC.64 UR14, c[0x0][0x2c8] ;  /* 0x0000b200000e7ab9 */ /* 0x000fe20000000a00 */
[----:B------:R-:W-:Y:S01]  /*99c0*/  PLOP3.LUT P0, PT, PT, PT, UP0, 0x40, 0x0 ;  /* 0x000000000000781c */ /* 0x000fe20003f0e808 */
[----:B------:R-:W-:-:S02]  /*99d0*/  ULDC UR7, c[0x0][0x168] ;  /* 0x00005a0000077ab9 */ /* 0x000fc40000000800 */
[----:B-1----:R-:W-:-:S04]  /*99e0*/  ULEA UR4, UR4, 0x7f, 0x7 ;  /* 0x0000007f04047891 */ /* 0x002fc8000f8e383f */
[----:B------:R-:W-:Y:S02]  /*99f0*/  UIMAD.WIDE.U32 UR16, UR4, UR14, URZ ;  /* 0x0000000e041072a5 */ /* 0x000fe4000f8e003f */
[----:B------:R-:W-:Y:S02]  /*9a00*/  UIADD3 UR14, -UR7, 0x1, URZ ;  /* 0x00000001070e7890 */ /* 0x000fe4000fffe13f */
[----:B------:R-:W-:Y:S02]  /*9a10*/  @UP1 USHF.R.U32.HI UR4, URZ, UR15, UR17 ;  /* 0x0000000f3f041299 */ /* 0x000fe40008011611 */
[----:B------:R-:W-:Y:S02]  /*9a20*/  ULDC UR7, c[0x0][0x1d0] ;  /* 0x0000740000077ab9 */ /* 0x000fe40000000800 */
[----:B------:R-:W-:-:S04]  /*9a30*/  UIMAD UR7, UR8, UR7, UR14 ;  /* 0x00000007080772a4 */ /* 0x000fc8000f8e020e */
[----:B------:R-:W-:-:S03]  /*9a40*/  UIADD3 UR7, UR7, UR4, URZ ;  /* 0x0000000407077290 */ /* 0x000fc6000fffe03f */
[----:B------:R-:W-:Y:S02]  /*9a50*/  ULDC UR4, c[0x0][0x324] ;  /* 0x0000c90000047ab9 */ /* 0x000fe40000000800 */
[----:B------:R-:W-:Y:S01]  /*9a60*/  UIADD3 UR4, UR7, -UR4, URZ ;  /* 0x8000000407047290 */ /* 0x000fe2000fffe03f */
[----:B------:R-:W-:Y:S05]  /*9a70*/  @P0 BRA `(.L_x_190) ;  /* 0x0000014000000947 */ /* 0x000fea0003800000 */
        /* <DEDUP_REMOVED lines=11> */
.L_x_191:
[----:B------:R-:W-:Y:S02]  /*9b30*/  ULDC UR8, c[0x0][0x32c] ;  /* 0x0000cb0000087ab9 */ /* 0x000fe40000000800 */
[----:B------:R-:W-:Y:S02]  /*9b40*/  UISETP.NE.AND UP2, UPT, UR8, 0x1, UPT ;  /* 0x000000010800788c */ /* 0x000fe4000bf45270 */
[----:B------:R-:W-:Y:S02]  /*9b50*/  ULDC.64 UR14, c[0x0][0x330] ;  /* 0x0000cc00000e7ab9 */ /* 0x000fe40000000a00 */
[----:B------:R-:W-:-:S07]  /*9b60*/  UIMAD.WIDE.U32 UR16, UR7, UR14, URZ ;  /* 0x0000000e071072a5 */ /* 0x000fce000f8e003f */
[----:B------:R-:W-:Y:S02]  /*9b70*/  @UP2 USHF.R.U32.HI UR7, URZ, UR15, UR17 ;  /* 0x0000000f3f072299 */ /* 0x000fe40008011611 */
.L_x_192:
[----:B------:R-:W-:Y:S02]  /*9b80*/  ULDC UR8, c[0x0][0x32c] ;  /* 0x0000cb0000087ab9 */ /* 0x000fe40000000800 */
[----:B------:R-:W-:-:S04]  /*9b90*/  UIMAD UR8, UR7, UR8, URZ ;  /* 0x00000008070872a4 */ /* 0x000fc8000f8e023f */
[----:B------:R-:W-:-:S04]  /*9ba0*/  UISETP.LT.AND UP2, UPT, UR4, UR8, UPT ;  /* 0x000000080400728c */ /* 0x000fc8000bf41270 */
[----:B------:R-:W-:-:S04]  /*9bb0*/  USEL UR4, UR4, UR8, !UP2 ;  /* 0x0000000804047287 */ /* 0x000fc8000d000000 */
.L_x_190:
[----:B------:R-:W-:-:S04]  /*9bc0*/  UIADD3 UR4, UR4, 0x5f, URZ ;  /* 0x0000005f04047890 */ /* 0x000fc8000fffe03f */
        /* <DEDUP_REMOVED lines=8> */
[----:B------:R-:W-:Y:S01]  /*9c50*/  SHF.R.S32.HI R235, RZ, 0x1f, R230 ;  /* 0x0000001fffeb7819 */ /* 0x000fe200000114e6 */
[----:B------:R-:W-:Y:S01]  /*9c60*/  IMAD.MOV.U32 R117, RZ, RZ, R12 ;  /* 0x000000ffff757224 */ /* 0x000fe200078e000c */
[----:B------:R-:W-:Y:S01]  /*9c70*/  MOV R236, R168 ;  /* 0x000000a800ec7202 */ /* 0x000fe20000000f00 */
[----:B------:R-:W-:Y:S01]  /*9c80*/  IMAD.MOV.U32 R3, RZ, RZ, R0 ;  /* 0x000000ffff037224 */ /* 0x000fe200078e0000 */
[C---:B------:R-:W-:Y:S01]  /*9c90*/  SHF.L.U64.HI R233, R229.reuse, 0x1, R232 ;  /* 0x00000001e5e97819 */ /* 0x040fe200000102e8 */
[C---:B------:R-:W-:Y:S01]  /*9ca0*/  IMAD.SHL.U32 R234, R230.reuse, 0x2, RZ ;  /* 0x00000002e6ea7824 */ /* 0x040fe200078e00ff */
[----:B------:R-:W-:Y:S02]  /*9cb0*/  SHF.L.U32 R118, R229, 0x1, RZ ;  /* 0x00000001e5767819 */ /* 0x000fe400000006ff */
[----:B------:R-:W-:Y:S02]  /*9cc0*/  SHF.L.U64.HI R235, R230, 0x1, R235 ;  /* 0x00000001e6eb7819 */ /* 0x000fe400000102eb */
.L_x_196:
        /* <DEDUP_REMOVED lines=36> */
[----:B------:R1:W1:Y:S01]  /*9f10*/  SHFL.IDX PT, R0, R6, 0x2, 0x181f ;  /* 0x00581f0006007f89 */ /* 0x00026200000e0000 */
        /* <DEDUP_REMOVED lines=19> */
.L_x_194:
[C---:B--23--:R-:W-:Y:S01]  /*a050*/  HMMA.16816.F32.BF16 R4, R124.reuse, R120, RZ ;  /* 0x000000787c04723c */ /* 0x04cfe200000418ff */
[----:B------:R-:W-:Y:S02]  /*a060*/  LDSM.16.M88.4 R156, [R202+0x1000] ;  /* 0x00100000ca9c783b */ /* 0x000fe40000000200 */
[----:B------:R-:W-:Y:S05]  /*a070*/  ISETP.GT.AND P0, PT, R236, UR6, PT ;  /* 0x00000006ec007c0c */ /* 0x000fea000bf04270 */
[C---:B------:R-:W-:Y:S01]  /*a080*/  HMMA.16816.F32.BF16 R8, R124.reuse, R122, RZ ;  /* 0x0000007a7c08723c */ /* 0x040fe200000418ff */
[----:B------:R-:W0:Y:S07]  /*a090*/  LDGDEPBAR ;  /* 0x00000000000079af */ /* 0x000e2e0000000000 */
[C---:B------:R-:W-:Y:S01]  /*a0a0*/  HMMA.16816.F32.BF16 R12, R124.reuse, R16, RZ ;  /* 0x000000107c0c723c */ /* 0x040fe200000418ff */
[----:B------:R-:W2:Y:S07]  /*a0b0*/  LDSM.16.M88.4 R120, [R211+0x8100] ;  /* 0x00810000d378783b */ /* 0x000eae0000000200 */
[C---:B------:R-:W-:Y:S01]  /*a0c0*/  HMMA.16816.F32.BF16 R16, R124.reuse, R18, RZ ;  /* 0x000000127c10723c */ /* 0x040fe200000418ff */
[----:B------:R-:W-:Y:S07]  /*a0d0*/  LDSM.16.M88.4 R160, [R202+0x1800] ;  /* 0x00180000caa0783b */ /* 0x000fee0000000200 */
[C---:B----4-:R-:W-:Y:S01]  /*a0e0*/  HMMA.16816.F32.BF16 R20, R124.reuse, R24, RZ ;  /* 0x000000187c14723c */ /* 0x050fe200000418ff */
[----:B------:R-:W-:Y:S07]  /*a0f0*/  LDSM.16.M88.4 R164, [R202+0x2000] ;  /* 0x00200000caa4783b */ /* 0x000fee0000000200 */
[C---:B------:R-:W-:Y:S01]  /*a100*/  HMMA.16816.F32.BF16 R24, R124.reuse, R26, RZ ;  /* 0x0000001a7c18723c */ /* 0x040fe200000418ff */
[----:B------:R-:W-:Y:S07]  /*a110*/  LDSM.16.M88.4 R168, [R202+0x5000] ;  /* 0x00500000caa8783b */ /* 0x000fee0000000200 */
[C---:B-1----:R-:W-:Y:S08]  /*a120*/  HMMA.16816.F32.BF16 R28, R124.reuse, R32, RZ ;  /* 0x000000207c1c723c */ /* 0x042ff000000418ff */
[C---:B------:R-:W-:Y:S08]  /*a130*/  HMMA.16816.F32.BF16 R32, R124.reuse, R34, RZ ;  /* 0x000000227c20723c */ /* 0x040ff000000418ff */
[C---:B------:R-:W-:Y:S08]  /*a140*/  HMMA.16816.F32.BF16 R36, R124.reuse, R40, RZ ;  /* 0x000000287c24723c */ /* 0x040ff000000418ff */
[C---:B------:R-:W-:Y:S08]  /*a150*/  HMMA.16816.F32.BF16 R40, R124.reuse, R42, RZ ;  /* 0x0000002a7c28723c */ /* 0x040ff000000418ff */
[C---:B------:R-:W-:Y:S08]  /*a160*/  HMMA.16816.F32.BF16 R44, R124.reuse, R48, RZ ;  /* 0x000000307c2c723c */ /* 0x040ff000000418ff */
[----:B------:R-:W-:Y:S08]  /*a170*/  HMMA.16816.F32.BF16 R48, R124, R50, RZ ;  /* 0x000000327c30723c */ /* 0x000ff000000418ff */
[C---:B------:R-:W-:Y:S08]  /*a180*/  HMMA.16816.F32.BF16 R4, R144.reuse, R128, R4 ;  /* 0x000000809004723c */ /* 0x040ff00000041804 */
[C---:B------:R-:W-:Y:S01]  /*a190*/  HMMA.16816.F32.BF16 R8, R144.reuse, R130, R8 ;  /* 0x000000829008723c */ /* 0x040fe20000041808 */
[----:B------:R-:W1:Y:S07]  /*a1a0*/  LDSM.16.M88.4 R128, [R211+0x8900] ;  /* 0x00890000d380783b */ /* 0x000e6e0000000200 */
[C---:B------:R-:W-:Y:S08]  /*a1b0*/  HMMA.16816.F32.BF16 R12, R144.reuse, R132, R12 ;  /* 0x00000084900c723c */ /* 0x040ff0000004180c */
[C---:B------:R-:W-:Y:S01]  /*a1c0*/  HMMA.16816.F32.BF16 R16, R144.reuse, R134, R16 ;  /* 0x000000869010723c */ /* 0x040fe20000041810 */
[----:B------:R-:W3:Y:S07]  /*a1d0*/  LDSM.16.M88.4 R132, [R211+0x9100] ;  /* 0x00910000d384783b */ /* 0x000eee0000000200 */
[C---:B------:R-:W-:Y:S08]  /*a1e0*/  HMMA.16816.F32.BF16 R20, R144.reuse, R136, R20 ;  /* 0x000000889014723c */ /* 0x040ff00000041814 */
[C---:B------:R-:W-:Y:S01]  /*a1f0*/  HMMA.16816.F32.BF16 R24, R144.reuse, R138, R24 ;  /* 0x0000008a9018723c */ /* 0x040fe20000041818 */
[----:B------:R-:W4:Y:S07]  /*a200*/  LDSM.16.M88.4 R136, [R211+0x9900] ;  /* 0x00990000d388783b */ /* 0x000f2e0000000200 */
[C---:B------:R-:W-:Y:S08]  /*a210*/  HMMA.16816.F32.BF16 R28, R144.reuse, R140, R28 ;  /* 0x0000008c901c723c */ /* 0x040ff0000004181c */
[C---:B------:R-:W-:Y:S01]  /*a220*/  HMMA.16816.F32.BF16 R32, R144.reuse, R142, R32 ;  /* 0x0000008e9020723c */ /* 0x040fe20000041820 */
[----:B------:R-:W5:Y:S07]  /*a230*/  LDSM.16.M88.4 R140, [R211+0xa100] ;  /* 0x00a10000d38c783b */ /* 0x000f6e0000000200 */
[C---:B------:R-:W-:Y:S08]  /*a240*/  HMMA.16816.F32.BF16 R36, R144.reuse, R148, R36 ;  /* 0x000000949024723c */ /* 0x040ff00000041824 */
[C---:B------:R-:W-:Y:S01]  /*a250*/  HMMA.16816.F32.BF16 R40, R144.reuse, R150, R40 ;  /* 0x000000969028723c */ /* 0x040fe20000041828 */
[----:B------:R-:W3:Y:S07]  /*a260*/  LDSM.16.M88.4 R148, [R211+0xa900] ;  /* 0x00a90000d394783b */ /* 0x000eee0000000200 */
[C---:B------:R-:W-:Y:S08]  /*a270*/  HMMA.16816.F32.BF16 R44, R144.reuse, R152, R44 ;  /* 0x00000098902c723c */ /* 0x040ff0000004182c */
[----:B------:R-:W-:Y:S01]  /*a280*/  HMMA.16816.F32.BF16 R48, R144, R154, R48 ;  /* 0x0000009a9030723c */ /* 0x000fe20000041830 */
[----:B------:R-:W4:Y:S07]  /*a290*/  LDSM.16.M88.4 R152, [R202] ;  /* 0x00000000ca98783b */ /* 0x000f2e0000000200 */
[C---:B--2---:R-:W-:Y:S08]  /*a2a0*/  HMMA.16816.F32.BF16 R4, R172.reuse, R120, R4 ;  /* 0x00000078ac04723c */ /* 0x044ff00000041804 */
[C---:B------:R-:W-:Y:S01]  /*a2b0*/  HMMA.16816.F32.BF16 R8, R172.reuse, R122, R8 ;  /* 0x0000007aac08723c */ /* 0x040fe20000041808 */
[----:B------:R-:W2:Y:S07]  /*a2c0*/  LDSM.16.M88.4 R120, [R202+0x800] ;  /* 0x00080000ca78783b */ /* 0x000eae0000000200 */
[C---:B-1----:R-:W-:Y:S08]  /*a2d0*/  HMMA.16816.F32.BF16 R12, R172.reuse, R128, R12 ;  /* 0x00000080ac0c723c */ /* 0x042ff0000004180c */
[C---:B------:R-:W-:Y:S01]  /*a2e0*/  HMMA.16816.F32.BF16 R16, R172.reuse, R130, R16 ;  /* 0x00000082ac10723c */ /* 0x040fe20000041810 */
[----:B------:R-:W1:Y:S07]  /*a2f0*/  LDSM.16.M88.4 R128, [R202+0x2800] ;  /* 0x00280000ca80783b */ /* 0x000e6e0000000200 */
        /* <DEDUP_REMOVED lines=20> */
[----:B------:R-:W2:Y:S07]  /*a440*/  LDSM.16.M88.4 R156, [R201] ;  /* 0x00000000c99c783b */ /* 0x000eae0000000200 */
[C---:B------:R-:W-:Y:S08]  /*a450*/  HMMA.16816.F32.BF16 R28, R176.reuse, R160, R28 ;  /* 0x000000a0b01c723c */ /* 0x040ff0000004181c */
[C---:B------:R-:W-:Y:S01]  /*a460*/  HMMA.16816.F32.BF16 R32, R176.reuse, R162, R32 ;  /* 0x000000a2b020723c */ /* 0x040fe20000041820 */
[----:B------:R-:W2:Y:S07]  /*a470*/  LDSM.16.M88.4 R160, [R200] ;  /* 0x00000000c8a0783b */ /* 0x000eae0000000200 */
[C---:B------:R-:W-:Y:S08]  /*a480*/  HMMA.16816.F32.BF16 R36, R176.reuse, R164, R36 ;  /* 0x000000a4b024723c */ /* 0x040ff00000041824 */
[C---:B------:R-:W-:Y:S01]  /*a490*/  HMMA.16816.F32.BF16 R40, R176.reuse, R166, R40 ;  /* 0x000000a6b028723c */ /* 0x040fe20000041828 */
[----:B------:R-:W2:Y:S07]  /*a4a0*/  LDSM.16.M88.4 R164, [R199] ;  /* 0x00000000c7a4783b */ /* 0x000eae0000000200 */
[C---:B-1----:R-:W-:Y:S08]  /*a4b0*/  HMMA.16816.F32.BF16 R44, R176.reuse, R128, R44 ;  /* 0x00000080b02c723c */ /* 0x042ff0000004182c */
[----:B------:R-:W-:Y:S01]  /*a4c0*/  HMMA.16816.F32.BF16 R48, R176, R130, R48 ;  /* 0x00000082b030723c */ /* 0x000fe20000041830 */
[----:B------:R-:W1:Y:S07]  /*a4d0*/  LDSM.16.M88.4 R128, [R198] ;  /* 0x00000000c680783b */ /* 0x000e6e0000000200 */
[C---:B---3--:R-:W-:Y:S08]  /*a4e0*/  HMMA.16816.F32.BF16 R4, R180.reuse, R132, R4 ;  /* 0x00000084b404723c */ /* 0x048ff00000041804 */
[C---:B------:R-:W-:Y:S01]  /*a4f0*/  HMMA.16816.F32.BF16 R8, R180.reuse, R134, R8 ;  /* 0x00000086b408723c */ /* 0x040fe20000041808 */
[----:B------:R-:W3:Y:S07]  /*a500*/  LDSM.16.M88.4 R132, [R197] ;  /* 0x00000000c584783b */ /* 0x000eee0000000200 */
[C---:B----4-:R-:W-:Y:S08]  /*a510*/  HMMA.16816.F32.BF16 R12, R180.reuse, R136, R12 ;  /* 0x00000088b40c723c */ /* 0x050ff0000004180c */
[C---:B------:R-:W-:Y:S01]  /*a520*/  HMMA.16816.F32.BF16 R16, R180.reuse, R138, R16 ;  /* 0x0000008ab410723c */ /* 0x040fe20000041810 */
[----:B------:R-:W4:Y:S07]  /*a530*/  LDSM.16.M88.4 R136, [R196] ;  /* 0x00000000c488783b */ /* 0x000f2e0000000200 */
        /* <DEDUP_REMOVED lines=14> */
[----:B------:R-:W2:Y:S07]  /*a620*/  LDSM.16.M88.4 R156, [R211+0xd100] ;  /* 0x00d10000d39c783b */ /* 0x000eae0000000200 */
[C---:B------:R-:W-:Y:S08]  /*a630*/  HMMA.16816.F32.BF16 R12, R184.reuse, R160, R12 ;  /* 0x000000a0b80c723c */ /* 0x040ff0000004180c */
[C---:B------:R-:W-:Y:S01]  /*a640*/  HMMA.16816.F32.BF16 R16, R184.reuse, R162, R16 ;  /* 0x000000a2b810723c */ /* 0x040fe20000041810 */
[----:B------:R-:W2:Y:S07]  /*a650*/  LDSM.16.M88.4 R160, [R211+0xd900] ;  /* 0x00d90000d3a0783b */ /* 0x000eae0000000200 */
        /* <DEDUP_REMOVED lines=8> */
[----:B------:R-:W3:Y:S07]  /*a6e0*/  LDSM.16.M88.4 R132, [R202+0x3800] ;  /* 0x00380000ca84783b */ /* 0x000eee0000000200 */
[C---:B----4-:R-:W-:Y:S08]  /*a6f0*/  HMMA.16816.F32.BF16 R44, R184.reuse, R136, R44 ;  /* 0x00000088b82c723c */ /* 0x050ff0000004182c */
[----:B------:R-:W-:Y:S01]  /*a700*/  HMMA.16816.F32.BF16 R48, R184, R138, R48 ;  /* 0x0000008ab830723c */ /* 0x000fe20000041830 */
[----:B------:R-:W4:Y:S07]  /*a710*/  LDSM.16.M88.4 R136, [R202+0x4000] ;  /* 0x00400000ca88783b */ /* 0x000f2e0000000200 */
        /* <DEDUP_REMOVED lines=15> */
[C---:B-1----:R-:W-:Y:S08]  /*a810*/  HMMA.16816.F32.BF16 R4, R192.reuse, R128, R4 ;  /* 0x00000080c004723c */ /* 0x042ff00000041804 */
[C---:B------:R-:W-:Y:S08]  /*a820*/  HMMA.16816.F32.BF16 R8, R192.reuse, R130, R8 ;  /* 0x00000082c008723c */ /* 0x040ff00000041808 */
[C---:B---3--:R-:W-:Y:S08]  /*a830*/  HMMA.16816.F32.BF16 R12, R192.reuse, R132, R12 ;  /* 0x00000084c00c723c */ /* 0x048ff0000004180c */
[C---:B------:R-:W-:Y:S08]  /*a840*/  HMMA.16816.F32.BF16 R16, R192.reuse, R134, R16 ;  /* 0x00000086c010723c */ /* 0x040ff00000041810 */
[C---:B----4-:R-:W-:Y:S08]  /*a850*/  HMMA.16816.F32.BF16 R20, R192.reuse, R136, R20 ;  /* 0x00000088c014723c */ /* 0x050ff00000041814 */
        /* <DEDUP_REMOVED lines=41> */
[----:B------:R5:W5:Y:S01]  /*aaf0*/  SHFL.IDX PT, R0, R134, 0x2, 0x181f ;  /* 0x00581f0086007f89 */ /* 0x000b6200000e0000 */
        /* <DEDUP_REMOVED lines=19> */
.L_x_195:
[----:B------:R-:W-:Y:S01]  /*ac30*/  FMNMX.FTZ R0, R4, R3, !PT ;  /* 0x0000000304007209 */ /* 0x000fe20007810000 */
[----:B-1----:R-:W-:Y:S01]  /*ac40*/  LDSM.16.MT88.4 R132, [R209+0x100] ;  /* 0x00010000d184783b */ /* 0x002fe20000004200 */
        /* <DEDUP_REMOVED lines=46> */
[----:B------:R-:W-:Y:S02]  /*af30*/  ISETP.GT.AND P0, PT, R236, UR4, PT ;  /* 0x00000004ec007c0c */ /* 0x000fe4000bf04270 */
[----:B------:R-:W-:Y:S02]  /*af40*/  FMNMX.FTZ R120, R49, R0, !PT ;  /* 0x0000000031787209 */ /* 0x000fe40007810000 */
[----:B------:R-:W-:Y:S03]  /*af50*/  FMNMX.FTZ R0, R50, R123, !PT ;  /* 0x0000007b32007209 */ /* 0x000fe60007810000 */
[----:B------:R-:W-:Y:S01]  /*af60*/  SHFL.BFLY PT, R123, R120, 0x2, 0x1f ;  /* 0x0c401f00787b7f89 */ /* 0x000fe200000e0000 */
[----:B------:R-:W-:Y:S07]  /*af70*/  FMNMX.FTZ R121, R51, R0, !PT ;  /* 0x0000000033797209 */ /* 0x000fee0007810000 */
[----:B------:R-:W1:Y:S02]  /*af80*/  SHFL.BFLY PT, R0, R121, 0x2, 0x1f ;  /* 0x0c401f0079007f89 */ /* 0x000e6400000e0000 */
[----:B-1----:R-:W-:Y:S02]  /*af90*/  FMNMX.FTZ R119, R121, R0, !PT ;  /* 0x0000000079777209 */ /* 0x002fe40007810000 */
[----:B------:R-:W-:Y:S04]  /*afa0*/  FMNMX.FTZ R129, R120, R123, !PT ;  /* 0x0000007b78817209 */ /* 0x000fe80007810000 */
[----:B------:R-:W-:Y:S08]  /*afb0*/  LDSM.16.MT88.4 R120, [R212+0x100] ;  /* 0x00010000d478783b */ /* 0x000ff00000004200 */
[----:B------:R-:W1:Y:S08]  /*afc0*/  SHFL.BFLY PT, R2, R129, 0x1, 0x1f ;  /* 0x0c201f0081027f89 */ /* 0x000e7000000e0000 */
[----:B------:R-:W2:Y:S01]  /*afd0*/  SHFL.BFLY PT, R116, R119, 0x1, 0x1f ;  /* 0x0c201f0077747f89 */ /* 0x000ea200000e0000 */
[----:B-1----:R-:W-:Y:S07]  /*afe0*/  FMNMX.FTZ R0, R129, R2, !PT ;  /* 0x0000000281007209 */ /* 0x002fee0007810000 */
[----:B------:R-:W1:Y:S01]  /*aff0*/  LDSM.16.MT88.4 R128, [R210+0x100] ;  /* 0x00010000d280783b */ /* 0x000e620000004200 */
[C---:B------:R-:W-:Y:S02]  /*b000*/  FADD.FTZ R2, -R0.reuse, R3 ;  /* 0x0000000300027221 */ /* 0x040fe40000010100 */
[----:B------:R-:W-:Y:S01]  /*b010*/  FMUL.FTZ R151, R0, c[0x0][0x2d0] ;  /* 0x0000b40000977a20 */ /* 0x000fe20000410000 */
[----:B--2---:R-:W-:Y:S01]  /*b020*/  FMNMX.FTZ R116, R119, R116, !PT ;  /* 0x0000007477747209 */ /* 0x004fe20007810000 */
[----:B------:R-:W-:Y:S02]  /*b030*/  FMUL.FTZ R3, R2, c[0x0][0x2d0] ;  /* 0x0000b40002037a20 */ /* 0x000fe40000410000 */
[----:B------:R-:W-:Y:S02]  /*b040*/  FFMA.FTZ R142, R4, c[0x0][0x2d0], -R151 ;  /* 0x0000b400048e7a23 */ /* 0x000fe40000010897 */
[C---:B------:R-:W-:Y:S02]  /*b050*/  FADD.FTZ R2, -R116.reuse, R117 ;  /* 0x0000007574027221 */ /* 0x040fe40000010100 */
[----:B------:R-:W-:Y:S01]  /*b060*/  FMUL.FTZ R143, R116, c[0x0][0x2d0] ;  /* 0x0000b400748f7a20 */ /* 0x000fe20000410000 */
[----:B------:R-:W2:Y:S01]  /*b070*/  MUFU.EX2 R3, R3 ;  /* 0x0000000300037308 */ /* 0x000ea20000000800 */
[----:B------:R-:W-:Y:S02]  /*b080*/  FMUL.FTZ R117, R2, c[0x0][0x2d0] ;  /* 0x0000b40002757a20 */ /* 0x000fe40000410000 */
[--C-:B------:R-:W-:Y:S02]  /*b090*/  FFMA.FTZ R5, R5, c[0x0][0x2d0], -R151.reuse ;  /* 0x0000b40005057a23 */ /* 0x100fe40000010897 */
[--C-:B------:R-:W-:Y:S02]  /*b0a0*/  FFMA.FTZ R119, R8, c[0x0][0x2d0], -R151.reuse ;  /* 0x0000b40008777a23 */ /* 0x100fe40000010897 */
[----:B------:R-:W-:Y:S02]  /*b0b0*/  FFMA.FTZ R140, R9, c[0x0][0x2d0], -R151 ;  /* 0x0000b400098c7a23 */ /* 0x000fe40000010897 */
[--C-:B------:R-:W-:Y:S01]  /*b0c0*/  FFMA.FTZ R6, R6, c[0x0][0x2d0], -R143.reuse ;  /* 0x0000b40006067a23 */ /* 0x100fe2000001088f */
[----:B------:R3:W4:Y:S01]  /*b0d0*/  MUFU.EX2 R2, R117 ;  /* 0x0000007500027308 */ /* 0x0007220000000800 */
[--C-:B------:R-:W-:Y:S02]  /*b0e0*/  FFMA.FTZ R7, R7, c[0x0][0x2d0], -R143.reuse ;  /* 0x0000b40007077a23 */ /* 0x100fe4000001088f */
[----:B------:R-:W-:Y:S02]  /*b0f0*/  FFMA.FTZ R148, R11, c[0x0][0x2d0], -R143 ;  /* 0x0000b4000b947a23 */ /* 0x000fe4000001088f */
[--C-:B------:R-:W-:Y:S02]  /*b100*/  FFMA.FTZ R157, R36, c[0x0][0x2d0], -R151.reuse ;  /* 0x0000b400249d7a23 */ /* 0x100fe40000010897 */
[----:B------:R-:W-:Y:S02]  /*b110*/  FFMA.FTZ R158, R37, c[0x0][0x2d0], -R151 ;  /* 0x0000b400259e7a23 */ /* 0x000fe40000010897 */
[--C-:B------:R-:W-:Y:S01]  /*b120*/  FFMA.FTZ R159, R38, c[0x0][0x2d0], -R143.reuse ;  /* 0x0000b400269f7a23 */ /* 0x100fe2000001088f */
[----:B------:R-:W-:Y:S01]  /*b130*/  MUFU.EX2 R142, R142 ;  /* 0x0000008e008e7308 */ /* 0x000fe20000000800 */
[--C-:B------:R-:W-:Y:S02]  /*b140*/  FFMA.FTZ R160, R39, c[0x0][0x2d0], -R143.reuse ;  /* 0x0000b40027a07a23 */ /* 0x100fe4000001088f */
[----:B------:R-:W-:Y:S01]  /*b150*/  LDSM.16.MT88.4 R36, [R209+0x4900] ;  /* 0x00490000d124783b */ /* 0x000fe20000004200 */
[C---:B--2---:R-:W-:Y:S02]  /*b160*/  FMUL.FTZ R8, R3.reuse, R112 ;  /* 0x0000007003087220 */ /* 0x044fe40000410000 */
[C---:B------:R-:W-:Y:S02]  /*b170*/  FMUL.FTZ R9, R3.reuse, R113 ;  /* 0x0000007103097220 */ /* 0x040fe40000410000 */
[C---:B------:R-:W-:Y:S02]  /*b180*/  FMUL.FTZ R68, R3.reuse, R68 ;  /* 0x0000004403447220 */ /* 0x040fe40000410000 */
[----:B------:R-:W2:Y:S01]  /*b190*/  MUFU.EX2 R5, R5 ;  /* 0x0000000500057308 */ /* 0x000ea20000000800 */
[C---:B------:R-:W-:Y:S02]  /*b1a0*/  FMUL.FTZ R69, R3.reuse, R69 ;  /* 0x0000004503457220 */ /* 0x040fe40000410000 */
[C---:B------:R-:W-:Y:S02]  /*b1b0*/  FMUL.FTZ R72, R3.reuse, R72 ;  /* 0x0000004803487220 */ /* 0x040fe40000410000 */
[----:B---3--:R-:W-:Y:S02]  /*b1c0*/  FFMA.FTZ R117, R10, c[0x0][0x2d0], -R143 ;  /* 0x0000b4000a757a23 */ /* 0x008fe4000001088f */
[C---:B----4-:R-:W-:Y:S02]  /*b1d0*/  FMUL.FTZ R10, R2.reuse, R114 ;  /* 0x00000072020a7220 */ /* 0x050fe40000410000 */
[C---:B------:R-:W-:Y:S01]  /*b1e0*/  FMUL.FTZ R11, R2.reuse, R115 ;  /* 0x00000073020b7220 */ /* 0x040fe20000410000 */
[----:B------:R-:W-:Y:S01]  /*b1f0*/  MUFU.EX2 R119, R119 ;  /* 0x0000007700777308 */ /* 0x000fe20000000800 */
[C---:B------:R-:W-:Y:S02]  /*b200*/  FMUL.FTZ R70, R2.reuse, R70 ;  /* 0x0000004602467220 */ /* 0x040fe40000410000 */
[C---:B------:R-:W-:Y:S02]  /*b210*/  FMUL.FTZ R71, R2.reuse, R71 ;  /* 0x0000004702477220 */ /* 0x040fe40000410000 */
[C---:B------:R-:W-:Y:S02]  /*b220*/  FMUL.FTZ R73, R3.reuse, R73 ;  /* 0x0000004903497220 */ /* 0x040fe40000410000 */
[C---:B------:R-:W-:Y:S02]  /*b230*/  FMUL.FTZ R74, R2.reuse, R74 ;  /* 0x0000004a024a7220 */ /* 0x040fe40000410000 */
[C---:B------:R-:W-:Y:S01]  /*b240*/  FMUL.FTZ R75, R2.reuse, R75 ;  /* 0x0000004b024b7220 */ /* 0x040fe20000410000 */
[----:B------:R-:W3:Y:S01]  /*b250*/  MUFU.EX2 R140, R140 ;  /* 0x0000008c008c7308 */ /* 0x000ee20000000800 */
[C---:B------:R-:W-:Y:S02]  /*b260*/  FMUL.FTZ R76, R3.reuse, R76 ;  /* 0x0000004c034c7220 */ /* 0x040fe40000410000 */
[----:B------:R-:W-:Y:S01]  /*b270*/  FMUL.FTZ R77, R3, R77 ;  /* 0x0000004d034d7220 */ /* 0x000fe20000410000 */
[----:B--2---:R-:W-:Y:S01]  /*b280*/  F2FP.BF16.PACK_AB R112, R5, R142 ;  /* 0x0000008e0570723e */ /* 0x004fe200000010ff */
[C---:B------:R-:W-:Y:S02]  /*b290*/  FMUL.FTZ R78, R2.reuse, R78 ;  /* 0x0000004e024e7220 */ /* 0x040fe40000410000 */
[C---:B------:R-:W-:Y:S02]  /*b2a0*/  FMUL.FTZ R79, R2.reuse, R79 ;  /* 0x0000004f024f7220 */ /* 0x040fe40000410000 */
[C---:B------:R-:W-:Y:S01]  /*b2b0*/  FMUL.FTZ R80, R3.reuse, R80 ;  /* 0x0000005003507220 */ /* 0x040fe20000410000 */
[----:B------:R-:W-:Y:S01]  /*b2c0*/  MUFU.EX2 R6, R6 ;  /* 0x0000000600067308 */ /* 0x000fe20000000800 */
[C---:B------:R-:W-:Y:S02]  /*b2d0*/  FMUL.FTZ R81, R3.reuse, R81 ;  /* 0x0000005103517220 */ /* 0x040fe40000410000 */
[C---:B------:R-:W-:Y:S02]  /*b2e0*/  FMUL.FTZ R82, R2.reuse, R82 ;  /* 0x0000005202527220 */ /* 0x040fe40000410000 */
[C---:B------:R-:W-:Y:S02]  /*b2f0*/  FMUL.FTZ R83, R2.reuse, R83 ;  /* 0x0000005302537220 */ /* 0x040fe40000410000 */
[C---:B------:R-:W-:Y:S02]  /*b300*/  FMUL.FTZ R84, R3.reuse, R84 ;  /* 0x0000005403547220 */ /* 0x040fe40000410000 */
[----:B------:R-:W-:Y:S01]  /*b310*/  FMUL.FTZ R85, R3, R85 ;  /* 0x0000005503557220 */ /* 0x000fe20000410000 */
[----:B------:R-:W2:Y:S01]  /*b320*/  MUFU.EX2 R7, R7 ;  /* 0x0000000700077308 */ /* 0x000ea20000000800 */
[C---:B------:R-:W-:Y:S02]  /*b330*/  FMUL.FTZ R86, R2.reuse, R86 ;  /* 0x0000005602567220 */ /* 0x040fe40000410000 */
[----:B------:R-:W-:Y:S01]  /*b340*/  FMUL.FTZ R87, R2, R87 ;  /* 0x0000005702577220 */ /* 0x000fe20000410000 */
[----:B---3--:R-:W-:Y:S01]  /*b350*/  F2FP.BF16.PACK_AB R114, R140, R119 ;  /* 0x000000778c72723e */ /* 0x008fe200000010ff */
[--C-:B------:R-:W-:Y:S02]  /*b360*/  FFMA.FTZ R161, R40, c[0x0][0x2d0], -R151.reuse ;  /* 0x0000b40028a17a23 */ /* 0x100fe40000010897 */
[----:B------:R-:W-:Y:S02]  /*b370*/  FFMA.FTZ R162, R41, c[0x0][0x2d0], -R151 ;  /* 0x0000b40029a27a23 */ /* 0x000fe40000010897 */
[--C-:B------:R-:W-:Y:S01]  /*b380*/  FFMA.FTZ R163, R42, c[0x0][0x2d0], -R143.reuse ;  /* 0x0000b4002aa37a23 */ /* 0x100fe2000001088f */
[----:B------:R-:W-:Y:S01]  /*b390*/  MUFU.EX2 R117, R117 ;  /* 0x0000007500757308 */ /* 0x000fe20000000800 */
[----:B------:R-:W-:Y:S02]  /*b3a0*/  FFMA.FTZ R164, R43, c[0x0][0x2d0], -R143 ;  /* 0x0000b4002ba47a23 */ /* 0x000fe4000001088f */
[----:B------:R-:W-:Y:S01]  /*b3b0*/  LDSM.16.MT88.4 R40, [R210+0x2900] ;  /* 0x00290000d228783b */ /* 0x000fe20000004200 */
[--C-:B------:R-:W-:Y:S02]  /*b3c0*/  FFMA.FTZ R165, R44, c[0x0][0x2d0], -R151.reuse ;  /* 0x0000b4002ca57a23 */ /* 0x100fe40000010897 */
[----:B------:R-:W-:Y:S02]  /*b3d0*/  FFMA.FTZ R166, R45, c[0x0][0x2d0], -R151 ;  /* 0x0000b4002da67a23 */ /* 0x000fe40000010897 */
[--C-:B------:R-:W-:Y:S02]  /*b3e0*/  FFMA.FTZ R167, R46, c[0x0][0x2d0], -R143.reuse ;  /* 0x0000b4002ea77a23 */ /* 0x100fe4000001088f */
[----:B------:R-:W3:Y:S01]  /*b3f0*/  MUFU.EX2 R148, R148 ;  /* 0x0000009400947308 */ /* 0x000ee20000000800 */
[----:B------:R-:W-:Y:S02]  /*b400*/  FFMA.FTZ R168, R47, c[0x0][0x2d0], -R143 ;  /* 0x0000b4002fa87a23 */ /* 0x000fe4000001088f */
[----:B------:R-:W-:Y:S01]  /*b410*/  LDSM.16.MT88.4 R44, [R209+0x2900] ;  /* 0x00290000d12c783b */ /* 0x000fe20000004200 */
        /* <DEDUP_REMOVED lines=10> */
[----:B------:R-:W-:Y:S01]  /*b4c0*/  MUFU.EX2 R158, R158 ;  /* 0x0000009e009e7308 */ /* 0x000fe20000000800 */
[C---:B------:R-:W-:Y:S02]  /*b4d0*/  FMUL.FTZ R96, R3.reuse, R96 ;  /* 0x0000006003607220 */ /* 0x040fe40000410000 */
[C---:B------:R-:W-:Y:S01]  /*b4e0*/  FMUL.FTZ R97, R3.reuse, R97 ;  /* 0x0000006103617220 */ /* 0x040fe20000410000 */
[----:B---3--:R-:W-:Y:S01]  /*b4f0*/  F2FP.BF16.PACK_AB R115, R148, R117 ;  /* 0x000000759473723e */ /* 0x008fe200000010ff */
[C---:B------:R-:W-:Y:S02]  /*b500*/  FMUL.FTZ R98, R2.reuse, R98 ;  /* 0x0000006202627220 */ /* 0x040fe40000410000 */
[C---:B------:R-:W-:Y:S02]  /*b510*/  FMUL.FTZ R99, R2.reuse, R99 ;  /* 0x0000006302637220 */ /* 0x040fe40000410000 */
[C---:B------:R-:W-:Y:S01]  /*b520*/  FMUL.FTZ R100, R3.reuse, R100 ;  /* 0x0000006403647220 */ /* 0x040fe20000410000 */
[----:B------:R-:W-:Y:S01]  /*b530*/  MUFU.EX2 R159, R159 ;  /* 0x0000009f009f7308 */ /* 0x000fe20000000800 */
[C---:B------:R-:W-:Y:S05]  /*b540*/  HMMA.16816.F32.BF16 R8, R112.reuse, R120, R8 ;  /* 0x000000787008723c */ /* 0x040fea0000041808 */
[C---:B------:R-:W-:Y:S02]  /*b550*/  FMUL.FTZ R101, R3.reuse, R101 ;  /* 0x0000006503657220 */ /* 0x040fe40000410000 */
[C---:B------:R-:W-:Y:S01]  /*b560*/  FMUL.FTZ R102, R2.reuse, R102 ;  /* 0x0000006602667220 */ /* 0x040fe20000410000 */
[C---:B------:R-:W-:Y:S01]  /*b570*/  HMMA.16816.F32.BF16 R68, R112.reuse, R122, R68 ;  /* 0x0000007a7044723c */ /* 0x040fe20000041844 */
[----:B------:R-:W2:Y:S01]  /*b580*/  LDSM.16.MT88.4 R120, [R208+0x100] ;  /* 0x00010000d078783b */ /* 0x000ea20000004200 */
[----:B------:R-:W-:Y:S02]  /*b590*/  MUFU.EX2 R160, R160 ;  /* 0x000000a000a07308 */ /* 0x000fe40000000800 */
[----:B------:R-:W-:Y:S02]  /*b5a0*/  FMUL.FTZ R103, R2, R103 ;  /* 0x0000006702677220 */ /* 0x000fe40000410000 */
[--C-:B------:R-:W-:Y:S02]  /*b5b0*/  FFMA.FTZ R141, R12, c[0x0][0x2d0], -R151.reuse ;  /* 0x0000b4000c8d7a23 */ /* 0x100fe40000010897 */
[C---:B-1----:R-:W-:Y:S04]  /*b5c0*/  HMMA.16816.F32.BF16 R72, R112.reuse, R128, R72 ;  /* 0x000000807048723c */ /* 0x042fe80000041848 */
[----:B------:R-:W-:Y:S01]  /*b5d0*/  FMUL.FTZ R12, R3, R108 ;  /* 0x0000006c030c7220 */ /* 0x000fe20000410000 */
[----:B------:R-:W-:Y:S01]  /*b5e0*/  MUFU.EX2 R141, R141 ;  /* 0x0000008d008d7308 */ /* 0x000fe20000000800 */
[----:B------:R-:W-:Y:S02]  /*b5f0*/  FFMA.FTZ R150, R13, c[0x0][0x2d0], -R151 ;  /* 0x0000b4000d967a23 */ /* 0x000fe40000010897 */
[C---:B------:R-:W-:Y:S01]  /*b600*/  HMMA.16816.F32.BF16 R76, R112.reuse, R130, R76 ;  /* 0x00000082704c723c */ /* 0x040fe2000004184c */
[----:B------:R-:W1:Y:S03]  /*b610*/  LDSM.16.MT88.4 R128, [R212+0x3100] ;  /* 0x00310000d480783b */ /* 0x000e660000004200 */
[----:B------:R-:W-:Y:S02]  /*b620*/  FMUL.FTZ R13, R3, R109 ;  /* 0x0000006d030d7220 */ /* 0x000fe40000410000 */
[--C-:B------:R-:W-:Y:S01]  /*b630*/  FFMA.FTZ R149, R14, c[0x0][0x2d0], -R143.reuse ;  /* 0x0000b4000e957a23 */ /* 0x100fe2000001088f */
[----:B------:R-:W3:Y:S01]  /*b640*/  MUFU.EX2 R150, R150 ;  /* 0x0000009600967308 */ /* 0x000ee20000000800 */
[C---:B------:R-:W-:Y:S04]  /*b650*/  HMMA.16816.F32.BF16 R80, R112.reuse, R132, R80 ;  /* 0x000000847050723c */ /* 0x040fe80000041850 */
[C---:B------:R-:W-:Y:S02]  /*b660*/  FMUL.FTZ R14, R2.reuse, R110 ;  /* 0x0000006e020e7220 */ /* 0x040fe40000410000 */
[----:B------:R-:W-:Y:S02]  /*b670*/  FFMA.FTZ R152, R15, c[0x0][0x2d0], -R143 ;  /* 0x0000b4000f987a23 */ /* 0x000fe4000001088f */
[C---:B------:R-:W-:Y:S01]  /*b680*/  HMMA.16816.F32.BF16 R84, R112.reuse, R134, R84 ;  /* 0x000000867054723c */ /* 0x040fe20000041854 */
[----:B------:R-:W4:Y:S01]  /*b690*/  LDSM.16.MT88.4 R132, [R210+0x3100] ;  /* 0x00310000d284783b */ /* 0x000f220000004200 */
[----:B------:R-:W-:Y:S02]  /*b6a0*/  MUFU.EX2 R149, R149 ;  /* 0x0000009500957308 */ /* 0x000fe40000000800 */
[C---:B------:R-:W-:Y:S02]  /*b6b0*/  FMUL.FTZ R15, R2.reuse, R111 ;  /* 0x0000006f020f7220 */ /* 0x040fe40000410000 */
[C---:B------:R-:W-:Y:S02]  /*b6c0*/  FMUL.FTZ R104, R3.reuse, R104 ;  /* 0x0000006803687220 */ /* 0x040fe40000410000 */
[C---:B------:R-:W-:Y:S01]  /*b6d0*/  FMUL.FTZ R105, R3.reuse, R105 ;  /* 0x0000006903697220 */ /* 0x040fe20000410000 */
[C---:B--2---:R-:W-:Y:S01]  /*b6e0*/  HMMA.16816.F32.BF16 R88, R112.reuse, R120, R88 ;  /* 0x000000787058723c */ /* 0x044fe20000041858 */
[----:B------:R-:W-:Y:S02]  /*b6f0*/  LDSM.16.MT88.4 R108, [R208+0x3100] ;  /* 0x00310000d06c783b */ /* 0x000fe40000004200 */
[C---:B------:R-:W-:Y:S01]  /*b700*/  FMUL.FTZ R106, R2.reuse, R106 ;  /* 0x0000006a026a7220 */ /* 0x040fe20000410000 */
[----:B------:R-:W2:Y:S01]  /*b710*/  MUFU.EX2 R152, R152 ;  /* 0x0000009800987308 */ /* 0x000ea20000000800 */
[C---:B------:R-:W-:Y:S02]  /*b720*/  FMUL.FTZ R107, R2.reuse, R107 ;  /* 0x0000006b026b7220 */ /* 0x040fe40000410000 */
[C---:B------:R-:W-:Y:S01]  /*b730*/  FMUL.FTZ R52, R3.reuse, R52 ;  /* 0x0000003403347220 */ /* 0x040fe20000410000 */
[C---:B------:R-:W-:Y:S01]  /*b740*/  HMMA.16816.F32.BF16 R92, R112.reuse, R122, R92 ;  /* 0x0000007a705c723c */ /* 0x040fe2000004185c */
[----:B------:R-:W5:Y:S03]  /*b750*/  LDSM.16.MT88.4 R120, [R209+0x3100] ;  /* 0x00310000d178783b */ /* 0x000f660000004200 */
[C---:B------:R-:W-:Y:S02]  /*b760*/  FMUL.FTZ R53, R3.reuse, R53 ;  /* 0x0000003503357220 */ /* 0x040fe40000410000 */
[C---:B------:R-:W-:Y:S01]  /*b770*/  FMUL.FTZ R54, R2.reuse, R54 ;  /* 0x0000003602367220 */ /* 0x040fe20000410000 */
[----:B------:R-:W-:Y:S01]  /*b780*/  MUFU.EX2 R161, R161 ;  /* 0x000000a100a17308 */ /* 0x000fe20000000800 */
[C---:B-1----:R-:W-:Y:S04]  /*b790*/  HMMA.16816.F32.BF16 R96, R112.reuse, R128, R96 ;  /* 0x000000807060723c */ /* 0x042fe80000041860 */
[C---:B------:R-:W-:Y:S02]  /*b7a0*/  FMUL.FTZ R55, R2.reuse, R55 ;  /* 0x0000003702377220 */ /* 0x040fe40000410000 */
[C---:B------:R-:W-:Y:S02]  /*b7b0*/  FMUL.FTZ R56, R3.reuse, R56 ;  /* 0x0000003803387220 */ /* 0x040fe40000410000 */
[C---:B------:R-:W-:Y:S01]  /*b7c0*/  HMMA.16816.F32.BF16 R100, R112.reuse, R130, R100 ;  /* 0x000000827064723c */ /* 0x040fe20000041864 */
[----:B------:R-:W1:Y:S01]  /*b7d0*/  LDSM.16.MT88.4 R128, [R212+0x900] ;  /* 0x00090000d480783b */ /* 0x000e620000004200 */
[----:B------:R-:W-:Y:S02]  /*b7e0*/  MUFU.EX2 R162, R162 ;  /* 0x000000a200a27308 */ /* 0x000fe40000000800 */
[C---:B------:R-:W-:Y:S02]  /*b7f0*/  FMUL.FTZ R57, R3.reuse, R57 ;  /* 0x0000003903397220 */ /* 0x040fe40000410000 */
[C---:B------:R-:W-:Y:S02]  /*b800*/  FMUL.FTZ R58, R2.reuse, R58 ;  /* 0x0000003a023a7220 */ /* 0x040fe40000410000 */
[C---:B----4-:R-:W-:Y:S04]  /*b810*/  HMMA.16816.F32.BF16 R12, R112.reuse, R132, R12 ;  /* 0x00000084700c723c */ /* 0x050fe8000004180c */
[----:B------:R-:W-:Y:S01]  /*b820*/  FMUL.FTZ R59, R2, R59 ;  /* 0x0000003b023b7220 */ /* 0x000fe20000410000 */
[----:B------:R-:W-:Y:S01]  /*b830*/  MUFU.EX2 R163, R163 ;  /* 0x000000a300a37308 */ /* 0x000fe20000000800 */
[----:B------:R-:W-:Y:S02]  /*b840*/  FMUL.FTZ R60, R3, R60 ;  /* 0x0000003c033c7220 */ /* 0x000fe40000410000 */
[C---:B------:R-:W-:Y:S01]  /*b850*/  HMMA.16816.F32.BF16 R104, R112.reuse, R134, R104 ;  /* 0x000000867068723c */ /* 0x040fe20000041868 */
[----:B------:R-:W4:Y:S03]  /*b860*/  LDSM.16.MT88.4 R132, [R210+0x900] ;  /* 0x00090000d284783b */ /* 0x000f260000004200 */
[--C-:B------:R-:W-:Y:S01]  /*b870*/  FFMA.FTZ R153, R16, c[0x0][0x2d0], -R151.reuse ;  /* 0x0000b40010997a23 */ /* 0x100fe20000010897 */
[----:B---3--:R-:W-:Y:S01]  /*b880*/  F2FP.BF16.PACK_AB R16, R150, R141 ;  /* 0x0000008d9610723e */ /* 0x008fe200000010ff */
[----:B------:R-:W-:Y:S01]  /*b890*/  FFMA.FTZ R154, R17, c[0x0][0x2d0], -R151 ;  /* 0x0000b400119a7a23 */ /* 0x000fe20000010897 */
[----:B--2---:R-:W-:Y:S01]  /*b8a0*/  F2FP.BF16.PACK_AB R17, R152, R149 ;  /* 0x000000959811723e */ /* 0x004fe200000010ff */
[--C-:B------:R-:W-:Y:S01]  /*b8b0*/  FFMA.FTZ R155, R18, c[0x0][0x2d0], -R143.reuse ;  /* 0x0000b400129b7a23 */ /* 0x100fe2000001088f */
[C---:B-----5:R-:W-:Y:S01]  /*b8c0*/  HMMA.16816.F32.BF16 R52, R112.reuse, R120, R52 ;  /* 0x000000787034723c */ /* 0x060fe20000041834 */
[----:B------:R-:W-:Y:S02]  /*b8d0*/  MUFU.EX2 R153, R153 ;  /* 0x0000009900997308 */ /* 0x000fe40000000800 */
[----:B------:R-:W-:Y:S02]  /*b8e0*/  FFMA.FTZ R156, R19, c[0x0][0x2d0], -R143 ;  /* 0x0000b400139c7a23 */ /* 0x000fe4000001088f */
[C---:B------:R-:W-:Y:S02]  /*b8f0*/  FMUL.FTZ R61, R3.reuse, R61 ;  /* 0x0000003d033d7220 */ /* 0x040fe40000410000 */
[C---:B------:R-:W-:Y:S01]  /*b900*/  FMUL.FTZ R62, R2.reuse, R62 ;  /* 0x0000003e023e7220 */ /* 0x040fe20000410000 */
[C---:B------:R-:W-:Y:S01]  /*b910*/  HMMA.16816.F32.BF16 R56, R112.reuse, R122, R56 ;  /* 0x0000007a7038723c */ /* 0x040fe20000041838 */
[----:B------:R-:W2:Y:S02]  /*b920*/  LDSM.16.MT88.4 R120, [R209+0x900] ;  /* 0x00090000d178783b */ /* 0x000ea40000004200 */
[----:B------:R-:W3:Y:S01]  /*b930*/  MUFU.EX2 R154, R154 ;  /* 0x0000009a009a7308 */ /* 0x000ee20000000800 */
[C---:B------:R-:W-:Y:S02]  /*b940*/  FMUL.FTZ R63, R2.reuse, R63 ;  /* 0x0000003f023f7220 */ /* 0x040fe40000410000 */
[C---:B------:R-:W-:Y:S02]  /*b950*/  FMUL.FTZ R64, R3.reuse, R64 ;  /* 0x0000004003407220 */ /* 0x040fe40000410000 */
[C---:B------:R-:W-:Y:S03]  /*b960*/  FMUL.FTZ R65, R3.reuse, R65 ;  /* 0x0000004103417220 */ /* 0x040fe60000410000 */
[C---:B------:R-:W-:Y:S02]  /*b970*/  HMMA.16816.F32.BF16 R60, R112.reuse, R108, R60 ;  /* 0x0000006c703c723c */ /* 0x040fe4000004183c */
[----:B------:R-:W-:Y:S01]  /*b980*/  MUFU.EX2 R155, R155 ;  /* 0x0000009b009b7308 */ /* 0x000fe20000000800 */
[C---:B------:R-:W-:Y:S02]  /*b990*/  FMUL.FTZ R66, R2.reuse, R66 ;  /* 0x0000004202427220 */ /* 0x040fe40000410000 */
[----:B------:R-:W-:Y:S02]  /*b9a0*/  FMUL.FTZ R67, R2, R67 ;  /* 0x0000004302437220 */ /* 0x000fe40000410000 */
[----:B------:R-:W-:Y:S02]  /*b9b0*/  FFMA.FTZ R48, R48, c[0x0][0x2d0], -R151 ;  /* 0x0000b40030307a23 */ /* 0x000fe40000010897 */
[----:B------:R-:W-:Y:S03]  /*b9c0*/  FFMA.FTZ R142, R3, R228, R142 ;  /* 0x000000e4038e7223 */ /* 0x000fe6000001008e */
[----:B------:R-:W-:Y:S01]  /*b9d0*/  HMMA.16816.F32.BF16 R64, R112, R110, R64 ;  /* 0x0000006e7040723c */ /* 0x000fe20000041840 */
[----:B------:R-:W5:Y:S01]  /*b9e0*/  MUFU.EX2 R156, R156 ;  /* 0x0000009c009c7308 */ /* 0x000f620000000800 */
[----:B------:R-:W2:Y:S01]  /*b9f0*/  LDSM.16.MT88.4 R108, [R212+0x3900] ;  /* 0x00390000d46c783b */ /* 0x000ea20000004200 */
[----:B------:R-:W-:Y:S01]  /*ba00*/  MOV R3, R0 ;  /* 0x0000000000037202 */ /* 0x000fe20000000f00 */
[----:B------:R-:W-:Y:S01]  /*ba10*/  FFMA.FTZ R6, R2, R227, R6 ;  /* 0x000000e302067223 */ /* 0x000fe20000010006 */
[----:B---3--:R-:W-:Y:S01]  /*ba20*/  F2FP.BF16.PACK_AB R18, R154, R153 ;  /* 0x000000999a12723e */ /* 0x008fe200000010ff */
[----:B------:R-:W-:Y:S02]  /*ba30*/  FADD.FTZ R142, R5, R142 ;  /* 0x0000008e058e7221 */ /* 0x000fe40000010000 */
[----:B------:R-:W-:Y:S02]  /*ba40*/  FADD.FTZ R6, R7, R6 ;  /* 0x0000000607067221 */ /* 0x000fe40000010000 */
[----:B------:R-:W3:Y:S01]  /*ba50*/  LDSM.16.MT88.4 R112, [R210+0x3900] ;  /* 0x00390000d270783b */ /* 0x000ee20000004200 */
[----:B------:R-:W-:Y:S01]  /*ba60*/  MUFU.EX2 R164, R164 ;  /* 0x000000a400a47308 */ /* 0x000fe20000000800 */
[----:B------:R-:W-:Y:S02]  /*ba70*/  FADD.FTZ R119, R119, R142 ;  /* 0x0000008e77777221 */ /* 0x000fe40000010000 */
[----:B------:R-:W-:Y:S02]  /*ba80*/  FADD.FTZ R117, R117, R6 ;  /* 0x0000000675757221 */ /* 0x000fe40000010000 */
[----:B------:R-:W-:Y:S02]  /*ba90*/  FADD.FTZ R140, R140, R119 ;  /* 0x000000778c8c7221 */ /* 0x000fe40000010000 */
[----:B------:R-:W-:Y:S01]  /*baa0*/  FADD.FTZ R148, R148, R117 ;  /* 0x0000007594947221 */ /* 0x000fe20000010000 */
[----:B------:R-:W-:Y:S01]  /*bab0*/  MOV R117, R116 ;  /* 0x0000007400757202 */ /* 0x000fe20000000f00 */
[----:B------:R-:W-:Y:S01]  /*bac0*/  FADD.FTZ R141, R141, R140 ;  /* 0x0000008c8d8d7221 */ /* 0x000fe20000010000 */
[----:B------:R-:W-:Y:S01]  /*bad0*/  MUFU.EX2 R165, R165 ;  /* 0x000000a500a57308 */ /* 0x000fe20000000800 */
[----:B------:R-:W-:Y:S02]  /*bae0*/  FADD.FTZ R149, R149, R148 ;  /* 0x0000009495957221 */ /* 0x000fe40000010000 */
[----:B------:R-:W-:Y:S01]  /*baf0*/  FADD.FTZ R150, R150, R141 ;  /* 0x0000008d96967221 */ /* 0x000fe20000010000 */
[----:B-----5:R-:W-:Y:S01]  /*bb00*/  F2FP.BF16.PACK_AB R19, R156, R155 ;  /* 0x0000009b9c13723e */ /* 0x020fe200000010ff */
[----:B------:R-:W-:Y:S02]  /*bb10*/  FADD.FTZ R152, R152, R149 ;  /* 0x0000009598987221 */ /* 0x000fe40000010000 */
[----:B------:R-:W-:Y:S02]  /*bb20*/  FADD.FTZ R153, R153, R150 ;  /* 0x0000009699997221 */ /* 0x000fe40000010000 */
[----:B------:R-:W-:Y:S01]  /*bb30*/  FADD.FTZ R5, R155, R152 ;  /* 0x000000989b057221 */ /* 0x000fe20000010000 */
[----:B------:R-:W-:Y:S01]  /*bb40*/  MUFU.EX2 R166, R166 ;  /* 0x000000a600a67308 */ /* 0x000fe20000000800 */
[C---:B-1----:R-:W-:Y:S05]  /*bb50*/  HMMA.16816.F32.BF16 R8, R16.reuse, R128, R8 ;  /* 0x000000801008723c */ /* 0x042fea0000041808 */
[----:B------:R-:W-:Y:S02]  /*bb60*/  FADD.FTZ R154, R154, R153 ;  /* 0x000000999a9a7221 */ /* 0x000fe40000010000 */
[--C-:B------:R-:W-:Y:S01]  /*bb70*/  FFMA.FTZ R129, R20, c[0x0][0x2d0], -R151.reuse ;  /* 0x0000b40014817a23 */ /* 0x100fe20000010897 */
[C---:B------:R-:W-:Y:S01]  /*bb80*/  HMMA.16816.F32.BF16 R68, R16.reuse, R130, R68 ;  /* 0x000000821044723c */ /* 0x040fe20000041844 */
[----:B------:R-:W-:Y:S03]  /*bb90*/  MUFU.EX2 R167, R167 ;  /* 0x000000a700a77308 */ /* 0x000fe60000000800 */
[----:B------:R-:W-:Y:S02]  /*bba0*/  FFMA.FTZ R128, R21, c[0x0][0x2d0], -R151 ;  /* 0x0000b40015807a23 */ /* 0x000fe40000010897 */
[----:B------:R-:W-:Y:S02]  /*bbb0*/  FADD.FTZ R5, R156, R5 ;  /* 0x000000059c057221 */ /* 0x000fe40000010000 */
[C---:B----4-:R-:W-:Y:S03]  /*bbc0*/  HMMA.16816.F32.BF16 R72, R16.reuse, R132, R72 ;  /* 0x000000841048723c */ /* 0x050fe60000041848 */
[----:B------:R-:W-:Y:S01]  /*bbd0*/  MUFU.EX2 R129, R129 ;  /* 0x0000008100817308 */ /* 0x000fe20000000800 */
[--C-:B------:R-:W-:Y:S02]  /*bbe0*/  FFMA.FTZ R130, R22, c[0x0][0x2d0], -R143.reuse ;  /* 0x0000b40016827a23 */ /* 0x100fe4000001088f */
[----:B------:R-:W-:Y:S02]  /*bbf0*/  FFMA.FTZ R131, R23, c[0x0][0x2d0], -R143 ;  /* 0x0000b40017837a23 */ /* 0x000fe4000001088f */
[C---:B------:R-:W-:Y:S01]  /*bc00*/  HMMA.16816.F32.BF16 R76, R16.reuse, R134, R76 ;  /* 0x00000086104c723c */ /* 0x040fe2000004184c */
[----:B------:R-:W-:Y:S03]  /*bc10*/  LDSM.16.MT88.4 R20, [R208+0x3900] ;  /* 0x00390000d014783b */ /* 0x000fe60000004200 */
[--C-:B------:R-:W-:Y:S01]  /*bc20*/  FFMA.FTZ R132, R24, c[0x0][0x2d0], -R151.reuse ;  /* 0x0000b40018847a23 */ /* 0x100fe20000010897 */
[----:B------:R-:W1:Y:S01]  /*bc30*/  MUFU.EX2 R128, R128 ;  /* 0x0000008000807308 */ /* 0x000e620000000800 */
[----:B------:R-:W-:Y:S02]  /*bc40*/  FFMA.FTZ R133, R25, c[0x0][0x2d0], -R151 ;  /* 0x0000b40019857a23 */ /* 0x000fe40000010897 */
[C---:B--2---:R-:W-:Y:S04]  /*bc50*/  HMMA.16816.F32.BF16 R80, R16.reuse, R120, R80 ;  /* 0x000000781050723c */ /* 0x044fe80000041850 */
[--C-:B------:R-:W-:Y:S02]  /*bc60*/  FFMA.FTZ R134, R26, c[0x0][0x2d0], -R143.reuse ;  /* 0x0000b4001a867a23 */ /* 0x100fe4000001088f */
[----:B------:R-:W-:Y:S01]  /*bc70*/  FFMA.FTZ R135, R27, c[0x0][0x2d0], -R143 ;  /* 0x0000b4001b877a23 */ /* 0x000fe2000001088f */
[----:B------:R-:W-:Y:S01]  /*bc80*/  MUFU.EX2 R130, R130 ;  /* 0x0000008200827308 */ /* 0x000fe20000000800 */
[C---:B------:R-:W-:Y:S01]  /*bc90*/  HMMA.16816.F32.BF16 R84, R16.reuse, R122, R84 ;  /* 0x0000007a1054723c */ /* 0x040fe20000041854 */
[----:B------:R-:W2:Y:S07]  /*bca0*/  LDSM.16.MT88.4 R120, [R209+0x3900] ;  /* 0x00390000d178783b */ /* 0x000eae0000004200 */
[C---:B------:R-:W-:Y:S01]  /*bcb0*/  HMMA.16816.F32.BF16 R88, R16.reuse, R136, R88 ;  /* 0x000000881058723c */ /* 0x040fe20000041858 */
[----:B------:R-:W-:Y:S01]  /*bcc0*/  LDSM.16.MT88.4 R24, [R210+0x1100] ;  /* 0x00110000d218783b */ /* 0x000fe20000004200 */
[----:B------:R-:W4:Y:S05]  /*bcd0*/  MUFU.EX2 R131, R131 ;  /* 0x0000008300837308 */ /* 0x000f2a0000000800 */
[--C-:B------:R-:W-:Y:S01]  /*bce0*/  FFMA.FTZ R136, R32, c[0x0][0x2d0], -R151.reuse ;  /* 0x0000b40020887a23 */ /* 0x100fe20000010897 */
[C---:B------:R-:W-:Y:S04]  /*bcf0*/  HMMA.16816.F32.BF16 R92, R16.reuse, R138, R92 ;  /* 0x0000008a105c723c */ /* 0x040fe8000004185c */
[----:B------:R-:W-:Y:S01]  /*bd00*/  FFMA.FTZ R137, R33, c[0x0][0x2d0], -R151 ;  /* 0x0000b40021897a23 */ /* 0x000fe20000010897 */
[----:B------:R-:W-:Y:S02]  /*bd10*/  MUFU.EX2 R132, R132 ;  /* 0x0000008400847308 */ /* 0x000fe40000000800 */
[--C-:B------:R-:W-:Y:S01]  /*bd20*/  FFMA.FTZ R138, R34, c[0x0][0x2d0], -R143.reuse ;  /* 0x0000b400228a7a23 */ /* 0x100fe2000001088f */
[C---:B------:R-:W-:Y:S04]  /*bd30*/  HMMA.16816.F32.BF16 R96, R16.reuse, R108, R96 ;  /* 0x0000006c1060723c */ /* 0x040fe80000041860 */
[----:B------:R-:W-:Y:S02]  /*bd40*/  FFMA.FTZ R139, R35, c[0x0][0x2d0], -R143 ;  /* 0x0000b400238b7a23 */ /* 0x000fe4000001088f */
[----:B------:R-:W-:Y:S01]  /*bd50*/  LDSM.16.MT88.4 R32, [R210+0x1900] ;  /* 0x00190000d220783b */ /* 0x000fe20000004200 */
[----:B------:R-:W5:Y:S01]  /*bd60*/  MUFU.EX2 R133, R133 ;  /* 0x0000008500857308 */ /* 0x000f620000000800 */
[C---:B------:R-:W-:Y:S06]  /*bd70*/  HMMA.16816.F32.BF16 R100, R16.reuse, R110, R100 ;  /* 0x0000006e1064723c */ /* 0x040fec0000041864 */
[----:B------:R-:W1:Y:S02]  /*bd80*/  LDSM.16.MT88.4 R108, [R212+0x1100] ;  /* 0x00110000d46c783b */ /* 0x000e640000004200 */
[C---:B---3--:R-:W-:Y:S01]  /*bd90*/  HMMA.16816.F32.BF16 R12, R16.reuse, R112, R12 ;  /* 0x00000070100c723c */ /* 0x048fe2000004180c */
[----:B------:R-:W-:Y:S07]  /*bda0*/  MUFU.EX2 R134, R134 ;  /* 0x0000008600867308 */ /* 0x000fee0000000800 */
[C---:B------:R-:W-:Y:S01]  /*bdb0*/  HMMA.16816.F32.BF16 R104, R16.reuse, R114, R104 ;  /* 0x000000721068723c */ /* 0x040fe20000041868 */
[----:B------:R-:W3:Y:S02]  /*bdc0*/  LDSM.16.MT88.4 R112, [R209+0x1100] ;  /* 0x00110000d170783b */ /* 0x000ee40000004200 */
[----:B------:R-:W-:Y:S05]  /*bdd0*/  MUFU.EX2 R136, R136 ;  /* 0x0000008800887308 */ /* 0x000fea0000000800 */
[C---:B--2---:R-:W-:Y:S05]  /*bde0*/  HMMA.16816.F32.BF16 R52, R16.reuse, R120, R52 ;  /* 0x000000781034723c */ /* 0x044fea0000041834 */
[----:B------:R2:W1:Y:S02]  /*bdf0*/  MUFU.EX2 R121, R135 ;  /* 0x0000008700797308 */ /* 0x0004640000000800 */
[--C-:B------:R-:W-:Y:S01]  /*be00*/  FFMA.FTZ R120, R28, c[0x0][0x2d0], -R151.reuse ;  /* 0x0000b4001c787a23 */ /* 0x100fe20000010897 */
[C---:B------:R-:W-:Y:S07]  /*be10*/  HMMA.16816.F32.BF16 R56, R16.reuse, R122, R56 ;  /* 0x0000007a1038723c */ /* 0x040fee0000041838 */
[----:B------:R-:W-:Y:S01]  /*be20*/  FFMA.FTZ R123, R29, c[0x0][0x2d0], -R151 ;  /* 0x0000b4001d7b7a23 */ /* 0x000fe20000010897 */
[C---:B------:R-:W-:Y:S01]  /*be30*/  HMMA.16816.F32.BF16 R60, R16.reuse, R20, R60 ;  /* 0x00000014103c723c */ /* 0x040fe2000004183c */
[----:B------:R-:W-:Y:S03]  /*be40*/  MUFU.EX2 R120, R120 ;  /* 0x0000007800787308 */ /* 0x000fe60000000800 */
[----:B------:R-:W-:Y:S02]  /*be50*/  FFMA.FTZ R122, R30, c[0x0][0x2d0], -R143 ;  /* 0x0000b4001e7a7a23 */ /* 0x000fe4000001088f */
[----:B------:R-:W-:Y:S02]  /*be60*/  FFMA.FTZ R151, R49, c[0x0][0x2d0], -R151 ;  /* 0x0000b40031977a23 */ /* 0x000fe40000010897 */
[----:B------:R-:W-:Y:S01]  /*be70*/  HMMA.16816.F32.BF16 R64, R16, R22, R64 ;  /* 0x000000161040723c */ /* 0x000fe20000041840 */
[----:B------:R-:W3:Y:S02]  /*be80*/  LDSM.16.MT88.4 R20, [R208+0x1100] ;  /* 0x00110000d014783b */ /* 0x000ee40000004200 */
[----:B------:R-:W3:Y:S01]  /*be90*/  MUFU.EX2 R123, R123 ;  /* 0x0000007b007b7308 */ /* 0x000ee20000000800 */
[--C-:B------:R-:W-:Y:S02]  /*bea0*/  FFMA.FTZ R49, R50, c[0x0][0x2d0], -R143.reuse ;  /* 0x0000b40032317a23 */ /* 0x100fe4000001088f */
[--C-:B--2---:R-:W-:Y:S01]  /*beb0*/  FFMA.FTZ R135, R31, c[0x0][0x2d0], -R143.reuse ;  /* 0x0000b4001f877a23 */ /* 0x104fe2000001088f */
[----:B-1----:R-:W-:Y:S01]  /*bec0*/  F2FP.BF16.PACK_AB R16, R128, R129 ;  /* 0x000000818010723e */ /* 0x002fe200000010ff */
[----:B------:R-:W-:Y:S01]  /*bed0*/  FFMA.FTZ R143, R51, c[0x0][0x2d0], -R143 ;  /* 0x0000b400338f7a23 */ /* 0x000fe2000001088f */
[----:B----4-:R-:W-:Y:S01]  /*bee0*/  F2FP.BF16.PACK_AB R17, R131, R130 ;  /* 0x000000828311723e */ /* 0x010fe200000010ff */
[----:B------:R-:W-:Y:S02]  /*bef0*/  LDSM.16.MT88.4 R28, [R209+0x4100] ;  /* 0x00410000d11c783b */ /* 0x000fe40000004200 */
[----:B-----5:R-:W-:Y:S01]  /*bf00*/  F2FP.BF16.PACK_AB R18, R133, R132 ;  /* 0x000000848512723e */ /* 0x020fe200000010ff */
[----:B------:R-:W-:Y:S01]  /*bf10*/  MUFU.EX2 R122, R122 ;  /* 0x0000007a007a7308 */ /* 0x000fe20000000800 */
[----:B------:R-:W-:Y:S01]  /*bf20*/  F2FP.BF16.PACK_AB R19, R121, R134 ;  /* 0x000000867913723e */ /* 0x000fe200000010ff */
[----:B------:R-:W-:Y:S02]  /*bf30*/  FADD.FTZ R129, R129, R154 ;  /* 0x0000009a81817221 */ /* 0x000fe40000010000 */
[----:B------:R-:W-:Y:S02]  /*bf40*/  FADD.FTZ R130, R130, R5 ;  /* 0x0000000582827221 */ /* 0x000fe40000010000 */
[----:B------:R-:W-:Y:S02]  /*bf50*/  FADD.FTZ R129, R128, R129 ;  /* 0x0000008180817221 */ /* 0x000fe40000010000 */
[C---:B------:R-:W-:Y:S02]  /*bf60*/  HMMA.16816.F32.BF16 R8, R16.reuse, R108, R8 ;  /* 0x0000006c1008723c */ /* 0x040fe40000041808 */
[----:B------:R-:W1:Y:S01]  /*bf70*/  MUFU.EX2 R135, R135 ;  /* 0x0000008700877308 */ /* 0x000e620000000800 */
[----:B------:R-:W-:Y:S02]  /*bf80*/  FADD.FTZ R131, R131, R130 ;  /* 0x0000008283837221 */ /* 0x000fe40000010000 */
[----:B------:R-:W-:Y:S02]  /*bf90*/  FADD.FTZ R132, R132, R129 ;  /* 0x0000008184847221 */ /* 0x000fe40000010000 */
[----:B------:R-:W-:Y:S01]  /*bfa0*/  FADD.FTZ R134, R134, R131 ;  /* 0x0000008386867221 */ /* 0x000fe20000010000 */
[C---:B------:R-:W-:Y:S01]  /*bfb0*/  HMMA.16816.F32.BF16 R68, R16.reuse, R110, R68 ;  /* 0x0000006e1044723c */ /* 0x040fe20000041844 */
[----:B------:R-:W2:Y:S03]  /*bfc0*/  LDSM.16.MT88.4 R108, [R212+0x4100] ;  /* 0x00410000d46c783b */ /* 0x000ea60000004200 */
[----:B------:R-:W4:Y:S01]  /*bfd0*/  MUFU.EX2 R137, R137 ;  /* 0x0000008900897308 */ /* 0x000f220000000800 */
[----:B------:R-:W-:Y:S02]  /*bfe0*/  FADD.FTZ R133, R133, R132 ;  /* 0x0000008485857221 */ /* 0x000fe40000010000 */
[----:B------:R-:W-:Y:S01]  /*bff0*/  FADD.FTZ R121, R121, R134 ;  /* 0x0000008679797221 */ /* 0x000fe20000010000 */
[C---:B------:R-:W-:Y:S06]  /*c000*/  HMMA.16816.F32.BF16 R72, R16.reuse, R24, R72 ;  /* 0x000000181048723c */ /* 0x040fec0000041848 */
[----:B------:R-:W-:Y:S02]  /*c010*/  MUFU.EX2 R138, R138 ;  /* 0x0000008a008a7308 */ /* 0x000fe40000000800 */
[C---:B------:R-:W-:Y:S01]  /*c020*/  HMMA.16816.F32.BF16 R76, R16.reuse, R26, R76 ;  /* 0x0000001a104c723c */ /* 0x040fe2000004184c */
[----:B------:R-:W5:Y:S07]  /*c030*/  LDSM.16.MT88.4 R24, [R210+0x4100] ;  /* 0x00410000d218783b */ /* 0x000f6e0000004200 */
[C---:B---3--:R-:W-:Y:S01]  /*c040*/  HMMA.16816.F32.BF16 R80, R16.reuse, R112, R80 ;  /* 0x000000701050723c */ /* 0x048fe20000041850 */
[----:B------:R-:W3:Y:S07]  /*c050*/  MUFU.EX2 R139, R139 ;  /* 0x0000008b008b7308 */ /* 0x000eee0000000800 */
[C---:B------:R-:W-:Y:S01]  /*c060*/  HMMA.16816.F32.BF16 R84, R16.reuse, R114, R84 ;  /* 0x000000721054723c */ /* 0x040fe20000041854 */
[----:B------:R-:W1:Y:S02]  /*c070*/  LDSM.16.MT88.4 R112, [R208+0x4100] ;  /* 0x00410000d070783b */ /* 0x000e640000004200 */
[----:B------:R-:W1:Y:S05]  /*c080*/  MUFU.EX2 R168, R168 ;  /* 0x000000a800a87308 */ /* 0x000e6a0000000800 */
[C---:B------:R-:W-:Y:S05]  /*c090*/  HMMA.16816.F32.BF16 R88, R16.reuse, R20, R88 ;  /* 0x000000141058723c */ /* 0x040fea0000041858 */
[----:B------:R-:W-:Y:S03]  /*c0a0*/  MUFU.EX2 R48, R48 ;  /* 0x0000003000307308 */ /* 0x000fe60000000800 */
[C---:B------:R-:W-:Y:S01]  /*c0b0*/  HMMA.16816.F32.BF16 R92, R16.reuse, R22, R92 ;  /* 0x00000016105c723c */ /* 0x040fe2000004185c */
[----:B------:R-:W1:Y:S06]  /*c0c0*/  LDSM.16.MT88.4 R20, [R212+0x1900] ;  /* 0x00190000d414783b */ /* 0x000e6c0000004200 */
[----:B------:R-:W1:Y:S01]  /*c0d0*/  MUFU.EX2 R151, R151 ;  /* 0x0000009700977308 */ /* 0x000e620000000800 */
[C---:B--2---:R-:W-:Y:S08]  /*c0e0*/  HMMA.16816.F32.BF16 R96, R16.reuse, R108, R96 ;  /* 0x0000006c1060723c */ /* 0x044ff00000041860 */
[C---:B------:R-:W-:Y:S01]  /*c0f0*/  HMMA.16816.F32.BF16 R100, R16.reuse, R110, R100 ;  /* 0x0000006e1064723c */ /* 0x040fe20000041864 */
[----:B------:R-:W-:Y:S01]  /*c100*/  LDSM.16.MT88.4 R108, [R208+0x4900] ;  /* 0x00490000d06c783b */ /* 0x000fe20000004200 */
[----:B------:R-:W-:Y:S06]  /*c110*/  MUFU.EX2 R49, R49 ;  /* 0x0000003100317308 */ /* 0x000fec0000000800 */
[C---:B-----5:R-:W-:Y:S04]  /*c120*/  HMMA.16816.F32.BF16 R12, R16.reuse, R24, R12 ;  /* 0x00000018100c723c */ /* 0x060fe8000004180c */
[----:B------:R-:W2:Y:S04]  /*c130*/  MUFU.EX2 R50, R143 ;  /* 0x0000008f00327308 */ /* 0x000ea80000000800 */
[C---:B------:R-:W-:Y:S01]  /*c140*/  HMMA.16816.F32.BF16 R104, R16.reuse, R26, R104 ;  /* 0x0000001a1068723c */ /* 0x040fe20000041868 */
[----:B------:R-:W5:Y:S07]  /*c150*/  LDSM.16.MT88.4 R24, [R209+0x1900] ;  /* 0x00190000d118783b */ /* 0x000f6e0000004200 */
[C---:B------:R-:W-:Y:S08]  /*c160*/  HMMA.16816.F32.BF16 R52, R16.reuse, R28, R52 ;  /* 0x0000001c1034723c */ /* 0x040ff00000041834 */
[C---:B------:R-:W-:Y:S01]  /*c170*/  HMMA.16816.F32.BF16 R56, R16.reuse, R30, R56 ;  /* 0x0000001e1038723c */ /* 0x040fe20000041838 */
[----:B------:R-:W2:Y:S07]  /*c180*/  LDSM.16.MT88.4 R28, [R208+0x1900] ;  /* 0x00190000d01c783b */ /* 0x000eae0000004200 */
[C---:B-1----:R-:W-:Y:S08]  /*c190*/  HMMA.16816.F32.BF16 R60, R16.reuse, R112, R60 ;  /* 0x00000070103c723c */ /* 0x042ff0000004183c */
[----:B------:R-:W-:Y:S07]  /*c1a0*/  HMMA.16816.F32.BF16 R64, R16, R114, R64 ;  /* 0x000000721040723c */ /* 0x000fee0000041840 */
[----:B------:R-:W-:Y:S01]  /*c1b0*/  F2FP.BF16.PACK_AB R16, R123, R120 ;  /* 0x000000787b10723e */ /* 0x000fe200000010ff */
[----:B------:R-:W-:Y:S01]  /*c1c0*/  FADD.FTZ R120, R120, R133 ;  /* 0x0000008578787221 */ /* 0x000fe20000010000 */
[----:B------:R-:W-:Y:S03]  /*c1d0*/  F2FP.BF16.PACK_AB R17, R135, R122 ;  /* 0x0000007a8711723e */ /* 0x000fe600000010ff */
[----:B----4-:R-:W-:Y:S01]  /*c1e0*/  F2FP.BF16.PACK_AB R18, R137, R136 ;  /* 0x000000888912723e */ /* 0x010fe200000010ff */
[----:B------:R-:W-:Y:S01]  /*c1f0*/  FADD.FTZ R122, R122, R121 ;  /* 0x000000797a7a7221 */ /* 0x000fe20000010000 */
[----:B---3--:R-:W-:Y:S01]  /*c200*/  F2FP.BF16.PACK_AB R19, R139, R138 ;  /* 0x0000008a8b13723e */ /* 0x008fe200000010ff */
[----:B------:R-:W-:Y:S02]  /*c210*/  FADD.FTZ R123, R123, R120 ;  /* 0x000000787b7b7221 */ /* 0x000fe40000010000 */
[----:B------:R-:W-:Y:S02]  /*c220*/  FADD.FTZ R135, R135, R122 ;  /* 0x0000007a87877221 */ /* 0x000fe40000010000 */
[----:B------:R-:W-:Y:S02]  /*c230*/  FADD.FTZ R136, R136, R123 ;  /* 0x0000007b88887221 */ /* 0x000fe40000010000 */
[C---:B------:R-:W-:Y:S03]  /*c240*/  HMMA.16816.F32.BF16 R8, R16.reuse, R20, R8 ;  /* 0x000000141008723c */ /* 0x040fe60000041808 */
[----:B------:R-:W-:Y:S02]  /*c250*/  FADD.FTZ R2, R138, R135 ;  /* 0x000000878a027221 */ /* 0x000fe40000010000 */
[----:B------:R-:W-:Y:S02]  /*c260*/  FADD.FTZ R136, R137, R136 ;  /* 0x0000008889887221 */ /* 0x000fe40000010000 */
[----:B------:R-:W-:Y:S01]  /*c270*/  FADD.FTZ R2, R139, R2 ;  /* 0x000000028b027221 */ /* 0x000fe20000010000 */
[C---:B------:R-:W-:Y:S01]  /*c280*/  HMMA.16816.F32.BF16 R68, R16.reuse, R22, R68 ;  /* 0x000000161044723c */ /* 0x040fe20000041844 */
[----:B------:R-:W1:Y:S07]  /*c290*/  LDSM.16.MT88.4 R20, [R212+0x4900] ;  /* 0x00490000d414783b */ /* 0x000e6e0000004200 */
[C---:B------:R-:W-:Y:S08]  /*c2a0*/  HMMA.16816.F32.BF16 R72, R16.reuse, R32, R72 ;  /* 0x000000201048723c */ /* 0x040ff00000041848 */
[C---:B------:R-:W-:Y:S01]  /*c2b0*/  HMMA.16816.F32.BF16 R76, R16.reuse, R34, R76 ;  /* 0x00000022104c723c */ /* 0x040fe2000004184c */
[----:B------:R-:W3:Y:S07]  /*c2c0*/  LDSM.16.MT88.4 R32, [R210+0x4900] ;  /* 0x00490000d220783b */ /* 0x000eee0000004200 */
[C---:B-----5:R-:W-:Y:S08]  /*c2d0*/  HMMA.16816.F32.BF16 R80, R16.reuse, R24, R80 ;  /* 0x000000181050723c */ /* 0x060ff00000041850 */
[C---:B------:R-:W-:Y:S01]  /*c2e0*/  HMMA.16816.F32.BF16 R84, R16.reuse, R26, R84 ;  /* 0x0000001a1054723c */ /* 0x040fe20000041854 */
[----:B------:R-:W4:Y:S07]  /*c2f0*/  LDSM.16.MT88.4 R24, [R212+0x2100] ;  /* 0x00210000d418783b */ /* 0x000f2e0000004200 */
[C---:B--2---:R-:W-:Y:S08]  /*c300*/  HMMA.16816.F32.BF16 R88, R16.reuse, R28, R88 ;  /* 0x0000001c1058723c */ /* 0x044ff00000041858 */
[C---:B------:R-:W-:Y:S01]  /*c310*/  HMMA.16816.F32.BF16 R92, R16.reuse, R30, R92 ;  /* 0x0000001e105c723c */ /* 0x040fe2000004185c */
[----:B------:R-:W-:Y:S07]  /*c320*/  LDSM.16.MT88.4 R28, [R209+0x2100] ;  /* 0x00210000d11c783b */ /* 0x000fee0000004200 */
[C---:B-1----:R-:W-:Y:S08]  /*c330*/  HMMA.16816.F32.BF16 R96, R16.reuse, R20, R96 ;  /* 0x000000141060723c */ /* 0x042ff00000041860 */
[C---:B------:R-:W-:Y:S01]  /*c340*/  HMMA.16816.F32.BF16 R100, R16.reuse, R22, R100 ;  /* 0x000000161064723c */ /* 0x040fe20000041864 */
[----:B------:R-:W1:Y:S07]  /*c350*/  LDSM.16.MT88.4 R20, [R210+0x2100] ;  /* 0x00210000d214783b */ /* 0x000e6e0000004200 */
[C---:B---3--:R-:W-:Y:S08]  /*c360*/  HMMA.16816.F32.BF16 R12, R16.reuse, R32, R12 ;  /* 0x00000020100c723c */ /* 0x048ff0000004180c */
[C---:B------:R-:W-:Y:S01]  /*c370*/  HMMA.16816.F32.BF16 R104, R16.reuse, R34, R104 ;  /* 0x000000221068723c */ /* 0x040fe20000041868 */
[----:B------:R-:W2:Y:S07]  /*c380*/  LDSM.16.MT88.4 R32, [R208+0x2100] ;  /* 0x00210000d020783b */ /* 0x000eae0000004200 */
[C---:B------:R-:W-:Y:S08]  /*c390*/  HMMA.16816.F32.BF16 R52, R16.reuse, R36, R52 ;  /* 0x000000241034723c */ /* 0x040ff00000041834 */
[C---:B------:R-:W-:Y:S01]  /*c3a0*/  HMMA.16816.F32.BF16 R56, R16.reuse, R38, R56 ;  /* 0x000000261038723c */ /* 0x040fe20000041838 */
[----:B------:R-:W-:Y:S07]  /*c3b0*/  LDSM.16.MT88.4 R36, [R209+0x5100] ;  /* 0x00510000d124783b */ /* 0x000fee0000004200 */
[C---:B------:R-:W-:Y:S08]  /*c3c0*/  HMMA.16816.F32.BF16 R60, R16.reuse, R108, R60 ;  /* 0x0000006c103c723c */ /* 0x040ff0000004183c */
[----:B------:R-:W-:Y:S07]  /*c3d0*/  HMMA.16816.F32.BF16 R64, R16, R110, R64 ;  /* 0x0000006e1040723c */ /* 0x000fee0000041840 */
[----:B------:R-:W-:Y:S01]  /*c3e0*/  F2FP.BF16.PACK_AB R16, R158, R157 ;  /* 0x0000009d9e10723e */ /* 0x000fe200000010ff */
        /* <DEDUP_REMOVED lines=13> */
[----:B------:R-:W3:Y:S07]  /*c4c0*/  LDSM.16.MT88.4 R24, [R212+0x5100] ;  /* 0x00510000d418783b */ /* 0x000eee0000004200 */
[C---:B-1----:R-:W-:Y:S08]  /*c4d0*/  HMMA.16816.F32.BF16 R72, R16.reuse, R20, R72 ;  /* 0x000000141048723c */ /* 0x042ff00000041848 */
[C---:B------:R-:W-:Y:S01]  /*c4e0*/  HMMA.16816.F32.BF16 R76, R16.reuse, R22, R76 ;  /* 0x00000016104c723c */ /* 0x040fe2000004184c */
[----:B------:R-:W1:Y:S07]  /*c4f0*/  LDSM.16.MT88.4 R20, [R210+0x5100] ;  /* 0x00510000d214783b */ /* 0x000e6e0000004200 */
[C---:B------:R-:W-:Y:S08]  /*c500*/  HMMA.16816.F32.BF16 R80, R16.reuse, R28, R80 ;  /* 0x0000001c1050723c */ /* 0x040ff00000041850 */
[C---:B------:R-:W-:Y:S01]  /*c510*/  HMMA.16816.F32.BF16 R84, R16.reuse, R30, R84 ;  /* 0x0000001e1054723c */ /* 0x040fe20000041854 */
[----:B------:R-:W4:Y:S07]  /*c520*/  LDSM.16.MT88.4 R28, [R208+0x5100] ;  /* 0x00510000d01c783b */ /* 0x000f2e0000004200 */
[C---:B--2---:R-:W-:Y:S08]  /*c530*/  HMMA.16816.F32.BF16 R88, R16.reuse, R32, R88 ;  /* 0x000000201058723c */ /* 0x044ff00000041858 */
[C---:B------:R-:W-:Y:S01]  /*c540*/  HMMA.16816.F32.BF16 R92, R16.reuse, R34, R92 ;  /* 0x00000022105c723c */ /* 0x040fe2000004185c */
[----:B------:R-:W2:Y:S07]  /*c550*/  LDSM.16.MT88.4 R32, [R212+0x2900] ;  /* 0x00290000d420783b */ /* 0x000eae0000004200 */
[C---:B---3--:R-:W-:Y:S08]  /*c560*/  HMMA.16816.F32.BF16 R96, R16.reuse, R24, R96 ;  /* 0x000000181060723c */ /* 0x048ff00000041860 */
[C---:B------:R-:W-:Y:S01]  /*c570*/  HMMA.16816.F32.BF16 R100, R16.reuse, R26, R100 ;  /* 0x0000001a1064723c */ /* 0x040fe20000041864 */
[----:B------:R-:W3:Y:S07]  /*c580*/  LDSM.16.MT88.4 R24, [R208+0x2900] ;  /* 0x00290000d018783b */ /* 0x000eee0000004200 */
[C---:B-1----:R-:W-:Y:S08]  /*c590*/  HMMA.16816.F32.BF16 R12, R16.reuse, R20, R12 ;  /* 0x00000014100c723c */ /* 0x042ff0000004180c */
[C---:B------:R-:W-:Y:S01]  /*c5a0*/  HMMA.16816.F32.BF16 R104, R16.reuse, R22, R104 ;  /* 0x000000161068723c */ /* 0x040fe20000041868 */
[----:B------:R-:W1:Y:S07]  /*c5b0*/  LDSM.16.MT88.4 R20, [R212+0x5900] ;  /* 0x00590000d414783b */ /* 0x000e6e0000004200 */
[C---:B------:R-:W-:Y:S08]  /*c5c0*/  HMMA.16816.F32.BF16 R52, R16.reuse, R36, R52 ;  /* 0x000000241034723c */ /* 0x040ff00000041834 */
[C---:B------:R-:W-:Y:S08]  /*c5d0*/  HMMA.16816.F32.BF16 R56, R16.reuse, R38, R56 ;  /* 0x000000261038723c */ /* 0x040ff00000041838 */
[C---:B----4-:R-:W-:Y:S08]  /*c5e0*/  HMMA.16816.F32.BF16 R60, R16.reuse, R28, R60 ;  /* 0x0000001c103c723c */ /* 0x050ff0000004183c */
        /* <DEDUP_REMOVED lines=10> */
[C---:B--2---:R-:W-:Y:S01]  /*c690*/  HMMA.16816.F32.BF16 R112, R16.reuse, R32, R8 ;  /* 0x000000201070723c */ /* 0x044fe20000041808 */
[----:B------:R-:W2:Y:S02]  /*c6a0*/  LDSM.16.MT88.4 R8, [R210+0x5900] ;  /* 0x00590000d208783b */ /* 0x000ea40000004200 */
[----:B------:R-:W-:Y:S01]  /*c6b0*/  FADD.FTZ R49, R49, R168 ;  /* 0x000000a831317221 */ /* 0x000fe20000010000 */
[----:B------:R-:W-:Y:S01]  /*c6c0*/  IADD3 R168, R236, -0x1, RZ ;  /* 0xffffffffeca87810 */ /* 0x000fe20007ffe0ff */
[----:B------:R-:W-:Y:S02]  /*c6d0*/  FADD.FTZ R228, R151, R48 ;  /* 0x0000003097e47221 */ /* 0x000fe40000010000 */
[----:B------:R-:W-:Y:S01]  /*c6e0*/  FADD.FTZ R227, R50, R49 ;  /* 0x0000003132e37221 */ /* 0x000fe20000010000 */
[C---:B------:R-:W-:Y:S04]  /*c6f0*/  HMMA.16816.F32.BF16 R68, R16.reuse, R34, R68 ;  /* 0x000000221044723c */ /* 0x040fe80000041844 */
[----:B------:R-:W-:Y:S04]  /*c700*/  MOV R236, R168 ;  /* 0x000000a800ec7202 */ /* 0x000fe80000000f00 */
[C---:B------:R-:W-:Y:S08]  /*c710*/  HMMA.16816.F32.BF16 R72, R16.reuse, R40, R72 ;  /* 0x000000281048723c */ /* 0x040ff00000041848 */
[C---:B------:R-:W-:Y:S08]  /*c720*/  HMMA.16816.F32.BF16 R76, R16.reuse, R42, R76 ;  /* 0x0000002a104c723c */ /* 0x040ff0000004184c */
[C---:B------:R-:W-:Y:S08]  /*c730*/  HMMA.16816.F32.BF16 R80, R16.reuse, R44, R80 ;  /* 0x0000002c1050723c */ /* 0x040ff00000041850 */
[C---:B------:R-:W-:Y:S08]  /*c740*/  HMMA.16816.F32.BF16 R84, R16.reuse, R46, R84 ;  /* 0x0000002e1054723c */ /* 0x040ff00000041854 */
[C---:B---3--:R-:W-:Y:S08]  /*c750*/  HMMA.16816.F32.BF16 R88, R16.reuse, R24, R88 ;  /* 0x000000181058723c */ /* 0x048ff00000041858 */
[C---:B------:R-:W-:Y:S01]  /*c760*/  HMMA.16816.F32.BF16 R92, R16.reuse, R26, R92 ;  /* 0x0000001a105c723c */ /* 0x040fe2000004185c */
[----:B------:R-:W3:Y:S07]  /*c770*/  LDSM.16.MT88.4 R24, [R209+0x5900] ;  /* 0x00590000d118783b */ /* 0x000eee0000004200 */
[C---:B-1----:R-:W-:Y:S08]  /*c780*/  HMMA.16816.F32.BF16 R96, R16.reuse, R20, R96 ;  /* 0x000000141060723c */ /* 0x042ff00000041860 */
[C---:B------:R-:W-:Y:S01]  /*c790*/  HMMA.16816.F32.BF16 R100, R16.reuse, R22, R100 ;  /* 0x000000161064723c */ /* 0x040fe20000041864 */
[----:B------:R-:W1:Y:S07]  /*c7a0*/  LDSM.16.MT88.4 R20, [R208+0x5900] ;  /* 0x00590000d014783b */ /* 0x000e6e0000004200 */
[C---:B--2---:R-:W-:Y:S07]  /*c7b0*/  HMMA.16816.F32.BF16 R108, R16.reuse, R8, R12 ;  /* 0x00000008106c723c */ /* 0x044fee000004180c */
[----:B------:R-:W-:Y:S01]  /*c7c0*/  MOV R12, R116 ;  /* 0x00000074000c7202 */ /* 0x000fe20000000f00 */
[C---:B------:R-:W-:Y:S08]  /*c7d0*/  HMMA.16816.F32.BF16 R104, R16.reuse, R10, R104 ;  /* 0x0000000a1068723c */ /* 0x040ff00000041868 */
[C---:B---3--:R-:W-:Y:S08]  /*c7e0*/  HMMA.16816.F32.BF16 R52, R16.reuse, R24, R52 ;  /* 0x000000181034723c */ /* 0x048ff00000041834 */
[C---:B------:R-:W-:Y:S08]  /*c7f0*/  HMMA.16816.F32.BF16 R56, R16.reuse, R26, R56 ;  /* 0x0000001a1038723c */ /* 0x040ff00000041838 */
[C---:B-1----:R-:W-:Y:S08]  /*c800*/  HMMA.16816.F32.BF16 R60, R16.reuse, R20, R60 ;  /* 0x00000014103c723c */ /* 0x042ff0000004183c */
[----:B------:R-:W-:Y:S01]  /*c810*/  HMMA.16816.F32.BF16 R64, R16, R22, R64 ;  /* 0x000000161040723c */ /* 0x000fe20000041840 */
[----:B------:R-:W-:-:S07]  /*c820*/  @P0 BRA `(.L_x_196) ;  /* 0xffffd4a000000947 */ /* 0x000fce000383ffff */
.L_x_193:
[----:B------:R-:W-:-:S13]  /*c830*/  ISETP.GE.AND P0, PT, R168, UR6, PT ;  /* 0x00000006a8007c0c */ /* 0x000fda000bf06270 */
[----:B------:R-:W-:Y:S05]  /*c840*/  @!P0 BRA `(.L_x_197) ;  /* 0x00003f0000008947 */ /* 0x000fea0003800000 */
[----:B------:R-:W-:Y:S01]  /*c850*/  SHF.R.S32.HI R169, RZ, 0x1f, R230 ;  /* 0x0000001fffa97819 */ /* 0x000fe200000114e6 */
[----:B------:R-:W-:Y:S01]  /*c860*/  IMAD.MOV.U32 R2, RZ, RZ, R12 ;  /* 0x000000ffff027224 */ /* 0x000fe200078e000c */
[C---:B------:R-:W-:Y:S01]  /*c870*/  SHF.L.U64.HI R232, R229.reuse, 0x1, R232 ;  /* 0x00000001e5e87819 */ /* 0x040fe200000102e8 */
[----:B------:R-:W-:Y:S01]  /*c880*/  IMAD.MOV.U32 R3, RZ, RZ, R0 ;  /* 0x000000ffff037224 */ /* 0x000fe200078e0000 */
[C---:B------:R-:W-:Y:S01]  /*c890*/  SHF.L.U64.HI R169, R230.reuse, 0x1, R169 ;  /* 0x00000001e6a97819 */ /* 0x040fe200000102a9 */
[----:B------:R-:W-:Y:S01]  /*c8a0*/  IMAD.SHL.U32 R229, R229, 0x2, RZ ;  /* 0x00000002e5e57824 */ /* 0x000fe200078e00ff */
[----:B------:R-:W-:Y:S02]  /*c8b0*/  SHF.L.U32 R230, R230, 0x1, RZ ;  /* 0x00000001e6e67819 */ /* 0x000fe400000006ff */
.L_x_207:
[----:B------:R-:W-:Y:S04]  /*c8c0*/  DEPBAR.LE SB0, 0x0 ;  /* 0x000080000000791a */ /* 0x000fe80000000000 */
[----:B------:R-:W-:Y:S01]  /*c8d0*/  BAR.SYNC.DEFER_BLOCKING 0x0 ;  /* 0x0000000000007b1d */ /* 0x000fe20000010000 */
[C---:B------:R-:W-:Y:S01]  /*c8e0*/  IMAD.WIDE.U32 R44, R216.reuse, c[0x0][0x208], RZ ;  /* 0x00008200d82c7a25 */ /* 0x040fe200078e00ff */
[----:B------:R-:W-:Y:S02]  /*c8f0*/  SHF.R.S32.HI R37, RZ, 0x1f, R216 ;  /* 0x0000001fff257819 */ /* 0x000fe400000114d8 */
[----:B------:R-:W-:Y:S03]  /*c900*/  SHF.R.S32.HI R129, RZ, 0x1f, R215 ;  /* 0x0000001fff817819 */ /* 0x000fe600000114d7 */
[----:B------:R-:W-:Y:S02]  /*c910*/  IMAD R37, R37, c[0x0][0x208], RZ ;  /* 0x0000820025257a24 */ /* 0x000fe400078e02ff */
[----:B------:R-:W-:Y:S04]  /*c920*/  IMAD R129, R129, c[0x0][0x218], RZ ;  /* 0x0000860081817a24 */ /* 0x000fe800078e02ff */
[----:B------:R-:W-:Y:S01]  /*c930*/  IMAD R129, R215, c[0x0][0x21c], R129 ;  /* 0x00008700d7817a24 */ /* 0x000fe200078e0281 */
[----:B------:R-:W1:Y:S05]  /*c940*/  LDSM.16.M88.4 R8, [R214+0x8100] ;  /* 0x00810000d608783b */ /* 0x000e6a0000000200 */
[----:B------:R-:W2:Y:S05]  /*c950*/  LDSM.16.M88.4 R16, [R214+0x8900] ;  /* 0x00890000d610783b */ /* 0x000eaa0000000200 */
[----:B------:R-:W3:Y:S05]  /*c960*/  LDSM.16.M88.4 R24, [R214+0x9100] ;  /* 0x00910000d618783b */ /* 0x000eea0000000200 */
[----:B------:R-:W4:Y:S05]  /*c970*/  LDSM.16.M88.4 R32, [R214+0x9900] ;  /* 0x00990000d620783b */ /* 0x000f2a0000000200 */
[----:B------:R-:W5:Y:S05]  /*c980*/  LDSM.16.M88.4 R40, [R214+0xa100] ;  /* 0x00a10000d628783b */ /* 0x000f6a0000000200 */
[----:B------:R-:W3:Y:S05]  /*c990*/  LDSM.16.M88.4 R48, [R214+0xa900] ;  /* 0x00a90000d630783b */ /* 0x000eea0000000200 */
[----:B------:R-:W3:Y:S05]  /*c9a0*/  LDSM.16.M88.4 R116, [R213] ;  /* 0x00000000d574783b */ /* 0x000eea0000000200 */
[----:B------:R-:W-:Y:S01]  /*c9b0*/  LDSM.16.M88.4 R120, [R207] ;  /* 0x00000000cf78783b */ /* 0x000fe20000000200 */
[C---:B-1----:R-:W-:Y:S04]  /*c9c0*/  HMMA.16816.F32.BF16 R4, R124.reuse, R8, RZ ;  /* 0x000000087c04723c */ /* 0x042fe800000418ff */
[----:B------:R-:W-:Y:S04]  /*c9d0*/  LDSM.16.M88.4 R136, [R203] ;  /* 0x00000000cb88783b */ /* 0x000fe80000000200 */
[C---:B------:R-:W-:Y:S08]  /*c9e0*/  HMMA.16816.F32.BF16 R8, R124.reuse, R10, RZ ;  /* 0x0000000a7c08723c */ /* 0x040ff000000418ff */
[C---:B--2---:R-:W-:Y:S08]  /*c9f0*/  HMMA.16816.F32.BF16 R12, R124.reuse, R16, RZ ;  /* 0x000000107c0c723c */ /* 0x044ff000000418ff */
[C---:B------:R-:W-:Y:S08]  /*ca00*/  HMMA.16816.F32.BF16 R16, R124.reuse, R18, RZ ;  /* 0x000000127c10723c */ /* 0x040ff000000418ff */
[C---:B---3--:R-:W-:Y:S08]  /*ca10*/  HMMA.16816.F32.BF16 R20, R124.reuse, R24, RZ ;  /* 0x000000187c14723c */ /* 0x048ff000000418ff */
[C---:B------:R-:W-:Y:S08]  /*ca20*/  HMMA.16816.F32.BF16 R24, R124.reuse, R26, RZ ;  /* 0x0000001a7c18723c */ /* 0x040ff000000418ff */
[C---:B----4-:R-:W-:Y:S07]  /*ca30*/  HMMA.16816.F32.BF16 R28, R124.reuse, R32, RZ ;  /* 0x000000207c1c723c */ /* 0x050fee00000418ff */
[----:B------:R-:W-:Y:S05]  /*ca40*/  IMAD R33, R216, c[0x0][0x20c], R37 ;  /* 0x00008300d8217a24 */ /* 0x000fea00078e0225 */
[----:B------:R-:W-:Y:S02]  /*ca50*/  IMAD.IADD R45, R45, 0x1, R33 ;  /* 0x000000012d2d7824 */ /* 0x000fe400078e0221 */
[C---:B------:R-:W-:Y:S02]  /*ca60*/  HMMA.16816.F32.BF16 R32, R124.reuse, R34, RZ ;  /* 0x000000227c20723c */ /* 0x040fe400000418ff */
[----:B------:R-:W-:Y:S05]  /*ca70*/  IMAD.WIDE.U32 R44, R215, c[0x0][0x218], R44 ;  /* 0x00008600d72c7a25 */ /* 0x000fea00078e002c */
[----:B------:R-:W-:Y:S01]  /*ca80*/  IADD3 R0, P0, R44, UR38, RZ ;  /* 0x000000262c007c10 */ /* 0x000fe2000ff1e0ff */
[C---:B-----5:R-:W-:Y:S04]  /*ca90*/  HMMA.16816.F32.BF16 R36, R124.reuse, R40, RZ ;  /* 0x000000287c24723c */ /* 0x060fe800000418ff */
[----:B------:R-:W-:Y:S02]  /*caa0*/  IADD3.X R129, R45, UR10, R129, P0, !PT ;  /* 0x0000000a2d817c10 */ /* 0x000fe400087fe481 */
[C---:B------:R-:W-:Y:S02]  /*cab0*/  LEA R151, P0, R0.reuse, c[0x0][0x1f8], 0x1 ;  /* 0x00007e0000977a11 */ /* 0x040fe400078008ff */
[C---:B------:R-:W-:Y:S03]  /*cac0*/  HMMA.16816.F32.BF16 R40, R124.reuse, R42, RZ ;  /* 0x0000002a7c28723c */ /* 0x040fe600000418ff */
[----:B------:R-:W1:Y:S01]  /*cad0*/  SHFL.IDX PT, R132, R151, RZ, 0x181f ;  /* 0x00181fff97847589 */ /* 0x000e6200000e0000 */
[----:B------:R-:W-:Y:S04]  /*cae0*/  LEA.HI.X R150, R0, c[0x0][0x1fc], R129, 0x1, P0 ;  /* 0x00007f0000967a11 */ /* 0x000fe800000f0c81 */
[C---:B------:R-:W-:Y:S01]  /*caf0*/  HMMA.16816.F32.BF16 R44, R124.reuse, R48, RZ ;  /* 0x000000307c2c723c */ /* 0x040fe200000418ff */
[----:B------:R-:W-:Y:S05]  /*cb00*/  LDSM.16.M88.4 R128, [R206] ;  /* 0x00000000ce80783b */ /* 0x000fea0000000200 */
[----:B------:R-:W2:Y:S02]  /*cb10*/  SHFL.IDX PT, R142, R151, 0x1, 0x181f ;  /* 0x00381f00978e7f89 */ /* 0x000ea400000e0000 */
[----:B------:R-:W-:Y:S03]  /*cb20*/  HMMA.16816.F32.BF16 R48, R124, R50, RZ ;  /* 0x000000327c30723c */ /* 0x000fe600000418ff */
[----:B------:R-:W-:Y:S05]  /*cb30*/  SHFL.IDX PT, R143, R150, 0x2, 0x181f ;  /* 0x00581f00968f7f89 */ /* 0x000fea00000e0000 */
[C---:B------:R-:W-:Y:S01]  /*cb40*/  HMMA.16816.F32.BF16 R4, R144.reuse, R116, R4 ;  /* 0x000000749004723c */ /* 0x040fe20000041804 */
[----:B------:R-:W3:Y:S04]  /*cb50*/  SHFL.IDX PT, R140, R150, RZ, 0x181f ;  /* 0x00181fff968c7589 */ /* 0x000ee800000e0000 */
[-C--:B-1----:R-:W-:Y:S01]  /*cb60*/  IADD3 R148, P2, R132, R230.reuse, RZ ;  /* 0x000000e684947210 */ /* 0x082fe20007f5e0ff */
[----:B------:R-:W1:Y:S02]  /*cb70*/  SHFL.IDX PT, R0, R150, 0x1, 0x181f ;  /* 0x00381f0096007f89 */ /* 0x000e6400000e0000 */
[C---:B------:R-:W-:Y:S03]  /*cb80*/  HMMA.16816.F32.BF16 R8, R144.reuse, R118, R8 ;  /* 0x000000769008723c */ /* 0x040fe60000041808 */
[----:B------:R-:W-:Y:S01]  /*cb90*/  LDSM.16.M88.4 R116, [R205] ;  /* 0x00000000cd74783b */ /* 0x000fe20000000200 */
[-C--:B--2---:R-:W-:Y:S04]  /*cba0*/  IADD3 R154, P6, R142, R229.reuse, RZ ;  /* 0x000000e58e9a7210 */ /* 0x084fe80007fde0ff */
[C---:B------:R-:W-:Y:S01]  /*cbb0*/  HMMA.16816.F32.BF16 R12, R144.reuse, R120, R12 ;  /* 0x00000078900c723c */ /* 0x040fe2000004180c */
[----:B------:R-:W2:Y:S06]  /*cbc0*/  SHFL.IDX PT, R141, R151, 0x2, 0x181f ;  /* 0x00581f00978d7f89 */ /* 0x000eac00000e0000 */
[-C--:B------:R-:W-:Y:S01]  /*cbd0*/  IADD3 R120, P0, R132, R229.reuse, RZ ;  /* 0x000000e584787210 */ /* 0x080fe20007f1e0ff */
[C---:B------:R-:W-:Y:S01]  /*cbe0*/  HMMA.16816.F32.BF16 R16, R144.reuse, R122, R16 ;  /* 0x0000007a9010723c */ /* 0x040fe20000041810 */
[----:B------:R-:W4:Y:S03]  /*cbf0*/  LDSM.16.M88.4 R132, [R204] ;  /* 0x00000000cc84783b */ /* 0x000f260000000200 */
[C-C-:B---3--:R-:W-:Y:S02]  /*cc00*/  IMAD.X R149, R140.reuse, 0x1, R169.reuse, P2 ;  /* 0x000000018c957824 */ /* 0x148fe400010e06a9 */
[--C-:B------:R-:W-:Y:S01]  /*cc10*/  IMAD.X R121, R140, 0x1, R232.reuse, P0 ;  /* 0x000000018c797824 */ /* 0x100fe200000e06e8 */
[-C--:B------:R-:W-:Y:S01]  /*cc20*/  IADD3 R152, P0, R142, R230.reuse, RZ ;  /* 0x000000e68e987210 */ /* 0x080fe20007f1e0ff */
[C---:B------:R-:W-:Y:S01]  /*cc30*/  HMMA.16816.F32.BF16 R20, R144.reuse, R128, R20 ;  /* 0x000000809014723c */ /* 0x040fe20000041814 */
[----:B------:R-:W-:Y:S01]  /*cc40*/  @!PT LDS RZ, [RZ] ;  /* 0x00000000fffff984 */ /* 0x000fe20000000800 */
[----:B------:R-:W-:Y:S01]  /*cc50*/  @!PT LDS RZ, [RZ] ;  /* 0x00000000fffff984 */ /* 0x000fe20000000800 */
[----:B------:R-:W-:Y:S01]  /*cc60*/  @!PT LDS RZ, [RZ] ;  /* 0x00000000fffff984 */ /* 0x000fe20000000800 */
[----:B------:R3:W-:Y:S03]  /*cc70*/  LDGSTS.E.BYPASS.LTC128B.128 [R225], [R148.64], !P5 ;  /* 0x0000000094e17fae */ /* 0x0007e6000e901d6a */
[C-C-:B-1----:R-:W-:Y:S02]  /*cc80*/  IMAD.X R153, R0.reuse, 0x1, R169.reuse, P0 ;  /* 0x0000000100997824 */ /* 0x142fe400000e06a9 */
[----:B------:R1:W-:Y:S01]  /*cc90*/  LDGSTS.E.BYPASS.LTC128B.128 [R224], [R120.64], !P4 ;  /* 0x0000000078e07fae */ /* 0x0003e2000e101d6a */
[--C-:B------:R-:W-:Y:S01]  /*cca0*/  IMAD.X R155, R0, 0x1, R232.reuse, P6 ;  /* 0x00000001009b7824 */ /* 0x100fe200030e06e8 */
[C---:B------:R-:W-:Y:S03]  /*ccb0*/  HMMA.16816.F32.BF16 R24, R144.reuse, R130, R24 ;  /* 0x000000829018723c */ /* 0x040fe60000041818 */
[----:B------:R5:W-:Y:S01]  /*ccc0*/  LDGSTS.E.BYPASS.LTC128B.128 [R223], [R152.64], !P5 ;  /* 0x0000000098df7fae */ /* 0x000be2000e901d6a */
[C---:B--2---:R-:W-:Y:S02]  /*ccd0*/  IADD3 R140, P2, R141.reuse, R230, RZ ;  /* 0x000000e68d8c7210 */ /* 0x044fe40007f5e0ff */
[----:B------:R-:W-:Y:S02]  /*cce0*/  IADD3 R150, P0, R141, R229, RZ ;  /* 0x000000e58d967210 */ /* 0x000fe40007f1e0ff */
[----:B------:R5:W-:Y:S01]  /*ccf0*/  LDGSTS.E.BYPASS.LTC128B.128 [R222], [R154.64], !P4 ;  /* 0x000000009ade7fae */ /* 0x000be2000e101d6a */
[C---:B------:R-:W-:Y:S01]  /*cd00*/  IMAD.X R141, R143.reuse, 0x1, R169, P2 ;  /* 0x000000018f8d7824 */ /* 0x040fe200010e06a9 */
[C---:B------:R-:W-:Y:S04]  /*cd10*/  HMMA.16816.F32.BF16 R28, R144.reuse, R116, R28 ;  /* 0x00000074901c723c */ /* 0x040fe8000004181c */
[----:B------:R2:W-:Y:S01]  /*cd20*/  LDGSTS.E.BYPASS.LTC128B.128 [R225+0x2000], [R140.64], !P5 ;  /* 0x020000008ce17fae */ /* 0x0005e2000e901d6a */
[----:B------:R-:W-:Y:S01]  /*cd30*/  IMAD.X R151, R143, 0x1, R232, P0 ;  /* 0x000000018f977824 */ /* 0x000fe200000e06e8 */
[----:B------:R-:W-:Y:S02]  /*cd40*/  ISETP.GT.AND P0, PT, R168, UR6, PT ;  /* 0x00000006a8007c0c */ /* 0x000fe4000bf04270 */
[C---:B------:R-:W-:Y:S02]  /*cd50*/  HMMA.16816.F32.BF16 R32, R144.reuse, R118, R32 ;  /* 0x000000769020723c */ /* 0x040fe40000041820 */
[----:B------:R3:W-:Y:S05]  /*cd60*/  LDGSTS.E.BYPASS.LTC128B.128 [R225+0x5000], [R150.64], !P4 ;  /* 0x0500000096e17fae */ /* 0x0007ea000e101d6a */
[----:B-1----:R-:W1:Y:S01]  /*cd70*/  LDSM.16.M88.4 R120, [R211+0x8100] ;  /* 0x00810000d378783b */ /* 0x002e620000000200 */
[C---:B----4-:R-:W-:Y:S04]  /*cd80*/  HMMA.16816.F32.BF16 R36, R144.reuse, R132, R36 ;  /* 0x000000849024723c */ /* 0x050fe80000041824 */
[----:B------:R-:W0:Y:S04]  /*cd90*/  LDGDEPBAR ;  /* 0x00000000000079af */ /* 0x000e280000000000 */
[C---:B------:R-:W-:Y:S01]  /*cda0*/  HMMA.16816.F32.BF16 R40, R144.reuse, R134, R40 ;  /* 0x000000869028723c */ /* 0x040fe20000041828 */
[----:B------:R-:W4:Y:S05]  /*cdb0*/  LDSM.16.M88.4 R128, [R211+0x8900] ;  /* 0x00890000d380783b */ /* 0x000f2a0000000200 */
[----:B------:R-:W4:Y:S02]  /*cdc0*/  LDSM.16.M88.4 R116, [R211+0x9100] ;  /* 0x00910000d374783b */ /* 0x000f240000000200 */
[C---:B------:R-:W-:Y:S03]  /*cdd0*/  HMMA.16816.F32.BF16 R44, R144.reuse, R136, R44 ;  /* 0x00000088902c723c */ /* 0x040fe6000004182c */
[----:B------:R-:W4:Y:S05]  /*cde0*/  LDSM.16.M88.4 R132, [R211+0x9900] ;  /* 0x00990000d384783b */ /* 0x000f2a0000000200 */
[----:B------:R-:W-:Y:S01]  /*cdf0*/  HMMA.16816.F32.BF16 R48, R144, R138, R48 ;  /* 0x0000008a9030723c */ /* 0x000fe20000041830 */
[----:B--2---:R-:W2:Y:S05]  /*ce00*/  LDSM.16.M88.4 R140, [R211+0xa100] ;  /* 0x00a10000d38c783b */ /* 0x004eaa0000000200 */
[----:B---3--:R-:W3:Y:S05]  /*ce10*/  LDSM.16.M88.4 R148, [R211+0xa900] ;  /* 0x00a90000d394783b */ /* 0x008eea0000000200 */
[----:B------:R-:W2:Y:S01]  /*ce20*/  LDSM.16.M88.4 R136, [R202] ;  /* 0x00000000ca88783b */ /* 0x000ea20000000200 */
[C---:B-1----:R-:W-:Y:S04]  /*ce30*/  HMMA.16816.F32.BF16 R4, R172.reuse, R120, R4 ;  /* 0x00000078ac04723c */ /* 0x042fe80000041804 */
[----:B-----5:R-:W-:Y:S05]  /*ce40*/  LDSM.16.M88.4 R152, [R202+0x1000] ;  /* 0x00100000ca98783b */ /* 0x020fea0000000200 */
[----:B------:R-:W-:Y:S01]  /*ce50*/  LDSM.16.M88.4 R156, [R202+0x1800] ;  /* 0x00180000ca9c783b */ /* 0x000fe20000000200 */
[C---:B------:R-:W-:Y:S04]  /*ce60*/  HMMA.16816.F32.BF16 R8, R172.reuse, R122, R8 ;  /* 0x0000007aac08723c */ /* 0x040fe80000041808 */
[----:B------:R-:W1:Y:S04]  /*ce70*/  LDSM.16.M88.4 R120, [R202+0x800] ;  /* 0x00080000ca78783b */ /* 0x000e680000000200 */
[C---:B----4-:R-:W-:Y:S01]  /*ce80*/  HMMA.16816.F32.BF16 R12, R172.reuse, R128, R12 ;  /* 0x00000080ac0c723c */ /* 0x050fe2000004180c */
[----:B------:R-:W4:Y:S05]  /*ce90*/  LDSM.16.M88.4 R160, [R202+0x2000] ;  /* 0x00200000caa0783b */ /* 0x000f2a0000000200 */
[----:B------:R-:W-:Y:S02]  /*cea0*/  LDSM.16.M88.4 R164, [R202+0x5000] ;  /* 0x00500000caa4783b */ /* 0x000fe40000000200 */
[C---:B------:R-:W-:Y:S03]  /*ceb0*/  HMMA.16816.F32.BF16 R16, R172.reuse, R130, R16 ;  /* 0x00000082ac10723c */ /* 0x040fe60000041810 */
[----:B------:R-:W-:Y:S05]  /*cec0*/  LDSM.16.M88.4 R128, [R214+0xb100] ;  /* 0x00b10000d680783b */ /* 0x000fea0000000200 */
[C---:B------:R-:W-:Y:S08]  /*ced0*/  HMMA.16816.F32.BF16 R20, R172.reuse, R116, R20 ;  /* 0x00000074ac14723c */ /* 0x040ff00000041814 */
[C---:B------:R-:W-:Y:S01]  /*cee0*/  HMMA.16816.F32.BF16 R24, R172.reuse, R118, R24 ;  /* 0x00000076ac18723c */ /* 0x040fe20000041818 */
[----:B------:R-:W5:Y:S07]  /*cef0*/  LDSM.16.M88.4 R116, [R202+0x2800] ;  /* 0x00280000ca74783b */ /* 0x000f6e0000000200 */
[C---:B------:R-:W-:Y:S08]  /*cf00*/  HMMA.16816.F32.BF16 R28, R172.reuse, R132, R28 ;  /* 0x00000084ac1c723c */ /* 0x040ff0000004181c */
        /* <DEDUP_REMOVED lines=16> */
[----:B------:R-:W1:Y:S07]  /*d010*/  LDSM.16.M88.4 R152, [R201] ;  /* 0x00000000c998783b */ /* 0x000e6e0000000200 */
[C---:B------:R-:W-:Y:S08]  /*d020*/  HMMA.16816.F32.BF16 R28, R176.reuse, R156, R28 ;  /* 0x0000009cb01c723c */ /* 0x040ff0000004181c */
[C---:B------:R-:W-:Y:S01]  /*d030*/  HMMA.16816.F32.BF16 R32, R176.reuse, R158, R32 ;  /* 0x0000009eb020723c */ /* 0x040fe20000041820 */
[----:B------:R-:W1:Y:S07]  /*d040*/  LDSM.16.M88.4 R156, [R200] ;  /* 0x00000000c89c783b */ /* 0x000e6e0000000200 */
[C---:B----4-:R-:W-:Y:S08]  /*d050*/  HMMA.16816.F32.BF16 R36, R176.reuse, R160, R36 ;  /* 0x000000a0b024723c */ /* 0x050ff00000041824 */
[C---:B------:R-:W-:Y:S01]  /*d060*/  HMMA.16816.F32.BF16 R40, R176.reuse, R162, R40 ;  /* 0x000000a2b028723c */ /* 0x040fe20000041828 */
[----:B------:R-:W4:Y:S07]  /*d070*/  LDSM.16.M88.4 R160, [R199] ;  /* 0x00000000c7a0783b */ /* 0x000f2e0000000200 */
[C---:B-----5:R-:W-:Y:S08]  /*d080*/  HMMA.16816.F32.BF16 R44, R176.reuse, R116, R44 ;  /* 0x00000074b02c723c */ /* 0x060ff0000004182c */
[----:B------:R-:W-:Y:S01]  /*d090*/  HMMA.16816.F32.BF16 R48, R176, R118, R48 ;  /* 0x00000076b030723c */ /* 0x000fe20000041830 */
[----:B------:R-:W5:Y:S07]  /*d0a0*/  LDSM.16.M88.4 R116, [R198] ;  /* 0x00000000c674783b */ /* 0x000f6e0000000200 */
[C---:B------:R-:W-:Y:S08]  /*d0b0*/  HMMA.16816.F32.BF16 R4, R180.reuse, R128, R4 ;  /* 0x00000080b404723c */ /* 0x040ff00000041804 */
[C---:B------:R-:W-:Y:S01]  /*d0c0*/  HMMA.16816.F32.BF16 R8, R180.reuse, R130, R8 ;  /* 0x00000082b408723c */ /* 0x040fe20000041808 */
[----:B------:R-:W1:Y:S07]  /*d0d0*/  LDSM.16.M88.4 R128, [R197] ;  /* 0x00000000c580783b */ /* 0x000e6e0000000200 */
[C---:B------:R-:W-:Y:S08]  /*d0e0*/  HMMA.16816.F32.BF16 R12, R180.reuse, R132, R12 ;  /* 0x00000084b40c723c */ /* 0x040ff0000004180c */
[C---:B------:R-:W-:Y:S01]  /*d0f0*/  HMMA.16816.F32.BF16 R16, R180.reuse, R134, R16 ;  /* 0x00000086b410723c */ /* 0x040fe20000041810 */
[----:B------:R-:W4:Y:S07]  /*d100*/  LDSM.16.M88.4 R132, [R196] ;  /* 0x00000000c484783b */ /* 0x000f2e0000000200 */
[C---:B--2---:R-:W-:Y:S08]  /*d110*/  HMMA.16816.F32.BF16 R20, R180.reuse, R140, R20 ;  /* 0x0000008cb414723c */ /* 0x044ff00000041814 */
[C---:B------:R-:W-:Y:S01]  /*d120*/  HMMA.16816.F32.BF16 R24, R180.reuse, R142, R24 ;  /* 0x0000008eb418723c */ /* 0x040fe20000041818 */
[----:B------:R-:W2:Y:S07]  /*d130*/  LDSM.16.M88.4 R140, [R211+0xb100] ;  /* 0x00b10000d38c783b */ /* 0x000eae0000000200 */
[C---:B---3--:R-:W-:Y:S08]  /*d140*/  HMMA.16816.F32.BF16 R28, R180.reuse, R148, R28 ;  /* 0x00000094b41c723c */ /* 0x048ff0000004181c */
[C---:B------:R-:W-:Y:S01]  /*d150*/  HMMA.16816.F32.BF16 R32, R180.reuse, R150, R32 ;  /* 0x00000096b420723c */ /* 0x040fe20000041820 */
[----:B------:R-:W-:Y:S07]  /*d160*/  LDSM.16.M88.4 R148, [R211+0xc900] ;  /* 0x00c90000d394783b */ /* 0x000fee0000000200 */
[C---:B-1----:R-:W-:Y:S08]  /*d170*/  HMMA.16816.F32.BF16 R36, R180.reuse, R120, R36 ;  /* 0x00000078b424723c */ /* 0x042ff00000041824 */
[C---:B------:R-:W-:Y:S01]  /*d180*/  HMMA.16816.F32.BF16 R40, R180.reuse, R122, R40 ;  /* 0x0000007ab428723c */ /* 0x040fe20000041828 */
[----:B------:R-:W1:Y:S07]  /*d190*/  LDSM.16.M88.4 R120, [R211+0xb900] ;  /* 0x00b90000d378783b */ /* 0x000e6e0000000200 */
[C---:B------:R-:W-:Y:S08]  /*d1a0*/  HMMA.16816.F32.BF16 R44, R180.reuse, R136, R44 ;  /* 0x00000088b42c723c */ /* 0x040ff0000004182c */
        /* <DEDUP_REMOVED lines=8> */
[C---:B----4-:R-:W-:Y:S08]  /*d230*/  HMMA.16816.F32.BF16 R20, R184.reuse, R160, R20 ;  /* 0x000000a0b814723c */ /* 0x050ff00000041814 */
[C---:B------:R-:W-:Y:S01]  /*d240*/  HMMA.16816.F32.BF16 R24, R184.reuse, R162, R24 ;  /* 0x000000a2b818723c */ /* 0x040fe20000041818 */
[----:B------:R-:W-:Y:S07]  /*d250*/  LDSM.16.M88.4 R160, [R202+0x4800] ;  /* 0x00480000caa0783b */ /* 0x000fee0000000200 */
[C---:B-----5:R-:W-:Y:S08]  /*d260*/  HMMA.16816.F32.BF16 R28, R184.reuse, R116, R28 ;  /* 0x00000074b81c723c */ /* 0x060ff0000004181c */
[C---:B------:R-:W-:Y:S01]  /*d270*/  HMMA.16816.F32.BF16 R32, R184.reuse, R118, R32 ;  /* 0x00000076b820723c */ /* 0x040fe20000041820 */
[----:B------:R-:W4:Y:S07]  /*d280*/  LDSM.16.M88.4 R116, [R202+0x3000] ;  /* 0x00300000ca74783b */ /* 0x000f2e0000000200 */
[C---:B------:R-:W-:Y:S08]  /*d290*/  HMMA.16816.F32.BF16 R36, R184.reuse, R128, R36 ;  /* 0x00000080b824723c */ /* 0x040ff00000041824 */
[C---:B------:R-:W-:Y:S01]  /*d2a0*/  HMMA.16816.F32.BF16 R40, R184.reuse, R130, R40 ;  /* 0x00000082b828723c */ /* 0x040fe20000041828 */
[----:B------:R-:W5:Y:S07]  /*d2b0*/  LDSM.16.M88.4 R128, [R202+0x3800] ;  /* 0x00380000ca80783b */ /* 0x000f6e0000000200 */
[C---:B------:R-:W-:Y:S08]  /*d2c0*/  HMMA.16816.F32.BF16 R44, R184.reuse, R132, R44 ;  /* 0x00000084b82c723c */ /* 0x040ff0000004182c */
[----:B------:R-:W-:Y:S01]  /*d2d0*/  HMMA.16816.F32.BF16 R48, R184, R134, R48 ;  /* 0x00000086b830723c */ /* 0x000fe20000041830 */
[----:B------:R-:W4:Y:S07]  /*d2e0*/  LDSM.16.M88.4 R132, [R202+0x4000] ;  /* 0x00400000ca84783b */ /* 0x000f2e0000000200 */
[C---:B--2---:R-:W-:Y:S08]  /*d2f0*/  HMMA.16816.F32.BF16 R4, R188.reuse, R140, R4 ;  /* 0x0000008cbc04723c */ /* 0x044ff00000041804 */
[C---:B------:R-:W-:Y:S01]  /*d300*/  HMMA.16816.F32.BF16 R8, R188.reuse, R142, R8 ;  /* 0x0000008ebc08723c */ /* 0x040fe20000041808 */
[----:B------:R-:W2:Y:S01]  /*d310*/  LDSM.16.M88.4 R140, [R202+0x5800] ;  /* 0x00580000ca8c783b */ /* 0x000ea20000000200 */
[----:B------:R-:W-:Y:S04]  /*d320*/  DEPBAR.LE SB0, 0x0 ;  /* 0x000080000000791a */ /* 0x000fe80000000000 */
[----:B------:R-:W-:Y:S02]  /*d330*/  BAR.SYNC.DEFER_BLOCKING 0x0 ;  /* 0x0000000000007b1d */ /* 0x000fe40000010000 */
[C---:B-1----:R-:W-:Y:S08]  /*d340*/  HMMA.16816.F32.BF16 R12, R188.reuse, R120, R12 ;  /* 0x00000078bc0c723c */ /* 0x042ff0000004180c */
        /* <DEDUP_REMOVED lines=19> */
[C---:B--2---:R-:W-:Y:S08]  /*d480*/  HMMA.16816.F32.BF16 R44, R192.reuse, R140, R44 ;  /* 0x0000008cc02c723c */ /* 0x044ff0000004182c */
        /* <DEDUP_REMOVED lines=33> */
[----:B------:R-:W5:Y:S01]  /*d6a0*/  SHFL.IDX PT, R116, R136, 0x2, 0x181f ;  /* 0x00581f0088747f89 */ /* 0x000f6200000e0000 */
[C---:B-1----:R-:W-:Y:S02]  /*d6b0*/  IADD3 R122, P0, R119.reuse, R230, RZ ;  /* 0x000000e6777a7210 */ /* 0x042fe40007f1e0ff */
[-C--:B------:R-:W-:Y:S03]  /*d6c0*/  IADD3 R128, P2, R119, R229.reuse, RZ ;  /* 0x000000e577807210 */ /* 0x080fe60007f5e0ff */
[C-C-:B--2---:R-:W-:Y:S01]  /*d6d0*/  IMAD.X R123, R120.reuse, 0x1, R169.reuse, P0 ;  /* 0x00000001787b7824 */ /* 0x144fe200000e06a9 */
[----:B------:R-:W-:Y:S02]  /*d6e0*/  IADD3.X R129, R120, R232, RZ, P2, !PT ;  /* 0x000000e878817210 */ /* 0x000fe400017fe4ff */
[CC--:B---3--:R-:W-:Y:S02]  /*d6f0*/  IADD3 R130, P0, R117.reuse, R230.reuse, RZ ;  /* 0x000000e675827210 */ /* 0x0c8fe40007f1e0ff */
[----:B------:R1:W-:Y:S01]  /*d700*/  LDGSTS.E.BYPASS.LTC128B.128 [R217+0x8100], [R122.64], !P5 ;  /* 0x081000007ad97fae */ /* 0x0003e2000e901d6a */
[-C--:B------:R-:W-:Y:S02]  /*d710*/  IADD3 R132, P6, R117, R229.reuse, RZ ;  /* 0x000000e575847210 */ /* 0x080fe40007fde0ff */
[----:B----4-:R-:W-:Y:S01]  /*d720*/  IMAD.X R131, R118, 0x1, R169, P0 ;  /* 0x0000000176837824 */ /* 0x010fe200000e06a9 */
[----:B------:R1:W-:Y:S01]  /*d730*/  LDGSTS.E.BYPASS.LTC128B.128 [R217+0xb100], [R128.64], !P4 ;  /* 0x0b10000080d97fae */ /* 0x0003e2000e101d6a */
[----:B-----5:R-:W-:Y:S01]  /*d740*/  IADD3 R120, P2, R0, R230, RZ ;  /* 0x000000e600787210 */ /* 0x020fe20007f5e0ff */
[--C-:B------:R-:W-:Y:S02]  /*d750*/  IMAD.X R133, R118, 0x1, R232.reuse, P6 ;  /* 0x0000000176857824 */ /* 0x100fe400030e06e8 */
[----:B------:R1:W-:Y:S01]  /*d760*/  LDGSTS.E.BYPASS.LTC128B.128 [R217+0x9100], [R130.64], !P5 ;  /* 0x0910000082d97fae */ /* 0x0003e2000e901d6a */
[----:B------:R-:W-:Y:S02]  /*d770*/  IADD3 R134, P0, R0, R229, RZ ;  /* 0x000000e500867210 */ /* 0x000fe40007f1e0ff */
[C---:B------:R-:W-:Y:S01]  /*d780*/  IADD3.X R121, R116.reuse, R169, RZ, P2, !PT ;  /* 0x000000a974797210 */ /* 0x040fe200017fe4ff */
[----:B------:R1:W-:Y:S02]  /*d790*/  LDGSTS.E.BYPASS.LTC128B.128 [R217+0xc100], [R132.64], !P4 ;  /* 0x0c10000084d97fae */ /* 0x0003e4000e101d6a */
[----:B------:R-:W-:Y:S02]  /*d7a0*/  IMAD.X R135, R116, 0x1, R232, P0 ;  /* 0x0000000174877824 */ /* 0x000fe400000e06e8 */
[----:B------:R1:W-:Y:S04]  /*d7b0*/  LDGSTS.E.BYPASS.LTC128B.128 [R217+0xa100], [R120.64], !P5 ;  /* 0x0a10000078d97fae */ /* 0x0003e8000e901d6a */
[----:B------:R1:W-:Y:S02]  /*d7c0*/  LDGSTS.E.BYPASS.LTC128B.128 [R217+0xd100], [R134.64], !P4 ;  /* 0x0d10000086d97fae */ /* 0x0003e4000e101d6a */
.L_x_198:
[----:B-1----:R-:W-:Y:S01]  /*d7d0*/  IMAD.MOV.U32 R122, RZ, RZ, R220 ;  /* 0x000000ffff7a7224 */ /* 0x002fe200078e00dc */
[----:B------:R-:W-:Y:S01]  /*d7e0*/  PLOP3.LUT P2, PT, PT, PT, UP1, 0x80, 0x0 ;  /* 0x000000000000781c */ /* 0x000fe20003f4f018 */
[----:B------:R-:W0:Y:S01]  /*d7f0*/  LDGDEPBAR ;  /* 0x00000000000079af */ /* 0x000e220000000000 */
[----:B------:R-:W-:Y:S01]  /*d800*/  PLOP3.LUT P0, PT, PT, PT, UP1, 0x80, 0x0 ;  /* 0x000000000000781c */ /* 0x000fe20003f0f018 */
[----:B------:R-:W-:Y:S02]  /*d810*/  IMAD R128, R168, -0x60, RZ ;  /* 0xffffffa0a8807824 */ /* 0x000fe400078e02ff */
[----:B------:R-:W-:Y:S03]  /*d820*/  IMAD.U32 R116, RZ, RZ, UR11 ;  /* 0x0000000bff747e24 */ /* 0x000fe6000f8e00ff */
[----:B------:R-:W-:Y:S04]  /*d830*/  IADD3 R117, -R221, 0x1, R128 ;  /* 0x00000001dd757810 */ /* 0x000fe80007ffe180 */
[----:B------:R-:W-:Y:S01]  /*d840*/  IADD3 R116, R117, -c[0x0][0x168], R116 ;  /* 0x80005a0075747a10 */ /* 0x000fe20007ffe074 */
[----:B------:R-:W-:Y:S03]  /*d850*/  @P2 IMAD.HI.U32 R0, R220, c[0x0][0x2c8], RZ ;  /* 0x0000b200dc002a27 */ /* 0x000fe600078e00ff */
[----:B------:R-:W-:Y:S02]  /*d860*/  IADD3 R118, R116, c[0x0][0x328], RZ ;  /* 0x0000ca0074767a10 */ /* 0x000fe40007ffe0ff */
[----:B------:R-:W-:Y:S01]  /*d870*/  @P0 SHF.R.U32.HI R122, RZ, c[0x0][0x2cc], R0 ;  /* 0x0000b300ff7a0a19 */ /* 0x000fe20000011600 */
[----:B------:R-:W-:Y:S01]  /*d880*/  IMAD.IADD R0, R128, 0x1, -R221 ;  /* 0x0000000180007824 */ /* 0x000fe200078e0add */
[----:B------:R-:W-:Y:S02]  /*d890*/  PLOP3.LUT P0, PT, PT, PT, UP0, 0x40, 0x0 ;  /* 0x000000000000781c */ /* 0x000fe40003f0e808 */
[----:B------:R-:W-:Y:S01]  /*d8a0*/  IADD3 R116, R116, UR13, RZ ;  /* 0x0000000d74747c10 */ /* 0x000fe2000fffe0ff */
[----:B------:R-:W1:Y:S02]  /*d8b0*/  SHFL.IDX PT, R119, R122, RZ, 0x1c1f ;  /* 0x001c1fff7a777589 */ /* 0x000e6400000e0000 */
[--C-:B-1----:R-:W-:Y:S02]  /*d8c0*/  IMAD.IADD R130, R118, 0x1, R119.reuse ;  /* 0x0000000176827824 */ /* 0x102fe400078e0277 */
[----:B------:R-:W-:Y:S06]  /*d8d0*/  IMAD.IADD R129, R116, 0x1, R119 ;  /* 0x0000000174817824 */ /* 0x000fec00078e0277 */
[----:B------:R-:W-:-:S05]  /*d8e0*/  @P0 BRA `(.L_x_199) ;  /* 0x0000019000000947 */ /* 0x000fca0003800000 */
[----:B------:R-:W-:Y:S01]  /*d8f0*/  MOV R117, c[0x0][0x2ac] ;  /* 0x0000ab0000757a02 */ /* 0x000fe20000000f00 */
        /* <DEDUP_REMOVED lines=14> */
.L_x_201:
[----:B------:R-:W-:Y:S04]  /*d9e0*/  MOV R117, c[0x0][0x32c] ;  /* 0x0000cb0000757a02 */ /* 0x000fe80000000f00 */
[----:B------:R-:W-:Y:S11]  /*d9f0*/  ISETP.NE.AND P0, PT, R117, 0x1, PT ;  /* 0x000000017500780c */ /* 0x000ff60003f05270 */
[----:B------:R-:W-:Y:S02]  /*da00*/  @!UPT UIADD3 URZ, URZ, URZ, URZ ;  /* 0x0000003f3f3ff290 */ /* 0x000fe4000fffe03f */
[----:B------:R-:W-:Y:S05]  /*da10*/  @P0 IMAD.HI.U32 R117, R119, c[0x0][0x330], RZ ;  /* 0x0000cc0077750a27 */ /* 0x000fea00078e00ff */
[----:B------:R-:W-:Y:S02]  /*da20*/  @P0 SHF.R.U32.HI R119, RZ, c[0x0][0x334], R117 ;  /* 0x0000cd00ff770a19 */ /* 0x000fe40000011675 */
.L_x_202:
[----:B------:R-:W-:Y:S05]  /*da30*/  BSYNC B0 ;  /* 0x0000000000007941 */ /* 0x000fea0003800000 */
.L_x_200:
[----:B------:R-:W-:Y:S05]  /*da40*/  IMAD R120, R119, c[0x0][0x32c], R0 ;  /* 0x0000cb0077787a24 */ /* 0x000fea00078e0200 */
[----:B------:R-:W-:Y:S02]  /*da50*/  IADD3 R117, R120, c[0x0][0x32c], RZ ;  /* 0x0000cb0078757a10 */ /* 0x000fe40007ffe0ff */
[----:B------:R-:W-:Y:S02]  /*da60*/  IMNMX R129, R129, R120, !PT ;  /* 0x0000007881817217 */ /* 0x000fe40007800200 */
[----:B------:R-:W-:Y:S02]  /*da70*/  IMNMX R130, R130, R117, PT ;  /* 0x0000007582827217 */ /* 0x000fe40003800200 */
.L_x_199:
[C---:B------:R-:W-:Y:S02]  /*da80*/  ISETP.GE.AND P0, PT, R128.reuse, 0x2, PT ;  /* 0x000000028000780c */ /* 0x040fe40003f06270 */
[----:B------:R-:W-:Y:S02]  /*da90*/  ISETP.GE.AND P2, PT, R128, 0x9, PT ;  /* 0x000000098000780c */ /* 0x000fe40003f46270 */
[----:B------:R-:W-:Y:S02]  /*daa0*/  LOP3.LUT R226, R226, 0xffefffff, RZ, 0xc0, !PT ;  /* 0xffefffffe2e27812 */ /* 0x000fe400078ec0ff */
[----:B------:R-:W-:Y:S07]  /*dab0*/  ISETP.GE.AND P6, PT, R128, 0x59, PT ;  /* 0x000000598000780c */ /* 0x000fee0003fc6270 */
[----:B------:R-:W-:Y:S02]  /*dac0*/  @P0 LOP3.LUT R226, R226, 0x100000, RZ, 0xfc, !PT ;  /* 0x00100000e2e20812 */ /* 0x000fe400078efcff */
[----:B------:R-:W-:Y:S02]  /*dad0*/  ISETP.GT.AND P0, PT, R129, 0x1, !P0 ;  /* 0x000000018100780c */ /* 0x000fe40004704270 */
[----:B------:R-:W-:Y:S02]  /*dae0*/  LOP3.LUT R226, R226, 0xfff7ffff, RZ, 0xc0, !PT ;  /* 0xfff7ffffe2e27812 */ /* 0x000fe400078ec0ff */
[----:B------:R-:W-:Y:S02]  /*daf0*/  ISETP.LT.OR P0, PT, R130, 0x2, P0 ;  /* 0x000000028200780c */ /* 0x000fe40000701670 */
[----:B------:R-:W-:Y:S02]  /*db00*/  @P2 LOP3.LUT R226, R226, 0x80000, RZ, 0xfc, !PT ;  /* 0x00080000e2e22812 */ /* 0x000fe400078efcff */
[----:B------:R-:W-:Y:S02]  /*db10*/  FSEL R251, R5, -INF , !P0 ;  /* 0xff80000005fb7808 */ /* 0x000fe40004000000 */
[C---:B------:R-:W-:Y:S02]  /*db20*/  ISETP.GT.AND P0, PT, R129.reuse, 0x8, !P2 ;  /* 0x000000088100780c */ /* 0x040fe40005704270 */
        /* <DEDUP_REMOVED lines=10> */
[C---:B------:R-:W-:Y:S04]  /*dbd0*/  ISETP.GT.AND P0, PT, R129.reuse, 0x10, !P2 ;  /* 0x000000108100780c */ /* 0x040fe80005704270 */
        /* <DEDUP_REMOVED lines=11> */
[C---:B------:R-:W-:Y:S01]  /*dc90*/  ISETP.GT.AND P0, PT, R129.reuse, 0x18, !P2 ;  /* 0x000000188100780c */ /* 0x040fe20005704270 */
[----:B------:R-:W1:Y:S03]  /*dca0*/  SHFL.IDX PT, R13, R122, 0x1, 0x1c1f ;  /* 0x003c1f007a0d7f89 */ /* 0x000e6600000e0000 */
        /* <DEDUP_REMOVED lines=8> */
[----:B------:R-:W-:Y:S01]  /*dd30*/  ISETP.GE.AND P2, PT, R128, 0x21, PT ;  /* 0x000000218000780c */ /* 0x000fe20003f46270 */
[--C-:B-1----:R-:W-:Y:S01]  /*dd40*/  IMAD.IADD R118, R118, 0x1, R13.reuse ;  /* 0x0000000176767824 */ /* 0x102fe200078e020d */
[----:B------:R-:W-:Y:S01]  /*dd50*/  LOP3.LUT R226, R226, 0xffffdfff, RZ, 0xc0, !PT ;  /* 0xffffdfffe2e27812 */ /* 0x000fe200078ec0ff */
[----:B------:R-:W-:Y:S01]  /*dd60*/  IMAD.IADD R5, R116, 0x1, R13 ;  /* 0x0000000174057824 */ /* 0x000fe200078e020d */
        /* <DEDUP_REMOVED lines=82> */
[----:B------:R-:W-:Y:S02]  /*e290*/  @P2 LOP3.LUT R226, R226, 0x1, RZ, 0xfc, !PT ;  /* 0x00000001e2e22812 */ /* 0x000fe400078efcff */
[----:B------:R-:W-:Y:S02]  /*e2a0*/  ISETP.GE.AND P2, PT, R128, 0x1, PT ;  /* 0x000000018000780c */ /* 0x000fe40003f46270 */
[C---:B------:R-:W-:Y:S02]  /*e2b0*/  ISETP.GT.AND P0, PT, R129.reuse, 0x58, !P6 ;  /* 0x000000588100780c */ /* 0x040fe40007704270 */
[----:B------:R-:W-:Y:S02]  /*e2c0*/  LOP3.LUT R226, R226, 0xffdfffff, RZ, 0xc0, !PT ;  /* 0xffdfffffe2e27812 */ /* 0x000fe400078ec0ff */
[----:B------:R-:W-:Y:S04]  /*e2d0*/  ISETP.LT.OR P0, PT, R130, 0x59, P0 ;  /* 0x000000598200780c */ /* 0x000fe80000701670 */
[----:B------:R-:W-:Y:S02]  /*e2e0*/  FSEL R120, R48, -INF , !P0 ;  /* 0xff80000030787808 */ /* 0x000fe40004000000 */
[C---:B------:R-:W-:Y:S02]  /*e2f0*/  ISETP.GT.AND P0, PT, R129.reuse, RZ, !P2 ;  /* 0x000000ff8100720c */ /* 0x040fe40005704270 */
        /* <DEDUP_REMOVED lines=25> */
.L_x_205:
[----:B------:R-:W-:Y:S04]  /*e490*/  MOV R4, c[0x0][0x32c] ;  /* 0x0000cb0000047a02 */ /* 0x000fe80000000f00 */
[----:B------:R-:W-:Y:S11]  /*e4a0*/  ISETP.NE.AND P0, PT, R4, 0x1, PT ;  /* 0x000000010400780c */ /* 0x000ff60003f05270 */
[----:B------:R-:W-:Y:S02]  /*e4b0*/  @!UPT UIADD3 URZ, URZ, URZ, URZ ;  /* 0x0000003f3f3ff290 */ /* 0x000fe4000fffe03f */
[----:B------:R-:W-:Y:S05]  /*e4c0*/  @P0 IMAD.HI.U32 R4, R13, c[0x0][0x330], RZ ;  /* 0x0000cc000d040a27 */ /* 0x000fea00078e00ff */
[----:B------:R-:W-:Y:S02]  /*e4d0*/  @P0 SHF.R.U32.HI R13, RZ, c[0x0][0x334], R4 ;  /* 0x0000cd00ff0d0a19 */ /* 0x000fe40000011604 */
.L_x_206:
[----:B------:R-:W-:Y:S05]  /*e4e0*/  BSYNC B0 ;  /* 0x0000000000007941 */ /* 0x000fea0003800000 */
.L_x_204:
[----:B------:R-:W-:Y:S05]  /*e4f0*/  IMAD R0, R13, c[0x0][0x32c], R0 ;  /* 0x0000cb000d007a24 */ /* 0x000fea00078e0200 */
[----:B------:R-:W-:Y:S02]  /*e500*/  IADD3 R13, R0, c[0x0][0x32c], RZ ;  /* 0x0000cb00000d7a10 */ /* 0x000fe40007ffe0ff */
[----:B------:R-:W-:Y:S02]  /*e510*/  IMNMX R5, R5, R0, !PT ;  /* 0x0000000005057217 */ /* 0x000fe40007800200 */
[----:B------:R-:W-:Y:S02]  /*e520*/  IMNMX R118, R118, R13, PT ;  /* 0x0000000d76767217 */ /* 0x000fe40003800200 */
.L_x_203:
[----:B------:R-:W-:Y:S02]  /*e530*/  LOP3.LUT P0, RZ, R226, 0x200000, RZ, 0xc0, !PT ;  /* 0x00200000e2ff7812 */ /* 0x000fe4000780c0ff */
[----:B------:R-:W-:Y:S02]  /*e540*/  FMNMX.FTZ R4, R8, R3, !PT ;  /* 0x0000000308047209 */ /* 0x000fe40007810000 */
[----:B------:R-:W-:Y:S02]  /*e550*/  ISETP.GT.AND P0, PT, R5, RZ, !P0 ;  /* 0x000000ff0500720c */ /* 0x000fe40004704270 */
        /* <DEDUP_REMOVED lines=76> */
[C---:B------:R-:W-:Y:S02]  /*ea20*/  ISETP.GT.AND P0, PT, R5.reuse, 0x29, !P0 ;  /* 0x000000290500780c */ /* 0x040fe40004704270 */
[----:B------:R-:W-:Y:S02]  /*ea30*/  FMNMX.FTZ R7, R44, R13, !PT ;  /* 0x0000000d2c077209 */ /* 0x000fe40007810000 */
[----:B------:R-:W-:Y:S02]  /*ea40*/  ISETP.LT.OR P0, PT, R118, 0x2a, P0 ;  /* 0x0000002a7600780c */ /* 0x000fe40000701670 */
[----:B------:R-:W-:Y:S01]  /*ea50*/  ISETP.GT.AND P6, PT, R5, 0x58, !P6 ;  /* 0x000000580500780c */ /* 0x000fe200077c4270 */
[----:B------:R-:W1:Y:S01]  /*ea60*/  SHFL.BFLY PT, R6, R7, 0x2, 0x1f ;  /* 0x0c401f0007067f89 */ /* 0x000e6200000e0000 */
[----:B------:R-:W-:Y:S02]  /*ea70*/  FSEL R157, R27, -INF , !P0 ;  /* 0xff8000001b9d7808 */ /* 0x000fe40004000000 */
[----:B------:R-:W-:Y:S02]  /*ea80*/  LOP3.LUT P0, RZ, R226, 0x200, RZ, 0xc0, !PT ;  /* 0x00000200e2ff7812 */ /* 0x000fe4000780c0ff */
[----:B------:R-:W-:Y:S02]  /*ea90*/  FMNMX.FTZ R0, R157, R0, !PT ;  /* 0x000000009d007209 */ /* 0x000fe40007810000 */
[C---:B------:R-:W-:Y:S02]  /*eaa0*/  ISETP.GT.AND P0, PT, R5.reuse, 0x30, !P0 ;  /* 0x000000300500780c */ /* 0x040fe40004704270 */
        /* <DEDUP_REMOVED lines=11> */
[----:B------:R-:W-:Y:S01]  /*eb60*/  LOP3.LUT P0, RZ, R226, 0x80, RZ, 0xc0, !PT ;  /* 0x00000080e2ff7812 */ /* 0x000fe2000780c0ff */
[----:B------:R-:W-:Y:S01]  /*eb70*/  LDSM.16.MT88.4 R28, [R209+0x3100] ;  /* 0x00310000d11c783b */ /* 0x000fe20000004200 */
[----:B------:R-:W-:Y:S02]  /*eb80*/  FMNMX.FTZ R0, R167, R0, !PT ;  /* 0x00000000a7007209 */ /* 0x000fe40007810000 */
[----:B------:R-:W-:Y:S02]  /*eb90*/  ISETP.GT.AND P0, PT, R5, 0x38, !P0 ;  /* 0x000000380500780c */ /* 0x000fe40004704270 */
[----:B------:R-:W-:Y:S02]  /*eba0*/  FSEL R13, R51, -INF , !P2 ;  /* 0xff800000330d7808 */ /* 0x000fe40005000000 */
        /* <DEDUP_REMOVED lines=14> */
[----:B------:R-:W-:Y:S02]  /*ec90*/  ISETP.GT.AND P0, PT, R5, 0x41, !P0 ;  /* 0x000000410500780c */ /* 0x000fe40004704270 */
[----:B-1----:R-:W-:Y:S02]  /*eca0*/  FMNMX.FTZ R6, R7, R6, !PT ;  /* 0x0000000607067209 */ /* 0x002fe40007810000 */
[----:B------:R-:W-:Y:S03]  /*ecb0*/  ISETP.LT.OR P0, PT, R118, 0x42, P0 ;  /* 0x000000427600780c */ /* 0x000fe60000701670 */
[----:B------:R-:W1:Y:S01]  /*ecc0*/  SHFL.BFLY PT, R15, R6, 0x1, 0x1f ;  /* 0x0c201f00060f7f89 */ /* 0x000e6200000e0000 */
        /* <DEDUP_REMOVED lines=20> */
[----:B------:R-:W-:Y:S04]  /*ee10*/  FSEL R47, R47, -INF , !P0 ;  /* 0xff8000002f2f7808 */ /* 0x000fe80004000000 */
        /* <DEDUP_REMOVED lines=16> */
[----:B------:R-:W-:Y:S01]  /*ef20*/  LDSM.16.MT88.4 R40, [R208+0x4900] ;  /* 0x00490000d028783b */ /* 0x000fe20000004200 */
[--C-:B------:R-:W-:Y:S01]  /*ef30*/  FFMA.FTZ R119, R119, c[0x0][0x2d0], -R46.reuse ;  /* 0x0000b40077777a23 */ /* 0x100fe2000001082e */
[----:B-1----:R-:W-:Y:S01]  /*ef40*/  FMNMX.FTZ R5, R7, R4, !PT ;  /* 0x0000000407057209 */ /* 0x002fe20007810000 */
[--C-:B------:R-:W-:Y:S02]  /*ef50*/  FFMA.FTZ R122, R249, c[0x0][0x2d0], -R46.reuse ;  /* 0x0000b400f97a7a23 */ /* 0x100fe4000001082e */
[--C-:B------:R-:W-:Y:S02]  /*ef60*/  FFMA.FTZ R128, R245, c[0x0][0x2d0], -R46.reuse ;  /* 0x0000b400f5807a23 */ /* 0x100fe4000001082e */
[----:B------:R-:W1:Y:S01]  /*ef70*/  MUFU.EX2 R15, R15 ;  /* 0x0000000f000f7308 */ /* 0x000e620000000800 */
[----:B------:R-:W2:Y:S01]  /*ef80*/  SHFL.BFLY PT, R4, R5, 0x1, 0x1f ;  /* 0x0c201f0005047f89 */ /* 0x000ea200000e0000 */
[--C-:B------:R-:W-:Y:S02]  /*ef90*/  FFMA.FTZ R141, R141, c[0x0][0x2d0], -R46.reuse ;  /* 0x0000b4008d8d7a23 */ /* 0x100fe4000001082e */
[--C-:B------:R-:W-:Y:S02]  /*efa0*/  FFMA.FTZ R130, R239, c[0x0][0x2d0], -R46.reuse ;  /* 0x0000b400ef827a23 */ /* 0x100fe4000001082e */
[--C-:B------:R-:W-:Y:S02]  /*efb0*/  FFMA.FTZ R132, R155, c[0x0][0x2d0], -R46.reuse ;  /* 0x0000b4009b847a23 */ /* 0x100fe4000001082e */
[--C-:B------:R-:W-:Y:S02]  /*efc0*/  FFMA.FTZ R149, R149, c[0x0][0x2d0], -R46.reuse ;  /* 0x0000b40095957a23 */ /* 0x100fe4000001082e */
[----:B------:R-:W-:Y:S01]  /*efd0*/  MUFU.EX2 R14, R14 ;  /* 0x0000000e000e7308 */ /* 0x000fe20000000800 */
[--C-:B------:R-:W-:Y:S02]  /*efe0*/  FFMA.FTZ R138, R233, c[0x0][0x2d0], -R46.reuse ;  /* 0x0000b400e98a7a23 */ /* 0x100fe4000001082e */
[--C-:B------:R-:W-:Y:S02]  /*eff0*/  FFMA.FTZ R159, R159, c[0x0][0x2d0], -R46.reuse ;  /* 0x0000b4009f9f7a23 */ /* 0x100fe4000001082e */
[--C-:B------:R-:W-:Y:S02]  /*f000*/  FFMA.FTZ R140, R171, c[0x0][0x2d0], -R46.reuse ;  /* 0x0000b400ab8c7a23 */ /* 0x100fe4000001082e */
[--C-:B------:R-:W-:Y:S02]  /*f010*/  FFMA.FTZ R163, R163, c[0x0][0x2d0], -R46.reuse ;  /* 0x0000b400a3a37a23 */ /* 0x100fe4000001082e */
[--C-:B------:R-:W-:Y:S01]  /*f020*/  FFMA.FTZ R150, R153, c[0x0][0x2d0], -R46.reuse ;  /* 0x0000b40099967a23 */ /* 0x100fe2000001082e */
[----:B------:R-:W3:Y:S01]  /*f030*/  MUFU.EX2 R49, R49 ;  /* 0x0000003100317308 */ /* 0x000ee20000000800 */
[--C-:B------:R-:W-:Y:S02]  /*f040*/  FFMA.FTZ R143, R143, c[0x0][0x2d0], -R46.reuse ;  /* 0x0000b4008f8f7a23 */ /* 0x100fe4000001082e */
[--C-:B------:R-:W-:Y:S01]  /*f050*/  FFMA.FTZ R137, R137, c[0x0][0x2d0], -R46.reuse ;  /* 0x0000b40089897a23 */ /* 0x100fe2000001082e */
[----:B-1----:R-:W-:Y:S01]  /*f060*/  F2FP.BF16.PACK_AB R16, R15, R48 ;  /* 0x000000300f10723e */ /* 0x002fe200000010ff */
[--C-:B------:R-:W-:Y:S01]  /*f070*/  FFMA.FTZ R123, R123, c[0x0][0x2d0], -R46.reuse ;  /* 0x0000b4007b7b7a23 */ /* 0x100fe2000001082e */
[----:B--2---:R-:W-:Y:S01]  /*f080*/  FMNMX.FTZ R12, R5, R4, !PT ;  /* 0x00000004050c7209 */ /* 0x004fe20007810000 */
[----:B------:R-:W-:Y:S02]  /*f090*/  FMUL.FTZ R4, R3, c[0x0][0x2d0] ;  /* 0x0000b40003047a20 */ /* 0x000fe40000410000 */
[--C-:B------:R-:W-:Y:S01]  /*f0a0*/  FFMA.FTZ R158, R121, c[0x0][0x2d0], -R46.reuse ;  /* 0x0000b400799e7a23 */ /* 0x100fe2000001082e */
[C---:B------:R-:W-:Y:S01]  /*f0b0*/  FSETP.NEU.FTZ.AND P0, PT, R12.reuse, -INF , PT ;  /* 0xff8000000c00780b */ /* 0x040fe20003f1d000 */
[----:B------:R-:W-:Y:S01]  /*f0c0*/  FMUL.FTZ R118, R12, c[0x0][0x2d0] ;  /* 0x0000b4000c767a20 */ /* 0x000fe20000410000 */
[----:B------:R-:W1:Y:S01]  /*f0d0*/  MUFU.EX2 R3, R4 ;  /* 0x0000000400037308 */ /* 0x000e620000000800 */
[----:B------:R-:W-:Y:S01]  /*f0e0*/  FFMA.FTZ R120, R120, c[0x0][0x2d0], -R46 ;  /* 0x0000b40078787a23 */ /* 0x000fe2000001082e */
[----:B------:R-:W-:Y:S02]  /*f0f0*/  FSEL R5, R12, RZ, P0 ;  /* 0x000000ff0c057208 */ /* 0x000fe40000000000 */
[----:B------:R-:W-:Y:S02]  /*f100*/  FSEL R118, R118, RZ, P0 ;  /* 0x000000ff76767208 */ /* 0x000fe40000000000 */
[----:B------:R-:W-:Y:S01]  /*f110*/  ISETP.GT.AND P0, PT, R168, UR6, PT ;  /* 0x00000006a8007c0c */ /* 0x000fe2000bf04270 */
[----:B------:R-:W-:Y:S02]  /*f120*/  FADD.FTZ R5, -R5, R2 ;  /* 0x0000000205057221 */ /* 0x000fe40000010100 */
[--C-:B------:R-:W-:Y:S01]  /*f130*/  FFMA.FTZ R50, R11, c[0x0][0x2d0], -R118.reuse ;  /* 0x0000b4000b327a23 */ /* 0x100fe20000010876 */
[----:B------:R-:W-:Y:S01]  /*f140*/  MUFU.EX2 R119, R119 ;  /* 0x0000007700777308 */ /* 0x000fe20000000800 */
[----:B------:R-:W2:Y:S01]  /*f150*/  LDSM.16.MT88.4 R8, [R212+0x100] ;  /* 0x00010000d408783b */ /* 0x000ea20000004200 */
[--C-:B------:R-:W-:Y:S01]  /*f160*/  FFMA.FTZ R117, R25, c[0x0][0x2d0], -R118.reuse ;  /* 0x0000b40019757a23 */ /* 0x100fe20000010876 */
[----:B---3--:R-:W-:Y:S01]  /*f170*/  F2FP.BF16.PACK_AB R18, R49, R14 ;  /* 0x0000000e3112723e */ /* 0x008fe200000010ff */
[--C-:B------:R-:W-:Y:S02]  /*f180*/  FFMA.FTZ R116, R21, c[0x0][0x2d0], -R118.reuse ;  /* 0x0000b40015747a23 */ /* 0x100fe40000010876 */
[--C-:B------:R-:W-:Y:S02]  /*f190*/  FFMA.FTZ R51, R17, c[0x0][0x2d0], -R118.reuse ;  /* 0x0000b40011337a23 */ /* 0x100fe40000010876 */
[----:B------:R-:W-:Y:S01]  /*f1a0*/  FMUL.FTZ R2, R5, c[0x0][0x2d0] ;  /* 0x0000b40005027a20 */ /* 0x000fe20000410000 */
[----:B------:R-:W3:Y:S01]  /*f1b0*/  LDSM.16.MT88.4 R20, [R210+0x100] ;  /* 0x00010000d214783b */ /* 0x000ee20000004200 */
[----:B------:R-:W-:Y:S01]  /*f1c0*/  MUFU.EX2 R117, R117 ;  /* 0x0000007500757308 */ /* 0x000fe20000000800 */
[--C-:B------:R-:W-:Y:S02]  /*f1d0*/  FFMA.FTZ R160, R47, c[0x0][0x2d0], -R118.reuse ;  /* 0x0000b4002fa07a23 */ /* 0x100fe40000010876 */
[--C-:B------:R-:W-:Y:S02]  /*f1e0*/  FFMA.FTZ R156, R133, c[0x0][0x2d0], -R118.reuse ;  /* 0x0000b400859c7a23 */ /* 0x100fe40000010876 */
[C---:B-1----:R-:W-:Y:S02]  /*f1f0*/  FMUL.FTZ R4, R3.reuse, R112 ;  /* 0x0000007003047220 */ /* 0x042fe40000410000 */
[----:B------:R-:W1:Y:S01]  /*f200*/  LDSM.16.MT88.4 R24, [R209+0x100] ;  /* 0x00010000d118783b */ /* 0x000e620000004200 */
[C---:B------:R-:W-:Y:S02]  /*f210*/  FMUL.FTZ R5, R3.reuse, R113 ;  /* 0x0000007103057220 */ /* 0x040fe40000410000 */
[----:B------:R-:W4:Y:S01]  /*f220*/  MUFU.EX2 R116, R116 ;  /* 0x0000007400747308 */ /* 0x000f220000000800 */
        /* <DEDUP_REMOVED lines=10> */
[C---:B------:R-:W-:Y:S01]  /*f2d0*/  FMUL.FTZ R85, R3.reuse, R85 ;  /* 0x0000005503557220 */ /* 0x040fe20000410000 */
[----:B------:R-:W5:Y:S01]  /*f2e0*/  MUFU.EX2 R50, R50 ;  /* 0x0000003200327308 */ /* 0x000f620000000800 */
[C---:B------:R-:W-:Y:S02]  /*f2f0*/  FMUL.FTZ R88, R3.reuse, R88 ;  /* 0x0000005803587220 */ /* 0x040fe40000410000 */
[----:B------:R-:W-:Y:S01]  /*f300*/  FMUL.FTZ R89, R3, R89 ;  /* 0x0000005903597220 */ /* 0x000fe20000410000 */
[----:B----4-:R-:W-:Y:S01]  /*f310*/  F2FP.BF16.PACK_AB R17, R116, R117 ;  /* 0x000000757411723e */ /* 0x010fe200000010ff */
[--C-:B------:R-:W-:Y:S02]  /*f320*/  FFMA.FTZ R133, R45, c[0x0][0x2d0], -R118.reuse ;  /* 0x0000b4002d857a23 */ /* 0x100fe40000010876 */
[C---:B------:R-:W-:Y:S02]  /*f330*/  FMUL.FTZ R96, R3.reuse, R96 ;  /* 0x0000006003607220 */ /* 0x040fe40000410000 */
[C---:B------:R-:W-:Y:S01]  /*f340*/  FMUL.FTZ R97, R3.reuse, R97 ;  /* 0x0000006103617220 */ /* 0x040fe20000410000 */
[----:B------:R-:W4:Y:S01]  /*f350*/  MUFU.EX2 R2, R2 ;  /* 0x0000000200027308 */ /* 0x000f220000000800 */
[C---:B------:R-:W-:Y:S02]  /*f360*/  FMUL.FTZ R100, R3.reuse, R100 ;  /* 0x0000006403647220 */ /* 0x040fe40000410000 */
[C---:B------:R-:W-:Y:S02]  /*f370*/  FMUL.FTZ R101, R3.reuse, R101 ;  /* 0x0000006503657220 */ /* 0x040fe40000410000 */
[C---:B------:R-:W-:Y:S02]  /*f380*/  FMUL.FTZ R104, R3.reuse, R104 ;  /* 0x0000006803687220 */ /* 0x040fe40000410000 */
[C---:B------:R-:W-:Y:S02]  /*f390*/  FMUL.FTZ R105, R3.reuse, R105 ;  /* 0x0000006903697220 */ /* 0x040fe40000410000 */
[C---:B------:R-:W-:Y:S01]  /*f3a0*/  FMUL.FTZ R52, R3.reuse, R52 ;  /* 0x0000003403347220 */ /* 0x040fe20000410000 */
[----:B------:R-:W1:Y:S01]  /*f3b0*/  MUFU.EX2 R122, R122 ;  /* 0x0000007a007a7308 */ /* 0x000e620000000800 */
[C---:B------:R-:W-:Y:S02]  /*f3c0*/  FMUL.FTZ R53, R3.reuse, R53 ;  /* 0x0000003503357220 */ /* 0x040fe40000410000 */
[C---:B------:R-:W-:Y:S01]  /*f3d0*/  FMUL.FTZ R56, R3.reuse, R56 ;  /* 0x0000003803387220 */ /* 0x040fe20000410000 */
[----:B-----5:R-:W-:Y:S01]  /*f3e0*/  F2FP.BF16.PACK_AB R19, R50, R51 ;  /* 0x000000333213723e */ /* 0x020fe200000010ff */
[C---:B------:R-:W-:Y:S02]  /*f3f0*/  FMUL.FTZ R57, R3.reuse, R57 ;  /* 0x0000003903397220 */ /* 0x040fe40000410000 */
[C---:B------:R-:W-:Y:S02]  /*f400*/  FMUL.FTZ R60, R3.reuse, R60 ;  /* 0x0000003c033c7220 */ /* 0x040fe40000410000 */
[C---:B------:R-:W-:Y:S01]  /*f410*/  FMUL.FTZ R61, R3.reuse, R61 ;  /* 0x0000003d033d7220 */ /* 0x040fe20000410000 */
[----:B------:R-:W-:Y:S01]  /*f420*/  MUFU.EX2 R128, R128 ;  /* 0x0000008000807308 */ /* 0x000fe20000000800 */
[C---:B------:R-:W-:Y:S02]  /*f430*/  FMUL.FTZ R64, R3.reuse, R64 ;  /* 0x0000004003407220 */ /* 0x040fe40000410000 */
[C---:B------:R-:W-:Y:S02]  /*f440*/  FMUL.FTZ R65, R3.reuse, R65 ;  /* 0x0000004103417220 */ /* 0x040fe40000410000 */
[C---:B----4-:R-:W-:Y:S02]  /*f450*/  FMUL.FTZ R6, R2.reuse, R114 ;  /* 0x0000007202067220 */ /* 0x050fe40000410000 */
[C---:B------:R-:W-:Y:S02]  /*f460*/  FMUL.FTZ R7, R2.reuse, R115 ;  /* 0x0000007302077220 */ /* 0x040fe40000410000 */
[C---:B------:R-:W-:Y:S01]  /*f470*/  FMUL.FTZ R70, R2.reuse, R70 ;  /* 0x0000004602467220 */ /* 0x040fe20000410000 */
[----:B------:R-:W-:Y:S01]  /*f480*/  MUFU.EX2 R141, R141 ;  /* 0x0000008d008d7308 */ /* 0x000fe20000000800 */
[C---:B------:R-:W-:Y:S02]  /*f490*/  FMUL.FTZ R71, R2.reuse, R71 ;  /* 0x0000004702477220 */ /* 0x040fe40000410000 */
[C---:B------:R-:W-:Y:S01]  /*f4a0*/  FMUL.FTZ R74, R2.reuse, R74 ;  /* 0x0000004a024a7220 */ /* 0x040fe20000410000 */
[C---:B--2---:R-:W-:Y:S05]  /*f4b0*/  HMMA.16816.F32.BF16 R4, R16.reuse, R8, R4 ;  /* 0x000000081004723c */ /* 0x044fea0000041804 */
[C---:B------:R-:W-:Y:S01]  /*f4c0*/  FMUL.FTZ R75, R2.reuse, R75 ;  /* 0x0000004b024b7220 */ /* 0x040fe20000410000 */
[----:B------:R-:W-:Y:S01]  /*f4d0*/  MUFU.EX2 R130, R130 ;  /* 0x0000008200827308 */ /* 0x000fe20000000800 */
[C---:B------:R-:W-:Y:S01]  /*f4e0*/  FMUL.FTZ R78, R2.reuse, R78 ;  /* 0x0000004e024e7220 */ /* 0x040fe20000410000 */
[C---:B------:R-:W-:Y:S01]  /*f4f0*/  HMMA.16816.F32.BF16 R68, R16.reuse, R10, R68 ;  /* 0x0000000a1044723c */ /* 0x040fe20000041844 */
[----:B------:R-:W2:Y:S03]  /*f500*/  LDSM.16.MT88.4 R8, [R208+0x100] ;  /* 0x00010000d008783b */ /* 0x000ea60000004200 */
[C---:B------:R-:W-:Y:S02]  /*f510*/  FMUL.FTZ R79, R2.reuse, R79 ;  /* 0x0000004f024f7220 */ /* 0x040fe40000410000 */
[C---:B------:R-:W-:Y:S02]  /*f520*/  FMUL.FTZ R82, R2.reuse, R82 ;  /* 0x0000005202527220 */ /* 0x040fe40000410000 */
[C---:B---3--:R-:W-:Y:S01]  /*f530*/  HMMA.16816.F32.BF16 R72, R16.reuse, R20, R72 ;  /* 0x000000141048723c */ /* 0x048fe20000041848 */
[----:B------:R-:W-:Y:S03]  /*f540*/  MUFU.EX2 R132, R132 ;  /* 0x0000008400847308 */ /* 0x000fe60000000800 */
[C---:B------:R-:W-:Y:S02]  /*f550*/  FMUL.FTZ R83, R2.reuse, R83 ;  /* 0x0000005302537220 */ /* 0x040fe40000410000 */
[C---:B------:R-:W-:Y:S02]  /*f560*/  FMUL.FTZ R86, R2.reuse, R86 ;  /* 0x0000005602567220 */ /* 0x040fe40000410000 */
[C---:B------:R-:W-:Y:S01]  /*f570*/  HMMA.16816.F32.BF16 R76, R16.reuse, R22, R76 ;  /* 0x00000016104c723c */ /* 0x040fe2000004184c */
[----:B------:R-:W3:Y:S02]  /*f580*/  LDSM.16.MT88.4 R20, [R212+0x3100] ;  /* 0x00310000d414783b */ /* 0x000ee40000004200 */
[----:B------:R-:W-:Y:S01]  /*f590*/  MUFU.EX2 R149, R149 ;  /* 0x0000009500957308 */ /* 0x000fe20000000800 */
[C---:B------:R-:W-:Y:S02]  /*f5a0*/  FMUL.FTZ R87, R2.reuse, R87 ;  /* 0x0000005702577220 */ /* 0x040fe40000410000 */
[C---:B------:R-:W-:Y:S02]  /*f5b0*/  FMUL.FTZ R98, R2.reuse, R98 ;  /* 0x0000006202627220 */ /* 0x040fe40000410000 */
[C---:B-1----:R-:W-:Y:S04]  /*f5c0*/  HMMA.16816.F32.BF16 R80, R16.reuse, R24, R80 ;  /* 0x000000181050723c */ /* 0x042fe80000041850 */
[C---:B------:R-:W-:Y:S01]  /*f5d0*/  FMUL.FTZ R99, R2.reuse, R99 ;  /* 0x0000006302637220 */ /* 0x040fe20000410000 */
[----:B------:R-:W-:Y:S01]  /*f5e0*/  MUFU.EX2 R138, R138 ;  /* 0x0000008a008a7308 */ /* 0x000fe20000000800 */
[C---:B------:R-:W-:Y:S02]  /*f5f0*/  FMUL.FTZ R102, R2.reuse, R102 ;  /* 0x0000006602667220 */ /* 0x040fe40000410000 */
[C---:B------:R-:W-:Y:S01]  /*f600*/  HMMA.16816.F32.BF16 R84, R16.reuse, R26, R84 ;  /* 0x0000001a1054723c */ /* 0x040fe20000041854 */
[----:B------:R-:W1:Y:S03]  /*f610*/  LDSM.16.MT88.4 R24, [R210+0x3100] ;  /* 0x00310000d218783b */ /* 0x000e660000004200 */
[C---:B------:R-:W-:Y:S02]  /*f620*/  FMUL.FTZ R90, R2.reuse, R90 ;  /* 0x0000005a025a7220 */ /* 0x040fe40000410000 */
[C---:B------:R-:W-:Y:S01]  /*f630*/  FMUL.FTZ R91, R2.reuse, R91 ;  /* 0x0000005b025b7220 */ /* 0x040fe20000410000 */
[----:B------:R-:W-:Y:S01]  /*f640*/  MUFU.EX2 R159, R159 ;  /* 0x0000009f009f7308 */ /* 0x000fe20000000800 */
[C---:B------:R-:W-:Y:S04]  /*f650*/  FMUL.FTZ R103, R2.reuse, R103 ;  /* 0x0000006702677220 */ /* 0x040fe80000410000 */
[C---:B------:R-:W-:Y:S01]  /*f660*/  FMUL.FTZ R106, R2.reuse, R106 ;  /* 0x0000006a026a7220 */ /* 0x040fe20000410000 */
[C---:B--2---:R-:W-:Y:S03]  /*f670*/  HMMA.16816.F32.BF16 R88, R16.reuse, R8, R88 ;  /* 0x000000081058723c */ /* 0x044fe60000041858 */
[C---:B------:R-:W-:Y:S01]  /*f680*/  FMUL.FTZ R92, R3.reuse, R92 ;  /* 0x0000005c035c7220 */ /* 0x040fe20000410000 */
[----:B------:R-:W-:Y:S01]  /*f690*/  MUFU.EX2 R140, R140 ;  /* 0x0000008c008c7308 */ /* 0x000fe20000000800 */
[C---:B------:R-:W-:Y:S02]  /*f6a0*/  FMUL.FTZ R93, R3.reuse, R93 ;  /* 0x0000005d035d7220 */ /* 0x040fe40000410000 */
[C---:B------:R-:W-:Y:S02]  /*f6b0*/  FMUL.FTZ R94, R2.reuse, R94 ;  /* 0x0000005e025e7220 */ /* 0x040fe40000410000 */
[C---:B------:R-:W-:Y:S03]  /*f6c0*/  FMUL.FTZ R95, R2.reuse, R95 ;  /* 0x0000005f025f7220 */ /* 0x040fe60000410000 */
[C---:B------:R-:W-:Y:S02]  /*f6d0*/  FMUL.FTZ R8, R3.reuse, R108 ;  /* 0x0000006c03087220 */ /* 0x040fe40000410000 */
[----:B------:R-:W-:Y:S01]  /*f6e0*/  FMUL.FTZ R9, R3, R109 ;  /* 0x0000006d03097220 */ /* 0x000fe20000410000 */
[----:B------:R-:W-:Y:S01]  /*f6f0*/  MUFU.EX2 R163, R163 ;  /* 0x000000a300a37308 */ /* 0x000fe20000000800 */
[C---:B------:R-:W-:Y:S03]  /*f700*/  HMMA.16816.F32.BF16 R92, R16.reuse, R10, R92 ;  /* 0x0000000a105c723c */ /* 0x040fe6000004185c */
[C---:B------:R-:W-:Y:S02]  /*f710*/  FMUL.FTZ R107, R2.reuse, R107 ;  /* 0x0000006b026b7220 */ /* 0x040fe40000410000 */
[C---:B------:R-:W-:Y:S02]  /*f720*/  FMUL.FTZ R54, R2.reuse, R54 ;  /* 0x0000003602367220 */ /* 0x040fe40000410000 */
[C---:B------:R-:W-:Y:S01]  /*f730*/  FMUL.FTZ R10, R2.reuse, R110 ;  /* 0x0000006e020a7220 */ /* 0x040fe20000410000 */
[C---:B---3--:R-:W-:Y:S01]  /*f740*/  HMMA.16816.F32.BF16 R96, R16.reuse, R20, R96 ;  /* 0x000000141060723c */ /* 0x048fe20000041860 */
[----:B------:R-:W-:Y:S03]  /*f750*/  MUFU.EX2 R150, R150 ;  /* 0x0000009600967308 */ /* 0x000fe60000000800 */
[----:B------:R-:W-:Y:S02]  /*f760*/  FFMA.FTZ R110, R37, c[0x0][0x2d0], -R118 ;  /* 0x0000b400256e7a23 */ /* 0x000fe40000010876 */
[----:B------:R-:W-:Y:S01]  /*f770*/  LDSM.16.MT88.4 R36, [R208+0x900] ;  /* 0x00090000d024783b */ /* 0x000fe20000004200 */
[C---:B------:R-:W-:Y:S01]  /*f780*/  FMUL.FTZ R11, R2.reuse, R111 ;  /* 0x0000006f020b7220 */ /* 0x040fe20000410000 */
[C---:B------:R-:W-:Y:S03]  /*f790*/  HMMA.16816.F32.BF16 R100, R16.reuse, R22, R100 ;  /* 0x000000161064723c */ /* 0x040fe60000041864 */
[----:B------:R-:W-:Y:S01]  /*f7a0*/  MUFU.EX2 R110, R110 ;  /* 0x0000006e006e7308 */ /* 0x000fe20000000800 */
[----:B------:R-:W-:Y:S02]  /*f7b0*/  FMUL.FTZ R55, R2, R55 ;  /* 0x0000003702377220 */ /* 0x000fe40000410000 */
[----:B------:R-:W2:Y:S01]  /*f7c0*/  LDSM.16.MT88.4 R20, [R208+0x3100] ;  /* 0x00310000d014783b */ /* 0x000ea20000004200 */
[----:B------:R-:W-:Y:S01]  /*f7d0*/  FFMA.FTZ R109, R131, c[0x0][0x2d0], -R46 ;  /* 0x0000b400836d7a23 */ /* 0x000fe2000001082e */
[C---:B-1----:R-:W-:Y:S04]  /*f7e0*/  HMMA.16816.F32.BF16 R8, R16.reuse, R24, R8 ;  /* 0x000000181008723c */ /* 0x042fe80000041808 */
[----:B------:R-:W-:Y:S01]  /*f7f0*/  FFMA.FTZ R131, R33, c[0x0][0x2d0], -R118 ;  /* 0x0000b40021837a23 */ /* 0x000fe20000010876 */
[----:B------:R-:W1:Y:S01]  /*f800*/  MUFU.EX2 R109, R109 ;  /* 0x0000006d006d7308 */ /* 0x000e620000000800 */
[----:B------:R-:W-:Y:S01]  /*f810*/  LDSM.16.MT88.4 R32, [R209+0x900] ;  /* 0x00090000d120783b */ /* 0x000fe20000004200 */
[----:B------:R-:W-:Y:S01]  /*f820*/  FFMA.FTZ R46, R44, c[0x0][0x2d0], -R46 ;  /* 0x0000b4002c2e7a23 */ /* 0x000fe2000001082e */
[C---:B------:R-:W-:Y:S04]  /*f830*/  HMMA.16816.F32.BF16 R104, R16.reuse, R26, R104 ;  /* 0x0000001a1068723c */ /* 0x040fe80000041868 */
[C---:B------:R-:W-:Y:S02]  /*f840*/  FMUL.FTZ R58, R2.reuse, R58 ;  /* 0x0000003a023a7220 */ /* 0x040fe40000410000 */
[----:B------:R-:W3:Y:S01]  /*f850*/  LDSM.16.MT88.4 R24, [R212+0x900] ;  /* 0x00090000d418783b */ /* 0x000ee20000004200 */
[----:B------:R4:W-:Y:S01]  /*f860*/  MUFU.EX2 R121, R46 ;  /* 0x0000002e00797308 */ /* 0x0009e20000000800 */
[C---:B------:R-:W-:Y:S04]  /*f870*/  HMMA.16816.F32.BF16 R52, R16.reuse, R28, R52 ;  /* 0x0000001c1034723c */ /* 0x040fe80000041834 */
[C---:B------:R-:W-:Y:S02]  /*f880*/  FMUL.FTZ R59, R2.reuse, R59 ;  /* 0x0000003b023b7220 */ /* 0x040fe40000410000 */
[--C-:B------:R-:W-:Y:S02]  /*f890*/  FFMA.FTZ R108, R247, c[0x0][0x2d0], -R118.reuse ;  /* 0x0000b400f76c7a23 */ /* 0x100fe40000010876 */
[--C-:B------:R-:W-:Y:S01]  /*f8a0*/  FFMA.FTZ R111, R243, c[0x0][0x2d0], -R118.reuse ;  /* 0x0000b400f36f7a23 */ /* 0x100fe20000010876 */
[----:B------:R-:W5:Y:S02]  /*f8b0*/  MUFU.EX2 R131, R131 ;  /* 0x0000008300837308 */ /* 0x000f640000000800 */
[C---:B------:R-:W-:Y:S01]  /*f8c0*/  HMMA.16816.F32.BF16 R56, R16.reuse, R30, R56 ;  /* 0x0000001e1038723c */ /* 0x040fe20000041838 */
[----:B------:R-:W3:Y:S02]  /*f8d0*/  LDSM.16.MT88.4 R28, [R210+0x900] ;  /* 0x00090000d21c783b */ /* 0x000ee40000004200 */
[C---:B------:R-:W-:Y:S02]  /*f8e0*/  FMUL.FTZ R62, R2.reuse, R62 ;  /* 0x0000003e023e7220 */ /* 0x040fe40000410000 */
[C---:B------:R-:W-:Y:S02]  /*f8f0*/  FMUL.FTZ R63, R2.reuse, R63 ;  /* 0x0000003f023f7220 */ /* 0x040fe40000410000 */
[C---:B------:R-:W-:Y:S01]  /*f900*/  FMUL.FTZ R66, R2.reuse, R66 ;  /* 0x0000004202427220 */ /* 0x040fe20000410000 */
[----:B------:R-:W-:Y:S01]  /*f910*/  MUFU.EX2 R108, R108 ;  /* 0x0000006c006c7308 */ /* 0x000fe20000000800 */
[----:B------:R-:W-:Y:S03]  /*f920*/  FMUL.FTZ R67, R2, R67 ;  /* 0x0000004302437220 */ /* 0x000fe60000410000 */
[C---:B--2---:R-:W-:Y:S01]  /*f930*/  HMMA.16816.F32.BF16 R60, R16.reuse, R20, R60 ;  /* 0x00000014103c723c */ /* 0x044fe2000004183c */
[----:B----4-:R-:W-:Y:S02]  /*f940*/  LDSM.16.MT88.4 R44, [R209+0x2900] ;  /* 0x00290000d12c783b */ /* 0x010fe40000004200 */
[--C-:B------:R-:W-:Y:S02]  /*f950*/  FFMA.FTZ R134, R241, c[0x0][0x2d0], -R118.reuse ;  /* 0x0000b400f1867a23 */ /* 0x100fe40000010876 */
[--C-:B------:R-:W-:Y:S01]  /*f960*/  FFMA.FTZ R155, R237, c[0x0][0x2d0], -R118.reuse ;  /* 0x0000b400ed9b7a23 */ /* 0x100fe20000010876 */
[----:B------:R-:W2:Y:S01]  /*f970*/  MUFU.EX2 R111, R111 ;  /* 0x0000006f006f7308 */ /* 0x000ea20000000800 */
[--C-:B------:R-:W-:Y:S01]  /*f980*/  FFMA.FTZ R136, R235, c[0x0][0x2d0], -R118.reuse ;  /* 0x0000b400eb887a23 */ /* 0x100fe20000010876 */
[----:B------:R-:W-:Y:S01]  /*f990*/  HMMA.16816.F32.BF16 R64, R16, R22, R64 ;  /* 0x000000161040723c */ /* 0x000fe20000041840 */
[----:B------:R-:W4:Y:S03]  /*f9a0*/  LDSM.16.MT88.4 R20, [R212+0x3900] ;  /* 0x00390000d414783b */ /* 0x000f260000004200 */
[--C-:B------:R-:W-:Y:S02]  /*f9b0*/  FFMA.FTZ R157, R157, c[0x0][0x2d0], -R118.reuse ;  /* 0x0000b4009d9d7a23 */ /* 0x100fe40000010876 */
[--C-:B------:R-:W-:Y:S01]  /*f9c0*/  FFMA.FTZ R142, R231, c[0x0][0x2d0], -R118.reuse ;  /* 0x0000b400e78e7a23 */ /* 0x100fe20000010876 */
[----:B------:R-:W-:Y:S01]  /*f9d0*/  F2FP.BF16.PACK_AB R16, R122, R119 ;  /* 0x000000777a10723e */ /* 0x000fe200000010ff */
[----:B------:R-:W-:Y:S01]  /*f9e0*/  MUFU.EX2 R134, R134 ;  /* 0x0000008600867308 */ /* 0x000fe20000000800 */
[----:B-1----:R-:W-:Y:S03]  /*f9f0*/  F2FP.BF16.PACK_AB R18, R109, R128 ;  /* 0x000000806d12723e */ /* 0x002fe600000010ff */
[----:B-----5:R-:W-:Y:S01]  /*fa00*/  F2FP.BF16.PACK_AB R19, R131, R110 ;  /* 0x0000006e8313723e */ /* 0x020fe200000010ff */
[--C-:B------:R-:W-:Y:S02]  /*fa10*/  FFMA.FTZ R167, R167, c[0x0][0x2d0], -R118.reuse ;  /* 0x0000b400a7a77a23 */ /* 0x100fe40000010876 */
[--C-:B------:R-:W-:Y:S02]  /*fa20*/  FFMA.FTZ R148, R165, c[0x0][0x2d0], -R118.reuse ;  /* 0x0000b400a5947a23 */ /* 0x100fe40000010876 */
[--C-:B------:R-:W-:Y:S01]  /*fa30*/  FFMA.FTZ R161, R161, c[0x0][0x2d0], -R118.reuse ;  /* 0x0000b400a1a17a23 */ /* 0x100fe20000010876 */
[----:B------:R-:W1:Y:S01]  /*fa40*/  MUFU.EX2 R155, R155 ;  /* 0x0000009b009b7308 */ /* 0x000e620000000800 */
[--C-:B------:R-:W-:Y:S02]  /*fa50*/  FFMA.FTZ R151, R151, c[0x0][0x2d0], -R118.reuse ;  /* 0x0000b40097977a23 */ /* 0x100fe40000010876 */
[--C-:B------:R-:W-:Y:S01]  /*fa60*/  FFMA.FTZ R154, R139, c[0x0][0x2d0], -R118.reuse ;  /* 0x0000b4008b9a7a23 */ /* 0x100fe20000010876 */
[----:B--2---:R-:W-:Y:S01]  /*fa70*/  F2FP.BF16.PACK_AB R17, R111, R108 ;  /* 0x0000006c6f11723e */ /* 0x004fe200000010ff */
[--C-:B------:R-:W-:Y:S02]  /*fa80*/  FFMA.FTZ R135, R135, c[0x0][0x2d0], -R118.reuse ;  /* 0x0000b40087877a23 */ /* 0x100fe40000010876 */
[--C-:B------:R-:W-:Y:S02]  /*fa90*/  FFMA.FTZ R129, R129, c[0x0][0x2d0], -R118.reuse ;  /* 0x0000b40081817a23 */ /* 0x100fe40000010876 */
[----:B------:R-:W-:Y:S01]  /*faa0*/  FFMA.FTZ R118, R13, c[0x0][0x2d0], -R118 ;  /* 0x0000b4000d767a23 */ /* 0x000fe20000010876 */
[----:B------:R-:W-:Y:S01]  /*fab0*/  MUFU.EX2 R136, R136 ;  /* 0x0000008800887308 */ /* 0x000fe20000000800 */
[C---:B---3--:R-:W-:Y:S03]  /*fac0*/  HMMA.16816.F32.BF16 R4, R16.reuse, R24, R4 ;  /* 0x000000181004723c */ /* 0x048fe60000041804 */
[----:B------:R-:W-:Y:S02]  /*fad0*/  FFMA.FTZ R48, R3, R228, R48 ;  /* 0x000000e403307223 */ /* 0x000fe40000010030 */
[----:B------:R-:W-:Y:S02]  /*fae0*/  FFMA.FTZ R117, R2, R227, R117 ;  /* 0x000000e302757223 */ /* 0x000fe40000010075 */
[----:B------:R-:W-:Y:S01]  /*faf0*/  FADD.FTZ R15, R15, R48 ;  /* 0x000000300f0f7221 */ /* 0x000fe20000010000 */
[C---:B------:R-:W-:Y:S01]  /*fb00*/  HMMA.16816.F32.BF16 R68, R16.reuse, R26, R68 ;  /* 0x0000001a1044723c */ /* 0x040fe20000041844 */
[----:B------:R-:W2:Y:S01]  /*fb10*/  LDSM.16.MT88.4 R24, [R210+0x3900] ;  /* 0x00390000d218783b */ /* 0x000ea20000004200 */
[----:B------:R-:W3:Y:S02]  /*fb20*/  MUFU.EX2 R157, R157 ;  /* 0x0000009d009d7308 */ /* 0x000ee40000000800 */
[----:B------:R-:W-:Y:S02]  /*fb30*/  FADD.FTZ R116, R116, R117 ;  /* 0x0000007574747221 */ /* 0x000fe40000010000 */
[----:B------:R-:W-:Y:S02]  /*fb40*/  FADD.FTZ R14, R14, R15 ;  /* 0x0000000f0e0e7221 */ /* 0x000fe40000010000 */
[C---:B------:R-:W-:Y:S04]  /*fb50*/  HMMA.16816.F32.BF16 R72, R16.reuse, R28, R72 ;  /* 0x0000001c1048723c */ /* 0x040fe80000041848 */
[----:B------:R-:W-:Y:S01]  /*fb60*/  MUFU.EX2 R142, R142 ;  /* 0x0000008e008e7308 */ /* 0x000fe20000000800 */
[----:B------:R-:W-:Y:S02]  /*fb70*/  FADD.FTZ R3, R51, R116 ;  /* 0x0000007433037221 */ /* 0x000fe40000010000 */
[----:B------:R-:W-:Y:S01]  /*fb80*/  FADD.FTZ R14, R49, R14 ;  /* 0x0000000e310e7221 */ /* 0x000fe20000010000 */
[C---:B------:R-:W-:Y:S01]  /*fb90*/  HMMA.16816.F32.BF16 R76, R16.reuse, R30, R76 ;  /* 0x0000001e104c723c */ /* 0x040fe2000004184c */
[----:B------:R-:W5:Y:S03]  /*fba0*/  LDSM.16.MT88.4 R28, [R209+0x3900] ;  /* 0x00390000d11c783b */ /* 0x000f660000004200 */
[----:B------:R-:W-:Y:S02]  /*fbb0*/  FADD.FTZ R3, R50, R3 ;  /* 0x0000000332037221 */ /* 0x000fe40000010000 */
[----:B------:R-:W1:Y:S01]  /*fbc0*/  MUFU.EX2 R167, R167 ;  /* 0x000000a700a77308 */ /* 0x000e620000000800 */
[----:B------:R-:W-:Y:S01]  /*fbd0*/  FADD.FTZ R119, R119, R14 ;  /* 0x0000000e77777221 */ /* 0x000fe20000010000 */
[C---:B------:R-:W-:Y:S04]  /*fbe0*/  HMMA.16816.F32.BF16 R80, R16.reuse, R32, R80 ;  /* 0x000000201050723c */ /* 0x040fe80000041850 */
[----:B------:R-:W-:Y:S02]  /*fbf0*/  FADD.FTZ R108, R108, R3 ;  /* 0x000000036c6c7221 */ /* 0x000fe40000010000 */
[----:B------:R-:W-:Y:S02]  /*fc00*/  FADD.FTZ R119, R122, R119 ;  /* 0x000000777a777221 */ /* 0x000fe40000010000 */
[C---:B------:R-:W-:Y:S01]  /*fc10*/  HMMA.16816.F32.BF16 R84, R16.reuse, R34, R84 ;  /* 0x000000221054723c */ /* 0x040fe20000041854 */
[----:B------:R-:W1:Y:S01]  /*fc20*/  LDSM.16.MT88.4 R32, [R208+0x3900] ;  /* 0x00390000d020783b */ /* 0x000e620000004200 */
[----:B------:R-:W-:Y:S02]  /*fc30*/  MUFU.EX2 R148, R148 ;  /* 0x0000009400947308 */ /* 0x000fe40000000800 */
[----:B------:R-:W-:Y:S02]  /*fc40*/  FADD.FTZ R111, R111, R108 ;  /* 0x0000006c6f6f7221 */ /* 0x000fe40000010000 */
[----:B------:R-:W-:Y:S02]  /*fc50*/  FADD.FTZ R128, R128, R119 ;  /* 0x0000007780807221 */ /* 0x000fe40000010000 */
[C---:B------:R-:W-:Y:S04]  /*fc60*/  HMMA.16816.F32.BF16 R88, R16.reuse, R36, R88 ;  /* 0x000000241058723c */ /* 0x040fe80000041858 */
[----:B------:R-:W1:Y:S01]  /*fc70*/  MUFU.EX2 R161, R161 ;  /* 0x000000a100a17308 */ /* 0x000e620000000800 */
[----:B------:R-:W-:Y:S02]  /*fc80*/  FADD.FTZ R110, R110, R111 ;  /* 0x0000006f6e6e7221 */ /* 0x000fe40000010000 */
[----:B------:R-:W-:Y:S01]  /*fc90*/  FADD.FTZ R128, R109, R128 ;  /* 0x000000806d807221 */ /* 0x000fe20000010000 */
[C---:B------:R-:W-:Y:S01]  /*fca0*/  HMMA.16816.F32.BF16 R92, R16.reuse, R38, R92 ;  /* 0x00000026105c723c */ /* 0x040fe2000004185c */
[----:B------:R-:W-:Y:S03]  /*fcb0*/  LDSM.16.MT88.4 R36, [R208+0x4100] ;  /* 0x00410000d024783b */ /* 0x000fe60000004200 */
[----:B------:R-:W-:Y:S02]  /*fcc0*/  FADD.FTZ R131, R131, R110 ;  /* 0x0000006e83837221 */ /* 0x000fe40000010000 */
[----:B------:R-:W1:Y:S01]  /*fcd0*/  MUFU.EX2 R143, R143 ;  /* 0x0000008f008f7308 */ /* 0x000e620000000800 */
[----:B------:R-:W-:Y:S01]  /*fce0*/  IMAD.MOV.U32 R3, RZ, RZ, R0 ;  /* 0x000000ffff037224 */ /* 0x000fe200078e0000 */
[C---:B----4-:R-:W-:Y:S08]  /*fcf0*/  HMMA.16816.F32.BF16 R96, R16.reuse, R20, R96 ;  /* 0x000000141060723c */ /* 0x050ff00000041860 */
[C---:B------:R-:W-:Y:S01]  /*fd00*/  HMMA.16816.F32.BF16 R100, R16.reuse, R22, R100 ;  /* 0x000000161064723c */ /* 0x040fe20000041864 */
[----:B------:R-:W4:Y:S01]  /*fd10*/  LDSM.16.MT88.4 R20, [R212+0x1100] ;  /* 0x00110000d414783b */ /* 0x000f220000004200 */
[----:B------:R-:W-:Y:S06]  /*fd20*/  MUFU.EX2 R137, R137 ;  /* 0x0000008900897308 */ /* 0x000fec0000000800 */
[C---:B--2---:R-:W-:Y:S04]  /*fd30*/  HMMA.16816.F32.BF16 R8, R16.reuse, R24, R8 ;  /* 0x000000181008723c */ /* 0x044fe80000041808 */
[----:B------:R-:W2:Y:S04]  /*fd40*/  MUFU.EX2 R152, R152 ;  /* 0x0000009800987308 */ /* 0x000ea80000000800 */
[C---:B------:R-:W-:Y:S01]  /*fd50*/  HMMA.16816.F32.BF16 R104, R16.reuse, R26, R104 ;  /* 0x0000001a1068723c */ /* 0x040fe20000041868 */
[----:B------:R-:W2:Y:S05]  /*fd60*/  LDSM.16.MT88.4 R24, [R210+0x1100] ;  /* 0x00110000d218783b */ /* 0x000eaa0000004200 */
[----:B------:R-:W-:Y:S02]  /*fd70*/  MUFU.EX2 R151, R151 ;  /* 0x0000009700977308 */ /* 0x000fe40000000800 */
[C---:B-----5:R-:W-:Y:S08]  /*fd80*/  HMMA.16816.F32.BF16 R52, R16.reuse, R28, R52 ;  /* 0x0000001c1034723c */ /* 0x060ff00000041834 */
[C---:B------:R-:W-:Y:S01]  /*fd90*/  HMMA.16816.F32.BF16 R56, R16.reuse, R30, R56 ;  /* 0x0000001e1038723c */ /* 0x040fe20000041838 */
[----:B------:R-:W5:Y:S01]  /*fda0*/  LDSM.16.MT88.4 R28, [R209+0x1100] ;  /* 0x00110000d11c783b */ /* 0x000f620000004200 */
[----:B------:R-:W2:Y:S06]  /*fdb0*/  MUFU.EX2 R154, R154 ;  /* 0x0000009a009a7308 */ /* 0x000eac0000000800 */
[C---:B-1----:R-:W-:Y:S04]  /*fdc0*/  HMMA.16816.F32.BF16 R60, R16.reuse, R32, R60 ;  /* 0x00000020103c723c */ /* 0x042fe8000004183c */
[----:B------:R-:W-:Y:S04]  /*fdd0*/  MUFU.EX2 R135, R135 ;  /* 0x0000008700877308 */ /* 0x000fe80000000800 */
[----:B------:R-:W-:Y:S01]  /*fde0*/  HMMA.16816.F32.BF16 R64, R16, R34, R64 ;  /* 0x000000221040723c */ /* 0x000fe20000041840 */
[----:B------:R-:W1:Y:S05]  /*fdf0*/  LDSM.16.MT88.4 R32, [R208+0x1100] ;  /* 0x00110000d020783b */ /* 0x000e6a0000004200 */
[----:B------:R-:W1:Y:S01]  /*fe00*/  MUFU.EX2 R156, R156 ;  /* 0x0000009c009c7308 */ /* 0x000e620000000800 */
[----:B------:R-:W-:Y:S01]  /*fe10*/  F2FP.BF16.PACK_AB R16, R130, R141 ;  /* 0x0000008d8210723e */ /* 0x000fe200000010ff */
[----:B------:R-:W-:Y:S01]  /*fe20*/  FADD.FTZ R141, R141, R128 ;  /* 0x000000808d8d7221 */ /* 0x000fe20000010000 */
[----:B------:R-:W-:Y:S03]  /*fe30*/  F2FP.BF16.PACK_AB R18, R149, R132 ;  /* 0x000000849512723e */ /* 0x000fe600000010ff */
[----:B------:R-:W-:Y:S01]  /*fe40*/  F2FP.BF16.PACK_AB R17, R155, R134 ;  /* 0x000000869b11723e */ /* 0x000fe200000010ff */
[----:B------:R-:W-:Y:S01]  /*fe50*/  FADD.FTZ R134, R134, R131 ;  /* 0x0000008386867221 */ /* 0x000fe20000010000 */
[----:B---3--:R-:W-:Y:S01]  /*fe60*/  F2FP.BF16.PACK_AB R19, R157, R136 ;  /* 0x000000889d13723e */ /* 0x008fe200000010ff */
[----:B------:R-:W-:Y:S01]  /*fe70*/  FADD.FTZ R141, R130, R141 ;  /* 0x0000008d828d7221 */ /* 0x000fe20000010000 */
[----:B------:R-:W-:Y:S01]  /*fe80*/  MUFU.EX2 R123, R123 ;  /* 0x0000007b007b7308 */ /* 0x000fe20000000800 */
[----:B------:R-:W-:Y:S02]  /*fe90*/  FADD.FTZ R155, R155, R134 ;  /* 0x000000869b9b7221 */ /* 0x000fe40000010000 */
[----:B------:R-:W-:Y:S02]  /*fea0*/  FADD.FTZ R132, R132, R141 ;  /* 0x0000008d84847221 */ /* 0x000fe40000010000 */
[C---:B----4-:R-:W-:Y:S03]  /*feb0*/  HMMA.16816.F32.BF16 R4, R16.reuse, R20, R4 ;  /* 0x000000141004723c */ /* 0x050fe60000041804 */
[----:B------:R-:W-:Y:S02]  /*fec0*/  FADD.FTZ R136, R136, R155 ;  /* 0x0000009b88887221 */ /* 0x000fe40000010000 */
[----:B------:R-:W3:Y:S01]  /*fed0*/  MUFU.EX2 R158, R158 ;  /* 0x0000009e009e7308 */ /* 0x000ee20000000800 */
[----:B------:R-:W-:Y:S02]  /*fee0*/  FADD.FTZ R149, R149, R132 ;  /* 0x0000008495957221 */ /* 0x000fe40000010000 */
[C---:B------:R-:W-:Y:S01]  /*fef0*/  HMMA.16816.F32.BF16 R68, R16.reuse, R22, R68 ;  /* 0x000000161044723c */ /* 0x040fe20000041844 */
[----:B------:R-:W4:Y:S03]  /*ff00*/  LDSM.16.MT88.4 R20, [R212+0x4100] ;  /* 0x00410000d414783b */ /* 0x000f260000004200 */
[----:B------:R-:W-:Y:S03]  /*ff10*/  FADD.FTZ R157, R157, R136 ;  /* 0x000000889d9d7221 */ /* 0x000fe60000010000 */
[----:B------:R-:W1:Y:S01]  /*ff20*/  MUFU.EX2 R120, R120 ;  /* 0x0000007800787308 */ /* 0x000e620000000800 */
[C---:B--2---:R-:W-:Y:S08]  /*ff30*/  HMMA.16816.F32.BF16 R72, R16.reuse, R24, R72 ;  /* 0x000000181048723c */ /* 0x044ff00000041848 */
[C---:B------:R-:W-:Y:S01]  /*ff40*/  HMMA.16816.F32.BF16 R76, R16.reuse, R26, R76 ;  /* 0x0000001a104c723c */ /* 0x040fe2000004184c */
[----:B------:R-:W2:Y:S01]  /*ff50*/  LDSM.16.MT88.4 R24, [R210+0x4100] ;  /* 0x00410000d218783b */ /* 0x000ea20000004200 */
[----:B------:R-:W-:Y:S06]  /*ff60*/  MUFU.EX2 R129, R129 ;  /* 0x0000008100817308 */ /* 0x000fec0000000800 */
[C---:B-----5:R-:W-:Y:S04]  /*ff70*/  HMMA.16816.F32.BF16 R80, R16.reuse, R28, R80 ;  /* 0x0000001c1050723c */ /* 0x060fe80000041850 */
[----:B------:R-:W5:Y:S04]  /*ff80*/  MUFU.EX2 R160, R160 ;  /* 0x000000a000a07308 */ /* 0x000f680000000800 */
[C---:B------:R-:W-:Y:S01]  /*ff90*/  HMMA.16816.F32.BF16 R84, R16.reuse, R30, R84 ;  /* 0x0000001e1054723c */ /* 0x040fe20000041854 */
[----:B------:R-:W3:Y:S05]  /*ffa0*/  LDSM.16.MT88.4 R28, [R209+0x4100] ;  /* 0x00410000d11c783b */ /* 0x000eea0000004200 */
[----:B------:R-:W-:Y:S02]  /*ffb0*/  MUFU.EX2 R133, R133 ;  /* 0x0000008500857308 */ /* 0x000fe40000000800 */
[C---:B-1----:R-:W-:Y:S08]  /*ffc0*/  HMMA.16816.F32.BF16 R88, R16.reuse, R32, R88 ;  /* 0x000000201058723c */ /* 0x042ff00000041858 */
[C---:B------:R-:W-:Y:S01]  /*ffd0*/  HMMA.16816.F32.BF16 R92, R16.reuse, R34, R92 ;  /* 0x00000022105c723c */ /* 0x040fe2000004185c */
[----:B------:R-:W1:Y:S01]  /*ffe0*/  LDSM.16.MT88.4 R32, [R212+0x1900] ;  /* 0x00190000d420783b */ /* 0x000e620000004200 */
[----:B------:R-:W1:Y:S06]  /*fff0*/  MUFU.EX2 R118, R118 ;  /* 0x0000007600767308 */ /* 0x000e6c0000000800 */
[C---:B----4-:R-:W-:Y:S08]  /*10000*/  HMMA.16816.F32.BF16 R96, R16.reuse, R20, R96 ;  /* 0x000000141060723c */ /* 0x050ff00000041860 */
        /* <DEDUP_REMOVED lines=20> */
[C---:B-1----:R-:W-:Y:S03]  /*10150*/  HMMA.16816.F32.BF16 R4, R16.reuse, R32, R4 ;  /* 0x000000201004723c */ /* 0x042fe60000041804 */
[----:B------:R-:W-:Y:S02]  /*10160*/  FADD.FTZ R2, R148, R167 ;  /* 0x000000a794027221 */ /* 0x000fe40000010000 */
[----:B------:R-:W-:Y:S02]  /*10170*/  FADD.FTZ R163, R163, R140 ;  /* 0x0000008ca3a37221 */ /* 0x000fe40000010000 */
[----:B------:R-:W-:Y:S01]  /*10180*/  FADD.FTZ R2, R161, R2 ;  /* 0x00000002a1027221 */ /* 0x000fe20000010000 */
[C---:B------:R-:W-:Y:S01]  /*10190*/  HMMA.16816.F32.BF16 R68, R16.reuse, R34, R68 ;  /* 0x000000221044723c */ /* 0x040fe20000041844 */
[----:B------:R-:W1:Y:S07]  /*101a0*/  LDSM.16.MT88.4 R32, [R212+0x4900] ;  /* 0x00490000d420783b */ /* 0x000e6e0000004200 */
        /* <DEDUP_REMOVED lines=11> */
[----:B------:R-:W-:Y:S07]  /*10260*/  LDSM.16.MT88.4 R32, [R208+0x2100] ;  /* 0x00210000d020783b */ /* 0x000fee0000004200 */
[C---:B----4-:R-:W-:Y:S08]  /*10270*/  HMMA.16816.F32.BF16 R8, R16.reuse, R20, R8 ;  /* 0x000000141008723c */ /* 0x050ff00000041808 */
        /* <DEDUP_REMOVED lines=14> */
[----:B------:R-:W-:Y:S01]  /*10360*/  FADD.FTZ R150, R143, R150 ;  /* 0x000000968f967221 */ /* 0x000fe20000010000 */
[----:B------:R-:W-:Y:S01]  /*10370*/  IADD3 R2, R168, -0x1, RZ ;  /* 0xffffffffa8027810 */ /* 0x000fe20007ffe0ff */
        /* <DEDUP_REMOVED lines=8> */
[----:B------:R-:W-:Y:S02]  /*10400*/  IMAD.MOV.U32 R168, RZ, RZ, R2 ;  /* 0x000000ffffa87224 */ /* 0x000fe400078e0002 */
[----:B------:R-:W-:Y:S02]  /*10410*/  IMAD.MOV.U32 R2, RZ, RZ, R12 ;  /* 0x000000ffff027224 */ /* 0x000fe400078e000c */
[C---:B---3--:R-:W-:Y:S08]  /*10420*/  HMMA.16816.F32.BF16 R72, R16.reuse, R28, R72 ;  /* 0x0000001c1048723c */ /* 0x048ff00000041848 */
        /* <DEDUP_REMOVED lines=12> */
[C---:B------:R-:W-:Y:S08]  /*104f0*/  HMMA.16816.F32.BF16 R104, R16.reuse, R30, R104 ;  /* 0x0000001e1068723c */ /* 0x040ff00000041868 */
[C---:B------:R-:W-:Y:S08]  /*10500*/  HMMA.16816.F32.BF16 R52, R16.reuse, R36, R52 ;  /* 0x000000241034723c */ /* 0x040ff00000041834 */
[C---:B------:R-:W-:Y:S08]  /*10510*/  HMMA.16816.F32.BF16 R56, R16.reuse, R38, R56 ;  /* 0x000000261038723c */ /* 0x040ff00000041838 */
[C---:B-1----:R-:W-:Y:S08]  /*10520*/  HMMA.16816.F32.BF16 R60, R16.reuse, R20, R60 ;  /* 0x00000014103c723c */ /* 0x042ff0000004183c */
[----:B------:R-:W-:Y:S01]  /*10530*/  HMMA.16816.F32.BF16 R64, R16, R22, R64 ;  /* 0x000000161040723c */ /* 0x000fe20000041840 */
[----:B------:R-:W1:Y:S06]  /*10540*/  LDSM.16.MT88.4 R20, [R212+0x5900] ;  /* 0x00590000d414783b */ /* 0x000e6c0000004200 */
[----:B------:R-:W-:Y:S01]  /*10550*/  F2FP.BF16.PACK_AB R16, R158, R123 ;  /* 0x0000007b9e10723e */ /* 0x000fe200000010ff */
[----:B------:R-:W-:Y:S01]  /*10560*/  FADD.FTZ R123, R123, R152 ;  /* 0x000000987b7b7221 */ /* 0x000fe20000010000 */
[----:B------:R-:W-:Y:S03]  /*10570*/  F2FP.BF16.PACK_AB R18, R121, R120 ;  /* 0x000000787912723e */ /* 0x000fe600000010ff */
[----:B-----5:R-:W-:Y:S01]  /*10580*/  F2FP.BF16.PACK_AB R17, R160, R129 ;  /* 0x00000081a011723e */ /* 0x020fe200000010ff */
[----:B------:R-:W-:Y:S01]  /*10590*/  FADD.FTZ R129, R129, R156 ;  /* 0x0000009c81817221 */ /* 0x000fe20000010000 */
[----:B------:R-:W-:Y:S01]  /*105a0*/  F2FP.BF16.PACK_AB R19, R118, R133 ;  /* 0x000000857613723e */ /* 0x000fe200000010ff */
[----:B------:R-:W-:Y:S02]  /*105b0*/  FADD.FTZ R123, R158, R123 ;  /* 0x0000007b9e7b7221 */ /* 0x000fe40000010000 */
[----:B------:R-:W-:Y:S02]  /*105c0*/  FADD.FTZ R160, R160, R129 ;  /* 0x00000081a0a07221 */ /* 0x000fe40000010000 */
[----:B------:R-:W-:Y:S02]  /*105d0*/  FADD.FTZ R120, R120, R123 ;  /* 0x0000007b78787221 */ /* 0x000fe40000010000 */
[C---:B----4-:R-:W-:Y:S01]  /*105e0*/  HMMA.16816.F32.BF16 R112, R16.reuse, R32, R4 ;  /* 0x000000201070723c */ /* 0x050fe20000041804 */
[----:B------:R-:W3:Y:S02]  /*105f0*/  LDSM.16.MT88.4 R4, [R210+0x5900] ;  /* 0x00590000d204783b */ /* 0x000ee40000004200 */
[----:B------:R-:W-:Y:S02]  /*10600*/  FADD.FTZ R133, R133, R160 ;  /* 0x000000a085857221 */ /* 0x000fe40000010000 */
[----:B------:R-:W-:Y:S02]  /*10610*/  FADD.FTZ R228, R121, R120 ;  /* 0x0000007879e47221 */ /* 0x000fe40000010000 */
[----:B------:R-:W-:Y:S01]  /*10620*/  FADD.FTZ R227, R118, R133 ;  /* 0x0000008576e37221 */ /* 0x000fe20000010000 */
[C---:B------:R-:W-:Y:S08]  /*10630*/  HMMA.16816.F32.BF16 R68, R16.reuse, R34, R68 ;  /* 0x000000221044723c */ /* 0x040ff00000041844 */
[C---:B------:R-:W-:Y:S08]  /*10640*/  HMMA.16816.F32.BF16 R72, R16.reuse, R40, R72 ;  /* 0x000000281048723c */ /* 0x040ff00000041848 */
[C---:B------:R-:W-:Y:S08]  /*10650*/  HMMA.16816.F32.BF16 R76, R16.reuse, R42, R76 ;  /* 0x0000002a104c723c */ /* 0x040ff0000004184c */
[C---:B------:R-:W-:Y:S08]  /*10660*/  HMMA.16816.F32.BF16 R80, R16.reuse, R44, R80 ;  /* 0x0000002c1050723c */ /* 0x040ff00000041850 */
[C---:B------:R-:W-:Y:S08]  /*10670*/  HMMA.16816.F32.BF16 R84, R16.reuse, R46, R84 ;  /* 0x0000002e1054723c */ /* 0x040ff00000041854 */
[C---:B--2---:R-:W-:Y:S08]  /*10680*/  HMMA.16816.F32.BF16 R88, R16.reuse, R24, R88 ;  /* 0x000000181058723c */ /* 0x044ff00000041858 */
[C---:B------:R-:W-:Y:S01]  /*10690*/  HMMA.16816.F32.BF16 R92, R16.reuse, R26, R92 ;  /* 0x0000001a105c723c */ /* 0x040fe2000004185c */
[----:B------:R-:W2:Y:S07]  /*106a0*/  LDSM.16.MT88.4 R24, [R209+0x5900] ;  /* 0x00590000d118783b */ /* 0x000eae0000004200 */
[C---:B-1----:R-:W-:Y:S08]  /*106b0*/  HMMA.16816.F32.BF16 R96, R16.reuse, R20, R96 ;  /* 0x000000141060723c */ /* 0x042ff00000041860 */
[C---:B------:R-:W-:Y:S01]  /*106c0*/  HMMA.16816.F32.BF16 R100, R16.reuse, R22, R100 ;  /* 0x000000161064723c */ /* 0x040fe20000041864 */
[----:B------:R-:W1:Y:S07]  /*106d0*/  LDSM.16.MT88.4 R20, [R208+0x5900] ;  /* 0x00590000d014783b */ /* 0x000e6e0000004200 */
[C---:B---3--:R-:W-:Y:S08]  /*106e0*/  HMMA.16816.F32.BF16 R108, R16.reuse, R4, R8 ;  /* 0x00000004106c723c */ /* 0x048ff00000041808 */
[C---:B------:R-:W-:Y:S08]  /*106f0*/  HMMA.16816.F32.BF16 R104, R16.reuse, R6, R104 ;  /* 0x000000061068723c */ /* 0x040ff00000041868 */
[C---:B--2---:R-:W-:Y:S08]  /*10700*/  HMMA.16816.F32.BF16 R52, R16.reuse, R24, R52 ;  /* 0x000000181034723c */ /* 0x044ff00000041834 */
[C---:B------:R-:W-:Y:S08]  /*10710*/  HMMA.16816.F32.BF16 R56, R16.reuse, R26, R56 ;  /* 0x0000001a1038723c */ /* 0x040ff00000041838 */
[C---:B-1----:R-:W-:Y:S08]  /*10720*/  HMMA.16816.F32.BF16 R60, R16.reuse, R20, R60 ;  /* 0x00000014103c723c */ /* 0x042ff0000004183c */
[----:B------:R-:W-:Y:S01]  /*10730*/  HMMA.16816.F32.BF16 R64, R16, R22, R64 ;  /* 0x000000161040723c */ /* 0x000fe20000041840 */
[----:B------:R-:W-:-:S07]  /*10740*/  @P0 BRA `(.L_x_207) ;  /* 0xffffc17000000947 */ /* 0x000fce000383ffff */
.L_x_197:
[----:B------:R-:W1:Y:S01]  /*10750*/  SHFL.BFLY PT, R3, R228, 0x2, 0x1f ;  /* 0x0c401f00e4037f89 */ /* 0x000e6200000e0000 */
[----:B------:R-:W-:Y:S01]  /*10760*/  CS2R R4, SRZ ;  /* 0x0000000000047805 */ /* 0x000fe2000001ff00 */
[----:B------:R-:W-:-:S02]  /*10770*/  MOV R8, 0xff800000 ;  /* 0xff80000000087802 */ /* 0x000fc40000000f00 */
[----:B------:R-:W2:Y:S01]  /*10780*/  SHFL.BFLY PT, R2, R227, 0x2, 0x1f ;  /* 0x0c401f00e3027f89 */ /* 0x000ea200000e0000 */
[----:B------:R-:W-:Y:S01]  /*10790*/  PLOP3.LUT P2, PT, PT, PT, PT, 0x8, 0x0 ;  /* 0x000000000000781c */ /* 0x000fe20003f4e170 */
[----:B-1----:R-:W-:Y:S02]  /*107a0*/  FADD.FTZ R6, R3, R228 ;  /* 0x000000e403067221 */ /* 0x002fe40000010000 */
[----:B--2---:R-:W-:-:S03]  /*107b0*/  FADD.FTZ R7, R2, R227 ;  /* 0x000000e302077221 */ /* 0x004fc60000010000 */
[----:B------:R-:W1:Y:S04]  /*107c0*/  SHFL.BFLY PT, R3, R6, 0x1, 0x1f ;  /* 0x0c201f0006037f89 */ /* 0x000e6800000e0000 */
[----:B------:R-:W2:Y:S01]  /*107d0*/  SHFL.BFLY PT, R2, R7, 0x1, 0x1f ;  /* 0x0c201f0007027f89 */ /* 0x000ea200000e0000 */
[----:B-1----:R-:W-:Y:S02]  /*107e0*/  FADD.FTZ R3, R6, R3 ;  /* 0x0000000306037221 */ /* 0x002fe40000010000 */
[----:B--2---:R-:W-:-:S03]  /*107f0*/  FADD.FTZ R2, R7, R2 ;  /* 0x0000000207027221 */ /* 0x004fc60000010000 */
[----:B------:R-:W-:Y:S02]  /*10800*/  FSETP.NE.FTZ.AND P1, PT, R3, RZ, PT ;  /* 0x000000ff0300720b */ /* 0x000fe40003f35000 */
[----:B------:R-:W-:Y:S02]  /*10810*/  MOV R7, 0xff800000 ;  /* 0xff80000000077802 */ /* 0x000fe40000000f00 */
[----:B------:R-:W-:-:S09]  /*10820*/  FSETP.NE.FTZ.AND P0, PT, R2, RZ, PT ;  /* 0x000000ff0200720b */ /* 0x000fd20003f15000 */
[----:B------:R-:W1:Y:S01]  /*10830*/  @P1 MUFU.RCP R5, R3 ;  /* 0x0000000300051308 */ /* 0x000e620000001000 */
[----:B------:R-:W-:-:S03]  /*10840*/  @P1 MOV R10, 0x3f317218 ;  /* 0x3f317218000a1802 */ /* 0x000fc60000000f00 */
[----:B------:R-:W-:Y:S02]  /*10850*/  @P0 MOV R9, 0x3f317218 ;  /* 0x3f31721800090802 */ /* 0x000fe40000000f00 */
        /* <DEDUP_REMOVED lines=12> */
[----:B------:R-:W-:Y:S02]  /*10920*/  FMUL.FTZ R77, R5, R77 ;  /* 0x0000004d054d7220 */ /* 0x000fe40000410000 */
        /* <DEDUP_REMOVED lines=58> */
[----:B------:R-:W-:Y:S02]  /*10cd0*/  @P1 FFMA.FTZ R7, R10, R0, R3 ;  /* 0x000000000a071223 */ /* 0x000fe40000010003 */
[----:B------:R-:W-:Y:S02]  /*10ce0*/  @P0 FFMA.FTZ R8, R9, R12, R11 ;  /* 0x0000000c09080223 */ /* 0x000fe4000001000b */
.L_x_165:
[----:B------:R-:W-:Y:S01]  /*10cf0*/  USHF.R.S32.HI UR6, URZ, 0x1f, UR12 ;  /* 0x0000001f3f067899 */ /* 0x000fe2000801140c */
[----:B------:R-:W-:Y:S05]  /*10d00*/  @P2 BRA `(.L_x_208) ;  /* 0x0000114000002947 */ /* 0x000fea0003800000 */
[----:B------:R-:W1:Y:S01]  /*10d10*/  S2R R0, SR_TID.X ;  /* 0x0000000000007919 */ /* 0x000e620000002100 */
[----:B------:R-:W-:Y:S01]  /*10d20*/  ULDC.64 UR4, c[0x0][0x490] ;  /* 0x0001240000047ab9 */ /* 0x000fe20000000a00 */
[----:B------:R-:W-:Y:S01]  /*10d30*/  IMAD.MOV.U32 R14, RZ, RZ, c[0x0][0x4e8] ;  /* 0x00013a00ff0e7624 */ /* 0x000fe200078e00ff */
[----:B------:R-:W-:Y:S01]  /*10d40*/  UIMAD UR7, UR6, UR4, URZ ;  /* 0x00000004060772a4 */ /* 0x000fe2000f8e023f */
[----:B------:R-:W2:Y:S01]  /*10d50*/  S2R R22, SR_CTAID.Z ;  /* 0x0000000000167919 */ /* 0x000ea20000002700 */
[----:B------:R-:W-:Y:S01]  /*10d60*/  UIMAD.WIDE.U32 UR8, UR12, UR4, URZ ;  /* 0x000000040c0872a5 */ /* 0x000fe2000f8e003f */
[----:B------:R-:W-:Y:S01]  /*10d70*/  F2FP.BF16.PACK_AB R112, R113, R112 ;  /* 0x000000707170723e */ /* 0x000fe200000010ff */
[----:B------:R-:W-:Y:S01]  /*10d80*/  UIMAD UR7, UR12, UR5, UR7 ;  /* 0x000000050c0772a4 */ /* 0x000fe2000f8e0207 */
[----:B------:R-:W-:Y:S01]  /*10d90*/  ISETP.NE.AND P0, PT, R14, 0x1, PT ;  /* 0x000000010e00780c */ /* 0x000fe20003f05270 */
[----:B------:R-:W-:Y:S01]  /*10da0*/  BSSY B0, `(.L_x_209) ;  /* 0x00000da000007945 */ /* 0x000fe20003800000 */
[----:B------:R-:W-:Y:S01]  /*10db0*/  ULDC.64 UR4, c[0x0][0x3e8] ;  /* 0x0000fa0000047ab9 */ /* 0x000fe20000000a00 */
[----:B------:R-:W-:Y:S01]  /*10dc0*/  IMAD.U32 R25, RZ, RZ, UR9 ;  /* 0x00000009ff197e24 */ /* 0x000fe2000f8e00ff */
[----:B------:R-:W-:Y:S01]  /*10dd0*/  UIMAD UR6, UR6, UR4, URZ ;  /* 0x00000004060672a4 */ /* 0x000fe2000f8e023f */
[----:B------:R-:W-:Y:S01]  /*10de0*/  IMAD.U32 R24, RZ, RZ, UR8 ;  /* 0x00000008ff187e24 */ /* 0x000fe2000f8e00ff */
[----:B------:R-:W-:Y:S01]  /*10df0*/  UIMAD.WIDE.U32 UR10, UR12, UR4, URZ ;  /* 0x000000040c0a72a5 */ /* 0x000fe2000f8e003f */
[----:B------:R-:W-:Y:S01]  /*10e00*/  F2FP.BF16.PACK_AB R114, R115, R114 ;  /* 0x000000727372723e */ /* 0x000fe200000010ff */
[----:B------:R-:W-:Y:S01]  /*10e10*/  UIMAD UR5, UR12, UR5, UR6 ;  /* 0x000000050c0572a4 */ /* 0x000fe2000f8e0206 */
[----:B------:R-:W-:Y:S01]  /*10e20*/  F2FP.BF16.PACK_AB R68, R69, R68 ;  /* 0x000000444544723e */ /* 0x000fe200000010ff */
[----:B------:R-:W-:Y:S01]  /*10e30*/  UIADD3 UR7, UR9, UR7, URZ ;  /* 0x0000000709077290 */ /* 0x000fe2000fffe03f */
[----:B------:R-:W-:Y:S01]  /*10e40*/  F2FP.BF16.PACK_AB R70, R71, R70 ;  /* 0x000000464746723e */ /* 0x000fe200000010ff */
[----:B------:R-:W-:Y:S01]  /*10e50*/  UIADD3 UR5, UR11, UR5, URZ ;  /* 0x000000050b057290 */ /* 0x000fe2000fffe03f */
[----:B------:R-:W-:Y:S01]  /*10e60*/  IMAD.U32 R29, RZ, RZ, UR11 ;  /* 0x0000000bff1d7e24 */ /* 0x000fe2000f8e00ff */
[----:B------:R-:W-:Y:S01]  /*10e70*/  F2FP.BF16.PACK_AB R72, R73, R72 ;  /* 0x000000484948723e */ /* 0x000fe200000010ff */
[----:B------:R-:W-:Y:S01]  /*10e80*/  IMAD.U32 R28, RZ, RZ, UR10 ;  /* 0x0000000aff1c7e24 */ /* 0x000fe2000f8e00ff */
[----:B-1----:R-:W-:Y:S01]  /*10e90*/  SHF.R.S32.HI R9, RZ, 0x1f, R0 ;  /* 0x0000001fff097819 */ /* 0x002fe20000011400 */
[----:B------:R-:W-:Y:S01]  /*10ea0*/  IMAD.U32 R25, RZ, RZ, UR7 ;  /* 0x00000007ff197e24 */ /* 0x000fe2000f8e00ff */
[----:B------:R-:W-:Y:S01]  /*10eb0*/  F2FP.BF16.PACK_AB R74, R75, R74 ;  /* 0x0000004a4b4a723e */ /* 0x000fe200000010ff */
[----:B------:R-:W-:Y:S01]  /*10ec0*/  IMAD.U32 R29, RZ, RZ, UR5 ;  /* 0x00000005ff1d7e24 */ /* 0x000fe2000f8e00ff */
[CC--:B------:R-:W-:Y:S01]  /*10ed0*/  LEA.HI R11, R9.reuse, R0.reuse, RZ, 0x2 ;  /* 0x00000000090b7211 */ /* 0x0c0fe200078f10ff */
[----:B--2---:R-:W-:Y:S01]  /*10ee0*/  IMAD.WIDE.U32 R24, R22, c[0x0][0x498], R24 ;  /* 0x0001260016187a25 */ /* 0x004fe200078e0018 */
[----:B------:R-:W-:-:S02]  /*10ef0*/  LEA.HI R3, R9, R0, RZ, 0x5 ;  /* 0x0000000009037211 */ /* 0x000fc400078f28ff */
[--C-:B------:R-:W-:Y:S02]  /*10f00*/  SHF.R.S32.HI R20, RZ, 0x2, R11.reuse ;  /* 0x00000002ff147819 */ /* 0x100fe4000001140b */
[----:B------:R-:W-:Y:S02]  /*10f10*/  SHF.R.S32.HI R13, RZ, 0x1f, R11 ;  /* 0x0000001fff0d7819 */ /* 0x000fe4000001140b */
[CC--:B------:R-:W-:Y:S02]  /*10f20*/  LEA.HI R10, R9.reuse, R0.reuse, RZ, 0x3 ;  /* 0x00000000090a7211 */ /* 0x0c0fe400078f18ff */
[----:B------:R-:W-:Y:S02]  /*10f30*/  LEA.HI R2, R9, R0, RZ, 0x6 ;  /* 0x0000000009027211 */ /* 0x000fe400078f30ff */
[----:B------:R-:W-:Y:S02]  /*10f40*/  LOP3.LUT R9, R3, 0xffffffe0, RZ, 0xc0, !PT ;  /* 0xffffffe003097812 */ /* 0x000fe400078ec0ff */
[----:B------:R-:W-:Y:S01]  /*10f50*/  LEA.HI R13, R13, R20, RZ, 0x3 ;  /* 0x000000140d0d7211 */ /* 0x000fe200078f18ff */
[----:B------:R-:W-:Y:S01]  /*10f60*/  IMAD.SHL.U32 R2, R2, 0x8, RZ ;  /* 0x0000000802027824 */ /* 0x000fe200078e00ff */
[----:B------:R-:W-:Y:S01]  /*10f70*/  LOP3.LUT R11, R11, 0xfffffffc, RZ, 0xc0, !PT ;  /* 0xfffffffc0b0b7812 */ /* 0x000fe200078ec0ff */
[----:B------:R-:W-:Y:S01]  /*10f80*/  IMAD.IADD R12, R0, 0x1, -R9 ;  /* 0x00000001000c7824 */ /* 0x000fe200078e0a09 */
[----:B------:R-:W-:-:S02]  /*10f90*/  LOP3.LUT R13, R13, 0xfffffff8, RZ, 0xc0, !PT ;  /* 0xfffffff80d0d7812 */ /* 0x000fc400078ec0ff */
[----:B------:R-:W-:Y:S01]  /*10fa0*/  LOP3.LUT R19, R10, 0xfffffff8, RZ, 0xc0, !PT ;  /* 0xfffffff80a137812 */ /* 0x000fe200078ec0ff */
[----:B------:R-:W-:Y:S01]  /*10fb0*/  IMAD.IADD R11, R0, 0x1, -R11 ;  /* 0x00000001000b7824 */ /* 0x000fe200078e0a0b */
[----:B------:R-:W-:Y:S01]  /*10fc0*/  SHF.R.S32.HI R9, RZ, 0x1f, R12 ;  /* 0x0000001fff097819 */ /* 0x000fe2000001140c */
[----:B------:R-:W-:Y:S01]  /*10fd0*/  IMAD.IADD R20, R20, 0x1, -R13 ;  /* 0x0000000114147824 */ /* 0x000fe200078e0a0d */
[----:B------:R-:W-:Y:S01]  /*10fe0*/  SHF.R.S32.HI R15, RZ, 0x1f, R22 ;  /* 0x0000001fff0f7819 */ /* 0x000fe20000011416 */
[----:B------:R-:W1:Y:S01]  /*10ff0*/  S2R R13, SR_CTAID.X ;  /* 0x00000000000d7919 */ /* 0x000e620000002500 */
[----:B------:R-:W-:Y:S01]  /*11000*/  SHF.R.S32.HI R26, RZ, 0x5, R3 ;  /* 0x00000005ff1a7819 */ /* 0x000fe20000011403 */
[----:B------:R-:W-:Y:S01]  /*11010*/  IMAD.IADD R19, R0, 0x1, -R19 ;  /* 0x0000000100137824 */ /* 0x000fe200078e0a13 */
[----:B------:R-:W-:Y:S02]  /*11020*/  SHF.R.S32.HI R3, RZ, 0x1f, R3 ;  /* 0x0000001fff037819 */ /* 0x000fe40000011403 */
[----:B------:R-:W-:Y:S01]  /*11030*/  SHF.R.S32.HI R10, RZ, 0x3, R10 ;  /* 0x00000003ff0a7819 */ /* 0x000fe2000001140a */
[----:B------:R-:W-:Y:S01]  /*11040*/  IMAD R17, R26, 0x200, R11 ;  /* 0x000002001a117824 */ /* 0x000fe200078e020b */
[----:B------:R-:W-:-:S02]  /*11050*/  LOP3.LUT P4, RZ, R12, 0x3, RZ, 0xc0, !PT ;  /* 0x000000030cff7812 */ /* 0x000fc4000788c0ff */
[----:B------:R-:W-:Y:S01]  /*11060*/  LEA.HI R12, R9, R12, RZ, 0x2 ;  /* 0x0000000c090c7211 */ /* 0x000fe200078f10ff */
[----:B------:R-:W-:Y:S01]  /*11070*/  IMAD R9, R15, c[0x0][0x498], RZ ;  /* 0x000126000f097a24 */ /* 0x000fe200078e02ff */
[----:B------:R-:W-:Y:S01]  /*11080*/  LEA.HI R3, R3, R26, RZ, 0x3 ;  /* 0x0000001a03037211 */ /* 0x000fe200078f18ff */
[----:B------:R-:W-:Y:S01]  /*11090*/  IMAD.SHL.U32 R0, R10, 0x40, RZ ;  /* 0x000000400a007824 */ /* 0x000fe200078e00ff */
[----:B------:R-:W-:Y:S01]  /*110a0*/  LEA.HI R4, R11, R11, RZ, 0x1 ;  /* 0x0000000b0b047211 */ /* 0x000fe200078f08ff */
[----:B------:R-:W-:Y:S01]  /*110b0*/  IMAD R16, R22, c[0x0][0x49c], R9 ;  /* 0x0001270016107a24 */ /* 0x000fe200078e0209 */
[----:B------:R-:W-:Y:S01]  /*110c0*/  LOP3.LUT R3, R3, 0xffffff8, RZ, 0xc0, !PT ;  /* 0x0ffffff803037812 */ /* 0x000fe200078ec0ff */
[----:B------:R-:W-:Y:S01]  /*110d0*/  IMAD.SHL.U32 R9, R19, 0x8, RZ ;  /* 0x0000000813097824 */ /* 0x000fe200078e00ff */
[----:B------:R-:W-:Y:S01]  /*110e0*/  LOP3.LUT R4, R4, 0x1ffffffe, RZ, 0xc0, !PT ;  /* 0x1ffffffe04047812 */ /* 0x000fe200078ec0ff */
[----:B------:R-:W-:Y:S01]  /*110f0*/  IMAD R15, R15, c[0x0][0x3f0], RZ ;  /* 0x0000fc000f0f7a24 */ /* 0x000fe200078e02ff */
[----:B------:R-:W-:Y:S01]  /*11100*/  LOP3.LUT R0, R0, 0x1c0, RZ, 0xc0, !PT ;  /* 0x000001c000007812 */ /* 0x000fe200078ec0ff */
[----:B------:R-:W-:Y:S01]  /*11110*/  IMAD.IADD R18, R26, 0x1, -R3 ;  /* 0x000000011a127824 */ /* 0x000fe200078e0a03 */
[----:B------:R-:W-:Y:S01]  /*11120*/  SHF.R.S32.HI R21, RZ, 0x2, R12 ;  /* 0x00000002ff157819 */ /* 0x000fe2000001140c */
[----:B------:R-:W-:Y:S01]  /*11130*/  IMAD.IADD R11, R11, 0x1, -R4 ;  /* 0x000000010b0b7824 */ /* 0x000fe200078e0a04 */
[----:B------:R-:W-:Y:S01]  /*11140*/  LOP3.LUT R4, R0, 0x38, R9, 0xf8, !PT ;  /* 0x0000003800047812 */ /* 0x000fe200078ef809 */
[----:B------:R-:W-:Y:S01]  /*11150*/  IMAD R15, R22, c[0x0][0x3f4], R15 ;  /* 0x0000fd00160f7a24 */ /* 0x000fe200078e020f */
[----:B------:R-:W-:Y:S01]  /*11160*/  SHF.R.U32.HI R3, RZ, 0x3, R0 ;  /* 0x00000003ff037819 */ /* 0x000fe20000011600 */
[----:B------:R-:W-:Y:S01]  /*11170*/  IMAD R0, R19, 0x20, R10 ;  /* 0x0000002013007824 */ /* 0x000fe200078e020a */
[----:B------:R-:W-:Y:S01]  /*11180*/  LOP3.LUT R19, R20, 0x1, RZ, 0xc0, !PT ;  /* 0x0000000114137812 */ /* 0x000fe200078ec0ff */
[----:B------:R-:W-:Y:S01]  /*11190*/  IMAD R18, R18, 0x10, R21 ;  /* 0x0000001012127824 */ /* 0x000fe200078e0215 */
[----:B------:R-:W-:Y:S01]  /*111a0*/  LOP3.LUT R3, R4, R3, RZ, 0x3c, !PT ;  /* 0x0000000304037212 */ /* 0x000fe200078e3cff */
[----:B-1----:R-:W-:Y:S01]  /*111b0*/  IMAD R0, R13, 0x80, R0 ;  /* 0x000000800d007824 */ /* 0x002fe200078e0200 */
[----:B------:R-:W-:Y:S01]  /*111c0*/  ISETP.NE.U32.AND P3, PT, R19, 0x1, PT ;  /* 0x000000011300780c */ /* 0x000fe20003f65070 */
[----:B------:R-:W-:Y:S01]  /*111d0*/  IMAD.WIDE.U32 R22, R22, c[0x0][0x3f0], R28 ;  /* 0x0000fc0016167a25 */ /* 0x000fe200078e001c */
[----:B------:R-:W-:-:S02]  /*111e0*/  LOP3.LUT R2, R3, 0x7ffffe00, R2, 0xf8, !PT ;  /* 0x7ffffe0003027812 */ /* 0x000fc400078ef802 */
[C---:B------:R-:W-:Y:S01]  /*111f0*/  R2P PR, R20.reuse, 0x6 ;  /* 0x0000000614007804 */ /* 0x040fe20000000000 */
[----:B------:R-:W-:Y:S01]  /*11200*/  IMAD.SHL.U32 R20, R20, 0x40, RZ ;  /* 0x0000004014147824 */ /* 0x000fe200078e00ff */
[----:B------:R-:W-:Y:S01]  /*11210*/  F2FP.BF16.PACK_AB R76, R77, R76 ;  /* 0x0000004c4d4c723e */ /* 0x000fe200000010ff */
[----:B------:R-:W-:Y:S01]  /*11220*/  @P0 IMAD.HI.U32 R4, R0, c[0x0][0x4ec], RZ ;  /* 0x00013b0000040a27 */ /* 0x000fe200078e00ff */
[----:B------:R-:W-:Y:S02]  /*11230*/  F2FP.BF16.PACK_AB R78, R79, R78 ;  /* 0x0000004e4f4e723e */ /* 0x000fe400000010ff */
[----:B------:R-:W-:Y:S01]  /*11240*/  LOP3.LUT R26, R20, 0x1c0, RZ, 0xc0, !PT ;  /* 0x000001c0141a7812 */ /* 0x000fe200078ec0ff */
[----:B------:R-:W-:Y:S01]  /*11250*/  IMAD.MOV.U32 R12, RZ, RZ, R0 ;  /* 0x000000ffff0c7224 */ /* 0x000fe200078e0000 */
[----:B------:R-:W-:Y:S01]  /*11260*/  @P0 SHF.R.U32.HI R12, RZ, c[0x0][0x4f0], R4 ;  /* 0x00013c00ff0c0a19 */ /* 0x000fe20000011604 */
[----:B------:R-:W-:Y:S01]  /*11270*/  IMAD R3, R14, c[0x0][0x388], RZ ;  /* 0x0000e2000e037a24 */ /* 0x000fe200078e02ff */
[----:B------:R-:W-:Y:S01]  /*11280*/  LEA.HI R26, R26, R26, RZ, 0x1d ;  /* 0x0000001a1a1a7211 */ /* 0x000fe200078fe8ff */
[----:B------:R-:W-:Y:S01]  /*11290*/  IMAD R4, R11, 0x8, R18 ;  /* 0x000000080b047824 */ /* 0x000fe200078e0212 */
[--C-:B------:R-:W-:Y:S01]  /*112a0*/  SHF.R.S32.HI R14, RZ, 0x1f, R12.reuse ;  /* 0x0000001fff0e7819 */ /* 0x100fe2000001140c */
[----:B------:R-:W-:Y:S01]  /*112b0*/  IMAD.MOV R11, RZ, RZ, -R12 ;  /* 0x000000ffff0b7224 */ /* 0x000fe200078e0a0c */
[----:B------:R-:W-:Y:S01]  /*112c0*/  F2FP.BF16.PACK_AB R80, R81, R80 ;  /* 0x000000505150723e */ /* 0x000fe200000010ff */
[----:B------:R-:W-:Y:S01]  /*112d0*/  IMAD.U32 R17, R17, 0x2, R26 ;  /* 0x0000000211117824 */ /* 0x000fe200078e001a */
[----:B------:R-:W-:Y:S01]  /*112e0*/  F2FP.BF16.PACK_AB R82, R83, R82 ;  /* 0x000000525352723e */ /* 0x000fe200000010ff */
[----:B------:R-:W-:Y:S01]  /*112f0*/  IMAD R4, R13, 0x80, R4 ;  /* 0x000000800d047824 */ /* 0x000fe200078e0204 */
[----:B------:R-:W-:Y:S01]  /*11300*/  F2FP.BF16.PACK_AB R84, R85, R84 ;  /* 0x000000545554723e */ /* 0x000fe200000010ff */
[----:B------:R-:W-:Y:S01]  /*11310*/  IMAD.IADD R23, R23, 0x1, R15 ;  /* 0x0000000117177824 */ /* 0x000fe200078e020f */
[----:B------:R-:W-:Y:S01]  /*11320*/  F2FP.BF16.PACK_AB R86, R87, R86 ;  /* 0x000000565756723e */ /* 0x000fe200000010ff */
[----:B------:R-:W-:Y:S01]  /*11330*/  IMAD R15, R14, c[0x0][0x3e0], RZ ;  /* 0x0000f8000e0f7a24 */ /* 0x000fe200078e02ff */
[----:B------:R-:W-:Y:S01]  /*11340*/  F2FP.BF16.PACK_AB R88, R89, R88 ;  /* 0x000000585958723e */ /* 0x000fe200000010ff */
[----:B------:R-:W-:Y:S01]  /*11350*/  IMAD.SHL.U32 R17, R17, 0x2, RZ ;  /* 0x0000000211117824 */ /* 0x000fe200078e00ff */
[----:B------:R-:W-:Y:S01]  /*11360*/  BAR.SYNC.DEFER_BLOCKING 0x1, 0x100 ;  /* 0x0044000000007b1d */ /* 0x000fe20000010000 */
[----:B------:R-:W-:Y:S01]  /*11370*/  IMAD R11, R11, c[0x0][0x4e8], R0 ;  /* 0x00013a000b0b7a24 */ /* 0x000fe200078e0200 */
[----:B------:R-:W-:Y:S01]  /*11380*/  F2FP.BF16.PACK_AB R90, R91, R90 ;  /* 0x0000005a5b5a723e */ /* 0x000fe200000010ff */
[----:B------:R-:W-:Y:S01]  /*11390*/  @P0 IMAD.HI.U32 R0, R4, c[0x0][0x4ec], RZ ;  /* 0x00013b0004000a27 */ /* 0x000fe200078e00ff */
[----:B------:R-:W-:-:S02]  /*113a0*/  IADD3 R21, R17, 0x70, RZ ;  /* 0x0000007011157810 */ /* 0x000fc40007ffe0ff */
[----:B------:R-:W-:Y:S01]  /*113b0*/  F2FP.BF16.PACK_AB R92, R93, R92 ;  /* 0x0000005c5d5c723e */ /* 0x000fe200000010ff */
[C---:B------:R-:W-:Y:S01]  /*113c0*/  IMAD.WIDE.U32 R22, R12.reuse, c[0x0][0x3e0], R22 ;  /* 0x0000f8000c167a25 */ /* 0x040fe200078e0016 */
[----:B------:R-:W-:Y:S02]  /*113d0*/  F2FP.BF16.PACK_AB R94, R95, R94 ;  /* 0x0000005e5f5e723e */ /* 0x000fe400000010ff */
[----:B------:R-:W-:Y:S01]  /*113e0*/  F2FP.BF16.PACK_AB R6, R97, R6 ;  /* 0x000000066106723e */ /* 0x000fe200000010ff */
[----:B------:R-:W-:Y:S01]  /*113f0*/  IMAD R15, R12, c[0x0][0x3e4], R15 ;  /* 0x0000f9000c0f7a24 */ /* 0x000fe200078e020f */
[----:B------:R-:W-:Y:S01]  /*11400*/  IADD3 R12, R17, 0x80, RZ ;  /* 0x00000080110c7810 */ /* 0x000fe20007ffe0ff */
[----:B------:R-:W-:Y:S01]  /*11410*/  IMAD.MOV.U32 R19, RZ, RZ, R4 ;  /* 0x000000ffff137224 */ /* 0x000fe200078e0004 */
[----:B------:R-:W-:Y:S01]  /*11420*/  @P0 SHF.R.U32.HI R19, RZ, c[0x0][0x4f0], R0 ;  /* 0x00013c00ff130a19 */ /* 0x000fe20000011600 */
[----:B------:R-:W-:Y:S01]  /*11430*/  IMAD.IADD R23, R23, 0x1, R15 ;  /* 0x0000000117177824 */ /* 0x000fe200078e020f */
[----:B------:R-:W-:Y:S01]  /*11440*/  @P3 IADD3 R21, R12, 0x10, RZ ;  /* 0x000000100c153810 */ /* 0x000fe20007ffe0ff */
[----:B------:R-:W-:Y:S01]  /*11450*/  IMAD.MOV.U32 R0, RZ, RZ, 0x20 ;  /* 0x00000020ff007424 */ /* 0x000fe200078e00ff */
[----:B------:R-:W-:Y:S01]  /*11460*/  SHF.R.S32.HI R12, RZ, 0x1f, R11 ;  /* 0x0000001fff0c7819 */ /* 0x000fe2000001140b */
[----:B------:R-:W-:Y:S01]  /*11470*/  IMAD.WIDE.U32 R22, R11, c[0x0][0x3d8], R22 ;  /* 0x0000f6000b167a25 */ /* 0x000fe200078e0016 */
[----:B------:R-:W-:-:S02]  /*11480*/  SHF.R.S32.HI R15, RZ, 0x1f, R19 ;  /* 0x0000001fff0f7819 */ /* 0x000fc40000011413 */
[----:B------:R-:W-:Y:S01]  /*11490*/  IADD3 R14, P0, R19, R24, RZ ;  /* 0x00000018130e7210 */ /* 0x000fe20007f1e0ff */
[----:B------:R-:W-:Y:S01]  /*114a0*/  IMAD.MOV R19, RZ, RZ, -R19 ;  /* 0x000000ffff137224 */ /* 0x000fe200078e0a13 */
[----:B------:R-:W-:Y:S01]  /*114b0*/  SEL R0, R0, 0xffffffe0, !P1 ;  /* 0xffffffe000007807 */ /* 0x000fe20004800000 */
[----:B------:R-:W-:Y:S01]  /*114c0*/  IMAD R12, R12, c[0x0][0x3d8], RZ ;  /* 0x0000f6000c0c7a24 */ /* 0x000fe200078e02ff */
[----:B------:R-:W-:Y:S01]  /*114d0*/  IADD3.X R15, R15, R25, R16, P0, !PT ;  /* 0x000000190f0f7210 */ /* 0x000fe200007fe410 */
[----:B------:R-:W-:Y:S01]  /*114e0*/  IMAD R25, R19, c[0x0][0x4e8], R4 ;  /* 0x00013a0013197a24 */ /* 0x000fe200078e0204 */
[----:B------:R-:W-:Y:S01]  /*114f0*/  STS [R17+0x80], R112 ;  /* 0x0000807011007388 */ /* 0x000fe20000000800 */
[----:B------:R-:W-:Y:S01]  /*11500*/  IMAD R4, R11, c[0x0][0x3dc], R12 ;  /* 0x0000f7000b047a24 */ /* 0x000fe200078e020c */
[----:B------:R-:W-:Y:S01]  /*11510*/  F2FP.BF16.PACK_AB R98, R99, R98 ;  /* 0x000000626362723e */ /* 0x000fe200000010ff */
[----:B------:R-:W-:Y:S01]  /*11520*/  IMAD.IADD R19, R17, 0x1, R0 ;  /* 0x0000000111137824 */ /* 0x000fe200078e0200 */
[----:B------:R-:W-:Y:S01]  /*11530*/  STS [R17+0x480], R114 ;  /* 0x0004807211007388 */ /* 0x000fe20000000800 */
[----:B------:R-:W-:Y:S01]  /*11540*/  IMAD.IADD R11, R0, 0x1, R21 ;  /* 0x00000001000b7824 */ /* 0x000fe200078e0215 */
[----:B------:R-:W-:Y:S01]  /*11550*/  SHF.R.S32.HI R0, RZ, 0x1f, R25 ;  /* 0x0000001fff007819 */ /* 0x000fe20000011419 */
[----:B------:R-:W-:Y:S01]  /*11560*/  IMAD.MOV.U32 R12, RZ, RZ, 0x40 ;  /* 0x00000040ff0c7424 */ /* 0x000fe200078e00ff */
[----:B------:R-:W-:Y:S01]  /*11570*/  STS [R21], R68 ;  /* 0x0000004415007388 */ /* 0x000fe20000000800 */
[----:B------:R-:W-:Y:S01]  /*11580*/  IMAD.WIDE.U32 R14, R25, c[0x0][0x488], R14 ;  /* 0x00012200190e7a25 */ /* 0x000fe200078e000e */
[----:B------:R-:W-:-:S02]  /*11590*/  F2FP.BF16.PACK_AB R100, R101, R100 ;  /* 0x000000646564723e */ /* 0x000fc400000010ff */
[----:B------:R-:W-:Y:S01]  /*115a0*/  SEL R12, R12, 0xffffffc0, !P2 ;  /* 0xffffffc00c0c7807 */ /* 0x000fe20005000000 */
[----:B------:R-:W-:Y:S01]  /*115b0*/  IMAD R0, R0, c[0x0][0x488], RZ ;  /* 0x0001220000007a24 */ /* 0x000fe200078e02ff */
[----:B------:R-:W-:Y:S01]  /*115c0*/  STS [R21+0x400], R70 ;  /* 0x0004004615007388 */ /* 0x000fe20000000800 */
[----:B------:R-:W-:Y:S01]  /*115d0*/  F2FP.BF16.PACK_AB R102, R103, R102 ;  /* 0x000000666766723e */ /* 0x000fe200000010ff */
[----:B------:R-:W-:Y:S01]  /*115e0*/  IMAD R20, R13, 0x80, R18 ;  /* 0x000000800d147824 */ /* 0x000fe200078e0212 */
[----:B------:R-:W-:Y:S01]  /*115f0*/  F2FP.BF16.PACK_AB R108, R109, R108 ;  /* 0x0000006c6d6c723e */ /* 0x000fe200000010ff */
[----:B------:R-:W-:Y:S01]  /*11600*/  IMAD R0, R25, c[0x0][0x48c], R0 ;  /* 0x0001230019007a24 */ /* 0x000fe200078e0200 */
[----:B------:R-:W-:Y:S01]  /*11610*/  STS [R19+0x80], R72 ;  /* 0x0000804813007388 */ /* 0x000fe20000000800 */
[--C-:B------:R-:W-:Y:S01]  /*11620*/  IMAD.IADD R25, R17, 0x1, R12.reuse ;  /* 0x0000000111197824 */ /* 0x100fe200078e020c */
[----:B------:R-:W-:Y:S01]  /*11630*/  F2FP.BF16.PACK_AB R110, R111, R110 ;  /* 0x0000006e6f6e723e */ /* 0x000fe200000010ff */
[C---:B------:R-:W-:Y:S01]  /*11640*/  IMAD.IADD R27, R12.reuse, 0x1, R21 ;  /* 0x000000010c1b7824 */ /* 0x040fe200078e0215 */
[----:B------:R-:W-:Y:S01]  /*11650*/  STS [R19+0x480], R74 ;  /* 0x0004804a13007388 */ /* 0x000fe20000000800 */
[----:B------:R-:W-:Y:S01]  /*11660*/  IMAD.IADD R29, R12, 0x1, R19 ;  /* 0x000000010c1d7824 */ /* 0x000fe200078e0213 */
[----:B------:R-:W-:Y:S01]  /*11670*/  F2FP.BF16.PACK_AB R104, R105, R104 ;  /* 0x000000686968723e */ /* 0x000fe200000010ff */
[----:B------:R-:W-:Y:S01]  /*11680*/  IMAD.IADD R31, R11, 0x1, R12 ;  /* 0x000000010b1f7824 */ /* 0x000fe200078e020c */
[----:B------:R-:W-:Y:S01]  /*11690*/  STS [R11], R76 ;  /* 0x0000004c0b007388 */ /* 0x000fe20000000800 */
[----:B------:R-:W-:Y:S01]  /*116a0*/  F2FP.BF16.PACK_AB R106, R107, R106 ;  /* 0x0000006a6b6a723e */ /* 0x000fe200000010ff */
[----:B------:R-:W-:Y:S01]  /*116b0*/  IMAD.IADD R15, R15, 0x1, R0 ;  /* 0x000000010f0f7824 */ /* 0x000fe200078e0200 */
[----:B------:R-:W-:Y:S01]  /*116c0*/  F2FP.BF16.PACK_AB R52, R53, R52 ;  /* 0x000000343534723e */ /* 0x000fe200000010ff */
[----:B------:R-:W-:Y:S01]  /*116d0*/  STS [R11+0x400], R78 ;  /* 0x0004004e0b007388 */ /* 0x000fe20000000800 */
[----:B------:R-:W-:Y:S01]  /*116e0*/  F2FP.BF16.PACK_AB R54, R55, R54 ;  /* 0x000000363736723e */ /* 0x000fe200000010ff */
[----:B------:R-:W-:Y:S01]  /*116f0*/  IMAD.SHL.U32 R2, R2, 0x2, RZ ;  /* 0x0000000202027824 */ /* 0x000fe200078e00ff */
[----:B------:R-:W-:Y:S01]  /*11700*/  LEA R16, P0, R14, c[0x0][0x450], 0x2 ;  /* 0x000114000e107a11 */ /* 0x000fe200078010ff */
[----:B------:R-:W-:Y:S01]  /*11710*/  STS [R25+0x80], R80 ;  /* 0x0000805019007388 */ /* 0x000fe20000000800 */
[----:B------:R-:W-:Y:S01]  /*11720*/  F2FP.BF16.PACK_AB R56, R57, R56 ;  /* 0x000000383938723e */ /* 0x000fe200000010ff */
[----:B------:R-:W-:Y:S01]  /*11730*/  IMAD R10, R13, 0x80, R10 ;  /* 0x000000800d0a7824 */ /* 0x000fe200078e020a */
[----:B------:R-:W-:Y:S01]  /*11740*/  F2FP.BF16.PACK_AB R58, R59, R58 ;  /* 0x0000003a3b3a723e */ /* 0x000fe200000010ff */
[----:B------:R-:W-:Y:S01]  /*11750*/  STS [R25+0x480], R82 ;  /* 0x0004805219007388 */ /* 0x000fe20000000800 */
[----:B------:R-:W-:-:S02]  /*11760*/  F2FP.BF16.PACK_AB R60, R61, R60 ;  /* 0x0000003c3d3c723e */ /* 0x000fc400000010ff */
[----:B------:R-:W-:Y:S01]  /*11770*/  F2FP.BF16.PACK_AB R62, R63, R62 ;  /* 0x0000003e3f3e723e */ /* 0x000fe200000010ff */
[----:B------:R-:W-:Y:S01]  /*11780*/  STS [R27], R84 ;  /* 0x000000541b007388 */ /* 0x000fe20000000800 */
[----:B------:R-:W-:Y:S02]  /*11790*/  F2FP.BF16.PACK_AB R5, R5, R64 ;  /* 0x000000400505723e */ /* 0x000fe400000010ff */
[----:B------:R-:W-:Y:S01]  /*117a0*/  F2FP.BF16.PACK_AB R66, R67, R66 ;  /* 0x000000424342723e */ /* 0x000fe200000010ff */
[----:B------:R-:W-:Y:S01]  /*117b0*/  STS [R27+0x400], R86 ;  /* 0x000400561b007388 */ /* 0x000fe20000000800 */
[----:B------:R-:W-:Y:S02]  /*117c0*/  LEA.HI.X R15, R14, c[0x0][0x454], R15, 0x2, P0 ;  /* 0x000115000e0f7a11 */ /* 0x000fe400000f140f */
[C---:B------:R-:W-:Y:S01]  /*117d0*/  IADD3 R18, R20.reuse, 0x8, RZ ;  /* 0x0000000814127810 */ /* 0x040fe20007ffe0ff */
[----:B------:R-:W-:Y:S01]  /*117e0*/  STS [R29+0x80], R88 ;  /* 0x000080581d007388 */ /* 0x000fe20000000800 */
[----:B------:R-:W-:-:S02]  /*117f0*/  ISETP.GE.OR P5, PT, R20, R3, P4 ;  /* 0x000000031400720c */ /* 0x000fc400027a6670 */
[----:B------:R-:W-:Y:S01]  /*11800*/  ISETP.GE.OR P4, PT, R18, R3, P4 ;  /* 0x000000031200720c */ /* 0x000fe20002786670 */
[----:B------:R-:W-:Y:S01]  /*11810*/  STS [R29+0x480], R90 ;  /* 0x0004805a1d007388 */ /* 0x000fe20000000800 */
[----:B------:R-:W-:-:S03]  /*11820*/  LEA R0, P0, R22, c[0x0][0x380], 0x1 ;  /* 0x0000e00016007a11 */ /* 0x000fc600078008ff */
        /* <DEDUP_REMOVED lines=18> */
[----:B------:R-:W-:Y:S04]  /*11950*/  SHFL.IDX PT, R32, R16, RZ, 0x1c1f ;  /* 0x001c1fff10207589 */ /* 0x000fe800000e0000 */
[----:B------:R-:W2:Y:S04]  /*11960*/  SHFL.IDX PT, R33, R15, RZ, 0x1c1f ;  /* 0x001c1fff0f217589 */ /* 0x000ea800000e0000 */
[----:B------:R-:W-:Y:S06]  /*11970*/  BAR.SYNC.DEFER_BLOCKING 0x1, 0x100 ;  /* 0x0044000000007b1d */ /* 0x000fec0000010000 */
[----:B------:R-:W-:Y:S01]  /*11980*/  SHFL.IDX PT, R34, R16, 0x1, 0x1c1f ;  /* 0x003c1f0010227f89 */ /* 0x000fe200000e0000 */
[----:B-1----:R-:W-:-:S03]  /*11990*/  IMAD.IADD R5, R23, 0x1, R4 ;  /* 0x0000000117057824 */ /* 0x002fc600078e0204 */
[----:B------:R-:W1:Y:S02]  /*119a0*/  SHFL.IDX PT, R35, R15, 0x1, 0x1c1f ;  /* 0x003c1f000f237f89 */ /* 0x000e6400000e0000 */
[----:B------:R-:W-:Y:S02]  /*119b0*/  LEA.HI.X R22, R22, c[0x0][0x384], R5, 0x1, P0 ;  /* 0x0000e10016167a11 */ /* 0x000fe400000f0c05 */
[----:B------:R-:W3:Y:S01]  /*119c0*/  SHFL.IDX PT, R20, R0, RZ, 0x181f ;  /* 0x00181fff00147589 */ /* 0x000ee200000e0000 */
[----:B------:R-:W-:-:S03]  /*119d0*/  ISETP.GE.AND P0, PT, R10, R3, PT ;  /* 0x000000030a00720c */ /* 0x000fc60003f06270 */
[----:B------:R-:W4:Y:S04]  /*119e0*/  SHFL.IDX PT, R21, R22, RZ, 0x181f ;  /* 0x00181fff16157589 */ /* 0x000f2800000e0000 */
[----:B--2---:R-:W-:Y:S04]  /*119f0*/  @!P5 ST.E [R32.64], R7 ;  /* 0x000000072000d985 */ /* 0x004fe8000c10192a */
[----:B-1----:R1:W-:Y:S04]  /*11a00*/  @!P4 ST.E [R34.64], R8 ;  /* 0x000000082200c985 */ /* 0x0023e8000c10192a */
[----:B------:R2:W2:Y:S04]  /*11a10*/  LDS.128 R48, [R2+0x1080] ;  /* 0x0010800002307984 */ /* 0x0004a80000000c00 */
[----:B------:R2:W2:Y:S04]  /*11a20*/  LDS.128 R44, [R2+0x2080] ;  /* 0x00208000022c7984 */ /* 0x0004a80000000c00 */
[----:B------:R2:W2:Y:S04]  /*11a30*/  LDS.128 R40, [R2+0x3080] ;  /* 0x0030800002287984 */ /* 0x0004a80000000c00 */
[----:B------:R2:W2:Y:S04]  /*11a40*/  LDS.128 R36, [R2+0x5080] ;  /* 0x0050800002247984 */ /* 0x0004a80000000c00 */
[----:B------:R2:W2:Y:S04]  /*11a50*/  LDS.128 R24, [R2+0x6080] ;  /* 0x0060800002187984 */ /* 0x0004a80000000c00 */
[----:B------:R2:W2:Y:S01]  /*11a60*/  LDS.128 R16, [R2+0x7080] ;  /* 0x0070800002107984 */ /* 0x0004a20000000c00 */
[----:B-1----:R-:W-:Y:S01]  /*11a70*/  IADD3 R8, R9, 0x40, RZ ;  /* 0x0000004009087810 */ /* 0x002fe20007ffe0ff */
[----:B------:R-:W-:Y:S05]  /*11a80*/  @P0 BRA `(.L_x_210) ;  /* 0x000000b000000947 */ /* 0x000fea0003800000 */
[----:B---34-:R-:W1:Y:S01]  /*11a90*/  LDS.128 R4, [R2+0x80] ;  /* 0x0000800002047984 */ /* 0x018e620000000c00 */
[----:B------:R-:W-:-:S02]  /*11aa0*/  ISETP.GE.AND P0, PT, R8, c[0x0][0x3c8], PT ;  /* 0x0000f20008007a0c */ /* 0x000fc40003f06270 */
[----:B------:R-:W-:Y:S01]  /*11ab0*/  ISETP.GE.AND P1, PT, R9, c[0x0][0x3c8], PT ;  /* 0x0000f20009007a0c */ /* 0x000fe20003f26270 */
[----:B------:R-:W3:Y:S10]  /*11ac0*/  LDS.128 R12, [R2+0x4080] ;  /* 0x00408000020c7984 */ /* 0x000ef40000000c00 */
[----:B------:R-:W-:-:S02]  /*11ad0*/  @!P0 SHF.R.S32.HI R11, RZ, 0x1f, R8 ;  /* 0x0000001fff0b8819 */ /* 0x000fc40000011408 */
[----:B------:R-:W-:Y:S02]  /*11ae0*/  @!P1 IMAD.WIDE R28, R9, 0x2, R20 ;  /* 0x00000002091c9825 */ /* 0x000fe400078e0214 */
[----:B------:R-:W-:-:S04]  /*11af0*/  @!P0 LEA.HI R11, R11, R8, RZ, 0x3 ;  /* 0x000000080b0b8211 */ /* 0x000fc800078f18ff */
[----:B------:R-:W-:-:S05]  /*11b00*/  @!P0 LOP3.LUT R11, R11, 0xfffffff8, RZ, 0xc0, !PT ;  /* 0xfffffff80b0b8812 */ /* 0x000fca00078ec0ff */
[----:B------:R-:W-:Y:S01]  /*11b10*/  @!P0 IMAD.WIDE R20, R11, 0x2, R20 ;  /* 0x000000020b148825 */ /* 0x000fe200078e0214 */
[----:B-1----:R1:W-:Y:S04]  /*11b20*/  @!P1 ST.E.128 [R28.64], R4 ;  /* 0x000000041c009985 */ /* 0x0023e8000c101d2a */
[----:B---3--:R1:W-:Y:S02]  /*11b30*/  @!P0 ST.E.128 [R20.64], R12 ;  /* 0x0000000c14008985 */ /* 0x0083e4000c101d2a */
.L_x_210:
[----:B---34-:R-:W-:Y:S05]  /*11b40*/  BSYNC B0 ;  /* 0x0000000000007941 */ /* 0x018fea0003800000 */
.L_x_209:
[----:B--2---:R-:W-:Y:S01]  /*11b50*/  IADD3 R2, R10, 0x20, RZ ;  /* 0x000000200a027810 */ /* 0x004fe20007ffe0ff */
[----:B-1----:R1:W2:Y:S01]  /*11b60*/  SHFL.IDX PT, R7, R22, 0x1, 0x181f ;  /* 0x00381f0016077f89 */ /* 0x0022a200000e0000 */
[----:B------:R-:W-:Y:S02]  /*11b70*/  BSSY B0, `(.L_x_211) ;  /* 0x000000d000007945 */ /* 0x000fe40003800000 */
[----:B------:R-:W-:Y:S01]  /*11b80*/  ISETP.GE.AND P0, PT, R2, R3, PT ;  /* 0x000000030200720c */ /* 0x000fe20003f06270 */
[----:B------:R1:W3:-:S12]  /*11b90*/  SHFL.IDX PT, R6, R0, 0x1, 0x181f ;  /* 0x00381f0000067f89 */ /* 0x0002d800000e0000 */
[----:B------:R-:W-:Y:S05]  /*11ba0*/  @P0 BRA `(.L_x_212) ;  /* 0x0000009000000947 */ /* 0x000fea0003800000 */
[----:B------:R-:W-:Y:S02]  /*11bb0*/  ISETP.GE.AND P0, PT, R8, c[0x0][0x3c8], PT ;  /* 0x0000f20008007a0c */ /* 0x000fe40003f06270 */
[----:B------:R-:W-:-:S11]  /*11bc0*/  ISETP.GE.AND P1, PT, R9, c[0x0][0x3c8], PT ;  /* 0x0000f20009007a0c */ /* 0x000fd60003f26270 */
[----:B------:R-:W-:-:S04]  /*11bd0*/  @!P0 SHF.R.S32.HI R5, RZ, 0x1f, R8 ;  /* 0x0000001fff058819 */ /* 0x000fc80000011408 */
[----:B------:R-:W-:Y:S01]  /*11be0*/  @!P0 LEA.HI R2, R5, R8, RZ, 0x3 ;  /* 0x0000000805028211 */ /* 0x000fe200078f18ff */
[----:B--23--:R-:W-:-:S03]  /*11bf0*/  @!P1 IMAD.WIDE R4, R9, 0x2, R6 ;  /* 0x0000000209049825 */ /* 0x00cfc600078e0206 */
[----:B------:R-:W-:Y:S02]  /*11c00*/  @!P0 LOP3.LUT R2, R2, 0xfffffff8, RZ, 0xc0, !PT ;  /* 0xfffffff802028812 */ /* 0x000fe400078ec0ff */
[----:B------:R2:W-:Y:S03]  /*11c10*/  @!P1 ST.E.128 [R4.64], R48 ;  /* 0x0000003004009985 */ /* 0x0005e6000c101d2a */
[----:B------:R-:W-:-:S05]  /*11c20*/  @!P0 IMAD.WIDE R6, R2, 0x2, R6 ;  /* 0x0000000202068825 */ /* 0x000fca00078e0206 */
[----:B------:R2:W-:Y:S02]  /*11c30*/  @!P0 ST.E.128 [R6.64], R36 ;  /* 0x0000002406008985 */ /* 0x0005e4000c101d2a */
.L_x_212:
[----:B------:R-:W-:Y:S05]  /*11c40*/  BSYNC B0 ;  /* 0x0000000000007941 */ /* 0x000fea0003800000 */
.L_x_211:
[----:B------:R-:W-:Y:S01]  /*11c50*/  IADD3 R2, R10, 0x40, RZ ;  /* 0x000000400a027810 */ /* 0x000fe20007ffe0ff */
[----:B--2---:R2:W4:Y:S01]  /*11c60*/  SHFL.IDX PT, R7, R22, 0x2, 0x181f ;  /* 0x00581f0016077f89 */ /* 0x00452200000e0000 */
[----:B------:R-:W-:Y:S02]  /*11c70*/  BSSY B0, `(.L_x_213) ;  /* 0x000000d000007945 */ /* 0x000fe40003800000 */
[----:B------:R-:W-:Y:S01]  /*11c80*/  ISETP.GE.AND P0, PT, R2, R3, PT ;  /* 0x000000030200720c */ /* 0x000fe20003f06270 */
[----:B---3--:R2:W3:-:S12]  /*11c90*/  SHFL.IDX PT, R6, R0, 0x2, 0x181f ;  /* 0x00581f0000067f89 */ /* 0x0084d800000e0000 */
[----:B------:R-:W-:Y:S05]  /*11ca0*/  @P0 BRA `(.L_x_214) ;  /* 0x0000009000000947 */ /* 0x000fea0003800000 */
[----:B------:R-:W-:Y:S02]  /*11cb0*/  ISETP.GE.AND P0, PT, R8, c[0x0][0x3c8], PT ;  /* 0x0000f20008007a0c */ /* 0x000fe40003f06270 */
[----:B------:R-:W-:-:S11]  /*11cc0*/  ISETP.GE.AND P1, PT, R9, c[0x0][0x3c8], PT ;  /* 0x0000f20009007a0c */ /* 0x000fd60003f26270 */
[----:B------:R-:W-:-:S04]  /*11cd0*/  @!P0 SHF.R.S32.HI R5, RZ, 0x1f, R8 ;  /* 0x0000001fff058819 */ /* 0x000fc80000011408 */
[----:B------:R-:W-:Y:S01]  /*11ce0*/  @!P0 LEA.HI R2, R5, R8, RZ, 0x3 ;  /* 0x0000000805028211 */ /* 0x000fe200078f18ff */
[----:B---34-:R-:W-:-:S03]  /*11cf0*/  @!P1 IMAD.WIDE R4, R9, 0x2, R6 ;  /* 0x0000000209049825 */ /* 0x018fc600078e0206 */
[----:B------:R-:W-:Y:S02]  /*11d00*/  @!P0 LOP3.LUT R2, R2, 0xfffffff8, RZ, 0xc0, !PT ;  /* 0xfffffff802028812 */ /* 0x000fe400078ec0ff */
[----:B------:R3:W-:Y:S03]  /*11d10*/  @!P1 ST.E.128 [R4.64], R44 ;  /* 0x0000002c04009985 */ /* 0x0007e6000c101d2a */
[----:B------:R-:W-:-:S05]  /*11d20*/  @!P0 IMAD.WIDE R6, R2, 0x2, R6 ;  /* 0x0000000202068825 */ /* 0x000fca00078e0206 */
[----:B------:R3:W-:Y:S02]  /*11d30*/  @!P0 ST.E.128 [R6.64], R24 ;  /* 0x0000001806008985 */ /* 0x0007e4000c101d2a */
.L_x_214:
[----:B------:R-:W-:Y:S05]  /*11d40*/  BSYNC B0 ;  /* 0x0000000000007941 */ /* 0x000fea0003800000 */
.L_x_213:
[----:B------:R-:W-:Y:S01]  /*11d50*/  IADD3 R10, R10, 0x60, RZ ;  /* 0x000000600a0a7810 */ /* 0x000fe20007ffe0ff */
[----:B---3--:R3:W1:Y:S03]  /*11d60*/  SHFL.IDX PT, R5, R22, 0x3, 0x181f ;  /* 0x00781f0016057f89 */ /* 0x00866600000e0000 */
[----:B------:R-:W-:Y:S01]  /*11d70*/  ISETP.GE.AND P0, PT, R10, R3, PT ;  /* 0x000000030a00720c */ /* 0x000fe20003f06270 */
[----:B------:R3:W2:-:S12]  /*11d80*/  SHFL.IDX PT, R4, R0, 0x3, 0x181f ;  /* 0x00781f0000047f89 */ /* 0x00069800000e0000 */
[----:B------:R-:W-:Y:S05]  /*11d90*/  @P0 EXIT ;  /* 0x000000000000094d */ /* 0x000fea0003800000 */
[----:B------:R-:W-:-:S13]  /*11da0*/  ISETP.GE.AND P0, PT, R9, c[0x0][0x3c8], PT ;  /* 0x0000f20009007a0c */ /* 0x000fda0003f06270 */
[----:B-12---:R-:W-:-:S05]  /*11db0*/  @!P0 IMAD.WIDE R2, R9, 0x2, R4 ;  /* 0x0000000209028825 */ /* 0x006fca00078e0204 */
[----:B------:R1:W-:Y:S01]  /*11dc0*/  @!P0 ST.E.128 [R2.64], R40 ;  /* 0x0000002802008985 */ /* 0x0003e2000c101d2a */
[----:B------:R-:W-:-:S13]  /*11dd0*/  ISETP.GE.AND P0, PT, R8, c[0x0][0x3c8], PT ;  /* 0x0000f20008007a0c */ /* 0x000fda0003f06270 */
[----:B------:R-:W-:Y:S05]  /*11de0*/  @P0 EXIT ;  /* 0x000000000000094d */ /* 0x000fea0003800000 */
[----:B-1----:R-:W-:-:S04]  /*11df0*/  SHF.R.S32.HI R3, RZ, 0x1f, R8 ;  /* 0x0000001fff037819 */ /* 0x002fc80000011408 */
[----:B------:R-:W-:-:S04]  /*11e00*/  LEA.HI R3, R3, R8, RZ, 0x3 ;  /* 0x0000000803037211 */ /* 0x000fc800078f18ff */
[----:B------:R-:W-:-:S05]  /*11e10*/  LOP3.LUT R3, R3, 0xfffffff8, RZ, 0xc0, !PT ;  /* 0xfffffff803037812 */ /* 0x000fca00078ec0ff */
[----:B------:R-:W-:-:S05]  /*11e20*/  IMAD.WIDE R4, R3, 0x2, R4 ;  /* 0x0000000203047825 */ /* 0x000fca00078e0204 */
[----:B------:R-:W-:Y:S01]  /*11e30*/  ST.E.128 [R4.64], R16 ;  /* 0x0000001004007985 */ /* 0x000fe2000c101d2a */
[----:B------:R-:W-:Y:S05]  /*11e40*/  EXIT ;  /* 0x000000000000794d */ /* 0x000fea0003800000 */
.L_x_208:
[----:B------:R-:W1:Y:S01]  /*11e50*/  S2R R5, SR_TID.X ;  /* 0x0000000000057919 */ /* 0x000e620000002100 */
[----:B------:R-:W-:Y:S03]  /*11e60*/  BSSY B0, `(.L_x_215) ;  /* 0x0000029000007945 */ /* 0x000fe60003800000 */
[----:B------:R-:W2:Y:S01]  /*11e70*/  S2R R8, SR_CTAID.Z ;  /* 0x0000000000087919 */ /* 0x000ea20000002700 */
[----:B-1----:R-:W-:Y:S02]  /*11e80*/  ISETP.GT.AND P0, PT, R5, 0x7f, PT ;  /* 0x0000007f0500780c */ /* 0x002fe40003f04270 */
[----:B--2---:R-:W-:-:S11]  /*11e90*/  SHF.R.S32.HI R11, RZ, 0x1f, R8 ;  /* 0x0000001fff0b7819 */ /* 0x004fd60000011408 */
[----:B------:R-:W-:Y:S05]  /*11ea0*/  @P0 BRA `(.L_x_216) ;  /* 0x0000024000000947 */ /* 0x000fea0003800000 */
[----:B------:R-:W1:Y:S01]  /*11eb0*/  S2R R4, SR_CTAID.X ;  /* 0x0000000000047919 */ /* 0x000e620000002500 */
[----:B------:R-:W-:-:S05]  /*11ec0*/  MOV R2, c[0x0][0x4e8] ;  /* 0x00013a0000027a02 */ /* 0x000fca0000000f00 */
[----:B------:R-:W-:Y:S01]  /*11ed0*/  IMAD R0, R2, c[0x0][0x388], RZ ;  /* 0x0000e20002007a24 */ /* 0x000fe200078e02ff */
[----:B-1----:R-:W-:-:S04]  /*11ee0*/  LEA R7, R4, R5, 0x7 ;  /* 0x0000000504077211 */ /* 0x002fc800078e38ff */
[----:B------:R-:W-:-:S13]  /*11ef0*/  ISETP.GE.AND P0, PT, R7, R0, PT ;  /* 0x000000000700720c */ /* 0x000fda0003f06270 */
[----:B------:R-:W-:Y:S05]  /*11f00*/  @P0 BRA `(.L_x_216) ;  /* 0x000001e000000947 */ /* 0x000fea0003800000 */
[----:B------:R-:W-:Y:S01]  /*11f10*/  ISETP.NE.AND P0, PT, R2, 0x1, PT ;  /* 0x000000010200780c */ /* 0x000fe20003f05270 */
[----:B------:R-:W-:Y:S01]  /*11f20*/  ULDC.64 UR4, c[0x0][0x490] ;  /* 0x0001240000047ab9 */ /* 0x000fe20000000a00 */
[----:B------:R-:W-:Y:S01]  /*11f30*/  IMAD.MOV.U32 R6, RZ, RZ, R7 ;  /* 0x000000ffff067224 */ /* 0x000fe200078e0007 */
[----:B------:R-:W-:Y:S02]  /*11f40*/  UIMAD UR7, UR6, UR4, URZ ;  /* 0x00000004060772a4 */ /* 0x000fe4000f8e023f */
[----:B------:R-:W-:Y:S02]  /*11f50*/  UIMAD.WIDE.U32 UR8, UR12, UR4, URZ ;  /* 0x000000040c0872a5 */ /* 0x000fe4000f8e003f */
[----:B------:R-:W-:-:S04]  /*11f60*/  UIMAD UR4, UR12, UR5, UR7 ;  /* 0x000000050c0472a4 */ /* 0x000fc8000f8e0207 */
[----:B------:R-:W-:Y:S01]  /*11f70*/  UIADD3 UR4, UR9, UR4, URZ ;  /* 0x0000000409047290 */ /* 0x000fe2000fffe03f */
[----:B------:R-:W-:Y:S01]  /*11f80*/  MOV R2, UR8 ;  /* 0x0000000800027c02 */ /* 0x000fe20008000f00 */
[----:B------:R-:W-:-:S04]  /*11f90*/  @P0 IMAD.HI.U32 R0, R7, c[0x0][0x4ec], RZ ;  /* 0x00013b0007000a27 */ /* 0x000fc800078e00ff */
[----:B------:R-:W-:Y:S01]  /*11fa0*/  MOV R13, UR4 ;  /* 0x00000004000d7c02 */ /* 0x000fe20008000f00 */
[----:B------:R-:W-:Y:S01]  /*11fb0*/  IMAD.MOV.U32 R12, RZ, RZ, R2 ;  /* 0x000000ffff0c7224 */ /* 0x000fe200078e0002 */
[----:B------:R-:W-:Y:S01]  /*11fc0*/  @P0 SHF.R.U32.HI R6, RZ, c[0x0][0x4f0], R0 ;  /* 0x00013c00ff060a19 */ /* 0x000fe20000011600 */
[----:B------:R-:W-:Y:S02]  /*11fd0*/  IMAD.U32 R3, RZ, RZ, UR9 ;  /* 0x00000009ff037e24 */ /* 0x000fe4000f8e00ff */
[----:B------:R-:W-:Y:S02]  /*11fe0*/  IMAD R3, R11, c[0x0][0x498], RZ ;  /* 0x000126000b037a24 */ /* 0x000fe400078e02ff */
[----:B------:R-:W-:Y:S02]  /*11ff0*/  IMAD.MOV R4, RZ, RZ, -R6 ;  /* 0x000000ffff047224 */ /* 0x000fe400078e0a06 */
[----:B------:R-:W-:-:S04]  /*12000*/  IMAD.WIDE.U32 R12, R8, c[0x0][0x498], R12 ;  /* 0x00012600080c7a25 */ /* 0x000fc800078e000c */
[----:B------:R-:W-:Y:S01]  /*12010*/  IMAD R4, R4, c[0x0][0x4e8], R7 ;  /* 0x00013a0004047a24 */ /* 0x000fe200078e0207 */
[----:B------:R-:W-:Y:S01]  /*12020*/  IADD3 R12, P0, R6, R12, RZ ;  /* 0x0000000c060c7210 */ /* 0x000fe20007f1e0ff */
[----:B------:R-:W-:Y:S01]  /*12030*/  IMAD R0, R8, c[0x0][0x49c], R3 ;  /* 0x0001270008007a24 */ /* 0x000fe200078e0203 */
[----:B------:R-:W-:Y:S02]  /*12040*/  SHF.R.S32.HI R3, RZ, 0x1f, R6 ;  /* 0x0000001fff037819 */ /* 0x000fe40000011406 */
[----:B------:R-:W-:Y:S02]  /*12050*/  SHF.R.S32.HI R2, RZ, 0x1f, R4 ;  /* 0x0000001fff027819 */ /* 0x000fe40000011404 */
[----:B------:R-:W-:-:S03]  /*12060*/  IADD3.X R13, R3, R13, R0, P0, !PT ;  /* 0x0000000d030d7210 */ /* 0x000fc600007fe400 */
[----:B------:R-:W-:Y:S02]  /*12070*/  IMAD R7, R2, c[0x0][0x488], RZ ;  /* 0x0001220002077a24 */ /* 0x000fe400078e02ff */
[----:B------:R-:W-:-:S04]  /*12080*/  IMAD.WIDE.U32 R12, R4, c[0x0][0x488], R12 ;  /* 0x00012200040c7a25 */ /* 0x000fc800078e000c */
[----:B------:R-:W-:Y:S01]  /*12090*/  IMAD R7, R4, c[0x0][0x48c], R7 ;  /* 0x0001230004077a24 */ /* 0x000fe200078e0207 */
[----:B------:R-:W-:-:S04]  /*120a0*/  LEA R2, P0, R12, c[0x0][0x450], 0x2 ;  /* 0x000114000c027a11 */ /* 0x000fc800078010ff */
[----:B------:R-:W-:-:S04]  /*120b0*/  IADD3 R7, R13, R7, RZ ;  /* 0x000000070d077210 */ /* 0x000fc80007ffe0ff */
[----:B------:R-:W-:Y:S02]  /*120c0*/  LEA.HI.X R3, R12, c[0x0][0x454], R7, 0x2, P0 ;  /* 0x000115000c037a11 */ /* 0x000fe400000f1407 */
[----:B------:R-:W-:-:S05]  /*120d0*/  MOV R7, 0xff800000 ;  /* 0xff80000000077802 */ /* 0x000fca0000000f00 */
[----:B------:R1:W-:Y:S02]  /*120e0*/  STG.E [R2.64], R7 ;  /* 0x0000000702007986 */ /* 0x0003e4000c10192a */
.L_x_216:
[----:B------:R-:W-:Y:S05]  /*120f0*/  BSYNC B0 ;  /* 0x0000000000007941 */ /* 0x000fea0003800000 */
.L_x_215:
[----:B-1----:R-:W1:Y:S01]  /*12100*/  S2R R7, SR_CTAID.X ;  /* 0x0000000000077919 */ /* 0x002e620000002500 */
[----:B------:R-:W-:Y:S01]  /*12110*/  SHF.R.S32.HI R6, RZ, 0x1f, R5 ;  /* 0x0000001fff067819 */ /* 0x000fe20000011405 */
[----:B------:R-:W-:Y:S01]  /*12120*/  IMAD.MOV.U32 R3, RZ, RZ, c[0x0][0x4e8] ;  /* 0x00013a00ff037624 */ /* 0x000fe200078e00ff */
[----:B------:R-:W-:Y:S01]  /*12130*/  ULDC.64 UR4, c[0x0][0x3e8] ;  /* 0x0000fa0000047ab9 */ /* 0x000fe20000000a00 */
[----:B------:R-:W-:Y:S01]  /*12140*/  IMAD R11, R11, c[0x0][0x3f0], RZ ;  /* 0x0000fc000b0b7a24 */ /* 0x000fe200078e02ff */
[----:B------:R-:W-:Y:S01]  /*12150*/  LEA.HI R6, R6, R5, RZ, 0x3 ;  /* 0x0000000506067211 */ /* 0x000fe200078f18ff */
[----:B------:R-:W-:Y:S01]  /*12160*/  UIMAD UR6, UR6, UR4, URZ ;  /* 0x00000004060672a4 */ /* 0x000fe2000f8e023f */
[C---:B------:R-:W-:Y:S01]  /*12170*/  ISETP.NE.AND P0, PT, R3.reuse, 0x1, PT ;  /* 0x000000010300780c */ /* 0x040fe20003f05270 */
[----:B------:R-:W-:Y:S01]  /*12180*/  UIMAD.WIDE.U32 UR8, UR12, UR4, URZ ;  /* 0x000000040c0872a5 */ /* 0x000fe2000f8e003f */
[----:B------:R-:W-:Y:S01]  /*12190*/  LOP3.LUT R0, R6, 0xfffffff8, RZ, 0xc0, !PT ;  /* 0xfffffff806007812 */ /* 0x000fe200078ec0ff */
[----:B------:R-:W-:Y:S01]  /*121a0*/  UIMAD UR4, UR12, UR5, UR6 ;  /* 0x000000050c0472a4 */ /* 0x000fe2000f8e0206 */
[----:B------:R-:W-:Y:S01]  /*121b0*/  SHF.R.S32.HI R6, RZ, 0x3, R6 ;  /* 0x00000003ff067819 */ /* 0x000fe20000011406 */
[----:B------:R-:W-:Y:S01]  /*121c0*/  IMAD R3, R3, c[0x0][0x388], RZ ;  /* 0x0000e20003037a24 */ /* 0x000fe200078e02ff */
[----:B------:R-:W-:Y:S01]  /*121d0*/  BSSY B0, `(.L_x_217) ;  /* 0x000002c000007945 */ /* 0x000fe20003800000 */
[----:B------:R-:W-:Y:S01]  /*121e0*/  IMAD.IADD R5, R5, 0x1, -R0 ;  /* 0x0000000105057824 */ /* 0x000fe200078e0a00 */
[----:B------:R-:W-:Y:S01]  /*121f0*/  UIADD3 UR4, UR9, UR4, URZ ;  /* 0x0000000409047290 */ /* 0x000fe2000fffe03f */
[----:B------:R-:W-:Y:S01]  /*12200*/  IMAD.U32 R13, RZ, RZ, UR9 ;  /* 0x00000009ff0d7e24 */ /* 0x000fe2000f8e00ff */
[----:B------:R-:W-:Y:S01]  /*12210*/  MOV R12, UR8 ;  /* 0x00000008000c7c02 */ /* 0x000fe20008000f00 */
[----:B------:R-:W-:Y:S01]  /*12220*/  IMAD R0, R8, c[0x0][0x3f4], R11 ;  /* 0x0000fd0008007a24 */ /* 0x000fe200078e020b */
[----:B------:R-:W-:-:S02]  /*12230*/  LEA R4, R5, R6, 0x5 ;  /* 0x0000000605047211 */ /* 0x000fc400078e28ff */
[----:B------:R-:W-:Y:S02]  /*12240*/  MOV R13, UR4 ;  /* 0x00000004000d7c02 */ /* 0x000fe40008000f00 */
[----:B------:R-:W-:Y:S01]  /*12250*/  SHF.L.U32 R5, R5, 0x3, RZ ;  /* 0x0000000305057819 */ /* 0x000fe200000006ff */
[C---:B-1----:R-:W-:Y:S01]  /*12260*/  IMAD R4, R7.reuse, 0x80, R4 ;  /* 0x0000008007047824 */ /* 0x042fe200078e0204 */
[----:B------:R-:W-:Y:S01]  /*12270*/  LEA R6, R7, R6, 0x7 ;  /* 0x0000000607067211 */ /* 0x000fe200078e38ff */
[----:B------:R-:W-:-:S04]  /*12280*/  IMAD.WIDE.U32 R12, R8, c[0x0][0x3f0], R12 ;  /* 0x0000fc00080c7a25 */ /* 0x000fc800078e000c */
[----:B------:R-:W-:-:S04]  /*12290*/  @P0 IMAD.HI.U32 R2, R4, c[0x0][0x4ec], RZ ;  /* 0x00013b0004020a27 */ /* 0x000fc800078e00ff */
[----:B------:R-:W-:Y:S01]  /*122a0*/  IMAD.MOV.U32 R9, RZ, RZ, R4 ;  /* 0x000000ffff097224 */ /* 0x000fe200078e0004 */
[----:B------:R-:W-:Y:S01]  /*122b0*/  @P0 SHF.R.U32.HI R9, RZ, c[0x0][0x4f0], R2 ;  /* 0x00013c00ff090a19 */ /* 0x000fe20000011602 */
[----:B------:R-:W-:-:S03]  /*122c0*/  IMAD.IADD R13, R13, 0x1, R0 ;  /* 0x000000010d0d7824 */ /* 0x000fc600078e0200 */
[----:B------:R-:W-:Y:S01]  /*122d0*/  SHF.R.S32.HI R2, RZ, 0x1f, R9 ;  /* 0x0000001fff027819 */ /* 0x000fe20000011409 */
[C---:B------:R-:W-:Y:S01]  /*122e0*/  IMAD.WIDE.U32 R12, R9.reuse, c[0x0][0x3e0], R12 ;  /* 0x0000f800090c7a25 */ /* 0x040fe200078e000c */
[----:B------:R-:W-:-:S03]  /*122f0*/  IADD3 R11, -R9, RZ, RZ ;  /* 0x000000ff090b7210 */ /* 0x000fc60007ffe1ff */
[----:B------:R-:W-:Y:S02]  /*12300*/  IMAD R2, R2, c[0x0][0x3e0], RZ ;  /* 0x0000f80002027a24 */ /* 0x000fe400078e02ff */
[----:B------:R-:W-:Y:S01]  /*12310*/  IMAD R11, R11, c[0x0][0x4e8], R4 ;  /* 0x00013a000b0b7a24 */ /* 0x000fe200078e0204 */
[----:B------:R-:W-:Y:S01]  /*12320*/  IADD3 R4, R5, 0x40, RZ ;  /* 0x0000004005047810 */ /* 0x000fe20007ffe0ff */
[----:B------:R-:W-:-:S03]  /*12330*/  IMAD R9, R9, c[0x0][0x3e4], R2 ;  /* 0x0000f90009097a24 */ /* 0x000fc600078e0202 */
[----:B------:R-:W-:Y:S02]  /*12340*/  SHF.R.S32.HI R0, RZ, 0x1f, R11 ;  /* 0x0000001fff007819 */ /* 0x000fe4000001140b */
[----:B------:R-:W-:-:S03]  /*12350*/  IADD3 R13, R13, R9, RZ ;  /* 0x000000090d0d7210 */ /* 0x000fc60007ffe0ff */
[----:B------:R-:W-:Y:S02]  /*12360*/  IMAD R0, R0, c[0x0][0x3d8], RZ ;  /* 0x0000f60000007a24 */ /* 0x000fe400078e02ff */
[----:B------:R-:W-:-:S04]  /*12370*/  IMAD.WIDE.U32 R12, R11, c[0x0][0x3d8], R12 ;  /* 0x0000f6000b0c7a25 */ /* 0x000fc800078e000c */
[----:B------:R-:W-:Y:S01]  /*12380*/  IMAD R0, R11, c[0x0][0x3dc], R0 ;  /* 0x0000f7000b007a24 */ /* 0x000fe200078e0200 */
[----:B------:R-:W-:-:S03]  /*12390*/  LEA R2, P0, R12, c[0x0][0x380], 0x1 ;  /* 0x0000e0000c027a11 */ /* 0x000fc600078008ff */
[----:B------:R-:W-:Y:S02]  /*123a0*/  IMAD.IADD R9, R13, 0x1, R0 ;  /* 0x000000010d097824 */ /* 0x000fe400078e0200 */
[----:B------:R1:W2:Y:S03]  /*123b0*/  SHFL.IDX PT, R8, R2, RZ, 0x181f ;  /* 0x00181fff02087589 */ /* 0x0002a600000e0000 */
[----:B------:R-:W-:Y:S02]  /*123c0*/  LEA.HI.X R0, R12, c[0x0][0x384], R9, 0x1, P0 ;  /* 0x0000e1000c007a11 */ /* 0x000fe400000f0c09 */
[----:B------:R-:W-:-:S03]  /*123d0*/  ISETP.GE.AND P0, PT, R6, R3, PT ;  /* 0x000000030600720c */ /* 0x000fc60003f06270 */
[----:B------:R1:W3:Y:S10]  /*123e0*/  SHFL.IDX PT, R9, R0, RZ, 0x181f ;  /* 0x00181fff00097589 */ /* 0x0002f400000e0000 */
        /* <DEDUP_REMOVED lines=10> */
.L_x_218:
[----:B------:R-:W-:Y:S05]  /*12490*/  BSYNC B0 ;  /* 0x0000000000007941 */ /* 0x000fea0003800000 */
.L_x_217:
[----:B--2---:R-:W-:Y:S01]  /*124a0*/  IADD3 R10, R6, 0x20, RZ ;  /* 0x00000020060a7810 */ /* 0x004fe20007ffe0ff */
[----:B---3--:R2:W3:Y:S01]  /*124b0*/  SHFL.IDX PT, R9, R0, 0x1, 0x181f ;  /* 0x00381f0000097f89 */ /* 0x0084e200000e0000 */
[----:B------:R-:W-:Y:S02]  /*124c0*/  BSSY B0, `(.L_x_219) ;  /* 0x000000d000007945 */ /* 0x000fe40003800000 */
[----:B------:R-:W-:Y:S01]  /*124d0*/  ISETP.GE.AND P0, PT, R10, R3, PT ;  /* 0x000000030a00720c */ /* 0x000fe20003f06270 */
[----:B------:R2:W4:-:S12]  /*124e0*/  SHFL.IDX PT, R8, R2, 0x1, 0x181f ;  /* 0x00381f0002087f89 */ /* 0x00051800000e0000 */
[----:B------:R-:W-:Y:S05]  /*124f0*/  @P0 BRA `(.L_x_220) ;  /* 0x0000009000000947 */ /* 0x000fea0003800000 */
[----:B------:R-:W-:Y:S02]  /*12500*/  ISETP.GE.AND P0, PT, R4, c[0x0][0x3c8], PT ;  /* 0x0000f20004007a0c */ /* 0x000fe40003f06270 */
[----:B------:R-:W-:-:S11]  /*12510*/  ISETP.GE.AND P1, PT, R5, c[0x0][0x3c8], PT ;  /* 0x0000f20005007a0c */ /* 0x000fd60003f26270 */
[----:B------:R-:W-:Y:S02]  /*12520*/  @!P0 SHF.R.S32.HI R7, RZ, 0x1f, R4 ;  /* 0x0000001fff078819 */ /* 0x000fe40000011404 */
[----:B---34-:R-:W-:Y:S02]  /*12530*/  @!P1 IMAD.WIDE R10, R5, 0x2, R8 ;  /* 0x00000002050a9825 */ /* 0x018fe400078e0208 */
[----:B------:R-:W-:-:S03]  /*12540*/  @!P0 LEA.HI R7, R7, R4, RZ, 0x3 ;  /* 0x0000000407078211 */ /* 0x000fc600078f18ff */
[----:B------:R3:W-:Y:S01]  /*12550*/  @!P1 ST.E.128 [R10.64], RZ ;  /* 0x000000ff0a009985 */ /* 0x0007e2000c101d2a */
[----:B------:R-:W-:-:S05]  /*12560*/  @!P0 LOP3.LUT R7, R7, 0xfffffff8, RZ, 0xc0, !PT ;  /* 0xfffffff807078812 */ /* 0x000fca00078ec0ff */
[----:B------:R-:W-:-:S05]  /*12570*/  @!P0 IMAD.WIDE R8, R7, 0x2, R8 ;  /* 0x0000000207088825 */ /* 0x000fca00078e0208 */
[----:B------:R3:W-:Y:S02]  /*12580*/  @!P0 ST.E.128 [R8.64], RZ ;  /* 0x000000ff08008985 */ /* 0x0007e4000c101d2a */
.L_x_220:
[----:B------:R-:W-:Y:S05]  /*12590*/  BSYNC B0 ;  /* 0x0000000000007941 */ /* 0x000fea0003800000 */
.L_x_219:
[----:B---3--:R-:W-:Y:S01]  /*125a0*/  IADD3 R10, R6, 0x40, RZ ;  /* 0x00000040060a7810 */ /* 0x008fe20007ffe0ff */
[----:B------:R3:W1:Y:S01]  /*125b0*/  SHFL.IDX PT, R9, R0, 0x2, 0x181f ;  /* 0x00581f0000097f89 */ /* 0x00066200000e0000 */
        /* <DEDUP_REMOVED lines=11> */
[----:B------:R-:W-:-:S05]  /*12670*/  @!P0 IMAD.WIDE R8, R7, 0x2, R8 ;  /* 0x0000000207088825 */ /* 0x000fca00078e0208 */
[----:B------:R1:W-:Y:S02]  /*12680*/  @!P0 ST.E.128 [R8.64], RZ ;  /* 0x000000ff08008985 */ /* 0x0003e4000c101d2a */
.L_x_222:
[----:B------:R-:W-:Y:S05]  /*12690*/  BSYNC B0 ;  /* 0x0000000000007941 */ /* 0x000fea0003800000 */
.L_x_221:
[----:B------:R-:W-:Y:S01]  /*126a0*/  IADD3 R6, R6, 0x60, RZ ;  /* 0x0000006006067810 */ /* 0x000fe20007ffe0ff */
[----:B-1----:R1:W2:Y:S03]  /*126b0*/  SHFL.IDX PT, R9, R0, 0x3, 0x181f ;  /* 0x00781f0000097f89 */ /* 0x0022a600000e0000 */
[----:B------:R-:W-:Y:S01]  /*126c0*/  ISETP.GE.AND P0, PT, R6, R3, PT ;  /* 0x000000030600720c */ /* 0x000fe20003f06270 */
[----:B----4-:R1:W4:-:S12]  /*126d0*/  SHFL.IDX PT, R8, R2, 0x3, 0x181f ;  /* 0x00781f0002087f89 */ /* 0x01031800000e0000 */
[----:B------:R-:W-:Y:S05]  /*126e0*/  @P0 EXIT ;  /* 0x000000000000094d */ /* 0x000fea0003800000 */
[----:B------:R-:W-:-:S13]  /*126f0*/  ISETP.GE.AND P0, PT, R5, c[0x0][0x3c8], PT ;  /* 0x0000f20005007a0c */ /* 0x000fda0003f06270 */
[----:B-1234-:R-:W-:-:S05]  /*12700*/  @!P0 IMAD.WIDE R2, R5, 0x2, R8 ;  /* 0x0000000205028825 */ /* 0x01efca00078e0208 */
        /* <DEDUP_REMOVED lines=9> */
.L_x_223:
        /* <DEDUP_REMOVED lines=14> */
.L_x_2168:


//--------------------- .text._ZN7cutlass13device_kernelIN5flash19enable_sm80_to_sm89INS1_16FlashAttnFwdSm80INS1_25CollectiveMainloopFwdSm80ILi8ELi1ELb1EN4cute5tupleIJNS5_1CILi128EEENS7_ILi96EEES8_EEELi128ENS_10bfloat16_tEfNS_4arch4Sm80ELb0ELb1ELb0ELb1ELb1ELb0ELb1ELb0EEENS1_21CollectiveEpilogueFwdINS6_IJS8_S8_S9_EEENS6_IJNS7_ILi1EEESH_SH_EEESB_SD_Li256ELb1ELb1ELb0ELb0EEENS1_19SingleTileSchedulerILb1ELb0ELb1ELi128EEEEEEEEEvNT_6ParamsE --------------------------
	.section	.text._ZN7cutlass13device_kernelIN5flash19enable_sm80_to_sm89INS1_16FlashAttnFwdSm80INS1_25CollectiveMainloopFwdSm80ILi8ELi1ELb1EN4cute5tupleIJNS5_1CILi128EEENS7_ILi96EEES8_EEELi128ENS_10bfloat16_tEfNS_4arch4Sm80ELb0ELb1ELb0ELb1ELb1ELb0ELb1ELb0EEENS1_21CollectiveEpilogueFwdINS6_IJS8_S8_S9_EEENS6_IJNS7_ILi1EEESH_SH_EEESB_SD_Li256ELb1ELb1ELb0ELb0EEENS1_19SingleTileSchedulerILb1ELb0ELb1ELi128EEEEEEEEEvNT_6ParamsE,"ax",@progbits
	.sectioninfo	@"SHI_REGISTERS=255"
	.align	128
.text._ZN7cutlass13device_kernelIN5flash19enable_sm80_to_sm89INS1_16FlashAttnFwdSm80INS1_25CollectiveMainloopFwdSm80ILi8ELi1ELb1EN4cute5tupleIJNS5_1CILi128EEENS7_ILi96EEES8_EEELi128ENS_10bfloat16_tEfNS_4arch4Sm80ELb0ELb1ELb0ELb1ELb1ELb0ELb1ELb0EEENS1_21CollectiveEpilogueFwdINS6_IJS8_S8_S9_EEENS6_IJNS7_ILi1EEESH_SH_EEESB_SD_Li256ELb1ELb1ELb0ELb0EEENS1_19SingleTileSchedulerILb1ELb0ELb1ELi128EEEEEEEEEvNT_6ParamsE:
        .type           _ZN7cutlass13device_kernelIN5flash19enable_sm80_to_sm89INS1_16FlashAttnFwdSm80INS1_25CollectiveMainloopFwdSm80ILi8ELi1ELb1EN4cute5tupleIJNS5_1CILi128EEENS7_ILi96EEES8_EEELi128ENS_10bfloat16_tEfNS_4arch4Sm80ELb0ELb1ELb0ELb1ELb1ELb0ELb1ELb0EEENS1_21CollectiveEpilogueFwdINS6_IJS8_S8_S9_EEENS6_IJNS7_ILi1EEESH_SH_EEESB_SD_Li256ELb1ELb1ELb0ELb0EEENS1_19SingleTileSchedulerILb1ELb0ELb1ELi128EEEEEEEEEvNT_6ParamsE,@function
        .size           _ZN7cutlass13device_kernelIN5flash19enable_sm80_to_sm89INS1_16FlashAttnFwdSm80INS1_25CollectiveMainloopFwdSm80ILi8ELi1ELb1EN4cute5tupleIJNS5_1CILi128EEENS7_ILi96EEES8_EEELi128ENS_10bfloat16_tEfNS_4arch4Sm80ELb0ELb1ELb0ELb1ELb1ELb0ELb1ELb0EEENS1_21CollectiveEpilogueFwdINS6_IJS8_S8_S9_EEENS6_IJNS7_ILi1EEESH_SH_EEESB_SD_Li256ELb1ELb1ELb0ELb0EEENS1_19SingleTileSchedulerILb1ELb0ELb1ELi128EEEEEEEEEvNT_6ParamsE,(.L_x_2169 - _ZN7cutlass13device_kernelIN5flash19enable_sm80_to_sm89INS1_16FlashAttnFwdSm80INS1_25CollectiveMainloopFwdSm80ILi8ELi1ELb1EN4cute5tupleIJNS5_1CILi128EEENS7_ILi96EEES8_EEELi128ENS_10bfloat16_tEfNS_4arch4Sm80ELb0ELb1ELb0ELb1ELb1ELb0ELb1ELb0EEENS1_21CollectiveEpilogueFwdINS6_IJS8_S8_S9_EEENS6_IJNS7_ILi1EEESH_SH_EEESB_SD_Li256ELb1ELb1ELb0ELb0EEENS1_19SingleTileSchedulerILb1ELb0ELb1ELi128EEEEEEEEEvNT_6ParamsE)
        .other          _ZN7cutlass13device_kernelIN5flash19enable_sm80_to_sm89INS1_16FlashAttnFwdSm80INS1_25CollectiveMainloopFwdSm80ILi8ELi1ELb1EN4cute5tupleIJNS5_1CILi128EEENS7_ILi96EEES8_EEELi128ENS_10bfloat16_tEfNS_4arch4Sm80ELb0ELb1ELb0ELb1ELb1ELb0ELb1ELb0EEENS1_21CollectiveEpilogueFwdINS6_IJS8_S8_S9_EEENS6_IJNS7_ILi1EEESH_SH_EEESB_SD_Li256ELb1ELb1ELb0ELb0EEENS1_19SingleTileSchedulerILb1ELb0ELb1ELi128EEEEEEEEEvNT_6ParamsE,@"STO_CUDA_ENTRY STV_DEFAULT"
_ZN7cutlass13device_kernelIN5flash19enable_sm80_to_sm89INS1_16FlashAttnFwdSm80INS1_25CollectiveMainloopFwdSm80ILi8ELi1ELb1EN4cute5tupleIJNS5_1CILi128EEENS7_ILi96EEES8_EEELi128ENS_10bfloat16_tEfNS_4arch4Sm80ELb0ELb1ELb0ELb1ELb1ELb0ELb1ELb0EEENS1_21CollectiveEpilogueFwdINS6_IJS8_S8_S9_EEENS6_IJNS7_ILi1EEESH_SH_EEESB_SD_Li256ELb1ELb1ELb0ELb0EEENS1_19SingleTileSchedulerILb1ELb0ELb1ELi128EEEEEEEEEvNT_6ParamsE:
[----:B------:R-:W-:Y:S02]  /*0000*/  MOV R1, c[0x0][0x28] ;  /* 0x00000a0000017a02 */ /* 0x000fe40000000f00 */
[----:B------:R-:W1:Y:S01]  /*0010*/  S2R R100, SR_TID.X ;  /* 0x0000000000647919 */ /* 0x000e620000002100 */
[----:B------:R-:W-:Y:S01]  /*0020*/  MOV R5, 0x4 ;  /* 0x0000000400057802 */ /* 0x000fe20000000f00 */
[----:B------:R-:W2:Y:S01]  /*0030*/  S2UR UR4, SR_CTAID.X ;  /* 0x00000000000479c3 */ /* 0x000ea20000002500 */
[----:B------:R-:W-:Y:S01]  /*0040*/  ULDC.64 UR6, c[0x0][0x118] ;  /* 0x0000460000067ab9 */ /* 0x000fe20000000a00 */
[----:B------:R-:W3:Y:S01]  /*0050*/  S2R R228, SR_CTAID.Z ;  /* 0x0000000000e47919 */ /* 0x000ee20000002700 */
[----:B-1----:R-:W-:Y:S01]  /*0060*/  SHF.R.U32.HI R0, RZ, 0x5, R100 ;  /* 0x00000005ff007819 */ /* 0x002fe20000011664 */
[----:B---3--:R-:W-:-:S05]  /*0070*/  IMAD.WIDE R2, R228, R5, c[0x0][0x568] ;  /* 0x00015a00e4027625 */ /* 0x008fca00078e0205 */
[----:B------:R-:W1:Y:S02]  /*0080*/  SHFL.IDX PT, R0, R0, RZ, 0x1f ;  /* 0x00001fff00007589 */ /* 0x000e6400000e0000 */
[----:B-1----:R-:W-:-:S13]  /*0090*/  ISETP.NE.AND P0, PT, R0, RZ, PT ;  /* 0x000000ff0000720c */ /* 0x002fda0003f05270 */
[----:B--2---:R-:W-:Y:S05]  /*00a0*/  @!P0 BRA `(.L_x_224) ;  /* 0x0000014000008947 */ /* 0x004fea0003800000 */
[----:B------:R-:W-:-:S04]  /*00b0*/  ISETP.NE.U32.AND P0, PT, RZ, c[0x0][0x568], PT ;  /* 0x00015a00ff007a0c */ /* 0x000fc80003f05070 */
[----:B------:R-:W-:-:S13]  /*00c0*/  ISETP.NE.AND.EX P0, PT, RZ, c[0x0][0x56c], PT, P0 ;  /* 0x00015b00ff007a0c */ /* 0x000fda0003f05300 */
[----:B------:R-:W-:Y:S05]  /*00d0*/  @!P0 BRA `(.L_x_225) ;  /* 0x0000002000008947 */ /* 0x000fea0003800000 */
[----:B------:R1:W5:Y:S01]  /*00e0*/  LDG.E R0, [R2.64] ;  /* 0x0000000602007981 */ /* 0x000362000c1e1900 */
[----:B------:R-:W-:Y:S05]  /*00f0*/  BRA `(.L_x_226) ;  /* 0x0000009000007947 */ /* 0x000fea0003800000 */
.L_x_225:
[----:B------:R-:W-:-:S04]  /*0100*/  ISETP.NE.U32.AND P0, PT, RZ, c[0x0][0x560], PT ;  /* 0x00015800ff007a0c */ /* 0x000fc80003f05070 */
[----:B------:R-:W-:-:S13]  /*0110*/  ISETP.NE.AND.EX P0, PT, RZ, c[0x0][0x564], PT, P0 ;  /* 0x00015900ff007a0c */ /* 0x000fda0003f05300 */
[----:B------:R-:W-:Y:S05]  /*0120*/  @!P0 BRA `(.L_x_227) ;  /* 0x0000005000008947 */ /* 0x000fea0003800000 */
[----:B------:R-:W-:-:S05]  /*0130*/  IMAD.WIDE R6, R228, R5, c[0x0][0x560] ;  /* 0x00015800e4067625 */ /* 0x000fca00078e0205 */
[----:B------:R-:W2:Y:S04]  /*0140*/  LDG.E R3, [R6.64] ;  /* 0x0000000606037981 */ /* 0x000ea8000c1e1900 */
[----:B------:R-:W2:Y:S02]  /*0150*/  LDG.E R0, [R6.64+0x4] ;  /* 0x0000040606007981 */ /* 0x000ea4000c1e1900 */
[----:B--2---:R-:W-:Y:S01]  /*0160*/  IADD3 R0, -R3, R0, RZ ;  /* 0x0000000003007210 */ /* 0x004fe20007ffe1ff */
[----:B------:R-:W-:Y:S05]  /*0170*/  BRA `(.L_x_226) ;  /* 0x0000001000007947 */ /* 0x000fea0003800000 */
.L_x_227:
[----:B------:R-:W-:-:S04]  /*0180*/  MOV R0, c[0x0][0x54c] ;  /* 0x0001530000007a02 */ /* 0x000fc80000000f00 */
.L_x_226:
[----:B------:R-:W-:Y:S01]  /*0190*/  USHF.L.U32 UR4, UR4, 0x7, URZ ;  /* 0x0000000704047899 */ /* 0x000fe2000800063f */
[----:B-----5:R-:W-:-:S05]  /*01a0*/  IMAD R0, R0, c[0x0][0x548], RZ ;  /* 0x0001520000007a24 */ /* 0x020fca00078e02ff */
[----:B------:R-:W-:-:S04]  /*01b0*/  MOV R15, UR4 ;  /* 0x00000004000f7c02 */ /* 0x000fc80008000f00 */
[----:B------:R-:W-:-:S04]  /*01c0*/  ISETP.GE.AND P0, PT, R15, R0, PT ;  /* 0x000000000f00720c */ /* 0x000fc80003f06270 */
[----:B------:R-:W-:Y:S01]  /*01d0*/  SEL R228, R228, 0xffffffff, !P0 ;  /* 0xffffffffe4e47807 */ /* 0x000fe20004000000 */
[----:B------:R-:W-:Y:S05]  /*01e0*/  BRA `(.L_x_228) ;  /* 0x0000013000007947 */ /* 0x000fea0003800000 */
.L_x_224:
[----:B------:R-:W-:-:S04]  /*01f0*/  ISETP.NE.U32.AND P0, PT, RZ, c[0x0][0x568], PT ;  /* 0x00015a00ff007a0c */ /* 0x000fc80003f05070 */
[----:B------:R-:W-:-:S13]  /*0200*/  ISETP.NE.AND.EX P0, PT, RZ, c[0x0][0x56c], PT, P0 ;  /* 0x00015b00ff007a0c */ /* 0x000fda0003f05300 */
[----:B------:R-:W-:Y:S05]  /*0210*/  @!P0 BRA `(.L_x_229) ;  /* 0x0000002000008947 */ /* 0x000fea0003800000 */
[----:B------:R1:W5:Y:S01]  /*0220*/  LDG.E R0, [R2.64] ;  /* 0x0000000602007981 */ /* 0x000362000c1e1900 */
[----:B------:R-:W-:Y:S05]  /*0230*/  BRA `(.L_x_230) ;  /* 0x0000009000007947 */ /* 0x000fea0003800000 */
.L_x_229:
        /* <DEDUP_REMOVED lines=8> */
.L_x_231:
[----:B------:R-:W-:-:S04]  /*02c0*/  MOV R0, c[0x0][0x54c] ;  /* 0x0001530000007a02 */ /* 0x000fc80000000f00 */
.L_x_230:
[----:B------:R-:W-:Y:S01]  /*02d0*/  USHF.L.U32 UR4, UR4, 0x7, URZ ;  /* 0x0000000704047899 */ /* 0x000fe2000800063f */
[----:B-----5:R-:W-:-:S05]  /*02e0*/  IMAD R0, R0, c[0x0][0x548], RZ ;  /* 0x0001520000007a24 */ /* 0x020fca00078e02ff */
[----:B------:R-:W-:-:S04]  /*02f0*/  MOV R15, UR4 ;  /* 0x00000004000f7c02 */ /* 0x000fc80008000f00 */
[----:B------:R-:W-:-:S04]  /*0300*/  ISETP.GE.AND P0, PT, R15, R0, PT ;  /* 0x000000000f00720c */ /* 0x000fc80003f06270 */
[----:B------:R-:W-:-:S04]  /*0310*/  SEL R228, R228, 0xffffffff, !P0 ;  /* 0xffffffffe4e47807 */ /* 0x000fc80004000000 */
.L_x_228:
[----:B------:R-:W-:-:S13]  /*0320*/  ISETP.GE.AND P0, PT, R228, RZ, PT ;  /* 0x000000ffe400720c */ /* 0x000fda0003f06270 */
[----:B------:R-:W-:Y:S05]  /*0330*/  @!P0 EXIT ;  /* 0x000000000000894d */ /* 0x000fea0003800000 */
[----:B------:R-:W-:Y:S01]  /*0340*/  ISETP.NE.U32.AND P2, PT, RZ, c[0x0][0x370], PT ;  /* 0x0000dc00ff007a0c */ /* 0x000fe20003f45070 */
[----:B------:R-:W-:Y:S01]  /*0350*/  IMAD.MOV.U32 R227, RZ, RZ, RZ ;  /* 0x000000ffffe37224 */ /* 0x000fe200078e00ff */
[----:B------:R-:W-:Y:S01]  /*0360*/  ISETP.NE.U32.AND P0, PT, RZ, c[0x0][0x360], PT ;  /* 0x0000d800ff007a0c */ /* 0x000fe20003f05070 */
[----:B------:R-:W-:Y:S01]  /*0370*/  IMAD.MOV.U32 R226, RZ, RZ, c[0x0][0x168] ;  /* 0x00005a00ffe27624 */ /* 0x000fe200078e00ff */
[----:B------:R-:W-:Y:S01]  /*0380*/  ISETP.NE.AND.EX P2, PT, RZ, c[0x0][0x374], PT, P2 ;  /* 0x0000dd00ff007a0c */ /* 0x000fe20003f45320 */
[----:B-1----:R-:W-:Y:S01]  /*0390*/  IMAD.MOV.U32 R2, RZ, RZ, RZ ;  /* 0x000000ffff027224 */ /* 0x002fe200078e00ff */
[----:B------:R-:W-:Y:S01]  /*03a0*/  ISETP.NE.AND.EX P0, PT, RZ, c[0x0][0x364], PT, P0 ;  /* 0x0000d900ff007a0c */ /* 0x000fe20003f05300 */
[----:B------:R-:W-:Y:S01]  /*03b0*/  IMAD.WIDE R8, R228, R5, c[0x0][0x348] ;  /* 0x0000d200e4087625 */ /* 0x000fe200078e0205 */
[----:B------:R-:W-:-:S04]  /*03c0*/  ISETP.NE.U32.AND P1, PT, RZ, c[0x0][0x348], PT ;  /* 0x0000d200ff007a0c */ /* 0x000fc80003f25070 */
[----:B------:R-:W-:-:S05]  /*03d0*/  ISETP.NE.AND.EX P1, PT, RZ, c[0x0][0x34c], PT, P1 ;  /* 0x0000d300ff007a0c */ /* 0x000fca0003f25310 */
[----:B------:R-:W-:-:S04]  /*03e0*/  @P2 IMAD.WIDE R12, R228, R5, c[0x0][0x370] ;  /* 0x0000dc00e40c2625 */ /* 0x000fc800078e0205 */
[----:B------:R-:W-:Y:S01]  /*03f0*/  @P0 IMAD.WIDE R10, R228, R5, c[0x0][0x360] ;  /* 0x0000d800e40a0625 */ /* 0x000fe200078e0205 */
[----:B------:R1:W5:Y:S04]  /*0400*/  @P2 LDG.E R227, [R12.64] ;  /* 0x000000060ce32981 */ /* 0x000368000c1e1900 */
[----:B------:R1:W5:Y:S04]  /*0410*/  @P1 LDG.E R2, [R8.64] ;  /* 0x0000000608021981 */ /* 0x000368000c1e1900 */
[----:B------:R1:W5:Y:S01]  /*0420*/  @P0 LDG.E R226, [R10.64] ;  /* 0x000000060ae20981 */ /* 0x000362000c1e1900 */
[----:B------:R-:W-:-:S02]  /*0430*/  ULDC UR5, c[0x0][0x2ac] ;  /* 0x0000ab0000057ab9 */ /* 0x000fc40000000800 */
[----:B------:R-:W-:Y:S01]  /*0440*/  ULDC UR4, c[0x0][0x1d0] ;  /* 0x0000740000047ab9 */ /* 0x000fe20000000800 */
[----:B------:R-:W2:Y:S01]  /*0450*/  S2R R220, SR_CTAID.Y ;  /* 0x0000000000dc7919 */ /* 0x000ea20000002600 */
[----:B------:R-:W-:-:S06]  /*0460*/  UIMAD UR4, UR5, UR4, URZ ;  /* 0x00000004050472a4 */ /* 0x000fcc000f8e023f */
[----:B------:R-:W-:Y:S01]  /*0470*/  IMAD.U32 R6, RZ, RZ, UR4 ;  /* 0x00000004ff067e24 */ /* 0x000fe2000f8e00ff */
[----:B--2---:R-:W-:Y:S01]  /*0480*/  SHF.R.S32.HI R0, RZ, 0x1f, R220 ;  /* 0x0000001fff007819 */ /* 0x004fe200000114dc */
[----:B------:R-:W-:Y:S05]  /*0490*/  @P0 BRA `(.L_x_232) ;  /* 0x0000004000000947 */ /* 0x000fea0003800000 */
[----:B-1----:R-:W-:Y:S05]  /*04a0*/  @!P1 BRA `(.L_x_232) ;  /* 0x0000003000009947 */ /* 0x002fea0003800000 */
[----:B-----5:R-:W2:Y:S04]  /*04b0*/  LDG.E R226, [R8.64] ;  /* 0x0000000608e27981 */ /* 0x020ea8000c1e1900 */
[----:B------:R-:W2:Y:S02]  /*04c0*/  LDG.E R3, [R8.64+0x4] ;  /* 0x0000040608037981 */ /* 0x000ea4000c1e1900 */
[----:B--2---:R-:W-:Y:S02]  /*04d0*/  IADD3 R226, -R226, R3, RZ ;  /* 0x00000003e2e27210 */ /* 0x004fe40007ffe1ff */
.L_x_232:
[----:B-1----:R-:W-:-:S04]  /*04e0*/  ISETP.NE.U32.AND P0, PT, RZ, c[0x0][0x368], PT ;  /* 0x0000da00ff007a0c */ /* 0x002fc80003f05070 */
[----:B------:R-:W-:-:S13]  /*04f0*/  ISETP.NE.AND.EX P0, PT, RZ, c[0x0][0x36c], PT, P0 ;  /* 0x0000db00ff007a0c */ /* 0x000fda0003f05300 */
[----:B------:R-:W-:Y:S05]  /*0500*/  @!P0 BRA `(.L_x_233) ;  /* 0x0000003000008947 */ /* 0x000fea0003800000 */
[----:B------:R-:W-:-:S06]  /*0510*/  IMAD.WIDE R6, R228, R5, c[0x0][0x368] ;  /* 0x0000da00e4067625 */ /* 0x000fcc00078e0205 */
[----:B------:R1:W5:Y:S01]  /*0520*/  LDG.E R6, [R6.64] ;  /* 0x0000000606067981 */ /* 0x000362000c1e1900 */
[----:B------:R-:W-:Y:S05]  /*0530*/  BRA `(.L_x_234) ;  /* 0x0000007000007947 */ /* 0x000fea0003800000 */
.L_x_233:
[----:B------:R-:W-:-:S04]  /*0540*/  ISETP.NE.U32.AND P0, PT, RZ, c[0x0][0x350], PT ;  /* 0x0000d400ff007a0c */ /* 0x000fc80003f05070 */
[----:B------:R-:W-:-:S13]  /*0550*/  ISETP.NE.AND.EX P0, PT, RZ, c[0x0][0x354], PT, P0 ;  /* 0x0000d500ff007a0c */ /* 0x000fda0003f05300 */
[----:B------:R-:W-:Y:S05]  /*0560*/  @!P0 BRA `(.L_x_234) ;  /* 0x0000004000008947 */ /* 0x000fea0003800000 */
[----:B------:R-:W-:-:S05]  /*0570*/  IMAD.WIDE R8, R228, R5, c[0x0][0x350] ;  /* 0x0000d400e4087625 */ /* 0x000fca00078e0205 */
[----:B------:R-:W2:Y:S04]  /*0580*/  LDG.E R3, [R8.64] ;  /* 0x0000000608037981 */ /* 0x000ea8000c1e1900 */
[----:B------:R-:W2:Y:S02]  /*0590*/  LDG.E R6, [R8.64+0x4] ;  /* 0x0000040608067981 */ /* 0x000ea4000c1e1900 */
[----:B--2---:R-:W-:-:S03]  /*05a0*/  IADD3 R6, -R3, R6, RZ ;  /* 0x0000000603067210 */ /* 0x004fc60007ffe1ff */
.L_x_234:
[----:B------:R-:W-:Y:S01]  /*05b0*/  IMAD.MOV.U32 R3, RZ, RZ, c[0x0][0x2c4] ;  /* 0x0000b100ff037624 */ /* 0x000fe200078e00ff */
[----:B-1----:R-:W-:Y:S01]  /*05c0*/  IADD3 R7, R15, 0x7f, RZ ;  /* 0x0000007f0f077810 */ /* 0x002fe20007ffe0ff */
[----:B-----5:R-:W-:-:S03]  /*05d0*/  IMAD.IADD R217, R6, 0x1, -R227 ;  /* 0x0000000106d97824 */ /* 0x020fc600078e0ae3 */
[----:B------:R-:W-:Y:S01]  /*05e0*/  ISETP.NE.AND P4, PT, R3, 0x1, PT ;  /* 0x000000010300780c */ /* 0x000fe20003f85270 */
[----:B------:R-:W-:Y:S01]  /*05f0*/  IMAD.MOV.U32 R3, RZ, RZ, c[0x0][0x32c] ;  /* 0x0000cb00ff037624 */ /* 0x000fe200078e00ff */
[----:B------:R-:W-:-:S04]  /*0600*/  IADD3 R6, R217, 0x1, -R226 ;  /* 0x00000001d9067810 */ /* 0x000fc80007ffe8e2 */
[----:B------:R-:W-:-:S07]  /*0610*/  ISETP.GE.AND P3, PT, R3, 0x1, PT ;  /* 0x000000010300780c */ /* 0x000fce0003f66270 */
[----:B------:R-:W-:-:S05]  /*0620*/  @P4 IADD3 R4, R15, 0x7f, RZ ;  /* 0x0000007f0f044810 */ /* 0x000fca0007ffe0ff */
[----:B------:R-:W-:-:S05]  /*0630*/  @P4 IMAD.HI.U32 R4, R4, c[0x0][0x2c8], RZ ;  /* 0x0000b20004044a27 */ /* 0x000fca00078e00ff */
[----:B------:R-:W-:-:S05]  /*0640*/  @P4 SHF.R.U32.HI R7, RZ, c[0x0][0x2cc], R4 ;  /* 0x0000b300ff074a19 */ /* 0x000fca0000011604 */
[----:B------:R-:W-:-:S05]  /*0650*/  IMAD.IADD R6, R6, 0x1, R7 ;  /* 0x0000000106067824 */ /* 0x000fca00078e0207 */
[----:B------:R-:W-:Y:S01]  /*0660*/  IADD3 R7, R6, c[0x0][0x328], RZ ;  /* 0x0000ca0006077a10 */ /* 0x000fe20007ffe0ff */
[----:B------:R-:W-:Y:S05]  /*0670*/  @!P3 BRA `(.L_x_235) ;  /* 0x000000e00000b947 */ /* 0x000fea0003800000 */
[C---:B------:R-:W-:Y:S02]  /*0680*/  ISETP.GT.AND P0, PT, R6.reuse, RZ, PT ;  /* 0x000000ff0600720c */ /* 0x040fe40003f04270 */
[----:B------:R-:W-:-:S11]  /*0690*/  IADD3 R4, R6, -0x1, RZ ;  /* 0xffffffff06047810 */ /* 0x000fd60007ffe0ff */
[----:B------:R-:W-:Y:S05]  /*06a0*/  @P0 BRA `(.L_x_236) ;  /* 0x0000006000000947 */ /* 0x000fea0003800000 */
[----:B------:R-:W-:Y:S01]  /*06b0*/  ISETP.NE.AND P0, PT, R3, 0x1, PT ;  /* 0x000000010300780c */ /* 0x000fe20003f05270 */
[----:B------:R-:W-:-:S12]  /*06c0*/  IMAD.MOV R6, RZ, RZ, -R6 ;  /* 0x000000ffff067224 */ /* 0x000fd800078e0a06 */
[----:B------:R-:W-:-:S05]  /*06d0*/  @P0 IMAD.HI.U32 R4, R6, c[0x0][0x330], RZ ;  /* 0x0000cc0006040a27 */ /* 0x000fca00078e00ff */
[----:B------:R-:W-:-:S04]  /*06e0*/  @P0 SHF.R.U32.HI R6, RZ, c[0x0][0x334], R4 ;  /* 0x0000cd00ff060a19 */ /* 0x000fc80000011604 */
[----:B------:R-:W-:Y:S01]  /*06f0*/  LOP3.LUT R4, RZ, R6, RZ, 0x33, !PT ;  /* 0x00000006ff047212 */ /* 0x000fe200078e33ff */
[----:B------:R-:W-:Y:S05]  /*0700*/  BRA `(.L_x_237) ;  /* 0x0000003000007947 */ /* 0x000fea0003800000 */
.L_x_236:
[----:B------:R-:W-:-:S13]  /*0710*/  ISETP.NE.AND P0, PT, R3, 0x1, PT ;  /* 0x000000010300780c */ /* 0x000fda0003f05270 */
[----:B------:R-:W-:-:S05]  /*0720*/  @P0 IMAD.HI.U32 R6, R4, c[0x0][0x330], RZ ;  /* 0x0000cc0004060a27 */ /* 0x000fca00078e00ff */
[----:B------:R-:W-:-:S05]  /*0730*/  @P0 SHF.R.U32.HI R4, RZ, c[0x0][0x334], R6 ;  /* 0x0000cd00ff040a19 */ /* 0x000fca0000011606 */
.L_x_237:
[----:B------:R-:W-:-:S05]  /*0740*/  IMAD R4, R4, R3, c[0x0][0x32c] ;  /* 0x0000cb0004047624 */ /* 0x000fca00078e0203 */
[----:B------:R-:W-:-:S04]  /*0750*/  IMNMX R7, R7, R4, PT ;  /* 0x0000000407077217 */ /* 0x000fc80003800200 */
.L_x_235:
[----:B------:R-:W-:Y:S01]  /*0760*/  IADD3 R7, R7, 0x5f, RZ ;  /* 0x0000005f07077810 */ /* 0x000fe20007ffe0ff */
[----:B------:R-:W-:Y:S01]  /*0770*/  @P4 IMAD.HI.U32 R4, R15, c[0x0][0x2c8], RZ ;  /* 0x0000b2000f044a27 */ /* 0x000fe200078e00ff */
[----:B------:R-:W-:-:S03]  /*0780*/  IADD3 R9, R217, 0x5f, RZ ;  /* 0x0000005fd9097810 */ /* 0x000fc60007ffe0ff */
[----:B------:R-:W-:-:S04]  /*0790*/  IMAD.HI R7, R7, 0x2aaaaaab, RZ ;  /* 0x2aaaaaab07077827 */ /* 0x000fc800078e02ff */
[----:B------:R-:W-:Y:S01]  /*07a0*/  IMAD.HI R9, R9, 0x2aaaaaab, RZ ;  /* 0x2aaaaaab09097827 */ /* 0x000fe200078e02ff */
[----:B------:R-:W-:-:S03]  /*07b0*/  SHF.R.U32.HI R6, RZ, 0x1f, R7 ;  /* 0x0000001fff067819 */ /* 0x000fc60000011607 */
[----:B------:R-:W-:Y:S01]  /*07c0*/  IMAD.MOV.U32 R11, RZ, RZ, R15 ;  /* 0x000000ffff0b7224 */ /* 0x000fe200078e000f */
[----:B------:R-:W-:Y:S01]  /*07d0*/  @P4 SHF.R.U32.HI R11, RZ, c[0x0][0x2cc], R4 ;  /* 0x0000b300ff0b4a19 */ /* 0x000fe20000011604 */
[----:B------:R-:W-:Y:S01]  /*07e0*/  IMAD.IADD R14, R217, 0x1, -R226 ;  /* 0x00000001d90e7824 */ /* 0x000fe200078e0ae2 */
[----:B------:R-:W-:Y:S02]  /*07f0*/  SHF.R.U32.HI R8, RZ, 0x1f, R9 ;  /* 0x0000001fff087819 */ /* 0x000fe40000011609 */
[----:B------:R-:W-:Y:S01]  /*0800*/  LEA.HI.SX32 R6, R7, R6, 0x1c ;  /* 0x0000000607067211 */ /* 0x000fe200078fe2ff */
[----:B------:R-:W-:Y:S01]  /*0810*/  IMAD.IADD R4, R14, 0x1, R11 ;  /* 0x000000010e047824 */ /* 0x000fe200078e020b */
[----:B------:R-:W-:-:S04]  /*0820*/  LEA.HI.SX32 R13, R9, R8, 0x1c ;  /* 0x00000008090d7211 */ /* 0x000fc800078fe2ff */
[----:B------:R-:W-:Y:S02]  /*0830*/  IADD3 R7, R4, -c[0x0][0x324], RZ ;  /* 0x8000c90004077a10 */ /* 0x000fe40007ffe0ff */
[----:B------:R-:W-:Y:S01]  /*0840*/  IMNMX R13, R13, R6, PT ;  /* 0x000000060d0d7217 */ /* 0x000fe20003800200 */
[----:B------:R-:W-:Y:S05]  /*0850*/  @!P3 BRA `(.L_x_238) ;  /* 0x000000d00000b947 */ /* 0x000fea0003800000 */
[----:B------:R-:W-:-:S13]  /*0860*/  ISETP.GT.AND P0, PT, R4, -0x1, PT ;  /* 0xffffffff0400780c */ /* 0x000fda0003f04270 */
[----:B------:R-:W-:Y:S05]  /*0870*/  @P0 BRA `(.L_x_239) ;  /* 0x0000006000000947 */ /* 0x000fea0003800000 */
[----:B------:R-:W-:Y:S02]  /*0880*/  ISETP.NE.AND P0, PT, R3, 0x1, PT ;  /* 0x000000010300780c */ /* 0x000fe40003f05270 */
[----:B------:R-:W-:-:S11]  /*0890*/  LOP3.LUT R4, RZ, R4, RZ, 0x33, !PT ;  /* 0x00000004ff047212 */ /* 0x000fd600078e33ff */
[----:B------:R-:W-:-:S05]  /*08a0*/  @P0 IMAD.HI.U32 R3, R4, c[0x0][0x330], RZ ;  /* 0x0000cc0004030a27 */ /* 0x000fca00078e00ff */
[----:B------:R-:W-:-:S04]  /*08b0*/  @P0 SHF.R.U32.HI R4, RZ, c[0x0][0x334], R3 ;  /* 0x0000cd00ff040a19 */ /* 0x000fc80000011603 */
[----:B------:R-:W-:Y:S01]  /*08c0*/  LOP3.LUT R4, RZ, R4, RZ, 0x33, !PT ;  /* 0x00000004ff047212 */ /* 0x000fe200078e33ff */
[----:B------:R-:W-:Y:S05]  /*08d0*/  BRA `(.L_x_240) ;  /* 0x0000003000007947 */ /* 0x000fea0003800000 */
.L_x_239:
[----:B------:R-:W-:-:S13]  /*08e0*/  ISETP.NE.AND P0, PT, R3, 0x1, PT ;  /* 0x000000010300780c */ /* 0x000fda0003f05270 */
[----:B------:R-:W-:-:S05]  /*08f0*/  @P0 IMAD.HI.U32 R3, R4, c[0x0][0x330], RZ ;  /* 0x0000cc0004030a27 */ /* 0x000fca00078e00ff */
[----:B------:R-:W-:-:S05]  /*0900*/  @P0 SHF.R.U32.HI R4, RZ, c[0x0][0x334], R3 ;  /* 0x0000cd00ff040a19 */ /* 0x000fca0000011603 */
.L_x_240:
[----:B------:R-:W-:-:S05]  /*0910*/  IMAD R4, R4, c[0x0][0x32c], RZ ;  /* 0x0000cb0004047a24 */ /* 0x000fca00078e02ff */
[----:B------:R-:W-:-:S05]  /*0920*/  IMNMX R7, R7, R4, !PT ;  /* 0x0000000407077217 */ /* 0x000fca0007800200 */
.L_x_238:
[----:B------:R-:W-:Y:S01]  /*0930*/  IMAD.HI R7, R7, 0x2aaaaaab, RZ ;  /* 0x2aaaaaab07077827 */ /* 0x000fe200078e02ff */
[----:B------:R-:W-:Y:S01]  /*0940*/  PLOP3.LUT P2, PT, PT, PT, PT, 0x80, 0x0 ;  /* 0x000000000000781c */ /* 0x000fe20003f4f070 */
[----:B------:R-:W-:Y:S01]  /*0950*/  CS2R R64, SRZ ;  /* 0x0000000000407805 */ /* 0x000fe2000001ff00 */
[----:B------:R-:W-:Y:S01]  /*0960*/  CS2R R62, SRZ ;  /* 0x00000000003e7805 */ /* 0x000fe2000001ff00 */
[----:B------:R-:W-:Y:S01]  /*0970*/  IMAD.MOV.U32 R3, RZ, RZ, RZ ;  /* 0x000000ffff037224 */ /* 0x000fe200078e00ff */
[----:B------:R-:W-:Y:S01]  /*0980*/  SHF.R.U32.HI R216, RZ, 0x1f, R7 ;  /* 0x0000001fffd87819 */ /* 0x000fe20000011607 */
[----:B------:R-:W-:Y:S01]  /*0990*/  IMAD.MOV.U32 R66, RZ, RZ, RZ ;  /* 0x000000ffff427224 */ /* 0x000fe200078e00ff */
[----:B------:R-:W-:Y:S01]  /*09a0*/  CS2R R60, SRZ ;  /* 0x00000000003c7805 */ /* 0x000fe2000001ff00 */
[----:B------:R-:W-:Y:S01]  /*09b0*/  CS2R R58, SRZ ;  /* 0x00000000003a7805 */ /* 0x000fe2000001ff00 */
[----:B------:R-:W-:Y:S01]  /*09c0*/  LEA.HI.SX32 R216, R7, R216, 0x1c ;  /* 0x000000d807d87211 */ /* 0x000fe200078fe2ff */
[----:B------:R-:W-:Y:S01]  /*09d0*/  CS2R R56, SRZ ;  /* 0x0000000000387805 */ /* 0x000fe2000001ff00 */
[----:B------:R-:W-:Y:S01]  /*09e0*/  CS2R R54, SRZ ;  /* 0x0000000000367805 */ /* 0x000fe2000001ff00 */
[----:B------:R-:W-:Y:S01]  /*09f0*/  CS2R R52, SRZ ;  /* 0x0000000000347805 */ /* 0x000fe2000001ff00 */
[----:B------:R-:W-:Y:S01]  /*0a00*/  IMNMX R216, RZ, R216, !PT ;  /* 0x000000d8ffd87217 */ /* 0x000fe20007800200 */
[----:B------:R-:W-:Y:S01]  /*0a10*/  CS2R R106, SRZ ;  /* 0x00000000006a7805 */ /* 0x000fe2000001ff00 */
[----:B------:R-:W-:Y:S01]  /*0a20*/  CS2R R104, SRZ ;  /* 0x0000000000687805 */ /* 0x000fe2000001ff00 */
[----:B------:R-:W-:Y:S01]  /*0a30*/  CS2R R110, SRZ ;  /* 0x00000000006e7805 */ /* 0x000fe2000001ff00 */
[----:B------:R-:W-:Y:S01]  /*0a40*/  ISETP.GT.AND P0, PT, R13, R216, PT ;  /* 0x000000d80d00720c */ /* 0x000fe20003f04270 */
[----:B------:R-:W-:Y:S01]  /*0a50*/  CS2R R108, SRZ ;  /* 0x00000000006c7805 */ /* 0x000fe2000001ff00 */
[----:B------:R-:W-:Y:S01]  /*0a60*/  CS2R R102, SRZ ;  /* 0x0000000000667805 */ /* 0x000fe2000001ff00 */
        /* <DEDUP_REMOVED lines=22> */
[----:B------:R-:W-:-:S04]  /*0bd0*/  ISETP.NE.U32.AND P0, PT, RZ, c[0x0][0x340], PT ;  /* 0x0000d000ff007a0c */ /* 0x000fc80003f05070 */
[----:B------:R-:W-:-:S13]  /*0be0*/  ISETP.NE.AND.EX P0, PT, RZ, c[0x0][0x344], PT, P0 ;  /* 0x0000d100ff007a0c */ /* 0x000fda0003f05300 */
[----:B------:R-:W-:-:S06]  /*0bf0*/  @P0 IMAD.WIDE R230, R228, R5, c[0x0][0x340] ;  /* 0x0000d000e4e60625 */ /* 0x000fcc00078e0205 */
[----:B------:R-:W2:Y:S01]  /*0c00*/  @P0 LDG.E R230, [R230.64] ;  /* 0x00000006e6e60981 */ /* 0x000ea2000c1e1900 */
[----:B------:R-:W-:Y:S01]  /*0c10*/  SHF.R.S32.HI R105, RZ, 0x1f, R100 ;  /* 0x0000001fff697819 */ /* 0x000fe20000011464 */
[----:B------:R-:W-:Y:S02]  /*0c20*/  IMAD.MOV.U32 R12, RZ, RZ, 0x60 ;  /* 0x00000060ff0c7424 */ /* 0x000fe400078e00ff */
[----:B------:R-:W-:Y:S01]  /*0c30*/  IMAD.MOV.U32 R3, RZ, RZ, c[0x0][0x2b8] ;  /* 0x0000ae00ff037624 */ /* 0x000fe200078e00ff */
[----:B------:R-:W-:Y:S01]  /*0c40*/  LEA.HI R16, R105, R100, RZ, 0x3 ;  /* 0x0000006469107211 */ /* 0x000fe200078f18ff */
[----:B------:R-:W-:Y:S02]  /*0c50*/  IMAD R103, R13, R12, -0x60 ;  /* 0xffffffa00d677424 */ /* 0x000fe400078e020c */
[----:B------:R-:W-:Y:S01]  /*0c60*/  IMAD.MOV.U32 R221, RZ, RZ, RZ ;  /* 0x000000ffffdd7224 */ /* 0x000fe200078e00ff */
[----:B------:R-:W-:Y:S02]  /*0c70*/  LOP3.LUT R9, R16, 0xfffffff8, RZ, 0xc0, !PT ;  /* 0xfffffff810097812 */ /* 0x000fe400078ec0ff */
[----:B------:R-:W-:-:S02]  /*0c80*/  SHF.R.S32.HI R16, RZ, 0x3, R16 ;  /* 0x00000003ff107819 */ /* 0x000fc40000011410 */
[----:B------:R-:W-:Y:S01]  /*0c90*/  ISETP.NE.AND P5, PT, R3, 0x1, PT ;  /* 0x000000010300780c */ /* 0x000fe20003fa5270 */
[----:B------:R-:W-:-:S04]  /*0ca0*/  IMAD.IADD R9, R100, 0x1, -R9 ;  /* 0x0000000164097824 */ /* 0x000fc800078e0a09 */
[----:B------:R-:W-:-:S04]  /*0cb0*/  IMAD R224, R9, 0x20, R16 ;  /* 0x0000002009e07824 */ /* 0x000fc800078e0210 */
[----:B------:R-:W-:-:S05]  /*0cc0*/  IMAD.IADD R222, R224, 0x1, R103 ;  /* 0x00000001e0de7824 */ /* 0x000fca00078e0267 */
[C---:B------:R-:W-:Y:S01]  /*0cd0*/  ISETP.GE.AND P2, PT, R222.reuse, R217, PT ;  /* 0x000000d9de00720c */ /* 0x040fe20003f46270 */
[----:B------:R-:W-:-:S03]  /*0ce0*/  IMAD.IADD R222, R222, 0x1, R227 ;  /* 0x00000001dede7824 */ /* 0x000fc600078e02e3 */
[----:B------:R-:W-:Y:S01]  /*0cf0*/  ISETP.GT.OR P2, PT, R224, 0x5f, P2 ;  /* 0x0000005fe000780c */ /* 0x000fe20001744670 */
[----:B------:R-:W-:-:S04]  /*0d00*/  @P5 IMAD.HI.U32 R4, R222, c[0x0][0x2bc], RZ ;  /* 0x0000af00de045a27 */ /* 0x000fc800078e00ff */
[----:B------:R-:W-:Y:S01]  /*0d10*/  IMAD.MOV.U32 R3, RZ, RZ, R222 ;  /* 0x000000ffff037224 */ /* 0x000fe200078e00de */
[----:B------:R-:W-:Y:S01]  /*0d20*/  @P5 SHF.R.U32.HI R3, RZ, c[0x0][0x2c0], R4 ;  /* 0x0000b000ff035a19 */ /* 0x000fe20000011604 */
[----:B------:R-:W-:Y:S01]  /*0d30*/  BAR.SYNC.DEFER_BLOCKING 0x0 ;  /* 0x0000000000007b1d */ /* 0x000fe20000010000 */
[----:B------:R-:W-:-:S04]  /*0d40*/  IMAD.WIDE.U32 R6, R2, c[0x0][0x178], RZ ;  /* 0x00005e0002067a25 */ /* 0x000fc800078e00ff */
[----:B------:R-:W-:-:S05]  /*0d50*/  @!P0 IMAD.MOV.U32 R230, RZ, RZ, R228 ;  /* 0x000000ffffe68224 */ /* 0x000fca00078e00e4 */
[----:B--2---:R-:W-:-:S05]  /*0d60*/  SHF.R.S32.HI R215, RZ, 0x1f, R230 ;  /* 0x0000001fffd77819 */ /* 0x004fca00000114e6 */
[----:B------:R-:W-:-:S04]  /*0d70*/  IMAD R215, R215, c[0x0][0x2b0], RZ ;  /* 0x0000ac00d7d77a24 */ /* 0x000fc800078e02ff */
[C---:B------:R-:W-:Y:S02]  /*0d80*/  IMAD R215, R230.reuse, c[0x0][0x2b4], R215 ;  /* 0x0000ad00e6d77a24 */ /* 0x040fe400078e02d7 */
[----:B------:R-:W-:-:S04]  /*0d90*/  IMAD.WIDE.U32 R230, R230, c[0x0][0x2b0], RZ ;  /* 0x0000ac00e6e67a25 */ /* 0x000fc800078e00ff */
[----:B------:R-:W-:Y:S01]  /*0da0*/  IMAD.IADD R215, R231, 0x1, R215 ;  /* 0x00000001e7d77824 */ /* 0x000fe200078e02d7 */
[----:B------:R-:W-:-:S04]  /*0db0*/  @!P2 IADD3 R5, P0, R3, R230, RZ ;  /* 0x000000e60305a210 */ /* 0x000fc80007f1e0ff */
[----:B------:R-:W-:Y:S02]  /*0dc0*/  @!P2 LEA.HI.X.SX32 R4, R3, R215, 0x1, P0 ;  /* 0x000000d70304a211 */ /* 0x000fe400000f0eff */
[----:B------:R-:W-:-:S04]  /*0dd0*/  @!P2 LEA R18, P0, R5, c[0x0][0x2a0], 0x2 ;  /* 0x0000a8000512aa11 */ /* 0x000fc800078010ff */
[----:B------:R-:W-:-:S05]  /*0de0*/  @!P2 LEA.HI.X R19, R5, c[0x0][0x2a4], R4, 0x2, P0 ;  /* 0x0000a9000513aa11 */ /* 0x000fca00000f1404 */
[----:B------:R1:W2:Y:S01]  /*0df0*/  @!P2 LDG.E R221, [R18.64] ;  /* 0x0000000612dda981 */ /* 0x0002a2000c1e1900 */
[----:B------:R-:W-:Y:S01]  /*0e00*/  SHF.R.S32.HI R5, RZ, 0x1f, R2 ;  /* 0x0000001fff057819 */ /* 0x000fe20000011402 */
[----:B------:R-:W-:Y:S01]  /*0e10*/  IMAD.SHL.U32 R225, R9, 0x8, RZ ;  /* 0x0000000809e17824 */ /* 0x000fe200078e00ff */
[----:B------:R-:W-:Y:S01]  /*0e20*/  SHF.R.S32.HI R4, RZ, 0x1f, R228 ;  /* 0x0000001fff047819 */ /* 0x000fe200000114e4 */
[----:B------:R-:W-:Y:S01]  /*0e30*/  IMAD.WIDE.U32 R234, R220, c[0x0][0x1e8], RZ ;  /* 0x00007a00dcea7a25 */ /* 0x000fe200078e00ff */
[----:B------:R-:W-:Y:S02]  /*0e40*/  LEA.HI R102, R105, R100, RZ, 0x5 ;  /* 0x0000006469667211 */ /* 0x000fe400078f28ff */
[----:B------:R-:W-:Y:S01]  /*0e50*/  SEL R4, R4, RZ, !P1 ;  /* 0x000000ff04047207 */ /* 0x000fe20004800000 */
[----:B------:R-:W-:Y:S01]  /*0e60*/  IMAD R5, R5, c[0x0][0x178], RZ ;  /* 0x00005e0005057a24 */ /* 0x000fe200078e02ff */
[----:B------:R-:W-:Y:S01]  /*0e70*/  IADD3 R8, R225, 0x40, RZ ;  /* 0x00000040e1087810 */ /* 0x000fe20007ffe0ff */
[----:B------:R-:W-:Y:S01]  /*0e80*/  IMAD R12, R13, -0x60, R12 ;  /* 0xffffffa00d0c7824 */ /* 0x000fe200078e020c */
[----:B------:R-:W-:Y:S01]  /*0e90*/  ISETP.GE.AND P6, PT, R225, c[0x0][0x198], PT ;  /* 0x00006600e1007a0c */ /* 0x000fe20003fc6270 */
[----:B------:R-:W-:Y:S01]  /*0ea0*/  IMAD R5, R2, c[0x0][0x17c], R5 ;  /* 0x00005f0002057a24 */ /* 0x000fe200078e0205 */
[----:B------:R-:W-:Y:S01]  /*0eb0*/  ISETP.GE.AND P2, PT, R8, c[0x0][0x198], PT ;  /* 0x0000660008007a0c */ /* 0x000fe20003f46270 */
[----:B------:R-:W-:Y:S01]  /*0ec0*/  IMAD.IADD R2, R15, 0x1, R224 ;  /* 0x000000010f027824 */ /* 0x000fe200078e02e0 */
[----:B------:R-:W-:Y:S01]  /*0ed0*/  SHF.R.S32.HI R107, RZ, 0x5, R102 ;  /* 0x00000005ff6b7819 */ /* 0x000fe20000011466 */
[----:B------:R-:W-:-:S02]  /*0ee0*/  IMAD.IADD R7, R7, 0x1, R5 ;  /* 0x0000000107077824 */ /* 0x000fc400078e0205 */
[----:B------:R-:W-:Y:S02]  /*0ef0*/  IMAD R5, R0, c[0x0][0x1b8], RZ ;  /* 0x00006e0000057a24 */ /* 0x000fe400078e02ff */
[----:B------:R-:W-:-:S04]  /*0f00*/  IMAD.WIDE.U32 R10, R220, c[0x0][0x1b8], R6 ;  /* 0x00006e00dc0a7a25 */ /* 0x000fc800078e0006 */
[----:B------:R-:W-:Y:S02]  /*0f10*/  IMAD R5, R220, c[0x0][0x1bc], R5 ;  /* 0x00006f00dc057a24 */ /* 0x000fe400078e0205 */
[----:B------:R-:W-:-:S04]  /*0f20*/  @P4 IMAD.HI.U32 R6, R2, c[0x0][0x2c8], RZ ;  /* 0x0000b20002064a27 */ /* 0x000fc800078e00ff */
[----:B------:R-:W-:Y:S01]  /*0f30*/  IMAD.IADD R11, R11, 0x1, R5 ;  /* 0x000000010b0b7824 */ /* 0x000fe200078e0205 */
[----:B------:R-:W-:Y:S01]  /*0f40*/  SEL R5, R228, RZ, !P1 ;  /* 0x000000ffe4057207 */ /* 0x000fe20004800000 */
[----:B------:R-:W-:Y:S01]  /*0f50*/  IMAD.MOV.U32 R7, RZ, RZ, R2 ;  /* 0x000000ffff077224 */ /* 0x000fe200078e0002 */
[----:B------:R-:W-:Y:S01]  /*0f60*/  @P4 SHF.R.U32.HI R7, RZ, c[0x0][0x2cc], R6 ;  /* 0x0000b300ff074a19 */ /* 0x000fe20000011606 */
[----:B------:R-:W-:Y:S02]  /*0f70*/  IMAD R4, R4, c[0x0][0x1c0], RZ ;  /* 0x0000700004047a24 */ /* 0x000fe400078e02ff */
[----:B------:R-:W-:Y:S01]  /*0f80*/  IMAD.WIDE.U32 R10, R5, c[0x0][0x1c0], R10 ;  /* 0x00007000050a7a25 */ /* 0x000fe200078e000a */
[----:B------:R-:W-:-:S03]  /*0f90*/  SHF.R.S32.HI R6, RZ, 0x1f, R7 ;  /* 0x0000001fff067819 */ /* 0x000fc60000011407 */
[----:B------:R-:W-:Y:S02]  /*0fa0*/  IMAD R4, R5, c[0x0][0x1c4], R4 ;  /* 0x0000710005047a24 */ /* 0x000fe400078e0204 */
[----:B------:R-:W-:Y:S02]  /*0fb0*/  IMAD.MOV R5, RZ, RZ, -R7 ;  /* 0x000000ffff057224 */ /* 0x000fe400078e0a07 */
[----:B------:R-:W-:Y:S02]  /*0fc0*/  IMAD.IADD R11, R11, 0x1, R4 ;  /* 0x000000010b0b7824 */ /* 0x000fe400078e0204 */
[----:B------:R-:W-:Y:S02]  /*0fd0*/  IMAD R5, R5, c[0x0][0x2c4], R2 ;  /* 0x0000b10005057a24 */ /* 0x000fe400078e0202 */
[----:B------:R-:W-:Y:S02]  /*0fe0*/  IMAD R6, R6, c[0x0][0x1b0], RZ ;  /* 0x00006c0006067a24 */ /* 0x000fe400078e02ff */
[----:B------:R-:W-:Y:S01]  /*0ff0*/  IMAD.WIDE.U32 R10, R7, c[0x0][0x1b0], R10 ;  /* 0x00006c00070a7a25 */ /* 0x000fe200078e000a */
[----:B------:R-:W-:-:S03]  /*1000*/  SHF.R.S32.HI R2, RZ, 0x1f, R5 ;  /* 0x0000001fff027819 */ /* 0x000fc60000011405 */
[----:B------:R-:W-:Y:S02]  /*1010*/  IMAD R6, R7, c[0x0][0x1b4], R6 ;  /* 0x00006d0007067a24 */ /* 0x000fe400078e0206 */
[----:B------:R-:W-:Y:S02]  /*1020*/  IMAD R2, R2, c[0x0][0x1a8], RZ ;  /* 0x00006a0002027a24 */ /* 0x000fe400078e02ff */
[----:B------:R-:W-:Y:S02]  /*1030*/  IMAD.IADD R7, R11, 0x1, R6 ;  /* 0x000000010b077824 */ /* 0x000fe400078e0206 */
[----:B------:R-:W-:Y:S02]  /*1040*/  IMAD.MOV.U32 R6, RZ, RZ, R10 ;  /* 0x000000ffff067224 */ /* 0x000fe400078e000a */
[C---:B------:R-:W-:Y:S02]  /*1050*/  IMAD R11, R5.reuse, c[0x0][0x1ac], R2 ;  /* 0x00006b00050b7a24 */ /* 0x040fe400078e0202 */
[----:B------:R-:W-:-:S04]  /*1060*/  IMAD.WIDE.U32 R6, R5, c[0x0][0x1a8], R6 ;  /* 0x00006a0005067a25 */ /* 0x000fc800078e0006 */
[----:B------:R-:W-:Y:S01]  /*1070*/  IMAD.IADD R11, R7, 0x1, R11 ;  /* 0x00000001070b7824 */ /* 0x000fe200078e020b */
[----:B------:R-:W-:Y:S01]  /*1080*/  LEA R17, P0, R6, c[0x0][0x160], 0x1 ;  /* 0x0000580006117a11 */ /* 0x000fe200078008ff */
[----:B------:R-:W-:Y:S02]  /*1090*/  IMAD.SHL.U32 R4, R16, 0x40, RZ ;  /* 0x0000004010047824 */ /* 0x000fe400078e00ff */
[----:B------:R-:W-:Y:S01]  /*10a0*/  IMAD.IADD R7, R15, 0x1, R16 ;  /* 0x000000010f077824 */ /* 0x000fe200078e0210 */
[----:B------:R-:W-:Y:S01]  /*10b0*/  LEA.HI.X R11, R6, c[0x0][0x164], R11, 0x1, P0 ;  /* 0x00005900060b7a11 */ /* 0x000fe200000f0c0b */
[----:B------:R-:W-:Y:S01]  /*10c0*/  SHFL.IDX PT, R26, R17, RZ, 0x181f ;  /* 0x00181fff111a7589 */ /* 0x000fe200000e0000 */
[----:B------:R-:W-:Y:S01]  /*10d0*/  LOP3.LUT R4, R4, 0x1c0, RZ, 0xc0, !PT ;  /* 0x000001c004047812 */ /* 0x000fe200078ec0ff */
[----:B------:R-:W-:Y:S02]  /*10e0*/  IMAD R6, R226, c[0x0][0x2c4], RZ ;  /* 0x0000b100e2067a24 */ /* 0x000fe400078e02ff */
[----:B------:R-:W3:Y:S01]  /*10f0*/  SHFL.IDX PT, R27, R11, RZ, 0x181f ;  /* 0x00181fff0b1b7589 */ /* 0x000ee200000e0000 */
[----:B------:R-:W-:Y:S01]  /*1100*/  SHF.R.U32.HI R2, RZ, 0x3, R4 ;  /* 0x00000003ff027819 */ /* 0x000fe20000011604 */
[----:B------:R-:W-:Y:S01]  /*1110*/  IMAD.MOV R5, RZ, RZ, -R3 ;  /* 0x000000ffff057224 */ /* 0x000fe200078e0a03 */
[----:B-1----:R-:W-:Y:S01]  /*1120*/  LOP3.LUT R19, R4, 0x38, R225, 0xf8, !PT ;  /* 0x0000003804137812 */ /* 0x002fe200078ef8e1 */
[----:B------:R-:W-:Y:S01]  /*1130*/  SHFL.IDX PT, R22, R17, 0x1, 0x181f ;  /* 0x00381f0011167f89 */ /* 0x000fe200000e0000 */
[----:B------:R-:W-:Y:S01]  /*1140*/  ISETP.GE.AND P0, PT, R7, R6, PT ;  /* 0x000000060700720c */ /* 0x000fe20003f06270 */
[----:B------:R-:W-:Y:S01]  /*1150*/  IMAD R222, R5, c[0x0][0x2b8], R222 ;  /* 0x0000ae0005de7a24 */ /* 0x000fe200078e02de */
[----:B------:R-:W-:Y:S01]  /*1160*/  LOP3.LUT R19, R19, R2, RZ, 0x3c, !PT ;  /* 0x0000000213137212 */ /* 0x000fe200078e3cff */
[----:B------:R-:W1:Y:S01]  /*1170*/  SHFL.IDX PT, R23, R11, 0x1, 0x181f ;  /* 0x00381f000b177f89 */ /* 0x000e6200000e0000 */
[----:B------:R-:W-:Y:S01]  /*1180*/  LEA.HI R2, R105, R100, RZ, 0x6 ;  /* 0x0000006469027211 */ /* 0x000fe200078f30ff */
[----:B------:R-:W-:Y:S01]  /*1190*/  IMAD.WIDE.U32 R20, R222, c[0x0][0x1e0], RZ ;  /* 0x00007800de147a25 */ /* 0x000fe200078e00ff */
[----:B------:R-:W-:Y:S01]  /*11a0*/  SHF.R.S32.HI R3, RZ, 0x1f, R8 ;  /* 0x0000001fff037819 */ /* 0x000fe20000011408 */
[----:B------:R-:W-:Y:S01]  /*11b0*/  SHFL.IDX PT, R10, R17, 0x3, 0x181f ;  /* 0x00781f00110a7f89 */ /* 0x000fe200000e0000 */
[----:B------:R-:W-:Y:S01]  /*11c0*/  SHF.R.S32.HI R5, RZ, 0x1f, R222 ;  /* 0x0000001fff057819 */ /* 0x000fe200000114de */
[----:B------:R-:W-:Y:S01]  /*11d0*/  IMAD.SHL.U32 R2, R2, 0x8, RZ ;  /* 0x0000000802027824 */ /* 0x000fe200078e00ff */
[----:B------:R-:W-:Y:S01]  /*11e0*/  LEA.HI R3, R3, R8, RZ, 0x3 ;  /* 0x0000000803037211 */ /* 0x000fe200078f18ff */
[----:B------:R-:W-:-:S02]  /*11f0*/  IMAD.IADD R101, R217, 0x1, R12 ;  /* 0x00000001d9657824 */ /* 0x000fc400078e020c */
[----:B------:R-:W-:Y:S01]  /*1200*/  IMAD.WIDE.U32 R232, R220, c[0x0][0x210], RZ ;  /* 0x00008400dce87a25 */ /* 0x000fe200078e00ff */
[----:B------:R-:W-:Y:S02]  /*1210*/  LOP3.LUT R2, R19, 0xfffffe00, R2, 0xf8, !PT ;  /* 0xfffffe0013027812 */ /* 0x000fe400078ef802 */
[----:B------:R-:W-:Y:S01]  /*1220*/  LOP3.LUT R243, R3, 0xfffffff8, RZ, 0xc0, !PT ;  /* 0xfffffff803f37812 */ /* 0x000fe200078ec0ff */
[----:B------:R-:W-:Y:S01]  /*1230*/  IMAD R19, R5, c[0x0][0x1e0], RZ ;  /* 0x0000780005137a24 */ /* 0x000fe200078e02ff */
[----:B------:R-:W-:Y:S01]  /*1240*/  IADD3 R3, R7, 0x20, RZ ;  /* 0x0000002007037810 */ /* 0x000fe20007ffe0ff */
[----:B------:R-:W-:Y:S01]  /*1250*/  IMAD.SHL.U32 R223, R2, 0x2, RZ ;  /* 0x0000000202df7824 */ /* 0x000fe200078e00ff */
[----:B------:R-:W-:Y:S01]  /*1260*/  SHF.R.S32.HI R244, RZ, 0x1f, R243 ;  /* 0x0000001ffff47819 */ /* 0x000fe200000114f3 */
[----:B---3--:R-:W-:-:S03]  /*1270*/  @!P0 IMAD.WIDE R24, R225, 0x2, R26 ;  /* 0x00000002e1188825 */ /* 0x008fc600078e021a */
[----:B------:R-:W-:Y:S01]  /*1280*/  IADD3 R240, R223, 0x100, RZ ;  /* 0x00000100dff07810 */ /* 0x000fe20007ffe0ff */
[----:B------:R-:W-:Y:S01]  /*1290*/  @!P0 IMAD.WIDE R26, R243, 0x2, R26 ;  /* 0x00000002f31a8825 */ /* 0x000fe200078e021a */
[----:B------:R1:W-:Y:S01]  /*12a0*/  @!P0 LDGSTS.E.BYPASS.LTC128B.128 [R223+0x100], [R24.64], !P6 ;  /* 0x0010000018df8fae */ /* 0x0003e2000f101d46 */
[----:B------:R-:W-:Y:S02]  /*12b0*/  IADD3 R239, R223, 0x3100, RZ ;  /* 0x00003100dfef7810 */ /* 0x000fe40007ffe0ff */
[----:B------:R-:W-:Y:S01]  /*12c0*/  IMAD R18, R222, c[0x0][0x1e4], R19 ;  /* 0x00007900de127a24 */ /* 0x000fe200078e0213 */
[----:B------:R3:W-:Y:S01]  /*12d0*/  @!P0 LDGSTS.E.BYPASS.LTC128B.128 [R223+0x4100], [R26.64], !P2 ;  /* 0x041000001adf8fae */ /* 0x0007e2000d101d46 */
[-C--:B------:R-:W-:Y:S01]  /*12e0*/  ISETP.GE.AND P0, PT, R3, R6.reuse, PT ;  /* 0x000000060300720c */ /* 0x080fe20003f06270 */
[----:B------:R-:W-:Y:S01]  /*12f0*/  IMAD.IADD R76, R101, 0x1, -R16 ;  /* 0x00000001654c7824 */ /* 0x000fe200078e0a10 */
[----:B------:R-:W-:Y:S01]  /*1300*/  IADD3 R3, R7, 0x40, RZ ;  /* 0x0000004007037810 */ /* 0x000fe20007ffe0ff */
[----:B------:R-:W-:Y:S01]  /*1310*/  IMAD.IADD R19, R21, 0x1, R18 ;  /* 0x0000000115137824 */ /* 0x000fe200078e0212 */
[----:B------:R-:W-:Y:S01]  /*1320*/  IADD3 R7, R7, 0x60, RZ ;  /* 0x0000006007077810 */ /* 0x000fe20007ffe0ff */
[----:B------:R-:W-:Y:S01]  /*1330*/  IMAD.MOV.U32 R18, RZ, RZ, R20 ;  /* 0x000000ffff127224 */ /* 0x000fe200078e0014 */
[----:B------:R-:W-:Y:S01]  /*1340*/  ISETP.GE.AND P1, PT, R3, R6, PT ;  /* 0x000000060300720c */ /* 0x000fe20003f26270 */
[----:B------:R-:W-:Y:S01]  /*1350*/  IMAD R3, R0, c[0x0][0x1e8], RZ ;  /* 0x00007a0000037a24 */ /* 0x000fe200078e02ff */
[----:B------:R-:W-:Y:S01]  /*1360*/  SHFL.IDX PT, R20, R17, 0x2, 0x181f ;  /* 0x00581f0011147f89 */ /* 0x000fe200000e0000 */
[----:B------:R-:W-:Y:S01]  /*1370*/  IMAD R5, R5, c[0x0][0x208], RZ ;  /* 0x0000820005057a24 */ /* 0x000fe200078e02ff */
[C---:B------:R-:W-:Y:S01]  /*1380*/  IADD3 R238, R223.reuse, 0x1100, RZ ;  /* 0x00001100dfee7810 */ /* 0x040fe20007ffe0ff */
[----:B------:R-:W-:Y:S01]  /*1390*/  IMAD R3, R220, c[0x0][0x1ec], R3 ;  /* 0x00007b00dc037a24 */ /* 0x000fe200078e0203 */
[----:B------:R-:W4:Y:S01]  /*13a0*/  SHFL.IDX PT, R21, R11, 0x2, 0x181f ;  /* 0x00581f000b157f89 */ /* 0x000f2200000e0000 */
[----:B------:R-:W-:-:S02]  /*13b0*/  IADD3 R237, R223, 0x4100, RZ ;  /* 0x00004100dfed7810 */ /* 0x000fc40007ffe0ff */
[----:B------:R-:W-:Y:S01]  /*13c0*/  IMAD.IADD R218, R235, 0x1, R3 ;  /* 0x00000001ebda7824 */ /* 0x000fe200078e0203 */
[----:B------:R-:W5:Y:S01]  /*13d0*/  SHFL.IDX PT, R11, R11, 0x3, 0x181f ;  /* 0x00781f000b0b7f89 */ /* 0x000f6200000e0000 */
[----:B-1----:R-:W-:-:S04]  /*13e0*/  @!P0 IMAD.WIDE R24, R225, 0x2, R22 ;  /* 0x00000002e1188825 */ /* 0x002fc800078e0216 */
[----:B------:R-:W-:Y:S01]  /*13f0*/  @!P0 IMAD.WIDE R22, R243, 0x2, R22 ;  /* 0x00000002f3168825 */ /* 0x000fe200078e0216 */
[----:B------:R5:W-:Y:S04]  /*1400*/  @!P0 LDGSTS.E.BYPASS.LTC128B.128 [R223+0x1100], [R24.64], !P6 ;  /* 0x0110000018df8fae */ /* 0x000be8000f101d46 */
[----:B------:R1:W-:Y:S01]  /*1410*/  @!P0 LDGSTS.E.BYPASS.LTC128B.128 [R223+0x5100], [R22.64], !P2 ;  /* 0x0510000016df8fae */ /* 0x0003e2000d101d46 */
[----:B--2---:R-:W-:Y:S01]  /*1420*/  SHF.R.S32.HI R2, RZ, 0x1f, R221 ;  /* 0x0000001fff027819 */ /* 0x004fe200000114dd */
[----:B------:R-:W-:-:S04]  /*1430*/  IMAD.WIDE.U32 R18, R221, c[0x0][0x1f0], R18 ;  /* 0x00007c00dd127a25 */ /* 0x000fc800078e0012 */
[----:B------:R-:W-:Y:S01]  /*1440*/  IMAD R4, R2, c[0x0][0x1f0], RZ ;  /* 0x00007c0002047a24 */ /* 0x000fe200078e02ff */
[----:B------:R-:W-:Y:S01]  /*1450*/  IADD3 R18, P0, R234, R18, RZ ;  /* 0x00000012ea127210 */ /* 0x000fe20007f1e0ff */
[----:B------:R-:W-:Y:S02]  /*1460*/  IMAD R2, R2, c[0x0][0x218], RZ ;  /* 0x0000860002027a24 */ /* 0x000fe400078e02ff */
[C---:B------:R-:W-:Y:S02]  /*1470*/  IMAD R3, R221.reuse, c[0x0][0x1f4], R4 ;  /* 0x00007d00dd037a24 */ /* 0x040fe400078e0204 */
[----:B------:R-:W-:-:S03]  /*1480*/  IMAD R2, R221, c[0x0][0x21c], R2 ;  /* 0x00008700dd027a24 */ /* 0x000fc600078e0202 */
[----:B------:R-:W-:Y:S02]  /*1490*/  IADD3.X R3, R218, R19, R3, P0, !PT ;  /* 0x00000013da037210 */ /* 0x000fe400007fe403 */
[----:B------:R-:W-:-:S04]  /*14a0*/  LEA R4, P0, R18, c[0x0][0x1c8], 0x1 ;  /* 0x0000720012047a11 */ /* 0x000fc800078008ff */
[----:B------:R-:W-:Y:S01]  /*14b0*/  LEA.HI.X R3, R18, c[0x0][0x1cc], R3, 0x1, P0 ;  /* 0x0000730012037a11 */ /* 0x000fe200000f0c03 */
[--C-:B----4-:R-:W-:Y:S01]  /*14c0*/  @!P1 IMAD.WIDE R18, R225, 0x2, R20.reuse ;  /* 0x00000002e1129825 */ /* 0x110fe200078e0214 */
[----:B------:R-:W-:Y:S02]  /*14d0*/  ISETP.GE.AND P0, PT, R7, R6, PT ;  /* 0x000000060700720c */ /* 0x000fe40003f06270 */
[----:B------:R-:W-:Y:S01]  /*14e0*/  SHFL.IDX PT, R6, R4, RZ, 0x181f ;  /* 0x00181fff04067589 */ /* 0x000fe200000e0000 */
[----:B------:R-:W-:-:S03]  /*14f0*/  @!P1 IMAD.WIDE R20, R243, 0x2, R20 ;  /* 0x00000002f3149825 */ /* 0x000fc600078e0214 */
[----:B------:R-:W3:Y:S04]  /*1500*/  SHFL.IDX PT, R7, R3, RZ, 0x181f ;  /* 0x00181fff03077589 */ /* 0x000ee800000e0000 */
[----:B------:R2:W-:Y:S03]  /*1510*/  @!P1 LDGSTS.E.BYPASS.LTC128B.128 [R223+0x2100], [R18.64], !P6 ;  /* 0x0210000012df9fae */ /* 0x0005e6000f101d46 */
[--C-:B-----5:R-:W-:Y:S01]  /*1520*/  @!P0 IMAD.WIDE R24, R225, 0x2, R10.reuse ;  /* 0x00000002e1188825 */ /* 0x120fe200078e020a */
[----:B------:R4:W-:Y:S01]  /*1530*/  @!P1 LDGSTS.E.BYPASS.LTC128B.128 [R223+0x6100], [R20.64], !P2 ;  /* 0x0610000014df9fae */ /* 0x0009e2000d101d46 */
[----:B------:R-:W-:Y:S02]  /*1540*/  ISETP.GE.AND P1, PT, R76, 0x21, PT ;  /* 0x000000214c00780c */ /* 0x000fe40003f26270 */
[----:B-1----:R-:W-:Y:S01]  /*1550*/  @!P0 IMAD.WIDE R22, R243, 0x2, R10 ;  /* 0x00000002f3168825 */ /* 0x002fe200078e020a */
[----:B------:R1:W-:Y:S01]  /*1560*/  @!P0 LDGSTS.E.BYPASS.LTC128B.128 [R223+0x3100], [R24.64], !P6 ;  /* 0x0310000018df8fae */ /* 0x0003e2000f101d46 */
[----:B------:R-:W-:-:S02]  /*1570*/  ISETP.GE.AND P6, PT, R8, c[0x0][0x1d4], PT ;  /* 0x0000750008007a0c */ /* 0x000fc40003fc6270 */
[----:B------:R-:W-:Y:S01]  /*1580*/  IMAD R10, R222, c[0x0][0x20c], R5 ;  /* 0x00008300de0a7a24 */ /* 0x000fe200078e0205 */
[----:B------:R5:W-:Y:S01]  /*1590*/  @!P0 LDGSTS.E.BYPASS.LTC128B.128 [R223+0x7100], [R22.64], !P2 ;  /* 0x0710000016df8fae */ /* 0x000be2000d101d46 */
[----:B------:R-:W-:Y:S01]  /*15a0*/  ISETP.GE.AND P0, PT, R76, 0x1, PT ;  /* 0x000000014c00780c */ /* 0x000fe20003f06270 */
[----:B------:R-:W-:Y:S01]  /*15b0*/  IMAD R5, R0, c[0x0][0x210], RZ ;  /* 0x0000840000057a24 */ /* 0x000fe200078e02ff */
[----:B------:R-:W-:Y:S01]  /*15c0*/  ISETP.GE.AND P2, PT, R225, c[0x0][0x1d4], PT ;  /* 0x00007500e1007a0c */ /* 0x000fe20003f46270 */
[----:B------:R-:W-:Y:S01]  /*15d0*/  IMAD R0, R222, c[0x0][0x1e0], RZ ;  /* 0x00007800de007a24 */ /* 0x000fe200078e02ff */
[----:B------:R-:W0:Y:S01]  /*15e0*/  LDGDEPBAR ;  /* 0x00000000000079af */ /* 0x000e220000000000 */
[----:B------:R-:W-:Y:S01]  /*15f0*/  IMAD R5, R220, c[0x0][0x214], R5 ;  /* 0x00008500dc057a24 */ /* 0x000fe200078e0205 */
[----:B------:R-:W-:Y:S01]  /*1600*/  SEL R245, RZ, 0x10, P6 ;  /* 0x00000010fff57807 */ /* 0x000fe20003000000 */
[----:B------:R-:W-:Y:S02]  /*1610*/  IMAD R17, R221, c[0x0][0x1f0], R0 ;  /* 0x00007c00dd117a24 */ /* 0x000fe400078e0200 */
[----:B------:R-:W-:-:S02]  /*1620*/  IMAD.IADD R219, R233, 0x1, R5 ;  /* 0x00000001e9db7824 */ /* 0x000fc400078e0205 */
[----:B------:R-:W-:Y:S02]  /*1630*/  IMAD R17, R220, c[0x0][0x1e8], R17 ;  /* 0x00007a00dc117a24 */ /* 0x000fe400078e0211 */
[----:B---3--:R-:W-:-:S03]  /*1640*/  @P0 IMAD.WIDE R26, R243, 0x2, R6 ;  /* 0x00000002f31a0825 */ /* 0x008fc600078e0206 */
[----:B------:R-:W-:Y:S01]  /*1650*/  LEA R17, R17, c[0x0][0x1c8], 0x1 ;  /* 0x0000720011117a11 */ /* 0x000fe200078e08ff */
[----:B--2---:R-:W-:Y:S01]  /*1660*/  IMAD.WIDE.U32 R18, R222, c[0x0][0x208], RZ ;  /* 0x00008200de127a25 */ /* 0x004fe200078e00ff */
[----:B----4-:R-:W-:Y:S03]  /*1670*/  SHFL.IDX PT, R20, R4, 0x1, 0x181f ;  /* 0x00381f0004147f89 */ /* 0x010fe600000e0000 */
[----:B------:R-:W-:Y:S01]  /*1680*/  IMAD.IADD R11, R19, 0x1, R10 ;  /* 0x00000001130b7824 */ /* 0x000fe200078e020a */
[----:B------:R-:W2:Y:S01]  /*1690*/  SHFL.IDX PT, R21, R3, 0x1, 0x181f ;  /* 0x00381f0003157f89 */ /* 0x000ea200000e0000 */
[----:B------:R-:W-:Y:S02]  /*16a0*/  IMAD.MOV.U32 R10, RZ, RZ, R18 ;  /* 0x000000ffff0a7224 */ /* 0x000fe400078e0012 */
[----:B-----5:R-:W-:-:S04]  /*16b0*/  @P0 IMAD.WIDE R22, R225, 0x2, R6 ;  /* 0x00000002e1160825 */ /* 0x020fc800078e0206 */
[----:B------:R-:W-:Y:S01]  /*16c0*/  IMAD.WIDE.U32 R10, R221, c[0x0][0x218], R10 ;  /* 0x00008600dd0a7a25 */ /* 0x000fe200078e000a */
[----:B------:R3:W-:Y:S04]  /*16d0*/  @P0 LDGSTS.E.BYPASS.LTC128B.128 [R223+0x8100], [R22.64], !P2 ;  /* 0x0810000016df0fae */ /* 0x0007e8000d101d46 */
[----:B------:R4:W-:Y:S01]  /*16e0*/  @P0 LDGSTS.E.BYPASS.LTC128B.128 [R223+0xb100], [R26.64], !P6 ;  /* 0x0b1000001adf0fae */ /* 0x0009e2000f101d46 */
[----:B------:R-:W-:Y:S02]  /*16f0*/  IADD3 R5, P0, R232, R10, RZ ;  /* 0x0000000ae8057210 */ /* 0x000fe40007f1e0ff */
[----:B------:R-:W-:Y:S02]  /*1700*/  LEA.HI R10, R105, R100, RZ, 0x4 ;  /* 0x00000064690a7211 */ /* 0x000fe400078f20ff */
[----:B-1----:R-:W-:Y:S01]  /*1710*/  IADD3.X R24, R219, R11, R2, P0, !PT ;  /* 0x0000000bdb187210 */ /* 0x002fe200007fe402 */
[----:B------:R-:W-:Y:S01]  /*1720*/  IMAD.SHL.U32 R2, R16, 0x8, RZ ;  /* 0x0000000810027824 */ /* 0x000fe200078e00ff */
[----:B------:R-:W-:-:S02]  /*1730*/  LEA R7, P0, R5, c[0x0][0x1f8], 0x1 ;  /* 0x00007e0005077a11 */ /* 0x000fc400078008ff */
[----:B------:R-:W-:Y:S01]  /*1740*/  SHF.R.S32.HI R11, RZ, 0x4, R10 ;  /* 0x00000004ff0b7819 */ /* 0x000fe2000001140a */
[----:B--2---:R-:W-:Y:S01]  /*1750*/  @P1 IMAD.WIDE R18, R225, 0x2, R20 ;  /* 0x00000002e1121825 */ /* 0x004fe200078e0214 */
[----:B------:R-:W-:Y:S01]  /*1760*/  LEA.HI.X R24, R5, c[0x0][0x1fc], R24, 0x1, P0 ;  /* 0x00007f0005187a11 */ /* 0x000fe200000f0c18 */
[----:B------:R-:W1:Y:S01]  /*1770*/  SHFL.IDX PT, R51, R7, RZ, 0x181f ;  /* 0x00181fff07337589 */ /* 0x000e6200000e0000 */
[C---:B------:R-:W-:Y:S01]  /*1780*/  LOP3.LUT R5, R10.reuse, 0xfffffff0, RZ, 0xc0, !PT ;  /* 0xfffffff00a057812 */ /* 0x040fe200078ec0ff */
[----:B------:R-:W-:Y:S01]  /*1790*/  @P1 IMAD.WIDE R20, R243, 0x2, R20 ;  /* 0x00000002f3141825 */ /* 0x000fe200078e0214 */
[----:B------:R-:W-:Y:S01]  /*17a0*/  LEA.HI R10, R10, R11, RZ, 0x1 ;  /* 0x0000000b0a0a7211 */ /* 0x000fe200078f08ff */
[----:B------:R2:W-:Y:S02]  /*17b0*/  @P1 LDGSTS.E.BYPASS.LTC128B.128 [R223+0x9100], [R18.64], !P2 ;  /* 0x0910000012df1fae */ /* 0x0005e4000d101d46 */
[----:B------:R-:W-:Y:S01]  /*17c0*/  IMAD.IADD R16, R100, 0x1, -R5 ;  /* 0x0000000164107824 */ /* 0x000fe200078e0a05 */
[----:B------:R-:W-:Y:S01]  /*17d0*/  LOP3.LUT R10, R10, 0xfffffffe, RZ, 0xc0, !PT ;  /* 0xfffffffe0a0a7812 */ /* 0x000fe200078ec0ff */
[----:B------:R-:W5:Y:S01]  /*17e0*/  SHFL.IDX PT, R4, R24, RZ, 0x181f ;  /* 0x00181fff18047589 */ /* 0x000f6200000e0000 */
[----:B---3--:R-:W-:-:S02]  /*17f0*/  IMAD.WIDE R22, R225, 0x2, RZ ;  /* 0x00000002e1167825 */ /* 0x008fc400078e02ff */
[----:B------:R-:W-:Y:S01]  /*1800*/  SHF.R.S32.HI R5, RZ, 0x1f, R16 ;  /* 0x0000001fff057819 */ /* 0x000fe20000011410 */
[----:B------:R-:W3:Y:S01]  /*1810*/  SHFL.IDX PT, R78, R7, 0x1, 0x181f ;  /* 0x00381f00074e7f89 */ /* 0x000ee200000e0000 */
[----:B------:R-:W-:Y:S02]  /*1820*/  IMAD.IADD R10, R11, 0x1, -R10 ;  /* 0x000000010b0a7824 */ /* 0x000fe400078e0a0a */
[----:B------:R-:W-:Y:S01]  /*1830*/  LEA.HI R5, R5, R16, RZ, 0x3 ;  /* 0x0000001005057211 */ /* 0x000fe200078f18ff */
[----:B------:R1:W-:Y:S01]  /*1840*/  @P1 LDGSTS.E.BYPASS.LTC128B.128 [R223+0xc100], [R20.64], !P6 ;  /* 0x0c10000014df1fae */ /* 0x0003e2000f101d46 */
[----:B------:R-:W-:-:S03]  /*1850*/  ISETP.GT.AND P1, PT, R76, 0x40, PT ;  /* 0x000000404c00780c */ /* 0x000fc60003f24270 */
[----:B------:R-:W3:Y:S04]  /*1860*/  SHFL.IDX PT, R6, R24, 0x1, 0x181f ;  /* 0x00381f0018067f89 */ /* 0x000ee800000e0000 */
[----:B------:R3:W4:Y:S04]  /*1870*/  SHFL.IDX PT, R80, R7, 0x2, 0x181f ;  /* 0x00581f0007507f89 */ /* 0x00072800000e0000 */
[----:B------:R-:W-:Y:S04]  /*1880*/  SHFL.IDX PT, R0, R24, 0x2, 0x181f ;  /* 0x00581f0018007f89 */ /* 0x000fe800000e0000 */
[----:B--2---:R-:W-:Y:S04]  /*1890*/  SHFL.IDX PT, R18, R17, 0x2, 0x181f ;  /* 0x00581f0011127f89 */ /* 0x004fe800000e0000 */
[----:B------:R2:W2:Y:S01]  /*18a0*/  SHFL.IDX PT, R19, R3, 0x2, 0x181f ;  /* 0x00581f0003137f89 */ /* 0x0004a200000e0000 */
[----:B-1----:R-:W-:Y:S01]  /*18b0*/  IADD3 R20, P0, R51, R22, RZ ;  /* 0x0000001633147210 */ /* 0x002fe20007f1e0ff */
[----:B---3--:R-:W-:-:S04]  /*18c0*/  IMAD.SHL.U32 R7, R9, 0x40, RZ ;  /* 0x0000004009077824 */ /* 0x008fc800078e00ff */
[----:B-----5:R-:W-:Y:S01]  /*18d0*/  IMAD.X R21, R4, 0x1, R23, P0 ;  /* 0x0000000104157824 */ /* 0x020fe200000e0617 */
[----:B------:R-:W-:Y:S02]  /*18e0*/  IADD3 R48, P0, R22, R78, RZ ;  /* 0x0000004e16307210 */ /* 0x000fe40007f1e0ff */
[----:B------:R-:W-:-:S03]  /*18f0*/  LOP3.LUT R7, R7, 0x1c0, RZ, 0xc0, !PT ;  /* 0x000001c007077812 */ /* 0x000fc600078ec0ff */
[----:B------:R-:W-:Y:S01]  /*1900*/  IMAD.X R49, R23, 0x1, R6, P0 ;  /* 0x0000000117317824 */ /* 0x000fe200000e0606 */
[----:B------:R-:W-:Y:S02]  /*1910*/  LOP3.LUT R2, R7, 0x8, R2, 0xf8, !PT ;  /* 0x0000000807027812 */ /* 0x000fe400078ef802 */
[----:B------:R-:W-:Y:S02]  /*1920*/  SHF.R.U32.HI R7, RZ, 0x3, R7 ;  /* 0x00000003ff077819 */ /* 0x000fe40000011607 */
[C---:B--2---:R-:W-:Y:S01]  /*1930*/  LOP3.LUT R3, R5.reuse, 0xfffffff8, RZ, 0xc0, !PT ;  /* 0xfffffff805037812 */ /* 0x044fe200078ec0ff */
[----:B------:R-:W-:Y:S01]  /*1940*/  IMAD.SHL.U32 R5, R5, 0x40, RZ ;  /* 0x0000004005057824 */ /* 0x000fe200078e00ff */
[----:B------:R-:W-:Y:S02]  /*1950*/  LOP3.LUT R7, R2, R7, RZ, 0x3c, !PT ;  /* 0x0000000702077212 */ /* 0x000fe400078e3cff */
[----:B----4-:R-:W-:Y:S01]  /*1960*/  IADD3 R82, P0, R22, R80, RZ ;  /* 0x0000005016527210 */ /* 0x010fe20007f1e0ff */
[----:B------:R-:W-:-:S02]  /*1970*/  IMAD.IADD R3, R16, 0x1, -R3 ;  /* 0x0000000110037824 */ /* 0x000fc400078e0a03 */
[----:B------:R-:W-:-:S04]  /*1980*/  @P1 IMAD.WIDE R16, R225, 0x2, R18 ;  /* 0x00000002e1101825 */ /* 0x000fc800078e0212 */
[----:B------:R-:W-:Y:S01]  /*1990*/  @P1 IMAD.WIDE R18, R243, 0x2, R18 ;  /* 0x00000002f3121825 */ /* 0x000fe200078e0212 */
[----:B------:R1:W-:Y:S03]  /*19a0*/  @P1 LDGSTS.E.BYPASS.LTC128B.128 [R223+0xa100], [R16.64], !P2 ;  /* 0x0a10000010df1fae */ /* 0x0003e6000d101d46 */
[----:B------:R-:W-:Y:S01]  /*19b0*/  IMAD.SHL.U32 R2, R3, 0x40, RZ ;  /* 0x0000004003027824 */ /* 0x000fe200078e00ff */
[----:B------:R1:W-:Y:S01]  /*19c0*/  @P1 LDGSTS.E.BYPASS.LTC128B.128 [R223+0xd100], [R18.64], !P6 ;  /* 0x0d10000012df1fae */ /* 0x0003e2000f101d46 */
[C---:B------:R-:W-:Y:S01]  /*19d0*/  IMAD R214, R10.reuse, 0x200, R7 ;  /* 0x000002000ad67824 */ /* 0x040fe200078e0207 */
[----:B------:R-:W-:Y:S01]  /*19e0*/  LOP3.LUT P1, RZ, R9, 0x2, RZ, 0xc0, !PT ;  /* 0x0000000209ff7812 */ /* 0x000fe2000782c0ff */
[----:B------:R-:W-:Y:S01]  /*19f0*/  IMAD.SHL.U32 R7, R10, 0x8, RZ ;  /* 0x000000080a077824 */ /* 0x000fe200078e00ff */
[----:B------:R-:W0:Y:S01]  /*1a00*/  LDGDEPBAR ;  /* 0x00000000000079af */ /* 0x000e220000000000 */
[----:B------:R-:W-:Y:S01]  /*1a10*/  IMAD.WIDE R10, R243, 0x2, RZ ;  /* 0x00000002f30a7825 */ /* 0x000fe200078e02ff */
[----:B------:R-:W-:-:S03]  /*1a20*/  LOP3.LUT R2, R2, 0x1c0, RZ, 0xc0, !PT ;  /* 0x000001c002027812 */ /* 0x000fc600078ec0ff */
[----:B------:R-:W-:Y:S01]  /*1a30*/  IMAD.X R83, R23, 0x1, R0, P0 ;  /* 0x0000000117537824 */ /* 0x000fe200000e0600 */
[----:B------:R-:W-:Y:S01]  /*1a40*/  IADD3 R50, P0, R51, R10, RZ ;  /* 0x0000000a33327210 */ /* 0x000fe20007f1e0ff */
[----:B------:R-:W-:Y:S01]  /*1a50*/  IMAD.SHL.U32 R214, R214, 0x2, RZ ;  /* 0x00000002d6d67824 */ /* 0x000fe200078e00ff */
[----:B------:R-:W-:Y:S02]  /*1a60*/  LOP3.LUT R7, R2, 0x8, R7, 0xf8, !PT ;  /* 0x0000000802077812 */ /* 0x000fe400078ef807 */
[----:B------:R-:W-:Y:S01]  /*1a70*/  SHF.R.U32.HI R2, RZ, 0x3, R2 ;  /* 0x00000003ff027819 */ /* 0x000fe20000011602 */
[----:B------:R-:W-:Y:S01]  /*1a80*/  IMAD.X R51, R4, 0x1, R11, P0 ;  /* 0x0000000104337824 */ /* 0x000fe200000e060b */
[----:B------:R-:W-:Y:S02]  /*1a90*/  IADD3 R78, P0, R10, R78, RZ ;  /* 0x0000004e0a4e7210 */ /* 0x000fe40007f1e0ff */
[----:B------:R-:W-:Y:S02]  /*1aa0*/  LOP3.LUT R2, R7, R2, RZ, 0x3c, !PT ;  /* 0x0000000207027212 */ /* 0x000fe400078e3cff */
[----:B------:R-:W-:Y:S01]  /*1ab0*/  IADD3 R4, R214, 0x8100, RZ ;  /* 0x00008100d6047810 */ /* 0x000fe20007ffe0ff */
[----:B------:R-:W-:Y:S01]  /*1ac0*/  IMAD.X R79, R11, 0x1, R6, P0 ;  /* 0x000000010b4f7824 */ /* 0x000fe200000e0606 */
[----:B------:R-:W-:Y:S01]  /*1ad0*/  LOP3.LUT R2, R2, 0xfffffe00, R5, 0xf8, !PT ;  /* 0xfffffe0002027812 */ /* 0x000fe200078ef805 */
[----:B------:R-:W-:Y:S01]  /*1ae0*/  IMAD.MOV.U32 R5, RZ, RZ, 0x10 ;  /* 0x00000010ff057424 */ /* 0x000fe200078e00ff */
[----:B------:R-:W-:Y:S01]  /*1af0*/  IADD3 R80, P0, R10, R80, RZ ;  /* 0x000000500a507210 */ /* 0x000fe20007f1e0ff */
[----:B------:R-:W-:Y:S01]  /*1b00*/  IMAD.MOV.U32 R10, RZ, RZ, 0x20 ;  /* 0x00000020ff0a7424 */ /* 0x000fe200078e00ff */
[----:B------:R-:W-:Y:S01]  /*1b10*/  IADD3 R213, R214, 0x8120, RZ ;  /* 0x00008120d6d57810 */ /* 0x000fe20007ffe0ff */
[----:B------:R-:W-:Y:S01]  /*1b20*/  IMAD R7, R107, 0x400, R2 ;  /* 0x000004006b077824 */ /* 0x000fe200078e0202 */
[----:B------:R-:W-:-:S04]  /*1b30*/  DEPBAR.LE SB0, 0x1 ;  /* 0x000080400000791a */ /* 0x000fc80000000000 */
[----:B------:R-:W-:Y:S01]  /*1b40*/  @P1 IADD3 R213, R4, -0x20, RZ ;  /* 0xffffffe004d51810 */ /* 0x000fe20007ffe0ff */
[----:B------:R-:W-:Y:S01]  /*1b50*/  BAR.SYNC.DEFER_BLOCKING 0x0 ;  /* 0x0000000000007b1d */ /* 0x000fe20000010000 */
[----:B------:R-:W-:Y:S01]  /*1b60*/  R2P PR, R3, 0x6 ;  /* 0x0000000603007804 */ /* 0x000fe20000000000 */
[----:B------:R-:W-:Y:S01]  /*1b70*/  IMAD.X R81, R11, 0x1, R0, P0 ;  /* 0x000000010b517824 */ /* 0x000fe200000e0600 */
[C---:B------:R-:W-:Y:S01]  /*1b80*/  LEA R4, R7.reuse, 0x100, 0x1 ;  /* 0x0000010007047811 */ /* 0x040fe200078e08ff */
[----:B------:R-:W-:Y:S01]  /*1b90*/  IMAD.SHL.U32 R7, R7, 0x2, RZ ;  /* 0x0000000207077824 */ /* 0x000fe200078e00ff */
[----:B------:R-:W-:Y:S02]  /*1ba0*/  ISETP.GE.AND P0, PT, R225, c[0x0][0x1d4], PT ;  /* 0x00007500e1007a0c */ /* 0x000fe40003f06270 */
[----:B------:R-:W-:Y:S02]  /*1bb0*/  SEL R5, R5, 0xfffffff0, !P1 ;  /* 0xfffffff005057807 */ /* 0x000fe40004800000 */
[----:B------:R-:W-:-:S02]  /*1bc0*/  SEL R3, R10, 0xffffffe0, !P2 ;  /* 0xffffffe00a037807 */ /* 0x000fc40005000000 */
[----:B------:R-:W-:Y:S01]  /*1bd0*/  ISETP.LT.OR P1, PT, R76, 0x1, P0 ;  /* 0x000000014c00780c */ /* 0x000fe20000721670 */
[--C-:B------:R-:W-:Y:S01]  /*1be0*/  IMAD R6, R5, 0x2, R4.reuse ;  /* 0x0000000205067824 */ /* 0x100fe200078e0204 */
[----:B------:R-:W-:Y:S01]  /*1bf0*/  ISETP.GE.AND P2, PT, R8, c[0x0][0x1d4], PT ;  /* 0x0000750008007a0c */ /* 0x000fe20003f46270 */
[----:B------:R-:W-:Y:S01]  /*1c00*/  IMAD R4, R3, 0x2, R4 ;  /* 0x0000000203047824 */ /* 0x000fe200078e0204 */
[----:B------:R-:W-:Y:S01]  /*1c10*/  IADD3 R207, R213, 0x800, RZ ;  /* 0x00000800d5cf7810 */ /* 0x000fe20007ffe0ff */
[----:B------:R-:W-:Y:S01]  /*1c20*/  IMAD R0, R3, 0x2, R6 ;  /* 0x0000000203007824 */ /* 0x000fe200078e0206 */
[C---:B------:R-:W-:Y:S02]  /*1c30*/  IADD3 R206, R213.reuse, 0x1000, RZ ;  /* 0x00001000d5ce7810 */ /* 0x040fe40007ffe0ff */
[C---:B------:R-:W-:Y:S02]  /*1c40*/  IADD3 R205, R213.reuse, 0x1800, RZ ;  /* 0x00001800d5cd7810 */ /* 0x040fe40007ffe0ff */
[----:B------:R-:W-:-:S02]  /*1c50*/  IADD3 R204, R213, 0x2000, RZ ;  /* 0x00002000d5cc7810 */ /* 0x000fc40007ffe0ff */
[C---:B------:R-:W-:Y:S01]  /*1c60*/  IADD3 R203, R213.reuse, 0x2800, RZ ;  /* 0x00002800d5cb7810 */ /* 0x040fe20007ffe0ff */
[----:B------:R-:W-:Y:S01]  /*1c70*/  LDSM.16.M88.4 R124, [R7+0x100] ;  /* 0x00010000077c783b */ /* 0x000fe20000000200 */
[C---:B------:R-:W-:Y:S02]  /*1c80*/  IADD3 R201, R213.reuse, 0x3000, RZ ;  /* 0x00003000d5c97810 */ /* 0x040fe40007ffe0ff */
[C---:B------:R-:W-:Y:S01]  /*1c90*/  IADD3 R200, R213.reuse, 0x3800, RZ ;  /* 0x00003800d5c87810 */ /* 0x040fe20007ffe0ff */
[----:B------:R2:W-:Y:S01]  /*1ca0*/  LDSM.16.M88.4 R180, [R7+0x4100] ;  /* 0x0041000007b4783b */ /* 0x0005e20000000200 */
[C---:B------:R-:W-:Y:S02]  /*1cb0*/  IADD3 R199, R213.reuse, 0x4000, RZ ;  /* 0x00004000d5c77810 */ /* 0x040fe40007ffe0ff */
[C---:B------:R-:W-:Y:S01]  /*1cc0*/  IADD3 R198, R213.reuse, 0x4800, RZ ;  /* 0x00004800d5c67810 */ /* 0x040fe20007ffe0ff */
[----:B------:R-:W-:Y:S01]  /*1cd0*/  LDSM.16.M88.4 R144, [R6] ;  /* 0x000000000690783b */ /* 0x000fe20000000200 */
[----:B------:R-:W-:-:S02]  /*1ce0*/  IADD3 R197, R213, 0x5000, RZ ;  /* 0x00005000d5c57810 */ /* 0x000fc40007ffe0ff */
[----:B------:R-:W-:Y:S01]  /*1cf0*/  IADD3 R196, R213, 0x5800, RZ ;  /* 0x00005800d5c47810 */ /* 0x000fe20007ffe0ff */
[----:B------:R-:W-:Y:S04]  /*1d00*/  LDSM.16.M88.4 R184, [R6+0x4000] ;  /* 0x0040000006b8783b */ /* 0x000fe80000000200 */
[----:B------:R-:W-:Y:S04]  /*1d10*/  LDSM.16.M88.4 R172, [R4] ;  /* 0x0000000004ac783b */ /* 0x000fe80000000200 */
[----:B------:R-:W-:Y:S04]  /*1d20*/  LDSM.16.M88.4 R188, [R4+0x4000] ;  /* 0x0040000004bc783b */ /* 0x000fe80000000200 */
[----:B------:R-:W-:Y:S01]  /*1d30*/  LDSM.16.M88.4 R176, [R0] ;  /* 0x0000000000b0783b */ /* 0x000fe20000000200 */
[----:B--2---:R-:W-:-:S03]  /*1d40*/  IADD3 R7, R13, -0x1, RZ ;  /* 0xffffffff0d077810 */ /* 0x004fc60007ffe0ff */
[----:B------:R-:W-:Y:S04]  /*1d50*/  LDSM.16.M88.4 R192, [R0+0x4000] ;  /* 0x0040000000c0783b */ /* 0x000fe80000000200 */
[----:B------:R-:W-:Y:S06]  /*1d60*/  BAR.SYNC.DEFER_BLOCKING 0x0 ;  /* 0x0000000000007b1d */ /* 0x000fec0000010000 */
[----:B------:R-:W-:-:S04]  /*1d70*/  DEPBAR.LE SB0, 0x0 ;  /* 0x000080000000791a */ /* 0x000fc80000000000 */
[----:B------:R-:W-:Y:S06]  /*1d80*/  BAR.SYNC.DEFER_BLOCKING 0x0 ;  /* 0x0000000000007b1d */ /* 0x000fec0000010000 */
[----:B------:R-:W-:Y:S04]  /*1d90*/  LDSM.16.M88.4 R24, [R214+0x8100] ;  /* 0x00810000d618783b */ /* 0x000fe80000000200 */
[----:B-1----:R-:W-:Y:S04]  /*1da0*/  LDSM.16.M88.4 R16, [R214+0x8900] ;  /* 0x00890000d610783b */ /* 0x002fe80000000200 */
[----:B------:R-:W1:Y:S04]  /*1db0*/  LDSM.16.M88.4 R52, [R214+0x9100] ;  /* 0x00910000d634783b */ /* 0x000e680000000200 */
[----:B------:R-:W-:Y:S04]  /*1dc0*/  LDSM.16.M88.4 R44, [R214+0x9900] ;  /* 0x00990000d62c783b */ /* 0x000fe80000000200 */
[----:B------:R-:W-:Y:S04]  /*1dd0*/  LDSM.16.M88.4 R36, [R214+0xa100] ;  /* 0x00a10000d624783b */ /* 0x000fe80000000200 */
[----:B------:R-:W-:Y:S04]  /*1de0*/  LDSM.16.M88.4 R28, [R214+0xa900] ;  /* 0x00a90000d61c783b */ /* 0x000fe80000000200 */
[----:B------:R-:W-:Y:S04]  /*1df0*/  LDSM.16.M88.4 R64, [R213] ;  /* 0x00000000d540783b */ /* 0x000fe80000000200 */
[----:B------:R-:W-:Y:S04]  /*1e00*/  LDSM.16.M88.4 R40, [R213+0x800] ;  /* 0x00080000d528783b */ /* 0x000fe80000000200 */
[----:B------:R-:W2:Y:S04]  /*1e10*/  LDSM.16.M88.4 R32, [R213+0x1000] ;  /* 0x00100000d520783b */ /* 0x000ea80000000200 */
[----:B------:R-:W3:Y:S04]  /*1e20*/  LDSM.16.M88.4 R60, [R213+0x1800] ;  /* 0x00180000d53c783b */ /* 0x000ee80000000200 */
[----:B------:R-:W4:Y:S04]  /*1e30*/  LDSM.16.M88.4 R72, [R213+0x2000] ;  /* 0x00200000d548783b */ /* 0x000f280000000200 */
[----:B------:R-:W5:Y:S04]  /*1e40*/  LDSM.16.M88.4 R68, [R213+0x2800] ;  /* 0x00280000d544783b */ /* 0x000f680000000200 */
[----:B------:R-:W-:Y:S01]  /*1e50*/  @!PT LDS RZ, [RZ] ;  /* 0x00000000fffff984 */ /* 0x000fe20000000800 */
[----:B------:R-:W-:Y:S01]  /*1e60*/  @!PT LDS RZ, [RZ] ;  /* 0x00000000fffff984 */ /* 0x000fe20000000800 */
[----:B------:R-:W-:Y:S01]  /*1e70*/  @!PT LDS RZ, [RZ] ;  /* 0x00000000fffff984 */ /* 0x000fe20000000800 */
[----:B------:R3:W-:Y:S01]  /*1e80*/  LDGSTS.E.BYPASS.LTC128B.128 [R223+0x100], [R20.64], !P1 ;  /* 0x0010000014df7fae */ /* 0x0007e2000c901d46 */
[C---:B------:R-:W-:Y:S01]  /*1e90*/  ISETP.LT.OR P1, PT, R76.reuse, 0x1, P2 ;  /* 0x000000014c00780c */ /* 0x040fe20001721670 */
[C---:B-1----:R-:W-:Y:S08]  /*1ea0*/  HMMA.16816.F32.BF16 R56, R124.reuse, R52, RZ ;  /* 0x000000347c38723c */ /* 0x042ff000000418ff */
[----:B------:R-:W-:Y:S04]  /*1eb0*/  HMMA.16816.F32.BF16 R52, R124, R54, RZ ;  /* 0x000000367c34723c */ /* 0x000fe800000418ff */
[----:B------:R1:W-:Y:S01]  /*1ec0*/  LDGSTS.E.BYPASS.LTC128B.128 [R223+0x3100], [R50.64], !P1 ;  /* 0x0310000032df7fae */ /* 0x0003e2000c901d46 */
[----:B------:R-:W-:-:S02]  /*1ed0*/  ISETP.LT.OR P1, PT, R76, 0x21, P0 ;  /* 0x000000214c00780c */ /* 0x000fc40000721670 */
[----:B------:R-:W-:-:S09]  /*1ee0*/  ISETP.LT.OR P0, PT, R76, 0x41, P0 ;  /* 0x000000414c00780c */ /* 0x000fd20000701670 */
[----:B--2---:R-:W-:Y:S02]  /*1ef0*/  HMMA.16816.F32.BF16 R56, R144, R32, R56 ;  /* 0x000000209038723c */ /* 0x004fe40000041838 */
[----:B------:R1:W-:Y:S01]  /*1f00*/  LDGSTS.E.BYPASS.LTC128B.128 [R223+0x1100], [R48.64], !P1 ;  /* 0x0110000030df7fae */ /* 0x0003e2000c901d46 */
[C---:B------:R-:W-:Y:S02]  /*1f10*/  ISETP.LT.OR P1, PT, R76.reuse, 0x21, P2 ;  /* 0x000000214c00780c */ /* 0x040fe40001721670 */
[----:B------:R-:W-:-:S03]  /*1f20*/  ISETP.LT.OR P2, PT, R76, 0x41, P2 ;  /* 0x000000414c00780c */ /* 0x000fc60001741670 */
[C---:B---3--:R-:W-:Y:S08]  /*1f30*/  HMMA.16816.F32.BF16 R20, R124.reuse, R16, RZ ;  /* 0x000000107c14723c */ /* 0x048ff000000418ff */
[----:B------:R2:W-:Y:S01]  /*1f40*/  LDGSTS.E.BYPASS.LTC128B.128 [R223+0x4100], [R78.64], !P1 ;  /* 0x041000004edf7fae */ /* 0x0005e2000c901d46 */
[----:B------:R-:W-:Y:S01]  /*1f50*/  LOP3.LUT P1, RZ, R9, 0x4, RZ, 0xc0, !PT ;  /* 0x0000000409ff7812 */ /* 0x000fe2000782c0ff */
[----:B------:R-:W-:Y:S02]  /*1f60*/  HMMA.16816.F32.BF16 R16, R124, R18, RZ ;  /* 0x000000127c10723c */ /* 0x000fe400000418ff */
[----:B------:R3:W-:Y:S01]  /*1f70*/  LDGSTS.E.BYPASS.LTC128B.128 [R223+0x2100], [R82.64], !P0 ;  /* 0x0210000052df7fae */ /* 0x0007e2000c101d46 */
[----:B------:R-:W-:-:S02]  /*1f80*/  SEL R0, R10, 0xffffffe0, !P1 ;  /* 0xffffffe00a007807 */ /* 0x000fc40004800000 */
[----:B------:R-:W-:Y:S01]  /*1f90*/  ISETP.GT.AND P0, PT, R7, R216, PT ;  /* 0x000000d80700720c */ /* 0x000fe20003f04270 */
[----:B------:R3:W-:Y:S01]  /*1fa0*/  LDGSTS.E.BYPASS.LTC128B.128 [R223+0x5100], [R80.64], !P2 ;  /* 0x0510000050df7fae */ /* 0x0007e2000d101d46 */
[----:B------:R-:W-:Y:S01]  /*1fb0*/  ISETP.GT.AND P1, PT, R224, 0x5f, PT ;  /* 0x0000005fe000780c */ /* 0x000fe20003f24270 */
[----:B------:R-:W-:Y:S01]  /*1fc0*/  HMMA.16816.F32.BF16 R8, R124, R24, RZ ;  /* 0x000000187c08723c */ /* 0x000fe200000418ff */
[C---:B------:R-:W-:Y:S01]  /*1fd0*/  IMAD R211, R0.reuse, 0x2, R214 ;  /* 0x0000000200d37824 */ /* 0x040fe200078e02d6 */
[----:B------:R-:W-:Y:S01]  /*1fe0*/  LDSM.16.M88.4 R92, [R214+0xd100] ;  /* 0x00d10000d65c783b */ /* 0x000fe20000000200 */
[----:B------:R-:W-:-:S03]  /*1ff0*/  IMAD R202, R0, 0x2, R213 ;  /* 0x0000000200ca7824 */ /* 0x000fc600078e02d5 */
[----:B------:R-:W-:Y:S02]  /*2000*/  LDSM.16.M88.4 R88, [R213+0x3000] ;  /* 0x00300000d558783b */ /* 0x000fe40000000200 */
[C---:B-1----:R-:W-:Y:S02]  /*2010*/  HMMA.16816.F32.BF16 R48, R124.reuse, R44, RZ ;  /* 0x0000002c7c30723c */ /* 0x042fe400000418ff */
[----:B------:R-:W-:Y:S04]  /*2020*/  LDSM.16.M88.4 R84, [R213+0x3800] ;  /* 0x00380000d554783b */ /* 0x000fe80000000200 */
[----:B------:R-:W-:Y:S02]  /*2030*/  LDSM.16.M88.4 R96, [R211+0xc100] ;  /* 0x00c10000d360783b */ /* 0x000fe40000000200 */
[C---:B------:R-:W-:Y:S02]  /*2040*/  HMMA.16816.F32.BF16 R24, R124.reuse, R26, RZ ;  /* 0x0000001a7c18723c */ /* 0x040fe400000418ff */
[----:B--2---:R-:W-:Y:S04]  /*2050*/  LDSM.16.M88.4 R76, [R211+0x8900] ;  /* 0x00890000d34c783b */ /* 0x004fe80000000200 */
[----:B------:R-:W0:Y:S02]  /*2060*/  LDGDEPBAR ;  /* 0x00000000000079af */ /* 0x000e240000000000 */
[----:B------:R-:W-:Y:S02]  /*2070*/  HMMA.16816.F32.BF16 R44, R124, R46, RZ ;  /* 0x0000002e7c2c723c */ /* 0x000fe400000418ff */
[----:B---3--:R-:W-:Y:S06]  /*2080*/  LDSM.16.M88.4 R80, [R213+0x4000] ;  /* 0x00400000d550783b */ /* 0x008fec0000000200 */
[C---:B------:R-:W-:Y:S08]  /*2090*/  HMMA.16816.F32.BF16 R8, R144.reuse, R64, R8 ;  /* 0x000000409008723c */ /* 0x040ff00000041808 */
[C---:B------:R-:W-:Y:S01]  /*20a0*/  HMMA.16816.F32.BF16 R24, R144.reuse, R66, R24 ;  /* 0x000000429018723c */ /* 0x040fe20000041818 */
[----:B------:R-:W1:Y:S07]  /*20b0*/  LDSM.16.M88.4 R64, [R211+0x8100] ;  /* 0x00810000d340783b */ /* 0x000e6e0000000200 */
[C---:B------:R-:W-:Y:S08]  /*20c0*/  HMMA.16816.F32.BF16 R48, R144.reuse, R60, R48 ;  /* 0x0000003c9030723c */ /* 0x040ff00000041830 */
[C---:B------:R-:W-:Y:S01]  /*20d0*/  HMMA.16816.F32.BF16 R44, R144.reuse, R62, R44 ;  /* 0x0000003e902c723c */ /* 0x040fe2000004182c */
[----:B------:R-:W2:Y:S07]  /*20e0*/  LDSM.16.M88.4 R60, [R211+0x9100] ;  /* 0x00910000d33c783b */ /* 0x000eae0000000200 */
[C---:B------:R-:W-:Y:S08]  /*20f0*/  HMMA.16816.F32.BF16 R20, R144.reuse, R40, R20 ;  /* 0x000000289014723c */ /* 0x040ff00000041814 */
[C---:B------:R-:W-:Y:S08]  /*2100*/  HMMA.16816.F32.BF16 R16, R144.reuse, R42, R16 ;  /* 0x0000002a9010723c */ /* 0x040ff00000041810 */
[----:B------:R-:W-:Y:S08]  /*2110*/  HMMA.16816.F32.BF16 R52, R144, R34, R52 ;  /* 0x000000229034723c */ /* 0x000ff00000041834 */
[C---:B------:R-:W-:Y:S08]  /*2120*/  HMMA.16816.F32.BF16 R40, R124.reuse, R36, RZ ;  /* 0x000000247c28723c */ /* 0x040ff000000418ff */
[C---:B------:R-:W-:Y:S08]  /*2130*/  HMMA.16816.F32.BF16 R32, R124.reuse, R28, RZ ;  /* 0x0000001c7c20723c */ /* 0x040ff000000418ff */
[C---:B------:R-:W-:Y:S08]  /*2140*/  HMMA.16816.F32.BF16 R36, R124.reuse, R38, RZ ;  /* 0x000000267c24723c */ /* 0x040ff000000418ff */
[----:B------:R-:W-:Y:S08]  /*2150*/  HMMA.16816.F32.BF16 R28, R124, R30, RZ ;  /* 0x0000001e7c1c723c */ /* 0x000ff000000418ff */
[C---:B----4-:R-:W-:Y:S08]  /*2160*/  HMMA.16816.F32.BF16 R40, R144.reuse, R72, R40 ;  /* 0x000000489028723c */ /* 0x050ff00000041828 */
[C---:B------:R-:W-:Y:S01]  /*2170*/  HMMA.16816.F32.BF16 R36, R144.reuse, R74, R36 ;  /* 0x0000004a9024723c */ /* 0x040fe20000041824 */
[----:B------:R-:W3:Y:S07]  /*2180*/  LDSM.16.M88.4 R72, [R211+0x9900] ;  /* 0x00990000d348783b */ /* 0x000eee0000000200 */
[C---:B-----5:R-:W-:Y:S08]  /*2190*/  HMMA.16816.F32.BF16 R32, R144.reuse, R68, R32 ;  /* 0x000000449020723c */ /* 0x060ff00000041820 */
[----:B------:R-:W-:Y:S01]  /*21a0*/  HMMA.16816.F32.BF16 R28, R144, R70, R28 ;  /* 0x00000046901c723c */ /* 0x000fe2000004181c */
[----:B------:R-:W4:Y:S07]  /*21b0*/  LDSM.16.M88.4 R68, [R211+0xa100] ;  /* 0x00a10000d344783b */ /* 0x000f2e0000000200 */
[C---:B-1----:R-:W-:Y:S08]  /*21c0*/  HMMA.16816.F32.BF16 R8, R172.reuse, R64, R8 ;  /* 0x00000040ac08723c */ /* 0x042ff00000041808 */
[C---:B------:R-:W-:Y:S01]  /*21d0*/  HMMA.16816.F32.BF16 R24, R172.reuse, R66, R24 ;  /* 0x00000042ac18723c */ /* 0x040fe20000041818 */
[----:B------:R-:W1:Y:S07]  /*21e0*/  LDSM.16.M88.4 R64, [R211+0xa900] ;  /* 0x00a90000d340783b */ /* 0x000e6e0000000200 */
[C---:B--2---:R-:W-:Y:S08]  /*21f0*/  HMMA.16816.F32.BF16 R56, R172.reuse, R60, R56 ;  /* 0x0000003cac38723c */ /* 0x044ff00000041838 */
[C---:B------:R-:W-:Y:S01]  /*2200*/  HMMA.16816.F32.BF16 R52, R172.reuse, R62, R52 ;  /* 0x0000003eac34723c */ /* 0x040fe20000041834 */
[----:B------:R-:W2:Y:S07]  /*2210*/  LDSM.16.M88.4 R60, [R202+0x800] ;  /* 0x00080000ca3c783b */ /* 0x000eae0000000200 */
[C---:B------:R-:W-:Y:S08]  /*2220*/  HMMA.16816.F32.BF16 R20, R172.reuse, R76, R20 ;  /* 0x0000004cac14723c */ /* 0x040ff00000041814 */
[C---:B------:R-:W-:Y:S01]  /*2230*/  HMMA.16816.F32.BF16 R16, R172.reuse, R78, R16 ;  /* 0x0000004eac10723c */ /* 0x040fe20000041810 */
[----:B------:R-:W5:Y:S07]  /*2240*/  LDSM.16.M88.4 R76, [R202] ;  /* 0x00000000ca4c783b */ /* 0x000f6e0000000200 */
        /* <DEDUP_REMOVED lines=51> */
[C---:B-----5:R-:W-:Y:S08]  /*2580*/  HMMA.16816.F32.BF16 R48, R184.reuse, R76, R48 ;  /* 0x0000004cb830723c */ /* 0x060ff00000041830 */
[C---:B------:R-:W-:Y:S01]  /*2590*/  HMMA.16816.F32.BF16 R44, R184.reuse, R78, R44 ;  /* 0x0000004eb82c723c */ /* 0x040fe2000004182c */
[----:B------:R-:W-:Y:S07]  /*25a0*/  LDSM.16.M88.4 R76, [R202+0x3800] ;  /* 0x00380000ca4c783b */ /* 0x000fee0000000200 */
[C---:B------:R-:W-:Y:S08]  /*25b0*/  HMMA.16816.F32.BF16 R56, R184.reuse, R80, R56 ;  /* 0x00000050b838723c */ /* 0x040ff00000041838 */
[C---:B------:R-:W-:Y:S01]  /*25c0*/  HMMA.16816.F32.BF16 R52, R184.reuse, R82, R52 ;  /* 0x00000052b834723c */ /* 0x040fe20000041834 */
[----:B------:R-:W-:Y:S07]  /*25d0*/  LDSM.16.M88.4 R80, [R202+0x3000] ;  /* 0x00300000ca50783b */ /* 0x000fee0000000200 */
[C---:B---3--:R-:W-:Y:S08]  /*25e0*/  HMMA.16816.F32.BF16 R40, R184.reuse, R72, R40 ;  /* 0x00000048b828723c */ /* 0x048ff00000041828 */
[C---:B------:R-:W-:Y:S01]  /*25f0*/  HMMA.16816.F32.BF16 R36, R184.reuse, R74, R36 ;  /* 0x0000004ab824723c */ /* 0x040fe20000041824 */
[----:B------:R-:W-:Y:S07]  /*2600*/  LDSM.16.M88.4 R72, [R202+0x4000] ;  /* 0x00400000ca48783b */ /* 0x000fee0000000200 */
[C---:B----4-:R-:W-:Y:S08]  /*2610*/  HMMA.16816.F32.BF16 R32, R184.reuse, R68, R32 ;  /* 0x00000044b820723c */ /* 0x050ff00000041820 */
[----:B------:R-:W-:Y:S01]  /*2620*/  HMMA.16816.F32.BF16 R28, R184, R70, R28 ;  /* 0x00000046b81c723c */ /* 0x000fe2000004181c */
[----:B------:R-:W3:Y:S07]  /*2630*/  LDSM.16.M88.4 R68, [R202+0x4800] ;  /* 0x00480000ca44783b */ /* 0x000eee0000000200 */
[C---:B-1----:R-:W-:Y:S08]  /*2640*/  HMMA.16816.F32.BF16 R8, R188.reuse, R64, R8 ;  /* 0x00000040bc08723c */ /* 0x042ff00000041808 */
[C---:B------:R-:W-:Y:S01]  /*2650*/  HMMA.16816.F32.BF16 R24, R188.reuse, R66, R24 ;  /* 0x00000042bc18723c */ /* 0x040fe20000041818 */
[----:B------:R-:W1:Y:S07]  /*2660*/  LDSM.16.M88.4 R64, [R202+0x5000] ;  /* 0x00500000ca40783b */ /* 0x000e6e0000000200 */
[C---:B--2---:R-:W-:Y:S08]  /*2670*/  HMMA.16816.F32.BF16 R20, R188.reuse, R60, R20 ;  /* 0x0000003cbc14723c */ /* 0x044ff00000041814 */
[----:B------:R-:W-:Y:S01]  /*2680*/  HMMA.16816.F32.BF16 R16, R188, R62, R16 ;  /* 0x0000003ebc10723c */ /* 0x000fe20000041810 */
[----:B------:R-:W2:Y:S01]  /*2690*/  LDSM.16.M88.4 R60, [R202+0x5800] ;  /* 0x00580000ca3c783b */ /* 0x000ea20000000200 */
        /* <DEDUP_REMOVED lines=17> */
[C---:B-1----:R-:W-:Y:S07]  /*27b0*/  HMMA.16816.F32.BF16 R68, R192.reuse, R64, R40 ;  /* 0x00000040c044723c */ /* 0x042fee0000041828 */
[----:B------:R-:W-:Y:S01]  /*27c0*/  SHF.R.S32.HI R40, RZ, 0x1f, R225 ;  /* 0x0000001fff287819 */ /* 0x000fe200000114e1 */
[C---:B------:R-:W-:Y:S08]  /*27d0*/  HMMA.16816.F32.BF16 R36, R192.reuse, R66, R36 ;  /* 0x00000042c024723c */ /* 0x040ff00000041824 */
[C---:B--2---:R-:W-:Y:S08]  /*27e0*/  HMMA.16816.F32.BF16 R32, R192.reuse, R60, R32 ;  /* 0x0000003cc020723c */ /* 0x044ff00000041820 */
[----:B------:R-:W-:Y:S01]  /*27f0*/  HMMA.16816.F32.BF16 R28, R192, R62, R28 ;  /* 0x0000003ec01c723c */ /* 0x000fe2000004181c */
[----:B------:R-:W-:Y:S06]  /*2800*/  BAR.SYNC.DEFER_BLOCKING 0x0 ;  /* 0x0000000000007b1d */ /* 0x000fec0000010000 */
[----:B------:R-:W-:Y:S05]  /*2810*/  @!P0 BRA `(.L_x_242) ;  /* 0x000003f000008947 */ /* 0x000fea0003800000 */
[----:B------:R-:W-:Y:S01]  /*2820*/  IADD3 R222, R224, R103, R227 ;  /* 0x00000067e0de7210 */ /* 0x000fe20007ffe0e3 */
[----:B------:R-:W-:-:S03]  /*2830*/  IMAD.MOV.U32 R221, RZ, RZ, RZ ;  /* 0x000000ffffdd7224 */ /* 0x000fc600078e00ff */
[----:B------:R-:W-:-:S05]  /*2840*/  IADD3 R222, R222, -0x60, RZ ;  /* 0xffffffa0dede7810 */ /* 0x000fca0007ffe0ff */
[----:B------:R-:W-:-:S04]  /*2850*/  @P5 IMAD.HI.U32 R4, R222, c[0x0][0x2bc], RZ ;  /* 0x0000af00de045a27 */ /* 0x000fc800078e00ff */
[----:B------:R-:W-:Y:S01]  /*2860*/  IMAD.MOV.U32 R0, RZ, RZ, R222 ;  /* 0x000000ffff007224 */ /* 0x000fe200078e00de */
[----:B------:R-:W-:-:S04]  /*2870*/  @P5 SHF.R.U32.HI R0, RZ, c[0x0][0x2c0], R4 ;  /* 0x0000b000ff005a19 */ /* 0x000fc80000011604 */
[----:B------:R-:W-:-:S04]  /*2880*/  @!P1 IADD3 R7, P0, R0, R230, RZ ;  /* 0x000000e600079210 */ /* 0x000fc80007f1e0ff */
[----:B------:R-:W-:Y:S02]  /*2890*/  @!P1 LEA.HI.X.SX32 R4, R0, R215, 0x1, P0 ;  /* 0x000000d700049211 */ /* 0x000fe400000f0eff */
[----:B------:R-:W-:-:S04]  /*28a0*/  @!P1 LEA R60, P0, R7, c[0x0][0x2a0], 0x2 ;  /* 0x0000a800073c9a11 */ /* 0x000fc800078010ff */
[----:B------:R-:W-:-:S05]  /*28b0*/  @!P1 LEA.HI.X R61, R7, c[0x0][0x2a4], R4, 0x2, P0 ;  /* 0x0000a900073d9a11 */ /* 0x000fca00000f1404 */
[----:B------:R1:W2:Y:S01]  /*28c0*/  @!P1 LDG.E R221, [R60.64] ;  /* 0x000000063cdd9981 */ /* 0x0002a2000c1e1900 */
[----:B------:R-:W-:Y:S01]  /*28d0*/  IMAD.MOV R7, RZ, RZ, -R0 ;  /* 0x000000ffff077224 */ /* 0x000fe200078e0a00 */
[----:B------:R-:W-:Y:S02]  /*28e0*/  ISETP.GE.AND P2, PT, R225, c[0x0][0x1d4], PT ;  /* 0x00007500e1007a0c */ /* 0x000fe40003f46270 */
[----:B------:R-:W-:Y:S01]  /*28f0*/  SHF.L.U64.HI R4, R243, 0x1, R244 ;  /* 0x00000001f3047819 */ /* 0x000fe200000102f4 */
[----:B------:R-:W-:Y:S01]  /*2900*/  IMAD R222, R7, c[0x0][0x2b8], R222 ;  /* 0x0000ae0007de7a24 */ /* 0x000fe200078e02de */
[----:B------:R-:W-:-:S03]  /*2910*/  SEL R6, RZ, 0x10, P2 ;  /* 0x00000010ff067807 */ /* 0x000fc60001000000 */
[----:B------:R-:W-:Y:S01]  /*2920*/  IMAD.WIDE.U32 R42, R222, c[0x0][0x1e0], RZ ;  /* 0x00007800de2a7a25 */ /* 0x000fe200078e00ff */
[----:B------:R-:W-:Y:S02]  /*2930*/  SHF.R.S32.HI R7, RZ, 0x1f, R222 ;  /* 0x0000001fff077819 */ /* 0x000fe400000114de */
[----:B------:R-:W-:-:S03]  /*2940*/  IADD3 R64, -R6, 0x10, RZ ;  /* 0x0000001006407810 */ /* 0x000fc60007ffe1ff */
[----:B------:R-:W-:Y:S01]  /*2950*/  IMAD R7, R7, c[0x0][0x1e0], RZ ;  /* 0x0000780007077a24 */ /* 0x000fe200078e02ff */
[----:B------:R-:W-:-:S03]  /*2960*/  LOP3.LUT R64, R64, 0xf, RZ, 0xc0, !PT ;  /* 0x0000000f40407812 */ /* 0x000fc600078ec0ff */
[----:B------:R-:W-:-:S04]  /*2970*/  IMAD R0, R222, c[0x0][0x1e4], R7 ;  /* 0x00007900de007a24 */ /* 0x000fc800078e0207 */
[----:B------:R-:W-:Y:S01]  /*2980*/  IMAD.IADD R43, R43, 0x1, R0 ;  /* 0x000000012b2b7824 */ /* 0x000fe200078e0200 */
[----:B-1----:R-:W-:-:S04]  /*2990*/  IADD3 R61, -R245, 0x10, RZ ;  /* 0x00000010f53d7810 */ /* 0x002fc80007ffe1ff */
[----:B------:R-:W-:Y:S02]  /*29a0*/  LOP3.LUT R61, R61, 0xf, RZ, 0xc0, !PT ;  /* 0x0000000f3d3d7812 */ /* 0x000fe400078ec0ff */
[----:B--2---:R-:W-:Y:S01]  /*29b0*/  SHF.R.S32.HI R0, RZ, 0x1f, R221 ;  /* 0x0000001fff007819 */ /* 0x004fe200000114dd */
[----:B------:R-:W-:-:S04]  /*29c0*/  IMAD.WIDE.U32 R42, R221, c[0x0][0x1f0], R42 ;  /* 0x00007c00dd2a7a25 */ /* 0x000fc800078e002a */
[----:B------:R-:W-:Y:S01]  /*29d0*/  IMAD R0, R0, c[0x0][0x1f0], RZ ;  /* 0x00007c0000007a24 */ /* 0x000fe200078e02ff */
[----:B------:R-:W-:-:S03]  /*29e0*/  IADD3 R7, P0, R234, R42, RZ ;  /* 0x0000002aea077210 */ /* 0x000fc60007f1e0ff */
[----:B------:R-:W-:Y:S02]  /*29f0*/  IMAD R41, R221, c[0x0][0x1f4], R0 ;  /* 0x00007d00dd297a24 */ /* 0x000fe400078e0200 */
[----:B------:R-:W-:-:S03]  /*2a00*/  IMAD.SHL.U32 R0, R243, 0x2, RZ ;  /* 0x00000002f3007824 */ /* 0x000fc600078e00ff */
[----:B------:R-:W-:Y:S02]  /*2a10*/  IADD3.X R42, R218, R43, R41, P0, !PT ;  /* 0x0000002bda2a7210 */ /* 0x000fe400007fe429 */
[----:B------:R-:W-:Y:S02]  /*2a20*/  LEA R43, P0, R7, c[0x0][0x1c8], 0x1 ;  /* 0x00007200072b7a11 */ /* 0x000fe400078008ff */
[----:B------:R-:W-:Y:S02]  /*2a30*/  SHF.L.U64.HI R41, R225, 0x1, R40 ;  /* 0x00000001e1297819 */ /* 0x000fe40000010228 */
[----:B------:R-:W-:Y:S01]  /*2a40*/  LEA.HI.X R42, R7, c[0x0][0x1cc], R42, 0x1, P0 ;  /* 0x00007300072a7a11 */ /* 0x000fe200000f0c2a */
[----:B------:R-:W1:Y:S01]  /*2a50*/  SHFL.IDX PT, R60, R43, 0x2, 0x181f ;  /* 0x00581f002b3c7f89 */ /* 0x000e6200000e0000 */
[----:B------:R-:W-:-:S03]  /*2a60*/  IMAD.SHL.U32 R7, R225, 0x2, RZ ;  /* 0x00000002e1077824 */ /* 0x000fc600078e00ff */
[----:B------:R-:W2:Y:S04]  /*2a70*/  SHFL.IDX PT, R62, R42, 0x2, 0x181f ;  /* 0x00581f002a3e7f89 */ /* 0x000ea800000e0000 */
[----:B------:R-:W-:Y:S01]  /*2a80*/  SHFL.IDX PT, R63, R42, 0x1, 0x181f ;  /* 0x00381f002a3f7f89 */ /* 0x000fe200000e0000 */
[----:B-1----:R-:W-:-:S04]  /*2a90*/  IADD3 R64, P2, P0, R64, R60, R7 ;  /* 0x0000003c40407210 */ /* 0x002fc8000785e007 */
[----:B--2---:R-:W-:Y:S02]  /*2aa0*/  IADD3.X R65, RZ, R62, R41, P2, P0 ;  /* 0x0000003eff417210 */ /* 0x004fe400017e0429 */
[----:B------:R-:W-:Y:S02]  /*2ab0*/  IADD3 R66, P2, P0, R61, R60, R0 ;  /* 0x0000003c3d427210 */ /* 0x000fe4000785e000 */
[----:B------:R-:W1:Y:S02]  /*2ac0*/  SHFL.IDX PT, R60, R43, RZ, 0x181f ;  /* 0x00181fff2b3c7589 */ /* 0x000e6400000e0000 */
[----:B------:R-:W-:Y:S02]  /*2ad0*/  IADD3.X R67, RZ, R62, R4, P2, P0 ;  /* 0x0000003eff437210 */ /* 0x000fe400017e0404 */
[----:B------:R-:W2:Y:S01]  /*2ae0*/  SHFL.IDX PT, R61, R42, RZ, 0x181f ;  /* 0x00181fff2a3d7589 */ /* 0x000ea200000e0000 */
[----:B------:R-:W-:-:S03]  /*2af0*/  ISETP.GE.AND P2, PT, R225, c[0x0][0x1d4], PT ;  /* 0x00007500e1007a0c */ /* 0x000fc60003f46270 */
[----:B------:R-:W3:Y:S01]  /*2b00*/  SHFL.IDX PT, R62, R43, 0x1, 0x181f ;  /* 0x00381f002b3e7f89 */ /* 0x000ee200000e0000 */
[----:B-1----:R-:W-:-:S05]  /*2b10*/  IADD3 R72, P0, R60, R7, RZ ;  /* 0x000000073c487210 */ /* 0x002fca0007f1e0ff */
[----:B--2---:R-:W-:Y:S01]  /*2b20*/  IMAD.X R73, R61, 0x1, R41, P0 ;  /* 0x000000013d497824 */ /* 0x004fe200000e0629 */
[----:B------:R-:W-:-:S04]  /*2b30*/  IADD3 R60, P0, R60, R0, RZ ;  /* 0x000000003c3c7210 */ /* 0x000fc80007f1e0ff */
[----:B------:R1:W-:Y:S01]  /*2b40*/  LDGSTS.E.BYPASS.LTC128B.128 [R223+0x8100], [R72.64], !P2 ;  /* 0x0810000048df7fae */ /* 0x0003e2000d101d46 */
[----:B------:R-:W-:Y:S01]  /*2b50*/  IMAD.X R61, R61, 0x1, R4, P0 ;  /* 0x000000013d3d7824 */ /* 0x000fe200000e0604 */
[----:B---3--:R-:W-:-:S04]  /*2b60*/  IADD3 R74, P0, R62, R7, RZ ;  /* 0x000000073e4a7210 */ /* 0x008fc80007f1e0ff */
[----:B------:R1:W-:Y:S01]  /*2b70*/  LDGSTS.E.BYPASS.LTC128B.128 [R223+0xb100], [R60.64], !P6 ;  /* 0x0b1000003cdf7fae */ /* 0x0003e2000f101d46 */
[----:B------:R-:W-:Y:S01]  /*2b80*/  IMAD.X R75, R63, 0x1, R41, P0 ;  /* 0x000000013f4b7824 */ /* 0x000fe200000e0629 */
[----:B------:R-:W-:-:S04]  /*2b90*/  IADD3 R62, P0, R62, R0, RZ ;  /* 0x000000003e3e7210 */ /* 0x000fc80007f1e0ff */
[----:B------:R1:W-:Y:S01]  /*2ba0*/  LDGSTS.E.BYPASS.LTC128B.128 [R223+0x9100], [R74.64], !P2 ;  /* 0x091000004adf7fae */ /* 0x0003e2000d101d46 */
[----:B------:R-:W-:Y:S01]  /*2bb0*/  IMAD.X R63, R63, 0x1, R4, P0 ;  /* 0x000000013f3f7824 */ /* 0x000fe200000e0604 */
[----:B------:R-:W-:-:S04]  /*2bc0*/  ISETP.NE.U32.AND P0, PT, R6, RZ, PT ;  /* 0x000000ff0600720c */ /* 0x000fc80003f05070 */
[----:B------:R1:W-:Y:S09]  /*2bd0*/  LDGSTS.E.BYPASS.LTC128B.128 [R223+0xc100], [R62.64], !P6 ;  /* 0x0c1000003edf7fae */ /* 0x0003f2000f101d46 */
[----:B------:R1:W-:Y:S01]  /*2be0*/  LDGSTS.E.BYPASS.LTC128B.128.ZFILL [R223+0xa100], [R64.64], P0 ;  /* 0x0a10000040df7fae */ /* 0x0003e20008141d46 */
[----:B------:R-:W-:-:S13]  /*2bf0*/  ISETP.NE.U32.AND P0, PT, R245, RZ, PT ;  /* 0x000000fff500720c */ /* 0x000fda0003f05070 */
[----:B------:R1:W-:Y:S02]  /*2c00*/  LDGSTS.E.BYPASS.LTC128B.128.ZFILL [R223+0xd100], [R66.64], P0 ;  /* 0x0d10000042df7fae */ /* 0x0003e40008141d46 */
.L_x_242:
[----:B------:R-:W-:Y:S01]  /*2c10*/  LOP3.LUT R7, R102, 0xffffffe0, RZ, 0xc0, !PT ;  /* 0xffffffe066077812 */ /* 0x000fe200078ec0ff */
[----:B------:R-:W-:Y:S01]  /*2c20*/  ULDC UR4, c[0x0][0x324] ;  /* 0x0000c90000047ab9 */ /* 0x000fe20000000800 */
[----:B------:R-:W-:Y:S01]  /*2c30*/  LEA.HI R41, R105, R100, RZ, 0x2 ;  /* 0x0000006469297211 */ /* 0x000fe200078f10ff */
[----:B------:R-:W-:Y:S01]  /*2c40*/  ULOP3.LUT UR4, URZ, UR4, URZ, 0x33, !UPT ;  /* 0x000000043f047292 */ /* 0x000fe2000f8e333f */
[----:B------:R-:W-:Y:S01]  /*2c50*/  SHF.R.S32.HI R42, RZ, 0x1f, R107 ;  /* 0x0000001fff2a7819 */ /* 0x000fe2000001146b */
[----:B------:R-:W-:Y:S01]  /*2c60*/  IMAD.IADD R0, R100, 0x1, -R7 ;  /* 0x0000000164007824 */ /* 0x000fe200078e0a07 */
[----:B------:R-:W-:Y:S01]  /*2c70*/  LOP3.LUT R41, R41, 0xfffffffc, RZ, 0xc0, !PT ;  /* 0xfffffffc29297812 */ /* 0x000fe200078ec0ff */
[----:B------:R-:W0:Y:S01]  /*2c80*/  LDGDEPBAR ;  /* 0x00000000000079af */ /* 0x000e220000000000 */
[----:B------:R-:W-:Y:S02]  /*2c90*/  LEA.HI R42, R42, R107, RZ, 0x3 ;  /* 0x0000006b2a2a7211 */ /* 0x000fe400078f18ff */
[----:B------:R-:W-:Y:S01]  /*2ca0*/  SHF.R.S32.HI R7, RZ, 0x1f, R0 ;  /* 0x0000001fff077819 */ /* 0x000fe20000011400 */
[----:B------:R-:W-:Y:S01]  /*2cb0*/  IMAD.IADD R100, R100, 0x1, -R41 ;  /* 0x0000000164647824 */ /* 0x000fe200078e0a29 */
[----:B------:R-:W-:-:S02]  /*2cc0*/  LOP3.LUT R42, R42, 0xffffff8, RZ, 0xc0, !PT ;  /* 0x0ffffff82a2a7812 */ /* 0x000fc400078ec0ff */
[----:B------:R-:W-:Y:S02]  /*2cd0*/  LEA.HI R4, R7, R0, RZ, 0x2 ;  /* 0x0000000007047211 */ /* 0x000fe400078f10ff */
[----:B------:R-:W-:Y:S01]  /*2ce0*/  LEA.HI R6, R100, R100, RZ, 0x1 ;  /* 0x0000006464067211 */ /* 0x000fe200078f08ff */
[----:B------:R-:W-:Y:S01]  /*2cf0*/  IMAD.IADD R42, R107, 0x1, -R42 ;  /* 0x000000016b2a7824 */ /* 0x000fe200078e0a2a */
[----:B------:R-:W-:Y:S02]  /*2d00*/  LEA.HI.SX32 R7, R4, R15, 0x1e ;  /* 0x0000000f04077211 */ /* 0x000fe400078ff2ff */
[----:B------:R-:W-:-:S03]  /*2d10*/  LOP3.LUT R41, R6, 0x1ffffffe, RZ, 0xc0, !PT ;  /* 0x1ffffffe06297812 */ /* 0x000fc600078ec0ff */
[----:B------:R-:W-:Y:S02]  /*2d20*/  IMAD R7, R42, 0x10, R7 ;  /* 0x000000102a077824 */ /* 0x000fe400078e0207 */
[----:B------:R-:W-:Y:S01]  /*2d30*/  IMAD.IADD R100, R100, 0x1, -R41 ;  /* 0x0000000164647824 */ /* 0x000fe200078e0a29 */
[----:B------:R-:W-:-:S03]  /*2d40*/  LOP3.LUT R41, R4, 0x7ffffffc, RZ, 0xc0, !PT ;  /* 0x7ffffffc04297812 */ /* 0x000fc600078ec0ff */
[----:B------:R-:W-:Y:S02]  /*2d50*/  IMAD R229, R100, 0x8, R7 ;  /* 0x0000000864e57824 */ /* 0x000fe400078e0207 */
[----:B------:R-:W-:Y:S02]  /*2d60*/  IMAD.IADD R41, R0, 0x1, -R41 ;  /* 0x0000000100297824 */ /* 0x000fe400078e0a29 */
[----:B------:R-:W-:-:S04]  /*2d70*/  @P4 IMAD.HI.U32 R6, R229, c[0x0][0x2c8], RZ ;  /* 0x0000b200e5064a27 */ /* 0x000fc800078e00ff */
[----:B------:R-:W-:Y:S01]  /*2d80*/  IMAD.MOV.U32 R7, RZ, RZ, R229 ;  /* 0x000000ffff077224 */ /* 0x000fe200078e00e5 */
[----:B------:R-:W-:Y:S01]  /*2d90*/  @P4 SHF.R.U32.HI R7, RZ, c[0x0][0x2cc], R6 ;  /* 0x0000b300ff074a19 */ /* 0x000fe20000011606 */
[----:B------:R-:W-:-:S04]  /*2da0*/  IMAD.SHL.U32 R236, R41, 0x2, RZ ;  /* 0x0000000229ec7824 */ /* 0x000fc800078e00ff */
[----:B------:R-:W2:Y:S01]  /*2db0*/  SHFL.IDX PT, R4, R7, RZ, 0x1c1f ;  /* 0x001c1fff07047589 */ /* 0x000ea200000e0000 */
[----:B-1----:R-:W-:Y:S01]  /*2dc0*/  IADD3 R61, -R236, 0x1, R101 ;  /* 0x00000001ec3d7810 */ /* 0x002fe20007ffe165 */
[----:B------:R-:W-:Y:S01]  /*2dd0*/  IMAD.IADD R41, R12, 0x1, -R236 ;  /* 0x000000010c297824 */ /* 0x000fe200078e0aec */
[----:B------:R-:W-:-:S03]  /*2de0*/  IADD3 R43, -R236, R217, R12 ;  /* 0x000000d9ec2b7210 */ /* 0x000fc60007ffe10c */
[----:B------:R-:W-:-:S05]  /*2df0*/  IMAD.IADD R61, R61, 0x1, -R226 ;  /* 0x000000013d3d7824 */ /* 0x000fca00078e0ae2 */
[C---:B------:R-:W-:Y:S02]  /*2e00*/  IADD3 R62, R61.reuse, c[0x0][0x328], RZ ;  /* 0x0000ca003d3e7a10 */ /* 0x040fe40007ffe0ff */
[----:B------:R-:W-:-:S03]  /*2e10*/  IADD3 R61, R61, UR4, RZ ;  /* 0x000000043d3d7c10 */ /* 0x000fc6000fffe0ff */
[--C-:B--2---:R-:W-:Y:S02]  /*2e20*/  IMAD.IADD R64, R62, 0x1, R4.reuse ;  /* 0x000000013e407824 */ /* 0x104fe400078e0204 */
[----:B------:R-:W-:-:S03]  /*2e30*/  IMAD.IADD R63, R61, 0x1, R4 ;  /* 0x000000013d3f7824 */ /* 0x000fc600078e0204 */
[----:B------:R-:W-:Y:S01]  /*2e40*/  IMNMX R64, R64, R43, PT ;  /* 0x0000002b40407217 */ /* 0x000fe20003800200 */
[----:B------:R-:W-:Y:S05]  /*2e50*/  @!P3 BRA `(.L_x_243) ;  /* 0x000001400000b947 */ /* 0x000fea0003800000 */
[----:B------:R-:W-:Y:S01]  /*2e60*/  IADD3 R4, -R226, R217, R4 ;  /* 0x000000d9e2047210 */ /* 0x000fe20007ffe104 */
[----:B------:R-:W-:Y:S03]  /*2e70*/  BSSY B0, `(.L_x_244) ;  /* 0x000000e000007945 */ /* 0x000fe60003800000 */
        /* <DEDUP_REMOVED lines=9> */
.L_x_245:
[----:B------:R-:W-:-:S04]  /*2f10*/  MOV R0, c[0x0][0x32c] ;  /* 0x0000cb0000007a02 */ /* 0x000fc80000000f00 */
[----:B------:R-:W-:-:S13]  /*2f20*/  ISETP.NE.AND P0, PT, R0, 0x1, PT ;  /* 0x000000010000780c */ /* 0x000fda0003f05270 */
[----:B------:R-:W-:-:S05]  /*2f30*/  @P0 IMAD.HI.U32 R0, R4, c[0x0][0x330], RZ ;  /* 0x0000cc0004000a27 */ /* 0x000fca00078e00ff */
[----:B------:R-:W-:Y:S02]  /*2f40*/  @P0 SHF.R.U32.HI R4, RZ, c[0x0][0x334], R0 ;  /* 0x0000cd00ff040a19 */ /* 0x000fe40000011600 */
.L_x_246:
[----:B------:R-:W-:Y:S05]  /*2f50*/  BSYNC B0 ;  /* 0x0000000000007941 */ /* 0x000fea0003800000 */
.L_x_244:
[----:B------:R-:W-:-:S05]  /*2f60*/  IMAD R4, R4, c[0x0][0x32c], R41 ;  /* 0x0000cb0004047a24 */ /* 0x000fca00078e0229 */
[----:B------:R-:W-:Y:S02]  /*2f70*/  IADD3 R65, R4, c[0x0][0x32c], RZ ;  /* 0x0000cb0004417a10 */ /* 0x000fe40007ffe0ff */
[----:B------:R-:W-:Y:S02]  /*2f80*/  IMNMX R63, R63, R4, !PT ;  /* 0x000000043f3f7217 */ /* 0x000fe40007800200 */
[----:B------:R-:W-:Y:S02]  /*2f90*/  IMNMX R64, R64, R65, PT ;  /* 0x0000004140407217 */ /* 0x000fe40003800200 */
.L_x_243:
[C---:B------:R-:W-:Y:S01]  /*2fa0*/  ISETP.GE.AND P0, PT, R12.reuse, 0x2, PT ;  /* 0x000000020c00780c */ /* 0x040fe20003f06270 */
[----:B------:R-:W1:Y:S01]  /*2fb0*/  SHFL.IDX PT, R7, R7, 0x1, 0x1c1f ;  /* 0x003c1f0007077f89 */ /* 0x000e6200000e0000 */
[----:B------:R-:W-:Y:S02]  /*2fc0*/  ISETP.GE.AND P2, PT, R12, 0x9, PT ;  /* 0x000000090c00780c */ /* 0x000fe40003f46270 */
[----:B------:R-:W-:Y:S02]  /*2fd0*/  P2R R0, PR, RZ, 0x1 ;  /* 0x00000001ff007803 */ /* 0x000fe40000000000 */
[----:B------:R-:W-:-:S02]  /*2fe0*/  ISETP.GT.AND P0, PT, R63, 0x1, !P0 ;  /* 0x000000013f00780c */ /* 0x000fc40004704270 */
[----:B------:R-:W-:Y:S02]  /*2ff0*/  P2R R77, PR, RZ, 0x4 ;  /* 0x00000004ff4d7803 */ /* 0x000fe40000000000 */
[----:B------:R-:W-:-:S04]  /*3000*/  ISETP.LT.OR P0, PT, R64, 0x2, P0 ;  /* 0x000000024000780c */ /* 0x000fc80000701670 */
[----:B------:R-:W-:Y:S02]  /*3010*/  FSEL R60, R9, -INF , !P0 ;  /* 0xff800000093c7808 */ /* 0x000fe40004000000 */
[C---:B------:R-:W-:Y:S02]  /*3020*/  ISETP.GT.AND P0, PT, R63.reuse, 0x8, !P2 ;  /* 0x000000083f00780c */ /* 0x040fe40005704270 */
[----:B------:R-:W-:Y:S02]  /*3030*/  ISETP.GE.AND P2, PT, R12, 0xa, PT ;  /* 0x0000000a0c00780c */ /* 0x000fe40003f46270 */
[----:B------:R-:W-:Y:S02]  /*3040*/  ISETP.LT.OR P0, PT, R64, 0x9, P0 ;  /* 0x000000094000780c */ /* 0x000fe40000701670 */
[----:B------:R-:W-:Y:S02]  /*3050*/  P2R R76, PR, RZ, 0x4 ;  /* 0x00000004ff4c7803 */ /* 0x000fe40000000000 */
[----:B------:R-:W-:Y:S01]  /*3060*/  FSEL R42, R24, -INF , !P0 ;  /* 0xff800000182a7808 */ /* 0x000fe20004000000 */
[--C-:B-1----:R-:W-:Y:S01]  /*3070*/  IMAD.IADD R62, R62, 0x1, R7.reuse ;  /* 0x000000013e3e7824 */ /* 0x102fe200078e0207 */
[----:B------:R-:W-:Y:S01]  /*3080*/  ISETP.GT.AND P0, PT, R63, 0x9, !P2 ;  /* 0x000000093f00780c */ /* 0x000fe20005704270 */
[----:B------:R-:W-:Y:S01]  /*3090*/  IMAD.IADD R61, R61, 0x1, R7 ;  /* 0x000000013d3d7824 */ /* 0x000fe200078e0207 */
[----:B------:R-:W-:-:S02]  /*30a0*/  ISETP.GE.AND P2, PT, R12, 0x11, PT ;  /* 0x000000110c00780c */ /* 0x000fc40003f46270 */
[----:B------:R-:W-:Y:S02]  /*30b0*/  ISETP.LT.OR P0, PT, R64, 0xa, P0 ;  /* 0x0000000a4000780c */ /* 0x000fe40000701670 */
[----:B------:R-:W-:Y:S02]  /*30c0*/  P2R R75, PR, RZ, 0x4 ;  /* 0x00000004ff4b7803 */ /* 0x000fe40000000000 */
[----:B------:R-:W-:Y:S02]  /*30d0*/  FSEL R24, R25, -INF , !P0 ;  /* 0xff80000019187808 */ /* 0x000fe40004000000 */
[----:B------:R-:W-:Y:S02]  /*30e0*/  ISETP.GT.AND P0, PT, R63, 0x10, !P2 ;  /* 0x000000103f00780c */ /* 0x000fe40005704270 */
[----:B------:R-:W-:Y:S02]  /*30f0*/  ISETP.GE.AND P2, PT, R12, 0x12, PT ;  /* 0x000000120c00780c */ /* 0x000fe40003f46270 */
[----:B------:R-:W-:-:S02]  /*3100*/  ISETP.LT.OR P0, PT, R64, 0x11, P0 ;  /* 0x000000114000780c */ /* 0x000fc40000701670 */
[----:B------:R-:W-:Y:S02]  /*3110*/  P2R R74, PR, RZ, 0x4 ;  /* 0x00000004ff4a7803 */ /* 0x000fe40000000000 */
[----:B------:R-:W-:Y:S02]  /*3120*/  FSEL R20, R20, -INF , !P0 ;  /* 0xff80000014147808 */ /* 0x000fe40004000000 */
[----:B------:R-:W-:Y:S02]  /*3130*/  ISETP.GT.AND P0, PT, R63, 0x11, !P2 ;  /* 0x000000113f00780c */ /* 0x000fe40005704270 */
[----:B------:R-:W-:Y:S02]  /*3140*/  ISETP.GE.AND P2, PT, R12, 0x19, PT ;  /* 0x000000190c00780c */ /* 0x000fe40003f46270 */
[----:B------:R-:W-:Y:S02]  /*3150*/  ISETP.LT.OR P0, PT, R64, 0x12, P0 ;  /* 0x000000124000780c */ /* 0x000fe40000701670 */
[----:B------:R-:W-:-:S02]  /*3160*/  P2R R73, PR, RZ, 0x4 ;  /* 0x00000004ff497803 */ /* 0x000fc40000000000 */
[----:B------:R-:W-:Y:S02]  /*3170*/  FSEL R6, R21, -INF , !P0 ;  /* 0xff80000015067808 */ /* 0x000fe40004000000 */
[----:B------:R-:W-:Y:S02]  /*3180*/  ISETP.GT.AND P0, PT, R63, 0x18, !P2 ;  /* 0x000000183f00780c */ /* 0x000fe40005704270 */
[----:B------:R-:W-:Y:S02]  /*3190*/  ISETP.GE.AND P2, PT, R12, 0x1a, PT ;  /* 0x0000001a0c00780c */ /* 0x000fe40003f46270 */
[----:B------:R-:W-:Y:S02]  /*31a0*/  ISETP.LT.OR P0, PT, R64, 0x19, P0 ;  /* 0x000000194000780c */ /* 0x000fe40000701670 */
[----:B------:R-:W-:Y:S02]  /*31b0*/  P2R R9, PR, RZ, 0x4 ;  /* 0x00000004ff097803 */ /* 0x000fe40000000000 */
[----:B------:R-:W-:-:S02]  /*31c0*/  FSEL R4, R16, -INF , !P0 ;  /* 0xff80000010047808 */ /* 0x000fc40004000000 */
[----:B------:R-:W-:Y:S02]  /*31d0*/  ISETP.GT.AND P0, PT, R63, 0x19, !P2 ;  /* 0x000000193f00780c */ /* 0x000fe40005704270 */
[----:B------:R-:W-:Y:S02]  /*31e0*/  ISETP.GE.AND P2, PT, R12, 0x21, PT ;  /* 0x000000210c00780c */ /* 0x000fe40003f46270 */
[----:B------:R-:W-:Y:S02]  /*31f0*/  ISETP.LT.OR P0, PT, R64, 0x1a, P0 ;  /* 0x0000001a4000780c */ /* 0x000fe40000701670 */
[----:B------:R-:W-:Y:S02]  /*3200*/  P2R R72, PR, RZ, 0x4 ;  /* 0x00000004ff487803 */ /* 0x000fe40000000000 */
[----:B------:R-:W-:Y:S02]  /*3210*/  FSEL R16, R17, -INF , !P0 ;  /* 0xff80000011107808 */ /* 0x000fe40004000000 */
[----:B------:R-:W-:-:S02]  /*3220*/  ISETP.GT.AND P0, PT, R63, 0x20, !P2 ;  /* 0x000000203f00780c */ /* 0x000fc40005704270 */
[----:B------:R-:W-:Y:S02]  /*3230*/  ISETP.GE.AND P2, PT, R12, 0x22, PT ;  /* 0x000000220c00780c */ /* 0x000fe40003f46270 */
[----:B------:R-:W-:Y:S02]  /*3240*/  ISETP.LT.OR P0, PT, R64, 0x21, P0 ;  /* 0x000000214000780c */ /* 0x000fe40000701670 */
[----:B------:R-:W-:Y:S02]  /*3250*/  P2R R67, PR, RZ, 0x4 ;  /* 0x00000004ff437803 */ /* 0x000fe40000000000 */
[----:B------:R-:W-:Y:S02]  /*3260*/  FSEL R134, R56, -INF , !P0 ;  /* 0xff80000038867808 */ /* 0x000fe40004000000 */
[----:B------:R-:W-:Y:S02]  /*3270*/  ISETP.GT.AND P0, PT, R63, 0x21, !P2 ;  /* 0x000000213f00780c */ /* 0x000fe40005704270 */
        /* <DEDUP_REMOVED lines=57> */
[----:B------:R-:W-:Y:S02]  /*3610*/  IMNMX R43, R62, R43, PT ;  /* 0x0000002b3e2b7217 */ /* 0x000fe40003800200 */
[----:B------:R-:W-:Y:S02]  /*3620*/  FSEL R140, R32, -INF , !P0 ;  /* 0xff800000208c7808 */ /* 0x000fe40004000000 */
[----:B------:R-:W-:Y:S02]  /*3630*/  ISETP.GT.AND P0, PT, R63, 0x51, !P2 ;  /* 0x000000513f00780c */ /* 0x000fe40005704270 */
[----:B------:R-:W-:-:S02]  /*3640*/  P2R R32, PR, RZ, 0x4 ;  /* 0x00000004ff207803 */ /* 0x000fc40000000000 */
[----:B------:R-:W-:Y:S02]  /*3650*/  ISETP.LT.OR P0, PT, R64, 0x52, P0 ;  /* 0x000000524000780c */ /* 0x000fe40000701670 */
[----:B------:R-:W-:Y:S02]  /*3660*/  ISETP.GE.AND P2, PT, R12, 0x59, PT ;  /* 0x000000590c00780c */ /* 0x000fe40003f46270 */
[----:B------:R-:W-:Y:S02]  /*3670*/  FSEL R138, R33, -INF , !P0 ;  /* 0xff800000218a7808 */ /* 0x000fe40004000000 */
[----:B------:R-:W-:Y:S02]  /*3680*/  ISETP.GT.AND P0, PT, R63, 0x58, !P2 ;  /* 0x000000583f00780c */ /* 0x000fe40005704270 */
[----:B------:R-:W-:Y:S02]  /*3690*/  P2R R25, PR, RZ, 0x4 ;  /* 0x00000004ff197803 */ /* 0x000fe40000000000 */
[----:B------:R-:W-:-:S02]  /*36a0*/  ISETP.LT.OR P0, PT, R64, 0x59, P0 ;  /* 0x000000594000780c */ /* 0x000fc40000701670 */
[----:B------:R-:W-:Y:S02]  /*36b0*/  ISETP.GE.AND P2, PT, R12, 0x1, PT ;  /* 0x000000010c00780c */ /* 0x000fe40003f46270 */
[----:B------:R-:W-:Y:S02]  /*36c0*/  FSEL R136, R28, -INF , !P0 ;  /* 0xff8000001c887808 */ /* 0x000fe40004000000 */
[----:B------:R-:W-:Y:S02]  /*36d0*/  ISETP.GT.AND P0, PT, R63, RZ, !P2 ;  /* 0x000000ff3f00720c */ /* 0x000fe40005704270 */
[----:B------:R-:W-:Y:S02]  /*36e0*/  P2R R28, PR, RZ, 0x4 ;  /* 0x00000004ff1c7803 */ /* 0x000fe40000000000 */
[----:B------:R-:W-:Y:S02]  /*36f0*/  ISETP.LT.OR P0, PT, R64, 0x1, P0 ;  /* 0x000000014000780c */ /* 0x000fe40000701670 */
[----:B------:R-:W-:-:S02]  /*3700*/  ISETP.GE.AND P2, PT, R12, 0x5a, PT ;  /* 0x0000005a0c00780c */ /* 0x000fc40003f46270 */
[----:B------:R-:W-:Y:S02]  /*3710*/  FSEL R8, R8, -INF , !P0 ;  /* 0xff80000008087808 */ /* 0x000fe40004000000 */
[----:B------:R-:W-:-:S04]  /*3720*/  ISETP.GT.AND P0, PT, R63, 0x59, !P2 ;  /* 0x000000593f00780c */ /* 0x000fc80005704270 */
[----:B------:R-:W-:-:S04]  /*3730*/  ISETP.LT.OR P0, PT, R64, 0x5a, P0 ;  /* 0x0000005a4000780c */ /* 0x000fc80000701670 */
[----:B------:R-:W-:Y:S01]  /*3740*/  FSEL R135, R29, -INF , !P0 ;  /* 0xff8000001d877808 */ /* 0x000fe20004000000 */
        /* <DEDUP_REMOVED lines=12> */
.L_x_249:
[----:B------:R-:W-:-:S04]  /*3810*/  MOV R7, c[0x0][0x32c] ;  /* 0x0000cb0000077a02 */ /* 0x000fc80000000f00 */
[----:B------:R-:W-:-:S13]  /*3820*/  ISETP.NE.AND P0, PT, R7, 0x1, PT ;  /* 0x000000010700780c */ /* 0x000fda0003f05270 */
[----:B------:R-:W-:-:S05]  /*3830*/  @P0 IMAD.HI.U32 R7, R12, c[0x0][0x330], RZ ;  /* 0x0000cc000c070a27 */ /* 0x000fca00078e00ff */
[----:B------:R-:W-:Y:S02]  /*3840*/  @P0 SHF.R.U32.HI R12, RZ, c[0x0][0x334], R7 ;  /* 0x0000cd00ff0c0a19 */ /* 0x000fe40000011607 */
.L_x_250:
[----:B------:R-:W-:Y:S05]  /*3850*/  BSYNC B0 ;  /* 0x0000000000007941 */ /* 0x000fea0003800000 */
.L_x_248:
[----:B------:R-:W-:-:S05]  /*3860*/  IMAD R62, R12, c[0x0][0x32c], R41 ;  /* 0x0000cb000c3e7a24 */ /* 0x000fca00078e0229 */
[----:B------:R-:W-:Y:S02]  /*3870*/  IADD3 R12, R62, c[0x0][0x32c], RZ ;  /* 0x0000cb003e0c7a10 */ /* 0x000fe40007ffe0ff */
[----:B------:R-:W-:Y:S02]  /*3880*/  IMNMX R61, R61, R62, !PT ;  /* 0x0000003e3d3d7217 */ /* 0x000fe40007800200 */
[----:B------:R-:W-:Y:S02]  /*3890*/  IMNMX R43, R43, R12, PT ;  /* 0x0000000c2b2b7217 */ /* 0x000fe40003800200 */
.L_x_247:
[----:B------:R-:W-:Y:S01]  /*38a0*/  ISETP.NE.AND P0, PT, R77, RZ, PT ;  /* 0x000000ff4d00720c */ /* 0x000fe20003f05270 */
[----:B------:R-:W-:Y:S01]  /*38b0*/  IMAD.SHL.U32 R212, R2, 0x2, RZ ;  /* 0x0000000202d47824 */ /* 0x000fe200078e00ff */
[----:B------:R-:W-:Y:S02]  /*38c0*/  IADD3 R169, R13, -0x2, RZ ;  /* 0xfffffffe0da97810 */ /* 0x000fe40007ffe0ff */
[----:B------:R-:W-:Y:S01]  /*38d0*/  ISETP.GT.AND P0, PT, R61, 0x8, !P0 ;  /* 0x000000083d00780c */ /* 0x000fe20004704270 */
[--C-:B------:R-:W-:Y:S01]  /*38e0*/  IMAD R210, R5, 0x2, R212.reuse ;  /* 0x0000000205d27824 */ /* 0x100fe200078e02d4 */
[----:B------:R-:W-:Y:S01]  /*38f0*/  LDSM.16.MT88.4 R100, [R212+0x3100] ;  /* 0x00310000d464783b */ /* 0x000fe20000004200 */
[----:B------:R-:W-:Y:S01]  /*3900*/  IMAD R209, R3, 0x2, R212 ;  /* 0x0000000203d17824 */ /* 0x000fe200078e02d4 */
[----:B------:R-:W-:Y:S01]  /*3910*/  ISETP.LT.OR P0, PT, R43, 0x9, P0 ;  /* 0x000000092b00780c */ /* 0x000fe20000701670 */
[----:B------:R-:W-:Y:S01]  /*3920*/  IMAD R208, R3, 0x2, R210 ;  /* 0x0000000203d07824 */ /* 0x000fe200078e02d2 */
[----:B------:R-:W-:Y:S02]  /*3930*/  LDSM.16.MT88.4 R104, [R210+0x3100] ;  /* 0x00310000d268783b */ /* 0x000fe40000004200 */
[----:B------:R-:W-:-:S02]  /*3940*/  FSEL R7, R26, -INF , !P0 ;  /* 0xff8000001a077808 */ /* 0x000fc40004000000 */
[----:B------:R-:W-:Y:S01]  /*3950*/  ISETP.NE.AND P0, PT, R76, RZ, PT ;  /* 0x000000ff4c00720c */ /* 0x000fe20003f05270 */
[----:B------:R-:W-:Y:S03]  /*3960*/  LDSM.16.MT88.4 R92, [R208+0x100] ;  /* 0x00010000d05c783b */ /* 0x000fe60000004200 */
[----:B------:R-:W-:Y:S01]  /*3970*/  ISETP.GT.AND P0, PT, R61, 0x9, !P0 ;  /* 0x000000093d00780c */ /* 0x000fe20004704270 */
[----:B------:R-:W-:Y:S03]  /*3980*/  LDSM.16.MT88.4 R76, [R210+0x100] ;  /* 0x00010000d24c783b */ /* 0x000fe60000004200 */
[----:B------:R-:W-:Y:S01]  /*3990*/  ISETP.LT.OR P0, PT, R43, 0xa, P0 ;  /* 0x0000000a2b00780c */ /* 0x000fe20000701670 */
[----:B------:R-:W-:Y:S03]  /*39a0*/  LDSM.16.MT88.4 R84, [R209+0x100] ;  /* 0x00010000d154783b */ /* 0x000fe60000004200 */
[----:B------:R-:W-:-:S02]  /*39b0*/  FSEL R27, R27, -INF , !P0 ;  /* 0xff8000001b1b7808 */ /* 0x000fc40004000000 */
[----:B------:R-:W-:-:S04]  /*39c0*/  ISETP.NE.AND P0, PT, R75, RZ, PT ;  /* 0x000000ff4b00720c */ /* 0x000fc80003f05270 */
[----:B------:R-:W-:-:S04]  /*39d0*/  ISETP.GT.AND P0, PT, R61, 0x10, !P0 ;  /* 0x000000103d00780c */ /* 0x000fc80004704270 */
[----:B------:R-:W-:-:S04]  /*39e0*/  ISETP.LT.OR P0, PT, R43, 0x11, P0 ;  /* 0x000000112b00780c */ /* 0x000fc80000701670 */
[----:B------:R-:W-:Y:S02]  /*39f0*/  FSEL R21, R22, -INF , !P0 ;  /* 0xff80000016157808 */ /* 0x000fe40004000000 */
        /* <DEDUP_REMOVED lines=12> */
[----:B------:R-:W-:Y:S02]  /*3ac0*/  ISETP.NE.AND P0, PT, R72, RZ, PT ;  /* 0x000000ff4800720c */ /* 0x000fe40003f05270 */
[----:B------:R-:W-:Y:S02]  /*3ad0*/  FMNMX.FTZ R19, R8, R60, !PT ;  /* 0x0000003c08137209 */ /* 0x000fe40007810000 */
[----:B------:R-:W-:Y:S02]  /*3ae0*/  ISETP.GT.AND P0, PT, R61, 0x20, !P0 ;  /* 0x000000203d00780c */ /* 0x000fe40004704270 */
[----:B------:R-:W-:Y:S02]  /*3af0*/  FMNMX.FTZ R19, R42, R19, !PT ;  /* 0x000000132a137209 */ /* 0x000fe40007810000 */
[----:B------:R-:W-:-:S02]  /*3b00*/  ISETP.LT.OR P0, PT, R43, 0x21, P0 ;  /* 0x000000212b00780c */ /* 0x000fc40000701670 */
[----:B------:R-:W-:Y:S02]  /*3b10*/  FMNMX.FTZ R19, R24, R19, !PT ;  /* 0x0000001318137209 */ /* 0x000fe40007810000 */
[----:B------:R-:W-:Y:S02]  /*3b20*/  FSEL R123, R58, -INF , !P0 ;  /* 0xff8000003a7b7808 */ /* 0x000fe40004000000 */
[----:B------:R-:W-:Y:S02]  /*3b30*/  ISETP.NE.AND P0, PT, R67, RZ, PT ;  /* 0x000000ff4300720c */ /* 0x000fe40003f05270 */
[----:B------:R-:W-:Y:S02]  /*3b40*/  FMNMX.FTZ R19, R20, R19, !PT ;  /* 0x0000001314137209 */ /* 0x000fe40007810000 */
[----:B------:R-:W-:Y:S02]  /*3b50*/  ISETP.GT.AND P0, PT, R61, 0x21, !P0 ;  /* 0x000000213d00780c */ /* 0x000fe40004704270 */
[----:B------:R-:W-:-:S02]  /*3b60*/  FMNMX.FTZ R19, R6, R19, !PT ;  /* 0x0000001306137209 */ /* 0x000fc40007810000 */
[----:B------:R-:W-:Y:S02]  /*3b70*/  ISETP.LT.OR P0, PT, R43, 0x22, P0 ;  /* 0x000000222b00780c */ /* 0x000fe40000701670 */
[----:B------:R-:W-:Y:S02]  /*3b80*/  FMNMX.FTZ R19, R4, R19, !PT ;  /* 0x0000001304137209 */ /* 0x000fe40007810000 */
[----:B------:R-:W-:Y:S02]  /*3b90*/  FSEL R143, R59, -INF , !P0 ;  /* 0xff8000003b8f7808 */ /* 0x000fe40004000000 */
[----:B------:R-:W-:Y:S02]  /*3ba0*/  ISETP.NE.AND P0, PT, R66, RZ, PT ;  /* 0x000000ff4200720c */ /* 0x000fe40003f05270 */
[----:B------:R-:W-:Y:S02]  /*3bb0*/  FMNMX.FTZ R19, R16, R19, !PT ;  /* 0x0000001310137209 */ /* 0x000fe40007810000 */
[----:B------:R-:W-:-:S02]  /*3bc0*/  ISETP.GT.AND P0, PT, R61, 0x28, !P0 ;  /* 0x000000283d00780c */ /* 0x000fc40004704270 */
[----:B------:R-:W-:Y:S02]  /*3bd0*/  FMNMX.FTZ R19, R134, R19, !PT ;  /* 0x0000001386137209 */ /* 0x000fe40007810000 */
[----:B------:R-:W-:Y:S02]  /*3be0*/  ISETP.LT.OR P0, PT, R43, 0x29, P0 ;  /* 0x000000292b00780c */ /* 0x000fe40000701670 */
[----:B------:R-:W-:Y:S02]  /*3bf0*/  FMNMX.FTZ R19, R120, R19, !PT ;  /* 0x0000001378137209 */ /* 0x000fe40007810000 */
[----:B------:R-:W-:Y:S02]  /*3c00*/  FSEL R131, R54, -INF , !P0 ;  /* 0xff80000036837808 */ /* 0x000fe40004000000 */
[----:B------:R-:W-:Y:S02]  /*3c10*/  ISETP.NE.AND P0, PT, R65, RZ, PT ;  /* 0x000000ff4100720c */ /* 0x000fe40003f05270 */
[----:B------:R-:W-:-:S02]  /*3c20*/  FMNMX.FTZ R19, R122, R19, !PT ;  /* 0x000000137a137209 */ /* 0x000fc40007810000 */
[----:B------:R-:W-:Y:S02]  /*3c30*/  ISETP.GT.AND P0, PT, R61, 0x29, !P0 ;  /* 0x000000293d00780c */ /* 0x000fe40004704270 */
[----:B------:R-:W-:Y:S02]  /*3c40*/  FMNMX.FTZ R19, R132, R19, !PT ;  /* 0x0000001384137209 */ /* 0x000fe40007810000 */
[----:B------:R-:W-:Y:S02]  /*3c50*/  ISETP.LT.OR P0, PT, R43, 0x2a, P0 ;  /* 0x0000002a2b00780c */ /* 0x000fe40000701670 */
[----:B------:R-:W-:Y:S02]  /*3c60*/  FMNMX.FTZ R19, R160, R19, !PT ;  /* 0x00000013a0137209 */ /* 0x000fe40007810000 */
[----:B------:R-:W-:Y:S02]  /*3c70*/  FSEL R141, R55, -INF , !P0 ;  /* 0xff800000378d7808 */ /* 0x000fe40004000000 */
[----:B------:R-:W-:-:S02]  /*3c80*/  ISETP.NE.AND P0, PT, R57, RZ, PT ;  /* 0x000000ff3900720c */ /* 0x000fc40003f05270 */
[----:B------:R-:W-:Y:S02]  /*3c90*/  FMNMX.FTZ R19, R142, R19, !PT ;  /* 0x000000138e137209 */ /* 0x000fe40007810000 */
[----:B------:R-:W-:Y:S02]  /*3ca0*/  ISETP.GT.AND P0, PT, R61, 0x30, !P0 ;  /* 0x000000303d00780c */ /* 0x000fe40004704270 */
[----:B------:R-:W-:Y:S02]  /*3cb0*/  FMNMX.FTZ R19, R148, R19, !PT ;  /* 0x0000001394137209 */ /* 0x000fe40007810000 */
[----:B------:R-:W-:Y:S02]  /*3cc0*/  ISETP.LT.OR P0, PT, R43, 0x31, P0 ;  /* 0x000000312b00780c */ /* 0x000fe40000701670 */
[----:B------:R-:W-:Y:S02]  /*3cd0*/  FMNMX.FTZ R19, R152, R19, !PT ;  /* 0x0000001398137209 */ /* 0x000fe40007810000 */
[----:B------:R-:W-:-:S02]  /*3ce0*/  FSEL R163, R50, -INF , !P0 ;  /* 0xff80000032a37808 */ /* 0x000fc40004000000 */
[----:B------:R-:W-:Y:S02]  /*3cf0*/  ISETP.NE.AND P0, PT, R56, RZ, PT ;  /* 0x000000ff3800720c */ /* 0x000fe40003f05270 */
[----:B------:R-:W-:Y:S01]  /*3d00*/  FMNMX.FTZ R19, R158, R19, !PT ;  /* 0x000000139e137209 */ /* 0x000fe20007810000 */
[----:B------:R-:W-:Y:S01]  /*3d10*/  LDSM.16.MT88.4 R56, [R209+0x3100] ;  /* 0x00310000d138783b */ /* 0x000fe20000004200 */
[----:B------:R-:W-:Y:S02]  /*3d20*/  ISETP.GT.AND P0, PT, R61, 0x31, !P0 ;  /* 0x000000313d00780c */ /* 0x000fe40004704270 */
[----:B------:R-:W-:Y:S02]  /*3d30*/  FMNMX.FTZ R19, R154, R19, !PT ;  /* 0x000000139a137209 */ /* 0x000fe40007810000 */
[----:B------:R-:W-:Y:S02]  /*3d40*/  ISETP.LT.OR P0, PT, R43, 0x32, P0 ;  /* 0x000000322b00780c */ /* 0x000fe40000701670 */
[----:B------:R-:W-:-:S02]  /*3d50*/  FMNMX.FTZ R19, R156, R19, !PT ;  /* 0x000000139c137209 */ /* 0x000fc40007810000 */
        /* <DEDUP_REMOVED lines=20> */
[----:B------:R-:W-:Y:S01]  /*3ea0*/  ISETP.NE.AND P0, PT, R45, RZ, PT ;  /* 0x000000ff2d00720c */ /* 0x000fe20003f05270 */
[----:B------:R-:W-:Y:S03]  /*3eb0*/  LDSM.16.MT88.4 R68, [R212+0x100] ;  /* 0x00010000d444783b */ /* 0x000fe60000004200 */
        /* <DEDUP_REMOVED lines=8> */
[----:B------:R-:W-:Y:S02]  /*3f40*/  LDSM.16.MT88.4 R36, [R210+0x3900] ;  /* 0x00390000d224783b */ /* 0x000fe40000004200 */
        /* <DEDUP_REMOVED lines=8> */
[----:B------:R-:W-:Y:S01]  /*3fd0*/  LDSM.16.MT88.4 R32, [R209+0x3900] ;  /* 0x00390000d120783b */ /* 0x000fe20000004200 */
[----:B------:R-:W-:Y:S02]  /*3fe0*/  FMNMX.FTZ R0, R136, R19, !PT ;  /* 0x0000001388007209 */ /* 0x000fe40007810000 */
[----:B------:R-:W-:Y:S02]  /*3ff0*/  ISETP.GT.AND P0, PT, R61, 0x1, !P0 ;  /* 0x000000013d00780c */ /* 0x000fe40004704270 */
[----:B------:R-:W-:Y:S02]  /*4000*/  FMNMX.FTZ R0, R135, R0, !PT ;  /* 0x0000000087007209 */ /* 0x000fe40007810000 */
[----:B------:R-:W-:-:S03]  /*4010*/  ISETP.LT.OR P0, PT, R43, 0x2, P0 ;  /* 0x000000022b00780c */ /* 0x000fc60000701670 */
[----:B------:R-:W1:Y:S01]  /*4020*/  SHFL.BFLY PT, R19, R0, 0x2, 0x1f ;  /* 0x0c401f0000137f89 */ /* 0x000e6200000e0000 */
[----:B------:R-:W-:Y:S02]  /*4030*/  FSEL R11, R11, -INF , !P0 ;  /* 0xff8000000b0b7808 */ /* 0x000fe40004000000 */
[----:B------:R-:W-:-:S04]  /*4040*/  ISETP.NE.AND P0, PT, R28, RZ, PT ;  /* 0x000000ff1c00720c */ /* 0x000fc80003f05270 */
[----:B------:R-:W-:-:S04]  /*4050*/  ISETP.GT.AND P0, PT, R61, RZ, !P0 ;  /* 0x000000ff3d00720c */ /* 0x000fc80004704270 */
        /* <DEDUP_REMOVED lines=9> */
[----:B------:R-:W-:Y:S02]  /*40f0*/  FMNMX.FTZ R12, R21, R12, !PT ;  /* 0x0000000c150c7209 */ /* 0x000fe40007810000 */
[----:B------:R-:W-:Y:S02]  /*4100*/  ISETP.GT.AND P0, PT, R61, 0x59, !P2 ;  /* 0x000000593d00780c */ /* 0x000fe40005704270 */
[----:B------:R-:W-:Y:S02]  /*4110*/  FMNMX.FTZ R12, R23, R12, !PT ;  /* 0x0000000c170c7209 */ /* 0x000fe40007810000 */
[----:B------:R-:W-:-:S02]  /*4120*/  ISETP.LT.OR P0, PT, R43, 0x5a, P0 ;  /* 0x0000005a2b00780c */ /* 0x000fc40000701670 */
[----:B------:R-:W-:Y:S02]  /*4130*/  FMNMX.FTZ R12, R17, R12, !PT ;  /* 0x0000000c110c7209 */ /* 0x000fe40007810000 */
[----:B------:R-:W-:Y:S02]  /*4140*/  FSEL R128, R31, -INF , !P0 ;  /* 0xff8000001f807808 */ /* 0x000fe40004000000 */
[----:B------:R-:W-:Y:S01]  /*4150*/  FMNMX.FTZ R12, R9, R12, !PT ;  /* 0x0000000c090c7209 */ /* 0x000fe20007810000 */
[----:B------:R-:W-:Y:S01]  /*4160*/  LDSM.16.MT88.4 R28, [R212+0x900] ;  /* 0x00090000d41c783b */ /* 0x000fe20000004200 */
[----:B-1----:R-:W-:Y:S02]  /*4170*/  FMNMX.FTZ R22, R0, R19, !PT ;  /* 0x0000001300167209 */ /* 0x002fe40007810000 */
[----:B------:R-:W-:-:S04]  /*4180*/  FMNMX.FTZ R12, R123, R12, !PT ;  /* 0x0000000c7b0c7209 */ /* 0x000fc80007810000 */
        /* <DEDUP_REMOVED lines=14> */
[----:B------:R-:W-:Y:S02]  /*4270*/  FMNMX.FTZ R18, R128, R25, !PT ;  /* 0x0000001980127209 */ /* 0x000fe40007810000 */
        /* <DEDUP_REMOVED lines=15> */
[--C-:B------:R-:W-:Y:S02]  /*4370*/  FFMA.FTZ R3, R16, c[0x0][0x2d0], -R139.reuse ;  /* 0x0000b40010037a23 */ /* 0x100fe4000001088b */
[--C-:B------:R-:W-:Y:S01]  /*4380*/  FFMA.FTZ R46, R20, c[0x0][0x2d0], -R139.reuse ;  /* 0x0000b400142e7a23 */ /* 0x100fe2000001088b */
[----:B------:R-:W2:Y:S01]  /*4390*/  MUFU.EX2 R51, R51 ;  /* 0x0000003300337308 */ /* 0x000ea20000000800 */
[--C-:B------:R-:W-:Y:S01]  /*43a0*/  FFMA.FTZ R119, R134, c[0x0][0x2d0], -R139.reuse ;  /* 0x0000b40086777a23 */ /* 0x100fe2000001088b */
[----:B-1----:R-:W-:Y:S01]  /*43b0*/  FMNMX.FTZ R12, R12, R19, !PT ;  /* 0x000000130c0c7209 */ /* 0x002fe20007810000 */
[--C-:B------:R-:W-:Y:S02]  /*43c0*/  FFMA.FTZ R121, R132, c[0x0][0x2d0], -R139.reuse ;  /* 0x0000b40084797a23 */ /* 0x100fe4000001088b */
[--C-:B------:R-:W-:Y:S01]  /*43d0*/  FFMA.FTZ R120, R120, c[0x0][0x2d0], -R139.reuse ;  /* 0x0000b40078787a23 */ /* 0x100fe2000001088b */
[C---:B------:R-:W-:Y:S01]  /*43e0*/  FSETP.NEU.FTZ.AND P0, PT, R12.reuse, -INF , PT ;  /* 0xff8000000c00780b */ /* 0x040fe20003f1d000 */
[----:B------:R-:W-:Y:S01]  /*43f0*/  FMUL.FTZ R130, R12, c[0x0][0x2d0] ;  /* 0x0000b4000c827a20 */ /* 0x000fe20000410000 */
[----:B------:R-:W-:Y:S01]  /*4400*/  MUFU.EX2 R48, R48 ;  /* 0x0000003000307308 */ /* 0x000fe20000000800 */
[----:B------:R-:W-:-:S02]  /*4410*/  FFMA.FTZ R122, R122, c[0x0][0x2d0], -R139 ;  /* 0x0000b4007a7a7a23 */ /* 0x000fc4000001088b */
[--C-:B------:R-:W-:Y:S01]  /*4420*/  FFMA.FTZ R142, R142, c[0x0][0x2d0], -R139.reuse ;  /* 0x0000b4008e8e7a23 */ /* 0x100fe2000001088b */
[----:B------:R-:W-:Y:S01]  /*4430*/  FSEL R130, R130, RZ, P0 ;  /* 0x000000ff82827208 */ /* 0x000fe20000000000 */
[----:B------:R-:W-:Y:S01]  /*4440*/  FFMA.FTZ R148, R148, c[0x0][0x2d0], -R139 ;  /* 0x0000b40094947a23 */ /* 0x000fe2000001088b */
[----:B--2---:R-:W-:Y:S02]  /*4450*/  F2FP.BF16.PACK_AB R64, R51, R116 ;  /* 0x000000743340723e */ /* 0x004fe400000010ff */
[----:B------:R-:W1:Y:S01]  /*4460*/  MUFU.EX2 R47, R47 ;  /* 0x0000002f002f7308 */ /* 0x000e620000000800 */
[--C-:B------:R-:W-:Y:S02]  /*4470*/  FFMA.FTZ R117, R10, c[0x0][0x2d0], -R130.reuse ;  /* 0x0000b4000a757a23 */ /* 0x100fe40000010882 */
[--C-:B------:R-:W-:Y:S02]  /*4480*/  FFMA.FTZ R118, R11, c[0x0][0x2d0], -R130.reuse ;  /* 0x0000b4000b767a23 */ /* 0x100fe40000010882 */
[----:B------:R-:W-:-:S02]  /*4490*/  FFMA.FTZ R50, R7, c[0x0][0x2d0], -R130 ;  /* 0x0000b40007327a23 */ /* 0x000fc40000010882 */
[--C-:B------:R-:W-:Y:S01]  /*44a0*/  FFMA.FTZ R49, R27, c[0x0][0x2d0], -R130.reuse ;  /* 0x0000b4001b317a23 */ /* 0x100fe20000010882 */
[----:B------:R-:W2:Y:S01]  /*44b0*/  LDSM.16.MT88.4 R4, [R208+0x3100] ;  /* 0x00310000d004783b */ /* 0x000ea20000004200 */
[----:B------:R-:W-:Y:S01]  /*44c0*/  MUFU.EX2 R117, R117 ;  /* 0x0000007500757308 */ /* 0x000fe20000000800 */
[--C-:B------:R-:W-:Y:S02]  /*44d0*/  FFMA.FTZ R2, R17, c[0x0][0x2d0], -R130.reuse ;  /* 0x0000b40011027a23 */ /* 0x100fe40000010882 */
[----:B------:R-:W3:Y:S01]  /*44e0*/  LDSM.16.MT88.4 R16, [R208+0x900] ;  /* 0x00090000d010783b */ /* 0x000ee20000004200 */
[--C-:B------:R-:W-:Y:S02]  /*44f0*/  FFMA.FTZ R41, R9, c[0x0][0x2d0], -R130.reuse ;  /* 0x0000b40009297a23 */ /* 0x100fe40000010882 */
[--C-:B------:R-:W-:Y:S01]  /*4500*/  FFMA.FTZ R44, R21, c[0x0][0x2d0], -R130.reuse ;  /* 0x0000b400152c7a23 */ /* 0x100fe20000010882 */
[----:B-1----:R-:W-:Y:S01]  /*4510*/  F2FP.BF16.PACK_AB R66, R47, R48 ;  /* 0x000000302f42723e */ /* 0x002fe200000010ff */
[----:B------:R-:W1:Y:S01]  /*4520*/  MUFU.EX2 R118, R118 ;  /* 0x0000007600767308 */ /* 0x000e620000000800 */
[----:B------:R-:W4:Y:S01]  /*4530*/  LDSM.16.MT88.4 R8, [R212+0x3900] ;  /* 0x00390000d408783b */ /* 0x000f220000004200 */
[----:B------:R-:W-:-:S02]  /*4540*/  FFMA.FTZ R43, R23, c[0x0][0x2d0], -R130 ;  /* 0x0000b400172b7a23 */ /* 0x000fc40000010882 */
[--C-:B------:R-:W-:Y:S01]  /*4550*/  FFMA.FTZ R123, R123, c[0x0][0x2d0], -R130.reuse ;  /* 0x0000b4007b7b7a23 */ /* 0x100fe20000010882 */
[----:B------:R-:W5:Y:S01]  /*4560*/  LDSM.16.MT88.4 R24, [R210+0x900] ;  /* 0x00090000d218783b */ /* 0x000f620000004200 */
[--C-:B------:R-:W-:Y:S02]  /*4570*/  FFMA.FTZ R132, R143, c[0x0][0x2d0], -R130.reuse ;  /* 0x0000b4008f847a23 */ /* 0x100fe40000010882 */
[----:B------:R-:W-:Y:S01]  /*4580*/  MUFU.EX2 R50, R50 ;  /* 0x0000003200327308 */ /* 0x000fe20000000800 */
[----:B------:R-:W2:Y:S01]  /*4590*/  LDSM.16.MT88.4 R20, [R209+0x900] ;  /* 0x00090000d114783b */ /* 0x000ea20000004200 */
[--C-:B------:R-:W-:Y:S02]  /*45a0*/  FFMA.FTZ R131, R131, c[0x0][0x2d0], -R130.reuse ;  /* 0x0000b40083837a23 */ /* 0x100fe40000010882 */
[----:B------:R-:W-:Y:S02]  /*45b0*/  FFMA.FTZ R134, R141, c[0x0][0x2d0], -R130 ;  /* 0x0000b4008d867a23 */ /* 0x000fe40000010882 */
[----:B------:R-:W-:-:S02]  /*45c0*/  FFMA.FTZ R141, R160, c[0x0][0x2d0], -R139 ;  /* 0x0000b400a08d7a23 */ /* 0x000fc4000001088b */
[----:B------:R-:W3:Y:S01]  /*45d0*/  MUFU.EX2 R49, R49 ;  /* 0x0000003100317308 */ /* 0x000ee20000000800 */
[----:B-1----:R-:W-:Y:S01]  /*45e0*/  F2FP.BF16.PACK_AB R65, R118, R117 ;  /* 0x000000757641723e */ /* 0x002fe200000010ff */
[----:B------:R-:W-:Y:S02]  /*45f0*/  FFMA.FTZ R143, R152, c[0x0][0x2d0], -R139 ;  /* 0x0000b400988f7a23 */ /* 0x000fe4000001088b */
[--C-:B------:R-:W-:Y:S02]  /*4600*/  FFMA.FTZ R152, R163, c[0x0][0x2d0], -R130.reuse ;  /* 0x0000b400a3987a23 */ /* 0x100fe40000010882 */
[--C-:B------:R-:W-:Y:S02]  /*4610*/  FFMA.FTZ R153, R153, c[0x0][0x2d0], -R130.reuse ;  /* 0x0000b40099997a23 */ /* 0x100fe40000010882 */
[----:B------:R-:W-:Y:S01]  /*4620*/  MUFU.EX2 R46, R46 ;  /* 0x0000002e002e7308 */ /* 0x000fe20000000800 */
[--C-:B------:R-:W-:Y:S02]  /*4630*/  FFMA.FTZ R155, R155, c[0x0][0x2d0], -R130.reuse ;  /* 0x0000b4009b9b7a23 */ /* 0x100fe40000010882 */
[----:B------:R-:W-:-:S02]  /*4640*/  FFMA.FTZ R160, R161, c[0x0][0x2d0], -R130 ;  /* 0x0000b400a1a07a23 */ /* 0x000fc40000010882 */
[--C-:B------:R-:W-:Y:S02]  /*4650*/  FFMA.FTZ R161, R154, c[0x0][0x2d0], -R139.reuse ;  /* 0x0000b4009aa17a23 */ /* 0x100fe4000001088b */
[--C-:B------:R-:W-:Y:S01]  /*4660*/  FFMA.FTZ R163, R150, c[0x0][0x2d0], -R139.reuse ;  /* 0x0000b40096a37a23 */ /* 0x100fe2000001088b */
[----:B---3--:R-:W-:Y:S01]  /*4670*/  F2FP.BF16.PACK_AB R67, R49, R50 ;  /* 0x000000323143723e */ /* 0x008fe200000010ff */
[----:B------:R-:W1:Y:S01]  /*4680*/  MUFU.EX2 R45, R45 ;  /* 0x0000002d002d7308 */ /* 0x000e620000000800 */
[--C-:B------:R-:W-:Y:S02]  /*4690*/  FFMA.FTZ R154, R156, c[0x0][0x2d0], -R139.reuse ;  /* 0x0000b4009c9a7a23 */ /* 0x100fe4000001088b */
[--C-:B------:R-:W-:Y:S02]  /*46a0*/  FFMA.FTZ R150, R157, c[0x0][0x2d0], -R130.reuse ;  /* 0x0000b4009d967a23 */ /* 0x100fe40000010882 */
[----:B------:R-:W-:Y:S01]  /*46b0*/  FFMA.FTZ R158, R158, c[0x0][0x2d0], -R139 ;  /* 0x0000b4009e9e7a23 */ /* 0x000fe2000001088b */
[----:B------:R-:W-:Y:S01]  /*46c0*/  HMMA.16816.F32.BF16 R88, R64, R92, RZ ;  /* 0x0000005c4058723c */ /* 0x000fe200000418ff */
[--C-:B------:R-:W-:Y:S01]  /*46d0*/  FFMA.FTZ R157, R159, c[0x0][0x2d0], -R130.reuse ;  /* 0x0000b4009f9d7a23 */ /* 0x100fe20000010882 */
        /* <DEDUP_REMOVED lines=8> */
[----:B------:R-:W-:Y:S02]  /*4760*/  FFMA.FTZ R135, R135, c[0x0][0x2d0], -R139 ;  /* 0x0000b40087877a23 */ /* 0x000fe4000001088b */
[--C-:B------:R-:W-:Y:S01]  /*4770*/  FFMA.FTZ R137, R137, c[0x0][0x2d0], -R130.reuse ;  /* 0x0000b40089897a23 */ /* 0x100fe20000010882 */
[----:B------:R-:W-:Y:S01]  /*4780*/  HMMA.16816.F32.BF16 R96, R64, R100, RZ ;  /* 0x000000644060723c */ /* 0x000fe200000418ff */
[--C-:B------:R-:W-:Y:S01]  /*4790*/  FFMA.FTZ R138, R133, c[0x0][0x2d0], -R130.reuse ;  /* 0x0000b400858a7a23 */ /* 0x100fe20000010882 */
[----:B------:R-:W-:Y:S01]  /*47a0*/  MUFU.EX2 R44, R44 ;  /* 0x0000002c002c7308 */ /* 0x000fe20000000800 */
[----:B------:R-:W-:-:S02]  /*47b0*/  FFMA.FTZ R241, R128, c[0x0][0x2d0], -R130 ;  /* 0x0000b40080f17a23 */ /* 0x000fc40000010882 */
[----:B------:R-:W-:Y:S02]  /*47c0*/  FADD.FTZ R51, R116, R51 ;  /* 0x0000003374337221 */ /* 0x000fe40000010000 */
[----:B------:R-:W-:Y:S01]  /*47d0*/  FADD.FTZ R117, R117, R118 ;  /* 0x0000007675757221 */ /* 0x000fe20000010000 */
[C---:B------:R-:W-:Y:S01]  /*47e0*/  HMMA.16816.F32.BF16 R100, R64.reuse, R102, RZ ;  /* 0x000000664064723c */ /* 0x040fe200000418ff */
[----:B------:R-:W-:Y:S01]  /*47f0*/  FADD.FTZ R48, R48, R51 ;  /* 0x0000003330307221 */ /* 0x000fe20000010000 */
[----:B------:R-:W3:Y:S01]  /*4800*/  MUFU.EX2 R43, R43 ;  /* 0x0000002b002b7308 */ /* 0x000ee20000000800 */
[----:B------:R-:W-:Y:S02]  /*4810*/  FADD.FTZ R50, R50, R117 ;  /* 0x0000007532327221 */ /* 0x000fe40000010000 */
[----:B------:R-:W-:Y:S02]  /*4820*/  FADD.FTZ R47, R47, R48 ;  /* 0x000000302f2f7221 */ /* 0x000fe40000010000 */
[----:B------:R-:W-:Y:S01]  /*4830*/  FADD.FTZ R49, R49, R50 ;  /* 0x0000003231317221 */ /* 0x000fe20000010000 */
        /* <DEDUP_REMOVED lines=19> */
[----:B------:R-:W4:Y:S06]  /*4970*/  MUFU.EX2 R134, R134 ;  /* 0x0000008600867308 */ /* 0x000f2c0000000800 */
[C---:B--2---:R-:W-:Y:S02]  /*4980*/  HMMA.16816.F32.BF16 R60, R64.reuse, R4, RZ ;  /* 0x00000004403c723c */ /* 0x044fe400000418ff */
[----:B------:R-:W-:Y:S05]  /*4990*/  MUFU.EX2 R141, R141 ;  /* 0x0000008d008d7308 */ /* 0x000fea0000000800 */
[----:B-1----:R-:W-:Y:S01]  /*49a0*/  F2FP.BF16.PACK_AB R4, R45, R46 ;  /* 0x0000002e2d04723e */ /* 0x002fe200000010ff */
[----:B------:R-:W-:Y:S01]  /*49b0*/  HMMA.16816.F32.BF16 R64, R64, R6, RZ ;  /* 0x000000064040723c */ /* 0x000fe200000418ff */
[----:B---3--:R-:W-:Y:S01]  /*49c0*/  F2FP.BF16.PACK_AB R5, R43, R44 ;  /* 0x0000002c2b05723e */ /* 0x008fe200000010ff */
[----:B------:R-:W1:Y:S01]  /*49d0*/  MUFU.EX2 R142, R142 ;  /* 0x0000008e008e7308 */ /* 0x000e620000000800 */
[----:B------:R-:W-:-:S02]  /*49e0*/  FADD.FTZ R46, R46, R47 ;  /* 0x0000002f2e2e7221 */ /* 0x000fc40000010000 */
[----:B------:R-:W-:Y:S02]  /*49f0*/  FADD.FTZ R44, R44, R49 ;  /* 0x000000312c2c7221 */ /* 0x000fe40000010000 */
[----:B------:R-:W-:Y:S01]  /*4a00*/  F2FP.BF16.PACK_AB R6, R3, R42 ;  /* 0x0000002a0306723e */ /* 0x000fe200000010ff */
[----:B------:R-:W-:Y:S01]  /*4a10*/  FADD.FTZ R45, R45, R46 ;  /* 0x0000002e2d2d7221 */ /* 0x000fe20000010000 */
[----:B------:R-:W-:Y:S01]  /*4a20*/  F2FP.BF16.PACK_AB R7, R41, R2 ;  /* 0x000000022907723e */ /* 0x000fe200000010ff */
[----:B------:R-:W-:Y:S01]  /*4a30*/  MUFU.EX2 R148, R148 ;  /* 0x0000009400947308 */ /* 0x000fe20000000800 */
[----:B------:R-:W-:Y:S02]  /*4a40*/  FADD.FTZ R43, R43, R44 ;  /* 0x0000002c2b2b7221 */ /* 0x000fe40000010000 */
[----:B------:R-:W-:-:S03]  /*4a50*/  FADD.FTZ R42, R42, R45 ;  /* 0x0000002d2a2a7221 */ /* 0x000fc60000010000 */
[C---:B------:R-:W-:Y:S02]  /*4a60*/  HMMA.16816.F32.BF16 R88, R4.reuse, R16, R88 ;  /* 0x000000100458723c */ /* 0x040fe40000041858 */
[----:B------:R-:W2:Y:S06]  /*4a70*/  MUFU.EX2 R143, R143 ;  /* 0x0000008f008f7308 */ /* 0x000eac0000000800 */
[C---:B------:R-:W-:Y:S01]  /*4a80*/  HMMA.16816.F32.BF16 R92, R4.reuse, R18, R92 ;  /* 0x00000012045c723c */ /* 0x040fe2000004185c */
[----:B------:R-:W3:Y:S01]  /*4a90*/  LDSM.16.MT88.4 R16, [R208+0x3900] ;  /* 0x00390000d010783b */ /* 0x000ee20000004200 */
[----:B------:R-:W-:Y:S06]  /*4aa0*/  MUFU.EX2 R152, R152 ;  /* 0x0000009800987308 */ /* 0x000fec0000000800 */
[C---:B----4-:R-:W-:Y:S02]  /*4ab0*/  HMMA.16816.F32.BF16 R96, R4.reuse, R8, R96 ;  /* 0x000000080460723c */ /* 0x050fe40000041860 */
[----:B------:R-:W4:Y:S06]  /*4ac0*/  MUFU.EX2 R153, R153 ;  /* 0x0000009900997308 */ /* 0x000f2c0000000800 */
        /* <DEDUP_REMOVED lines=8> */
[C---:B-----5:R-:W-:Y:S02]  /*4b50*/  HMMA.16816.F32.BF16 R72, R4.reuse, R24, R72 ;  /* 0x000000180448723c */ /* 0x060fe40000041848 */
[----:B------:R-:W5:Y:S06]  /*4b60*/  MUFU.EX2 R161, R161 ;  /* 0x000000a100a17308 */ /* 0x000f6c0000000800 */
        /* <DEDUP_REMOVED lines=23> */
[----:B------:R-:W-:-:S02]  /*4ce0*/  F2FP.BF16.PACK_AB R4, R120, R119 ;  /* 0x000000777804723e */ /* 0x000fc400000010ff */
[----:B------:R-:W-:Y:S01]  /*4cf0*/  F2FP.BF16.PACK_AB R6, R121, R122 ;  /* 0x0000007a7906723e */ /* 0x000fe200000010ff */
[----:B------:R-:W2:Y:S01]  /*4d00*/  MUFU.EX2 R135, R135 ;  /* 0x0000008700877308 */ /* 0x000ea20000000800 */
[----:B------:R-:W-:Y:S02]  /*4d10*/  F2FP.BF16.PACK_AB R5, R132, R123 ;  /* 0x0000007b8405723e */ /* 0x000fe400000010ff */
[----:B------:R-:W-:-:S05]  /*4d20*/  F2FP.BF16.PACK_AB R7, R134, R131 ;  /* 0x000000838607723e */ /* 0x000fca00000010ff */
[----:B------:R-:W-:Y:S02]  /*4d30*/  MUFU.EX2 R137, R137 ;  /* 0x0000008900897308 */ /* 0x000fe40000000800 */
[C---:B-1----:R-:W-:Y:S06]  /*4d40*/  HMMA.16816.F32.BF16 R88, R4.reuse, R8, R88 ;  /* 0x000000080458723c */ /* 0x042fec0000041858 */
[----:B------:R-:W1:Y:S02]  /*4d50*/  MUFU.EX2 R138, R138 ;  /* 0x0000008a008a7308 */ /* 0x000e640000000800 */
[C---:B------:R-:W-:Y:S01]  /*4d60*/  HMMA.16816.F32.BF16 R92, R4.reuse, R10, R92 ;  /* 0x0000000a045c723c */ /* 0x040fe2000004185c */
[----:B------:R-:W1:Y:S05]  /*4d70*/  LDSM.16.MT88.4 R8, [R208+0x4100] ;  /* 0x00410000d008783b */ /* 0x000e6a0000004200 */
[----:B------:R-:W-:Y:S02]  /*4d80*/  MUFU.EX2 R241, R241 ;  /* 0x000000f100f17308 */ /* 0x000fe40000000800 */
[C---:B------:R-:W-:Y:S08]  /*4d90*/  HMMA.16816.F32.BF16 R72, R4.reuse, R24, R72 ;  /* 0x000000180448723c */ /* 0x040ff00000041848 */
[C---:B--2---:R-:W-:Y:S08]  /*4da0*/  HMMA.16816.F32.BF16 R96, R4.reuse, R16, R96 ;  /* 0x000000100460723c */ /* 0x044ff00000041860 */
[C---:B------:R-:W-:Y:S01]  /*4db0*/  HMMA.16816.F32.BF16 R100, R4.reuse, R18, R100 ;  /* 0x000000120464723c */ /* 0x040fe20000041864 */
[----:B------:R-:W2:Y:S07]  /*4dc0*/  LDSM.16.MT88.4 R16, [R208+0x1900] ;  /* 0x00190000d010783b */ /* 0x000eae0000004200 */
[C---:B------:R-:W-:Y:S01]  /*4dd0*/  HMMA.16816.F32.BF16 R76, R4.reuse, R26, R76 ;  /* 0x0000001a044c723c */ /* 0x040fe2000004184c */
[----:B------:R-:W-:Y:S07]  /*4de0*/  LDSM.16.MT88.4 R24, [R210+0x1900] ;  /* 0x00190000d218783b */ /* 0x000fee0000004200 */
[C---:B------:R-:W-:Y:S08]  /*4df0*/  HMMA.16816.F32.BF16 R112, R4.reuse, R28, R112 ;  /* 0x0000001c0470723c */ /* 0x040ff00000041870 */
[C---:B-1----:R-:W-:Y:S08]  /*4e00*/  HMMA.16816.F32.BF16 R60, R4.reuse, R8, R60 ;  /* 0x00000008043c723c */ /* 0x042ff0000004183c */
[C---:B------:R-:W-:Y:S01]  /*4e10*/  HMMA.16816.F32.BF16 R64, R4.reuse, R10, R64 ;  /* 0x0000000a0440723c */ /* 0x040fe20000041840 */
[----:B------:R-:W1:Y:S07]  /*4e20*/  LDSM.16.MT88.4 R8, [R212+0x4900] ;  /* 0x00490000d408783b */ /* 0x000e6e0000004200 */
[C---:B------:R-:W-:Y:S01]  /*4e30*/  HMMA.16816.F32.BF16 R68, R4.reuse, R30, R68 ;  /* 0x0000001e0444723c */ /* 0x040fe20000041844 */
[----:B------:R-:W-:Y:S07]  /*4e40*/  LDSM.16.MT88.4 R28, [R212+0x1900] ;  /* 0x00190000d41c783b */ /* 0x000fee0000004200 */
[C---:B------:R-:W-:Y:S08]  /*4e50*/  HMMA.16816.F32.BF16 R80, R4.reuse, R20, R80 ;  /* 0x000000140450723c */ /* 0x040ff00000041850 */
[C---:B------:R-:W-:Y:S01]  /*4e60*/  HMMA.16816.F32.BF16 R84, R4.reuse, R22, R84 ;  /* 0x000000160454723c */ /* 0x040fe20000041854 */
[----:B------:R-:W-:Y:S07]  /*4e70*/  LDSM.16.MT88.4 R20, [R209+0x1900] ;  /* 0x00190000d114783b */ /* 0x000fee0000004200 */
[C---:B------:R-:W-:Y:S08]  /*4e80*/  HMMA.16816.F32.BF16 R108, R4.reuse, R36, R108 ;  /* 0x00000024046c723c */ /* 0x040ff0000004186c */
[C---:B------:R-:W-:Y:S01]  /*4e90*/  HMMA.16816.F32.BF16 R104, R4.reuse, R38, R104 ;  /* 0x000000260468723c */ /* 0x040fe20000041868 */
[----:B------:R-:W1:Y:S07]  /*4ea0*/  LDSM.16.MT88.4 R36, [R210+0x4900] ;  /* 0x00490000d224783b */ /* 0x000e6e0000004200 */
[C---:B------:R-:W-:Y:S08]  /*4eb0*/  HMMA.16816.F32.BF16 R52, R4.reuse, R32, R52 ;  /* 0x000000200434723c */ /* 0x040ff00000041834 */
[----:B------:R-:W-:Y:S01]  /*4ec0*/  HMMA.16816.F32.BF16 R56, R4, R34, R56 ;  /* 0x000000220438723c */ /* 0x000fe20000041838 */
[----:B------:R-:W3:Y:S06]  /*4ed0*/  LDSM.16.MT88.4 R32, [R209+0x4900] ;  /* 0x00490000d120783b */ /* 0x000eec0000004200 */
[----:B------:R-:W-:-:S02]  /*4ee0*/  F2FP.BF16.PACK_AB R4, R142, R141 ;  /* 0x0000008d8e04723e */ /* 0x000fc400000010ff */
[----:B------:R-:W-:Y:S02]  /*4ef0*/  F2FP.BF16.PACK_AB R6, R143, R148 ;  /* 0x000000948f06723e */ /* 0x000fe400000010ff */
[----:B----4-:R-:W-:Y:S02]  /*4f00*/  F2FP.BF16.PACK_AB R5, R153, R152 ;  /* 0x000000989905723e */ /* 0x010fe400000010ff */
[----:B------:R-:W-:-:S07]  /*4f10*/  F2FP.BF16.PACK_AB R7, R160, R155 ;  /* 0x0000009ba007723e */ /* 0x000fce00000010ff */
[C---:B--2---:R-:W-:Y:S08]  /*4f20*/  HMMA.16816.F32.BF16 R88, R4.reuse, R16, R88 ;  /* 0x000000100458723c */ /* 0x044ff00000041858 */
[C---:B------:R-:W-:Y:S01]  /*4f30*/  HMMA.16816.F32.BF16 R92, R4.reuse, R18, R92 ;  /* 0x00000012045c723c */ /* 0x040fe2000004185c */
[----:B------:R-:W2:Y:S07]  /*4f40*/  LDSM.16.MT88.4 R16, [R208+0x4900] ;  /* 0x00490000d010783b */ /* 0x000eae0000004200 */
[C---:B-1----:R-:W-:Y:S08]  /*4f50*/  HMMA.16816.F32.BF16 R96, R4.reuse, R8, R96 ;  /* 0x000000080460723c */ /* 0x042ff00000041860 */
[C---:B------:R-:W-:Y:S01]  /*4f60*/  HMMA.16816.F32.BF16 R100, R4.reuse, R10, R100 ;  /* 0x0000000a0464723c */ /* 0x040fe20000041864 */
[----:B------:R-:W1:Y:S07]  /*4f70*/  LDSM.16.MT88.4 R8, [R208+0x2100] ;  /* 0x00210000d008783b */ /* 0x000e6e0000004200 */
[C---:B------:R-:W-:Y:S08]  /*4f80*/  HMMA.16816.F32.BF16 R72, R4.reuse, R24, R72 ;  /* 0x000000180448723c */ /* 0x040ff00000041848 */
[C---:B------:R-:W-:Y:S01]  /*4f90*/  HMMA.16816.F32.BF16 R76, R4.reuse, R26, R76 ;  /* 0x0000001a044c723c */ /* 0x040fe2000004184c */
[----:B------:R-:W4:Y:S07]  /*4fa0*/  LDSM.16.MT88.4 R24, [R210+0x2100] ;  /* 0x00210000d218783b */ /* 0x000f2e0000004200 */
[C---:B------:R-:W-:Y:S08]  /*4fb0*/  HMMA.16816.F32.BF16 R108, R4.reuse, R36, R108 ;  /* 0x00000024046c723c */ /* 0x040ff0000004186c */
[C---:B------:R-:W-:Y:S01]  /*4fc0*/  HMMA.16816.F32.BF16 R104, R4.reuse, R38, R104 ;  /* 0x000000260468723c */ /* 0x040fe20000041868 */
[----:B------:R-:W1:Y:S07]  /*4fd0*/  LDSM.16.MT88.4 R36, [R210+0x5100] ;  /* 0x00510000d224783b */ /* 0x000e6e0000004200 */
[C---:B------:R-:W-:Y:S08]  /*4fe0*/  HMMA.16816.F32.BF16 R112, R4.reuse, R28, R112 ;  /* 0x0000001c0470723c */ /* 0x040ff00000041870 */
[C---:B------:R-:W-:Y:S01]  /*4ff0*/  HMMA.16816.F32.BF16 R68, R4.reuse, R30, R68 ;  /* 0x0000001e0444723c */ /* 0x040fe20000041844 */
[----:B------:R-:W-:Y:S07]  /*5000*/  LDSM.16.MT88.4 R28, [R212+0x2100] ;  /* 0x00210000d41c783b */ /* 0x000fee0000004200 */
[C---:B------:R-:W-:Y:S08]  /*5010*/  HMMA.16816.F32.BF16 R80, R4.reuse, R20, R80 ;  /* 0x000000140450723c */ /* 0x040ff00000041850 */
[C---:B------:R-:W-:Y:S01]  /*5020*/  HMMA.16816.F32.BF16 R84, R4.reuse, R22, R84 ;  /* 0x000000160454723c */ /* 0x040fe20000041854 */
[----:B------:R-:W1:Y:S07]  /*5030*/  LDSM.16.MT88.4 R20, [R209+0x2100] ;  /* 0x00210000d114783b */ /* 0x000e6e0000004200 */
[C---:B---3--:R-:W-:Y:S08]  /*5040*/  HMMA.16816.F32.BF16 R52, R4.reuse, R32, R52 ;  /* 0x000000200434723c */ /* 0x048ff00000041834 */
[C---:B------:R-:W-:Y:S01]  /*5050*/  HMMA.16816.F32.BF16 R56, R4.reuse, R34, R56 ;  /* 0x000000220438723c */ /* 0x040fe20000041838 */
[----:B------:R-:W-:Y:S07]  /*5060*/  LDSM.16.MT88.4 R32, [R209+0x5100] ;  /* 0x00510000d120783b */ /* 0x000fee0000004200 */
[C---:B--2---:R-:W-:Y:S08]  /*5070*/  HMMA.16816.F32.BF16 R60, R4.reuse, R16, R60 ;  /* 0x00000010043c723c */ /* 0x044ff0000004183c */
[----:B------:R-:W-:Y:S01]  /*5080*/  HMMA.16816.F32.BF16 R64, R4, R18, R64 ;  /* 0x000000120440723c */ /* 0x000fe20000041840 */
[----:B------:R-:W2:Y:S06]  /*5090*/  LDSM.16.MT88.4 R16, [R212+0x5100] ;  /* 0x00510000d410783b */ /* 0x000eac0000004200 */
[----:B-----5:R-:W-:-:S02]  /*50a0*/  F2FP.BF16.PACK_AB R4, R161, R158 ;  /* 0x0000009ea104723e */ /* 0x020fc400000010ff */
[----:B------:R-:W-:Y:S02]  /*50b0*/  F2FP.BF16.PACK_AB R6, R163, R154 ;  /* 0x0000009aa306723e */ /* 0x000fe400000010ff */
[----:B------:R-:W-:Y:S02]  /*50c0*/  F2FP.BF16.PACK_AB R5, R157, R150 ;  /* 0x000000969d05723e */ /* 0x000fe400000010ff */
[----:B------:R-:W-:-:S07]  /*50d0*/  F2FP.BF16.PACK_AB R7, R156, R151 ;  /* 0x000000979c07723e */ /* 0x000fce00000010ff */
[C---:B-1----:R-:W-:Y:S08]  /*50e0*/  HMMA.16816.F32.BF16 R88, R4.reuse, R8, R88 ;  /* 0x000000080458723c */ /* 0x042ff00000041858 */
[C---:B------:R-:W-:Y:S01]  /*50f0*/  HMMA.16816.F32.BF16 R92, R4.reuse, R10, R92 ;  /* 0x0000000a045c723c */ /* 0x040fe2000004185c */
[----:B------:R-:W1:Y:S07]  /*5100*/  LDSM.16.MT88.4 R8, [R208+0x5100] ;  /* 0x00510000d008783b */ /* 0x000e6e0000004200 */
[C---:B----4-:R-:W-:Y:S08]  /*5110*/  HMMA.16816.F32.BF16 R72, R4.reuse, R24, R72 ;  /* 0x000000180448723c */ /* 0x050ff00000041848 */
[C---:B------:R-:W-:Y:S01]  /*5120*/  HMMA.16816.F32.BF16 R76, R4.reuse, R26, R76 ;  /* 0x0000001a044c723c */ /* 0x040fe2000004184c */
[----:B------:R-:W3:Y:S07]  /*5130*/  LDSM.16.MT88.4 R24, [R210+0x2900] ;  /* 0x00290000d218783b */ /* 0x000eee0000004200 */
[C---:B------:R-:W-:Y:S07]  /*5140*/  HMMA.16816.F32.BF16 R108, R4.reuse, R36, R108 ;  /* 0x00000024046c723c */ /* 0x040fee000004186c */
[----:B------:R-:W-:Y:S01]  /*5150*/  FFMA.FTZ R36, R129, c[0x0][0x2d0], -R130 ;  /* 0x0000b40081247a23 */ /* 0x000fe20000010882 */
[C---:B------:R-:W-:Y:S05]  /*5160*/  HMMA.16816.F32.BF16 R80, R4.reuse, R20, R80 ;  /* 0x000000140450723c */ /* 0x040fea0000041850 */
[----:B------:R-:W4:Y:S03]  /*5170*/  MUFU.EX2 R36, R36 ;  /* 0x0000002400247308 */ /* 0x000f260000000800 */
[C---:B------:R-:W-:Y:S01]  /*5180*/  HMMA.16816.F32.BF16 R84, R4.reuse, R22, R84 ;  /* 0x000000160454723c */ /* 0x040fe20000041854 */
[----:B------:R-:W5:Y:S07]  /*5190*/  LDSM.16.MT88.4 R20, [R209+0x2900] ;  /* 0x00290000d114783b */ /* 0x000f6e0000004200 */
        /* <DEDUP_REMOVED lines=8> */
[----:B------:R-:W1:Y:S07]  /*5220*/  LDSM.16.MT88.4 R28, [R212+0x2900] ;  /* 0x00290000d41c783b */ /* 0x000e6e0000004200 */
[C---:B------:R-:W-:Y:S08]  /*5230*/  HMMA.16816.F32.BF16 R104, R4.reuse, R38, R104 ;  /* 0x000000260468723c */ /* 0x040ff00000041868 */
[C---:B------:R-:W-:Y:S08]  /*5240*/  HMMA.16816.F32.BF16 R52, R4.reuse, R32, R52 ;  /* 0x000000200434723c */ /* 0x040ff00000041834 */
[----:B------:R-:W-:Y:S07]  /*5250*/  HMMA.16816.F32.BF16 R56, R4, R34, R56 ;  /* 0x000000220438723c */ /* 0x000fee0000041838 */
[----:B------:R-:W-:-:S02]  /*5260*/  F2FP.BF16.PACK_AB R4, R149, R140 ;  /* 0x0000008c9504723e */ /* 0x000fc400000010ff */
[----:B------:R-:W-:Y:S02]  /*5270*/  F2FP.BF16.PACK_AB R6, R135, R136 ;  /* 0x000000888706723e */ /* 0x000fe400000010ff */
[----:B------:R-:W-:Y:S02]  /*5280*/  F2FP.BF16.PACK_AB R5, R138, R137 ;  /* 0x000000898a05723e */ /* 0x000fe400000010ff */
[----:B----4-:R-:W-:-:S07]  /*5290*/  F2FP.BF16.PACK_AB R7, R241, R36 ;  /* 0x00000024f107723e */ /* 0x010fce00000010ff */
[C---:B---3--:R-:W-:Y:S07]  /*52a0*/  HMMA.16816.F32.BF16 R72, R4.reuse, R24, R72 ;  /* 0x000000180448723c */ /* 0x048fee0000041848 */
[----:B------:R-:W-:Y:S01]  /*52b0*/  FADD.FTZ R24, R2, R43 ;  /* 0x0000002b02187221 */ /* 0x000fe20000010000 */
[----:B-----5:R-:W-:Y:S01]  /*52c0*/  HMMA.16816.F32.BF16 R80, R4, R20, R80 ;  /* 0x000000140450723c */ /* 0x020fe20000041850 */
[----:B------:R-:W-:Y:S02]  /*52d0*/  FADD.FTZ R2, R3, R42 ;  /* 0x0000002a03027221 */ /* 0x000fe40000010000 */
[----:B------:R-:W-:-:S02]  /*52e0*/  FADD.FTZ R24, R41, R24 ;  /* 0x0000001829187221 */ /* 0x000fc40000010000 */
[----:B------:R-:W-:Y:S02]  /*52f0*/  FADD.FTZ R3, R119, R2 ;  /* 0x0000000277037221 */ /* 0x000fe40000010000 */
[----:B------:R-:W-:Y:S01]  /*5300*/  FADD.FTZ R123, R123, R24 ;  /* 0x000000187b7b7221 */ /* 0x000fe20000010000 */
[C---:B------:R-:W-:Y:S01]  /*5310*/  HMMA.16816.F32.BF16 R84, R4.reuse, R22, R84 ;  /* 0x000000160454723c */ /* 0x040fe20000041854 */
[----:B------:R-:W-:Y:S01]  /*5320*/  FADD.FTZ R3, R120, R3 ;  /* 0x0000000378037221 */ /* 0x000fe20000010000 */
[----:B------:R-:W3:Y:S01]  /*5330*/  LDSM.16.MT88.4 R20, [R210+0x5900] ;  /* 0x00590000d214783b */ /* 0x000ee20000004200 */
[----:B------:R-:W-:Y:S02]  /*5340*/  FADD.FTZ R132, R132, R123 ;  /* 0x0000007b84847221 */ /* 0x000fe40000010000 */
[----:B------:R-:W-:Y:S02]  /*5350*/  FADD.FTZ R2, R122, R3 ;  /* 0x000000037a027221 */ /* 0x000fe40000010000 */
[----:B------:R-:W-:Y:S01]  /*5360*/  FADD.FTZ R3, R131, R132 ;  /* 0x0000008483037221 */ /* 0x000fe20000010000 */
[----:B--2---:R-:W-:Y:S01]  /*5370*/  HMMA.16816.F32.BF16 R88, R4, R16, R88 ;  /* 0x000000100458723c */ /* 0x004fe20000041858 */
[----:B------:R-:W-:-:S02]  /*5380*/  FADD.FTZ R2, R121, R2 ;  /* 0x0000000279027221 */ /* 0x000fc40000010000 */
[----:B------:R-:W-:Y:S02]  /*5390*/  FADD.FTZ R3, R134, R3 ;  /* 0x0000000386037221 */ /* 0x000fe40000010000 */
[----:B------:R-:W-:Y:S02]  /*53a0*/  FADD.FTZ R141, R141, R2 ;  /* 0x000000028d8d7221 */ /* 0x000fe40000010000 */
[----:B------:R-:W-:Y:S01]  /*53b0*/  FADD.FTZ R2, R152, R3 ;  /* 0x0000000398027221 */ /* 0x000fe20000010000 */
[----:B------:R-:W-:Y:S01]  /*53c0*/  HMMA.16816.F32.BF16 R92, R4, R18, R92 ;  /* 0x00000012045c723c */ /* 0x000fe2000004185c */
[----:B------:R-:W2:Y:S01]  /*53d0*/  LDSM.16.MT88.4 R16, [R209+0x5900] ;  /* 0x00590000d110783b */ /* 0x000ea20000004200 */
[----:B------:R-:W-:Y:S02]  /*53e0*/  FADD.FTZ R3, R142, R141 ;  /* 0x0000008d8e037221 */ /* 0x000fe40000010000 */
[----:B------:R-:W-:Y:S02]  /*53f0*/  FADD.FTZ R2, R153, R2 ;  /* 0x0000000299027221 */ /* 0x000fe40000010000 */
[----:B------:R-:W-:-:S02]  /*5400*/  FADD.FTZ R148, R148, R3 ;  /* 0x0000000394947221 */ /* 0x000fc40000010000 */
[C---:B-1----:R-:W-:Y:S01]  /*5410*/  HMMA.16816.F32.BF16 R96, R4.reuse, R8, R96 ;  /* 0x000000080460723c */ /* 0x042fe20000041860 */
[----:B------:R-:W-:Y:S02]  /*5420*/  FADD.FTZ R3, R155, R2 ;  /* 0x000000029b037221 */ /* 0x000fe40000010000 */
[----:B------:R-:W-:Y:S02]  /*5430*/  FADD.FTZ R143, R143, R148 ;  /* 0x000000948f8f7221 */ /* 0x000fe40000010000 */
[----:B------:R-:W-:Y:S02]  /*5440*/  FADD.FTZ R3, R160, R3 ;  /* 0x00000003a0037221 */ /* 0x000fe40000010000 */
[----:B------:R-:W-:Y:S01]  /*5450*/  FADD.FTZ R158, R158, R143 ;  /* 0x0000008f9e9e7221 */ /* 0x000fe20000010000 */
[----:B------:R-:W-:Y:S01]  /*5460*/  HMMA.16816.F32.BF16 R100, R4, R10, R100 ;  /* 0x0000000a0464723c */ /* 0x000fe20000041864 */
[----:B------:R-:W1:Y:S01]  /*5470*/  LDSM.16.MT88.4 R8, [R208+0x5900] ;  /* 0x00590000d008783b */ /* 0x000e620000004200 */
[----:B------:R-:W-:-:S02]  /*5480*/  FADD.FTZ R2, R150, R3 ;  /* 0x0000000396027221 */ /* 0x000fc40000010000 */
[----:B------:R-:W-:Y:S02]  /*5490*/  FADD.FTZ R161, R161, R158 ;  /* 0x0000009ea1a17221 */ /* 0x000fe40000010000 */
[----:B------:R-:W-:Y:S02]  /*54a0*/  FADD.FTZ R2, R157, R2 ;  /* 0x000000029d027221 */ /* 0x000fe40000010000 */
[----:B------:R-:W-:Y:S01]  /*54b0*/  FADD.FTZ R154, R154, R161 ;  /* 0x000000a19a9a7221 */ /* 0x000fe20000010000 */
[----:B------:R-:W-:Y:S01]  /*54c0*/  HMMA.16816.F32.BF16 R112, R4, R28, R112 ;  /* 0x0000001c0470723c */ /* 0x000fe20000041870 */
[----:B------:R-:W-:Y:S02]  /*54d0*/  FADD.FTZ R151, R151, R2 ;  /* 0x0000000297977221 */ /* 0x000fe40000010000 */
[----:B------:R-:W-:Y:S02]  /*54e0*/  FADD.FTZ R163, R163, R154 ;  /* 0x0000009aa3a37221 */ /* 0x000fe40000010000 */
[----:B------:R-:W-:-:S02]  /*54f0*/  FADD.FTZ R156, R156, R151 ;  /* 0x000000979c9c7221 */ /* 0x000fc40000010000 */
[----:B------:R-:W-:Y:S01]  /*5500*/  @P4 IMAD.HI.U32 R2, R15, c[0x0][0x2c8], RZ ;  /* 0x0000b2000f024a27 */ /* 0x000fe200078e00ff */
[C---:B------:R-:W-:Y:S03]  /*5510*/  HMMA.16816.F32.BF16 R68, R4.reuse, R30, R68 ;  /* 0x0000001e0444723c */ /* 0x040fe60000041844 */
[----:B------:R-:W-:Y:S01]  /*5520*/  FADD.FTZ R140, R140, R163 ;  /* 0x000000a38c8c7221 */ /* 0x000fe20000010000 */
[----:B------:R-:W-:Y:S01]  /*5530*/  @P4 SHF.R.U32.HI R15, RZ, c[0x0][0x2cc], R2 ;  /* 0x0000b300ff0f4a19 */ /* 0x000fe20000011602 */
[----:B------:R-:W-:Y:S02]  /*5540*/  FADD.FTZ R137, R137, R156 ;  /* 0x0000009c89897221 */ /* 0x000fe40000010000 */
[----:B------:R-:W-:Y:S01]  /*5550*/  FADD.FTZ R149, R149, R140 ;  /* 0x0000008c95957221 */ /* 0x000fe20000010000 */
[----:B------:R-:W-:Y:S01]  /*5560*/  HMMA.16816.F32.BF16 R76, R4, R26, R76 ;  /* 0x0000001a044c723c */ /* 0x000fe2000004184c */
[----:B------:R-:W-:-:S02]  /*5570*/  FADD.FTZ R137, R138, R137 ;  /* 0x000000898a897221 */ /* 0x000fc40000010000 */
[----:B------:R-:W-:Y:S02]  /*5580*/  IMAD.IADD R14, R14, 0x1, R15 ;  /* 0x000000010e0e7824 */ /* 0x000fe400078e020f */
[----:B------:R-:W-:Y:S02]  /*5590*/  FADD.FTZ R136, R136, R149 ;  /* 0x0000009588887221 */ /* 0x000fe40000010000 */
[----:B------:R-:W-:Y:S01]  /*55a0*/  FADD.FTZ R36, R36, R137 ;  /* 0x0000008924247221 */ /* 0x000fe20000010000 */
[----:B---3--:R-:W-:Y:S01]  /*55b0*/  HMMA.16816.F32.BF16 R108, R4, R20, R108 ;  /* 0x00000014046c723c */ /* 0x008fe2000004186c */
[----:B------:R-:W-:Y:S01]  /*55c0*/  FADD.FTZ R242, R135, R136 ;  /* 0x0000008887f27221 */ /* 0x000fe20000010000 */
[----:B------:R-:W-:Y:S01]  /*55d0*/  IADD3 R3, R14, c[0x0][0x328], RZ ;  /* 0x0000ca000e037a10 */ /* 0x000fe20007ffe0ff */
[----:B------:R-:W-:-:S05]  /*55e0*/  FADD.FTZ R241, R241, R36 ;  /* 0x00000024f1f17221 */ /* 0x000fca0000010000 */
[C---:B------:R-:W-:Y:S08]  /*55f0*/  HMMA.16816.F32.BF16 R104, R4.reuse, R22, R104 ;  /* 0x000000160468723c */ /* 0x040ff00000041868 */
[C---:B--2---:R-:W-:Y:S08]  /*5600*/  HMMA.16816.F32.BF16 R52, R4.reuse, R16, R52 ;  /* 0x000000100434723c */ /* 0x044ff00000041834 */
[C---:B------:R-:W-:Y:S08]  /*5610*/  HMMA.16816.F32.BF16 R56, R4.reuse, R18, R56 ;  /* 0x000000120438723c */ /* 0x040ff00000041838 */
[C---:B-1----:R-:W-:Y:S08]  /*5620*/  HMMA.16816.F32.BF16 R60, R4.reuse, R8, R60 ;  /* 0x00000008043c723c */ /* 0x042ff0000004183c */
[----:B------:R-:W-:Y:S01]  /*5630*/  HMMA.16816.F32.BF16 R64, R4, R10, R64 ;  /* 0x0000000a0440723c */ /* 0x000fe20000041840 */
[----:B------:R-:W-:Y:S07]  /*5640*/  @!P3 BRA `(.L_x_251) ;  /* 0x000001100000b947 */ /* 0x000fee0003800000 */
[C---:B------:R-:W-:Y:S02]  /*5650*/  ISETP.GT.AND P0, PT, R14.reuse, RZ, PT ;  /* 0x000000ff0e00720c */ /* 0x040fe40003f04270 */
[----:B------:R-:W-:-:S11]  /*5660*/  IADD3 R2, R14, -0x1, RZ ;  /* 0xffffffff0e027810 */ /* 0x000fd60007ffe0ff */
[----:B------:R-:W-:Y:S05]  /*5670*/  @P0 BRA `(.L_x_252) ;  /* 0x0000007000000947 */ /* 0x000fea0003800000 */
[----:B------:R-:W-:Y:S02]  /*5680*/  IMAD.MOV.U32 R2, RZ, RZ, 0x1 ;  /* 0x00000001ff027424 */ /* 0x000fe400078e00ff */
[----:B------:R-:W-:-:S03]  /*5690*/  IMAD.MOV R14, RZ, RZ, -R14 ;  /* 0x000000ffff0e7224 */ /* 0x000fc600078e0a0e */
[----:B------:R-:W-:-:S13]  /*56a0*/  ISETP.NE.AND P0, PT, R2, c[0x0][0x32c], PT ;  /* 0x0000cb0002007a0c */ /* 0x000fda0003f05270 */
[----:B------:R-:W-:-:S05]  /*56b0*/  @P0 IMAD.HI.U32 R2, R14, c[0x0][0x330], RZ ;  /* 0x0000cc000e020a27 */ /* 0x000fca00078e00ff */
[----:B------:R-:W-:-:S04]  /*56c0*/  @P0 SHF.R.U32.HI R14, RZ, c[0x0][0x334], R2 ;  /* 0x0000cd00ff0e0a19 */ /* 0x000fc80000011602 */
[----:B------:R-:W-:Y:S01]  /*56d0*/  LOP3.LUT R2, RZ, R14, RZ, 0x33, !PT ;  /* 0x0000000eff027212 */ /* 0x000fe200078e33ff */
[----:B------:R-:W-:Y:S05]  /*56e0*/  BRA `(.L_x_253) ;  /* 0x0000004000007947 */ /* 0x000fea0003800000 */
.L_x_252:
[----:B------:R-:W-:-:S04]  /*56f0*/  MOV R4, 0x1 ;  /* 0x0000000100047802 */ /* 0x000fc80000000f00 */
[----:B------:R-:W-:-:S13]  /*5700*/  ISETP.NE.AND P0, PT, R4, c[0x0][0x32c], PT ;  /* 0x0000cb0004007a0c */ /* 0x000fda0003f05270 */
[----:B------:R-:W-:-:S05]  /*5710*/  @P0 IMAD.HI.U32 R4, R2, c[0x0][0x330], RZ ;  /* 0x0000cc0002040a27 */ /* 0x000fca00078e00ff */
[----:B------:R-:W-:Y:S02]  /*5720*/  @P0 SHF.R.U32.HI R2, RZ, c[0x0][0x334], R4 ;  /* 0x0000cd00ff020a19 */ /* 0x000fe40000011604 */
.L_x_253:
[----:B------:R-:W-:-:S05]  /*5730*/  MOV R5, c[0x0][0x32c] ;  /* 0x0000cb0000057a02 */ /* 0x000fca0000000f00 */
[----:B------:R-:W-:-:S05]  /*5740*/  IMAD R2, R2, R5, c[0x0][0x32c] ;  /* 0x0000cb0002027624 */ /* 0x000fca00078e0205 */
[----:B------:R-:W-:-:S05]  /*5750*/  IMNMX R3, R3, R2, PT ;  /* 0x0000000203037217 */ /* 0x000fca0003800200 */
.L_x_251:
[----:B------:R-:W-:-:S05]  /*5760*/  IMAD.HI R3, R3, 0x2aaaaaab, RZ ;  /* 0x2aaaaaab03037827 */ /* 0x000fca00078e02ff */
[----:B------:R-:W-:-:S04]  /*5770*/  SHF.R.U32.HI R2, RZ, 0x1f, R3 ;  /* 0x0000001fff027819 */ /* 0x000fc80000011603 */
[----:B------:R-:W-:-:S04]  /*5780*/  LEA.HI.SX32 R3, R3, R2, 0x1c ;  /* 0x0000000203037211 */ /* 0x000fc800078fe2ff */
[----:B------:R-:W-:-:S04]  /*5790*/  IMNMX R250, R216, R3, !PT ;  /* 0x00000003d8fa7217 */ /* 0x000fc80007800200 */
[----:B------:R-:W-:-:S13]  /*57a0*/  ISETP.GE.AND P0, PT, R169, R250, PT ;  /* 0x000000faa900720c */ /* 0x000fda0003f06270 */
        /* <DEDUP_REMOVED lines=8> */
.L_x_265:
[----:B------:R-:W-:Y:S04]  /*5830*/  DEPBAR.LE SB0, 0x0 ;  /* 0x000080000000791a */ /* 0x000fe80000000000 */
[----:B------:R-:W-:Y:S01]  /*5840*/  BAR.SYNC.DEFER_BLOCKING 0x0 ;  /* 0x0000000000007b1d */ /* 0x000fe20000010000 */
[----:B------:R-:W-:Y:S05]  /*5850*/  ISETP.GT.AND P0, PT, R216, R251, PT ;  /* 0x000000fbd800720c */ /* 0x000fea0003f04270 */
        /* <DEDUP_REMOVED lines=15> */
[----:B------:R-:W-:Y:S02]  /*5950*/  SHF.R.S32.HI R8, RZ, 0x1f, R221 ;  /* 0x0000001fff087819 */ /* 0x000fe400000114dd */
[----:B------:R-:W-:Y:S01]  /*5960*/  IADD3 R12, -R245, 0x10, RZ ;  /* 0x00000010f50c7810 */ /* 0x000fe20007ffe1ff */
[----:B------:R-:W-:Y:S02]  /*5970*/  IMAD R0, R0, c[0x0][0x208], RZ ;  /* 0x0000820000007a24 */ /* 0x000fe400078e02ff */
[----:B------:R-:W-:Y:S01]  /*5980*/  IMAD R8, R8, c[0x0][0x218], RZ ;  /* 0x0000860008087a24 */ /* 0x000fe200078e02ff */
[----:B------:R-:W-:Y:S01]  /*5990*/  LOP3.LUT R12, R12, 0xf, RZ, 0xc0, !PT ;  /* 0x0000000f0c0c7812 */ /* 0x000fe200078ec0ff */
[----:B------:R-:W-:Y:S02]  /*59a0*/  IMAD R0, R222, c[0x0][0x20c], R0 ;  /* 0x00008300de007a24 */ /* 0x000fe400078e0200 */
[----:B------:R-:W-:Y:S02]  /*59b0*/  IMAD R8, R221, c[0x0][0x21c], R8 ;  /* 0x00008700dd087a24 */ /* 0x000fe400078e0208 */
[----:B------:R-:W-:Y:S04]  /*59c0*/  IMAD.IADD R5, R5, 0x1, R0 ;  /* 0x0000000105057824 */ /* 0x000fe800078e0200 */
[----:B------:R-:W-:Y:S05]  /*59d0*/  IMAD.WIDE.U32 R4, R221, c[0x0][0x218], R4 ;  /* 0x00008600dd047a25 */ /* 0x000fea00078e0004 */
[----:B------:R-:W-:Y:S04]  /*59e0*/  IADD3 R6, P0, R232, R4, RZ ;  /* 0x00000004e8067210 */ /* 0x000fe80007f1e0ff */
[----:B------:R-:W-:Y:S02]  /*59f0*/  IADD3.X R5, R219, R5, R8, P0, !PT ;  /* 0x00000005db057210 */ /* 0x000fe400007fe408 */
[C---:B------:R-:W-:Y:S04]  /*5a00*/  LEA R4, P0, R6.reuse, c[0x0][0x1f8], 0x1 ;  /* 0x00007e0006047a11 */ /* 0x040fe800078008ff */
[----:B------:R-:W-:Y:S01]  /*5a10*/  LEA.HI.X R0, R6, c[0x0][0x1fc], R5, 0x1, P0 ;  /* 0x00007f0006007a11 */ /* 0x000fe200000f0c05 */
[----:B------:R-:W-:Y:S04]  /*5a20*/  SHFL.IDX PT, R7, R4, RZ, 0x181f ;  /* 0x00181fff04077589 */ /* 0x000fe800000e0000 */
[----:B------:R-:W2:Y:S04]  /*5a30*/  SHFL.IDX PT, R5, R4, 0x2, 0x181f ;  /* 0x00581f0004057f89 */ /* 0x000ea800000e0000 */
[----:B------:R-:W3:Y:S04]  /*5a40*/  SHFL.IDX PT, R6, R0, 0x2, 0x181f ;  /* 0x00581f0000067f89 */ /* 0x000ee800000e0000 */
[----:B------:R-:W5:Y:S04]  /*5a50*/  SHFL.IDX PT, R8, R0, RZ, 0x181f ;  /* 0x00181fff00087589 */ /* 0x000f6800000e0000 */
[----:B------:R-:W4:Y:S04]  /*5a60*/  SHFL.IDX PT, R9, R4, 0x1, 0x181f ;  /* 0x00381f0004097f89 */ /* 0x000f2800000e0000 */
[----:B------:R-:W1:Y:S01]  /*5a70*/  SHFL.IDX PT, R10, R0, 0x1, 0x181f ;  /* 0x00381f00000a7f89 */ /* 0x000e6200000e0000 */
[----:B--2---:R-:W-:Y:S04]  /*5a80*/  IADD3 R12, P2, P0, R12, R5, R246 ;  /* 0x000000050c0c7210 */ /* 0x004fe8000785e0f6 */
[----:B---3--:R-:W-:Y:S02]  /*5a90*/  IADD3.X R13, RZ, R6, R247, P2, P0 ;  /* 0x00000006ff0d7210 */ /* 0x008fe400017e04f7 */
[----:B------:R-:W-:Y:S02]  /*5aa0*/  IADD3 R14, P0, R7, R248, RZ ;  /* 0x000000f8070e7210 */ /* 0x000fe40007f1e0ff */
[----:B------:R-:W-:Y:S03]  /*5ab0*/  ISETP.GE.AND P2, PT, R225, c[0x0][0x1d4], PT ;  /* 0x00007500e1007a0c */ /* 0x000fe60003f46270 */
[C---:B-----5:R-:W-:Y:S01]  /*5ac0*/  IMAD.X R15, R8.reuse, 0x1, R249, P0 ;  /* 0x00000001080f7824 */ /* 0x060fe200000e06f9 */
[----:B------:R-:W-:Y:S05]  /*5ad0*/  IADD3 R16, P0, R7, R246, RZ ;  /* 0x000000f607107210 */ /* 0x000fea0007f1e0ff */
[----:B------:R-:W-:Y:S01]  /*5ae0*/  IMAD.X R17, R8, 0x1, R247, P0 ;  /* 0x0000000108117824 */ /* 0x000fe200000e06f7 */
[C---:B----4-:R-:W-:Y:S03]  /*5af0*/  IADD3 R18, P0, R9.reuse, R248, RZ ;  /* 0x000000f809127210 */ /* 0x050fe60007f1e0ff */
[----:B------:R2:W-:Y:S02]  /*5b00*/  LDGSTS.E.BYPASS.LTC128B.128 [R240], [R14.64], !P2 ;  /* 0x000000000ef07fae */ /* 0x0005e4000d101d46 */
[C---:B-1----:R-:W-:Y:S01]  /*5b10*/  IMAD.X R19, R10.reuse, 0x1, R249, P0 ;  /* 0x000000010a137824 */ /* 0x042fe200000e06f9 */
[----:B------:R-:W-:Y:S01]  /*5b20*/  IADD3 R8, P0, R9, R246, RZ ;  /* 0x000000f609087210 */ /* 0x000fe20007f1e0ff */
[----:B------:R2:W-:Y:S04]  /*5b30*/  LDGSTS.E.BYPASS.LTC128B.128 [R239], [R16.64], !P6 ;  /* 0x0000000010ef7fae */ /* 0x0005e8000f101d46 */
[----:B------:R2:W-:Y:S01]  /*5b40*/  LDGSTS.E.BYPASS.LTC128B.128 [R238], [R18.64], !P2 ;  /* 0x0000000012ee7fae */ /* 0x0005e2000d101d46 */
[----:B------:R-:W-:Y:S01]  /*5b50*/  IMAD.X R9, R10, 0x1, R247, P0 ;  /* 0x000000010a097824 */ /* 0x000fe200000e06f7 */
[----:B------:R-:W-:Y:S04]  /*5b60*/  IADD3 R10, P0, R5, R248, RZ ;  /* 0x000000f8050a7210 */ /* 0x000fe80007f1e0ff */
[----:B------:R2:W-:Y:S01]  /*5b70*/  LDGSTS.E.BYPASS.LTC128B.128 [R237], [R8.64], !P6 ;  /* 0x0000000008ed7fae */ /* 0x0005e2000f101d46 */
[----:B------:R-:W-:Y:S01]  /*5b80*/  IMAD.X R11, R6, 0x1, R249, P0 ;  /* 0x00000001060b7824 */ /* 0x000fe200000e06f9 */
[----:B------:R-:W-:Y:S04]  /*5b90*/  ISETP.NE.U32.AND P0, PT, R245, RZ, PT ;  /* 0x000000fff500720c */ /* 0x000fe80003f05070 */
[----:B------:R2:W-:Y:S09]  /*5ba0*/  LDGSTS.E.BYPASS.LTC128B.128 [R240+0x2000], [R10.64], !P2 ;  /* 0x020000000af07fae */ /* 0x0005f2000d101d46 */
[----:B------:R2:W-:Y:S02]  /*5bb0*/  LDGSTS.E.BYPASS.LTC128B.128.ZFILL [R240+0x5000], [R12.64], P0 ;  /* 0x050000000cf07fae */ /* 0x0005e40008141d46 */
.L_x_255:
[C---:B--23--:R-:W-:Y:S01]  /*5bc0*/  HMMA.16816.F32.BF16 R4, R124.reuse, R116, RZ ;  /* 0x000000747c04723c */ /* 0x04cfe200000418ff */
[----:B------:R-:W0:Y:S02]  /*5bd0*/  LDGDEPBAR ;  /* 0x00000000000079af */ /* 0x000e240000000000 */
[----:B------:R-:W-:Y:S05]  /*5be0*/  ISETP.GT.AND P0, PT, R251, R216, PT ;  /* 0x000000d8fb00720c */ /* 0x000fea0003f04270 */
        /* <DEDUP_REMOVED lines=134> */
[----:B------:R-:W-:Y:S01]  /*6450*/  IMAD R117, R251, 0x60, R227 ;  /* 0x00000060fb757824 */ /* 0x000fe200078e02e3 */
[----:B------:R-:W-:Y:S01]  /*6460*/  IADD3 R128, -R245, 0x10, RZ ;  /* 0x00000010f5807810 */ /* 0x000fe20007ffe1ff */
[----:B------:R-:W-:Y:S03]  /*6470*/  IMAD.MOV.U32 R221, RZ, RZ, RZ ;  /* 0x000000ffffdd7224 */ /* 0x000fe600078e00ff */
[----:B------:R-:W-:Y:S02]  /*6480*/  IADD3 R222, R117, -0x60, R224 ;  /* 0xffffffa075de7810 */ /* 0x000fe40007ffe0e0 */
[----:B------:R-:W-:Y:S03]  /*6490*/  LOP3.LUT R128, R128, 0xf, RZ, 0xc0, !PT ;  /* 0x0000000f80807812 */ /* 0x000fe600078ec0ff */
[----:B------:R-:W-:Y:S04]  /*64a0*/  @P5 IMAD.HI.U32 R116, R222, c[0x0][0x2bc], RZ ;  /* 0x0000af00de745a27 */ /* 0x000fe800078e00ff */
[----:B------:R-:W-:Y:S01]  /*64b0*/  IMAD.MOV.U32 R0, RZ, RZ, R222 ;  /* 0x000000ffff007224 */ /* 0x000fe200078e00de */
[----:B------:R-:W-:Y:S04]  /*64c0*/  @P5 SHF.R.U32.HI R0, RZ, c[0x0][0x2c0], R116 ;  /* 0x0000b000ff005a19 */ /* 0x000fe80000011674 */
[C---:B------:R-:W-:Y:S04]  /*64d0*/  @!P1 IADD3 R117, P0, R0.reuse, R230, RZ ;  /* 0x000000e600759210 */ /* 0x040fe80007f1e0ff */
[----:B------:R-:W-:Y:S02]  /*64e0*/  @!P1 LEA.HI.X.SX32 R116, R0, R215, 0x1, P0 ;  /* 0x000000d700749211 */ /* 0x000fe400000f0eff */
        /* <DEDUP_REMOVED lines=11> */
[----:B------:R-:W-:Y:S04]  /*65a0*/  IMAD.WIDE.U32 R118, R221, c[0x0][0x1f0], R118 ;  /* 0x00007c00dd767a25 */ /* 0x000fe800078e0076 */
[----:B------:R-:W-:Y:S01]  /*65b0*/  IMAD R117, R117, c[0x0][0x1f0], RZ ;  /* 0x00007c0075757a24 */ /* 0x000fe200078e02ff */
[----:B------:R-:W-:Y:S03]  /*65c0*/  IADD3 R118, P0, R234, R118, RZ ;  /* 0x00000076ea767210 */ /* 0x000fe60007f1e0ff */
[----:B------:R-:W-:Y:S05]  /*65d0*/  IMAD R117, R221, c[0x0][0x1f4], R117 ;  /* 0x00007d00dd757a24 */ /* 0x000fea00078e0275 */
[----:B------:R-:W-:Y:S02]  /*65e0*/  IADD3.X R117, R218, R119, R117, P0, !PT ;  /* 0x00000077da757210 */ /* 0x000fe400007fe475 */
[C---:B------:R-:W-:Y:S04]  /*65f0*/  LEA R116, P0, R118.reuse, c[0x0][0x1c8], 0x1 ;  /* 0x0000720076747a11 */ /* 0x040fe800078008ff */
[----:B------:R-:W-:Y:S01]  /*6600*/  LEA.HI.X R0, R118, c[0x0][0x1cc], R117, 0x1, P0 ;  /* 0x0000730076007a11 */ /* 0x000fe200000f0c75 */
[----:B------:R-:W-:Y:S04]  /*6610*/  SHFL.IDX PT, R119, R116, RZ, 0x181f ;  /* 0x00181fff74777589 */ /* 0x000fe800000e0000 */
[----:B------:R-:W1:Y:S04]  /*6620*/  SHFL.IDX PT, R117, R116, 0x2, 0x181f ;  /* 0x00581f0074757f89 */ /* 0x000e6800000e0000 */
[----:B------:R-:W2:Y:S04]  /*6630*/  SHFL.IDX PT, R118, R0, 0x2, 0x181f ;  /* 0x00581f0000767f89 */ /* 0x000ea800000e0000 */
[----:B------:R-:W3:Y:S04]  /*6640*/  SHFL.IDX PT, R120, R0, RZ, 0x181f ;  /* 0x00181fff00787589 */ /* 0x000ee800000e0000 */
[----:B------:R-:W4:Y:S04]  /*6650*/  SHFL.IDX PT, R121, R116, 0x1, 0x181f ;  /* 0x00381f0074797f89 */ /* 0x000f2800000e0000 */
[----:B------:R-:W5:Y:S01]  /*6660*/  SHFL.IDX PT, R122, R0, 0x1, 0x181f ;  /* 0x00381f00007a7f89 */ /* 0x000f6200000e0000 */
[----:B-1----:R-:W-:Y:S04]  /*6670*/  IADD3 R128, P2, P0, R128, R117, R246 ;  /* 0x0000007580807210 */ /* 0x002fe8000785e0f6 */
[----:B--2---:R-:W-:Y:S02]  /*6680*/  IADD3.X R129, RZ, R118, R247, P2, P0 ;  /* 0x00000076ff817210 */ /* 0x004fe400017e04f7 */
[----:B------:R-:W-:Y:S02]  /*6690*/  IADD3 R130, P0, R119, R248, RZ ;  /* 0x000000f877827210 */ /* 0x000fe40007f1e0ff */
[----:B------:R-:W-:Y:S03]  /*66a0*/  ISETP.GE.AND P2, PT, R225, c[0x0][0x1d4], PT ;  /* 0x00007500e1007a0c */ /* 0x000fe60003f46270 */
[C---:B---3--:R-:W-:Y:S01]  /*66b0*/  IMAD.X R131, R120.reuse, 0x1, R249, P0 ;  /* 0x0000000178837824 */ /* 0x048fe200000e06f9 */
[----:B------:R-:W-:Y:S05]  /*66c0*/  IADD3 R132, P0, R119, R246, RZ ;  /* 0x000000f677847210 */ /* 0x000fea0007f1e0ff */
[----:B------:R-:W-:Y:S01]  /*66d0*/  IMAD.X R133, R120, 0x1, R247, P0 ;  /* 0x0000000178857824 */ /* 0x000fe200000e06f7 */
[C---:B----4-:R-:W-:Y:S03]  /*66e0*/  IADD3 R134, P0, R121.reuse, R248, RZ ;  /* 0x000000f879867210 */ /* 0x050fe60007f1e0ff */
[----:B------:R1:W-:Y:S02]  /*66f0*/  LDGSTS.E.BYPASS.LTC128B.128 [R223+0x8100], [R130.64], !P2 ;  /* 0x0810000082df7fae */ /* 0x0003e4000d101d46 */
[C---:B-----5:R-:W-:Y:S01]  /*6700*/  IMAD.X R135, R122.reuse, 0x1, R249, P0 ;  /* 0x000000017a877824 */ /* 0x060fe200000e06f9 */
[----:B------:R-:W-:Y:S01]  /*6710*/  IADD3 R120, P0, R121, R246, RZ ;  /* 0x000000f679787210 */ /* 0x000fe20007f1e0ff */
[----:B------:R1:W-:Y:S04]  /*6720*/  LDGSTS.E.BYPASS.LTC128B.128 [R223+0xb100], [R132.64], !P6 ;  /* 0x0b10000084df7fae */ /* 0x0003e8000f101d46 */
[----:B------:R1:W-:Y:S01]  /*6730*/  LDGSTS.E.BYPASS.LTC128B.128 [R223+0x9100], [R134.64], !P2 ;  /* 0x0910000086df7fae */ /* 0x0003e2000d101d46 */
[----:B------:R-:W-:Y:S01]  /*6740*/  IMAD.X R121, R122, 0x1, R247, P0 ;  /* 0x000000017a797824 */ /* 0x000fe200000e06f7 */
[----:B------:R-:W-:Y:S04]  /*6750*/  IADD3 R122, P0, R117, R248, RZ ;  /* 0x000000f8757a7210 */ /* 0x000fe80007f1e0ff */
[----:B------:R1:W-:Y:S01]  /*6760*/  LDGSTS.E.BYPASS.LTC128B.128 [R223+0xc100], [R120.64], !P6 ;  /* 0x0c10000078df7fae */ /* 0x0003e2000f101d46 */
[----:B------:R-:W-:Y:S01]  /*6770*/  IMAD.X R123, R118, 0x1, R249, P0 ;  /* 0x00000001767b7824 */ /* 0x000fe200000e06f9 */
[----:B------:R-:W-:Y:S04]  /*6780*/  ISETP.NE.U32.AND P0, PT, R245, RZ, PT ;  /* 0x000000fff500720c */ /* 0x000fe80003f05070 */
[----:B------:R1:W-:Y:S09]  /*6790*/  LDGSTS.E.BYPASS.LTC128B.128 [R223+0xa100], [R122.64], !P2 ;  /* 0x0a1000007adf7fae */ /* 0x0003f2000d101d46 */
[----:B------:R1:W-:Y:S02]  /*67a0*/  LDGSTS.E.BYPASS.LTC128B.128.ZFILL [R223+0xd100], [R128.64], P0 ;  /* 0x0d10000080df7fae */ /* 0x0003e40008141d46 */
.L_x_256:
[----:B------:R-:W-:Y:S01]  /*67b0*/  @P4 IMAD.HI.U32 R0, R229, c[0x0][0x2c8], RZ ;  /* 0x0000b200e5004a27 */ /* 0x000fe200078e00ff */
[----:B------:R-:W0:Y:S03]  /*67c0*/  LDGDEPBAR ;  /* 0x00000000000079af */ /* 0x000e260000000000 */
[----:B-1----:R-:W-:Y:S01]  /*67d0*/  IMAD.MOV.U32 R121, RZ, RZ, R229 ;  /* 0x000000ffff797224 */ /* 0x002fe200078e00e5 */
[----:B------:R-:W-:Y:S01]  /*67e0*/  @P4 SHF.R.U32.HI R121, RZ, c[0x0][0x2cc], R0 ;  /* 0x0000b300ff794a19 */ /* 0x000fe20000011600 */
[----:B------:R-:W-:Y:S04]  /*67f0*/  IMAD R119, R251, -0x60, RZ ;  /* 0xffffffa0fb777824 */ /* 0x000fe800078e02ff */
[----:B------:R-:W1:Y:S01]  /*6800*/  SHFL.IDX PT, R118, R121, RZ, 0x1c1f ;  /* 0x001c1fff79767589 */ /* 0x000e6200000e0000 */
[----:B------:R-:W-:Y:S04]  /*6810*/  IADD3 R0, -R236, 0x1, R119 ;  /* 0x00000001ec007810 */ /* 0x000fe80007ffe177 */
[----:B------:R-:W-:Y:S04]  /*6820*/  IADD3 R0, -R226, R0, R217 ;  /* 0x00000000e2007210 */ /* 0x000fe80007ffe1d9 */
[C---:B------:R-:W-:Y:S02]  /*6830*/  IADD3 R117, R0.reuse, c[0x0][0x328], RZ ;  /* 0x0000ca0000757a10 */ /* 0x040fe40007ffe0ff */
[----:B------:R-:W-:Y:S03]  /*6840*/  IADD3 R0, R0, UR4, RZ ;  /* 0x0000000400007c10 */ /* 0x000fe6000fffe0ff */
[--C-:B-1----:R-:W-:Y:S02]  /*6850*/  IMAD.IADD R153, R117, 0x1, R118.reuse ;  /* 0x0000000175997824 */ /* 0x102fe400078e0276 */
[----:B------:R-:W-:Y:S01]  /*6860*/  IMAD.IADD R136, R0, 0x1, R118 ;  /* 0x0000000100887824 */ /* 0x000fe200078e0276 */
[----:B------:R-:W-:-:S05]  /*6870*/  @!P3 BRA `(.L_x_257) ;  /* 0x000001800000b947 */ /* 0x000fca0003800000 */
[----:B------:R-:W-:Y:S01]  /*6880*/  IADD3 R118, -R226, R217, R118 ;  /* 0x000000d9e2767210 */ /* 0x000fe20007ffe176 */
[----:B------:R-:W-:Y:S03]  /*6890*/  BSSY B0, `(.L_x_258) ;  /* 0x0000011000007945 */ /* 0x000fe60003800000 */
        /* <DEDUP_REMOVED lines=11> */
.L_x_259:
[----:B------:R-:W-:Y:S04]  /*6950*/  MOV R116, c[0x0][0x32c] ;  /* 0x0000cb0000747a02 */ /* 0x000fe80000000f00 */
[----:B------:R-:W-:Y:S11]  /*6960*/  ISETP.NE.AND P0, PT, R116, 0x1, PT ;  /* 0x000000017400780c */ /* 0x000ff60003f05270 */
[----:B------:R-:W-:Y:S02]  /*6970*/  @!UPT UIADD3 URZ, URZ, URZ, URZ ;  /* 0x0000003f3f3ff290 */ /* 0x000fe4000fffe03f */
[----:B------:R-:W-:Y:S05]  /*6980*/  @P0 IMAD.HI.U32 R116, R118, c[0x0][0x330], RZ ;  /* 0x0000cc0076740a27 */ /* 0x000fea00078e00ff */
[----:B------:R-:W-:Y:S02]  /*6990*/  @P0 SHF.R.U32.HI R118, RZ, c[0x0][0x334], R116 ;  /* 0x0000cd00ff760a19 */ /* 0x000fe40000011674 */
.L_x_260:
[----:B------:R-:W-:Y:S05]  /*69a0*/  BSYNC B0 ;  /* 0x0000000000007941 */ /* 0x000fea0003800000 */
.L_x_258:
[----:B------:R-:W-:Y:S04]  /*69b0*/  IMAD.IADD R123, R119, 0x1, -R236 ;  /* 0x00000001777b7824 */ /* 0x000fe800078e0aec */
[----:B------:R-:W-:Y:S05]  /*69c0*/  IMAD R123, R118, c[0x0][0x32c], R123 ;  /* 0x0000cb00767b7a24 */ /* 0x000fea00078e027b */
[----:B------:R-:W-:Y:S02]  /*69d0*/  IADD3 R116, R123, c[0x0][0x32c], RZ ;  /* 0x0000cb007b747a10 */ /* 0x000fe40007ffe0ff */
[----:B------:R-:W-:Y:S02]  /*69e0*/  IMNMX R136, R136, R123, !PT ;  /* 0x0000007b88887217 */ /* 0x000fe40007800200 */
[----:B------:R-:W-:Y:S02]  /*69f0*/  IMNMX R153, R153, R116, PT ;  /* 0x0000007499997217 */ /* 0x000fe40003800200 */
.L_x_257:
[C---:B------:R-:W-:Y:S02]  /*6a00*/  ISETP.GE.AND P0, PT, R119.reuse, 0x1, PT ;  /* 0x000000017700780c */ /* 0x040fe40003f06270 */
[----:B------:R-:W-:Y:S02]  /*6a10*/  ISETP.GE.AND P2, PT, R119, 0x2, PT ;  /* 0x000000027700780c */ /* 0x000fe40003f46270 */
[----:B------:R-:W-:Y:S02]  /*6a20*/  P2R R151, PR, RZ, 0x1 ;  /* 0x00000001ff977803 */ /* 0x000fe40000000000 */
[----:B------:R-:W-:Y:S02]  /*6a30*/  ISETP.GT.AND P0, PT, R136, RZ, !P0 ;  /* 0x000000ff8800720c */ /* 0x000fe40004704270 */
[----:B------:R-:W-:Y:S02]  /*6a40*/  P2R R149, PR, RZ, 0x4 ;  /* 0x00000004ff957803 */ /* 0x000fe40000000000 */
[----:B------:R-:W-:Y:S04]  /*6a50*/  ISETP.LT.OR P0, PT, R153, 0x1, P0 ;  /* 0x000000019900780c */ /* 0x000fe80000701670 */
[----:B------:R-:W-:Y:S02]  /*6a60*/  FSEL R120, R4, -INF , !P0 ;  /* 0xff80000004787808 */ /* 0x000fe40004000000 */
[C---:B------:R-:W-:Y:S02]  /*6a70*/  ISETP.GT.AND P0, PT, R136.reuse, 0x1, !P2 ;  /* 0x000000018800780c */ /* 0x040fe40005704270 */
[----:B------:R-:W-:Y:S02]  /*6a80*/  ISETP.GE.AND P2, PT, R119, 0x9, PT ;  /* 0x000000097700780c */ /* 0x000fe40003f46270 */
[----:B------:R-:W-:Y:S02]  /*6a90*/  ISETP.LT.OR P0, PT, R153, 0x2, P0 ;  /* 0x000000029900780c */ /* 0x000fe40000701670 */
[----:B------:R-:W-:Y:S02]  /*6aa0*/  P2R R148, PR, RZ, 0x4 ;  /* 0x00000004ff947803 */ /* 0x000fe40000000000 */
[----:B------:R-:W-:Y:S02]  /*6ab0*/  FSEL R118, R5, -INF , !P0 ;  /* 0xff80000005767808 */ /* 0x000fe40004000000 */
[----:B------:R-:W-:Y:S02]  /*6ac0*/  ISETP.GT.AND P0, PT, R136, 0x8, !P2 ;  /* 0x000000088800780c */ /* 0x000fe40005704270 */
[----:B------:R-:W-:Y:S02]  /*6ad0*/  ISETP.GE.AND P2, PT, R119, 0xa, PT ;  /* 0x0000000a7700780c */ /* 0x000fe40003f46270 */
[----:B------:R-:W-:Y:S02]  /*6ae0*/  ISETP.LT.OR P0, PT, R153, 0x9, P0 ;  /* 0x000000099900780c */ /* 0x000fe40000701670 */
[----:B------:R-:W-:Y:S02]  /*6af0*/  P2R R139, PR, RZ, 0x4 ;  /* 0x00000004ff8b7803 */ /* 0x000fe40000000000 */
[----:B------:R-:W-:Y:S02]  /*6b00*/  FSEL R116, R8, -INF , !P0 ;  /* 0xff80000008747808 */ /* 0x000fe40004000000 */
[C---:B------:R-:W-:Y:S02]  /*6b10*/  ISETP.GT.AND P0, PT, R136.reuse, 0x9, !P2 ;  /* 0x000000098800780c */ /* 0x040fe40005704270 */
[----:B------:R-:W-:Y:S02]  /*6b20*/  ISETP.GE.AND P2, PT, R119, 0x11, PT ;  /* 0x000000117700780c */ /* 0x000fe40003f46270 */
[----:B------:R-:W-:Y:S02]  /*6b30*/  ISETP.LT.OR P0, PT, R153, 0xa, P0 ;  /* 0x0000000a9900780c */ /* 0x000fe40000701670 */
[----:B------:R-:W-:Y:S02]  /*6b40*/  P2R R135, PR, RZ, 0x4 ;  /* 0x00000004ff877803 */ /* 0x000fe40000000000 */
[----:B------:R-:W-:Y:S02]  /*6b50*/  FSEL R8, R9, -INF , !P0 ;  /* 0xff80000009087808 */ /* 0x000fe40004000000 */
[----:B------:R-:W-:Y:S01]  /*6b60*/  ISETP.GT.AND P0, PT, R136, 0x10, !P2 ;  /* 0x000000108800780c */ /* 0x000fe20005704270 */
[----:B------:R-:W1:Y:S01]  /*6b70*/  SHFL.IDX PT, R9, R121, 0x1, 0x1c1f ;  /* 0x003c1f0079097f89 */ /* 0x000e6200000e0000 */
        /* <DEDUP_REMOVED lines=11> */
[----:B------:R-:W-:Y:S01]  /*6c30*/  ISETP.LT.OR P0, PT, R153, 0x19, P0 ;  /* 0x000000199900780c */ /* 0x000fe20000701670 */
[--C-:B-1----:R-:W-:Y:S01]  /*6c40*/  IMAD.IADD R117, R117, 0x1, R9.reuse ;  /* 0x0000000175757824 */ /* 0x102fe200078e0209 */
[----:B------:R-:W-:Y:S01]  /*6c50*/  P2R R132, PR, RZ, 0x4 ;  /* 0x00000004ff847803 */ /* 0x000fe20000000000 */
[----:B------:R-:W-:Y:S01]  /*6c60*/  IMAD.IADD R0, R0, 0x1, R9 ;  /* 0x0000000100007824 */ /* 0x000fe200078e0209 */
        /* <DEDUP_REMOVED lines=78> */
[C---:B------:R-:W-:Y:S04]  /*7150*/  ISETP.LT.OR P0, PT, R153.reuse, 0x59, P0 ;  /* 0x000000599900780c */ /* 0x040fe80000701670 */
[----:B------:R-:W-:Y:S02]  /*7160*/  FSEL R138, R48, -INF , !P0 ;  /* 0xff800000308a7808 */ /* 0x000fe40004000000 */
[----:B------:R-:W-:Y:S04]  /*7170*/  ISETP.GT.AND P0, PT, R136, 0x59, !P2 ;  /* 0x000000598800780c */ /* 0x000fe80005704270 */
[----:B------:R-:W-:Y:S04]  /*7180*/  ISETP.LT.OR P0, PT, R153, 0x5a, P0 ;  /* 0x0000005a9900780c */ /* 0x000fe80000701670 */
[----:B------:R-:W-:Y:S01]  /*7190*/  FSEL R136, R49, -INF , !P0 ;  /* 0xff80000031887808 */ /* 0x000fe20004000000 */
        /* <DEDUP_REMOVED lines=14> */
.L_x_263:
[----:B------:R-:W-:Y:S04]  /*7280*/  MOV R9, c[0x0][0x32c] ;  /* 0x0000cb0000097a02 */ /* 0x000fe80000000f00 */
[----:B------:R-:W-:Y:S11]  /*7290*/  ISETP.NE.AND P0, PT, R9, 0x1, PT ;  /* 0x000000010900780c */ /* 0x000ff60003f05270 */
[----:B------:R-:W-:Y:S02]  /*72a0*/  @!UPT UIADD3 URZ, URZ, URZ, URZ ;  /* 0x0000003f3f3ff290 */ /* 0x000fe4000fffe03f */
[----:B------:R-:W-:Y:S05]  /*72b0*/  @P0 IMAD.HI.U32 R9, R13, c[0x0][0x330], RZ ;  /* 0x0000cc000d090a27 */ /* 0x000fea00078e00ff */
[----:B------:R-:W-:Y:S02]  /*72c0*/  @P0 SHF.R.U32.HI R13, RZ, c[0x0][0x334], R9 ;  /* 0x0000cd00ff0d0a19 */ /* 0x000fe40000011609 */
.L_x_264:
[----:B------:R-:W-:Y:S05]  /*72d0*/  BSYNC B0 ;  /* 0x0000000000007941 */ /* 0x000fea0003800000 */
.L_x_262:
[----:B------:R-:W-:Y:S04]  /*72e0*/  IMAD.IADD R32, R119, 0x1, -R236 ;  /* 0x0000000177207824 */ /* 0x000fe800078e0aec */
[----:B------:R-:W-:Y:S05]  /*72f0*/  IMAD R32, R13, c[0x0][0x32c], R32 ;  /* 0x0000cb000d207a24 */ /* 0x000fea00078e0220 */
[----:B------:R-:W-:Y:S02]  /*7300*/  IADD3 R36, R32, c[0x0][0x32c], RZ ;  /* 0x0000cb0020247a10 */ /* 0x000fe40007ffe0ff */
[----:B------:R-:W-:Y:S02]  /*7310*/  IMNMX R0, R0, R32, !PT ;  /* 0x0000002000007217 */ /* 0x000fe40007800200 */
[----:B------:R-:W-:Y:S02]  /*7320*/  IMNMX R117, R117, R36, PT ;  /* 0x0000002475757217 */ /* 0x000fe40003800200 */
.L_x_261:
[----:B------:R-:W-:Y:S01]  /*7330*/  ISETP.NE.AND P0, PT, R151, RZ, PT ;  /* 0x000000ff9700720c */ /* 0x000fe20003f05270 */
[----:B------:R-:W-:Y:S03]  /*7340*/  IMAD.MOV.U32 R48, RZ, RZ, R17 ;  /* 0x000000ffff307224 */ /* 0x000fe600078e0011 */
[----:B------:R-:W-:Y:S04]  /*7350*/  ISETP.GT.AND P0, PT, R0, RZ, !P0 ;  /* 0x000000ff0000720c */ /* 0x000fe80004704270 */
[----:B------:R-:W-:Y:S04]  /*7360*/  ISETP.LT.OR P0, PT, R117, 0x1, P0 ;  /* 0x000000017500780c */ /* 0x000fe80000701670 */
[----:B------:R-:W-:Y:S02]  /*7370*/  FSEL R17, R6, -INF , !P0 ;  /* 0xff80000006117808 */ /* 0x000fe40004000000 */
[----:B------:R-:W-:Y:S02]  /*7380*/  ISETP.NE.AND P0, PT, R149, RZ, PT ;  /* 0x000000ff9500720c */ /* 0x000fe40003f05270 */
[----:B------:R-:W-:Y:S02]  /*7390*/  FMNMX.FTZ R6, R17, R2, !PT ;  /* 0x0000000211067209 */ /* 0x000fe40007810000 */
[----:B------:R-:W-:Y:S04]  /*73a0*/  ISETP.GT.AND P0, PT, R0, 0x1, !P0 ;  /* 0x000000010000780c */ /* 0x000fe80004704270 */
        /* <DEDUP_REMOVED lines=9> */
[C---:B------:R-:W-:Y:S04]  /*7440*/  ISETP.GT.AND P0, PT, R0.reuse, 0x9, !P0 ;  /* 0x000000090000780c */ /* 0x040fe80004704270 */
[----:B------:R-:W-:Y:S04]  /*7450*/  ISETP.LT.OR P0, PT, R117, 0xa, P0 ;  /* 0x0000000a7500780c */ /* 0x000fe80000701670 */
[----:B------:R-:W-:Y:S02]  /*7460*/  FSEL R11, R11, -INF , !P0 ;  /* 0xff8000000b0b7808 */ /* 0x000fe40004000000 */
[----:B------:R-:W-:Y:S02]  /*7470*/  ISETP.NE.AND P0, PT, R135, RZ, PT ;  /* 0x000000ff8700720c */ /* 0x000fe40003f05270 */
[----:B------:R-:W-:Y:S02]  /*7480*/  FMNMX.FTZ R7, R11, R6, !PT ;  /* 0x000000060b077209 */ /* 0x000fe40007810000 */
[----:B------:R-:W-:Y:S04]  /*7490*/  ISETP.GT.AND P0, PT, R0, 0x10, !P0 ;  /* 0x000000100000780c */ /* 0x000fe80004704270 */
[C---:B------:R-:W-:Y:S04]  /*74a0*/  ISETP.LT.OR P0, PT, R117.reuse, 0x11, P0 ;  /* 0x000000117500780c */ /* 0x040fe80000701670 */
        /* <DEDUP_REMOVED lines=11> */
[----:B------:R-:W-:Y:S04]  /*7560*/  ISETP.NE.AND P0, PT, R132, RZ, PT ;  /* 0x000000ff8400720c */ /* 0x000fe80003f05270 */
[C---:B------:R-:W-:Y:S04]  /*7570*/  ISETP.GT.AND P0, PT, R0.reuse, 0x19, !P0 ;  /* 0x000000190000780c */ /* 0x040fe80004704270 */
[----:B------:R-:W-:Y:S04]  /*7580*/  ISETP.LT.OR P0, PT, R117, 0x1a, P0 ;  /* 0x0000001a7500780c */ /* 0x000fe80000701670 */
[----:B------:R-:W-:Y:S02]  /*7590*/  FSEL R161, R19, -INF , !P0 ;  /* 0xff80000013a17808 */ /* 0x000fe40004000000 */
[----:B------:R-:W-:Y:S04]  /*75a0*/  ISETP.NE.AND P0, PT, R131, RZ, PT ;  /* 0x000000ff8300720c */ /* 0x000fe80003f05270 */
        /* <DEDUP_REMOVED lines=20> */
[----:B------:R-:W-:Y:S04]  /*76f0*/  ISETP.GT.AND P0, PT, R0, 0x31, !P0 ;  /* 0x000000310000780c */ /* 0x000fe80004704270 */
[----:B------:R-:W-:Y:S04]  /*7700*/  ISETP.LT.OR P0, PT, R117, 0x32, P0 ;  /* 0x000000327500780c */ /* 0x000fe80000701670 */
        /* <DEDUP_REMOVED lines=17> */
[----:B------:R-:W-:Y:S01]  /*7820*/  ISETP.NE.AND P0, PT, R20, RZ, PT ;  /* 0x000000ff1400720c */ /* 0x000fe20003f05270 */
[----:B------:R-:W-:Y:S03]  /*7830*/  LDSM.16.MT88.4 R36, [R208+0x100] ;  /* 0x00010000d024783b */ /* 0x000fe60000004200 */
[----:B------:R-:W-:Y:S04]  /*7840*/  ISETP.GT.AND P0, PT, R0, 0x48, !P0 ;  /* 0x000000480000780c */ /* 0x000fe80004704270 */
[C---:B------:R-:W-:Y:S01]  /*7850*/  ISETP.LT.OR P0, PT, R117.reuse, 0x49, P0 ;  /* 0x000000497500780c */ /* 0x040fe20000701670 */
[----:B------:R-:W-:Y:S03]  /*7860*/  LDSM.16.MT88.4 R20, [R210+0x100] ;  /* 0x00010000d214783b */ /* 0x000fe60000004200 */
        /* <DEDUP_REMOVED lines=9> */
[----:B------:R-:W-:Y:S02]  /*7900*/  ISETP.NE.AND P0, PT, R5, RZ, PT ;  /* 0x000000ff0500720c */ /* 0x000fe40003f05270 */
[----:B------:R-:W-:Y:S02]  /*7910*/  FMNMX.FTZ R5, R120, R3, !PT ;  /* 0x0000000378057209 */ /* 0x000fe40007810000 */
[----:B------:R-:W-:Y:S02]  /*7920*/  ISETP.GT.AND P0, PT, R0, 0x51, !P0 ;  /* 0x000000510000780c */ /* 0x000fe40004704270 */
[----:B------:R-:W-:Y:S02]  /*7930*/  FMNMX.FTZ R5, R118, R5, !PT ;  /* 0x0000000576057209 */ /* 0x000fe40007810000 */
[----:B------:R-:W-:Y:S02]  /*7940*/  ISETP.LT.OR P0, PT, R117, 0x52, P0 ;  /* 0x000000527500780c */ /* 0x000fe40000701670 */
[----:B------:R-:W-:Y:S02]  /*7950*/  FMNMX.FTZ R5, R116, R5, !PT ;  /* 0x0000000574057209 */ /* 0x000fe40007810000 */
[----:B------:R-:W-:Y:S02]  /*7960*/  FSEL R139, R47, -INF , !P0 ;  /* 0xff8000002f8b7808 */ /* 0x000fe40004000000 */
[----:B------:R-:W-:Y:S01]  /*7970*/  ISETP.NE.AND P0, PT, R4, RZ, PT ;  /* 0x000000ff0400720c */ /* 0x000fe20003f05270 */
[----:B------:R-:W-:Y:S01]  /*7980*/  LDSM.16.MT88.4 R44, [R212+0x3100] ;  /* 0x00310000d42c783b */ /* 0x000fe20000004200 */
[----:B------:R-:W-:Y:S02]  /*7990*/  FMNMX.FTZ R4, R8, R5, !PT ;  /* 0x0000000508047209 */ /* 0x000fe40007810000 */
[----:B------:R-:W-:Y:S02]  /*79a0*/  ISETP.GT.AND P0, PT, R0, 0x58, !P0 ;  /* 0x000000580000780c */ /* 0x000fe40004704270 */
[----:B------:R-:W-:Y:S02]  /*79b0*/  FMNMX.FTZ R5, R137, R4, !PT ;  /* 0x0000000489057209 */ /* 0x000fe40007810000 */
[----:B------:R-:W-:Y:S02]  /*79c0*/  ISETP.LT.OR P0, PT, R117, 0x59, P0 ;  /* 0x000000597500780c */ /* 0x000fe40000701670 */
[----:B------:R-:W-:Y:S02]  /*79d0*/  FMNMX.FTZ R4, R140, R5, !PT ;  /* 0x000000058c047209 */ /* 0x000fe40007810000 */
[----:B------:R-:W-:Y:S02]  /*79e0*/  FSEL R135, R50, -INF , !P0 ;  /* 0xff80000032877808 */ /* 0x000fe40004000000 */
[----:B------:R-:W-:Y:S02]  /*79f0*/  FMNMX.FTZ R4, R143, R4, !PT ;  /* 0x000000048f047209 */ /* 0x000fe40007810000 */
[----:B------:R-:W-:Y:S02]  /*7a00*/  ISETP.GT.AND P0, PT, R0, 0x59, !P2 ;  /* 0x000000590000780c */ /* 0x000fe40005704270 */
[----:B------:R-:W-:Y:S02]  /*7a10*/  FMNMX.FTZ R4, R48, R4, !PT ;  /* 0x0000000430047209 */ /* 0x000fe40007810000 */
[----:B------:R-:W-:Y:S02]  /*7a20*/  ISETP.LT.OR P0, PT, R117, 0x5a, P0 ;  /* 0x0000005a7500780c */ /* 0x000fe40000701670 */
[----:B------:R-:W-:Y:S02]  /*7a30*/  FMNMX.FTZ R5, R159, R4, !PT ;  /* 0x000000049f057209 */ /* 0x000fe40007810000 */
[----:B------:R-:W-:Y:S02]  /*7a40*/  FSEL R117, R51, -INF , !P0 ;  /* 0xff80000033757808 */ /* 0x000fe40004000000 */
[----:B------:R-:W-:Y:S04]  /*7a50*/  FMNMX.FTZ R5, R154, R5, !PT ;  /* 0x000000059a057209 */ /* 0x000fe80007810000 */
[----:B------:R-:W-:Y:S04]  /*7a60*/  FMNMX.FTZ R5, R158, R5, !PT ;  /* 0x000000059e057209 */ /* 0x000fe80007810000 */
[----:B------:R-:W-:Y:S04]  /*7a70*/  FMNMX.FTZ R5, R162, R5, !PT ;  /* 0x00000005a2057209 */ /* 0x000fe80007810000 */
[----:B------:R-:W-:Y:S04]  /*7a80*/  FMNMX.FTZ R4, R166, R5, !PT ;  /* 0x00000005a6047209 */ /* 0x000fe80007810000 */
        /* <DEDUP_REMOVED lines=19> */
[----:B------:R-:W-:Y:S03]  /*7bc0*/  FMNMX.FTZ R12, R252, R5, !PT ;  /* 0x00000005fc0c7209 */ /* 0x000fe60007810000 */
[----:B------:R-:W1:Y:S01]  /*7bd0*/  SHFL.BFLY PT, R5, R4, 0x2, 0x1f ;  /* 0x0c401f0004057f89 */ /* 0x000e6200000e0000 */
[----:B------:R-:W-:Y:S04]  /*7be0*/  FMNMX.FTZ R12, R171, R12, !PT ;  /* 0x0000000cab0c7209 */ /* 0x000fe80007810000 */
[----:B------:R-:W-:Y:S04]  /*7bf0*/  FMNMX.FTZ R12, R163, R12, !PT ;  /* 0x0000000ca30c7209 */ /* 0x000fe80007810000 */
[----:B------:R-:W-:Y:S04]  /*7c00*/  FMNMX.FTZ R12, R157, R12, !PT ;  /* 0x0000000c9d0c7209 */ /* 0x000fe80007810000 */
[----:B------:R-:W-:Y:S04]  /*7c10*/  FMNMX.FTZ R12, R155, R12, !PT ;  /* 0x0000000c9b0c7209 */ /* 0x000fe80007810000 */
[----:B------:R-:W-:Y:S04]  /*7c20*/  FMNMX.FTZ R12, R153, R12, !PT ;  /* 0x0000000c990c7209 */ /* 0x000fe80007810000 */
[----:B------:R-:W-:Y:S02]  /*7c30*/  FMNMX.FTZ R0, R149, R12, !PT ;  /* 0x0000000c95007209 */ /* 0x000fe40007810000 */
[----:B-1----:R-:W-:Y:S02]  /*7c40*/  FMNMX.FTZ R10, R4, R5, !PT ;  /* 0x00000005040a7209 */ /* 0x002fe40007810000 */
[----:B------:R-:W-:Y:S03]  /*7c50*/  FMNMX.FTZ R0, R139, R0, !PT ;  /* 0x000000008b007209 */ /* 0x000fe60007810000 */
[----:B------:R-:W1:Y:S01]  /*7c60*/  SHFL.BFLY PT, R15, R10, 0x1, 0x1f ;  /* 0x0c201f000a0f7f89 */ /* 0x000e6200000e0000 */
[----:B------:R-:W-:Y:S04]  /*7c70*/  FMNMX.FTZ R0, R135, R0, !PT ;  /* 0x0000000087007209 */ /* 0x000fe80007810000 */
[----:B------:R-:W-:Y:S05]  /*7c80*/  FMNMX.FTZ R6, R117, R0, !PT ;  /* 0x0000000075067209 */ /* 0x000fea0007810000 */
[----:B------:R-:W2:Y:S01]  /*7c90*/  SHFL.BFLY PT, R7, R6, 0x2, 0x1f ;  /* 0x0c401f0006077f89 */ /* 0x000ea200000e0000 */
[----:B-1----:R-:W-:Y:S04]  /*7ca0*/  FMNMX.FTZ R0, R10, R15, !PT ;  /* 0x0000000f0a007209 */ /* 0x002fe80007810000 */
[C---:B------:R-:W-:Y:S01]  /*7cb0*/  FSETP.NEU.FTZ.AND P0, PT, R0.reuse, -INF , PT ;  /* 0xff8000000000780b */ /* 0x040fe20003f1d000 */
[----:B------:R-:W-:Y:S01]  /*7cc0*/  FMUL.FTZ R151, R0, c[0x0][0x2d0] ;  /* 0x0000b40000977a20 */ /* 0x000fe20000410000 */
[----:B--2---:R-:W-:Y:S04]  /*7cd0*/  FMNMX.FTZ R5, R6, R7, !PT ;  /* 0x0000000706057209 */ /* 0x004fe80007810000 */
[----:B------:R-:W-:Y:S02]  /*7ce0*/  FSEL R151, R151, RZ, P0 ;  /* 0x000000ff97977208 */ /* 0x000fe40000000000 */
[----:B------:R-:W-:Y:S01]  /*7cf0*/  FSEL R6, R0, RZ, P0 ;  /* 0x000000ff00067208 */ /* 0x000fe20000000000 */
[----:B------:R-:W1:Y:S02]  /*7d00*/  SHFL.BFLY PT, R4, R5, 0x1, 0x1f ;  /* 0x0c201f0005047f89 */ /* 0x000e6400000e0000 */
[--C-:B------:R-:W-:Y:S02]  /*7d10*/  FFMA.FTZ R119, R118, c[0x0][0x2d0], -R151.reuse ;  /* 0x0000b40076777a23 */ /* 0x100fe40000010897 */
[----:B------:R-:W-:Y:S02]  /*7d20*/  FFMA.FTZ R118, R116, c[0x0][0x2d0], -R151 ;  /* 0x0000b40074767a23 */ /* 0x000fe40000010897 */
[----:B------:R-:W-:Y:S02]  /*7d30*/  FADD.FTZ R3, -R6, R3 ;  /* 0x0000000306037221 */ /* 0x000fe40000010100 */
[--C-:B------:R-:W-:Y:S01]  /*7d40*/  FFMA.FTZ R129, R8, c[0x0][0x2d0], -R151.reuse ;  /* 0x0000b40008817a23 */ /* 0x100fe20000010897 */
[----:B------:R-:W-:Y:S01]  /*7d50*/  MUFU.EX2 R119, R119 ;  /* 0x0000007700777308 */ /* 0x000fe20000000800 */
[--C-:B------:R-:W-:Y:S02]  /*7d60*/  FFMA.FTZ R128, R120, c[0x0][0x2d0], -R151.reuse ;  /* 0x0000b40078807a23 */ /* 0x100fe40000010897 */
[--C-:B------:R-:W-:Y:S02]  /*7d70*/  FFMA.FTZ R137, R137, c[0x0][0x2d0], -R151.reuse ;  /* 0x0000b40089897a23 */ /* 0x100fe40000010897 */
[--C-:B------:R-:W-:Y:S02]  /*7d80*/  FFMA.FTZ R140, R140, c[0x0][0x2d0], -R151.reuse ;  /* 0x0000b4008c8c7a23 */ /* 0x100fe40000010897 */
[--C-:B------:R-:W-:Y:S02]  /*7d90*/  FFMA.FTZ R143, R143, c[0x0][0x2d0], -R151.reuse ;  /* 0x0000b4008f8f7a23 */ /* 0x100fe40000010897 */
[--C-:B------:R-:W-:Y:S01]  /*7da0*/  FFMA.FTZ R159, R159, c[0x0][0x2d0], -R151.reuse ;  /* 0x0000b4009f9f7a23 */ /* 0x100fe20000010897 */
[----:B------:R-:W2:Y:S01]  /*7db0*/  MUFU.EX2 R128, R128 ;  /* 0x0000008000807308 */ /* 0x000ea20000000800 */
[--C-:B------:R-:W-:Y:S02]  /*7dc0*/  FFMA.FTZ R154, R154, c[0x0][0x2d0], -R151.reuse ;  /* 0x0000b4009a9a7a23 */ /* 0x100fe40000010897 */
[--C-:B------:R-:W-:Y:S01]  /*7dd0*/  FFMA.FTZ R158, R158, c[0x0][0x2d0], -R151.reuse ;  /* 0x0000b4009e9e7a23 */ /* 0x100fe20000010897 */
[----:B-1----:R-:W-:Y:S01]  /*7de0*/  FMNMX.FTZ R116, R4, R5, !PT ;  /* 0x0000000504747209 */ /* 0x002fe20007810000 */
[----:B------:R-:W-:Y:S02]  /*7df0*/  FMUL.FTZ R4, R3, c[0x0][0x2d0] ;  /* 0x0000b40003047a20 */ /* 0x000fe40000410000 */
[--C-:B------:R-:W-:Y:S01]  /*7e00*/  FFMA.FTZ R166, R166, c[0x0][0x2d0], -R151.reuse ;  /* 0x0000b400a6a67a23 */ /* 0x100fe20000010897 */
[C---:B------:R-:W-:Y:S01]  /*7e10*/  FSETP.NEU.FTZ.AND P0, PT, R116.reuse, -INF , PT ;  /* 0xff8000007400780b */ /* 0x040fe20003f1d000 */
[C---:B------:R-:W-:Y:S01]  /*7e20*/  FMUL.FTZ R134, R116.reuse, c[0x0][0x2d0] ;  /* 0x0000b40074867a20 */ /* 0x040fe20000410000 */
[----:B------:R-:W1:Y:S01]  /*7e30*/  MUFU.EX2 R3, R4 ;  /* 0x0000000400037308 */ /* 0x000e620000000800 */
[--C-:B------:R-:W-:Y:S01]  /*7e40*/  FFMA.FTZ R169, R169, c[0x0][0x2d0], -R151.reuse ;  /* 0x0000b400a9a97a23 */ /* 0x100fe20000010897 */
[----:B------:R-:W-:Y:S01]  /*7e50*/  FSEL R5, R116, RZ, P0 ;  /* 0x000000ff74057208 */ /* 0x000fe20000000000 */
[--C-:B------:R-:W-:Y:S01]  /*7e60*/  FFMA.FTZ R168, R168, c[0x0][0x2d0], -R151.reuse ;  /* 0x0000b400a8a87a23 */ /* 0x100fe20000010897 */
[----:B------:R-:W-:Y:S01]  /*7e70*/  FSEL R134, R134, RZ, P0 ;  /* 0x000000ff86867208 */ /* 0x000fe20000000000 */
[----:B------:R-:W-:Y:S01]  /*7e80*/  FFMA.FTZ R170, R170, c[0x0][0x2d0], -R151 ;  /* 0x0000b400aaaa7a23 */ /* 0x000fe20000010897 */
[----:B------:R-:W-:Y:S01]  /*7e90*/  ISETP.GT.AND P0, PT, R251, R250, PT ;  /* 0x000000fafb00720c */ /* 0x000fe20003f04270 */
[----:B------:R-:W-:Y:S02]  /*7ea0*/  FADD.FTZ R5, -R5, R2 ;  /* 0x0000000205057221 */ /* 0x000fe40000010100 */
[--C-:B------:R-:W-:Y:S01]  /*7eb0*/  FFMA.FTZ R132, R13, c[0x0][0x2d0], -R134.reuse ;  /* 0x0000b4000d847a23 */ /* 0x100fe20000010886 */
[----:B------:R-:W-:Y:S01]  /*7ec0*/  MUFU.EX2 R118, R118 ;  /* 0x0000007600767308 */ /* 0x000fe20000000800 */
[----:B------:R-:W3:Y:S01]  /*7ed0*/  LDSM.16.MT88.4 R12, [R212+0x100] ;  /* 0x00010000d40c783b */ /* 0x000ee20000004200 */
[--C-:B------:R-:W-:Y:S01]  /*7ee0*/  FFMA.FTZ R133, R17, c[0x0][0x2d0], -R134.reuse ;  /* 0x0000b40011857a23 */ /* 0x100fe20000010886 */
[----:B--2---:R-:W-:Y:S01]  /*7ef0*/  F2FP.BF16.PACK_AB R120, R119, R128 ;  /* 0x000000807778723e */ /* 0x004fe200000010ff */
[--C-:B------:R-:W-:Y:S02]  /*7f00*/  FFMA.FTZ R131, R9, c[0x0][0x2d0], -R134.reuse ;  /* 0x0000b40009837a23 */ /* 0x100fe40000010886 */
[--C-:B------:R-:W-:Y:S02]  /*7f10*/  FFMA.FTZ R130, R11, c[0x0][0x2d0], -R134.reuse ;  /* 0x0000b4000b827a23 */ /* 0x100fe40000010886 */
[----:B------:R-:W-:Y:S02]  /*7f20*/  FMUL.FTZ R2, R5, c[0x0][0x2d0] ;  /* 0x0000b40005027a20 */ /* 0x000fe40000410000 */
[----:B------:R-:W2:Y:S01]  /*7f30*/  MUFU.EX2 R129, R129 ;  /* 0x0000008100817308 */ /* 0x000ea20000000800 */
[--C-:B------:R-:W-:Y:S02]  /*7f40*/  FFMA.FTZ R165, R165, c[0x0][0x2d0], -R134.reuse ;  /* 0x0000b400a5a57a23 */ /* 0x100fe40000010886 */
[----:B------:R-:W-:Y:S02]  /*7f50*/  FFMA.FTZ R164, R164, c[0x0][0x2d0], -R134 ;  /* 0x0000b400a4a47a23 */ /* 0x000fe40000010886 */
[C---:B-1----:R-:W-:Y:S02]  /*7f60*/  FMUL.FTZ R4, R3.reuse, R112 ;  /* 0x0000007003047220 */ /* 0x042fe40000410000 */
[C---:B------:R-:W-:Y:S02]  /*7f70*/  FMUL.FTZ R5, R3.reuse, R113 ;  /* 0x0000007103057220 */ /* 0x040fe40000410000 */
[C---:B------:R-:W-:Y:S01]  /*7f80*/  FMUL.FTZ R8, R3.reuse, R68 ;  /* 0x0000004403087220 */ /* 0x040fe20000410000 */
[----:B------:R-:W1:Y:S01]  /*7f90*/  MUFU.EX2 R2, R2 ;  /* 0x0000000200027308 */ /* 0x000e620000000800 */
[C---:B------:R-:W-:Y:S02]  /*7fa0*/  FMUL.FTZ R9, R3.reuse, R69 ;  /* 0x0000004503097220 */ /* 0x040fe40000410000 */
[----:B------:R-:W-:Y:S02]  /*7fb0*/  IMAD.MOV.U32 R112, RZ, RZ, R31 ;  /* 0x000000ffff707224 */ /* 0x000fe400078e001f */
[----:B------:R-:W-:Y:S02]  /*7fc0*/  IMAD.MOV.U32 R113, RZ, RZ, R30 ;  /* 0x000000ffff717224 */ /* 0x000fe400078e001e */
[C---:B------:R-:W-:Y:S02]  /*7fd0*/  FMUL.FTZ R17, R3.reuse, R77 ;  /* 0x0000004d03117220 */ /* 0x040fe40000410000 */
[C---:B------:R-:W-:Y:S01]  /*7fe0*/  FMUL.FTZ R16, R3.reuse, R76 ;  /* 0x0000004c03107220 */ /* 0x040fe20000410000 */
[----:B------:R-:W-:Y:S01]  /*7ff0*/  MUFU.EX2 R133, R133 ;  /* 0x0000008500857308 */ /* 0x000fe20000000800 */
[C---:B------:R-:W-:Y:S02]  /*8000*/  FMUL.FTZ R24, R3.reuse, R84 ;  /* 0x0000005403187220 */ /* 0x040fe40000410000 */
[----:B------:R-:W-:Y:S01]  /*8010*/  FMUL.FTZ R25, R3, R85 ;  /* 0x0000005503197220 */ /* 0x000fe20000410000 */
[----:B--2---:R-:W-:Y:S01]  /*8020*/  F2FP.BF16.PACK_AB R122, R129, R118 ;  /* 0x00000076817a723e */ /* 0x004fe200000010ff */
[----:B------:R-:W-:Y:S02]  /*8030*/  IMAD.MOV.U32 R76, RZ, RZ, R32 ;  /* 0x000000ffff4c7224 */ /* 0x000fe400078e0020 */
[C---:B------:R-:W-:Y:S02]  /*8040*/  FMUL.FTZ R41, R3.reuse, R101 ;  /* 0x0000006503297220 */ /* 0x040fe40000410000 */
[C---:B------:R-:W-:Y:S01]  /*8050*/  FMUL.FTZ R49, R3.reuse, R105 ;  /* 0x0000006903317220 */ /* 0x040fe20000410000 */
[----:B------:R-:W2:Y:S01]  /*8060*/  MUFU.EX2 R132, R132 ;  /* 0x0000008400847308 */ /* 0x000ea20000000800 */
[C---:B------:R-:W-:Y:S02]  /*8070*/  FMUL.FTZ R32, R3.reuse, R92 ;  /* 0x0000005c03207220 */ /* 0x040fe40000410000 */
[--C-:B------:R-:W-:Y:S02]  /*8080*/  FFMA.FTZ R92, R112, c[0x0][0x2d0], -R134.reuse ;  /* 0x0000b400705c7a23 */ /* 0x100fe40000010886 */
[C---:B-1----:R-:W-:Y:S02]  /*8090*/  FMUL.FTZ R7, R2.reuse, R115 ;  /* 0x0000007302077220 */ /* 0x042fe40000410000 */
[C---:B------:R-:W-:Y:S02]  /*80a0*/  FMUL.FTZ R6, R2.reuse, R114 ;  /* 0x0000007202067220 */ /* 0x040fe40000410000 */
[C---:B------:R-:W-:Y:S01]  /*80b0*/  FMUL.FTZ R10, R2.reuse, R70 ;  /* 0x00000046020a7220 */ /* 0x040fe20000410000 */
[----:B------:R-:W-:Y:S01]  /*80c0*/  MUFU.EX2 R131, R131 ;  /* 0x0000008300837308 */ /* 0x000fe20000000800 */
[C---:B------:R-:W-:Y:S02]  /*80d0*/  FMUL.FTZ R11, R2.reuse, R71 ;  /* 0x00000047020b7220 */ /* 0x040fe40000410000 */
[----:B------:R-:W-:Y:S01]  /*80e0*/  IMAD.MOV.U32 R115, RZ, RZ, R29 ;  /* 0x000000ffff737224 */ /* 0x000fe200078e001d */
[----:B------:R-:W-:Y:S01]  /*80f0*/  LDSM.16.MT88.4 R68, [R210+0x3100] ;  /* 0x00310000d244783b */ /* 0x000fe20000004200 */
[C---:B------:R-:W-:Y:S02]  /*8100*/  FMUL.FTZ R18, R2.reuse, R78 ;  /* 0x0000004e02127220 */ /* 0x040fe40000410000 */
[C---:B------:R-:W-:Y:S02]  /*8110*/  FMUL.FTZ R19, R2.reuse, R79 ;  /* 0x0000004f02137220 */ /* 0x040fe40000410000 */
[C---:B------:R-:W-:Y:S01]  /*8120*/  FMUL.FTZ R26, R2.reuse, R86 ;  /* 0x00000056021a7220 */ /* 0x040fe20000410000 */
[----:B------:R-:W1:Y:S01]  /*8130*/  MUFU.EX2 R130, R130 ;  /* 0x0000008200827308 */ /* 0x000e620000000800 */
[C---:B------:R-:W-:Y:S01]  /*8140*/  FMUL.FTZ R27, R2.reuse, R87 ;  /* 0x00000057021b7220 */ /* 0x040fe20000410000 */
[----:B------:R-:W4:Y:S01]  /*8150*/  LDSM.16.MT88.4 R28, [R209+0x100] ;  /* 0x00010000d11c783b */ /* 0x000f220000004200 */
[----:B------:R-:W-:Y:S01]  /*8160*/  FMUL.FTZ R34, R2, R94 ;  /* 0x0000005e02227220 */ /* 0x000fe20000410000 */
[----:B--2---:R-:W-:Y:S01]  /*8170*/  F2FP.BF16.PACK_AB R121, R132, R133 ;  /* 0x000000858479723e */ /* 0x004fe200000010ff */
[C---:B------:R-:W-:Y:S02]  /*8180*/  FMUL.FTZ R35, R2.reuse, R95 ;  /* 0x0000005f02237220 */ /* 0x040fe40000410000 */
[C---:B------:R-:W-:Y:S02]  /*8190*/  FMUL.FTZ R42, R2.reuse, R102 ;  /* 0x00000066022a7220 */ /* 0x040fe40000410000 */
[C---:B------:R-:W-:Y:S01]  /*81a0*/  FMUL.FTZ R43, R2.reuse, R103 ;  /* 0x00000067022b7220 */ /* 0x040fe20000410000 */
[----:B------:R-:W-:Y:S01]  /*81b0*/  LDSM.16.MT88.4 R84, [R209+0x900] ;  /* 0x00090000d154783b */ /* 0x000fe20000004200 */
[C---:B------:R-:W-:Y:S01]  /*81c0*/  FMUL.FTZ R50, R2.reuse, R106 ;  /* 0x0000006a02327220 */ /* 0x040fe20000410000 */
[----:B------:R-:W-:Y:S01]  /*81d0*/  MUFU.EX2 R137, R137 ;  /* 0x0000008900897308 */ /* 0x000fe20000000800 */
[----:B------:R-:W-:Y:S02]  /*81e0*/  FMUL.FTZ R51, R2, R107 ;  /* 0x0000006b02337220 */ /* 0x000fe40000410000 */
[----:B------:R-:W-:Y:S02]  /*81f0*/  IMAD.MOV.U32 R114, RZ, RZ, R33 ;  /* 0x000000ffff727224 */ /* 0x000fe400078e0021 */
[----:B------:R-:W-:Y:S02]  /*8200*/  FMUL.FTZ R33, R3, R93 ;  /* 0x0000005d03217220 */ /* 0x000fe40000410000 */
[--C-:B------:R-:W-:Y:S02]  /*8210*/  FFMA.FTZ R93, R113, c[0x0][0x2d0], -R134.reuse ;  /* 0x0000b400715d7a23 */ /* 0x100fe40000010886 */
[C---:B------:R-:W-:Y:S01]  /*8220*/  FMUL.FTZ R40, R3.reuse, R100 ;  /* 0x0000006403287220 */ /* 0x040fe20000410000 */
[----:B------:R-:W2:Y:S01]  /*8230*/  MUFU.EX2 R140, R140 ;  /* 0x0000008c008c7308 */ /* 0x000ea20000000800 */
[C---:B------:R-:W-:Y:S01]  /*8240*/  FMUL.FTZ R52, R3.reuse, R52 ;  /* 0x0000003403347220 */ /* 0x040fe20000410000 */
[----:B-1----:R-:W-:Y:S01]  /*8250*/  F2FP.BF16.PACK_AB R123, R130, R131 ;  /* 0x00000083827b723e */ /* 0x002fe200000010ff */
[C---:B------:R-:W-:Y:S02]  /*8260*/  FMUL.FTZ R53, R3.reuse, R53 ;  /* 0x0000003503357220 */ /* 0x040fe40000410000 */
[C---:B------:R-:W-:Y:S02]  /*8270*/  FMUL.FTZ R54, R2.reuse, R54 ;  /* 0x0000003602367220 */ /* 0x040fe40000410000 */
[C---:B------:R-:W-:Y:S02]  /*8280*/  FMUL.FTZ R55, R2.reuse, R55 ;  /* 0x0000003702377220 */ /* 0x040fe40000410000 */
[C---:B---3--:R-:W-:Y:S01]  /*8290*/  HMMA.16816.F32.BF16 R4, R120.reuse, R12, R4 ;  /* 0x0000000c7804723c */ /* 0x048fe20000041804 */
[----:B------:R-:W-:Y:S04]  /*82a0*/  MUFU.EX2 R100, R93 ;  /* 0x0000005d00647308 */ /* 0x000fe80000000800 */
[C---:B------:R-:W-:Y:S02]  /*82b0*/  FMUL.FTZ R56, R3.reuse, R56 ;  /* 0x0000003803387220 */ /* 0x040fe40000410000 */
[C---:B------:R-:W-:Y:S01]  /*82c0*/  FMUL.FTZ R12, R3.reuse, R72 ;  /* 0x00000048030c7220 */ /* 0x040fe20000410000 */
[C---:B------:R-:W-:Y:S03]  /*82d0*/  HMMA.16816.F32.BF16 R8, R120.reuse, R14, R8 ;  /* 0x0000000e7808723c */ /* 0x040fe60000041808 */
[----:B------:R-:W-:Y:S01]  /*82e0*/  MUFU.EX2 R143, R143 ;  /* 0x0000008f008f7308 */ /* 0x000fe20000000800 */
[C---:B------:R-:W-:Y:S02]  /*82f0*/  FMUL.FTZ R13, R3.reuse, R73 ;  /* 0x00000049030d7220 */ /* 0x040fe40000410000 */
[C---:B------:R-:W-:Y:S02]  /*8300*/  FMUL.FTZ R57, R3.reuse, R57 ;  /* 0x0000003903397220 */ /* 0x040fe40000410000 */
[C---:B------:R-:W-:Y:S04]  /*8310*/  FMUL.FTZ R14, R2.reuse, R74 ;  /* 0x0000004a020e7220 */ /* 0x040fe80000410000 */
[C---:B------:R-:W-:Y:S01]  /*8320*/  FMUL.FTZ R15, R2.reuse, R75 ;  /* 0x0000004b020f7220 */ /* 0x040fe20000410000 */
[----:B------:R-:W-:Y:S01]  /*8330*/  MUFU.EX2 R159, R159 ;  /* 0x0000009f009f7308 */ /* 0x000fe20000000800 */
[----:B------:R-:W1:Y:S01]  /*8340*/  LDSM.16.MT88.4 R72, [R209+0x3100] ;  /* 0x00310000d148783b */ /* 0x000e620000004200 */
[C---:B------:R-:W-:Y:S02]  /*8350*/  FMUL.FTZ R58, R2.reuse, R58 ;  /* 0x0000003a023a7220 */ /* 0x040fe40000410000 */
[C---:B------:R-:W-:Y:S02]  /*8360*/  FMUL.FTZ R59, R2.reuse, R59 ;  /* 0x0000003b023b7220 */ /* 0x040fe40000410000 */
        /* <DEDUP_REMOVED lines=11> */
[----:B------:R-:W-:Y:S01]  /*8420*/  LDSM.16.MT88.4 R80, [R212+0x900] ;  /* 0x00090000d450783b */ /* 0x000fe20000004200 */
[C---:B------:R-:W-:Y:S02]  /*8430*/  FMUL.FTZ R63, R2.reuse, R63 ;  /* 0x0000003f023f7220 */ /* 0x040fe40000410000 */
[C---:B------:R-:W-:Y:S01]  /*8440*/  FMUL.FTZ R64, R3.reuse, R64 ;  /* 0x0000004003407220 */ /* 0x040fe20000410000 */
[----:B------:R-:W-:Y:S01]  /*8450*/  MUFU.EX2 R165, R165 ;  /* 0x000000a500a57308 */ /* 0x000fe20000000800 */
[C---:B----4-:R-:W-:Y:S03]  /*8460*/  HMMA.16816.F32.BF16 R20, R120.reuse, R28, R20 ;  /* 0x0000001c7814723c */ /* 0x050fe60000041814 */
[C---:B------:R-:W-:Y:S02]  /*8470*/  FMUL.FTZ R65, R3.reuse, R65 ;  /* 0x0000004103417220 */ /* 0x040fe40000410000 */
[C---:B------:R-:W-:Y:S02]  /*8480*/  FMUL.FTZ R66, R2.reuse, R66 ;  /* 0x0000004202427220 */ /* 0x040fe40000410000 */
[C---:B------:R-:W-:Y:S01]  /*8490*/  FMUL.FTZ R28, R3.reuse, R88 ;  /* 0x00000058031c7220 */ /* 0x040fe20000410000 */
[C---:B------:R-:W-:Y:S01]  /*84a0*/  HMMA.16816.F32.BF16 R24, R120.reuse, R30, R24 ;  /* 0x0000001e7818723c */ /* 0x040fe20000041818 */
[----:B------:R-:W-:Y:S03]  /*84b0*/  MUFU.EX2 R164, R164 ;  /* 0x000000a400a47308 */ /* 0x000fe60000000800 */
[----:B------:R-:W-:Y:S02]  /*84c0*/  FMUL.FTZ R29, R3, R89 ;  /* 0x00000059031d7220 */ /* 0x000fe40000410000 */
[C---:B------:R-:W-:Y:S02]  /*84d0*/  FMUL.FTZ R67, R2.reuse, R67 ;  /* 0x0000004302437220 */ /* 0x040fe40000410000 */
[C---:B------:R-:W-:Y:S03]  /*84e0*/  FMUL.FTZ R30, R2.reuse, R90 ;  /* 0x0000005a021e7220 */ /* 0x040fe60000410000 */
[----:B------:R-:W-:Y:S01]  /*84f0*/  MUFU.EX2 R166, R166 ;  /* 0x000000a600a67308 */ /* 0x000fe20000000800 */
[----:B------:R-:W-:Y:S02]  /*8500*/  FMUL.FTZ R31, R2, R91 ;  /* 0x0000005b021f7220 */ /* 0x000fe40000410000 */
[----:B------:R-:W-:Y:S01]  /*8510*/  LDSM.16.MT88.4 R88, [R208+0x900] ;  /* 0x00090000d058783b */ /* 0x000fe20000004200 */
[--C-:B------:R-:W-:Y:S02]  /*8520*/  FFMA.FTZ R167, R167, c[0x0][0x2d0], -R134.reuse ;  /* 0x0000b400a7a77a23 */ /* 0x100fe40000010886 */
[--C-:B------:R-:W-:Y:S02]  /*8530*/  FFMA.FTZ R252, R252, c[0x0][0x2d0], -R134.reuse ;  /* 0x0000b400fcfc7a23 */ /* 0x100fe40000010886 */
[C---:B------:R-:W-:Y:S02]  /*8540*/  HMMA.16816.F32.BF16 R28, R120.reuse, R36, R28 ;  /* 0x00000024781c723c */ /* 0x040fe4000004181c */
[----:B------:R-:W-:Y:S01]  /*8550*/  MUFU.EX2 R167, R167 ;  /* 0x000000a700a77308 */ /* 0x000fe20000000800 */
[--C-:B------:R-:W-:Y:S02]  /*8560*/  FFMA.FTZ R171, R171, c[0x0][0x2d0], -R134.reuse ;  /* 0x0000b400abab7a23 */ /* 0x100fe40000010886 */
[--C-:B------:R-:W-:Y:S02]  /*8570*/  FFMA.FTZ R163, R163, c[0x0][0x2d0], -R134.reuse ;  /* 0x0000b400a3a37a23 */ /* 0x100fe40000010886 */
[C---:B------:R-:W-:Y:S01]  /*8580*/  FMUL.FTZ R37, R3.reuse, R97 ;  /* 0x0000006103257220 */ /* 0x040fe20000410000 */
[C---:B------:R-:W-:Y:S04]  /*8590*/  HMMA.16816.F32.BF16 R32, R120.reuse, R38, R32 ;  /* 0x000000267820723c */ /* 0x040fe80000041820 */
[----:B------:R-:W-:Y:S01]  /*85a0*/  FMUL.FTZ R36, R3, R96 ;  /* 0x0000006003247220 */ /* 0x000fe20000410000 */
[----:B------:R-:W-:Y:S01]  /*85b0*/  MUFU.EX2 R169, R169 ;  /* 0x000000a900a97308 */ /* 0x000fe20000000800 */
[--C-:B------:R-:W-:Y:S02]  /*85c0*/  FFMA.FTZ R157, R157, c[0x0][0x2d0], -R134.reuse ;  /* 0x0000b4009d9d7a23 */ /* 0x100fe40000010886 */
[C---:B------:R-:W-:Y:S04]  /*85d0*/  FMUL.FTZ R38, R2.reuse, R98 ;  /* 0x0000006202267220 */ /* 0x040fe80000410000 */
[----:B------:R-:W-:Y:S02]  /*85e0*/  FMUL.FTZ R39, R2, R99 ;  /* 0x0000006302277220 */ /* 0x000fe40000410000 */
[--C-:B------:R-:W-:Y:S01]  /*85f0*/  FFMA.FTZ R155, R155, c[0x0][0x2d0], -R134.reuse ;  /* 0x0000b4009b9b7a23 */ /* 0x100fe20000010886 */
[----:B------:R3:W-:Y:S01]  /*8600*/  MUFU.EX2 R96, R92 ;  /* 0x0000005c00607308 */ /* 0x0007e20000000800 */
[--C-:B------:R-:W-:Y:S02]  /*8610*/  FFMA.FTZ R153, R153, c[0x0][0x2d0], -R134.reuse ;  /* 0x0000b40099997a23 */ /* 0x100fe40000010886 */
[--C-:B------:R-:W-:Y:S01]  /*8620*/  FFMA.FTZ R139, R139, c[0x0][0x2d0], -R134.reuse ;  /* 0x0000b4008b8b7a23 */ /* 0x100fe20000010886 */
[C---:B------:R-:W-:Y:S03]  /*8630*/  HMMA.16816.F32.BF16 R36, R120.reuse, R44, R36 ;  /* 0x0000002c7824723c */ /* 0x040fe60000041824 */
[--C-:B------:R-:W-:Y:S02]  /*8640*/  FFMA.FTZ R135, R135, c[0x0][0x2d0], -R134.reuse ;  /* 0x0000b40087877a23 */ /* 0x100fe40000010886 */
[--C-:B------:R-:W-:Y:S01]  /*8650*/  FFMA.FTZ R160, R160, c[0x0][0x2d0], -R151.reuse ;  /* 0x0000b400a0a07a23 */ /* 0x100fe20000010897 */
[----:B------:R-:W-:Y:S01]  /*8660*/  MUFU.EX2 R168, R168 ;  /* 0x000000a800a87308 */ /* 0x000fe20000000800 */
[C---:B------:R-:W-:Y:S01]  /*8670*/  FMUL.FTZ R45, R3.reuse, R109 ;  /* 0x0000006d032d7220 */ /* 0x040fe20000410000 */
[C---:B------:R-:W-:Y:S04]  /*8680*/  HMMA.16816.F32.BF16 R40, R120.reuse, R46, R40 ;  /* 0x0000002e7828723c */ /* 0x040fe80000041828 */
[--C-:B------:R-:W-:Y:S02]  /*8690*/  FFMA.FTZ R109, R76, c[0x0][0x2d0], -R134.reuse ;  /* 0x0000b4004c6d7a23 */ /* 0x100fe40000010886 */
[----:B------:R-:W4:Y:S01]  /*86a0*/  LDSM.16.MT88.4 R76, [R208+0x3100] ;  /* 0x00310000d04c783b */ /* 0x000f220000004200 */
[C---:B------:R-:W-:Y:S01]  /*86b0*/  FMUL.FTZ R44, R3.reuse, R108 ;  /* 0x0000006c032c7220 */ /* 0x040fe20000410000 */
[----:B------:R-:W-:Y:S01]  /*86c0*/  MUFU.EX2 R170, R170 ;  /* 0x000000aa00aa7308 */ /* 0x000fe20000000800 */
[C---:B------:R-:W-:Y:S03]  /*86d0*/  FMUL.FTZ R46, R2.reuse, R110 ;  /* 0x0000006e022e7220 */ /* 0x040fe60000410000 */
[----:B------:R-:W-:Y:S02]  /*86e0*/  FMUL.FTZ R47, R2, R111 ;  /* 0x0000006f022f7220 */ /* 0x000fe40000410000 */
[----:B---3--:R-:W-:Y:S01]  /*86f0*/  LDSM.16.MT88.4 R92, [R208+0x4900] ;  /* 0x00490000d05c783b */ /* 0x008fe20000004200 */
[--C-:B------:R-:W-:Y:S02]  /*8700*/  FFMA.FTZ R108, R48, c[0x0][0x2d0], -R151.reuse ;  /* 0x0000b400306c7a23 */ /* 0x100fe40000010897 */
[----:B------:R-:W-:Y:S01]  /*8710*/  FMUL.FTZ R48, R3, R104 ;  /* 0x0000006803307220 */ /* 0x000fe20000410000 */
[----:B------:R-:W-:Y:S01]  /*8720*/  MUFU.EX2 R109, R109 ;  /* 0x0000006d006d7308 */ /* 0x000fe20000000800 */
[C---:B------:R-:W-:Y:S03]  /*8730*/  HMMA.16816.F32.BF16 R44, R120.reuse, R68, R44 ;  /* 0x00000044782c723c */ /* 0x040fe6000004182c */
[----:B------:R-:W-:Y:S01]  /*8740*/  LDSM.16.MT88.4 R104, [R212+0x5900] ;  /* 0x00590000d468783b */ /* 0x000fe20000004200 */
[--C-:B------:R-:W-:Y:S02]  /*8750*/  FFMA.FTZ R110, R115, c[0x0][0x2d0], -R134.reuse ;  /* 0x0000b400736e7a23 */ /* 0x100fe40000010886 */
[--C-:B------:R-:W-:Y:S01]  /*8760*/  FFMA.FTZ R111, R148, c[0x0][0x2d0], -R134.reuse ;  /* 0x0000b400946f7a23 */ /* 0x100fe20000010886 */
[----:B--2---:R-:W-:Y:S01]  /*8770*/  F2FP.BF16.PACK_AB R68, R140, R137 ;  /* 0x000000898c44723e */ /* 0x004fe200000010ff */
[C---:B------:R-:W-:Y:S01]  /*8780*/  HMMA.16816.F32.BF16 R48, R120.reuse, R70, R48 ;  /* 0x000000467830723c */ /* 0x040fe20000041830 */
[----:B------:R-:W2:Y:S03]  /*8790*/  MUFU.EX2 R108, R108 ;  /* 0x0000006c006c7308 */ /* 0x000ea60000000800 */
[--C-:B------:R-:W-:Y:S02]  /*87a0*/  FFMA.FTZ R148, R161, c[0x0][0x2d0], -R134.reuse ;  /* 0x0000b400a1947a23 */ /* 0x100fe40000010886 */
[--C-:B------:R-:W-:Y:S02]  /*87b0*/  FFMA.FTZ R161, R162, c[0x0][0x2d0], -R151.reuse ;  /* 0x0000b400a2a17a23 */ /* 0x100fe40000010897 */
[C---:B-1----:R-:W-:Y:S03]  /*87c0*/  HMMA.16816.F32.BF16 R52, R120.reuse, R72, R52 ;  /* 0x000000487834723c */ /* 0x042fe60000041834 */
[----:B------:R-:W1:Y:S01]  /*87d0*/  MUFU.EX2 R110, R110 ;  /* 0x0000006e006e7308 */ /* 0x000e620000000800 */
[--C-:B------:R-:W-:Y:S02]  /*87e0*/  FFMA.FTZ R162, R114, c[0x0][0x2d0], -R134.reuse ;  /* 0x0000b40072a27a23 */ /* 0x100fe40000010886 */
[--C-:B------:R-:W-:Y:S02]  /*87f0*/  FFMA.FTZ R156, R156, c[0x0][0x2d0], -R151.reuse ;  /* 0x0000b4009c9c7a23 */ /* 0x100fe40000010897 */
[C---:B------:R-:W-:Y:S01]  /*8800*/  HMMA.16816.F32.BF16 R56, R120.reuse, R74, R56 ;  /* 0x0000004a7838723c */ /* 0x040fe20000041838 */
[----:B------:R-:W3:Y:S03]  /*8810*/  LDSM.16.MT88.4 R72, [R210+0x900] ;  /* 0x00090000d248783b */ /* 0x000ee60000004200 */
[--C-:B------:R-:W-:Y:S01]  /*8820*/  FFMA.FTZ R152, R152, c[0x0][0x2d0], -R151.reuse ;  /* 0x0000b40098987a23 */ /* 0x100fe20000010897 */
[----:B------:R-:W-:Y:S01]  /*8830*/  MUFU.EX2 R111, R111 ;  /* 0x0000006f006f7308 */ /* 0x000fe20000000800 */
[--C-:B------:R-:W-:Y:S02]  /*8840*/  FFMA.FTZ R150, R150, c[0x0][0x2d0], -R151.reuse ;  /* 0x0000b40096967a23 */ /* 0x100fe40000010897 */
[C---:B----4-:R-:W-:Y:S04]  /*8850*/  HMMA.16816.F32.BF16 R60, R120.reuse, R76, R60 ;  /* 0x0000004c783c723c */ /* 0x050fe8000004183c */
[----:B--2---:R-:W-:Y:S01]  /*8860*/  F2FP.BF16.PACK_AB R70, R108, R143 ;  /* 0x0000008f6c46723e */ /* 0x004fe200000010ff */
[--C-:B------:R-:W-:Y:S02]  /*8870*/  FFMA.FTZ R142, R142, c[0x0][0x2d0], -R151.reuse ;  /* 0x0000b4008e8e7a23 */ /* 0x100fe40000010897 */
[----:B------:R-:W2:Y:S01]  /*8880*/  MUFU.EX2 R148, R148 ;  /* 0x0000009400947308 */ /* 0x000ea20000000800 */
[----:B------:R-:W-:Y:S01]  /*8890*/  HMMA.16816.F32.BF16 R64, R120, R78, R64 ;  /* 0x0000004e7840723c */ /* 0x000fe20000041840 */
[----:B------:R-:W4:Y:S03]  /*88a0*/  LDSM.16.MT88.4 R76, [R212+0x3900] ;  /* 0x00390000d44c783b */ /* 0x000f260000004200 */
[----:B-1----:R-:W-:Y:S01]  /*88b0*/  F2FP.BF16.PACK_AB R69, R110, R109 ;  /* 0x0000006d6e45723e */ /* 0x002fe200000010ff */
[--C-:B------:R-:W-:Y:S02]  /*88c0*/  FFMA.FTZ R141, R141, c[0x0][0x2d0], -R151.reuse ;  /* 0x0000b4008d8d7a23 */ /* 0x100fe40000010897 */
[--C-:B------:R-:W-:Y:S02]  /*88d0*/  FFMA.FTZ R138, R138, c[0x0][0x2d0], -R151.reuse ;  /* 0x0000b4008a8a7a23 */ /* 0x100fe40000010897 */
[----:B------:R-:W1:Y:S03]  /*88e0*/  MUFU.EX2 R161, R161 ;  /* 0x000000a100a17308 */ /* 0x000e660000000800 */
[----:B------:R-:W-:Y:S02]  /*88f0*/  FFMA.FTZ R151, R136, c[0x0][0x2d0], -R151 ;  /* 0x0000b40088977a23 */ /* 0x000fe40000010897 */
[----:B------:R-:W-:Y:S02]  /*8900*/  FFMA.FTZ R136, R149, c[0x0][0x2d0], -R134 ;  /* 0x0000b40095887a23 */ /* 0x000fe40000010886 */
[----:B------:R-:W-:Y:S02]  /*8910*/  IMAD.MOV.U32 R149, RZ, RZ, R96 ;  /* 0x000000ffff957224 */ /* 0x000fe400078e0060 */
[----:B------:R-:W-:Y:S01]  /*8920*/  FFMA.FTZ R134, R117, c[0x0][0x2d0], -R134 ;  /* 0x0000b40075867a23 */ /* 0x000fe20000010886 */
[----:B------:R-:W5:Y:S01]  /*8930*/  MUFU.EX2 R162, R162 ;  /* 0x000000a200a27308 */ /* 0x000f620000000800 */
[----:B------:R-:W-:Y:S02]  /*8940*/  IMAD.MOV.U32 R117, RZ, RZ, R100 ;  /* 0x000000ffff757224 */ /* 0x000fe400078e0064 */
[----:B------:R-:W-:Y:S01]  /*8950*/  FFMA.FTZ R128, R3, R242, R128 ;  /* 0x000000f203807223 */ /* 0x000fe20000010080 */
[----:B--2---:R-:W-:Y:S01]  /*8960*/  F2FP.BF16.PACK_AB R71, R148, R111 ;  /* 0x0000006f9447723e */ /* 0x004fe200000010ff */
[----:B------:R-:W-:Y:S02]  /*8970*/  FFMA.FTZ R133, R2, R241, R133 ;  /* 0x000000f102857223 */ /* 0x000fe40000010085 */
[----:B------:R-:W-:Y:S02]  /*8980*/  FADD.FTZ R119, R119, R128 ;  /* 0x0000008077777221 */ /* 0x000fe40000010000 */
[----:B------:R-:W-:Y:S01]  /*8990*/  FADD.FTZ R132, R132, R133 ;  /* 0x0000008584847221 */ /* 0x000fe20000010000 */
[----:B------:R-:W-:Y:S01]  /*89a0*/  MUFU.EX2 R252, R252 ;  /* 0x000000fc00fc7308 */ /* 0x000fe20000000800 */
[C---:B------:R-:W-:Y:S05]  /*89b0*/  HMMA.16816.F32.BF16 R4, R68.reuse, R80, R4 ;  /* 0x000000504404723c */ /* 0x040fea0000041804 */
[----:B------:R-:W-:Y:S02]  /*89c0*/  FADD.FTZ R118, R118, R119 ;  /* 0x0000007776767221 */ /* 0x000fe40000010000 */
[----:B------:R-:W-:Y:S01]  /*89d0*/  FADD.FTZ R131, R131, R132 ;  /* 0x0000008483837221 */ /* 0x000fe20000010000 */
[C---:B------:R-:W-:Y:S01]  /*89e0*/  HMMA.16816.F32.BF16 R8, R68.reuse, R82, R8 ;  /* 0x000000524408723c */ /* 0x040fe20000041808 */
[----:B------:R-:W-:Y:S01]  /*89f0*/  LDSM.16.MT88.4 R80, [R209+0x3900] ;  /* 0x00390000d150783b */ /* 0x000fe20000004200 */
[----:B------:R-:W-:Y:S02]  /*8a00*/  MUFU.EX2 R171, R171 ;  /* 0x000000ab00ab7308 */ /* 0x000fe40000000800 */
[----:B------:R-:W-:Y:S02]  /*8a10*/  FADD.FTZ R118, R129, R118 ;  /* 0x0000007681767221 */ /* 0x000fe40000010000 */
[----:B------:R-:W-:Y:S02]  /*8a20*/  FADD.FTZ R130, R130, R131 ;  /* 0x0000008382827221 */ /* 0x000fe40000010000 */
[C---:B---3--:R-:W-:Y:S04]  /*8a30*/  HMMA.16816.F32.BF16 R12, R68.reuse, R72, R12 ;  /* 0x00000048440c723c */ /* 0x048fe8000004180c */
[----:B------:R-:W-:Y:S01]  /*8a40*/  MUFU.EX2 R160, R160 ;  /* 0x000000a000a07308 */ /* 0x000fe20000000800 */
[----:B------:R-:W-:Y:S02]  /*8a50*/  FADD.FTZ R137, R137, R118 ;  /* 0x0000007689897221 */ /* 0x000fe40000010000 */
[----:B------:R-:W-:Y:S01]  /*8a60*/  FADD.FTZ R109, R109, R130 ;  /* 0x000000826d6d7221 */ /* 0x000fe20000010000 */
[C---:B------:R-:W-:Y:S01]  /*8a70*/  HMMA.16816.F32.BF16 R16, R68.reuse, R74, R16 ;  /* 0x0000004a4410723c */ /* 0x040fe20000041810 */
[----:B------:R-:W2:Y:S03]  /*8a80*/  LDSM.16.MT88.4 R72, [R210+0x3900] ;  /* 0x00390000d248783b */ /* 0x000ea60000004200 */
[----:B------:R-:W-:Y:S02]  /*8a90*/  FADD.FTZ R140, R140, R137 ;  /* 0x000000898c8c7221 */ /* 0x000fe40000010000 */
[----:B------:R-:W-:Y:S01]  /*8aa0*/  MUFU.EX2 R156, R156 ;  /* 0x0000009c009c7308 */ /* 0x000fe20000000800 */
[----:B------:R-:W-:Y:S01]  /*8ab0*/  FADD.FTZ R110, R110, R109 ;  /* 0x0000006d6e6e7221 */ /* 0x000fe20000010000 */
[C---:B------:R-:W-:Y:S04]  /*8ac0*/  HMMA.16816.F32.BF16 R20, R68.reuse, R84, R20 ;  /* 0x000000544414723c */ /* 0x040fe80000041814 */
[----:B------:R-:W-:Y:S02]  /*8ad0*/  FADD.FTZ R143, R143, R140 ;  /* 0x0000008c8f8f7221 */ /* 0x000fe40000010000 */
[----:B------:R-:W-:Y:S02]  /*8ae0*/  FADD.FTZ R3, R111, R110 ;  /* 0x0000006e6f037221 */ /* 0x000fe40000010000 */
[C---:B------:R-:W-:Y:S01]  /*8af0*/  HMMA.16816.F32.BF16 R24, R68.reuse, R86, R24 ;  /* 0x000000564418723c */ /* 0x040fe20000041818 */
[----:B------:R-:W3:Y:S01]  /*8b00*/  LDSM.16.MT88.4 R84, [R208+0x3900] ;  /* 0x00390000d054783b */ /* 0x000ee20000004200 */
[----:B------:R-:W-:Y:S02]  /*8b10*/  MUFU.EX2 R152, R152 ;  /* 0x0000009800987308 */ /* 0x000fe40000000800 */
[----:B------:R-:W-:Y:S02]  /*8b20*/  FADD.FTZ R108, R108, R143 ;  /* 0x0000008f6c6c7221 */ /* 0x000fe40000010000 */
[----:B------:R-:W-:Y:S02]  /*8b30*/  FADD.FTZ R3, R148, R3 ;  /* 0x0000000394037221 */ /* 0x000fe40000010000 */
[C---:B------:R-:W-:Y:S04]  /*8b40*/  HMMA.16816.F32.BF16 R28, R68.reuse, R88, R28 ;  /* 0x00000058441c723c */ /* 0x040fe8000004181c */
[----:B------:R-:W-:Y:S04]  /*8b50*/  MUFU.EX2 R150, R150 ;  /* 0x0000009600967308 */ /* 0x000fe80000000800 */
[C---:B------:R-:W-:Y:S01]  /*8b60*/  HMMA.16816.F32.BF16 R32, R68.reuse, R90, R32 ;  /* 0x0000005a4420723c */ /* 0x040fe20000041820 */
[----:B------:R-:W-:Y:S05]  /*8b70*/  LDSM.16.MT88.4 R88, [R208+0x4100] ;  /* 0x00410000d058783b */ /* 0x000fea0000004200 */
[----:B------:R-:W-:Y:S02]  /*8b80*/  MUFU.EX2 R163, R163 ;  /* 0x000000a300a37308 */ /* 0x000fe40000000800 */
[C---:B----4-:R-:W-:Y:S08]  /*8b90*/  HMMA.16816.F32.BF16 R36, R68.reuse, R76, R36 ;  /* 0x0000004c4424723c */ /* 0x050ff00000041824 */
[C---:B------:R-:W-:Y:S01]  /*8ba0*/  HMMA.16816.F32.BF16 R40, R68.reuse, R78, R40 ;  /* 0x0000004e4428723c */ /* 0x040fe20000041828 */
[----:B------:R-:W-:Y:S01]  /*8bb0*/  LDSM.16.MT88.4 R76, [R210+0x1100] ;  /* 0x00110000d24c783b */ /* 0x000fe20000004200 */
[----:B------:R-:W-:Y:S06]  /*8bc0*/  MUFU.EX2 R157, R157 ;  /* 0x0000009d009d7308 */ /* 0x000fec0000000800 */
[C---:B--2---:R-:W-:Y:S04]  /*8bd0*/  HMMA.16816.F32.BF16 R44, R68.reuse, R72, R44 ;  /* 0x00000048442c723c */ /* 0x044fe8000004182c */
[----:B------:R-:W-:Y:S04]  /*8be0*/  MUFU.EX2 R155, R155 ;  /* 0x0000009b009b7308 */ /* 0x000fe80000000800 */
[C---:B------:R-:W-:Y:S01]  /*8bf0*/  HMMA.16816.F32.BF16 R48, R68.reuse, R74, R48 ;  /* 0x0000004a4430723c */ /* 0x040fe20000041830 */
[----:B------:R-:W2:Y:S05]  /*8c00*/  LDSM.16.MT88.4 R72, [R212+0x1100] ;  /* 0x00110000d448783b */ /* 0x000eaa0000004200 */
[----:B------:R-:W-:Y:S02]  /*8c10*/  MUFU.EX2 R153, R153 ;  /* 0x0000009900997308 */ /* 0x000fe40000000800 */
[C---:B------:R-:W-:Y:S08]  /*8c20*/  HMMA.16816.F32.BF16 R52, R68.reuse, R80, R52 ;  /* 0x000000504434723c */ /* 0x040ff00000041834 */
[C---:B------:R-:W-:Y:S01]  /*8c30*/  HMMA.16816.F32.BF16 R56, R68.reuse, R82, R56 ;  /* 0x000000524438723c */ /* 0x040fe20000041838 */
[----:B------:R-:W4:Y:S01]  /*8c40*/  LDSM.16.MT88.4 R80, [R209+0x1100] ;  /* 0x00110000d150783b */ /* 0x000f220000004200 */
[----:B------:R-:W-:Y:S06]  /*8c50*/  MUFU.EX2 R142, R142 ;  /* 0x0000008e008e7308 */ /* 0x000fec0000000800 */
[C---:B---3--:R-:W-:Y:S04]  /*8c60*/  HMMA.16816.F32.BF16 R60, R68.reuse, R84, R60 ;  /* 0x00000054443c723c */ /* 0x048fe8000004183c */
[----:B------:R-:W3:Y:S04]  /*8c70*/  MUFU.EX2 R141, R141 ;  /* 0x0000008d008d7308 */ /* 0x000ee80000000800 */
[----:B------:R-:W-:Y:S01]  /*8c80*/  HMMA.16816.F32.BF16 R64, R68, R86, R64 ;  /* 0x000000564440723c */ /* 0x000fe20000041840 */
[----:B------:R-:W4:Y:S05]  /*8c90*/  LDSM.16.MT88.4 R84, [R208+0x1100] ;  /* 0x00110000d054783b */ /* 0x000f2a0000004200 */
[----:B------:R-:W-:Y:S01]  /*8ca0*/  MUFU.EX2 R138, R138 ;  /* 0x0000008a008a7308 */ /* 0x000fe20000000800 */
[----:B------:R-:W-:Y:S01]  /*8cb0*/  F2FP.BF16.PACK_AB R68, R154, R159 ;  /* 0x0000009f9a44723e */ /* 0x000fe200000010ff */
[----:B------:R-:W-:Y:S01]  /*8cc0*/  FADD.FTZ R159, R159, R108 ;  /* 0x0000006c9f9f7221 */ /* 0x000fe20000010000 */
[----:B-1----:R-:W-:Y:S03]  /*8cd0*/  F2FP.BF16.PACK_AB R70, R161, R158 ;  /* 0x0000009ea146723e */ /* 0x002fe600000010ff */
[----:B-----5:R-:W-:Y:S01]  /*8ce0*/  F2FP.BF16.PACK_AB R69, R165, R162 ;  /* 0x000000a2a545723e */ /* 0x020fe200000010ff */
[----:B------:R-:W-:Y:S01]  /*8cf0*/  FADD.FTZ R162, R162, R3 ;  /* 0x00000003a2a27221 */ /* 0x000fe20000010000 */
[----:B------:R-:W-:Y:S01]  /*8d00*/  F2FP.BF16.PACK_AB R71, R167, R164 ;  /* 0x000000a4a747723e */ /* 0x000fe200000010ff */
[----:B------:R-:W-:Y:S01]  /*8d10*/  FADD.FTZ R159, R154, R159 ;  /* 0x0000009f9a9f7221 */ /* 0x000fe20000010000 */
[----:B------:R-:W1:Y:S01]  /*8d20*/  MUFU.EX2 R151, R151 ;  /* 0x0000009700977308 */ /* 0x000e620000000800 */
[----:B------:R-:W-:Y:S02]  /*8d30*/  FADD.FTZ R165, R165, R162 ;  /* 0x000000a2a5a57221 */ /* 0x000fe40000010000 */
[----:B------:R-:W-:Y:S01]  /*8d40*/  FADD.FTZ R158, R158, R159 ;  /* 0x0000009f9e9e7221 */ /* 0x000fe20000010000 */
[----:B---3--:R-:W-:Y:S01]  /*8d50*/  F2FP.BF16.PACK_AB R120, R141, R142 ;  /* 0x0000008e8d78723e */ /* 0x008fe200000010ff */
[C---:B--2---:R-:W-:Y:S03]  /*8d60*/  HMMA.16816.F32.BF16 R4, R68.reuse, R72, R4 ;  /* 0x000000484404723c */ /* 0x044fe60000041804 */
[----:B------:R-:W-:Y:S02]  /*8d70*/  FADD.FTZ R164, R164, R165 ;  /* 0x000000a5a4a47221 */ /* 0x000fe40000010000 */
[----:B------:R-:W-:Y:S01]  /*8d80*/  MUFU.EX2 R136, R136 ;  /* 0x0000008800887308 */ /* 0x000fe20000000800 */
[----:B------:R-:W-:Y:S02]  /*8d90*/  FADD.FTZ R161, R161, R158 ;  /* 0x0000009ea1a17221 */ /* 0x000fe40000010000 */
[C---:B------:R-:W-:Y:S01]  /*8da0*/  HMMA.16816.F32.BF16 R8, R68.reuse, R74, R8 ;  /* 0x0000004a4408723c */ /* 0x040fe20000041808 */
[----:B------:R-:W2:Y:S03]  /*8db0*/  LDSM.16.MT88.4 R72, [R212+0x4100] ;  /* 0x00410000d448783b */ /* 0x000ea60000004200 */
[----:B------:R-:W-:Y:S03]  /*8dc0*/  FADD.FTZ R167, R167, R164 ;  /* 0x000000a4a7a77221 */ /* 0x000fe60000010000 */
[----:B------:R-:W3:Y:S01]  /*8dd0*/  MUFU.EX2 R139, R139 ;  /* 0x0000008b008b7308 */ /* 0x000ee20000000800 */
[C---:B------:R-:W-:Y:S04]  /*8de0*/  HMMA.16816.F32.BF16 R12, R68.reuse, R76, R12 ;  /* 0x0000004c440c723c */ /* 0x040fe8000004180c */
[----:B-1----:R-:W-:Y:S01]  /*8df0*/  F2FP.BF16.PACK_AB R122, R151, R138 ;  /* 0x0000008a977a723e */ /* 0x002fe200000010ff */
[----:B------:R-:W-:Y:S03]  /*8e00*/  FADD.FTZ R3, R117, R167 ;  /* 0x000000a775037221 */ /* 0x000fe60000010000 */
[C---:B------:R-:W-:Y:S01]  /*8e10*/  HMMA.16816.F32.BF16 R16, R68.reuse, R78, R16 ;  /* 0x0000004e4410723c */ /* 0x040fe20000041810 */
[----:B------:R-:W1:Y:S01]  /*8e20*/  LDSM.16.MT88.4 R76, [R210+0x4100] ;  /* 0x00410000d24c783b */ /* 0x000e620000004200 */
[----:B------:R-:W-:Y:S02]  /*8e30*/  MUFU.EX2 R135, R135 ;  /* 0x0000008700877308 */ /* 0x000fe40000000800 */
[----:B------:R-:W-:Y:S04]  /*8e40*/  FADD.FTZ R3, R149, R3 ;  /* 0x0000000395037221 */ /* 0x000fe80000010000 */
[C---:B----4-:R-:W-:Y:S04]  /*8e50*/  HMMA.16816.F32.BF16 R20, R68.reuse, R80, R20 ;  /* 0x000000504414723c */ /* 0x050fe80000041814 */
[----:B------:R-:W4:Y:S01]  /*8e60*/  MUFU.EX2 R134, R134 ;  /* 0x0000008600867308 */ /* 0x000f220000000800 */
[----:B------:R-:W-:Y:S01]  /*8e70*/  FADD.FTZ R2, R252, R3 ;  /* 0x00000003fc027221 */ /* 0x000fe20000010000 */
[----:B---3--:R-:W-:Y:S02]  /*8e80*/  F2FP.BF16.PACK_AB R121, R139, R136 ;  /* 0x000000888b79723e */ /* 0x008fe400000010ff */
[C---:B------:R-:W-:Y:S01]  /*8e90*/  HMMA.16816.F32.BF16 R24, R68.reuse, R82, R24 ;  /* 0x000000524418723c */ /* 0x040fe20000041818 */
[----:B------:R-:W3:Y:S03]  /*8ea0*/  LDSM.16.MT88.4 R80, [R209+0x4100] ;  /* 0x00410000d150783b */ /* 0x000ee60000004200 */
[----:B------:R-:W-:Y:S04]  /*8eb0*/  FADD.FTZ R2, R171, R2 ;  /* 0x00000002ab027221 */ /* 0x000fe80000010000 */
[C---:B------:R-:W-:Y:S04]  /*8ec0*/  HMMA.16816.F32.BF16 R28, R68.reuse, R84, R28 ;  /* 0x00000054441c723c */ /* 0x040fe8000004181c */
[----:B------:R-:W-:Y:S04]  /*8ed0*/  FADD.FTZ R2, R163, R2 ;  /* 0x00000002a3027221 */ /* 0x000fe80000010000 */
[C---:B------:R-:W-:Y:S01]  /*8ee0*/  HMMA.16816.F32.BF16 R32, R68.reuse, R86, R32 ;  /* 0x000000564420723c */ /* 0x040fe20000041820 */
[----:B------:R-:W5:Y:S03]  /*8ef0*/  LDSM.16.MT88.4 R84, [R212+0x1900] ;  /* 0x00190000d454783b */ /* 0x000f660000004200 */
[----:B----4-:R-:W-:Y:S01]  /*8f00*/  F2FP.BF16.PACK_AB R123, R134, R135 ;  /* 0x00000087867b723e */ /* 0x010fe200000010ff */
[----:B------:R-:W-:Y:S03]  /*8f10*/  FADD.FTZ R2, R157, R2 ;  /* 0x000000029d027221 */ /* 0x000fe60000010000 */
[C---:B--2---:R-:W-:Y:S04]  /*8f20*/  HMMA.16816.F32.BF16 R36, R68.reuse, R72, R36 ;  /* 0x000000484424723c */ /* 0x044fe80000041824 */
[----:B------:R-:W-:Y:S04]  /*8f30*/  FADD.FTZ R2, R155, R2 ;  /* 0x000000029b027221 */ /* 0x000fe80000010000 */
        /* <DEDUP_REMOVED lines=9> */
[----:B------:R-:W-:Y:S01]  /*8fd0*/  HMMA.16816.F32.BF16 R64, R68, R90, R64 ;  /* 0x0000005a4440723c */ /* 0x000fe20000041840 */
[----:B------:R-:W-:Y:S06]  /*8fe0*/  LDSM.16.MT88.4 R88, [R209+0x4900] ;  /* 0x00490000d158783b */ /* 0x000fec0000004200 */
[----:B------:R-:W-:Y:S02]  /*8ff0*/  F2FP.BF16.PACK_AB R69, R96, R100 ;  /* 0x000000646045723e */ /* 0x000fe400000010ff */
[----:B------:R-:W-:Y:S01]  /*9000*/  F2FP.BF16.PACK_AB R68, R169, R166 ;  /* 0x000000a6a944723e */ /* 0x000fe200000010ff */
[----:B------:R-:W-:Y:S02]  /*9010*/  LDSM.16.MT88.4 R96, [R209+0x2900] ;  /* 0x00290000d160783b */ /* 0x000fe40000004200 */
[----:B------:R-:W-:Y:S01]  /*9020*/  F2FP.BF16.PACK_AB R70, R170, R168 ;  /* 0x000000a8aa46723e */ /* 0x000fe200000010ff */
[----:B------:R-:W-:Y:S01]  /*9030*/  FADD.FTZ R166, R166, R161 ;  /* 0x000000a1a6a67221 */ /* 0x000fe20000010000 */
[----:B------:R-:W-:Y:S04]  /*9040*/  F2FP.BF16.PACK_AB R71, R171, R252 ;  /* 0x000000fcab47723e */ /* 0x000fe800000010ff */
[----:B------:R-:W-:Y:S03]  /*9050*/  LDSM.16.MT88.4 R100, [R208+0x2900] ;  /* 0x00290000d064783b */ /* 0x000fe60000004200 */
[C---:B-----5:R-:W-:Y:S08]  /*9060*/  HMMA.16816.F32.BF16 R4, R68.reuse, R84, R4 ;  /* 0x000000544404723c */ /* 0x060ff00000041804 */
[C---:B------:R-:W-:Y:S01]  /*9070*/  HMMA.16816.F32.BF16 R8, R68.reuse, R86, R8 ;  /* 0x000000564408723c */ /* 0x040fe20000041808 */
[----:B------:R-:W4:Y:S07]  /*9080*/  LDSM.16.MT88.4 R84, [R212+0x4900] ;  /* 0x00490000d454783b */ /* 0x000f2e0000004200 */
        /* <DEDUP_REMOVED lines=9> */
[C---:B----4-:R-:W-:Y:S08]  /*9120*/  HMMA.16816.F32.BF16 R36, R68.reuse, R84, R36 ;  /* 0x000000544424723c */ /* 0x050ff00000041824 */
[C---:B------:R-:W-:Y:S01]  /*9130*/  HMMA.16816.F32.BF16 R40, R68.reuse, R86, R40 ;  /* 0x000000564428723c */ /* 0x040fe20000041828 */
[----:B------:R-:W-:Y:S07]  /*9140*/  LDSM.16.MT88.4 R84, [R208+0x2100] ;  /* 0x00210000d054783b */ /* 0x000fee0000004200 */
[C---:B--2---:R-:W-:Y:S08]  /*9150*/  HMMA.16816.F32.BF16 R44, R68.reuse, R72, R44 ;  /* 0x00000048442c723c */ /* 0x044ff0000004182c */
[C---:B------:R-:W-:Y:S01]  /*9160*/  HMMA.16816.F32.BF16 R48, R68.reuse, R74, R48 ;  /* 0x0000004a4430723c */ /* 0x040fe20000041830 */
[----:B------:R-:W2:Y:S07]  /*9170*/  LDSM.16.MT88.4 R72, [R209+0x2100] ;  /* 0x00210000d148783b */ /* 0x000eae0000004200 */
[C---:B------:R-:W-:Y:S08]  /*9180*/  HMMA.16816.F32.BF16 R52, R68.reuse, R88, R52 ;  /* 0x000000584434723c */ /* 0x040ff00000041834 */
[C---:B------:R-:W-:Y:S01]  /*9190*/  HMMA.16816.F32.BF16 R56, R68.reuse, R90, R56 ;  /* 0x0000005a4438723c */ /* 0x040fe20000041838 */
[----:B------:R-:W-:Y:S07]  /*91a0*/  LDSM.16.MT88.4 R88, [R209+0x5100] ;  /* 0x00510000d158783b */ /* 0x000fee0000004200 */
[C---:B------:R-:W-:Y:S08]  /*91b0*/  HMMA.16816.F32.BF16 R60, R68.reuse, R92, R60 ;  /* 0x0000005c443c723c */ /* 0x040ff0000004183c */
[----:B------:R-:W-:Y:S01]  /*91c0*/  HMMA.16816.F32.BF16 R64, R68, R94, R64 ;  /* 0x0000005e4440723c */ /* 0x000fe20000041840 */
[----:B------:R-:W-:Y:S06]  /*91d0*/  LDSM.16.MT88.4 R92, [R210+0x2900] ;  /* 0x00290000d25c783b */ /* 0x000fec0000004200 */
[----:B------:R-:W-:Y:S02]  /*91e0*/  F2FP.BF16.PACK_AB R68, R156, R160 ;  /* 0x000000a09c44723e */ /* 0x000fe400000010ff */
[----:B------:R-:W-:Y:S03]  /*91f0*/  F2FP.BF16.PACK_AB R70, R150, R152 ;  /* 0x000000989646723e */ /* 0x000fe600000010ff */
[----:B------:R-:W-:Y:S02]  /*9200*/  F2FP.BF16.PACK_AB R69, R157, R163 ;  /* 0x000000a39d45723e */ /* 0x000fe400000010ff */
[C---:B------:R-:W-:Y:S01]  /*9210*/  F2FP.BF16.PACK_AB R71, R153.reuse, R155 ;  /* 0x0000009b9947723e */ /* 0x040fe200000010ff */
[----:B------:R-:W-:Y:S02]  /*9220*/  FADD.FTZ R153, R153, R2 ;  /* 0x0000000299997221 */ /* 0x000fe40000010000 */
[----:B------:R-:W-:Y:S02]  /*9230*/  IMAD.MOV.U32 R2, RZ, RZ, R116 ;  /* 0x000000ffff027224 */ /* 0x000fe400078e0074 */
[----:B------:R-:W-:Y:S02]  /*9240*/  FADD.FTZ R136, R136, R153 ;  /* 0x0000009988887221 */ /* 0x000fe40000010000 */
[C---:B-1----:R-:W-:Y:S03]  /*9250*/  HMMA.16816.F32.BF16 R4, R68.reuse, R76, R4 ;  /* 0x0000004c4404723c */ /* 0x042fe60000041804 */
[----:B------:R-:W-:Y:S04]  /*9260*/  FADD.FTZ R136, R139, R136 ;  /* 0x000000888b887221 */ /* 0x000fe80000010000 */
[----:B------:R-:W-:Y:S01]  /*9270*/  FADD.FTZ R135, R135, R136 ;  /* 0x0000008887877221 */ /* 0x000fe20000010000 */
[C---:B------:R-:W-:Y:S01]  /*9280*/  HMMA.16816.F32.BF16 R8, R68.reuse, R78, R8 ;  /* 0x0000004e4408723c */ /* 0x040fe20000041808 */
[----:B------:R-:W1:Y:S03]  /*9290*/  LDSM.16.MT88.4 R76, [R212+0x5100] ;  /* 0x00510000d44c783b */ /* 0x000e660000004200 */
[----:B------:R-:W-:Y:S04]  /*92a0*/  FADD.FTZ R241, R134, R135 ;  /* 0x0000008786f17221 */ /* 0x000fe80000010000 */
[C---:B---3--:R-:W-:Y:S08]  /*92b0*/  HMMA.16816.F32.BF16 R12, R68.reuse, R80, R12 ;  /* 0x00000050440c723c */ /* 0x048ff0000004180c */
[C---:B------:R-:W-:Y:S01]  /*92c0*/  HMMA.16816.F32.BF16 R16, R68.reuse, R82, R16 ;  /* 0x000000524410723c */ /* 0x040fe20000041810 */
[----:B------:R-:W3:Y:S07]  /*92d0*/  LDSM.16.MT88.4 R80, [R210+0x5100] ;  /* 0x00510000d250783b */ /* 0x000eee0000004200 */
[C---:B--2---:R-:W-:Y:S08]  /*92e0*/  HMMA.16816.F32.BF16 R20, R68.reuse, R72, R20 ;  /* 0x000000484414723c */ /* 0x044ff00000041814 */
[C---:B------:R-:W-:Y:S01]  /*92f0*/  HMMA.16816.F32.BF16 R24, R68.reuse, R74, R24 ;  /* 0x0000004a4418723c */ /* 0x040fe20000041818 */
[----:B------:R-:W2:Y:S07]  /*9300*/  LDSM.16.MT88.4 R72, [R208+0x5100] ;  /* 0x00510000d048783b */ /* 0x000eae0000004200 */
[C---:B------:R-:W-:Y:S08]  /*9310*/  HMMA.16816.F32.BF16 R28, R68.reuse, R84, R28 ;  /* 0x00000054441c723c */ /* 0x040ff0000004181c */
[C---:B------:R-:W-:Y:S01]  /*9320*/  HMMA.16816.F32.BF16 R32, R68.reuse, R86, R32 ;  /* 0x000000564420723c */ /* 0x040fe20000041820 */
[----:B------:R-:W4:Y:S07]  /*9330*/  LDSM.16.MT88.4 R84, [R212+0x2900] ;  /* 0x00290000d454783b */ /* 0x000f2e0000004200 */
[C---:B-1----:R-:W-:Y:S08]  /*9340*/  HMMA.16816.F32.BF16 R36, R68.reuse, R76, R36 ;  /* 0x0000004c4424723c */ /* 0x042ff00000041824 */
[C---:B------:R-:W-:Y:S08]  /*9350*/  HMMA.16816.F32.BF16 R40, R68.reuse, R78, R40 ;  /* 0x0000004e4428723c */ /* 0x040ff00000041828 */
[C---:B---3--:R-:W-:Y:S08]  /*9360*/  HMMA.16816.F32.BF16 R44, R68.reuse, R80, R44 ;  /* 0x00000050442c723c */ /* 0x048ff0000004182c */
[C---:B------:R-:W-:Y:S08]  /*9370*/  HMMA.16816.F32.BF16 R48, R68.reuse, R82, R48 ;  /* 0x000000524430723c */ /* 0x040ff00000041830 */
[C---:B------:R-:W-:Y:S08]  /*9380*/  HMMA.16816.F32.BF16 R52, R68.reuse, R88, R52 ;  /* 0x000000584434723c */ /* 0x040ff00000041834 */
[C---:B------:R-:W-:Y:S08]  /*9390*/  HMMA.16816.F32.BF16 R56, R68.reuse, R90, R56 ;  /* 0x0000005a4438723c */ /* 0x040ff00000041838 */
[C---:B--2---:R-:W-:Y:S08]  /*93a0*/  HMMA.16816.F32.BF16 R60, R68.reuse, R72, R60 ;  /* 0x00000048443c723c */ /* 0x044ff0000004183c */
        /* <DEDUP_REMOVED lines=15> */
[----:B------:R-:W-:Y:S01]  /*94a0*/  FADD.FTZ R5, R169, R166 ;  /* 0x000000a6a9057221 */ /* 0x000fe20000010000 */
[C---:B------:R-:W-:Y:S04]  /*94b0*/  HMMA.16816.F32.BF16 R104, R120.reuse, R6, R48 ;  /* 0x000000067868723c */ /* 0x040fe80000041830 */
[----:B------:R-:W-:Y:S01]  /*94c0*/  IADD3 R169, R251, -0x1, RZ ;  /* 0xfffffffffba97810 */ /* 0x000fe20007ffe0ff */
[----:B------:R-:W-:Y:S03]  /*94d0*/  FADD.FTZ R5, R168, R5 ;  /* 0x00000005a8057221 */ /* 0x000fe60000010000 */
[C---:B--2---:R-:W-:Y:S04]  /*94e0*/  HMMA.16816.F32.BF16 R52, R120.reuse, R8, R52 ;  /* 0x000000087834723c */ /* 0x044fe80000041834 */
[----:B------:R-:W-:Y:S02]  /*94f0*/  FADD.FTZ R3, R170, R5 ;  /* 0x00000005aa037221 */ /* 0x000fe40000010000 */
[----:B------:R-:W-:Y:S02]  /*9500*/  IMAD.MOV.U32 R251, RZ, RZ, R169 ;  /* 0x000000fffffb7224 */ /* 0x000fe400078e00a9 */
[C---:B------:R-:W-:Y:S04]  /*9510*/  HMMA.16816.F32.BF16 R56, R120.reuse, R10, R56 ;  /* 0x0000000a7838723c */ /* 0x040fe80000041838 */
[----:B------:R-:W-:Y:S04]  /*9520*/  FADD.FTZ R3, R160, R3 ;  /* 0x00000003a0037221 */ /* 0x000fe80000010000 */
[----:B------:R-:W-:Y:S01]  /*9530*/  FADD.FTZ R3, R156, R3 ;  /* 0x000000039c037221 */ /* 0x000fe20000010000 */
[C---:B---3--:R-:W-:Y:S03]  /*9540*/  HMMA.16816.F32.BF16 R60, R120.reuse, R12, R60 ;  /* 0x0000000c783c723c */ /* 0x048fe6000004183c */
[----:B------:R-:W-:Y:S04]  /*9550*/  FADD.FTZ R3, R152, R3 ;  /* 0x0000000398037221 */ /* 0x000fe80000010000 */
[----:B------:R-:W-:Y:S01]  /*9560*/  FADD.FTZ R3, R150, R3 ;  /* 0x0000000396037221 */ /* 0x000fe20000010000 */
[----:B------:R-:W-:Y:S04]  /*9570*/  HMMA.16816.F32.BF16 R64, R120, R14, R64 ;  /* 0x0000000e7840723c */ /* 0x000fe80000041840 */
[----:B------:R-:W-:Y:S02]  /*9580*/  FADD.FTZ R142, R142, R3 ;  /* 0x000000038e8e7221 */ /* 0x000fe40000010000 */
[----:B------:R-:W-:Y:S02]  /*9590*/  IMAD.MOV.U32 R12, RZ, RZ, R116 ;  /* 0x000000ffff0c7224 */ /* 0x000fe400078e0074 */
[----:B------:R-:W-:Y:S04]  /*95a0*/  FADD.FTZ R141, R141, R142 ;  /* 0x0000008e8d8d7221 */ /* 0x000fe80000010000 */
[----:B------:R-:W-:Y:S02]  /*95b0*/  FADD.FTZ R138, R138, R141 ;  /* 0x0000008d8a8a7221 */ /* 0x000fe40000010000 */
[----:B------:R-:W-:Y:S02]  /*95c0*/  IMAD.MOV.U32 R3, RZ, RZ, R0 ;  /* 0x000000ffff037224 */ /* 0x000fe400078e0000 */
[----:B------:R-:W-:Y:S01]  /*95d0*/  FADD.FTZ R242, R151, R138 ;  /* 0x0000008a97f27221 */ /* 0x000fe20000010000 */
[----:B------:R-:W-:-:S05]  /*95e0*/  @P0 BRA `(.L_x_265) ;  /* 0xffffc24000000947 */ /* 0x000fca000383ffff */
.L_x_254:
[----:B------:R-:W1:Y:S01]  /*95f0*/  S2R R5, SR_CTAID.X ;  /* 0x0000000000057919 */ /* 0x000e620000002500 */
[----:B------:R-:W-:-:S02]  /*9600*/  IADD3 R2, R217, 0x1, -R226 ;  /* 0x00000001d9027810 */ /* 0x000fc40007ffe8e2 */
[----:B-1----:R-:W-:-:S05]  /*9610*/  LEA R5, R5, 0x7f, 0x7 ;  /* 0x0000007f05057811 */ /* 0x002fca00078e38ff */
[----:B------:R-:W-:-:S05]  /*9620*/  @P4 IMAD.HI.U32 R3, R5, c[0x0][0x2c8], RZ ;  /* 0x0000b20005034a27 */ /* 0x000fca00078e00ff */
[----:B------:R-:W-:-:S05]  /*9630*/  @P4 SHF.R.U32.HI R5, RZ, c[0x0][0x2cc], R3 ;  /* 0x0000b300ff054a19 */ /* 0x000fca0000011603 */
[----:B------:R-:W-:-:S05]  /*9640*/  IMAD.IADD R4, R2, 0x1, R5 ;  /* 0x0000000102047824 */ /* 0x000fca00078e0205 */
[----:B------:R-:W-:Y:S01]  /*9650*/  IADD3 R3, R4, -c[0x0][0x324], RZ ;  /* 0x8000c90004037a10 */ /* 0x000fe20007ffe0ff */
[----:B------:R-:W-:Y:S05]  /*9660*/  @!P3 BRA `(.L_x_266) ;  /* 0x000000f00000b947 */ /* 0x000fea0003800000 */
[----:B------:R-:W-:-:S13]  /*9670*/  ISETP.GT.AND P0, PT, R4, -0x1, PT ;  /* 0xffffffff0400780c */ /* 0x000fda0003f04270 */
[----:B------:R-:W-:Y:S05]  /*9680*/  @P0 BRA `(.L_x_267) ;  /* 0x0000007000000947 */ /* 0x000fea0003800000 */
[----:B------:R-:W-:Y:S01]  /*9690*/  IMAD.MOV.U32 R2, RZ, RZ, 0x1 ;  /* 0x00000001ff027424 */ /* 0x000fe200078e00ff */
[----:B------:R-:W-:-:S04]  /*96a0*/  LOP3.LUT R4, RZ, R4, RZ, 0x33, !PT ;  /* 0x00000004ff047212 */ /* 0x000fc800078e33ff */
[----:B------:R-:W-:-:S13]  /*96b0*/  ISETP.NE.AND P0, PT, R2, c[0x0][0x32c], PT ;  /* 0x0000cb0002007a0c */ /* 0x000fda0003f05270 */
[----:B------:R-:W-:-:S05]  /*96c0*/  @P0 IMAD.HI.U32 R2, R4, c[0x0][0x330], RZ ;  /* 0x0000cc0004020a27 */ /* 0x000fca00078e00ff */
[----:B------:R-:W-:-:S04]  /*96d0*/  @P0 SHF.R.U32.HI R4, RZ, c[0x0][0x334], R2 ;  /* 0x0000cd00ff040a19 */ /* 0x000fc80000011602 */
[----:B------:R-:W-:Y:S01]  /*96e0*/  LOP3.LUT R4, RZ, R4, RZ, 0x33, !PT ;  /* 0x00000004ff047212 */ /* 0x000fe200078e33ff */
[----:B------:R-:W-:Y:S05]  /*96f0*/  BRA `(.L_x_268) ;  /* 0x0000004000007947 */ /* 0x000fea0003800000 */
.L_x_267:
[----:B------:R-:W-:-:S04]  /*9700*/  MOV R2, 0x1 ;  /* 0x0000000100027802 */ /* 0x000fc80000000f00 */
[----:B------:R-:W-:-:S13]  /*9710*/  ISETP.NE.AND P0, PT, R2, c[0x0][0x32c], PT ;  /* 0x0000cb0002007a0c */ /* 0x000fda0003f05270 */
[----:B------:R-:W-:-:S05]  /*9720*/  @P0 IMAD.HI.U32 R2, R4, c[0x0][0x330], RZ ;  /* 0x0000cc0004020a27 */ /* 0x000fca00078e00ff */
[----:B------:R-:W-:-:S05]  /*9730*/  @P0 SHF.R.U32.HI R4, RZ, c[0x0][0x334], R2 ;  /* 0x0000cd00ff040a19 */ /* 0x000fca0000011602 */
.L_x_268:
[----:B------:R-:W-:-:S05]  /*9740*/  IMAD R4, R4, c[0x0][0x32c], RZ ;  /* 0x0000cb0004047a24 */ /* 0x000fca00078e02ff */
[----:B------:R-:W-:-:S04]  /*9750*/  IMNMX R3, R3, R4, !PT ;  /* 0x0000000403037217 */ /* 0x000fc80007800200 */
.L_x_266:
[----:B------:R-:W-:-:S05]  /*9760*/  IADD3 R3, R3, 0x5f, RZ ;  /* 0x0000005f03037810 */ /* 0x000fca0007ffe0ff */
[----:B------:R-:W-:-:S05]  /*9770*/  IMAD.HI R3, R3, 0x2aaaaaab, RZ ;  /* 0x2aaaaaab03037827 */ /* 0x000fca00078e02ff */
[----:B------:R-:W-:-:S04]  /*9780*/  SHF.R.U32.HI R2, RZ, 0x1f, R3 ;  /* 0x0000001fff027819 */ /* 0x000fc80000011603 */
[----:B------:R-:W-:-:S04]  /*9790*/  LEA.HI.SX32 R3, R3, R2, 0x1c ;  /* 0x0000000203037211 */ /* 0x000fc800078fe2ff */
[----:B------:R-:W-:-:S04]  /*97a0*/  IMNMX R250, R216, R3, !PT ;  /* 0x00000003d8fa7217 */ /* 0x000fc80007800200 */
[----:B------:R-:W-:-:S13]  /*97b0*/  ISETP.GE.AND P0, PT, R169, R250, PT ;  /* 0x000000faa900720c */ /* 0x000fda0003f06270 */
[----:B------:R-:W-:Y:S05]  /*97c0*/  @!P0 BRA `(.L_x_269) ;  /* 0x00002c0000008947 */ /* 0x000fea0003800000 */
[----:B------:R-:W-:Y:S01]  /*97d0*/  IMAD.MOV.U32 R3, RZ, RZ, R0 ;  /* 0x000000ffff037224 */ /* 0x000fe200078e0000 */
[----:B------:R-:W-:Y:S01]  /*97e0*/  SHF.R.S32.HI R0, RZ, 0x1f, R225 ;  /* 0x0000001fff007819 */ /* 0x000fe200000114e1 */
[----:B------:R-:W-:Y:S01]  /*97f0*/  IMAD.MOV.U32 R117, RZ, RZ, R12 ;  /* 0x000000ffff757224 */ /* 0x000fe200078e000c */
[----:B------:R-:W-:Y:S01]  /*9800*/  MOV R251, R169 ;  /* 0x000000a900fb7202 */ /* 0x000fe20000000f00 */
[----:B------:R-:W-:Y:S01]  /*9810*/  IMAD.SHL.U32 R248, R225, 0x2, RZ ;  /* 0x00000002e1f87824 */ /* 0x000fe200078e00ff */
[C---:B------:R-:W-:Y:S02]  /*9820*/  SHF.L.U64.HI R247, R243.reuse, 0x1, R244 ;  /* 0x00000001f3f77819 */ /* 0x040fe400000102f4 */
[----:B------:R-:W-:Y:S02]  /*9830*/  SHF.L.U32 R246, R243, 0x1, RZ ;  /* 0x00000001f3f67819 */ /* 0x000fe400000006ff */
[----:B------:R-:W-:Y:S02]  /*9840*/  SHF.L.U64.HI R249, R225, 0x1, R0 ;  /* 0x00000001e1f97819 */ /* 0x000fe40000010200 */
.L_x_272:
        /* <DEDUP_REMOVED lines=57> */
.L_x_270:
[C---:B--23--:R-:W-:Y:S01]  /*9be0*/  HMMA.16816.F32.BF16 R4, R124.reuse, R120, RZ ;  /* 0x000000787c04723c */ /* 0x04cfe200000418ff */
[----:B------:R-:W-:Y:S02]  /*9bf0*/  LDSM.16.M88.4 R156, [R202+0x1000] ;  /* 0x00100000ca9c783b */ /* 0x000fe40000000200 */
[----:B------:R-:W-:Y:S05]  /*9c00*/  ISETP.GT.AND P0, PT, R251, R216, PT ;  /* 0x000000d8fb00720c */ /* 0x000fea0003f04270 */
        /* <DEDUP_REMOVED lines=145> */
[----:B------:R1:W2:Y:S01]  /*a520*/  @!P1 LDG.E R221, [R128.64] ;  /* 0x0000000680dd9981 */ /* 0x0002a2000c1e1900 */
[----:B------:R-:W-:Y:S04]  /*a530*/  IMAD R222, R119, c[0x0][0x2b8], R222 ;  /* 0x0000ae0077de7a24 */ /* 0x000fe800078e02de */
[C---:B------:R-:W-:Y:S01]  /*a540*/  IMAD.WIDE.U32 R122, R222.reuse, c[0x0][0x1e0], RZ ;  /* 0x00007800de7a7a25 */ /* 0x040fe200078e00ff */
[----:B------:R-:W-:Y:S05]  /*a550*/  SHF.R.S32.HI R119, RZ, 0x1f, R222 ;  /* 0x0000001fff777819 */ /* 0x000fea00000114de */
[----:B------:R-:W-:Y:S04]  /*a560*/  IMAD R119, R119, c[0x0][0x1e0], RZ ;  /* 0x0000780077777a24 */ /* 0x000fe800078e02ff */
[----:B------:R-:W-:Y:S04]  /*a570*/  IMAD R119, R222, c[0x0][0x1e4], R119 ;  /* 0x00007900de777a24 */ /* 0x000fe800078e0277 */
[----:B------:R-:W-:Y:S01]  /*a580*/  IMAD.IADD R123, R123, 0x1, R119 ;  /* 0x000000017b7b7824 */ /* 0x000fe200078e0277 */
[----:B-1----:R-:W-:Y:S04]  /*a590*/  IADD3 R128, -R245, 0x10, RZ ;  /* 0x00000010f5807810 */ /* 0x002fe80007ffe1ff */
[----:B------:R-:W-:Y:S02]  /*a5a0*/  LOP3.LUT R128, R128, 0xf, RZ, 0xc0, !PT ;  /* 0x0000000f80807812 */ /* 0x000fe400078ec0ff */
[----:B--2---:R-:W-:Y:S01]  /*a5b0*/  SHF.R.S32.HI R121, RZ, 0x1f, R221 ;  /* 0x0000001fff797819 */ /* 0x004fe200000114dd */
        /* <DEDUP_REMOVED lines=33> */
.L_x_271:
        /* <DEDUP_REMOVED lines=49> */
[----:B------:R-:W-:Y:S02]  /*aae0*/  ISETP.GT.AND P0, PT, R251, R250, PT ;  /* 0x000000fafb00720c */ /* 0x000fe40003f04270 */
[----:B------:R-:W-:Y:S02]  /*aaf0*/  FMNMX.FTZ R122, R49, R0, !PT ;  /* 0x00000000317a7209 */ /* 0x000fe40007810000 */
[----:B------:R-:W-:Y:S02]  /*ab00*/  FMNMX.FTZ R0, R50, R121, !PT ;  /* 0x0000007932007209 */ /* 0x000fe40007810000 */
[----:B------:R-:W-:Y:S01]  /*ab10*/  IADD3 R169, R251, -0x1, RZ ;  /* 0xfffffffffba97810 */ /* 0x000fe20007ffe0ff */
[----:B------:R-:W-:Y:S01]  /*ab20*/  SHFL.BFLY PT, R123, R122, 0x2, 0x1f ;  /* 0x0c401f007a7b7f89 */ /* 0x000fe200000e0000 */
[----:B------:R-:W-:Y:S02]  /*ab30*/  FMNMX.FTZ R118, R51, R0, !PT ;  /* 0x0000000033767209 */ /* 0x000fe40007810000 */
[----:B------:R-:W-:Y:S05]  /*ab40*/  MOV R251, R169 ;  /* 0x000000a900fb7202 */ /* 0x000fea0000000f00 */
[----:B------:R-:W1:Y:S02]  /*ab50*/  SHFL.BFLY PT, R121, R118, 0x2, 0x1f ;  /* 0x0c401f0076797f89 */ /* 0x000e6400000e0000 */
[----:B-1----:R-:W-:Y:S02]  /*ab60*/  FMNMX.FTZ R119, R118, R121, !PT ;  /* 0x0000007976777209 */ /* 0x002fe40007810000 */
[----:B------:R-:W-:Y:S04]  /*ab70*/  FMNMX.FTZ R120, R122, R123, !PT ;  /* 0x0000007b7a787209 */ /* 0x000fe80007810000 */
[----:B------:R-:W1:Y:S08]  /*ab80*/  SHFL.BFLY PT, R116, R119, 0x1, 0x1f ;  /* 0x0c201f0077747f89 */ /* 0x000e7000000e0000 */
[----:B------:R-:W2:Y:S01]  /*ab90*/  SHFL.BFLY PT, R123, R120, 0x1, 0x1f ;  /* 0x0c201f00787b7f89 */ /* 0x000ea200000e0000 */
[----:B-1----:R-:W-:Y:S05]  /*aba0*/  FMNMX.FTZ R116, R116, R119, !PT ;  /* 0x0000007774747209 */ /* 0x002fea0007810000 */
[----:B------:R-:W-:Y:S01]  /*abb0*/  FMUL.FTZ R143, R116, c[0x0][0x2d0] ;  /* 0x0000b400748f7a20 */ /* 0x000fe20000410000 */
[----:B--2---:R-:W-:Y:S03]  /*abc0*/  FMNMX.FTZ R0, R120, R123, !PT ;  /* 0x0000007b78007209 */ /* 0x004fe60007810000 */
[--C-:B------:R-:W-:Y:S01]  /*abd0*/  FFMA.FTZ R6, R6, c[0x0][0x2d0], -R143.reuse ;  /* 0x0000b40006067a23 */ /* 0x100fe2000001088f */
[----:B------:R-:W1:Y:S01]  /*abe0*/  LDSM.16.MT88.4 R120, [R212+0x100] ;  /* 0x00010000d478783b */ /* 0x000e620000004200 */
[----:B------:R-:W-:Y:S02]  /*abf0*/  FFMA.FTZ R7, R7, c[0x0][0x2d0], -R143 ;  /* 0x0000b40007077a23 */ /* 0x000fe4000001088f */
[C---:B------:R-:W-:Y:S02]  /*ac00*/  FADD.FTZ R2, -R0.reuse, R3 ;  /* 0x0000000300027221 */ /* 0x040fe40000010100 */
[----:B------:R-:W-:Y:S01]  /*ac10*/  FMUL.FTZ R150, R0, c[0x0][0x2d0] ;  /* 0x0000b40000967a20 */ /* 0x000fe20000410000 */
[----:B------:R-:W-:Y:S01]  /*ac20*/  MUFU.EX2 R6, R6 ;  /* 0x0000000600067308 */ /* 0x000fe20000000800 */
[----:B------:R-:W-:Y:S02]  /*ac30*/  FMUL.FTZ R3, R2, c[0x0][0x2d0] ;  /* 0x0000b40002037a20 */ /* 0x000fe40000410000 */
[----:B------:R-:W-:Y:S02]  /*ac40*/  FADD.FTZ R2, -R116, R117 ;  /* 0x0000007574027221 */ /* 0x000fe40000010100 */
[--C-:B------:R-:W-:Y:S02]  /*ac50*/  FFMA.FTZ R140, R4, c[0x0][0x2d0], -R150.reuse ;  /* 0x0000b400048c7a23 */ /* 0x100fe40000010896 */
[----:B------:R-:W-:Y:S02]  /*ac60*/  FMUL.FTZ R117, R2, c[0x0][0x2d0] ;  /* 0x0000b40002757a20 */ /* 0x000fe40000410000 */
[--C-:B------:R-:W-:Y:S01]  /*ac70*/  FFMA.FTZ R5, R5, c[0x0][0x2d0], -R150.reuse ;  /* 0x0000b40005057a23 */ /* 0x100fe20000010896 */
[----:B------:R-:W2:Y:S01]  /*ac80*/  MUFU.EX2 R3, R3 ;  /* 0x0000000300037308 */ /* 0x000ea20000000800 */
[--C-:B------:R-:W-:Y:S02]  /*ac90*/  FFMA.FTZ R118, R8, c[0x0][0x2d0], -R150.reuse ;  /* 0x0000b40008767a23 */ /* 0x100fe40000010896 */
[--C-:B------:R-:W-:Y:S02]  /*aca0*/  FFMA.FTZ R119, R9, c[0x0][0x2d0], -R150.reuse ;  /* 0x0000b40009777a23 */ /* 0x100fe40000010896 */
[--C-:B------:R-:W-:Y:S02]  /*acb0*/  FFMA.FTZ R142, R11, c[0x0][0x2d0], -R143.reuse ;  /* 0x0000b4000b8e7a23 */ /* 0x100fe4000001088f */
[--C-:B------:R-:W-:Y:S02]  /*acc0*/  FFMA.FTZ R155, R36, c[0x0][0x2d0], -R150.reuse ;  /* 0x0000b400249b7a23 */ /* 0x100fe40000010896 */
[--C-:B------:R-:W-:Y:S01]  /*acd0*/  FFMA.FTZ R158, R37, c[0x0][0x2d0], -R150.reuse ;  /* 0x0000b400259e7a23 */ /* 0x100fe20000010896 */
[----:B------:R3:W4:Y:S01]  /*ace0*/  MUFU.EX2 R2, R117 ;  /* 0x0000007500027308 */ /* 0x0007220000000800 */
[--C-:B------:R-:W-:Y:S02]  /*acf0*/  FFMA.FTZ R157, R38, c[0x0][0x2d0], -R143.reuse ;  /* 0x0000b400269d7a23 */ /* 0x100fe4000001088f */
[--C-:B------:R-:W-:Y:S02]  /*ad00*/  FFMA.FTZ R160, R39, c[0x0][0x2d0], -R143.reuse ;  /* 0x0000b40027a07a23 */ /* 0x100fe4000001088f */
[----:B------:R-:W-:Y:S01]  /*ad10*/  LDSM.16.MT88.4 R36, [R209+0x4900] ;  /* 0x00490000d124783b */ /* 0x000fe20000004200 */
[--C-:B------:R-:W-:Y:S02]  /*ad20*/  FFMA.FTZ R159, R40, c[0x0][0x2d0], -R150.reuse ;  /* 0x0000b400289f7a23 */ /* 0x100fe40000010896 */
[--C-:B------:R-:W-:Y:S02]  /*ad30*/  FFMA.FTZ R162, R41, c[0x0][0x2d0], -R150.reuse ;  /* 0x0000b40029a27a23 */ /* 0x100fe40000010896 */
[----:B------:R-:W-:Y:S01]  /*ad40*/  MUFU.EX2 R140, R140 ;  /* 0x0000008c008c7308 */ /* 0x000fe20000000800 */
[--C-:B------:R-:W-:Y:S02]  /*ad50*/  FFMA.FTZ R161, R42, c[0x0][0x2d0], -R143.reuse ;  /* 0x0000b4002aa17a23 */ /* 0x100fe4000001088f */
[--C-:B------:R-:W-:Y:S02]  /*ad60*/  FFMA.FTZ R164, R43, c[0x0][0x2d0], -R143.reuse ;  /* 0x0000b4002ba47a23 */ /* 0x100fe4000001088f */
[C---:B--2---:R-:W-:Y:S01]  /*ad70*/  FMUL.FTZ R8, R3.reuse, R112 ;  /* 0x0000007003087220 */ /* 0x044fe20000410000 */
[----:B------:R-:W-:Y:S01]  /*ad80*/  LDSM.16.MT88.4 R40, [R210+0x2900] ;  /* 0x00290000d228783b */ /* 0x000fe20000004200 */
[C---:B------:R-:W-:Y:S02]  /*ad90*/  FMUL.FTZ R9, R3.reuse, R113 ;  /* 0x0000007103097220 */ /* 0x040fe40000410000 */
[C---:B------:R-:W-:Y:S01]  /*ada0*/  FMUL.FTZ R68, R3.reuse, R68 ;  /* 0x0000004403447220 */ /* 0x040fe20000410000 */
[----:B------:R-:W2:Y:S01]  /*adb0*/  MUFU.EX2 R5, R5 ;  /* 0x0000000500057308 */ /* 0x000ea20000000800 */
[C---:B------:R-:W-:Y:S02]  /*adc0*/  FMUL.FTZ R69, R3.reuse, R69 ;  /* 0x0000004503457220 */ /* 0x040fe40000410000 */
[C---:B------:R-:W-:Y:S02]  /*add0*/  FMUL.FTZ R72, R3.reuse, R72 ;  /* 0x0000004803487220 */ /* 0x040fe40000410000 */
[--C-:B---3--:R-:W-:Y:S02]  /*ade0*/  FFMA.FTZ R117, R10, c[0x0][0x2d0], -R143.reuse ;  /* 0x0000b4000a757a23 */ /* 0x108fe4000001088f */
        /* <DEDUP_REMOVED lines=15> */
[----:B------:R-:W2:Y:S01]  /*aee0*/  MUFU.EX2 R7, R7 ;  /* 0x0000000700077308 */ /* 0x000ea20000000800 */
[C---:B------:R-:W-:Y:S02]  /*aef0*/  FMUL.FTZ R81, R3.reuse, R81 ;  /* 0x0000005103517220 */ /* 0x040fe40000410000 */
[C---:B------:R-:W-:Y:S02]  /*af00*/  FMUL.FTZ R82, R2.reuse, R82 ;  /* 0x0000005202527220 */ /* 0x040fe40000410000 */
[C---:B------:R-:W-:Y:S02]  /*af10*/  FMUL.FTZ R83, R2.reuse, R83 ;  /* 0x0000005302537220 */ /* 0x040fe40000410000 */
[C---:B------:R-:W-:Y:S02]  /*af20*/  FMUL.FTZ R84, R3.reuse, R84 ;  /* 0x0000005403547220 */ /* 0x040fe40000410000 */
[----:B------:R-:W-:Y:S01]  /*af30*/  FMUL.FTZ R85, R3, R85 ;  /* 0x0000005503557220 */ /* 0x000fe20000410000 */
[----:B------:R-:W-:Y:S01]  /*af40*/  MUFU.EX2 R117, R117 ;  /* 0x0000007500757308 */ /* 0x000fe20000000800 */
[C---:B------:R-:W-:Y:S02]  /*af50*/  FMUL.FTZ R86, R2.reuse, R86 ;  /* 0x0000005602567220 */ /* 0x040fe40000410000 */
[----:B------:R-:W-:Y:S01]  /*af60*/  FMUL.FTZ R87, R2, R87 ;  /* 0x0000005702577220 */ /* 0x000fe20000410000 */
[----:B---3--:R-:W-:Y:S01]  /*af70*/  F2FP.BF16.PACK_AB R114, R119, R118 ;  /* 0x000000767772723e */ /* 0x008fe200000010ff */
[--C-:B------:R-:W-:Y:S02]  /*af80*/  FFMA.FTZ R163, R44, c[0x0][0x2d0], -R150.reuse ;  /* 0x0000b4002ca37a23 */ /* 0x100fe40000010896 */
[--C-:B------:R-:W-:Y:S02]  /*af90*/  FFMA.FTZ R166, R45, c[0x0][0x2d0], -R150.reuse ;  /* 0x0000b4002da67a23 */ /* 0x100fe40000010896 */
[--C-:B------:R-:W-:Y:S01]  /*afa0*/  FFMA.FTZ R165, R46, c[0x0][0x2d0], -R143.reuse ;  /* 0x0000b4002ea57a23 */ /* 0x100fe2000001088f */
[----:B------:R-:W3:Y:S01]  /*afb0*/  MUFU.EX2 R142, R142 ;  /* 0x0000008e008e7308 */ /* 0x000ee20000000800 */
[--C-:B------:R-:W-:Y:S02]  /*afc0*/  FFMA.FTZ R168, R47, c[0x0][0x2d0], -R143.reuse ;  /* 0x0000b4002fa87a23 */ /* 0x100fe4000001088f */
        /* <DEDUP_REMOVED lines=19> */
[C---:B-1----:R-:W-:Y:S05]  /*b100*/  HMMA.16816.F32.BF16 R8, R112.reuse, R120, R8 ;  /* 0x000000787008723c */ /* 0x042fea0000041808 */
[C---:B------:R-:W-:Y:S02]  /*b110*/  FMUL.FTZ R101, R3.reuse, R101 ;  /* 0x0000006503657220 */ /* 0x040fe40000410000 */
[C---:B------:R-:W-:Y:S01]  /*b120*/  FMUL.FTZ R102, R2.reuse, R102 ;  /* 0x0000006602667220 */ /* 0x040fe20000410000 */
[C---:B------:R-:W-:Y:S01]  /*b130*/  HMMA.16816.F32.BF16 R68, R112.reuse, R122, R68 ;  /* 0x0000007a7044723c */ /* 0x040fe20000041844 */
[----:B------:R-:W1:Y:S01]  /*b140*/  LDSM.16.MT88.4 R120, [R208+0x100] ;  /* 0x00010000d078783b */ /* 0x000e620000004200 */
[----:B------:R-:W-:Y:S02]  /*b150*/  MUFU.EX2 R160, R160 ;  /* 0x000000a000a07308 */ /* 0x000fe40000000800 */
[----:B------:R-:W-:Y:S02]  /*b160*/  FMUL.FTZ R103, R2, R103 ;  /* 0x0000006702677220 */ /* 0x000fe40000410000 */
[--C-:B------:R-:W-:Y:S02]  /*b170*/  FFMA.FTZ R141, R12, c[0x0][0x2d0], -R150.reuse ;  /* 0x0000b4000c8d7a23 */ /* 0x100fe40000010896 */
[C---:B------:R-:W-:Y:S04]  /*b180*/  HMMA.16816.F32.BF16 R72, R112.reuse, R128, R72 ;  /* 0x000000807048723c */ /* 0x040fe80000041848 */
[----:B------:R-:W-:Y:S01]  /*b190*/  FMUL.FTZ R12, R3, R108 ;  /* 0x0000006c030c7220 */ /* 0x000fe20000410000 */
[----:B------:R-:W-:Y:S01]  /*b1a0*/  MUFU.EX2 R141, R141 ;  /* 0x0000008d008d7308 */ /* 0x000fe20000000800 */
[--C-:B------:R-:W-:Y:S02]  /*b1b0*/  FFMA.FTZ R148, R13, c[0x0][0x2d0], -R150.reuse ;  /* 0x0000b4000d947a23 */ /* 0x100fe40000010896 */
[C---:B------:R-:W-:Y:S01]  /*b1c0*/  HMMA.16816.F32.BF16 R76, R112.reuse, R130, R76 ;  /* 0x00000082704c723c */ /* 0x040fe2000004184c */
[----:B------:R-:W2:Y:S03]  /*b1d0*/  LDSM.16.MT88.4 R128, [R212+0x3100] ;  /* 0x00310000d480783b */ /* 0x000ea60000004200 */
[----:B------:R-:W-:Y:S02]  /*b1e0*/  FMUL.FTZ R13, R3, R109 ;  /* 0x0000006d030d7220 */ /* 0x000fe40000410000 */
[--C-:B------:R-:W-:Y:S01]  /*b1f0*/  FFMA.FTZ R149, R14, c[0x0][0x2d0], -R143.reuse ;  /* 0x0000b4000e957a23 */ /* 0x100fe2000001088f */
[----:B------:R-:W3:Y:S01]  /*b200*/  MUFU.EX2 R148, R148 ;  /* 0x0000009400947308 */ /* 0x000ee20000000800 */
[C---:B------:R-:W-:Y:S04]  /*b210*/  HMMA.16816.F32.BF16 R80, R112.reuse, R132, R80 ;  /* 0x000000847050723c */ /* 0x040fe80000041850 */
[C---:B------:R-:W-:Y:S02]  /*b220*/  FMUL.FTZ R14, R2.reuse, R110 ;  /* 0x0000006e020e7220 */ /* 0x040fe40000410000 */
[--C-:B------:R-:W-:Y:S02]  /*b230*/  FFMA.FTZ R152, R15, c[0x0][0x2d0], -R143.reuse ;  /* 0x0000b4000f987a23 */ /* 0x100fe4000001088f */
[C---:B------:R-:W-:Y:S01]  /*b240*/  HMMA.16816.F32.BF16 R84, R112.reuse, R134, R84 ;  /* 0x000000867054723c */ /* 0x040fe20000041854 */
[----:B------:R-:W4:Y:S01]  /*b250*/  LDSM.16.MT88.4 R132, [R210+0x3100] ;  /* 0x00310000d284783b */ /* 0x000f220000004200 */
[----:B------:R-:W-:Y:S02]  /*b260*/  MUFU.EX2 R149, R149 ;  /* 0x0000009500957308 */ /* 0x000fe40000000800 */
[C---:B------:R-:W-:Y:S02]  /*b270*/  FMUL.FTZ R15, R2.reuse, R111 ;  /* 0x0000006f020f7220 */ /* 0x040fe40000410000 */
[C---:B------:R-:W-:Y:S02]  /*b280*/  FMUL.FTZ R104, R3.reuse, R104 ;  /* 0x0000006803687220 */ /* 0x040fe40000410000 */
[C---:B------:R-:W-:Y:S01]  /*b290*/  FMUL.FTZ R105, R3.reuse, R105 ;  /* 0x0000006903697220 */ /* 0x040fe20000410000 */
[C---:B-1----:R-:W-:Y:S01]  /*b2a0*/  HMMA.16816.F32.BF16 R88, R112.reuse, R120, R88 ;  /* 0x000000787058723c */ /* 0x042fe20000041858 */
[----:B------:R-:W-:Y:S02]  /*b2b0*/  LDSM.16.MT88.4 R108, [R208+0x3100] ;  /* 0x00310000d06c783b */ /* 0x000fe40000004200 */
[C---:B------:R-:W-:Y:S01]  /*b2c0*/  FMUL.FTZ R106, R2.reuse, R106 ;  /* 0x0000006a026a7220 */ /* 0x040fe20000410000 */
[----:B------:R-:W1:Y:S01]  /*b2d0*/  MUFU.EX2 R152, R152 ;  /* 0x0000009800987308 */ /* 0x000e620000000800 */
[C---:B------:R-:W-:Y:S02]  /*b2e0*/  FMUL.FTZ R107, R2.reuse, R107 ;  /* 0x0000006b026b7220 */ /* 0x040fe40000410000 */
[C---:B------:R-:W-:Y:S01]  /*b2f0*/  FMUL.FTZ R52, R3.reuse, R52 ;  /* 0x0000003403347220 */ /* 0x040fe20000410000 */
[C---:B------:R-:W-:Y:S01]  /*b300*/  HMMA.16816.F32.BF16 R92, R112.reuse, R122, R92 ;  /* 0x0000007a705c723c */ /* 0x040fe2000004185c */
[----:B------:R-:W5:Y:S03]  /*b310*/  LDSM.16.MT88.4 R120, [R209+0x3100] ;  /* 0x00310000d178783b */ /* 0x000f660000004200 */
[C---:B------:R-:W-:Y:S02]  /*b320*/  FMUL.FTZ R53, R3.reuse, R53 ;  /* 0x0000003503357220 */ /* 0x040fe40000410000 */
[C---:B------:R-:W-:Y:S01]  /*b330*/  FMUL.FTZ R54, R2.reuse, R54 ;  /* 0x0000003602367220 */ /* 0x040fe20000410000 */
[----:B------:R-:W-:Y:S01]  /*b340*/  MUFU.EX2 R159, R159 ;  /* 0x0000009f009f7308 */ /* 0x000fe20000000800 */
[C---:B--2---:R-:W-:Y:S04]  /*b350*/  HMMA.16816.F32.BF16 R96, R112.reuse, R128, R96 ;  /* 0x000000807060723c */ /* 0x044fe80000041860 */
[C---:B------:R-:W-:Y:S02]  /*b360*/  FMUL.FTZ R55, R2.reuse, R55 ;  /* 0x0000003702377220 */ /* 0x040fe40000410000 */
[C---:B------:R-:W-:Y:S02]  /*b370*/  FMUL.FTZ R56, R3.reuse, R56 ;  /* 0x0000003803387220 */ /* 0x040fe40000410000 */
[C---:B------:R-:W-:Y:S01]  /*b380*/  HMMA.16816.F32.BF16 R100, R112.reuse, R130, R100 ;  /* 0x000000827064723c */ /* 0x040fe20000041864 */
[----:B------:R-:W2:Y:S01]  /*b390*/  LDSM.16.MT88.4 R128, [R212+0x900] ;  /* 0x00090000d480783b */ /* 0x000ea20000004200 */
        /* <DEDUP_REMOVED lines=11> */
[--C-:B------:R-:W-:Y:S01]  /*b450*/  FFMA.FTZ R154, R17, c[0x0][0x2d0], -R150.reuse ;  /* 0x0000b400119a7a23 */ /* 0x100fe20000010896 */
[----:B-1----:R-:W-:Y:S01]  /*b460*/  F2FP.BF16.PACK_AB R17, R152, R149 ;  /* 0x000000959811723e */ /* 0x002fe200000010ff */
[--C-:B------:R-:W-:Y:S01]  /*b470*/  FFMA.FTZ R153, R18, c[0x0][0x2d0], -R143.reuse ;  /* 0x0000b40012997a23 */ /* 0x100fe2000001088f */
[C---:B-----5:R-:W-:Y:S01]  /*b480*/  HMMA.16816.F32.BF16 R52, R112.reuse, R120, R52 ;  /* 0x000000787034723c */ /* 0x060fe20000041834 */
[----:B------:R-:W-:Y:S02]  /*b490*/  MUFU.EX2 R151, R151 ;  /* 0x0000009700977308 */ /* 0x000fe40000000800 */
[--C-:B------:R-:W-:Y:S02]  /*b4a0*/  FFMA.FTZ R156, R19, c[0x0][0x2d0], -R143.reuse ;  /* 0x0000b400139c7a23 */ /* 0x100fe4000001088f */
[C---:B------:R-:W-:Y:S02]  /*b4b0*/  FMUL.FTZ R61, R3.reuse, R61 ;  /* 0x0000003d033d7220 */ /* 0x040fe40000410000 */
[C---:B------:R-:W-:Y:S01]  /*b4c0*/  FMUL.FTZ R62, R2.reuse, R62 ;  /* 0x0000003e023e7220 */ /* 0x040fe20000410000 */
[C---:B------:R-:W-:Y:S01]  /*b4d0*/  HMMA.16816.F32.BF16 R56, R112.reuse, R122, R56 ;  /* 0x0000007a7038723c */ /* 0x040fe20000041838 */
[----:B------:R-:W1:Y:S02]  /*b4e0*/  LDSM.16.MT88.4 R120, [R209+0x900] ;  /* 0x00090000d178783b */ /* 0x000e640000004200 */
        /* <DEDUP_REMOVED lines=9> */
[----:B------:R-:W-:Y:S03]  /*b580*/  FFMA.FTZ R50, R50, c[0x0][0x2d0], -R143 ;  /* 0x0000b40032327a23 */ /* 0x000fe6000001088f */
[----:B------:R-:W-:Y:S01]  /*b590*/  HMMA.16816.F32.BF16 R64, R112, R110, R64 ;  /* 0x0000006e7040723c */ /* 0x000fe20000041840 */
[----:B------:R-:W5:Y:S01]  /*b5a0*/  MUFU.EX2 R156, R156 ;  /* 0x0000009c009c7308 */ /* 0x000f620000000800 */
[----:B------:R-:W1:Y:S01]  /*b5b0*/  LDSM.16.MT88.4 R108, [R212+0x3900] ;  /* 0x00390000d46c783b */ /* 0x000e620000004200 */
[----:B------:R-:W-:Y:S01]  /*b5c0*/  FFMA.FTZ R140, R3, R242, R140 ;  /* 0x000000f2038c7223 */ /* 0x000fe2000001008c */
[----:B---3--:R-:W-:Y:S01]  /*b5d0*/  F2FP.BF16.PACK_AB R18, R154, R151 ;  /* 0x000000979a12723e */ /* 0x008fe200000010ff */
[----:B------:R-:W-:Y:S01]  /*b5e0*/  FFMA.FTZ R6, R2, R241, R6 ;  /* 0x000000f102067223 */ /* 0x000fe20000010006 */
[----:B------:R-:W-:Y:S01]  /*b5f0*/  MOV R3, R0 ;  /* 0x0000000000037202 */ /* 0x000fe20000000f00 */
[----:B------:R-:W-:Y:S02]  /*b600*/  FADD.FTZ R5, R5, R140 ;  /* 0x0000008c05057221 */ /* 0x000fe40000010000 */
[----:B------:R-:W-:Y:S01]  /*b610*/  FADD.FTZ R6, R7, R6 ;  /* 0x0000000607067221 */ /* 0x000fe20000010000 */
        /* <DEDUP_REMOVED lines=16> */
[C---:B--2---:R-:W-:Y:S05]  /*b720*/  HMMA.16816.F32.BF16 R8, R16.reuse, R128, R8 ;  /* 0x000000801008723c */ /* 0x044fea0000041808 */
[----:B------:R-:W-:Y:S02]  /*b730*/  FADD.FTZ R154, R154, R151 ;  /* 0x000000979a9a7221 */ /* 0x000fe40000010000 */
[--C-:B------:R-:W-:Y:S01]  /*b740*/  FFMA.FTZ R129, R20, c[0x0][0x2d0], -R150.reuse ;  /* 0x0000b40014817a23 */ /* 0x100fe20000010896 */
[C---:B------:R-:W-:Y:S01]  /*b750*/  HMMA.16816.F32.BF16 R68, R16.reuse, R130, R68 ;  /* 0x000000821044723c */ /* 0x040fe20000041844 */
[----:B------:R-:W-:Y:S03]  /*b760*/  MUFU.EX2 R165, R165 ;  /* 0x000000a500a57308 */ /* 0x000fe60000000800 */
[--C-:B------:R-:W-:Y:S02]  /*b770*/  FFMA.FTZ R128, R21, c[0x0][0x2d0], -R150.reuse ;  /* 0x0000b40015807a23 */ /* 0x100fe40000010896 */
[----:B------:R-:W-:Y:S02]  /*b780*/  FADD.FTZ R5, R156, R5 ;  /* 0x000000059c057221 */ /* 0x000fe40000010000 */
[C---:B----4-:R-:W-:Y:S03]  /*b790*/  HMMA.16816.F32.BF16 R72, R16.reuse, R132, R72 ;  /* 0x000000841048723c */ /* 0x050fe60000041848 */
[----:B------:R-:W-:Y:S01]  /*b7a0*/  MUFU.EX2 R129, R129 ;  /* 0x0000008100817308 */ /* 0x000fe20000000800 */
[--C-:B------:R-:W-:Y:S02]  /*b7b0*/  FFMA.FTZ R130, R22, c[0x0][0x2d0], -R143.reuse ;  /* 0x0000b40016827a23 */ /* 0x100fe4000001088f */
[--C-:B------:R-:W-:Y:S02]  /*b7c0*/  FFMA.FTZ R131, R23, c[0x0][0x2d0], -R143.reuse ;  /* 0x0000b40017837a23 */ /* 0x100fe4000001088f */
[C---:B------:R-:W-:Y:S01]  /*b7d0*/  HMMA.16816.F32.BF16 R76, R16.reuse, R134, R76 ;  /* 0x00000086104c723c */ /* 0x040fe2000004184c */
[----:B------:R-:W-:Y:S03]  /*b7e0*/  LDSM.16.MT88.4 R20, [R208+0x3900] ;  /* 0x00390000d014783b */ /* 0x000fe60000004200 */
[--C-:B------:R-:W-:Y:S01]  /*b7f0*/  FFMA.FTZ R132, R24, c[0x0][0x2d0], -R150.reuse ;  /* 0x0000b40018847a23 */ /* 0x100fe20000010896 */
[----:B------:R-:W2:Y:S01]  /*b800*/  MUFU.EX2 R128, R128 ;  /* 0x0000008000807308 */ /* 0x000ea20000000800 */
[--C-:B------:R-:W-:Y:S02]  /*b810*/  FFMA.FTZ R133, R25, c[0x0][0x2d0], -R150.reuse ;  /* 0x0000b40019857a23 */ /* 0x100fe40000010896 */
[C---:B-1----:R-:W-:Y:S04]  /*b820*/  HMMA.16816.F32.BF16 R80, R16.reuse, R120, R80 ;  /* 0x000000781050723c */ /* 0x042fe80000041850 */
[--C-:B------:R-:W-:Y:S02]  /*b830*/  FFMA.FTZ R134, R26, c[0x0][0x2d0], -R143.reuse ;  /* 0x0000b4001a867a23 */ /* 0x100fe4000001088f */
[--C-:B------:R-:W-:Y:S01]  /*b840*/  FFMA.FTZ R135, R27, c[0x0][0x2d0], -R143.reuse ;  /* 0x0000b4001b877a23 */ /* 0x100fe2000001088f */
[----:B------:R-:W-:Y:S01]  /*b850*/  MUFU.EX2 R130, R130 ;  /* 0x0000008200827308 */ /* 0x000fe20000000800 */
[C---:B------:R-:W-:Y:S01]  /*b860*/  HMMA.16816.F32.BF16 R84, R16.reuse, R122, R84 ;  /* 0x0000007a1054723c */ /* 0x040fe20000041854 */
[----:B------:R-:W1:Y:S07]  /*b870*/  LDSM.16.MT88.4 R120, [R209+0x3900] ;  /* 0x00390000d178783b */ /* 0x000e6e0000004200 */
[C---:B------:R-:W-:Y:S01]  /*b880*/  HMMA.16816.F32.BF16 R88, R16.reuse, R136, R88 ;  /* 0x000000881058723c */ /* 0x040fe20000041858 */
[----:B------:R-:W-:Y:S01]  /*b890*/  LDSM.16.MT88.4 R24, [R210+0x1100] ;  /* 0x00110000d218783b */ /* 0x000fe20000004200 */
[----:B------:R-:W4:Y:S05]  /*b8a0*/  MUFU.EX2 R131, R131 ;  /* 0x0000008300837308 */ /* 0x000f2a0000000800 */
[--C-:B------:R-:W-:Y:S01]  /*b8b0*/  FFMA.FTZ R136, R32, c[0x0][0x2d0], -R150.reuse ;  /* 0x0000b40020887a23 */ /* 0x100fe20000010896 */
[C---:B------:R-:W-:Y:S04]  /*b8c0*/  HMMA.16816.F32.BF16 R92, R16.reuse, R138, R92 ;  /* 0x0000008a105c723c */ /* 0x040fe8000004185c */
[--C-:B------:R-:W-:Y:S01]  /*b8d0*/  FFMA.FTZ R137, R33, c[0x0][0x2d0], -R150.reuse ;  /* 0x0000b40021897a23 */ /* 0x100fe20000010896 */
[----:B------:R-:W-:Y:S02]  /*b8e0*/  MUFU.EX2 R132, R132 ;  /* 0x0000008400847308 */ /* 0x000fe40000000800 */
[--C-:B------:R-:W-:Y:S01]  /*b8f0*/  FFMA.FTZ R138, R34, c[0x0][0x2d0], -R143.reuse ;  /* 0x0000b400228a7a23 */ /* 0x100fe2000001088f */
[C---:B------:R-:W-:Y:S04]  /*b900*/  HMMA.16816.F32.BF16 R96, R16.reuse, R108, R96 ;  /* 0x0000006c1060723c */ /* 0x040fe80000041860 */
[--C-:B------:R-:W-:Y:S02]  /*b910*/  FFMA.FTZ R139, R35, c[0x0][0x2d0], -R143.reuse ;  /* 0x0000b400238b7a23 */ /* 0x100fe4000001088f */
[----:B------:R-:W-:Y:S01]  /*b920*/  LDSM.16.MT88.4 R32, [R210+0x1900] ;  /* 0x00190000d220783b */ /* 0x000fe20000004200 */
[----:B------:R-:W5:Y:S01]  /*b930*/  MUFU.EX2 R133, R133 ;  /* 0x0000008500857308 */ /* 0x000f620000000800 */
[C---:B------:R-:W-:Y:S06]  /*b940*/  HMMA.16816.F32.BF16 R100, R16.reuse, R110, R100 ;  /* 0x0000006e1064723c */ /* 0x040fec0000041864 */
[----:B------:R-:W2:Y:S02]  /*b950*/  LDSM.16.MT88.4 R108, [R212+0x1100] ;  /* 0x00110000d46c783b */ /* 0x000ea40000004200 */
[C---:B---3--:R-:W-:Y:S01]  /*b960*/  HMMA.16816.F32.BF16 R12, R16.reuse, R112, R12 ;  /* 0x00000070100c723c */ /* 0x048fe2000004180c */
[----:B------:R-:W-:Y:S07]  /*b970*/  MUFU.EX2 R134, R134 ;  /* 0x0000008600867308 */ /* 0x000fee0000000800 */
[C---:B------:R-:W-:Y:S01]  /*b980*/  HMMA.16816.F32.BF16 R104, R16.reuse, R114, R104 ;  /* 0x000000721068723c */ /* 0x040fe20000041868 */
[----:B------:R-:W3:Y:S02]  /*b990*/  LDSM.16.MT88.4 R112, [R209+0x1100] ;  /* 0x00110000d170783b */ /* 0x000ee40000004200 */
[----:B------:R-:W-:Y:S05]  /*b9a0*/  MUFU.EX2 R136, R136 ;  /* 0x0000008800887308 */ /* 0x000fea0000000800 */
[C---:B-1----:R-:W-:Y:S05]  /*b9b0*/  HMMA.16816.F32.BF16 R52, R16.reuse, R120, R52 ;  /* 0x000000781034723c */ /* 0x042fea0000041834 */
[----:B------:R1:W1:Y:S02]  /*b9c0*/  MUFU.EX2 R121, R135 ;  /* 0x0000008700797308 */ /* 0x0002640000000800 */
[--C-:B------:R-:W-:Y:S01]  /*b9d0*/  FFMA.FTZ R120, R28, c[0x0][0x2d0], -R150.reuse ;  /* 0x0000b4001c787a23 */ /* 0x100fe20000010896 */
[C---:B------:R-:W-:Y:S07]  /*b9e0*/  HMMA.16816.F32.BF16 R56, R16.reuse, R122, R56 ;  /* 0x0000007a1038723c */ /* 0x040fee0000041838 */
[--C-:B------:R-:W-:Y:S01]  /*b9f0*/  FFMA.FTZ R123, R29, c[0x0][0x2d0], -R150.reuse ;  /* 0x0000b4001d7b7a23 */ /* 0x100fe20000010896 */
[C---:B------:R-:W-:Y:S01]  /*ba00*/  HMMA.16816.F32.BF16 R60, R16.reuse, R20, R60 ;  /* 0x00000014103c723c */ /* 0x040fe2000004183c */
[----:B------:R-:W-:Y:S03]  /*ba10*/  MUFU.EX2 R120, R120 ;  /* 0x0000007800787308 */ /* 0x000fe60000000800 */
[--C-:B------:R-:W-:Y:S02]  /*ba20*/  FFMA.FTZ R122, R30, c[0x0][0x2d0], -R143.reuse ;  /* 0x0000b4001e7a7a23 */ /* 0x100fe4000001088f */
[----:B------:R-:W-:Y:S02]  /*ba30*/  FFMA.FTZ R150, R49, c[0x0][0x2d0], -R150 ;  /* 0x0000b40031967a23 */ /* 0x000fe40000010896 */
[----:B------:R-:W-:Y:S01]  /*ba40*/  HMMA.16816.F32.BF16 R64, R16, R22, R64 ;  /* 0x000000161040723c */ /* 0x000fe20000041840 */
[----:B------:R-:W3:Y:S02]  /*ba50*/  LDSM.16.MT88.4 R20, [R208+0x1100] ;  /* 0x00110000d014783b */ /* 0x000ee40000004200 */
[----:B------:R-:W3:Y:S01]  /*ba60*/  MUFU.EX2 R123, R123 ;  /* 0x0000007b007b7308 */ /* 0x000ee20000000800 */
[--C-:B-1----:R-:W-:Y:S03]  /*ba70*/  FFMA.FTZ R135, R31, c[0x0][0x2d0], -R143.reuse ;  /* 0x0000b4001f877a23 */ /* 0x102fe6000001088f */
[----:B--2---:R-:W-:Y:S01]  /*ba80*/  F2FP.BF16.PACK_AB R16, R128, R129 ;  /* 0x000000818010723e */ /* 0x004fe200000010ff */
        /* <DEDUP_REMOVED lines=148> */
.L_x_269:
[----:B------:R-:W-:-:S13]  /*c3d0*/  ISETP.GE.AND P0, PT, R169, R216, PT ;  /* 0x000000d8a900720c */ /* 0x000fda0003f06270 */
[----:B------:R-:W-:Y:S05]  /*c3e0*/  @!P0 BRA `(.L_x_273) ;  /* 0x00003d3000008947 */ /* 0x000fea0003800000 */
[----:B------:R-:W-:Y:S01]  /*c3f0*/  SHF.R.S32.HI R170, RZ, 0x1f, R225 ;  /* 0x0000001fffaa7819 */ /* 0x000fe200000114e1 */
[----:B------:R-:W-:Y:S01]  /*c400*/  IMAD.MOV.U32 R2, RZ, RZ, R12 ;  /* 0x000000ffff027224 */ /* 0x000fe200078e000c */
[----:B------:R-:W-:Y:S01]  /*c410*/  SHF.L.U64.HI R244, R243, 0x1, R244 ;  /* 0x00000001f3f47819 */ /* 0x000fe200000102f4 */
[----:B------:R-:W-:Y:S01]  /*c420*/  IMAD.MOV.U32 R3, RZ, RZ, R0 ;  /* 0x000000ffff037224 */ /* 0x000fe200078e0000 */
[----:B------:R-:W-:Y:S01]  /*c430*/  SHF.L.U64.HI R170, R225, 0x1, R170 ;  /* 0x00000001e1aa7819 */ /* 0x000fe200000102aa */
[----:B------:R-:W-:Y:S01]  /*c440*/  IMAD.SHL.U32 R243, R243, 0x2, RZ ;  /* 0x00000002f3f37824 */ /* 0x000fe200078e00ff */
[----:B------:R-:W-:Y:S02]  /*c450*/  SHF.L.U32 R168, R225, 0x1, RZ ;  /* 0x00000001e1a87819 */ /* 0x000fe400000006ff */
.L_x_283:
[----:B------:R-:W-:Y:S04]  /*c460*/  DEPBAR.LE SB0, 0x0 ;  /* 0x000080000000791a */ /* 0x000fe80000000000 */
[----:B------:R-:W-:Y:S01]  /*c470*/  BAR.SYNC.DEFER_BLOCKING 0x0 ;  /* 0x0000000000007b1d */ /* 0x000fe20000010000 */
[----:B------:R-:W-:Y:S01]  /*c480*/  ISETP.GE.AND P2, PT, R225, c[0x0][0x1d4], PT ;  /* 0x00007500e1007a0c */ /* 0x000fe20003f46270 */
[----:B------:R-:W-:Y:S01]  /*c490*/  IMAD.WIDE.U32 R46, R222, c[0x0][0x208], RZ ;  /* 0x00008200de2e7a25 */ /* 0x000fe200078e00ff */
[----:B------:R-:W-:Y:S02]  /*c4a0*/  SHF.R.S32.HI R37, RZ, 0x1f, R222 ;  /* 0x0000001fff257819 */ /* 0x000fe400000114de */
[----:B------:R-:W-:Y:S03]  /*c4b0*/  SHF.R.S32.HI R44, RZ, 0x1f, R221 ;  /* 0x0000001fff2c7819 */ /* 0x000fe600000114dd */
[----:B------:R-:W-:Y:S02]  /*c4c0*/  IMAD R37, R37, c[0x0][0x208], RZ ;  /* 0x0000820025257a24 */ /* 0x000fe400078e02ff */
[----:B------:R-:W-:Y:S02]  /*c4d0*/  IMAD R44, R44, c[0x0][0x218], RZ ;  /* 0x000086002c2c7a24 */ /* 0x000fe400078e02ff */
[----:B------:R-:W-:Y:S02]  /*c4e0*/  IMAD R37, R222, c[0x0][0x20c], R37 ;  /* 0x00008300de257a24 */ /* 0x000fe400078e0225 */
[----:B------:R-:W-:Y:S02]  /*c4f0*/  IMAD R44, R221, c[0x0][0x21c], R44 ;  /* 0x00008700dd2c7a24 */ /* 0x000fe400078e022c */
[----:B------:R-:W-:Y:S04]  /*c500*/  IMAD.IADD R47, R47, 0x1, R37 ;  /* 0x000000012f2f7824 */ /* 0x000fe800078e0225 */
[----:B------:R-:W-:Y:S01]  /*c510*/  IMAD.WIDE.U32 R46, R221, c[0x0][0x218], R46 ;  /* 0x00008600dd2e7a25 */ /* 0x000fe200078e002e */
[----:B------:R-:W1:Y:S04]  /*c520*/  LDSM.16.M88.4 R8, [R214+0x8100] ;  /* 0x00810000d608783b */ /* 0x000e680000000200 */
[----:B------:R-:W-:Y:S01]  /*c530*/  IADD3 R0, P0, R232, R46, RZ ;  /* 0x0000002ee8007210 */ /* 0x000fe20007f1e0ff */
[----:B------:R-:W2:Y:S03]  /*c540*/  LDSM.16.M88.4 R16, [R214+0x8900] ;  /* 0x00890000d610783b */ /* 0x000ea60000000200 */
[----:B------:R-:W-:Y:S02]  /*c550*/  IADD3.X R45, R219, R47, R44, P0, !PT ;  /* 0x0000002fdb2d7210 */ /* 0x000fe400007fe42c */
[C---:B------:R-:W-:Y:S01]  /*c560*/  LEA R150, P0, R0.reuse, c[0x0][0x1f8], 0x1 ;  /* 0x00007e0000967a11 */ /* 0x040fe200078008ff */
[----:B------:R-:W-:Y:S03]  /*c570*/  LDSM.16.M88.4 R24, [R214+0x9100] ;  /* 0x00910000d618783b */ /* 0x000fe60000000200 */
[----:B------:R-:W-:Y:S02]  /*c580*/  LEA.HI.X R138, R0, c[0x0][0x1fc], R45, 0x1, P0 ;  /* 0x00007f00008a7a11 */ /* 0x000fe400000f0c2d */
[----:B------:R-:W-:Y:S05]  /*c590*/  LDSM.16.M88.4 R32, [R214+0x9900] ;  /* 0x00990000d620783b */ /* 0x000fea0000000200 */
[----:B------:R-:W-:Y:S05]  /*c5a0*/  LDSM.16.M88.4 R40, [R214+0xa100] ;  /* 0x00a10000d628783b */ /* 0x000fea0000000200 */
[----:B------:R-:W-:Y:S05]  /*c5b0*/  LDSM.16.M88.4 R48, [R214+0xa900] ;  /* 0x00a90000d630783b */ /* 0x000fea0000000200 */
[----:B------:R-:W-:Y:S05]  /*c5c0*/  LDSM.16.M88.4 R116, [R213] ;  /* 0x00000000d574783b */ /* 0x000fea0000000200 */
[----:B------:R-:W-:Y:S01]  /*c5d0*/  LDSM.16.M88.4 R120, [R207] ;  /* 0x00000000cf78783b */ /* 0x000fe20000000200 */
[C---:B-1----:R-:W-:Y:S04]  /*c5e0*/  HMMA.16816.F32.BF16 R4, R124.reuse, R8, RZ ;  /* 0x000000087c04723c */ /* 0x042fe800000418ff */
[----:B------:R-:W-:Y:S05]  /*c5f0*/  LDSM.16.M88.4 R128, [R206] ;  /* 0x00000000ce80783b */ /* 0x000fea0000000200 */
[----:B------:R-:W1:Y:S01]  /*c600*/  SHFL.IDX PT, R132, R150, RZ, 0x181f ;  /* 0x00181fff96847589 */ /* 0x000e6200000e0000 */
[C---:B------:R-:W-:Y:S04]  /*c610*/  HMMA.16816.F32.BF16 R8, R124.reuse, R10, RZ ;  /* 0x0000000a7c08723c */ /* 0x040fe800000418ff */
[----:B------:R-:W3:Y:S04]  /*c620*/  SHFL.IDX PT, R133, R138, RZ, 0x181f ;  /* 0x00181fff8a857589 */ /* 0x000ee800000e0000 */
[C---:B--2---:R-:W-:Y:S01]  /*c630*/  HMMA.16816.F32.BF16 R12, R124.reuse, R16, RZ ;  /* 0x000000107c0c723c */ /* 0x044fe200000418ff */
[----:B------:R-:W2:Y:S05]  /*c640*/  SHFL.IDX PT, R136, R150, 0x1, 0x181f ;  /* 0x00381f0096887f89 */ /* 0x000eaa00000e0000 */
[----:B------:R-:W4:Y:S02]  /*c650*/  SHFL.IDX PT, R139, R138, 0x1, 0x181f ;  /* 0x00381f008a8b7f89 */ /* 0x000f2400000e0000 */
[C---:B------:R-:W-:Y:S03]  /*c660*/  HMMA.16816.F32.BF16 R16, R124.reuse, R18, RZ ;  /* 0x000000127c10723c */ /* 0x040fe600000418ff */
[----:B------:R-:W-:Y:S01]  /*c670*/  SHFL.IDX PT, R137, R138, 0x2, 0x181f ;  /* 0x00581f008a897f89 */ /* 0x000fe200000e0000 */
[CC--:B-1----:R-:W-:Y:S04]  /*c680*/  IADD3 R140, P0, R132.reuse, R168.reuse, RZ ;  /* 0x000000a8848c7210 */ /* 0x0c2fe80007f1e0ff */
[C---:B------:R-:W-:Y:S01]  /*c690*/  HMMA.16816.F32.BF16 R20, R124.reuse, R24, RZ ;  /* 0x000000187c14723c */ /* 0x040fe200000418ff */
[----:B------:R1:W5:Y:S03]  /*c6a0*/  SHFL.IDX PT, R0, R150, 0x2, 0x181f ;  /* 0x00581f0096007f89 */ /* 0x00036600000e0000 */
[C---:B---3--:R-:W-:Y:S01]  /*c6b0*/  IMAD.X R141, R133.reuse, 0x1, R170, P0 ;  /* 0x00000001858d7824 */ /* 0x048fe200000e06aa */
[-C--:B------:R-:W-:Y:S03]  /*c6c0*/  IADD3 R142, P0, R132, R243.reuse, RZ ;  /* 0x000000f3848e7210 */ /* 0x080fe60007f1e0ff */
[C---:B------:R-:W-:Y:S04]  /*c6d0*/  HMMA.16816.F32.BF16 R24, R124.reuse, R26, RZ ;  /* 0x0000001a7c18723c */ /* 0x040fe800000418ff */
[----:B------:R-:W-:Y:S01]  /*c6e0*/  IMAD.X R143, R133, 0x1, R244, P0 ;  /* 0x00000001858f7824 */ /* 0x000fe200000e06f4 */
[CC--:B--2---:R-:W-:Y:S01]  /*c6f0*/  IADD3 R148, P0, R136.reuse, R168.reuse, RZ ;  /* 0x000000a888947210 */ /* 0x0c4fe20007f1e0ff */
[----:B------:R-:W-:Y:S02]  /*c700*/  LDSM.16.M88.4 R132, [R204] ;  /* 0x00000000cc84783b */ /* 0x000fe40000000200 */
[C---:B------:R-:W-:Y:S04]  /*c710*/  HMMA.16816.F32.BF16 R28, R124.reuse, R32, RZ ;  /* 0x000000207c1c723c */ /* 0x040fe800000418ff */
[C---:B----4-:R-:W-:Y:S04]  /*c720*/  IMAD.X R149, R139.reuse, 0x1, R170, P0 ;  /* 0x000000018b957824 */ /* 0x050fe800000e06aa */
[C---:B------:R-:W-:Y:S01]  /*c730*/  HMMA.16816.F32.BF16 R32, R124.reuse, R34, RZ ;  /* 0x000000227c20723c */ /* 0x040fe200000418ff */
[-C--:B-1----:R-:W-:Y:S05]  /*c740*/  IADD3 R150, P0, R136, R243.reuse, RZ ;  /* 0x000000f388967210 */ /* 0x082fea0007f1e0ff */
[----:B------:R-:W-:Y:S01]  /*c750*/  IMAD.X R151, R139, 0x1, R244, P0 ;  /* 0x000000018b977824 */ /* 0x000fe200000e06f4 */
[C---:B-----5:R-:W-:Y:S01]  /*c760*/  IADD3 R154, P0, R0.reuse, R168, RZ ;  /* 0x000000a8009a7210 */ /* 0x060fe20007f1e0ff */
[C---:B------:R-:W-:Y:S04]  /*c770*/  HMMA.16816.F32.BF16 R36, R124.reuse, R40, RZ ;  /* 0x000000287c24723c */ /* 0x040fe800000418ff */
[C---:B------:R-:W-:Y:S01]  /*c780*/  IMAD.X R155, R137.reuse, 0x1, R170, P0 ;  /* 0x00000001899b7824 */ /* 0x040fe200000e06aa */
[----:B------:R-:W-:Y:S03]  /*c790*/  IADD3 R152, P0, R0, R243, RZ ;  /* 0x000000f300987210 */ /* 0x000fe60007f1e0ff */
[C---:B------:R-:W-:Y:S04]  /*c7a0*/  HMMA.16816.F32.BF16 R40, R124.reuse, R42, RZ ;  /* 0x0000002a7c28723c */ /* 0x040fe800000418ff */
[----:B------:R-:W-:Y:S01]  /*c7b0*/  IMAD.X R153, R137, 0x1, R244, P0 ;  /* 0x0000000189997824 */ /* 0x000fe200000e06f4 */
[----:B------:R-:W-:Y:S03]  /*c7c0*/  ISETP.GT.AND P0, PT, R169, R216, PT ;  /* 0x000000d8a900720c */ /* 0x000fe60003f04270 */
[C---:B------:R-:W-:Y:S08]  /*c7d0*/  HMMA.16816.F32.BF16 R44, R124.reuse, R48, RZ ;  /* 0x000000307c2c723c */ /* 0x040ff000000418ff */
[----:B------:R-:W-:Y:S08]  /*c7e0*/  HMMA.16816.F32.BF16 R48, R124, R50, RZ ;  /* 0x000000327c30723c */ /* 0x000ff000000418ff */
[C---:B------:R-:W-:Y:S08]  /*c7f0*/  HMMA.16816.F32.BF16 R4, R144.reuse, R116, R4 ;  /* 0x000000749004723c */ /* 0x040ff00000041804 */
[C---:B------:R-:W-:Y:S01]  /*c800*/  HMMA.16816.F32.BF16 R8, R144.reuse, R118, R8 ;  /* 0x000000769008723c */ /* 0x040fe20000041808 */
[----:B------:R-:W1:Y:S07]  /*c810*/  LDSM.16.M88.4 R116, [R205] ;  /* 0x00000000cd74783b */ /* 0x000e6e0000000200 */
[C---:B------:R-:W-:Y:S08]  /*c820*/  HMMA.16816.F32.BF16 R12, R144.reuse, R120, R12 ;  /* 0x00000078900c723c */ /* 0x040ff0000004180c */
[C---:B------:R-:W-:Y:S01]  /*c830*/  HMMA.16816.F32.BF16 R16, R144.reuse, R122, R16 ;  /* 0x0000007a9010723c */ /* 0x040fe20000041810 */
[----:B------:R-:W2:Y:S05]  /*c840*/  LDSM.16.M88.4 R120, [R203] ;  /* 0x00000000cb78783b */ /* 0x000eaa0000000200 */
[----:B------:R-:W-:Y:S01]  /*c850*/  @!PT LDS RZ, [RZ] ;  /* 0x00000000fffff984 */ /* 0x000fe20000000800 */
[----:B------:R-:W-:Y:S01]  /*c860*/  @!PT LDS RZ, [RZ] ;  /* 0x00000000fffff984 */ /* 0x000fe20000000800 */
[----:B------:R-:W-:Y:S01]  /*c870*/  @!PT LDS RZ, [RZ] ;  /* 0x00000000fffff984 */ /* 0x000fe20000000800 */
[----:B------:R3:W-:Y:S02]  /*c880*/  LDGSTS.E.BYPASS.LTC128B.128 [R240], [R140.64], !P2 ;  /* 0x000000008cf07fae */ /* 0x0007e4000d101d46 */
[C---:B------:R-:W-:Y:S03]  /*c890*/  HMMA.16816.F32.BF16 R20, R144.reuse, R128, R20 ;  /* 0x000000809014723c */ /* 0x040fe60000041814 */
[----:B------:R3:W-:Y:S05]  /*c8a0*/  LDGSTS.E.BYPASS.LTC128B.128 [R239], [R142.64], !P6 ;  /* 0x000000008eef7fae */ /* 0x0007ea000f101d46 */
[C---:B------:R-:W-:Y:S01]  /*c8b0*/  HMMA.16816.F32.BF16 R24, R144.reuse, R130, R24 ;  /* 0x000000829018723c */ /* 0x040fe20000041818 */
[----:B------:R4:W-:Y:S05]  /*c8c0*/  LDGSTS.E.BYPASS.LTC128B.128 [R238], [R148.64], !P2 ;  /* 0x0000000094ee7fae */ /* 0x0009ea000d101d46 */
[----:B------:R4:W-:Y:S02]  /*c8d0*/  LDGSTS.E.BYPASS.LTC128B.128 [R237], [R150.64], !P6 ;  /* 0x0000000096ed7fae */ /* 0x0009e4000f101d46 */
[C---:B-1----:R-:W-:Y:S03]  /*c8e0*/  HMMA.16816.F32.BF16 R28, R144.reuse, R116, R28 ;  /* 0x00000074901c723c */ /* 0x042fe6000004181c */
[----:B------:R1:W-:Y:S05]  /*c8f0*/  LDGSTS.E.BYPASS.LTC128B.128 [R240+0x2000], [R154.64], !P2 ;  /* 0x020000009af07fae */ /* 0x0003ea000d101d46 */
[----:B------:R1:W-:Y:S01]  /*c900*/  LDGSTS.E.BYPASS.LTC128B.128 [R240+0x5000], [R152.64], !P6 ;  /* 0x0500000098f07fae */ /* 0x0003e2000f101d46 */
[C---:B------:R-:W-:Y:S04]  /*c910*/  HMMA.16816.F32.BF16 R32, R144.reuse, R118, R32 ;  /* 0x000000769020723c */ /* 0x040fe80000041820 */
[----:B------:R-:W5:Y:S04]  /*c920*/  LDSM.16.M88.4 R128, [R211+0x8100] ;  /* 0x00810000d380783b */ /* 0x000f680000000200 */
[C---:B------:R-:W-:Y:S01]  /*c930*/  HMMA.16816.F32.BF16 R36, R144.reuse, R132, R36 ;  /* 0x000000849024723c */ /* 0x040fe20000041824 */
[----:B------:R-:W0:Y:S05]  /*c940*/  LDGDEPBAR ;  /* 0x00000000000079af */ /* 0x000e2a0000000000 */
[----:B------:R-:W1:Y:S02]  /*c950*/  LDSM.16.M88.4 R136, [R211+0x8900] ;  /* 0x00890000d388783b */ /* 0x000e640000000200 */
[C---:B------:R-:W-:Y:S03]  /*c960*/  HMMA.16816.F32.BF16 R40, R144.reuse, R134, R40 ;  /* 0x000000869028723c */ /* 0x040fe60000041828 */
[----:B------:R-:W1:Y:S05]  /*c970*/  LDSM.16.M88.4 R116, [R211+0x9100] ;  /* 0x00910000d374783b */ /* 0x000e6a0000000200 */
[C---:B--2---:R-:W-:Y:S01]  /*c980*/  HMMA.16816.F32.BF16 R44, R144.reuse, R120, R44 ;  /* 0x00000078902c723c */ /* 0x044fe2000004182c */
[----:B------:R-:W2:Y:S05]  /*c990*/  LDSM.16.M88.4 R132, [R211+0x9900] ;  /* 0x00990000d384783b */ /* 0x000eaa0000000200 */
[----:B---3--:R-:W3:Y:S02]  /*c9a0*/  LDSM.16.M88.4 R140, [R211+0xa100] ;  /* 0x00a10000d38c783b */ /* 0x008ee40000000200 */
[----:B------:R-:W-:Y:S03]  /*c9b0*/  HMMA.16816.F32.BF16 R48, R144, R122, R48 ;  /* 0x0000007a9030723c */ /* 0x000fe60000041830 */
[----:B----4-:R-:W4:Y:S05]  /*c9c0*/  LDSM.16.M88.4 R148, [R211+0xa900] ;  /* 0x00a90000d394783b */ /* 0x010f2a0000000200 */
[----:B------:R-:W2:Y:S01]  /*c9d0*/  LDSM.16.M88.4 R120, [R202] ;  /* 0x00000000ca78783b */ /* 0x000ea20000000200 */
[C---:B-----5:R-:W-:Y:S04]  /*c9e0*/  HMMA.16816.F32.BF16 R4, R172.reuse, R128, R4 ;  /* 0x00000080ac04723c */ /* 0x060fe80000041804 */
[----:B-1----:R-:W-:Y:S05]  /*c9f0*/  LDSM.16.M88.4 R152, [R202+0x1000] ;  /* 0x00100000ca98783b */ /* 0x002fea0000000200 */
[----:B------:R-:W-:Y:S01]  /*ca00*/  LDSM.16.M88.4 R156, [R202+0x1800] ;  /* 0x00180000ca9c783b */ /* 0x000fe20000000200 */
[C---:B------:R-:W-:Y:S04]  /*ca10*/  HMMA.16816.F32.BF16 R8, R172.reuse, R130, R8 ;  /* 0x00000082ac08723c */ /* 0x040fe80000041808 */
[----:B------:R-:W1:Y:S04]  /*ca20*/  LDSM.16.M88.4 R128, [R202+0x800] ;  /* 0x00080000ca80783b */ /* 0x000e680000000200 */
[C---:B------:R-:W-:Y:S01]  /*ca30*/  HMMA.16816.F32.BF16 R12, R172.reuse, R136, R12 ;  /* 0x00000088ac0c723c */ /* 0x040fe2000004180c */
[----:B------:R-:W5:Y:S05]  /*ca40*/  LDSM.16.M88.4 R160, [R202+0x2000] ;  /* 0x00200000caa0783b */ /* 0x000f6a0000000200 */
[----:B------:R-:W-:Y:S02]  /*ca50*/  LDSM.16.M88.4 R164, [R202+0x5000] ;  /* 0x00500000caa4783b */ /* 0x000fe40000000200 */
[C---:B------:R-:W-:Y:S03]  /*ca60*/  HMMA.16816.F32.BF16 R16, R172.reuse, R138, R16 ;  /* 0x0000008aac10723c */ /* 0x040fe60000041810 */
[----:B------:R-:W-:Y:S05]  /*ca70*/  LDSM.16.M88.4 R136, [R214+0xb900] ;  /* 0x00b90000d688783b */ /* 0x000fea0000000200 */
[C---:B------:R-:W-:Y:S08]  /*ca80*/  HMMA.16816.F32.BF16 R20, R172.reuse, R116, R20 ;  /* 0x00000074ac14723c */ /* 0x040ff00000041814 */
        /* <DEDUP_REMOVED lines=13> */
[----:B------:R-:W2:Y:S07]  /*cb60*/  LDSM.16.M88.4 R120, [R214+0xd100] ;  /* 0x00d10000d678783b */ /* 0x000eae0000000200 */
        /* <DEDUP_REMOVED lines=9> */
[C---:B-----5:R-:W-:Y:S08]  /*cc00*/  HMMA.16816.F32.BF16 R36, R176.reuse, R160, R36 ;  /* 0x000000a0b024723c */ /* 0x060ff00000041824 */
[C---:B------:R-:W-:Y:S01]  /*cc10*/  HMMA.16816.F32.BF16 R40, R176.reuse, R162, R40 ;  /* 0x000000a2b028723c */ /* 0x040fe20000041828 */
[----:B------:R-:W5:Y:S07]  /*cc20*/  LDSM.16.M88.4 R160, [R199] ;  /* 0x00000000c7a0783b */ /* 0x000f6e0000000200 */
[C---:B------:R-:W-:Y:S08]  /*cc30*/  HMMA.16816.F32.BF16 R44, R176.reuse, R116, R44 ;  /* 0x00000074b02c723c */ /* 0x040ff0000004182c */
[----:B------:R-:W-:Y:S01]  /*cc40*/  HMMA.16816.F32.BF16 R48, R176, R118, R48 ;  /* 0x00000076b030723c */ /* 0x000fe20000041830 */
[----:B------:R-:W1:Y:S07]  /*cc50*/  LDSM.16.M88.4 R116, [R198] ;  /* 0x00000000c674783b */ /* 0x000e6e0000000200 */
[C---:B--2---:R-:W-:Y:S08]  /*cc60*/  HMMA.16816.F32.BF16 R4, R180.reuse, R132, R4 ;  /* 0x00000084b404723c */ /* 0x044ff00000041804 */
[C---:B------:R-:W-:Y:S01]  /*cc70*/  HMMA.16816.F32.BF16 R8, R180.reuse, R134, R8 ;  /* 0x00000086b408723c */ /* 0x040fe20000041808 */
[----:B------:R-:W2:Y:S07]  /*cc80*/  LDSM.16.M88.4 R132, [R197] ;  /* 0x00000000c584783b */ /* 0x000eae0000000200 */
[C---:B------:R-:W-:Y:S08]  /*cc90*/  HMMA.16816.F32.BF16 R12, R180.reuse, R136, R12 ;  /* 0x00000088b40c723c */ /* 0x040ff0000004180c */
[C---:B------:R-:W-:Y:S01]  /*cca0*/  HMMA.16816.F32.BF16 R16, R180.reuse, R138, R16 ;  /* 0x0000008ab410723c */ /* 0x040fe20000041810 */
[----:B------:R-:W1:Y:S07]  /*ccb0*/  LDSM.16.M88.4 R136, [R196] ;  /* 0x00000000c488783b */ /* 0x000e6e0000000200 */
[C---:B---3--:R-:W-:Y:S08]  /*ccc0*/  HMMA.16816.F32.BF16 R20, R180.reuse, R140, R20 ;  /* 0x0000008cb414723c */ /* 0x048ff00000041814 */
[C---:B------:R-:W-:Y:S01]  /*ccd0*/  HMMA.16816.F32.BF16 R24, R180.reuse, R142, R24 ;  /* 0x0000008eb418723c */ /* 0x040fe20000041818 */
[----:B------:R-:W3:Y:S07]  /*cce0*/  LDSM.16.M88.4 R140, [R211+0xb100] ;  /* 0x00b10000d38c783b */ /* 0x000eee0000000200 */
[C---:B----4-:R-:W-:Y:S08]  /*ccf0*/  HMMA.16816.F32.BF16 R28, R180.reuse, R148, R28 ;  /* 0x00000094b41c723c */ /* 0x050ff0000004181c */
[C---:B------:R-:W-:Y:S01]  /*cd00*/  HMMA.16816.F32.BF16 R32, R180.reuse, R150, R32 ;  /* 0x00000096b420723c */ /* 0x040fe20000041820 */
[----:B------:R-:W-:Y:S07]  /*cd10*/  LDSM.16.M88.4 R148, [R211+0xc900] ;  /* 0x00c90000d394783b */ /* 0x000fee0000000200 */
[C---:B------:R-:W-:Y:S08]  /*cd20*/  HMMA.16816.F32.BF16 R36, R180.reuse, R120, R36 ;  /* 0x00000078b424723c */ /* 0x040ff00000041824 */
[C---:B------:R-:W-:Y:S01]  /*cd30*/  HMMA.16816.F32.BF16 R40, R180.reuse, R122, R40 ;  /* 0x0000007ab428723c */ /* 0x040fe20000041828 */
[----:B------:R-:W4:Y:S07]  /*cd40*/  LDSM.16.M88.4 R120, [R211+0xb900] ;  /* 0x00b90000d378783b */ /* 0x000f2e0000000200 */
[C---:B-1----:R-:W-:Y:S08]  /*cd50*/  HMMA.16816.F32.BF16 R44, R180.reuse, R128, R44 ;  /* 0x00000080b42c723c */ /* 0x042ff0000004182c */
        /* <DEDUP_REMOVED lines=13> */
[----:B------:R-:W5:Y:S07]  /*ce30*/  LDSM.16.M88.4 R116, [R202+0x3000] ;  /* 0x00300000ca74783b */ /* 0x000f6e0000000200 */
[C---:B--2---:R-:W-:Y:S08]  /*ce40*/  HMMA.16816.F32.BF16 R36, R184.reuse, R132, R36 ;  /* 0x00000084b824723c */ /* 0x044ff00000041824 */
[C---:B------:R-:W-:Y:S01]  /*ce50*/  HMMA.16816.F32.BF16 R40, R184.reuse, R134, R40 ;  /* 0x00000086b828723c */ /* 0x040fe20000041828 */
[----:B------:R-:W2:Y:S07]  /*ce60*/  LDSM.16.M88.4 R132, [R202+0x3800] ;  /* 0x00380000ca84783b */ /* 0x000eae0000000200 */
[C---:B------:R-:W-:Y:S08]  /*ce70*/  HMMA.16816.F32.BF16 R44, R184.reuse, R136, R44 ;  /* 0x00000088b82c723c */ /* 0x040ff0000004182c */
[----:B------:R-:W-:Y:S01]  /*ce80*/  HMMA.16816.F32.BF16 R48, R184, R138, R48 ;  /* 0x0000008ab830723c */ /* 0x000fe20000041830 */
[----:B------:R-:W2:Y:S07]  /*ce90*/  LDSM.16.M88.4 R136, [R202+0x4000] ;  /* 0x00400000ca88783b */ /* 0x000eae0000000200 */
[C---:B---3--:R-:W-:Y:S08]  /*cea0*/  HMMA.16816.F32.BF16 R4, R188.reuse, R140, R4 ;  /* 0x0000008cbc04723c */ /* 0x048ff00000041804 */
[C---:B------:R-:W-:Y:S01]  /*ceb0*/  HMMA.16816.F32.BF16 R8, R188.reuse, R142, R8 ;  /* 0x0000008ebc08723c */ /* 0x040fe20000041808 */
[----:B------:R-:W3:Y:S01]  /*cec0*/  LDSM.16.M88.4 R140, [R202+0x5800] ;  /* 0x00580000ca8c783b */ /* 0x000ee20000000200 */
[----:B------:R-:W-:Y:S04]  /*ced0*/  DEPBAR.LE SB0, 0x0 ;  /* 0x000080000000791a */ /* 0x000fe80000000000 */
[----:B------:R-:W-:Y:S02]  /*cee0*/  BAR.SYNC.DEFER_BLOCKING 0x0 ;  /* 0x0000000000007b1d */ /* 0x000fe40000010000 */
        /* <DEDUP_REMOVED lines=9> */
[----:B------:R-:W-:Y:S08]  /*cf80*/  HMMA.16816.F32.BF16 R48, R188, R158, R48 ;  /* 0x0000009ebc30723c */ /* 0x000ff00000041830 */
[C---:B-----5:R-:W-:Y:S08]  /*cf90*/  HMMA.16816.F32.BF16 R4, R192.reuse, R116, R4 ;  /* 0x00000074c004723c */ /* 0x060ff00000041804 */
[C---:B------:R-:W-:Y:S08]  /*cfa0*/  HMMA.16816.F32.BF16 R8, R192.reuse, R118, R8 ;  /* 0x00000076c008723c */ /* 0x040ff00000041808 */
        /* <DEDUP_REMOVED lines=37> */
[----:B------:R-:W-:Y:S04]  /*d200*/  SHFL.IDX PT, R120, R116, 0x2, 0x181f ;  /* 0x00581f0074787f89 */ /* 0x000fe800000e0000 */
[----:B------:R-:W1:Y:S04]  /*d210*/  SHFL.IDX PT, R118, R116, RZ, 0x181f ;  /* 0x00181fff74767589 */ /* 0x000e6800000e0000 */
[----:B------:R-:W2:Y:S04]  /*d220*/  SHFL.IDX PT, R121, R0, RZ, 0x181f ;  /* 0x00181fff00797589 */ /* 0x000ea800000e0000 */
[----:B------:R-:W3:Y:S04]  /*d230*/  SHFL.IDX PT, R117, R116, 0x1, 0x181f ;  /* 0x00381f0074757f89 */ /* 0x000ee800000e0000 */
[----:B------:R-:W4:Y:S04]  /*d240*/  SHFL.IDX PT, R119, R0, 0x1, 0x181f ;  /* 0x00381f0000777f89 */ /* 0x000f2800000e0000 */
[----:B------:R-:W5:Y:S01]  /*d250*/  SHFL.IDX PT, R123, R0, 0x2, 0x181f ;  /* 0x00581f00007b7f89 */ /* 0x000f6200000e0000 */
[C---:B-1----:R-:W-:Y:S05]  /*d260*/  IADD3 R128, P0, R118.reuse, R168, RZ ;  /* 0x000000a876807210 */ /* 0x042fea0007f1e0ff */
[C-C-:B--2---:R-:W-:Y:S01]  /*d270*/  IMAD.X R129, R121.reuse, 0x1, R170.reuse, P0 ;  /* 0x0000000179817824 */ /* 0x144fe200000e06aa */
[-C--:B------:R-:W-:Y:S04]  /*d280*/  IADD3 R130, P0, R118, R243.reuse, RZ ;  /* 0x000000f376827210 */ /* 0x080fe80007f1e0ff */
[----:B------:R1:W-:Y:S01]  /*d290*/  LDGSTS.E.BYPASS.LTC128B.128 [R223+0x8100], [R128.64], !P2 ;  /* 0x0810000080df7fae */ /* 0x0003e2000d101d46 */
[----:B------:R-:W-:Y:S02]  /*d2a0*/  IADD3.X R131, R121, R244, RZ, P0, !PT ;  /* 0x000000f479837210 */ /* 0x000fe400007fe4ff */
[-C--:B---3--:R-:W-:Y:S03]  /*d2b0*/  IADD3 R132, P0, R117, R168.reuse, RZ ;  /* 0x000000a875847210 */ /* 0x088fe60007f1e0ff */
[----:B------:R1:W-:Y:S02]  /*d2c0*/  LDGSTS.E.BYPASS.LTC128B.128 [R223+0xb100], [R130.64], !P6 ;  /* 0x0b10000082df7fae */ /* 0x0003e4000f101d46 */
[----:B----4-:R-:W-:Y:S01]  /*d2d0*/  IMAD.X R133, R119, 0x1, R170, P0 ;  /* 0x0000000177857824 */ /* 0x010fe200000e06aa */
[-C--:B------:R-:W-:Y:S04]  /*d2e0*/  IADD3 R118, P0, R117, R243.reuse, RZ ;  /* 0x000000f375767210 */ /* 0x080fe80007f1e0ff */
[----:B------:R1:W-:Y:S01]  /*d2f0*/  LDGSTS.E.BYPASS.LTC128B.128 [R223+0x9100], [R132.64], !P2 ;  /* 0x0910000084df7fae */ /* 0x0003e2000d101d46 */
[--C-:B------:R-:W-:Y:S01]  /*d300*/  IMAD.X R119, R119, 0x1, R244.reuse, P0 ;  /* 0x0000000177777824 */ /* 0x100fe200000e06f4 */
[C---:B------:R-:W-:Y:S04]  /*d310*/  IADD3 R134, P0, R120.reuse, R168, RZ ;  /* 0x000000a878867210 */ /* 0x040fe80007f1e0ff */
[----:B------:R1:W-:Y:S01]  /*d320*/  LDGSTS.E.BYPASS.LTC128B.128 [R223+0xc100], [R118.64], !P6 ;  /* 0x0c10000076df7fae */ /* 0x0003e2000f101d46 */
[C---:B-----5:R-:W-:Y:S02]  /*d330*/  IADD3.X R135, R123.reuse, R170, RZ, P0, !PT ;  /* 0x000000aa7b877210 */ /* 0x060fe400007fe4ff */
[----:B------:R-:W-:Y:S03]  /*d340*/  IADD3 R120, P0, R120, R243, RZ ;  /* 0x000000f378787210 */ /* 0x000fe60007f1e0ff */
[----:B------:R1:W-:Y:S02]  /*d350*/  LDGSTS.E.BYPASS.LTC128B.128 [R223+0xa100], [R134.64], !P2 ;  /* 0x0a10000086df7fae */ /* 0x0003e4000d101d46 */
[----:B------:R-:W-:Y:S05]  /*d360*/  IMAD.X R121, R123, 0x1, R244, P0 ;  /* 0x000000017b797824 */ /* 0x000fea00000e06f4 */
[----:B------:R1:W-:Y:S03]  /*d370*/  LDGSTS.E.BYPASS.LTC128B.128 [R223+0xd100], [R120.64], !P6 ;  /* 0x0d10000078df7fae */ /* 0x0003e6000f101d46 */
.L_x_274:
[----:B------:R-:W-:Y:S01]  /*d380*/  @P4 IMAD.HI.U32 R0, R229, c[0x0][0x2c8], RZ ;  /* 0x0000b200e5004a27 */ /* 0x000fe200078e00ff */
[----:B------:R-:W0:Y:S03]  /*d390*/  LDGDEPBAR ;  /* 0x00000000000079af */ /* 0x000e260000000000 */
[----:B------:R-:W-:Y:S01]  /*d3a0*/  IMAD.MOV.U32 R156, RZ, RZ, R229 ;  /* 0x000000ffff9c7224 */ /* 0x000fe200078e00e5 */
[----:B------:R-:W-:Y:S01]  /*d3b0*/  @P4 SHF.R.U32.HI R156, RZ, c[0x0][0x2cc], R0 ;  /* 0x0000b300ff9c4a19 */ /* 0x000fe20000011600 */
[----:B------:R-:W-:Y:S04]  /*d3c0*/  IMAD R157, R169, -0x60, RZ ;  /* 0xffffffa0a99d7824 */ /* 0x000fe800078e02ff */
[----:B------:R-:W2:Y:S01]  /*d3d0*/  SHFL.IDX PT, R117, R156, RZ, 0x1c1f ;  /* 0x001c1fff9c757589 */ /* 0x000ea200000e0000 */
[----:B------:R-:W-:Y:S01]  /*d3e0*/  IADD3 R152, -R236, 0x1, R157 ;  /* 0x00000001ec987810 */ /* 0x000fe20007ffe19d */
[----:B------:R-:W-:Y:S03]  /*d3f0*/  IMAD.IADD R151, R157, 0x1, -R236 ;  /* 0x000000019d977824 */ /* 0x000fe600078e0aec */
[----:B------:R-:W-:Y:S04]  /*d400*/  IADD3 R152, -R226, R152, R217 ;  /* 0x00000098e2987210 */ /* 0x000fe80007ffe1d9 */
[C---:B------:R-:W-:Y:S02]  /*d410*/  IADD3 R154, R152.reuse, c[0x0][0x328], RZ ;  /* 0x0000ca00989a7a10 */ /* 0x040fe40007ffe0ff */
[----:B------:R-:W-:Y:S02]  /*d420*/  IADD3 R152, R152, UR4, RZ ;  /* 0x0000000498987c10 */ /* 0x000fe4000fffe0ff */
[----:B--2---:R-:W-:Y:S03]  /*d430*/  IADD3 R160, R154, R117, RZ ;  /* 0x000000759aa07210 */ /* 0x004fe60007ffe0ff */
        /* <DEDUP_REMOVED lines=15> */
.L_x_277:
[----:B------:R-:W-:Y:S04]  /*d530*/  MOV R0, c[0x0][0x32c] ;  /* 0x0000cb0000007a02 */ /* 0x000fe80000000f00 */
[----:B------:R-:W-:Y:S11]  /*d540*/  ISETP.NE.AND P0, PT, R0, 0x1, PT ;  /* 0x000000010000780c */ /* 0x000ff60003f05270 */
[----:B------:R-:W-:Y:S02]  /*d550*/  @!UPT UIADD3 URZ, URZ, URZ, URZ ;  /* 0x0000003f3f3ff290 */ /* 0x000fe4000fffe03f */
[----:B------:R-:W-:Y:S05]  /*d560*/  @P0 IMAD.HI.U32 R0, R116, c[0x0][0x330], RZ ;  /* 0x0000cc0074000a27 */ /* 0x000fea00078e00ff */
[----:B------:R-:W-:Y:S02]  /*d570*/  @P0 SHF.R.U32.HI R116, RZ, c[0x0][0x334], R0 ;  /* 0x0000cd00ff740a19 */ /* 0x000fe40000011600 */
.L_x_278:
[----:B------:R-:W-:Y:S05]  /*d580*/  BSYNC B0 ;  /* 0x0000000000007941 */ /* 0x000fea0003800000 */
.L_x_276:
[----:B-1----:R-:W-:Y:S05]  /*d590*/  IMAD R119, R116, c[0x0][0x32c], R151 ;  /* 0x0000cb0074777a24 */ /* 0x002fea00078e0297 */
[----:B------:R-:W-:Y:S02]  /*d5a0*/  IADD3 R117, R119, c[0x0][0x32c], RZ ;  /* 0x0000cb0077757a10 */ /* 0x000fe40007ffe0ff */
[----:B------:R-:W-:Y:S02]  /*d5b0*/  IMNMX R158, R158, R119, !PT ;  /* 0x000000779e9e7217 */ /* 0x000fe40007800200 */
[----:B------:R-:W-:Y:S02]  /*d5c0*/  IMNMX R160, R160, R117, PT ;  /* 0x00000075a0a07217 */ /* 0x000fe40003800200 */
.L_x_275:
[C---:B------:R-:W-:Y:S02]  /*d5d0*/  ISETP.GE.AND P0, PT, R157.reuse, 0x2, PT ;  /* 0x000000029d00780c */ /* 0x040fe40003f06270 */
[----:B------:R-:W-:Y:S02]  /*d5e0*/  ISETP.GE.AND P2, PT, R157, 0x9, PT ;  /* 0x000000099d00780c */ /* 0x000fe40003f46270 */
[----:B------:R-:W-:Y:S02]  /*d5f0*/  P2R R150, PR, RZ, 0x1 ;  /* 0x00000001ff967803 */ /* 0x000fe40000000000 */
[----:B------:R-:W-:Y:S02]  /*d600*/  ISETP.GT.AND P0, PT, R158, 0x1, !P0 ;  /* 0x000000019e00780c */ /* 0x000fe40004704270 */
[----:B------:R-:W-:Y:S02]  /*d610*/  P2R R148, PR, RZ, 0x4 ;  /* 0x00000004ff947803 */ /* 0x000fe40000000000 */
[----:B------:R-:W-:Y:S04]  /*d620*/  ISETP.LT.OR P0, PT, R160, 0x2, P0 ;  /* 0x00000002a000780c */ /* 0x000fe80000701670 */
[----:B------:R-:W-:Y:S02]  /*d630*/  FSEL R116, R5, -INF , !P0 ;  /* 0xff80000005747808 */ /* 0x000fe40004000000 */
[----:B------:R-:W-:Y:S02]  /*d640*/  ISETP.GT.AND P0, PT, R158, 0x8, !P2 ;  /* 0x000000089e00780c */ /* 0x000fe40005704270 */
[C---:B------:R-:W-:Y:S02]  /*d650*/  ISETP.GE.AND P2, PT, R157.reuse, 0xa, PT ;  /* 0x0000000a9d00780c */ /* 0x040fe40003f46270 */
        /* <DEDUP_REMOVED lines=8> */
[----:B------:R-:W-:Y:S02]  /*d6e0*/  ISETP.GT.AND P0, PT, R158, 0x10, !P2 ;  /* 0x000000109e00780c */ /* 0x000fe40005704270 */
[C---:B------:R-:W-:Y:S02]  /*d6f0*/  ISETP.GE.AND P2, PT, R157.reuse, 0x12, PT ;  /* 0x000000129d00780c */ /* 0x040fe40003f46270 */
[----:B------:R-:W-:Y:S02]  /*d700*/  ISETP.LT.OR P0, PT, R160, 0x11, P0 ;  /* 0x00000011a000780c */ /* 0x000fe40000701670 */
[----:B------:R-:W-:Y:S02]  /*d710*/  P2R R138, PR, RZ, 0x4 ;  /* 0x00000004ff8a7803 */ /* 0x000fe40000000000 */
[----:B-1----:R-:W-:Y:S02]  /*d720*/  FSEL R119, R12, -INF , !P0 ;  /* 0xff8000000c777808 */ /* 0x002fe40004000000 */
        /* <DEDUP_REMOVED lines=25> */
[----:B------:R-:W-:Y:S01]  /*d8c0*/  ISETP.GT.AND P0, PT, R158, 0x28, !P2 ;  /* 0x000000289e00780c */ /* 0x000fe20005704270 */
[----:B------:R-:W1:Y:S01]  /*d8d0*/  SHFL.IDX PT, R21, R156, 0x1, 0x1c1f ;  /* 0x003c1f009c157f89 */ /* 0x000e6200000e0000 */
        /* <DEDUP_REMOVED lines=11> */
[----:B------:R-:W-:Y:S01]  /*d990*/  ISETP.LT.OR P0, PT, R160, 0x31, P0 ;  /* 0x00000031a000780c */ /* 0x000fe20000701670 */
[--C-:B-1----:R-:W-:Y:S01]  /*d9a0*/  IMAD.IADD R154, R154, 0x1, R21.reuse ;  /* 0x000000019a9a7824 */ /* 0x102fe200078e0215 */
[----:B------:R-:W-:Y:S01]  /*d9b0*/  P2R R118, PR, RZ, 0x4 ;  /* 0x00000004ff767803 */ /* 0x000fe20000000000 */
[----:B------:R-:W-:Y:S01]  /*d9c0*/  IMAD.IADD R152, R152, 0x1, R21 ;  /* 0x0000000198987824 */ /* 0x000fe200078e0215 */
        /* <DEDUP_REMOVED lines=51> */
[----:B------:R-:W-:Y:S02]  /*dd00*/  ISETP.GT.AND P0, PT, R158, RZ, !P2 ;  /* 0x000000ff9e00720c */ /* 0x000fe40005704270 */
[----:B------:R-:W-:Y:S02]  /*dd10*/  ISETP.GE.AND P2, PT, R157, 0x5a, PT ;  /* 0x0000005a9d00780c */ /* 0x000fe40003f46270 */
[----:B------:R-:W-:Y:S04]  /*dd20*/  ISETP.LT.OR P0, PT, R160, 0x1, P0 ;  /* 0x00000001a000780c */ /* 0x000fe80000701670 */
        /* <DEDUP_REMOVED lines=18> */
.L_x_281:
[----:B------:R-:W-:Y:S04]  /*de50*/  MOV R4, c[0x0][0x32c] ;  /* 0x0000cb0000047a02 */ /* 0x000fe80000000f00 */
[----:B------:R-:W-:Y:S11]  /*de60*/  ISETP.NE.AND P0, PT, R4, 0x1, PT ;  /* 0x000000010400780c */ /* 0x000ff60003f05270 */
[----:B------:R-:W-:Y:S02]  /*de70*/  @!UPT UIADD3 URZ, URZ, URZ, URZ ;  /* 0x0000003f3f3ff290 */ /* 0x000fe4000fffe03f */
[----:B------:R-:W-:Y:S05]  /*de80*/  @P0 IMAD.HI.U32 R4, R32, c[0x0][0x330], RZ ;  /* 0x0000cc0020040a27 */ /* 0x000fea00078e00ff */
[----:B------:R-:W-:Y:S02]  /*de90*/  @P0 SHF.R.U32.HI R32, RZ, c[0x0][0x334], R4 ;  /* 0x0000cd00ff200a19 */ /* 0x000fe40000011604 */
.L_x_282:
[----:B------:R-:W-:Y:S05]  /*dea0*/  BSYNC B0 ;  /* 0x0000000000007941 */ /* 0x000fea0003800000 */
.L_x_280:
[----:B------:R-:W-:Y:S05]  /*deb0*/  IMAD R151, R32, c[0x0][0x32c], R151 ;  /* 0x0000cb0020977a24 */ /* 0x000fea00078e0297 */
[----:B------:R-:W-:Y:S02]  /*dec0*/  IADD3 R21, R151, c[0x0][0x32c], RZ ;  /* 0x0000cb0097157a10 */ /* 0x000fe40007ffe0ff */
[----:B------:R-:W-:Y:S02]  /*ded0*/  IMNMX R152, R152, R151, !PT ;  /* 0x0000009798987217 */ /* 0x000fe40007800200 */
[----:B------:R-:W-:Y:S02]  /*dee0*/  IMNMX R154, R154, R21, PT ;  /* 0x000000159a9a7217 */ /* 0x000fe40003800200 */
.L_x_279:
[----:B------:R-:W-:Y:S04]  /*def0*/  ISETP.NE.AND P0, PT, R17, RZ, PT ;  /* 0x000000ff1100720c */ /* 0x000fe80003f05270 */
[----:B------:R-:W-:Y:S04]  /*df00*/  ISETP.GT.AND P0, PT, R152, RZ, !P0 ;  /* 0x000000ff9800720c */ /* 0x000fe80004704270 */
        /* <DEDUP_REMOVED lines=55> */
[----:B------:R-:W-:Y:S02]  /*e280*/  LDSM.16.MT88.4 R28, [R209+0x3100] ;  /* 0x00310000d11c783b */ /* 0x000fe40000004200 */
        /* <DEDUP_REMOVED lines=89> */
[----:B------:R-:W-:Y:S07]  /*e820*/  FMNMX.FTZ R4, R13, R0, !PT ;  /* 0x000000000d047209 */ /* 0x000fee0007810000 */
        /* <DEDUP_REMOVED lines=9> */
[--C-:B------:R-:W-:Y:S02]  /*e8c0*/  FFMA.FTZ R49, R9, c[0x0][0x2d0], -R46.reuse ;  /* 0x0000b40009317a23 */ /* 0x100fe4000001082e */
        /* <DEDUP_REMOVED lines=16> */
[----:B------:R-:W-:Y:S01]  /*e9d0*/  MUFU.EX2 R14, R14 ;  /* 0x0000000e000e7308 */ /* 0x000fe20000000800 */
        /* <DEDUP_REMOVED lines=8> */
[----:B------:R-:W1:Y:S01]  /*ea60*/  MUFU.EX2 R49, R49 ;  /* 0x0000003100317308 */ /* 0x000e620000000800 */
[----:B------:R-:W3:Y:S01]  /*ea70*/  LDSM.16.MT88.4 R8, [R212+0x100] ;  /* 0x00010000d408783b */ /* 0x000ee20000004200 */
[--C-:B------:R-:W-:Y:S01]  /*ea80*/  FFMA.FTZ R117, R21, c[0x0][0x2d0], -R118.reuse ;  /* 0x0000b40015757a23 */ /* 0x100fe20000010876 */
[----:B--2---:R-:W-:Y:S01]  /*ea90*/  F2FP.BF16.PACK_AB R16, R15, R48 ;  /* 0x000000300f10723e */ /* 0x004fe200000010ff */
[--C-:B------:R-:W-:Y:S02]  /*eaa0*/  FFMA.FTZ R116, R17, c[0x0][0x2d0], -R118.reuse ;  /* 0x0000b40011747a23 */ /* 0x100fe40000010876 */
[--C-:B------:R-:W-:Y:S02]  /*eab0*/  FFMA.FTZ R51, R7, c[0x0][0x2d0], -R118.reuse ;  /* 0x0000b40007337a23 */ /* 0x100fe40000010876 */
[----:B------:R-:W-:Y:S01]  /*eac0*/  FMUL.FTZ R2, R5, c[0x0][0x2d0] ;  /* 0x0000b40005027a20 */ /* 0x000fe20000410000 */
[----:B------:R-:W2:Y:S01]  /*ead0*/  LDSM.16.MT88.4 R20, [R210+0x100] ;  /* 0x00010000d214783b */ /* 0x000ea20000004200 */
[----:B------:R-:W4:Y:S01]  /*eae0*/  MUFU.EX2 R3, R6 ;  /* 0x0000000600037308 */ /* 0x000f220000000800 */
[--C-:B------:R-:W-:Y:S02]  /*eaf0*/  FFMA.FTZ R134, R40, c[0x0][0x2d0], -R118.reuse ;  /* 0x0000b40028867a23 */ /* 0x100fe40000010876 */
[----:B------:R-:W-:Y:S02]  /*eb00*/  FFMA.FTZ R160, R47, c[0x0][0x2d0], -R118 ;  /* 0x0000b4002fa07a23 */ /* 0x000fe40000010876 */
[--C-:B------:R-:W-:Y:S02]  /*eb10*/  FFMA.FTZ R140, R171, c[0x0][0x2d0], -R46.reuse ;  /* 0x0000b400ab8c7a23 */ /* 0x100fe4000001082e */
[----:B------:R-:W-:Y:S01]  /*eb20*/  LDSM.16.MT88.4 R40, [R208+0x4900] ;  /* 0x00490000d028783b */ /* 0x000fe20000004200 */
[--C-:B------:R-:W-:Y:S02]  /*eb30*/  FFMA.FTZ R163, R163, c[0x0][0x2d0], -R46.reuse ;  /* 0x0000b400a3a37a23 */ /* 0x100fe4000001082e */
[----:B------:R-:W-:Y:S01]  /*eb40*/  MUFU.EX2 R117, R117 ;  /* 0x0000007500757308 */ /* 0x000fe20000000800 */
[--C-:B------:R-:W-:Y:S02]  /*eb50*/  FFMA.FTZ R150, R153, c[0x0][0x2d0], -R46.reuse ;  /* 0x0000b40099967a23 */ /* 0x100fe4000001082e */
[--C-:B------:R-:W-:Y:S01]  /*eb60*/  FFMA.FTZ R143, R143, c[0x0][0x2d0], -R46.reuse ;  /* 0x0000b4008f8f7a23 */ /* 0x100fe2000001082e */
[----:B-1----:R-:W-:Y:S01]  /*eb70*/  F2FP.BF16.PACK_AB R18, R49, R14 ;  /* 0x0000000e3112723e */ /* 0x002fe200000010ff */
[----:B------:R-:W-:Y:S02]  /*eb80*/  FFMA.FTZ R139, R139, c[0x0][0x2d0], -R46 ;  /* 0x0000b4008b8b7a23 */ /* 0x000fe4000001082e */
[--C-:B------:R-:W-:Y:S02]  /*eb90*/  FFMA.FTZ R156, R133, c[0x0][0x2d0], -R118.reuse ;  /* 0x0000b400859c7a23 */ /* 0x100fe40000010876 */
[----:B------:R-:W-:Y:S01]  /*eba0*/  FFMA.FTZ R133, R45, c[0x0][0x2d0], -R118 ;  /* 0x0000b4002d857a23 */ /* 0x000fe20000010876 */
[----:B------:R-:W1:Y:S01]  /*ebb0*/  MUFU.EX2 R116, R116 ;  /* 0x0000007400747308 */ /* 0x000e620000000800 */
[--C-:B------:R-:W-:Y:S02]  /*ebc0*/  FFMA.FTZ R123, R123, c[0x0][0x2d0], -R46.reuse ;  /* 0x0000b4007b7b7a23 */ /* 0x100fe4000001082e */
[----:B------:R-:W-:Y:S02]  /*ebd0*/  FFMA.FTZ R158, R121, c[0x0][0x2d0], -R46 ;  /* 0x0000b400799e7a23 */ /* 0x000fe4000001082e */
[C---:B----4-:R-:W-:Y:S02]  /*ebe0*/  FMUL.FTZ R4, R3.reuse, R112 ;  /* 0x0000007003047220 */ /* 0x050fe40000410000 */
        /* <DEDUP_REMOVED lines=8> */
[----:B------:R-:W4:Y:S01]  /*ec70*/  MUFU.EX2 R50, R50 ;  /* 0x0000003200327308 */ /* 0x000f220000000800 */
[C---:B------:R-:W-:Y:S02]  /*ec80*/  FMUL.FTZ R80, R3.reuse, R80 ;  /* 0x0000005003507220 */ /* 0x040fe40000410000 */
[C---:B------:R-:W-:Y:S01]  /*ec90*/  FMUL.FTZ R81, R3.reuse, R81 ;  /* 0x0000005103517220 */ /* 0x040fe20000410000 */
[----:B-1----:R-:W-:Y:S01]  /*eca0*/  F2FP.BF16.PACK_AB R17, R116, R117 ;  /* 0x000000757411723e */ /* 0x002fe200000010ff */
        /* <DEDUP_REMOVED lines=9> */
[----:B------:R-:W-:Y:S01]  /*ed40*/  MUFU.EX2 R119, R119 ;  /* 0x0000007700777308 */ /* 0x000fe20000000800 */
[C---:B------:R-:W-:Y:S02]  /*ed50*/  FMUL.FTZ R104, R3.reuse, R104 ;  /* 0x0000006803687220 */ /* 0x040fe40000410000 */
[C---:B------:R-:W-:Y:S01]  /*ed60*/  FMUL.FTZ R105, R3.reuse, R105 ;  /* 0x0000006903697220 */ /* 0x040fe20000410000 */
[----:B----4-:R-:W-:Y:S01]  /*ed70*/  F2FP.BF16.PACK_AB R19, R50, R51 ;  /* 0x000000333213723e */ /* 0x010fe200000010ff */
[C---:B------:R-:W-:Y:S02]  /*ed80*/  FMUL.FTZ R52, R3.reuse, R52 ;  /* 0x0000003403347220 */ /* 0x040fe40000410000 */
[C---:B------:R-:W-:Y:S02]  /*ed90*/  FMUL.FTZ R53, R3.reuse, R53 ;  /* 0x0000003503357220 */ /* 0x040fe40000410000 */
[C---:B------:R-:W-:Y:S01]  /*eda0*/  FMUL.FTZ R56, R3.reuse, R56 ;  /* 0x0000003803387220 */ /* 0x040fe20000410000 */
[----:B------:R-:W4:Y:S01]  /*edb0*/  MUFU.EX2 R122, R122 ;  /* 0x0000007a007a7308 */ /* 0x000f220000000800 */
[C---:B------:R-:W-:Y:S02]  /*edc0*/  FMUL.FTZ R57, R3.reuse, R57 ;  /* 0x0000003903397220 */ /* 0x040fe40000410000 */
[C---:B------:R-:W-:Y:S02]  /*edd0*/  FMUL.FTZ R60, R3.reuse, R60 ;  /* 0x0000003c033c7220 */ /* 0x040fe40000410000 */
[C---:B-1----:R-:W-:Y:S02]  /*ede0*/  FMUL.FTZ R6, R2.reuse, R114 ;  /* 0x0000007202067220 */ /* 0x042fe40000410000 */
[C---:B------:R-:W-:Y:S02]  /*edf0*/  FMUL.FTZ R7, R2.reuse, R115 ;  /* 0x0000007302077220 */ /* 0x040fe40000410000 */
[C---:B------:R-:W-:Y:S01]  /*ee00*/  FMUL.FTZ R70, R2.reuse, R70 ;  /* 0x0000004602467220 */ /* 0x040fe20000410000 */
[----:B------:R-:W-:Y:S01]  /*ee10*/  MUFU.EX2 R128, R128 ;  /* 0x0000008000807308 */ /* 0x000fe20000000800 */
[C---:B------:R-:W-:Y:S02]  /*ee20*/  FMUL.FTZ R71, R2.reuse, R71 ;  /* 0x0000004702477220 */ /* 0x040fe40000410000 */
[C---:B------:R-:W-:Y:S01]  /*ee30*/  FMUL.FTZ R74, R2.reuse, R74 ;  /* 0x0000004a024a7220 */ /* 0x040fe20000410000 */
[C---:B---3--:R-:W-:Y:S05]  /*ee40*/  HMMA.16816.F32.BF16 R4, R16.reuse, R8, R4 ;  /* 0x000000081004723c */ /* 0x048fea0000041804 */
[C---:B------:R-:W-:Y:S01]  /*ee50*/  FMUL.FTZ R75, R2.reuse, R75 ;  /* 0x0000004b024b7220 */ /* 0x040fe20000410000 */
[----:B------:R-:W-:Y:S01]  /*ee60*/  MUFU.EX2 R141, R141 ;  /* 0x0000008d008d7308 */ /* 0x000fe20000000800 */
[C---:B------:R-:W-:Y:S01]  /*ee70*/  FMUL.FTZ R78, R2.reuse, R78 ;  /* 0x0000004e024e7220 */ /* 0x040fe20000410000 */
[C---:B------:R-:W-:Y:S01]  /*ee80*/  HMMA.16816.F32.BF16 R68, R16.reuse, R10, R68 ;  /* 0x0000000a1044723c */ /* 0x040fe20000041844 */
[----:B------:R-:W1:Y:S03]  /*ee90*/  LDSM.16.MT88.4 R8, [R208+0x100] ;  /* 0x00010000d008783b */ /* 0x000e660000004200 */
[C---:B------:R-:W-:Y:S02]  /*eea0*/  FMUL.FTZ R79, R2.reuse, R79 ;  /* 0x0000004f024f7220 */ /* 0x040fe40000410000 */
[C---:B------:R-:W-:Y:S02]  /*eeb0*/  FMUL.FTZ R82, R2.reuse, R82 ;  /* 0x0000005202527220 */ /* 0x040fe40000410000 */
[C---:B--2---:R-:W-:Y:S01]  /*eec0*/  HMMA.16816.F32.BF16 R72, R16.reuse, R20, R72 ;  /* 0x000000141048723c */ /* 0x044fe20000041848 */
[----:B------:R-:W-:Y:S03]  /*eed0*/  MUFU.EX2 R130, R130 ;  /* 0x0000008200827308 */ /* 0x000fe60000000800 */
[C---:B------:R-:W-:Y:S02]  /*eee0*/  FMUL.FTZ R83, R2.reuse, R83 ;  /* 0x0000005302537220 */ /* 0x040fe40000410000 */
[C---:B------:R-:W-:Y:S02]  /*eef0*/  FMUL.FTZ R86, R2.reuse, R86 ;  /* 0x0000005602567220 */ /* 0x040fe40000410000 */
[C---:B------:R-:W-:Y:S01]  /*ef00*/  HMMA.16816.F32.BF16 R76, R16.reuse, R22, R76 ;  /* 0x00000016104c723c */ /* 0x040fe2000004184c */
[----:B------:R-:W2:Y:S02]  /*ef10*/  LDSM.16.MT88.4 R20, [R212+0x3100] ;  /* 0x00310000d414783b */ /* 0x000ea40000004200 */
[----:B------:R-:W-:Y:S01]  /*ef20*/  MUFU.EX2 R132, R132 ;  /* 0x0000008400847308 */ /* 0x000fe20000000800 */
[C---:B------:R-:W-:Y:S02]  /*ef30*/  FMUL.FTZ R87, R2.reuse, R87 ;  /* 0x0000005702577220 */ /* 0x040fe40000410000 */
[C---:B------:R-:W-:Y:S02]  /*ef40*/  FMUL.FTZ R98, R2.reuse, R98 ;  /* 0x0000006202627220 */ /* 0x040fe40000410000 */
[C---:B------:R-:W-:Y:S04]  /*ef50*/  HMMA.16816.F32.BF16 R80, R16.reuse, R24, R80 ;  /* 0x000000181050723c */ /* 0x040fe80000041850 */
[C---:B------:R-:W-:Y:S01]  /*ef60*/  FMUL.FTZ R99, R2.reuse, R99 ;  /* 0x0000006302637220 */ /* 0x040fe20000410000 */
[----:B------:R-:W-:Y:S01]  /*ef70*/  MUFU.EX2 R149, R149 ;  /* 0x0000009500957308 */ /* 0x000fe20000000800 */
[C---:B------:R-:W-:Y:S02]  /*ef80*/  FMUL.FTZ R102, R2.reuse, R102 ;  /* 0x0000006602667220 */ /* 0x040fe40000410000 */
[C---:B------:R-:W-:Y:S01]  /*ef90*/  HMMA.16816.F32.BF16 R84, R16.reuse, R26, R84 ;  /* 0x0000001a1054723c */ /* 0x040fe20000041854 */
[----:B------:R-:W3:Y:S03]  /*efa0*/  LDSM.16.MT88.4 R24, [R210+0x3100] ;  /* 0x00310000d218783b */ /* 0x000ee60000004200 */
[C---:B------:R-:W-:Y:S02]  /*efb0*/  FMUL.FTZ R90, R2.reuse, R90 ;  /* 0x0000005a025a7220 */ /* 0x040fe40000410000 */
[C---:B------:R-:W-:Y:S01]  /*efc0*/  FMUL.FTZ R91, R2.reuse, R91 ;  /* 0x0000005b025b7220 */ /* 0x040fe20000410000 */
[----:B------:R-:W-:Y:S01]  /*efd0*/  MUFU.EX2 R134, R134 ;  /* 0x0000008600867308 */ /* 0x000fe20000000800 */
[C---:B------:R-:W-:Y:S04]  /*efe0*/  FMUL.FTZ R103, R2.reuse, R103 ;  /* 0x0000006702677220 */ /* 0x040fe80000410000 */
[C---:B------:R-:W-:Y:S01]  /*eff0*/  FMUL.FTZ R106, R2.reuse, R106 ;  /* 0x0000006a026a7220 */ /* 0x040fe20000410000 */
[C---:B-1----:R-:W-:Y:S03]  /*f000*/  HMMA.16816.F32.BF16 R88, R16.reuse, R8, R88 ;  /* 0x000000081058723c */ /* 0x042fe60000041858 */
[C---:B------:R-:W-:Y:S01]  /*f010*/  FMUL.FTZ R92, R3.reuse, R92 ;  /* 0x0000005c035c7220 */ /* 0x040fe20000410000 */
[----:B------:R-:W-:Y:S01]  /*f020*/  MUFU.EX2 R138, R138 ;  /* 0x0000008a008a7308 */ /* 0x000fe20000000800 */
[C---:B------:R-:W-:Y:S02]  /*f030*/  FMUL.FTZ R93, R3.reuse, R93 ;  /* 0x0000005d035d7220 */ /* 0x040fe40000410000 */
[C---:B------:R-:W-:Y:S02]  /*f040*/  FMUL.FTZ R94, R2.reuse, R94 ;  /* 0x0000005e025e7220 */ /* 0x040fe40000410000 */
[----:B------:R-:W-:Y:S03]  /*f050*/  FMUL.FTZ R95, R2, R95 ;  /* 0x0000005f025f7220 */ /* 0x000fe60000410000 */
[C---:B------:R-:W-:Y:S02]  /*f060*/  FMUL.FTZ R8, R3.reuse, R108 ;  /* 0x0000006c03087220 */ /* 0x040fe40000410000 */
[--C-:B------:R-:W-:Y:S01]  /*f070*/  FFMA.FTZ R108, R36, c[0x0][0x2d0], -R118.reuse ;  /* 0x0000b400246c7a23 */ /* 0x100fe20000010876 */
[----:B------:R-:W-:Y:S01]  /*f080*/  MUFU.EX2 R159, R159 ;  /* 0x0000009f009f7308 */ /* 0x000fe20000000800 */
[C---:B------:R-:W-:Y:S03]  /*f090*/  HMMA.16816.F32.BF16 R92, R16.reuse, R10, R92 ;  /* 0x0000000a105c723c */ /* 0x040fe6000004185c */
[----:B------:R-:W-:Y:S02]  /*f0a0*/  FMUL.FTZ R9, R3, R109 ;  /* 0x0000006d03097220 */ /* 0x000fe40000410000 */
[C---:B------:R-:W-:Y:S02]  /*f0b0*/  FMUL.FTZ R107, R2.reuse, R107 ;  /* 0x0000006b026b7220 */ /* 0x040fe40000410000 */
[C---:B------:R-:W-:Y:S01]  /*f0c0*/  FMUL.FTZ R10, R2.reuse, R110 ;  /* 0x0000006e020a7220 */ /* 0x040fe20000410000 */
[C---:B--2---:R-:W-:Y:S01]  /*f0d0*/  HMMA.16816.F32.BF16 R96, R16.reuse, R20, R96 ;  /* 0x000000141060723c */ /* 0x044fe20000041860 */
[----:B------:R-:W-:Y:S03]  /*f0e0*/  MUFU.EX2 R108, R108 ;  /* 0x0000006c006c7308 */ /* 0x000fe60000000800 */
[--C-:B------:R-:W-:Y:S02]  /*f0f0*/  FFMA.FTZ R110, R37, c[0x0][0x2d0], -R118.reuse ;  /* 0x0000b400256e7a23 */ /* 0x100fe40000010876 */
[----:B------:R-:W-:Y:S01]  /*f100*/  LDSM.16.MT88.4 R36, [R208+0x900] ;  /* 0x00090000d024783b */ /* 0x000fe20000004200 */
[----:B------:R-:W-:Y:S01]  /*f110*/  FMUL.FTZ R11, R2, R111 ;  /* 0x0000006f020b7220 */ /* 0x000fe20000410000 */
[C---:B------:R-:W-:Y:S03]  /*f120*/  HMMA.16816.F32.BF16 R100, R16.reuse, R22, R100 ;  /* 0x000000161064723c */ /* 0x040fe60000041864 */
[----:B------:R-:W-:Y:S01]  /*f130*/  MUFU.EX2 R110, R110 ;  /* 0x0000006e006e7308 */ /* 0x000fe20000000800 */
[----:B------:R-:W-:Y:S02]  /*f140*/  FFMA.FTZ R111, R32, c[0x0][0x2d0], -R118 ;  /* 0x0000b400206f7a23 */ /* 0x000fe40000010876 */
[----:B------:R-:W1:Y:S01]  /*f150*/  LDSM.16.MT88.4 R20, [R208+0x3100] ;  /* 0x00310000d014783b */ /* 0x000e620000004200 */
[C---:B------:R-:W-:Y:S01]  /*f160*/  FMUL.FTZ R54, R2.reuse, R54 ;  /* 0x0000003602367220 */ /* 0x040fe20000410000 */
[C---:B---3--:R-:W-:Y:S04]  /*f170*/  HMMA.16816.F32.BF16 R8, R16.reuse, R24, R8 ;  /* 0x000000181008723c */ /* 0x048fe80000041808 */
[C---:B------:R-:W-:Y:S01]  /*f180*/  FMUL.FTZ R55, R2.reuse, R55 ;  /* 0x0000003702377220 */ /* 0x040fe20000410000 */
[----:B------:R-:W-:Y:S01]  /*f190*/  MUFU.EX2 R111, R111 ;  /* 0x0000006f006f7308 */ /* 0x000fe20000000800 */
[----:B------:R-:W-:Y:S02]  /*f1a0*/  FFMA.FTZ R109, R131, c[0x0][0x2d0], -R46 ;  /* 0x0000b400836d7a23 */ /* 0x000fe4000001082e */
[C---:B------:R-:W-:Y:S01]  /*f1b0*/  HMMA.16816.F32.BF16 R104, R16.reuse, R26, R104 ;  /* 0x0000001a1068723c */ /* 0x040fe20000041868 */
[----:B------:R-:W2:Y:S03]  /*f1c0*/  LDSM.16.MT88.4 R24, [R212+0x900] ;  /* 0x00090000d418783b */ /* 0x000ea60000004200 */
[----:B------:R-:W-:Y:S02]  /*f1d0*/  FFMA.FTZ R131, R33, c[0x0][0x2d0], -R118 ;  /* 0x0000b40021837a23 */ /* 0x000fe40000010876 */
[C---:B------:R-:W-:Y:S01]  /*f1e0*/  FMUL.FTZ R58, R2.reuse, R58 ;  /* 0x0000003a023a7220 */ /* 0x040fe20000410000 */
[----:B------:R-:W3:Y:S01]  /*f1f0*/  MUFU.EX2 R109, R109 ;  /* 0x0000006d006d7308 */ /* 0x000ee20000000800 */
[C---:B------:R-:W-:Y:S01]  /*f200*/  HMMA.16816.F32.BF16 R52, R16.reuse, R28, R52 ;  /* 0x0000001c1034723c */ /* 0x040fe20000041834 */
[----:B------:R-:W-:Y:S03]  /*f210*/  LDSM.16.MT88.4 R32, [R209+0x900] ;  /* 0x00090000d120783b */ /* 0x000fe60000004200 */
[C---:B------:R-:W-:Y:S02]  /*f220*/  FMUL.FTZ R59, R2.reuse, R59 ;  /* 0x0000003b023b7220 */ /* 0x040fe40000410000 */
[C---:B------:R-:W-:Y:S02]  /*f230*/  FMUL.FTZ R61, R3.reuse, R61 ;  /* 0x0000003d033d7220 */ /* 0x040fe40000410000 */
[C---:B------:R-:W-:Y:S01]  /*f240*/  FMUL.FTZ R62, R2.reuse, R62 ;  /* 0x0000003e023e7220 */ /* 0x040fe20000410000 */
[----:B------:R-:W5:Y:S02]  /*f250*/  MUFU.EX2 R131, R131 ;  /* 0x0000008300837308 */ /* 0x000f640000000800 */
[C---:B------:R-:W-:Y:S01]  /*f260*/  HMMA.16816.F32.BF16 R56, R16.reuse, R30, R56 ;  /* 0x0000001e1038723c */ /* 0x040fe20000041838 */
[----:B------:R-:W2:Y:S02]  /*f270*/  LDSM.16.MT88.4 R28, [R210+0x900] ;  /* 0x00090000d21c783b */ /* 0x000ea40000004200 */
[C---:B------:R-:W-:Y:S02]  /*f280*/  FMUL.FTZ R63, R2.reuse, R63 ;  /* 0x0000003f023f7220 */ /* 0x040fe40000410000 */
[C---:B------:R-:W-:Y:S02]  /*f290*/  FMUL.FTZ R64, R3.reuse, R64 ;  /* 0x0000004003407220 */ /* 0x040fe40000410000 */
[----:B------:R-:W-:Y:S01]  /*f2a0*/  FMUL.FTZ R65, R3, R65 ;  /* 0x0000004103417220 */ /* 0x000fe20000410000 */
[----:B------:R-:W-:Y:S01]  /*f2b0*/  MUFU.EX2 R140, R140 ;  /* 0x0000008c008c7308 */ /* 0x000fe20000000800 */
[C---:B------:R-:W-:Y:S01]  /*f2c0*/  FMUL.FTZ R66, R2.reuse, R66 ;  /* 0x0000004202427220 */ /* 0x040fe20000410000 */
[C---:B-1----:R-:W-:Y:S03]  /*f2d0*/  HMMA.16816.F32.BF16 R60, R16.reuse, R20, R60 ;  /* 0x00000014103c723c */ /* 0x042fe6000004183c */
[----:B------:R-:W-:Y:S02]  /*f2e0*/  FMUL.FTZ R67, R2, R67 ;  /* 0x0000004302437220 */ /* 0x000fe40000410000 */
[--C-:B------:R-:W-:Y:S02]  /*f2f0*/  FFMA.FTZ R120, R120, c[0x0][0x2d0], -R46.reuse ;  /* 0x0000b40078787a23 */ /* 0x100fe4000001082e */
[----:B------:R-:W-:Y:S01]  /*f300*/  FFMA.FTZ R46, R44, c[0x0][0x2d0], -R46 ;  /* 0x0000b4002c2e7a23 */ /* 0x000fe2000001082e */
[----:B------:R-:W-:Y:S01]  /*f310*/  MUFU.EX2 R163, R163 ;  /* 0x000000a300a37308 */ /* 0x000fe20000000800 */
[--C-:B------:R-:W-:Y:S01]  /*f320*/  FFMA.FTZ R155, R251, c[0x0][0x2d0], -R118.reuse ;  /* 0x0000b400fb9b7a23 */ /* 0x100fe20000010876 */
[----:B------:R-:W-:Y:S01]  /*f330*/  HMMA.16816.F32.BF16 R64, R16, R22, R64 ;  /* 0x000000161040723c */ /* 0x000fe20000041840 */
[----:B------:R-:W1:Y:S02]  /*f340*/  LDSM.16.MT88.4 R20, [R212+0x3900] ;  /* 0x00390000d414783b */ /* 0x000e640000004200 */
[--C-:B------:R-:W-:Y:S02]  /*f350*/  FFMA.FTZ R136, R249, c[0x0][0x2d0], -R118.reuse ;  /* 0x0000b400f9887a23 */ /* 0x100fe40000010876 */
[--C-:B------:R-:W-:Y:S02]  /*f360*/  FFMA.FTZ R157, R157, c[0x0][0x2d0], -R118.reuse ;  /* 0x0000b4009d9d7a23 */ /* 0x100fe40000010876 */
[----:B----4-:R-:W-:Y:S01]  /*f370*/  F2FP.BF16.PACK_AB R16, R122, R119 ;  /* 0x000000777a10723e */ /* 0x010fe200000010ff */
[----:B------:R4:W-:Y:S01]  /*f380*/  MUFU.EX2 R121, R46 ;  /* 0x0000002e00797308 */ /* 0x0009e20000000800 */
[----:B---3--:R-:W-:Y:S03]  /*f390*/  F2FP.BF16.PACK_AB R18, R109, R128 ;  /* 0x000000806d12723e */ /* 0x008fe600000010ff */
[----:B------:R-:W-:Y:S01]  /*f3a0*/  F2FP.BF16.PACK_AB R17, R111, R108 ;  /* 0x0000006c6f11723e */ /* 0x000fe200000010ff */
[--C-:B------:R-:W-:Y:S01]  /*f3b0*/  FFMA.FTZ R142, R245, c[0x0][0x2d0], -R118.reuse ;  /* 0x0000b400f58e7a23 */ /* 0x100fe20000010876 */
[----:B-----5:R-:W-:Y:S01]  /*f3c0*/  F2FP.BF16.PACK_AB R19, R131, R110 ;  /* 0x0000006e8313723e */ /* 0x020fe200000010ff */
[--C-:B------:R-:W-:Y:S02]  /*f3d0*/  FFMA.FTZ R167, R167, c[0x0][0x2d0], -R118.reuse ;  /* 0x0000b400a7a77a23 */ /* 0x100fe40000010876 */
[--C-:B------:R-:W-:Y:S01]  /*f3e0*/  FFMA.FTZ R148, R165, c[0x0][0x2d0], -R118.reuse ;  /* 0x0000b400a5947a23 */ /* 0x100fe20000010876 */
[----:B------:R-:W3:Y:S01]  /*f3f0*/  MUFU.EX2 R155, R155 ;  /* 0x0000009b009b7308 */ /* 0x000ee20000000800 */
[--C-:B------:R-:W-:Y:S02]  /*f400*/  FFMA.FTZ R161, R161, c[0x0][0x2d0], -R118.reuse ;  /* 0x0000b400a1a17a23 */ /* 0x100fe40000010876 */
[C---:B--2---:R-:W-:Y:S03]  /*f410*/  HMMA.16816.F32.BF16 R4, R16.reuse, R24, R4 ;  /* 0x000000181004723c */ /* 0x044fe60000041804 */
[--C-:B------:R-:W-:Y:S02]  /*f420*/  FFMA.FTZ R151, R151, c[0x0][0x2d0], -R118.reuse ;  /* 0x0000b40097977a23 */ /* 0x100fe40000010876 */
[--C-:B------:R-:W-:Y:S02]  /*f430*/  FFMA.FTZ R154, R137, c[0x0][0x2d0], -R118.reuse ;  /* 0x0000b400899a7a23 */ /* 0x100fe40000010876 */
[----:B------:R-:W-:Y:S01]  /*f440*/  MUFU.EX2 R136, R136 ;  /* 0x0000008800887308 */ /* 0x000fe20000000800 */
[C---:B------:R-:W-:Y:S01]  /*f450*/  HMMA.16816.F32.BF16 R68, R16.reuse, R26, R68 ;  /* 0x0000001a1044723c */ /* 0x040fe20000041844 */
[----:B------:R-:W2:Y:S03]  /*f460*/  LDSM.16.MT88.4 R24, [R210+0x3900] ;  /* 0x00390000d218783b */ /* 0x000ea60000004200 */
[--C-:B------:R-:W-:Y:S02]  /*f470*/  FFMA.FTZ R135, R135, c[0x0][0x2d0], -R118.reuse ;  /* 0x0000b40087877a23 */ /* 0x100fe40000010876 */
[--C-:B------:R-:W-:Y:S02]  /*f480*/  FFMA.FTZ R129, R129, c[0x0][0x2d0], -R118.reuse ;  /* 0x0000b40081817a23 */ /* 0x100fe40000010876 */
[C---:B------:R-:W-:Y:S01]  /*f490*/  HMMA.16816.F32.BF16 R72, R16.reuse, R28, R72 ;  /* 0x0000001c1048723c */ /* 0x040fe20000041848 */
[----:B----4-:R-:W-:Y:S01]  /*f4a0*/  LDSM.16.MT88.4 R44, [R209+0x2900] ;  /* 0x00290000d12c783b */ /* 0x010fe20000004200 */
[----:B------:R-:W4:Y:S02]  /*f4b0*/  MUFU.EX2 R157, R157 ;  /* 0x0000009d009d7308 */ /* 0x000f240000000800 */
[----:B------:R-:W-:Y:S02]  /*f4c0*/  FFMA.FTZ R118, R13, c[0x0][0x2d0], -R118 ;  /* 0x0000b4000d767a23 */ /* 0x000fe40000010876 */
[----:B------:R-:W-:Y:S02]  /*f4d0*/  FFMA.FTZ R48, R3, R242, R48 ;  /* 0x000000f203307223 */ /* 0x000fe40000010030 */
[C---:B------:R-:W-:Y:S01]  /*f4e0*/  HMMA.16816.F32.BF16 R76, R16.reuse, R30, R76 ;  /* 0x0000001e104c723c */ /* 0x040fe2000004184c */
[----:B------:R-:W5:Y:S03]  /*f4f0*/  LDSM.16.MT88.4 R28, [R209+0x3900] ;  /* 0x00390000d11c783b */ /* 0x000f660000004200 */
[----:B------:R-:W-:Y:S01]  /*f500*/  MUFU.EX2 R142, R142 ;  /* 0x0000008e008e7308 */ /* 0x000fe20000000800 */
[----:B------:R-:W-:Y:S02]  /*f510*/  FFMA.FTZ R117, R2, R241, R117 ;  /* 0x000000f102757223 */ /* 0x000fe40000010075 */
[----:B------:R-:W-:Y:S01]  /*f520*/  FADD.FTZ R15, R15, R48 ;  /* 0x000000300f0f7221 */ /* 0x000fe20000010000 */
[C---:B------:R-:W-:Y:S04]  /*f530*/  HMMA.16816.F32.BF16 R80, R16.reuse, R32, R80 ;  /* 0x000000201050723c */ /* 0x040fe80000041850 */
[----:B------:R-:W-:Y:S02]  /*f540*/  FADD.FTZ R116, R116, R117 ;  /* 0x0000007574747221 */ /* 0x000fe40000010000 */
[----:B------:R-:W1:Y:S01]  /*f550*/  MUFU.EX2 R167, R167 ;  /* 0x000000a700a77308 */ /* 0x000e620000000800 */
[----:B------:R-:W-:Y:S01]  /*f560*/  FADD.FTZ R14, R14, R15 ;  /* 0x0000000f0e0e7221 */ /* 0x000fe20000010000 */
[C---:B------:R-:W-:Y:S01]  /*f570*/  HMMA.16816.F32.BF16 R84, R16.reuse, R34, R84 ;  /* 0x000000221054723c */ /* 0x040fe20000041854 */
[----:B------:R-:W3:Y:S03]  /*f580*/  LDSM.16.MT88.4 R32, [R208+0x3900] ;  /* 0x00390000d020783b */ /* 0x000ee60000004200 */
[----:B------:R-:W-:Y:S02]  /*f590*/  FADD.FTZ R3, R51, R116 ;  /* 0x0000007433037221 */ /* 0x000fe40000010000 */
[----:B------:R-:W-:Y:S02]  /*f5a0*/  FADD.FTZ R14, R49, R14 ;  /* 0x0000000e310e7221 */ /* 0x000fe40000010000 */
[C---:B------:R-:W-:Y:S01]  /*f5b0*/  HMMA.16816.F32.BF16 R88, R16.reuse, R36, R88 ;  /* 0x000000241058723c */ /* 0x040fe20000041858 */
[----:B------:R-:W-:Y:S03]  /*f5c0*/  MUFU.EX2 R148, R148 ;  /* 0x0000009400947308 */ /* 0x000fe60000000800 */
[----:B------:R-:W-:Y:S02]  /*f5d0*/  FADD.FTZ R3, R50, R3 ;  /* 0x0000000332037221 */ /* 0x000fe40000010000 */
[----:B------:R-:W-:Y:S02]  /*f5e0*/  FADD.FTZ R119, R119, R14 ;  /* 0x0000000e77777221 */ /* 0x000fe40000010000 */
[C---:B------:R-:W-:Y:S01]  /*f5f0*/  HMMA.16816.F32.BF16 R92, R16.reuse, R38, R92 ;  /* 0x00000026105c723c */ /* 0x040fe2000004185c */
[----:B------:R-:W-:Y:S02]  /*f600*/  LDSM.16.MT88.4 R36, [R208+0x4100] ;  /* 0x00410000d024783b */ /* 0x000fe40000004200 */
[----:B------:R-:W3:Y:S01]  /*f610*/  MUFU.EX2 R161, R161 ;  /* 0x000000a100a17308 */ /* 0x000ee20000000800 */
[----:B------:R-:W-:Y:S02]  /*f620*/  FADD.FTZ R108, R108, R3 ;  /* 0x000000036c6c7221 */ /* 0x000fe40000010000 */
[----:B------:R-:W-:Y:S02]  /*f630*/  FADD.FTZ R119, R122, R119 ;  /* 0x000000777a777221 */ /* 0x000fe40000010000 */
[C---:B-1----:R-:W-:Y:S04]  /*f640*/  HMMA.16816.F32.BF16 R96, R16.reuse, R20, R96 ;  /* 0x000000141060723c */ /* 0x042fe80000041860 */
[----:B------:R-:W-:Y:S01]  /*f650*/  FADD.FTZ R111, R111, R108 ;  /* 0x0000006c6f6f7221 */ /* 0x000fe20000010000 */
[----:B------:R-:W-:Y:S01]  /*f660*/  MUFU.EX2 R150, R150 ;  /* 0x0000009600967308 */ /* 0x000fe20000000800 */
[----:B------:R-:W-:Y:S02]  /*f670*/  FADD.FTZ R128, R128, R119 ;  /* 0x0000007780807221 */ /* 0x000fe40000010000 */
[C---:B------:R-:W-:Y:S01]  /*f680*/  HMMA.16816.F32.BF16 R100, R16.reuse, R22, R100 ;  /* 0x000000161064723c */ /* 0x040fe20000041864 */
[----:B------:R-:W1:Y:S03]  /*f690*/  LDSM.16.MT88.4 R20, [R212+0x1100] ;  /* 0x00110000d414783b */ /* 0x000e660000004200 */
[----:B------:R-:W-:Y:S02]  /*f6a0*/  FADD.FTZ R110, R110, R111 ;  /* 0x0000006f6e6e7221 */ /* 0x000fe40000010000 */
[----:B------:R-:W-:Y:S01]  /*f6b0*/  FADD.FTZ R128, R109, R128 ;  /* 0x000000806d807221 */ /* 0x000fe20000010000 */
[----:B------:R-:W1:Y:S01]  /*f6c0*/  MUFU.EX2 R143, R143 ;  /* 0x0000008f008f7308 */ /* 0x000e620000000800 */
[C---:B--2---:R-:W-:Y:S04]  /*f6d0*/  HMMA.16816.F32.BF16 R8, R16.reuse, R24, R8 ;  /* 0x000000181008723c */ /* 0x044fe80000041808 */
[----:B------:R-:W-:Y:S02]  /*f6e0*/  FADD.FTZ R131, R131, R110 ;  /* 0x0000006e83837221 */ /* 0x000fe40000010000 */
[----:B------:R-:W-:Y:S02]  /*f6f0*/  IMAD.MOV.U32 R3, RZ, RZ, R0 ;  /* 0x000000ffff037224 */ /* 0x000fe400078e0000 */
[C---:B------:R-:W-:Y:S01]  /*f700*/  HMMA.16816.F32.BF16 R104, R16.reuse, R26, R104 ;  /* 0x0000001a1068723c */ /* 0x040fe20000041868 */
[----:B------:R-:W2:Y:S01]  /*f710*/  LDSM.16.MT88.4 R24, [R210+0x1100] ;  /* 0x00110000d218783b */ /* 0x000ea20000004200 */
[----:B------:R-:W-:Y:S06]  /*f720*/  MUFU.EX2 R139, R139 ;  /* 0x0000008b008b7308 */ /* 0x000fec0000000800 */
[C---:B-----5:R-:W-:Y:S04]  /*f730*/  HMMA.16816.F32.BF16 R52, R16.reuse, R28, R52 ;  /* 0x0000001c1034723c */ /* 0x060fe80000041834 */
[----:B------:R-:W5:Y:S04]  /*f740*/  MUFU.EX2 R152, R152 ;  /* 0x0000009800987308 */ /* 0x000f680000000800 */
[C---:B------:R-:W-:Y:S01]  /*f750*/  HMMA.16816.F32.BF16 R56, R16.reuse, R30, R56 ;  /* 0x0000001e1038723c */ /* 0x040fe20000041838 */
[----:B------:R-:W2:Y:S05]  /*f760*/  LDSM.16.MT88.4 R28, [R209+0x1100] ;  /* 0x00110000d11c783b */ /* 0x000eaa0000004200 */
[----:B------:R-:W-:Y:S02]  /*f770*/  MUFU.EX2 R151, R151 ;  /* 0x0000009700977308 */ /* 0x000fe40000000800 */
[C---:B---3--:R-:W-:Y:S08]  /*f780*/  HMMA.16816.F32.BF16 R60, R16.reuse, R32, R60 ;  /* 0x00000020103c723c */ /* 0x048ff0000004183c */
[----:B------:R-:W-:Y:S01]  /*f790*/  HMMA.16816.F32.BF16 R64, R16, R34, R64 ;  /* 0x000000221040723c */ /* 0x000fe20000041840 */
[----:B------:R-:W3:Y:S01]  /*f7a0*/  LDSM.16.MT88.4 R32, [R208+0x1100] ;  /* 0x00110000d020783b */ /* 0x000ee20000004200 */
[----:B------:R-:W2:Y:S05]  /*f7b0*/  MUFU.EX2 R154, R154 ;  /* 0x0000009a009a7308 */ /* 0x000eaa0000000800 */
[----:B------:R-:W-:Y:S01]  /*f7c0*/  F2FP.BF16.PACK_AB R16, R130, R141 ;  /* 0x0000008d8210723e */ /* 0x000fe200000010ff */
[----:B------:R-:W-:Y:S01]  /*f7d0*/  FADD.FTZ R141, R141, R128 ;  /* 0x000000808d8d7221 */ /* 0x000fe20000010000 */
[----:B------:R-:W-:Y:S03]  /*f7e0*/  F2FP.BF16.PACK_AB R18, R149, R132 ;  /* 0x000000849512723e */ /* 0x000fe600000010ff */
[----:B------:R-:W-:Y:S01]  /*f7f0*/  F2FP.BF16.PACK_AB R17, R155, R134 ;  /* 0x000000869b11723e */ /* 0x000fe200000010ff */
[----:B------:R-:W-:Y:S01]  /*f800*/  MUFU.EX2 R135, R135 ;  /* 0x0000008700877308 */ /* 0x000fe20000000800 */
[----:B----4-:R-:W-:Y:S01]  /*f810*/  F2FP.BF16.PACK_AB R19, R157, R136 ;  /* 0x000000889d13723e */ /* 0x010fe200000010ff */
[----:B------:R-:W-:Y:S02]  /*f820*/  FADD.FTZ R134, R134, R131 ;  /* 0x0000008386867221 */ /* 0x000fe40000010000 */
[----:B------:R-:W-:Y:S02]  /*f830*/  FADD.FTZ R141, R130, R141 ;  /* 0x0000008d828d7221 */ /* 0x000fe40000010000 */
[----:B------:R-:W-:Y:S02]  /*f840*/  FADD.FTZ R155, R155, R134 ;  /* 0x000000869b9b7221 */ /* 0x000fe40000010000 */
[C---:B-1----:R-:W-:Y:S02]  /*f850*/  HMMA.16816.F32.BF16 R4, R16.reuse, R20, R4 ;  /* 0x000000141004723c */ /* 0x042fe40000041804 */
[----:B------:R-:W1:Y:S01]  /*f860*/  MUFU.EX2 R156, R156 ;  /* 0x0000009c009c7308 */ /* 0x000e620000000800 */
[----:B------:R-:W-:Y:S02]  /*f870*/  FADD.FTZ R132, R132, R141 ;  /* 0x0000008d84847221 */ /* 0x000fe40000010000 */
[----:B------:R-:W-:Y:S02]  /*f880*/  FADD.FTZ R136, R136, R155 ;  /* 0x0000009b88887221 */ /* 0x000fe40000010000 */
[----:B------:R-:W-:Y:S01]  /*f890*/  FADD.FTZ R149, R149, R132 ;  /* 0x0000008495957221 */ /* 0x000fe20000010000 */
[C---:B------:R-:W-:Y:S01]  /*f8a0*/  HMMA.16816.F32.BF16 R68, R16.reuse, R22, R68 ;  /* 0x000000161044723c */ /* 0x040fe20000041844 */
[----:B------:R-:W4:Y:S03]  /*f8b0*/  LDSM.16.MT88.4 R20, [R212+0x4100] ;  /* 0x00410000d414783b */ /* 0x000f260000004200 */
[----:B------:R-:W-:Y:S01]  /*f8c0*/  MUFU.EX2 R123, R123 ;  /* 0x0000007b007b7308 */ /* 0x000fe20000000800 */
[----:B------:R-:W-:Y:S03]  /*f8d0*/  FADD.FTZ R157, R157, R136 ;  /* 0x000000889d9d7221 */ /* 0x000fe60000010000 */
[C---:B--2---:R-:W-:Y:S06]  /*f8e0*/  HMMA.16816.F32.BF16 R72, R16.reuse, R24, R72 ;  /* 0x000000181048723c */ /* 0x044fec0000041848 */
[----:B------:R-:W2:Y:S02]  /*f8f0*/  MUFU.EX2 R158, R158 ;  /* 0x0000009e009e7308 */ /* 0x000ea40000000800 */
[C---:B------:R-:W-:Y:S01]  /*f900*/  HMMA.16816.F32.BF16 R76, R16.reuse, R26, R76 ;  /* 0x0000001a104c723c */ /* 0x040fe2000004184c */
[----:B------:R-:W1:Y:S07]  /*f910*/  LDSM.16.MT88.4 R24, [R210+0x4100] ;  /* 0x00410000d218783b */ /* 0x000e6e0000004200 */
[C---:B------:R-:W-:Y:S01]  /*f920*/  HMMA.16816.F32.BF16 R80, R16.reuse, R28, R80 ;  /* 0x0000001c1050723c */ /* 0x040fe20000041850 */
[----:B------:R-:W1:Y:S07]  /*f930*/  MUFU.EX2 R120, R120 ;  /* 0x0000007800787308 */ /* 0x000e6e0000000800 */
[C---:B------:R-:W-:Y:S01]  /*f940*/  HMMA.16816.F32.BF16 R84, R16.reuse, R30, R84 ;  /* 0x0000001e1054723c */ /* 0x040fe20000041854 */
[----:B------:R-:W2:Y:S02]  /*f950*/  LDSM.16.MT88.4 R28, [R209+0x4100] ;  /* 0x00410000d11c783b */ /* 0x000ea40000004200 */
[----:B------:R-:W-:Y:S05]  /*f960*/  MUFU.EX2 R129, R129 ;  /* 0x0000008100817308 */ /* 0x000fea0000000800 */
[C---:B---3--:R-:W-:Y:S05]  /*f970*/  HMMA.16816.F32.BF16 R88, R16.reuse, R32, R88 ;  /* 0x000000201058723c */ /* 0x048fea0000041858 */
[----:B------:R-:W3:Y:S03]  /*f980*/  MUFU.EX2 R160, R160 ;  /* 0x000000a000a07308 */ /* 0x000ee60000000800 */
[C---:B------:R-:W-:Y:S01]  /*f990*/  HMMA.16816.F32.BF16 R92, R16.reuse, R34, R92 ;  /* 0x00000022105c723c */ /* 0x040fe2000004185c */
[----:B------:R-:W3:Y:S06]  /*f9a0*/  LDSM.16.MT88.4 R32, [R212+0x1900] ;  /* 0x00190000d420783b */ /* 0x000eec0000004200 */
[----:B------:R-:W-:Y:S01]  /*f9b0*/  MUFU.EX2 R133, R133 ;  /* 0x0000008500857308 */ /* 0x000fe20000000800 */
[C---:B----4-:R-:W-:Y:S08]  /*f9c0*/  HMMA.16816.F32.BF16 R96, R16.reuse, R20, R96 ;  /* 0x000000141060723c */ /* 0x050ff00000041860 */
[C---:B------:R-:W-:Y:S01]  /*f9d0*/  HMMA.16816.F32.BF16 R100, R16.reuse, R22, R100 ;  /* 0x000000161064723c */ /* 0x040fe20000041864 */
[----:B------:R-:W4:Y:S01]  /*f9e0*/  LDSM.16.MT88.4 R20, [R210+0x1900] ;  /* 0x00190000d214783b */ /* 0x000f220000004200 */
[----:B------:R-:W3:Y:S06]  /*f9f0*/  MUFU.EX2 R118, R118 ;  /* 0x0000007600767308 */ /* 0x000eec0000000800 */
[C---:B-1----:R-:W-:Y:S08]  /*fa00*/  HMMA.16816.F32.BF16 R8, R16.reuse, R24, R8 ;  /* 0x000000181008723c */ /* 0x042ff00000041808 */
[C---:B------:R-:W-:Y:S01]  /*fa10*/  HMMA.16816.F32.BF16 R104, R16.reuse, R26, R104 ;  /* 0x0000001a1068723c */ /* 0x040fe20000041868 */
[----:B------:R-:W1:Y:S07]  /*fa20*/  LDSM.16.MT88.4 R24, [R209+0x1900] ;  /* 0x00190000d118783b */ /* 0x000e6e0000004200 */
[C---:B--2---:R-:W-:Y:S08]  /*fa30*/  HMMA.16816.F32.BF16 R52, R16.reuse, R28, R52 ;  /* 0x0000001c1034723c */ /* 0x044ff00000041834 */
        /* <DEDUP_REMOVED lines=14> */
[C---:B---3--:R-:W-:Y:S03]  /*fb20*/  HMMA.16816.F32.BF16 R4, R16.reuse, R32, R4 ;  /* 0x000000201004723c */ /* 0x048fe60000041804 */
[----:B------:R-:W-:Y:S02]  /*fb30*/  FADD.FTZ R2, R148, R167 ;  /* 0x000000a794027221 */ /* 0x000fe40000010000 */
[----:B------:R-:W-:Y:S02]  /*fb40*/  FADD.FTZ R163, R163, R140 ;  /* 0x0000008ca3a37221 */ /* 0x000fe40000010000 */
[----:B------:R-:W-:Y:S01]  /*fb50*/  FADD.FTZ R2, R161, R2 ;  /* 0x00000002a1027221 */ /* 0x000fe20000010000 */
[C---:B------:R-:W-:Y:S01]  /*fb60*/  HMMA.16816.F32.BF16 R68, R16.reuse, R34, R68 ;  /* 0x000000221044723c */ /* 0x040fe20000041844 */
[----:B------:R-:W3:Y:S07]  /*fb70*/  LDSM.16.MT88.4 R32, [R212+0x4900] ;  /* 0x00490000d420783b */ /* 0x000eee0000004200 */
[C---:B----4-:R-:W-:Y:S08]  /*fb80*/  HMMA.16816.F32.BF16 R72, R16.reuse, R20, R72 ;  /* 0x000000141048723c */ /* 0x050ff00000041848 */
        /* <DEDUP_REMOVED lines=10> */
[----:B------:R-:W-:Y:S07]  /*fc30*/  LDSM.16.MT88.4 R32, [R208+0x2100] ;  /* 0x00210000d020783b */ /* 0x000fee0000004200 */
[C---:B----4-:R-:W-:Y:S08]  /*fc40*/  HMMA.16816.F32.BF16 R8, R16.reuse, R20, R8 ;  /* 0x000000141008723c */ /* 0x050ff00000041808 */
[C---:B------:R-:W-:Y:S01]  /*fc50*/  HMMA.16816.F32.BF16 R104, R16.reuse, R22, R104 ;  /* 0x000000161068723c */ /* 0x040fe20000041868 */
[----:B------:R-:W3:Y:S07]  /*fc60*/  LDSM.16.MT88.4 R20, [R209+0x2100] ;  /* 0x00210000d114783b */ /* 0x000eee0000004200 */
        /* <DEDUP_REMOVED lines=8> */
[----:B-----5:R-:W-:Y:S03]  /*fcf0*/  F2FP.BF16.PACK_AB R18, R152, R139 ;  /* 0x0000008b9812723e */ /* 0x020fe600000010ff */
[----:B------:R-:W-:Y:S01]  /*fd00*/  F2FP.BF16.PACK_AB R17, R154, R151 ;  /* 0x000000979a11723e */ /* 0x000fe200000010ff */
[----:B------:R-:W-:Y:S01]  /*fd10*/  FADD.FTZ R151, R151, R2 ;  /* 0x0000000297977221 */ /* 0x000fe20000010000 */
[----:B------:R-:W-:Y:S01]  /*fd20*/  F2FP.BF16.PACK_AB R19, R156, R135 ;  /* 0x000000879c13723e */ /* 0x000fe200000010ff */
[----:B------:R-:W-:Y:S01]  /*fd30*/  FADD.FTZ R150, R143, R150 ;  /* 0x000000968f967221 */ /* 0x000fe20000010000 */
[----:B------:R-:W-:Y:S01]  /*fd40*/  IADD3 R2, R169, -0x1, RZ ;  /* 0xffffffffa9027810 */ /* 0x000fe20007ffe0ff */
[----:B------:R-:W-:Y:S02]  /*fd50*/  FADD.FTZ R154, R154, R151 ;  /* 0x000000979a9a7221 */ /* 0x000fe40000010000 */
[----:B------:R-:W-:Y:S02]  /*fd60*/  FADD.FTZ R139, R139, R150 ;  /* 0x000000968b8b7221 */ /* 0x000fe40000010000 */
[C---:B-1----:R-:W-:Y:S03]  /*fd70*/  HMMA.16816.F32.BF16 R4, R16.reuse, R24, R4 ;  /* 0x000000181004723c */ /* 0x042fe60000041804 */
[----:B------:R-:W-:Y:S02]  /*fd80*/  FADD.FTZ R135, R135, R154 ;  /* 0x0000009a87877221 */ /* 0x000fe40000010000 */
[----:B------:R-:W-:Y:S02]  /*fd90*/  FADD.FTZ R152, R152, R139 ;  /* 0x0000008b98987221 */ /* 0x000fe40000010000 */
[----:B------:R-:W-:Y:S01]  /*fda0*/  FADD.FTZ R156, R156, R135 ;  /* 0x000000879c9c7221 */ /* 0x000fe20000010000 */
[C---:B------:R-:W-:Y:S01]  /*fdb0*/  HMMA.16816.F32.BF16 R68, R16.reuse, R26, R68 ;  /* 0x0000001a1044723c */ /* 0x040fe20000041844 */
[----:B------:R-:W1:Y:S03]  /*fdc0*/  LDSM.16.MT88.4 R24, [R212+0x5100] ;  /* 0x00510000d418783b */ /* 0x000e660000004200 */
[----:B------:R-:W-:Y:S02]  /*fdd0*/  IMAD.MOV.U32 R169, RZ, RZ, R2 ;  /* 0x000000ffffa97224 */ /* 0x000fe400078e0002 */
[----:B------:R-:W-:Y:S02]  /*fde0*/  IMAD.MOV.U32 R2, RZ, RZ, R12 ;  /* 0x000000ffff027224 */ /* 0x000fe400078e000c */
[C---:B--2---:R-:W-:Y:S08]  /*fdf0*/  HMMA.16816.F32.BF16 R72, R16.reuse, R28, R72 ;  /* 0x0000001c1048723c */ /* 0x044ff00000041848 */
[C---:B------:R-:W-:Y:S01]  /*fe00*/  HMMA.16816.F32.BF16 R76, R16.reuse, R30, R76 ;  /* 0x0000001e104c723c */ /* 0x040fe2000004184c */
[----:B------:R-:W2:Y:S07]  /*fe10*/  LDSM.16.MT88.4 R28, [R210+0x5100] ;  /* 0x00510000d21c783b */ /* 0x000eae0000004200 */
[C---:B---3--:R-:W-:Y:S08]  /*fe20*/  HMMA.16816.F32.BF16 R80, R16.reuse, R20, R80 ;  /* 0x000000141050723c */ /* 0x048ff00000041850 */
        /* <DEDUP_REMOVED lines=9> */
[C---:B------:R-:W-:Y:S08]  /*fec0*/  HMMA.16816.F32.BF16 R104, R16.reuse, R30, R104 ;  /* 0x0000001e1068723c */ /* 0x040ff00000041868 */
[C---:B------:R-:W-:Y:S08]  /*fed0*/  HMMA.16816.F32.BF16 R52, R16.reuse, R36, R52 ;  /* 0x000000241034723c */ /* 0x040ff00000041834 */
[C---:B------:R-:W-:Y:S08]  /*fee0*/  HMMA.16816.F32.BF16 R56, R16.reuse, R38, R56 ;  /* 0x000000261038723c */ /* 0x040ff00000041838 */
[C---:B---3--:R-:W-:Y:S08]  /*fef0*/  HMMA.16816.F32.BF16 R60, R16.reuse, R20, R60 ;  /* 0x00000014103c723c */ /* 0x048ff0000004183c */
[----:B------:R-:W-:Y:S01]  /*ff00*/  HMMA.16816.F32.BF16 R64, R16, R22, R64 ;  /* 0x000000161040723c */ /* 0x000fe20000041840 */
[----:B------:R-:W2:Y:S06]  /*ff10*/  LDSM.16.MT88.4 R20, [R212+0x5900] ;  /* 0x00590000d414783b */ /* 0x000eac0000004200 */
        /* <DEDUP_REMOVED lines=19> */
[C---:B-1----:R-:W-:Y:S08]  /*10050*/  HMMA.16816.F32.BF16 R88, R16.reuse, R24, R88 ;  /* 0x000000181058723c */ /* 0x042ff00000041858 */
[C---:B------:R-:W-:Y:S01]  /*10060*/  HMMA.16816.F32.BF16 R92, R16.reuse, R26, R92 ;  /* 0x0000001a105c723c */ /* 0x040fe2000004185c */
[----:B------:R-:W1:Y:S07]  /*10070*/  LDSM.16.MT88.4 R24, [R209+0x5900] ;  /* 0x00590000d118783b */ /* 0x000e6e0000004200 */
[C---:B--2---:R-:W-:Y:S08]  /*10080*/  HMMA.16816.F32.BF16 R96, R16.reuse, R20, R96 ;  /* 0x000000141060723c */ /* 0x044ff00000041860 */
[C---:B------:R-:W-:Y:S01]  /*10090*/  HMMA.16816.F32.BF16 R100, R16.reuse, R22, R100 ;  /* 0x000000161064723c */ /* 0x040fe20000041864 */
[----:B------:R-:W2:Y:S07]  /*100a0*/  LDSM.16.MT88.4 R20, [R208+0x5900] ;  /* 0x00590000d014783b */ /* 0x000eae0000004200 */
[C---:B---3--:R-:W-:Y:S08]  /*100b0*/  HMMA.16816.F32.BF16 R108, R16.reuse, R4, R8 ;  /* 0x00000004106c723c */ /* 0x048ff00000041808 */
[C---:B------:R-:W-:Y:S08]  /*100c0*/  HMMA.16816.F32.BF16 R104, R16.reuse, R6, R104 ;  /* 0x000000061068723c */ /* 0x040ff00000041868 */
[C---:B-1----:R-:W-:Y:S08]  /*100d0*/  HMMA.16816.F32.BF16 R52, R16.reuse, R24, R52 ;  /* 0x000000181034723c */ /* 0x042ff00000041834 */
[C---:B------:R-:W-:Y:S08]  /*100e0*/  HMMA.16816.F32.BF16 R56, R16.reuse, R26, R56 ;  /* 0x0000001a1038723c */ /* 0x040ff00000041838 */
[C---:B--2---:R-:W-:Y:S08]  /*100f0*/  HMMA.16816.F32.BF16 R60, R16.reuse, R20, R60 ;  /* 0x00000014103c723c */ /* 0x044ff0000004183c */
[----:B------:R-:W-:Y:S01]  /*10100*/  HMMA.16816.F32.BF16 R64, R16, R22, R64 ;  /* 0x000000161040723c */ /* 0x000fe20000041840 */
[----:B------:R-:W-:-:S07]  /*10110*/  @P0 BRA `(.L_x_283) ;  /* 0xffffc34000000947 */ /* 0x000fce000383ffff */
.L_x_273:
[----:B------:R-:W1:Y:S01]  /*10120*/  SHFL.BFLY PT, R3, R242, 0x2, 0x1f ;  /* 0x0c401f00f2037f89 */ /* 0x000e6200000e0000 */
[----:B------:R-:W-:-:S02]  /*10130*/  MOV R4, RZ ;  /* 0x000000ff00047202 */ /* 0x000fc40000000f00 */
[----:B------:R-:W-:Y:S01]  /*10140*/  PLOP3.LUT P2, PT, PT, PT, PT, 0x8, 0x0 ;  /* 0x000000000000781c */ /* 0x000fe20003f4e170 */
[----:B------:R-:W2:Y:S01]  /*10150*/  SHFL.BFLY PT, R2, R241, 0x2, 0x1f ;  /* 0x0c401f00f1027f89 */ /* 0x000ea200000e0000 */
[----:B-1----:R-:W-:Y:S01]  /*10160*/  FADD.FTZ R6, R3, R242 ;  /* 0x000000f203067221 */ /* 0x002fe20000010000 */
[----:B------:R-:W-:Y:S01]  /*10170*/  MOV R3, RZ ;  /* 0x000000ff00037202 */ /* 0x000fe20000000f00 */
        /* <DEDUP_REMOVED lines=49> */
[----:B------:R-:W-:Y:S01]  /*10490*/  FMUL.FTZ R65, R4, R65 ;  /* 0x0000004104417220 */ /* 0x000fe20000410000 */
[----:B------:R-:W-:Y:S01]  /*104a0*/  MOV R4, 0xff800000 ;  /* 0xff80000000047802 */ /* 0x000fe20000000f00 */
        /* <DEDUP_REMOVED lines=34> */
.L_x_241:
[----:B------:R-:W-:Y:S01]  /*106d0*/  SHF.R.S32.HI R0, RZ, 0x1f, R220 ;  /* 0x0000001fff007819 */ /* 0x000fe200000114dc */
[----:B------:R-:W-:Y:S05]  /*106e0*/  @P2 BRA `(.L_x_284) ;  /* 0x0000125000002947 */ /* 0x000fea0003800000 */
[----:B------:R-:W1:Y:S01]  /*106f0*/  S2R R2, SR_TID.X ;  /* 0x0000000000027919 */ /* 0x000e620000002100 */
[----:B------:R-:W-:Y:S02]  /*10700*/  F2FP.BF16.PACK_AB R112, R113, R112 ;  /* 0x000000707170723e */ /* 0x000fe400000010ff */
[----:B------:R-:W-:Y:S01]  /*10710*/  F2FP.BF16.PACK_AB R114, R115, R114 ;  /* 0x000000727372723e */ /* 0x000fe200000010ff */
[----:B------:R-:W-:Y:S01]  /*10720*/  BAR.SYNC.DEFER_BLOCKING 0x1, 0x100 ;  /* 0x0044000000007b1d */ /* 0x000fe20000010000 */
[----:B------:R-:W-:Y:S02]  /*10730*/  F2FP.BF16.PACK_AB R68, R69, R68 ;  /* 0x000000444544723e */ /* 0x000fe400000010ff */
[----:B------:R-:W-:-:S02]  /*10740*/  F2FP.BF16.PACK_AB R70, R71, R70 ;  /* 0x000000464746723e */ /* 0x000fc400000010ff */
[----:B------:R-:W-:Y:S02]  /*10750*/  F2FP.BF16.PACK_AB R72, R73, R72 ;  /* 0x000000484948723e */ /* 0x000fe400000010ff */
[----:B------:R-:W-:Y:S02]  /*10760*/  F2FP.BF16.PACK_AB R74, R75, R74 ;  /* 0x0000004a4b4a723e */ /* 0x000fe400000010ff */
[----:B------:R-:W-:Y:S02]  /*10770*/  F2FP.BF16.PACK_AB R76, R77, R76 ;  /* 0x0000004c4d4c723e */ /* 0x000fe400000010ff */
[----:B------:R-:W-:Y:S02]  /*10780*/  F2FP.BF16.PACK_AB R78, R79, R78 ;  /* 0x0000004e4f4e723e */ /* 0x000fe400000010ff */
[----:B------:R-:W-:Y:S02]  /*10790*/  F2FP.BF16.PACK_AB R80, R81, R80 ;  /* 0x000000505150723e */ /* 0x000fe400000010ff */
[----:B------:R-:W-:-:S02]  /*107a0*/  F2FP.BF16.PACK_AB R82, R83, R82 ;  /* 0x000000525352723e */ /* 0x000fc400000010ff */
[----:B------:R-:W-:Y:S02]  /*107b0*/  F2FP.BF16.PACK_AB R84, R85, R84 ;  /* 0x000000545554723e */ /* 0x000fe400000010ff */
[----:B------:R-:W-:Y:S02]  /*107c0*/  F2FP.BF16.PACK_AB R86, R87, R86 ;  /* 0x000000565756723e */ /* 0x000fe400000010ff */
[----:B-1----:R-:W-:Y:S02]  /*107d0*/  SHF.R.S32.HI R5, RZ, 0x1f, R2 ;  /* 0x0000001fff057819 */ /* 0x002fe40000011402 */
[----:B------:R-:W-:Y:S02]  /*107e0*/  F2FP.BF16.PACK_AB R88, R89, R88 ;  /* 0x000000585958723e */ /* 0x000fe400000010ff */
[----:B------:R-:W-:Y:S02]  /*107f0*/  LEA.HI R8, R5, R2, RZ, 0x2 ;  /* 0x0000000205087211 */ /* 0x000fe400078f10ff */
[----:B------:R-:W-:-:S02]  /*10800*/  F2FP.BF16.PACK_AB R90, R91, R90 ;  /* 0x0000005a5b5a723e */ /* 0x000fc400000010ff */
[--C-:B------:R-:W-:Y:S02]  /*10810*/  SHF.R.S32.HI R10, RZ, 0x2, R8.reuse ;  /* 0x00000002ff0a7819 */ /* 0x100fe40000011408 */
[----:B------:R-:W-:Y:S02]  /*10820*/  SHF.R.S32.HI R9, RZ, 0x1f, R8 ;  /* 0x0000001fff097819 */ /* 0x000fe40000011408 */
[----:B------:R-:W-:Y:S02]  /*10830*/  LOP3.LUT R11, R8, 0xfffffffc, RZ, 0xc0, !PT ;  /* 0xfffffffc080b7812 */ /* 0x000fe400078ec0ff */
[----:B------:R-:W-:Y:S02]  /*10840*/  LEA.HI R9, R9, R10, RZ, 0x3 ;  /* 0x0000000a09097211 */ /* 0x000fe400078f18ff */
[----:B------:R-:W-:Y:S01]  /*10850*/  F2FP.BF16.PACK_AB R92, R93, R92 ;  /* 0x0000005c5d5c723e */ /* 0x000fe200000010ff */
[----:B------:R-:W-:Y:S01]  /*10860*/  IMAD.IADD R11, R2, 0x1, -R11 ;  /* 0x00000001020b7824 */ /* 0x000fe200078e0a0b */
[----:B------:R-:W-:-:S02]  /*10870*/  LOP3.LUT R9, R9, 0xfffffff8, RZ, 0xc0, !PT ;  /* 0xfffffff809097812 */ /* 0x000fc400078ec0ff */
[----:B------:R-:W-:Y:S02]  /*10880*/  F2FP.BF16.PACK_AB R94, R95, R94 ;  /* 0x0000005e5f5e723e */ /* 0x000fe400000010ff */
[----:B------:R-:W-:Y:S01]  /*10890*/  F2FP.BF16.PACK_AB R96, R97, R96 ;  /* 0x000000606160723e */ /* 0x000fe200000010ff */
[----:B------:R-:W-:Y:S01]  /*108a0*/  IMAD.IADD R10, R10, 0x1, -R9 ;  /* 0x000000010a0a7824 */ /* 0x000fe200078e0a09 */
[----:B------:R-:W-:Y:S02]  /*108b0*/  LEA.HI R9, R5, R2, RZ, 0x5 ;  /* 0x0000000205097211 */ /* 0x000fe400078f28ff */
[----:B------:R-:W-:Y:S01]  /*108c0*/  F2FP.BF16.PACK_AB R98, R99, R98 ;  /* 0x000000626362723e */ /* 0x000fe200000010ff */
[C---:B------:R-:W-:Y:S01]  /*108d0*/  IMAD.SHL.U32 R12, R10.reuse, 0x40, RZ ;  /* 0x000000400a0c7824 */ /* 0x040fe200078e00ff */
[----:B------:R-:W-:Y:S02]  /*108e0*/  SHF.R.S32.HI R8, RZ, 0x5, R9 ;  /* 0x00000005ff087819 */ /* 0x000fe40000011409 */
[----:B------:R-:W-:-:S02]  /*108f0*/  LOP3.LUT R14, R10, 0x1, RZ, 0xc0, !PT ;  /* 0x000000010a0e7812 */ /* 0x000fc400078ec0ff */
[----:B------:R-:W-:Y:S01]  /*10900*/  LOP3.LUT R12, R12, 0x1c0, RZ, 0xc0, !PT ;  /* 0x000001c00c0c7812 */ /* 0x000fe200078ec0ff */
[----:B------:R-:W-:Y:S01]  /*10910*/  IMAD R13, R8, 0x200, R11 ;  /* 0x00000200080d7824 */ /* 0x000fe200078e020b */
[----:B------:R-:W-:Y:S02]  /*10920*/  ISETP.NE.U32.AND P0, PT, R14, 0x1, PT ;  /* 0x000000010e00780c */ /* 0x000fe40003f05070 */
[----:B------:R-:W-:Y:S02]  /*10930*/  LEA.HI R12, R12, R12, RZ, 0x1d ;  /* 0x0000000c0c0c7211 */ /* 0x000fe400078fe8ff */
[----:B------:R-:W-:Y:S01]  /*10940*/  R2P PR, R10, 0x6 ;  /* 0x000000060a007804 */ /* 0x000fe20000000000 */
[----:B------:R-:W-:Y:S01]  /*10950*/  IMAD.MOV.U32 R10, RZ, RZ, 0x20 ;  /* 0x00000020ff0a7424 */ /* 0x000fe200078e00ff */
[----:B------:R-:W-:Y:S01]  /*10960*/  F2FP.BF16.PACK_AB R6, R101, R6 ;  /* 0x000000066506723e */ /* 0x000fe200000010ff */
[----:B------:R-:W-:Y:S01]  /*10970*/  IMAD.U32 R12, R13, 0x2, R12 ;  /* 0x000000020d0c7824 */ /* 0x000fe200078e000c */
[----:B------:R-:W-:-:S02]  /*10980*/  F2FP.BF16.PACK_AB R102, R103, R102 ;  /* 0x000000666766723e */ /* 0x000fc400000010ff */
[----:B------:R-:W-:Y:S01]  /*10990*/  SEL R10, R10, 0xffffffe0, !P1 ;  /* 0xffffffe00a0a7807 */ /* 0x000fe20004800000 */
[----:B------:R-:W-:Y:S01]  /*109a0*/  IMAD.SHL.U32 R13, R12, 0x2, RZ ;  /* 0x000000020c0d7824 */ /* 0x000fe200078e00ff */
[----:B------:R-:W-:Y:S02]  /*109b0*/  F2FP.BF16.PACK_AB R108, R109, R108 ;  /* 0x0000006c6d6c723e */ /* 0x000fe400000010ff */
[----:B------:R-:W-:Y:S01]  /*109c0*/  F2FP.BF16.PACK_AB R110, R111, R110 ;  /* 0x0000006e6f6e723e */ /* 0x000fe200000010ff */
[C---:B------:R-:W-:Y:S01]  /*109d0*/  IMAD.IADD R17, R13.reuse, 0x1, R10 ;  /* 0x000000010d117824 */ /* 0x040fe200078e020a */
[C---:B------:R-:W-:Y:S01]  /*109e0*/  IADD3 R12, R13.reuse, 0x80, RZ ;  /* 0x000000800d0c7810 */ /* 0x040fe20007ffe0ff */
[----:B------:R-:W-:Y:S01]  /*109f0*/  STS [R13+0x80], R112 ;  /* 0x000080700d007388 */ /* 0x000fe20000000800 */
[----:B------:R-:W-:Y:S02]  /*10a00*/  IADD3 R15, R13, 0x70, RZ ;  /* 0x000000700d0f7810 */ /* 0x000fe40007ffe0ff */
[----:B------:R-:W-:Y:S01]  /*10a10*/  @P0 IADD3 R15, R12, 0x10, RZ ;  /* 0x000000100c0f0810 */ /* 0x000fe20007ffe0ff */
[----:B------:R-:W-:Y:S01]  /*10a20*/  IMAD.MOV.U32 R12, RZ, RZ, 0x40 ;  /* 0x00000040ff0c7424 */ /* 0x000fe200078e00ff */
[----:B------:R-:W-:Y:S01]  /*10a30*/  STS [R13+0x480], R114 ;  /* 0x000480720d007388 */ /* 0x000fe20000000800 */
[----:B------:R-:W-:-:S02]  /*10a40*/  F2FP.BF16.PACK_AB R104, R105, R104 ;  /* 0x000000686968723e */ /* 0x000fc400000010ff */
[--C-:B------:R-:W-:Y:S01]  /*10a50*/  IMAD.IADD R19, R10, 0x1, R15.reuse ;  /* 0x000000010a137824 */ /* 0x100fe200078e020f */
[----:B------:R-:W-:Y:S01]  /*10a60*/  SEL R12, R12, 0xffffffc0, !P2 ;  /* 0xffffffc00c0c7807 */ /* 0x000fe20005000000 */
[----:B------:R-:W-:Y:S01]  /*10a70*/  STS [R15], R68 ;  /* 0x000000440f007388 */ /* 0x000fe20000000800 */
[----:B------:R-:W-:Y:S02]  /*10a80*/  F2FP.BF16.PACK_AB R106, R107, R106 ;  /* 0x0000006a6b6a723e */ /* 0x000fe400000010ff */
[----:B------:R-:W-:Y:S01]  /*10a90*/  F2FP.BF16.PACK_AB R52, R53, R52 ;  /* 0x000000343534723e */ /* 0x000fe200000010ff */
[--C-:B------:R-:W-:Y:S01]  /*10aa0*/  IMAD.IADD R21, R13, 0x1, R12.reuse ;  /* 0x000000010d157824 */ /* 0x100fe200078e020c */
[----:B------:R-:W-:Y:S01]  /*10ab0*/  STS [R15+0x400], R70 ;  /* 0x000400460f007388 */ /* 0x000fe20000000800 */
        /* <DEDUP_REMOVED lines=13> */
[----:B------:R-:W-:Y:S02]  /*10b90*/  F2FP.BF16.PACK_AB R3, R3, R66 ;  /* 0x000000420303723e */ /* 0x000fe400000010ff */
[----:B------:R-:W-:Y:S01]  /*10ba0*/  ISETP.NE.U32.AND P1, PT, RZ, c[0x0][0x508], PT ;  /* 0x00014200ff007a0c */ /* 0x000fe20003f25070 */
[----:B------:R-:W-:Y:S01]  /*10bb0*/  STS [R21+0x80], R80 ;  /* 0x0000805015007388 */ /* 0x000fe20000000800 */
[----:B------:R-:W-:-:S02]  /*10bc0*/  ISETP.NE.U32.AND P0, PT, RZ, c[0x0][0x500], PT ;  /* 0x00014000ff007a0c */ /* 0x000fc40003f05070 */
[----:B------:R-:W-:Y:S01]  /*10bd0*/  ISETP.NE.AND.EX P1, PT, RZ, c[0x0][0x50c], PT, P1 ;  /* 0x00014300ff007a0c */ /* 0x000fe20003f25310 */
[----:B------:R-:W-:Y:S01]  /*10be0*/  STS [R21+0x480], R82 ;  /* 0x0004805215007388 */ /* 0x000fe20000000800 */
[----:B------:R-:W-:-:S03]  /*10bf0*/  ISETP.NE.AND.EX P0, PT, RZ, c[0x0][0x504], PT, P0 ;  /* 0x00014100ff007a0c */ /* 0x000fc60003f05300 */
[----:B------:R-:W-:Y:S04]  /*10c00*/  STS [R23], R84 ;  /* 0x0000005417007388 */ /* 0x000fe80000000800 */
[----:B------:R-:W-:Y:S04]  /*10c10*/  STS [R23+0x400], R86 ;  /* 0x0004005617007388 */ /* 0x000fe80000000800 */
[----:B------:R-:W-:Y:S04]  /*10c20*/  STS [R25+0x80], R88 ;  /* 0x0000805819007388 */ /* 0x000fe80000000800 */
[----:B------:R-:W-:Y:S04]  /*10c30*/  STS [R25+0x480], R90 ;  /* 0x0004805a19007388 */ /* 0x000fe80000000800 */
[----:B------:R-:W-:Y:S04]  /*10c40*/  STS [R27], R92 ;  /* 0x0000005c1b007388 */ /* 0x000fe80000000800 */
[----:B------:R-:W-:Y:S04]  /*10c50*/  STS [R27+0x400], R94 ;  /* 0x0004005e1b007388 */ /* 0x000fe80000000800 */
[----:B------:R-:W-:Y:S04]  /*10c60*/  STS [R13+0x4080], R96 ;  /* 0x004080600d007388 */ /* 0x000fe80000000800 */
[----:B------:R1:W-:Y:S04]  /*10c70*/  STS [R13+0x4480], R98 ;  /* 0x004480620d007388 */ /* 0x0003e80000000800 */
[----:B------:R-:W-:Y:S04]  /*10c80*/  STS [R15+0x4000], R6 ;  /* 0x004000060f007388 */ /* 0x000fe80000000800 */
[----:B------:R2:W-:Y:S04]  /*10c90*/  STS [R15+0x4400], R102 ;  /* 0x004400660f007388 */ /* 0x0005e80000000800 */
[----:B------:R-:W-:Y:S04]  /*10ca0*/  STS [R17+0x4080], R108 ;  /* 0x0040806c11007388 */ /* 0x000fe80000000800 */
[----:B------:R3:W-:Y:S04]  /*10cb0*/  STS [R17+0x4480], R110 ;  /* 0x0044806e11007388 */ /* 0x0007e80000000800 */
[----:B------:R-:W-:Y:S04]  /*10cc0*/  STS [R19+0x4000], R104 ;  /* 0x0040006813007388 */ /* 0x000fe80000000800 */
[----:B------:R4:W-:Y:S01]  /*10cd0*/  STS [R19+0x4400], R106 ;  /* 0x0044006a13007388 */ /* 0x0009e20000000800 */
[----:B-1----:R-:W-:-:S03]  /*10ce0*/  IMAD.MOV.U32 R13, RZ, RZ, 0x4 ;  /* 0x00000004ff0d7424 */ /* 0x002fc600078e00ff */
[----:B------:R1:W-:Y:S04]  /*10cf0*/  STS [R21+0x4080], R52 ;  /* 0x0040803415007388 */ /* 0x0003e80000000800 */
[----:B------:R1:W-:Y:S01]  /*10d00*/  STS [R21+0x4480], R54 ;  /* 0x0044803615007388 */ /* 0x0003e20000000800 */
[----:B--2---:R-:W-:-:S03]  /*10d10*/  IMAD.WIDE R14, R228, R13, c[0x0][0x500] ;  /* 0x00014000e40e7625 */ /* 0x004fc600078e020d */
[----:B------:R1:W-:Y:S04]  /*10d20*/  STS [R23+0x4000], R56 ;  /* 0x0040003817007388 */ /* 0x0003e80000000800 */
[----:B------:R1:W-:Y:S04]  /*10d30*/  STS [R23+0x4400], R58 ;  /* 0x0044003a17007388 */ /* 0x0003e80000000800 */
[----:B------:R1:W-:Y:S04]  /*10d40*/  STS [R25+0x4080], R60 ;  /* 0x0040803c19007388 */ /* 0x0003e80000000800 */
[----:B------:R1:W-:Y:S04]  /*10d50*/  STS [R25+0x4480], R62 ;  /* 0x0044803e19007388 */ /* 0x0003e80000000800 */
[----:B------:R1:W-:Y:S04]  /*10d60*/  STS [R27+0x4000], R64 ;  /* 0x004000401b007388 */ /* 0x0003e80000000800 */
[----:B------:R1:W-:Y:S04]  /*10d70*/  STS [R27+0x4400], R3 ;  /* 0x004400031b007388 */ /* 0x0003e80000000800 */
[----:B------:R-:W-:Y:S01]  /*10d80*/  BAR.SYNC.DEFER_BLOCKING 0x1, 0x100 ;  /* 0x0044000000007b1d */ /* 0x000fe20000010000 */
[----:B------:R-:W-:-:S02]  /*10d90*/  IMAD.MOV.U32 R10, RZ, RZ, c[0x0][0x388] ;  /* 0x0000e200ff0a7624 */ /* 0x000fc400078e00ff */
[----:B------:R-:W-:-:S03]  /*10da0*/  @P1 IMAD.WIDE R12, R228, R13, c[0x0][0x508] ;  /* 0x00014200e40c1625 */ /* 0x000fc600078e020d */
[----:B---3--:R-:W2:Y:S04]  /*10db0*/  @P0 LDG.E R17, [R14.64] ;  /* 0x000000060e110981 */ /* 0x008ea8000c1e1900 */
[----:B------:R1:W5:Y:S01]  /*10dc0*/  @P1 LDG.E R10, [R12.64] ;  /* 0x000000060c0a1981 */ /* 0x000362000c1e1900 */
[----:B----4-:R-:W-:Y:S02]  /*10dd0*/  CS2R R18, SRZ ;  /* 0x0000000000127805 */ /* 0x010fe4000001ff00 */
[--C-:B--2---:R-:W-:Y:S01]  /*10de0*/  @P0 SHF.R.S32.HI R19, RZ, 0x1f, R17.reuse ;  /* 0x0000001fff130819 */ /* 0x104fe20000011411 */
[----:B------:R-:W-:Y:S01]  /*10df0*/  @P0 IMAD.MOV.U32 R18, RZ, RZ, R17 ;  /* 0x000000ffff120224 */ /* 0x000fe200078e0011 */
[----:B------:R-:W-:Y:S05]  /*10e00*/  @P1 BRA `(.L_x_285) ;  /* 0x0000004000001947 */ /* 0x000fea0003800000 */
[----:B-1----:R-:W-:Y:S05]  /*10e10*/  @!P0 BRA `(.L_x_285) ;  /* 0x0000003000008947 */ /* 0x002fea0003800000 */
[----:B-----5:R-:W2:Y:S04]  /*10e20*/  LDG.E R10, [R14.64] ;  /* 0x000000060e0a7981 */ /* 0x020ea8000c1e1900 */
[----:B------:R-:W2:Y:S02]  /*10e30*/  LDG.E R3, [R14.64+0x4] ;  /* 0x000004060e037981 */ /* 0x000ea4000c1e1900 */
[----:B--2---:R-:W-:-:S02]  /*10e40*/  IADD3 R10, -R10, R3, RZ ;  /* 0x000000030a0a7210 */ /* 0x004fc40007ffe1ff */
.L_x_285:
[----:B-1----:R-:W-:Y:S01]  /*10e50*/  LOP3.LUT R3, R9, 0xffffffe0, RZ, 0xc0, !PT ;  /* 0xffffffe009037812 */ /* 0x002fe200078ec0ff */
[----:B------:R-:W1:Y:S01]  /*10e60*/  S2R R39, SR_CTAID.X ;  /* 0x0000000000277919 */ /* 0x000e620000002500 */
[----:B------:R-:W-:Y:S01]  /*10e70*/  SHF.R.S32.HI R9, RZ, 0x1f, R8 ;  /* 0x0000001fff097819 */ /* 0x000fe20000011408 */
[----:B------:R-:W-:Y:S01]  /*10e80*/  IMAD.MOV.U32 R13, RZ, RZ, c[0x0][0x4e8] ;  /* 0x00013a00ff0d7624 */ /* 0x000fe200078e00ff */
[----:B------:R-:W-:Y:S01]  /*10e90*/  MOV R22, R18 ;  /* 0x0000001200167202 */ /* 0x000fe20000000f00 */
[----:B------:R-:W-:Y:S01]  /*10ea0*/  IMAD.IADD R12, R2, 0x1, -R3 ;  /* 0x00000001020c7824 */ /* 0x000fe200078e0a03 */
[----:B------:R-:W-:Y:S01]  /*10eb0*/  LEA.HI R9, R9, R8, RZ, 0x3 ;  /* 0x0000000809097211 */ /* 0x000fe200078f18ff */
[----:B------:R-:W-:Y:S01]  /*10ec0*/  IMAD.MOV.U32 R23, RZ, RZ, R19 ;  /* 0x000000ffff177224 */ /* 0x000fe200078e0013 */
[----:B------:R-:W-:Y:S01]  /*10ed0*/  LEA.HI R3, R11, R11, RZ, 0x1 ;  /* 0x0000000b0b037211 */ /* 0x000fe200078f08ff */
[----:B------:R-:W-:Y:S01]  /*10ee0*/  BSSY B0, `(.L_x_286) ;  /* 0x0000075000007945 */ /* 0x000fe20003800000 */
[----:B------:R-:W-:Y:S01]  /*10ef0*/  SHF.R.S32.HI R15, RZ, 0x1f, R12 ;  /* 0x0000001fff0f7819 */ /* 0x000fe2000001140c */
[----:B------:R-:W-:Y:S01]  /*10f00*/  IMAD.WIDE.U32 R22, R220, c[0x0][0x490], R22 ;  /* 0x00012400dc167a25 */ /* 0x000fe200078e0016 */
[----:B------:R-:W-:-:S02]  /*10f10*/  LOP3.LUT R9, R9, 0xffffff8, RZ, 0xc0, !PT ;  /* 0x0ffffff809097812 */ /* 0x000fc400078ec0ff */
[----:B------:R-:W-:Y:S02]  /*10f20*/  LEA.HI R6, R15, R12, RZ, 0x2 ;  /* 0x0000000c0f067211 */ /* 0x000fe400078f10ff */
[----:B------:R-:W-:Y:S02]  /*10f30*/  LOP3.LUT R14, R3, 0x1ffffffe, RZ, 0xc0, !PT ;  /* 0x1ffffffe030e7812 */ /* 0x000fe400078ec0ff */
[----:B------:R-:W-:Y:S01]  /*10f40*/  IADD3 R8, R8, -R9, RZ ;  /* 0x8000000908087210 */ /* 0x000fe20007ffe0ff */
[----:B------:R-:W-:Y:S01]  /*10f50*/  IMAD R9, R0, c[0x0][0x490], RZ ;  /* 0x0001240000097a24 */ /* 0x000fe200078e02ff */
[----:B------:R-:W-:Y:S01]  /*10f60*/  SHF.R.S32.HI R3, RZ, 0x2, R6 ;  /* 0x00000002ff037819 */ /* 0x000fe20000011406 */
[----:B------:R-:W-:Y:S01]  /*10f70*/  IMAD.IADD R15, R11, 0x1, -R14 ;  /* 0x000000010b0f7824 */ /* 0x000fe200078e0a0e */
[----:B------:R-:W-:Y:S01]  /*10f80*/  ISETP.NE.AND P1, PT, R13, 0x1, PT ;  /* 0x000000010d00780c */ /* 0x000fe20003f25270 */
[----:B------:R-:W-:Y:S01]  /*10f90*/  IMAD R13, R19, c[0x0][0x3a0], RZ ;  /* 0x0000e800130d7a24 */ /* 0x000fe200078e02ff */
[CC--:B------:R-:W-:Y:S01]  /*10fa0*/  LEA.HI R6, R5.reuse, R2.reuse, RZ, 0x3 ;  /* 0x0000000205067211 */ /* 0x0c0fe200078f18ff */
[----:B------:R-:W-:Y:S01]  /*10fb0*/  IMAD R8, R8, 0x10, R3 ;  /* 0x0000001008087824 */ /* 0x000fe200078e0203 */
[----:B------:R-:W-:Y:S01]  /*10fc0*/  LEA.HI R5, R5, R2, RZ, 0x6 ;  /* 0x0000000205057211 */ /* 0x000fe200078f30ff */
[----:B------:R-:W-:Y:S01]  /*10fd0*/  IMAD R3, R0, c[0x0][0x3e8], RZ ;  /* 0x0000fa0000037a24 */ /* 0x000fe200078e02ff */
[----:B------:R-:W-:Y:S01]  /*10fe0*/  LOP3.LUT R11, R6, 0xfffffff8, RZ, 0xc0, !PT ;  /* 0xfffffff8060b7812 */ /* 0x000fe200078ec0ff */
[----:B------:R-:W-:Y:S01]  /*10ff0*/  IMAD R0, R15, 0x8, R8 ;  /* 0x000000080f007824 */ /* 0x000fe200078e0208 */
[----:B------:R-:W-:Y:S01]  /*11000*/  SHF.R.S32.HI R6, RZ, 0x3, R6 ;  /* 0x00000003ff067819 */ /* 0x000fe20000011406 */
[----:B------:R-:W-:Y:S01]  /*11010*/  IMAD R13, R18, c[0x0][0x3a4], R13 ;  /* 0x0000e900120d7a24 */ /* 0x000fe200078e020d */
[----:B------:R-:W-:Y:S01]  /*11020*/  SHF.R.S32.HI R15, RZ, 0x1f, R228 ;  /* 0x0000001fff0f7819 */ /* 0x000fe200000114e4 */
[----:B-1----:R-:W-:Y:S01]  /*11030*/  IMAD R0, R39, 0x80, R0 ;  /* 0x0000008027007824 */ /* 0x002fe200078e0200 */
[----:B------:R-:W-:Y:S01]  /*11040*/  SEL R14, R228, RZ, !P0 ;  /* 0x000000ffe40e7207 */ /* 0x000fe20004000000 */
[----:B------:R-:W-:Y:S01]  /*11050*/  IMAD.WIDE.U32 R18, R18, c[0x0][0x3a0], RZ ;  /* 0x0000e80012127a25 */ /* 0x000fe200078e00ff */
[----:B------:R-:W-:-:S02]  /*11060*/  SEL R15, R15, RZ, !P0 ;  /* 0x000000ff0f0f7207 */ /* 0x000fc40004000000 */
[----:B------:R-:W-:Y:S01]  /*11070*/  LOP3.LUT P2, RZ, R12, 0x3, RZ, 0xc0, !PT ;  /* 0x000000030cff7812 */ /* 0x000fe2000784c0ff */
[----:B------:R-:W-:Y:S01]  /*11080*/  IMAD.IADD R11, R2, 0x1, -R11 ;  /* 0x00000001020b7824 */ /* 0x000fe200078e0a0b */
[----:B------:R-:W-:Y:S01]  /*11090*/  IADD3 R19, R19, R13, RZ ;  /* 0x0000000d13137210 */ /* 0x000fe20007ffe0ff */
[----:B------:R-:W-:-:S04]  /*110a0*/  @P1 IMAD.HI.U32 R2, R0, c[0x0][0x4ec], RZ ;  /* 0x00013b0000021a27 */ /* 0x000fc800078e00ff */
[C---:B------:R-:W-:Y:S02]  /*110b0*/  IMAD R9, R220.reuse, c[0x0][0x494], R9 ;  /* 0x00012500dc097a24 */ /* 0x040fe400078e0209 */
[----:B------:R-:W-:Y:S01]  /*110c0*/  IMAD.MOV.U32 R16, RZ, RZ, R0 ;  /* 0x000000ffff107224 */ /* 0x000fe200078e0000 */
[----:B------:R-:W-:Y:S01]  /*110d0*/  @P1 SHF.R.U32.HI R16, RZ, c[0x0][0x4f0], R2 ;  /* 0x00013c00ff101a19 */ /* 0x000fe20000011602 */
[C---:B------:R-:W-:Y:S01]  /*110e0*/  IMAD R3, R220.reuse, c[0x0][0x3ec], R3 ;  /* 0x0000fb00dc037a24 */ /* 0x040fe200078e0203 */
[----:B------:R-:W-:Y:S01]  /*110f0*/  LEA R2, R11, R6, 0x5 ;  /* 0x000000060b027211 */ /* 0x000fe200078e28ff */
[----:B------:R-:W-:Y:S01]  /*11100*/  IMAD.WIDE.U32 R18, R220, c[0x0][0x3e8], R18 ;  /* 0x0000fa00dc127a25 */ /* 0x000fe200078e0012 */
[----:B------:R-:W-:Y:S02]  /*11110*/  IADD3 R23, R23, R9, RZ ;  /* 0x0000000917177210 */ /* 0x000fe40007ffe0ff */
[--C-:B------:R-:W-:Y:S01]  /*11120*/  SHF.R.S32.HI R20, RZ, 0x1f, R16.reuse ;  /* 0x0000001fff147819 */ /* 0x100fe20000011410 */
[----:B------:R-:W-:-:S02]  /*11130*/  IMAD.MOV R9, RZ, RZ, -R16 ;  /* 0x000000ffff097224 */ /* 0x000fc400078e0a10 */
[----:B------:R-:W-:Y:S02]  /*11140*/  IMAD.IADD R19, R19, 0x1, R3 ;  /* 0x0000000113137824 */ /* 0x000fe400078e0203 */
[----:B------:R-:W-:Y:S02]  /*11150*/  IMAD R13, R39, 0x80, R2 ;  /* 0x00000080270d7824 */ /* 0x000fe400078e0202 */
[----:B------:R-:W-:Y:S02]  /*11160*/  IMAD R3, R15, c[0x0][0x498], RZ ;  /* 0x000126000f037a24 */ /* 0x000fe400078e02ff */
[----:B------:R-:W-:-:S04]  /*11170*/  IMAD.WIDE.U32 R22, R14, c[0x0][0x498], R22 ;  /* 0x000126000e167a25 */ /* 0x000fc800078e0016 */
[----:B------:R-:W-:Y:S01]  /*11180*/  IMAD R2, R9, c[0x0][0x4e8], R0 ;  /* 0x00013a0009027a24 */ /* 0x000fe200078e0200 */
[----:B------:R-:W-:Y:S01]  /*11190*/  IADD3 R16, P0, R16, R22, RZ ;  /* 0x0000001610107210 */ /* 0x000fe20007f1e0ff */
[----:B------:R-:W-:Y:S01]  /*111a0*/  @P1 IMAD.HI.U32 R0, R13, c[0x0][0x4ec], RZ ;  /* 0x00013b000d001a27 */ /* 0x000fe200078e00ff */
[----:B------:R-:W-:Y:S02]  /*111b0*/  MOV R9, R13 ;  /* 0x0000000d00097202 */ /* 0x000fe40000000f00 */
[----:B------:R-:W-:Y:S01]  /*111c0*/  SHF.R.S32.HI R12, RZ, 0x1f, R2 ;  /* 0x0000001fff0c7819 */ /* 0x000fe20000011402 */
[----:B------:R-:W-:Y:S01]  /*111d0*/  IMAD R3, R14, c[0x0][0x49c], R3 ;  /* 0x000127000e037a24 */ /* 0x000fe200078e0203 */
[----:B------:R-:W-:Y:S01]  /*111e0*/  @P1 SHF.R.U32.HI R9, RZ, c[0x0][0x4f0], R0 ;  /* 0x00013c00ff091a19 */ /* 0x000fe20000011600 */
[----:B------:R-:W-:Y:S02]  /*111f0*/  IMAD.SHL.U32 R0, R11, 0x8, RZ ;  /* 0x000000080b007824 */ /* 0x000fe400078e00ff */
[----:B------:R-:W-:Y:S01]  /*11200*/  IMAD R11, R12, c[0x0][0x488], RZ ;  /* 0x000122000c0b7a24 */ /* 0x000fe200078e02ff */
[----:B------:R-:W-:Y:S01]  /*11210*/  IADD3.X R17, R20, R23, R3, P0, !PT ;  /* 0x0000001714117210 */ /* 0x000fe200007fe403 */
[----:B------:R-:W-:Y:S01]  /*11220*/  IMAD.SHL.U32 R3, R6, 0x40, RZ ;  /* 0x0000004006037824 */ /* 0x000fe200078e00ff */
[----:B------:R-:W-:Y:S01]  /*11230*/  IADD3 R36, R0, 0x40, RZ ;  /* 0x0000004000247810 */ /* 0x000fe20007ffe0ff */
[----:B------:R-:W-:-:S02]  /*11240*/  IMAD R11, R2, c[0x0][0x48c], R11 ;  /* 0x00012300020b7a24 */ /* 0x000fc400078e020b */
[----:B------:R-:W-:Y:S01]  /*11250*/  IMAD.WIDE.U32 R16, R2, c[0x0][0x488], R16 ;  /* 0x0001220002107a25 */ /* 0x000fe200078e0010 */
[----:B------:R-:W-:-:S03]  /*11260*/  LOP3.LUT R3, R3, 0x1c0, RZ, 0xc0, !PT ;  /* 0x000001c003037812 */ /* 0x000fc600078ec0ff */
[----:B------:R-:W-:Y:S01]  /*11270*/  IMAD R15, R15, c[0x0][0x3f0], RZ ;  /* 0x0000fc000f0f7a24 */ /* 0x000fe200078e02ff */
[----:B------:R-:W-:Y:S01]  /*11280*/  LEA R12, P0, R16, c[0x0][0x450], 0x2 ;  /* 0x00011400100c7a11 */ /* 0x000fe200078010ff */
[----:B------:R-:W-:Y:S01]  /*11290*/  IMAD.MOV R32, RZ, RZ, -R9 ;  /* 0x000000ffff207224 */ /* 0x000fe200078e0a09 */
[----:B------:R-:W-:Y:S01]  /*112a0*/  IADD3 R11, R17, R11, RZ ;  /* 0x0000000b110b7210 */ /* 0x000fe20007ffe0ff */
[C---:B------:R-:W-:Y:S01]  /*112b0*/  IMAD R17, R14.reuse, c[0x0][0x3f4], R15 ;  /* 0x0000fd000e117a24 */ /* 0x040fe200078e020f */
[----:B------:R-:W-:Y:S01]  /*112c0*/  LOP3.LUT R2, R3, 0x38, R0, 0xf8, !PT ;  /* 0x0000003803027812 */ /* 0x000fe200078ef800 */
[----:B------:R-:W-:Y:S01]  /*112d0*/  SHFL.IDX PT, R42, R12, RZ, 0x1c1f ;  /* 0x001c1fff0c2a7589 */ /* 0x000fe200000e0000 */
[----:B------:R-:W-:Y:S01]  /*112e0*/  SHF.R.U32.HI R3, RZ, 0x3, R3 ;  /* 0x00000003ff037819 */ /* 0x000fe20000011603 */
[----:B------:R-:W-:Y:S01]  /*112f0*/  IMAD.WIDE.U32 R14, R14, c[0x0][0x3f0], R18 ;  /* 0x0000fc000e0e7a25 */ /* 0x000fe200078e0012 */
[----:B------:R-:W-:Y:S01]  /*11300*/  LEA.HI.X R11, R16, c[0x0][0x454], R11, 0x2, P0 ;  /* 0x00011500100b7a11 */ /* 0x000fe200000f140b */
[----:B------:R-:W-:Y:S01]  /*11310*/  SHFL.IDX PT, R34, R12, 0x1, 0x1c1f ;  /* 0x003c1f000c227f89 */ /* 0x000fe200000e0000 */
[----:B------:R-:W-:Y:S01]  /*11320*/  LOP3.LUT R3, R2, R3, RZ, 0x3c, !PT ;  /* 0x0000000302037212 */ /* 0x000fe200078e3cff */
[----:B------:R-:W-:Y:S01]  /*11330*/  IMAD R32, R32, c[0x0][0x4e8], R13 ;  /* 0x00013a0020207a24 */ /* 0x000fe200078e020d */
[----:B------:R-:W-:Y:S01]  /*11340*/  SHF.R.S32.HI R2, RZ, 0x1f, R9 ;  /* 0x0000001fff027819 */ /* 0x000fe20000011409 */
[----:B------:R-:W1:Y:S01]  /*11350*/  SHFL.IDX PT, R43, R11, RZ, 0x1c1f ;  /* 0x001c1fff0b2b7589 */ /* 0x000e6200000e0000 */
[----:B------:R-:W-:Y:S01]  /*11360*/  LEA R13, R39, R8, 0x7 ;  /* 0x00000008270d7211 */ /* 0x000fe200078e38ff */
[----:B------:R-:W-:Y:S01]  /*11370*/  IMAD.IADD R15, R15, 0x1, R17 ;  /* 0x000000010f0f7824 */ /* 0x000fe200078e0211 */
[----:B------:R-:W-:Y:S01]  /*11380*/  LEA R39, R39, R6, 0x7 ;  /* 0x0000000627277211 */ /* 0x000fe200078e38ff */
[----:B------:R-:W2:Y:S01]  /*11390*/  SHFL.IDX PT, R35, R11, 0x1, 0x1c1f ;  /* 0x003c1f000b237f89 */ /* 0x000ea200000e0000 */
[----:B------:R-:W-:Y:S01]  /*113a0*/  IMAD R8, R2, c[0x0][0x3e0], RZ ;  /* 0x0000f80002087a24 */ /* 0x000fe200078e02ff */
[----:B------:R-:W-:Y:S01]  /*113b0*/  IADD3 R17, R13, 0x8, RZ ;  /* 0x000000080d117810 */ /* 0x000fe20007ffe0ff */
[----:B-----5:R-:W-:-:S02]  /*113c0*/  IMAD R2, R10, c[0x0][0x4e8], RZ ;  /* 0x00013a000a027a24 */ /* 0x020fc400078e02ff */
[----:B------:R-:W-:Y:S02]  /*113d0*/  IMAD.SHL.U32 R10, R5, 0x8, RZ ;  /* 0x00000008050a7824 */ /* 0x000fe400078e00ff */
[----:B------:R-:W-:Y:S01]  /*113e0*/  IMAD R8, R9, c[0x0][0x3e4], R8 ;  /* 0x0000f90009087a24 */ /* 0x000fe200078e0208 */
[-C--:B------:R-:W-:Y:S01]  /*113f0*/  ISETP.GE.OR P0, PT, R13, R2.reuse, P2 ;  /* 0x000000020d00720c */ /* 0x080fe20001706670 */
[----:B------:R-:W-:Y:S01]  /*11400*/  IMAD.WIDE.U32 R14, R9, c[0x0][0x3e0], R14 ;  /* 0x0000f800090e7a25 */ /* 0x000fe200078e000e */
[----:B------:R-:W-:Y:S02]  /*11410*/  ISETP.GE.OR P2, PT, R17, R2, P2 ;  /* 0x000000021100720c */ /* 0x000fe40001746670 */
[----:B------:R-:W-:Y:S01]  /*11420*/  SHF.R.S32.HI R9, RZ, 0x1f, R32 ;  /* 0x0000001fff097819 */ /* 0x000fe20000011420 */
[----:B------:R-:W-:Y:S01]  /*11430*/  IMAD.IADD R15, R15, 0x1, R8 ;  /* 0x000000010f0f7824 */ /* 0x000fe200078e0208 */
[----:B------:R-:W-:-:S03]  /*11440*/  LOP3.LUT R10, R3, 0x7ffffe00, R10, 0xf8, !PT ;  /* 0x7ffffe00030a7812 */ /* 0x000fc600078ef80a */
[----:B------:R-:W-:Y:S01]  /*11450*/  IMAD R9, R9, c[0x0][0x3d8], RZ ;  /* 0x0000f60009097a24 */ /* 0x000fe200078e02ff */
[----:B------:R-:W-:-:S03]  /*11460*/  SHF.L.U32 R40, R10, 0x1, RZ ;  /* 0x000000010a287819 */ /* 0x000fc600000006ff */
[C---:B------:R-:W-:Y:S01]  /*11470*/  IMAD R3, R32.reuse, c[0x0][0x3dc], R9 ;  /* 0x0000f70020037a24 */ /* 0x040fe200078e0209 */
[----:B-1----:R1:W-:Y:S01]  /*11480*/  @!P0 ST.E [R42.64], R4 ;  /* 0x000000042a008985 */ /* 0x0023e2000c101906 */
[----:B------:R-:W-:-:S03]  /*11490*/  IMAD.WIDE.U32 R32, R32, c[0x0][0x3d8], R14 ;  /* 0x0000f60020207a25 */ /* 0x000fc600078e000e */
[----:B--2---:R1:W-:Y:S01]  /*114a0*/  @!P2 ST.E [R34.64], R7 ;  /* 0x000000072200a985 */ /* 0x0043e2000c101906 */
[----:B------:R-:W-:Y:S01]  /*114b0*/  IMAD.IADD R3, R33, 0x1, R3 ;  /* 0x0000000121037824 */ /* 0x000fe200078e0203 */
[C---:B------:R-:W-:Y:S02]  /*114c0*/  LEA R38, P0, R32.reuse, c[0x0][0x380], 0x1 ;  /* 0x0000e00020267a11 */ /* 0x040fe400078008ff */
[----:B------:R1:W2:Y:S02]  /*114d0*/  LDS.128 R28, [R40+0x1080] ;  /* 0x00108000281c7984 */ /* 0x0002a40000000c00 */
[----:B------:R-:W-:Y:S02]  /*114e0*/  LEA.HI.X R37, R32, c[0x0][0x384], R3, 0x1, P0 ;  /* 0x0000e10020257a11 */ /* 0x000fe400000f0c03 */
        /* <DEDUP_REMOVED lines=9> */
[----:B-1----:R-:W1:Y:S01]  /*11580*/  LDS.128 R32, [R40+0x80] ;  /* 0x0000800028207984 */ /* 0x002e620000000c00 */
[----:B------:R-:W-:-:S02]  /*11590*/  ISETP.GE.AND P0, PT, R36, c[0x0][0x3c8], PT ;  /* 0x0000f20024007a0c */ /* 0x000fc40003f06270 */
[----:B------:R-:W-:Y:S01]  /*115a0*/  ISETP.GE.AND P1, PT, R0, c[0x0][0x3c8], PT ;  /* 0x0000f20000007a0c */ /* 0x000fe20003f26270 */
[----:B------:R-:W5:Y:S10]  /*115b0*/  LDS.128 R4, [R40+0x4080] ;  /* 0x0040800028047984 */ /* 0x000f740000000c00 */
[----:B------:R-:W-:-:S02]  /*115c0*/  @!P0 SHF.R.S32.HI R3, RZ, 0x1f, R36 ;  /* 0x0000001fff038819 */ /* 0x000fc40000011424 */
[----:B------:R-:W-:Y:S02]  /*115d0*/  @!P1 IMAD.WIDE R44, R0, 0x2, R42 ;  /* 0x00000002002c9825 */ /* 0x000fe400078e022a */
[----:B------:R-:W-:-:S04]  /*115e0*/  @!P0 LEA.HI R3, R3, R36, RZ, 0x3 ;  /* 0x0000002403038211 */ /* 0x000fc800078f18ff */
[----:B------:R-:W-:-:S05]  /*115f0*/  @!P0 LOP3.LUT R3, R3, 0xfffffff8, RZ, 0xc0, !PT ;  /* 0xfffffff803038812 */ /* 0x000fca00078ec0ff */
[----:B------:R-:W-:Y:S01]  /*11600*/  @!P0 IMAD.WIDE R42, R3, 0x2, R42 ;  /* 0x00000002032a8825 */ /* 0x000fe200078e022a */
[----:B-1----:R1:W-:Y:S04]  /*11610*/  @!P1 ST.E.128 [R44.64], R32 ;  /* 0x000000202c009985 */ /* 0x0023e8000c101d06 */
[----:B-----5:R1:W-:Y:S02]  /*11620*/  @!P0 ST.E.128 [R42.64], R4 ;  /* 0x000000042a008985 */ /* 0x0203e4000c101d06 */
.L_x_287:
[----:B------:R-:W-:Y:S05]  /*11630*/  BSYNC B0 ;  /* 0x0000000000007941 */ /* 0x000fea0003800000 */
.L_x_286:
        /* <DEDUP_REMOVED lines=11> */
[----:B--2---:R2:W-:Y:S01]  /*116f0*/  @!P1 ST.E.128 [R6.64], R28 ;  /* 0x0000001c06009985 */ /* 0x0045e2000c101d06 */
[----:B------:R-:W-:-:S05]  /*11700*/  @!P0 LOP3.LUT R3, R3, 0xfffffff8, RZ, 0xc0, !PT ;  /* 0xfffffff803038812 */ /* 0x000fca00078ec0ff */
[----:B------:R-:W-:-:S05]  /*11710*/  @!P0 IMAD.WIDE R4, R3, 0x2, R4 ;  /* 0x0000000203048825 */ /* 0x000fca00078e0204 */
[----:B------:R2:W-:Y:S02]  /*11720*/  @!P0 ST.E.128 [R4.64], R16 ;  /* 0x0000001004008985 */ /* 0x0005e4000c101d06 */
.L_x_289:
[----:B------:R-:W-:Y:S05]  /*11730*/  BSYNC B0 ;  /* 0x0000000000007941 */ /* 0x000fea0003800000 */
.L_x_288:
[----:B------:R-:W-:Y:S01]  /*11740*/  IADD3 R3, R39, 0x40, RZ ;  /* 0x0000004027037810 */ /* 0x000fe20007ffe0ff */
[----:B--2-4-:R2:W4:Y:S01]  /*11750*/  SHFL.IDX PT, R5, R37, 0x2, 0x181f ;  /* 0x00581f0025057f89 */ /* 0x01452200000e0000 */
[----:B------:R-:W-:Y:S02]  /*11760*/  BSSY B0, `(.L_x_290) ;  /* 0x000000d000007945 */ /* 0x000fe40003800000 */
[----:B------:R-:W-:Y:S01]  /*11770*/  ISETP.GE.AND P0, PT, R3, R2, PT ;  /* 0x000000020300720c */ /* 0x000fe20003f06270 */
[----:B---3--:R2:W3:-:S12]  /*11780*/  SHFL.IDX PT, R4, R38, 0x2, 0x181f ;  /* 0x00581f0026047f89 */ /* 0x0084d800000e0000 */
        /* <DEDUP_REMOVED lines=10> */
.L_x_291:
[----:B------:R-:W-:Y:S05]  /*11830*/  BSYNC B0 ;  /* 0x0000000000007941 */ /* 0x000fea0003800000 */
.L_x_290:
[----:B------:R-:W-:Y:S01]  /*11840*/  IADD3 R39, R39, 0x60, RZ ;  /* 0x0000006027277810 */ /* 0x000fe20007ffe0ff */
[----:B---34-:R3:W4:Y:S03]  /*11850*/  SHFL.IDX PT, R5, R37, 0x3, 0x181f ;  /* 0x00781f0025057f89 */ /* 0x01872600000e0000 */
[----:B------:R-:W-:Y:S01]  /*11860*/  ISETP.GE.AND P0, PT, R39, R2, PT ;  /* 0x000000022700720c */ /* 0x000fe20003f06270 */
[----:B------:R3:W1:-:S12]  /*11870*/  SHFL.IDX PT, R4, R38, 0x3, 0x181f ;  /* 0x00781f0026047f89 */ /* 0x00065800000e0000 */
[----:B------:R-:W-:Y:S05]  /*11880*/  @P0 EXIT ;  /* 0x000000000000094d */ /* 0x000fea0003800000 */
[----:B------:R-:W-:-:S13]  /*11890*/  ISETP.GE.AND P0, PT, R0, c[0x0][0x3c8], PT ;  /* 0x0000f20000007a0c */ /* 0x000fda0003f06270 */
[----:B-1--4-:R-:W-:-:S05]  /*118a0*/  @!P0 IMAD.WIDE R2, R0, 0x2, R4 ;  /* 0x0000000200028825 */ /* 0x012fca00078e0204 */
        /* <DEDUP_REMOVED lines=9> */
.L_x_284:
[----:B------:R-:W-:Y:S01]  /*11940*/  ISETP.NE.U32.AND P0, PT, RZ, c[0x0][0x508], PT ;  /* 0x00014200ff007a0c */ /* 0x000fe20003f05070 */
[----:B------:R-:W-:Y:S01]  /*11950*/  IMAD.MOV.U32 R9, RZ, RZ, 0x4 ;  /* 0x00000004ff097424 */ /* 0x000fe200078e00ff */
[----:B------:R-:W-:Y:S02]  /*11960*/  ISETP.NE.U32.AND P1, PT, RZ, c[0x0][0x500], PT ;  /* 0x00014000ff007a0c */ /* 0x000fe40003f25070 */
[----:B------:R-:W-:Y:S01]  /*11970*/  ISETP.NE.AND.EX P0, PT, RZ, c[0x0][0x50c], PT, P0 ;  /* 0x00014300ff007a0c */ /* 0x000fe20003f05300 */
[----:B------:R-:W-:Y:S01]  /*11980*/  IMAD.WIDE R6, R228, R9, c[0x0][0x500] ;  /* 0x00014000e4067625 */ /* 0x000fe200078e0209 */
[----:B------:R-:W-:-:S03]  /*11990*/  ISETP.NE.AND.EX P1, PT, RZ, c[0x0][0x504], PT, P1 ;  /* 0x00014100ff007a0c */ /* 0x000fc60003f25310 */
[----:B------:R-:W-:-:S08]  /*119a0*/  IMAD.MOV.U32 R3, RZ, RZ, c[0x0][0x388] ;  /* 0x0000e200ff037624 */ /* 0x000fd000078e00ff */
[----:B------:R-:W-:Y:S02]  /*119b0*/  @P0 IMAD.WIDE R8, R228, R9, c[0x0][0x508] ;  /* 0x00014200e4080625 */ /* 0x000fe400078e0209 */
[----:B------:R-:W2:Y:S04]  /*119c0*/  @P1 LDG.E R5, [R6.64] ;  /* 0x0000000606051981 */ /* 0x000ea8000c1e1900 */
[----:B------:R1:W5:Y:S01]  /*119d0*/  @P0 LDG.E R3, [R8.64] ;  /* 0x0000000608030981 */ /* 0x000362000c1e1900 */
[----:B------:R-:W-:Y:S02]  /*119e0*/  CS2R R10, SRZ ;  /* 0x00000000000a7805 */ /* 0x000fe4000001ff00 */
[--C-:B--2---:R-:W-:Y:S01]  /*119f0*/  @P1 SHF.R.S32.HI R11, RZ, 0x1f, R5.reuse ;  /* 0x0000001fff0b1819 */ /* 0x104fe20000011405 */
[----:B------:R-:W-:Y:S01]  /*11a00*/  @P1 IMAD.MOV.U32 R10, RZ, RZ, R5 ;  /* 0x000000ffff0a1224 */ /* 0x000fe200078e0005 */
[----:B------:R-:W-:Y:S05]  /*11a10*/  @P0 BRA `(.L_x_292) ;  /* 0x0000004000000947 */ /* 0x000fea0003800000 */
[----:B-1----:R-:W-:Y:S05]  /*11a20*/  @!P1 BRA `(.L_x_292) ;  /* 0x0000003000009947 */ /* 0x002fea0003800000 */
[----:B-----5:R-:W2:Y:S04]  /*11a30*/  LDG.E R3, [R6.64] ;  /* 0x0000000606037981 */ /* 0x020ea8000c1e1900 */
[----:B------:R-:W2:Y:S02]  /*11a40*/  LDG.E R2, [R6.64+0x4] ;  /* 0x0000040606027981 */ /* 0x000ea4000c1e1900 */
[----:B--2---:R-:W-:-:S02]  /*11a50*/  IADD3 R3, -R3, R2, RZ ;  /* 0x0000000203037210 */ /* 0x004fc40007ffe1ff */
.L_x_292:
[----:B-1----:R-:W1:Y:S01]  /*11a60*/  S2R R2, SR_TID.X ;  /* 0x0000000000027919 */ /* 0x002e620000002100 */
[----:B------:R-:W-:Y:S01]  /*11a70*/  SHF.R.S32.HI R5, RZ, 0x1f, R228 ;  /* 0x0000001fff057819 */ /* 0x000fe200000114e4 */
[----:B------:R-:W-:Y:S01]  /*11a80*/  BSSY B0, `(.L_x_293) ;  /* 0x0000027000007945 */ /* 0x000fe20003800000 */
[----:B------:R-:W-:-:S02]  /*11a90*/  SEL R228, R228, RZ, !P1 ;  /* 0x000000ffe4e47207 */ /* 0x000fc40004800000 */
[----:B------:R-:W-:Y:S02]  /*11aa0*/  SEL R5, R5, RZ, !P1 ;  /* 0x000000ff05057207 */ /* 0x000fe40004800000 */
[----:B-1----:R-:W-:-:S13]  /*11ab0*/  ISETP.GT.AND P0, PT, R2, 0x7f, PT ;  /* 0x0000007f0200780c */ /* 0x002fda0003f04270 */
[----:B------:R-:W-:Y:S05]  /*11ac0*/  @P0 BRA `(.L_x_294) ;  /* 0x0000022000000947 */ /* 0x000fea0003800000 */
[----:B------:R-:W1:Y:S01]  /*11ad0*/  S2R R9, SR_CTAID.X ;  /* 0x0000000000097919 */ /* 0x000e620000002500 */
[----:B-----5:R-:W-:Y:S01]  /*11ae0*/  IMAD R7, R3, c[0x0][0x4e8], RZ ;  /* 0x00013a0003077a24 */ /* 0x020fe200078e02ff */
[----:B-1----:R-:W-:-:S04]  /*11af0*/  LEA R8, R9, R2, 0x7 ;  /* 0x0000000209087211 */ /* 0x002fc800078e38ff */
[----:B------:R-:W-:-:S13]  /*11b00*/  ISETP.GE.AND P0, PT, R8, R7, PT ;  /* 0x000000070800720c */ /* 0x000fda0003f06270 */
[----:B------:R-:W-:Y:S05]  /*11b10*/  @P0 BRA `(.L_x_294) ;  /* 0x000001d000000947 */ /* 0x000fea0003800000 */
[----:B------:R-:W-:Y:S01]  /*11b20*/  MOV R4, c[0x0][0x4e8] ;  /* 0x00013a0000047a02 */ /* 0x000fe20000000f00 */
[----:B------:R-:W-:Y:S01]  /*11b30*/  IMAD R9, R0, c[0x0][0x490], RZ ;  /* 0x0001240000097a24 */ /* 0x000fe200078e02ff */
[----:B------:R-:W-:Y:S01]  /*11b40*/  MOV R13, R11 ;  /* 0x0000000b000d7202 */ /* 0x000fe20000000f00 */
[----:B------:R-:W-:Y:S01]  /*11b50*/  IMAD.MOV.U32 R12, RZ, RZ, R10 ;  /* 0x000000ffff0c7224 */ /* 0x000fe200078e000a */
[----:B------:R-:W-:Y:S01]  /*11b60*/  ISETP.NE.AND P0, PT, R4, 0x1, PT ;  /* 0x000000010400780c */ /* 0x000fe20003f05270 */
[C---:B------:R-:W-:Y:S01]  /*11b70*/  IMAD R4, R220.reuse, c[0x0][0x494], R9 ;  /* 0x00012500dc047a24 */ /* 0x040fe200078e0209 */
[----:B------:R-:W-:Y:S01]  /*11b80*/  MOV R7, R8 ;  /* 0x0000000800077202 */ /* 0x000fe20000000f00 */
[----:B------:R-:W-:-:S04]  /*11b90*/  IMAD.WIDE.U32 R12, R220, c[0x0][0x490], R12 ;  /* 0x00012400dc0c7a25 */ /* 0x000fc800078e000c */
[----:B------:R-:W-:Y:S02]  /*11ba0*/  IMAD.IADD R15, R4, 0x1, R13 ;  /* 0x00000001040f7824 */ /* 0x000fe400078e020d */
[----:B------:R-:W-:Y:S02]  /*11bb0*/  IMAD.MOV.U32 R14, RZ, RZ, R12 ;  /* 0x000000ffff0e7224 */ /* 0x000fe400078e000c */
[----:B------:R-:W-:Y:S02]  /*11bc0*/  IMAD R13, R5, c[0x0][0x498], RZ ;  /* 0x00012600050d7a24 */ /* 0x000fe400078e02ff */
[----:B------:R-:W-:-:S04]  /*11bd0*/  @P0 IMAD.HI.U32 R6, R8, c[0x0][0x4ec], RZ ;  /* 0x00013b0008060a27 */ /* 0x000fc800078e00ff */
[----:B------:R-:W-:Y:S01]  /*11be0*/  IMAD.WIDE.U32 R14, R228, c[0x0][0x498], R14 ;  /* 0x00012600e40e7a25 */ /* 0x000fe200078e000e */
[----:B------:R-:W-:-:S03]  /*11bf0*/  @P0 SHF.R.U32.HI R7, RZ, c[0x0][0x4f0], R6 ;  /* 0x00013c00ff070a19 */ /* 0x000fc60000011606 */
[----:B------:R-:W-:Y:S01]  /*11c00*/  IMAD R13, R228, c[0x0][0x49c], R13 ;  /* 0x00012700e40d7a24 */ /* 0x000fe200078e020d */
[C---:B------:R-:W-:Y:S02]  /*11c10*/  IADD3 R9, -R7.reuse, RZ, RZ ;  /* 0x000000ff07097210 */ /* 0x040fe40007ffe1ff */
[----:B------:R-:W-:Y:S02]  /*11c20*/  SHF.R.S32.HI R4, RZ, 0x1f, R7 ;  /* 0x0000001fff047819 */ /* 0x000fe40000011407 */
[----:B------:R-:W-:Y:S01]  /*11c30*/  IADD3 R12, P0, R7, R14, RZ ;  /* 0x0000000e070c7210 */ /* 0x000fe20007f1e0ff */
[----:B------:R-:W-:-:S03]  /*11c40*/  IMAD R9, R9, c[0x0][0x4e8], R8 ;  /* 0x00013a0009097a24 */ /* 0x000fc600078e0208 */
[----:B------:R-:W-:Y:S02]  /*11c50*/  IADD3.X R13, R4, R15, R13, P0, !PT ;  /* 0x0000000f040d7210 */ /* 0x000fe400007fe40d */
[----:B------:R-:W-:Y:S02]  /*11c60*/  SHF.R.S32.HI R6, RZ, 0x1f, R9 ;  /* 0x0000001fff067819 */ /* 0x000fe40000011409 */
[----:B------:R-:W-:Y:S01]  /*11c70*/  MOV R4, 0xff800000 ;  /* 0xff80000000047802 */ /* 0x000fe20000000f00 */
[----:B------:R-:W-:-:S04]  /*11c80*/  IMAD.WIDE.U32 R12, R9, c[0x0][0x488], R12 ;  /* 0x00012200090c7a25 */ /* 0x000fc800078e000c */
[----:B------:R-:W-:-:S04]  /*11c90*/  IMAD R6, R6, c[0x0][0x488], RZ ;  /* 0x0001220006067a24 */ /* 0x000fc800078e02ff */
[----:B------:R-:W-:Y:S01]  /*11ca0*/  IMAD R7, R9, c[0x0][0x48c], R6 ;  /* 0x0001230009077a24 */ /* 0x000fe200078e0206 */
[----:B------:R-:W-:-:S04]  /*11cb0*/  LEA R6, P0, R12, c[0x0][0x450], 0x2 ;  /* 0x000114000c067a11 */ /* 0x000fc800078010ff */
[----:B------:R-:W-:-:S04]  /*11cc0*/  IADD3 R7, R13, R7, RZ ;  /* 0x000000070d077210 */ /* 0x000fc80007ffe0ff */
[----:B------:R-:W-:-:S05]  /*11cd0*/  LEA.HI.X R7, R12, c[0x0][0x454], R7, 0x2, P0 ;  /* 0x000115000c077a11 */ /* 0x000fca00000f1407 */
[----:B------:R1:W-:Y:S02]  /*11ce0*/  STG.E [R6.64], R4 ;  /* 0x0000000406007986 */ /* 0x0003e4000c101906 */
.L_x_294:
[----:B------:R-:W-:Y:S05]  /*11cf0*/  BSYNC B0 ;  /* 0x0000000000007941 */ /* 0x000fea0003800000 */
.L_x_293:
[----:B-1----:R-:W1:Y:S01]  /*11d00*/  S2R R6, SR_CTAID.X ;  /* 0x0000000000067919 */ /* 0x002e620000002500 */
[----:B------:R-:W-:Y:S01]  /*11d10*/  SHF.R.S32.HI R9, RZ, 0x1f, R2 ;  /* 0x0000001fff097819 */ /* 0x000fe20000011402 */
[----:B------:R-:W-:Y:S01]  /*11d20*/  IMAD R7, R11, c[0x0][0x3a0], RZ ;  /* 0x0000e8000b077a24 */ /* 0x000fe200078e02ff */
[----:B------:R-:W-:Y:S01]  /*11d30*/  MOV R8, c[0x0][0x4e8] ;  /* 0x00013a0000087a02 */ /* 0x000fe20000000f00 */
[----:B------:R-:W-:Y:S01]  /*11d40*/  IMAD R5, R5, c[0x0][0x3f0], RZ ;  /* 0x0000fc0005057a24 */ /* 0x000fe200078e02ff */
[-C--:B------:R-:W-:Y:S01]  /*11d50*/  LEA.HI R4, R9, R2.reuse, RZ, 0x3 ;  /* 0x0000000209047211 */ /* 0x080fe200078f18ff */
[----:B------:R-:W-:Y:S01]  /*11d60*/  IMAD R7, R10, c[0x0][0x3a4], R7 ;  /* 0x0000e9000a077a24 */ /* 0x000fe200078e0207 */
[----:B------:R-:W-:Y:S01]  /*11d70*/  ISETP.NE.AND P0, PT, R8, 0x1, PT ;  /* 0x000000010800780c */ /* 0x000fe20003f05270 */
[----:B------:R-:W-:Y:S01]  /*11d80*/  IMAD.WIDE.U32 R10, R10, c[0x0][0x3a0], RZ ;  /* 0x0000e8000a0a7a25 */ /* 0x000fe200078e00ff */
[----:B------:R-:W-:Y:S01]  /*11d90*/  LOP3.LUT R9, R4, 0xfffffff8, RZ, 0xc0, !PT ;  /* 0xfffffff804097812 */ /* 0x000fe200078ec0ff */
[----:B------:R-:W-:Y:S01]  /*11da0*/  BSSY B0, `(.L_x_295) ;  /* 0x000002f000007945 */ /* 0x000fe20003800000 */
[----:B------:R-:W-:Y:S01]  /*11db0*/  SHF.R.S32.HI R4, RZ, 0x3, R4 ;  /* 0x00000003ff047819 */ /* 0x000fe20000011404 */
[----:B------:R-:W-:Y:S01]  /*11dc0*/  IMAD R5, R228, c[0x0][0x3f4], R5 ;  /* 0x0000fd00e4057a24 */ /* 0x000fe200078e0205 */
[----:B------:R-:W-:Y:S01]  /*11dd0*/  IADD3 R9, -R9, R2, RZ ;  /* 0x0000000209097210 */ /* 0x000fe20007ffe1ff */
[----:B-----5:R-:W-:Y:S01]  /*11de0*/  IMAD R3, R3, c[0x0][0x4e8], RZ ;  /* 0x00013a0003037a24 */ /* 0x020fe200078e02ff */
[----:B------:R-:W-:Y:S01]  /*11df0*/  IADD3 R11, R11, R7, RZ ;  /* 0x000000070b0b7210 */ /* 0x000fe20007ffe0ff */
[----:B------:R-:W-:-:S02]  /*11e00*/  IMAD R7, R0, c[0x0][0x3e8], RZ ;  /* 0x0000fa0000077a24 */ /* 0x000fc400078e02ff */
[C---:B------:R-:W-:Y:S01]  /*11e10*/  IMAD R13, R9.reuse, 0x20, R4 ;  /* 0x00000020090d7824 */ /* 0x040fe200078e0204 */
[----:B------:R-:W-:Y:S01]  /*11e20*/  SHF.L.U32 R9, R9, 0x3, RZ ;  /* 0x0000000309097819 */ /* 0x000fe200000006ff */
[C---:B------:R-:W-:Y:S02]  /*11e30*/  IMAD R7, R220.reuse, c[0x0][0x3ec], R7 ;  /* 0x0000fb00dc077a24 */ /* 0x040fe400078e0207 */
[----:B------:R-:W-:Y:S01]  /*11e40*/  IMAD.WIDE.U32 R10, R220, c[0x0][0x3e8], R10 ;  /* 0x0000fa00dc0a7a25 */ /* 0x000fe200078e000a */
[C---:B-1----:R-:W-:Y:S02]  /*11e50*/  LEA R13, R6.reuse, R13, 0x7 ;  /* 0x0000000d060d7211 */ /* 0x042fe400078e38ff */
[----:B------:R-:W-:Y:S02]  /*11e60*/  LEA R4, R6, R4, 0x7 ;  /* 0x0000000406047211 */ /* 0x000fe400078e38ff */
[----:B------:R-:W-:Y:S01]  /*11e70*/  IADD3 R11, R7, R11, RZ ;  /* 0x0000000b070b7210 */ /* 0x000fe20007ffe0ff */
[----:B------:R-:W-:-:S04]  /*11e80*/  @P0 IMAD.HI.U32 R0, R13, c[0x0][0x4ec], RZ ;  /* 0x00013b000d000a27 */ /* 0x000fc800078e00ff */
[----:B------:R-:W-:Y:S01]  /*11e90*/  IMAD.MOV.U32 R2, RZ, RZ, R13 ;  /* 0x000000ffff027224 */ /* 0x000fe200078e000d */
[----:B------:R-:W-:Y:S01]  /*11ea0*/  @P0 SHF.R.U32.HI R2, RZ, c[0x0][0x4f0], R0 ;  /* 0x00013c00ff020a19 */ /* 0x000fe20000011600 */
[----:B------:R-:W-:-:S03]  /*11eb0*/  IMAD.WIDE.U32 R10, R228, c[0x0][0x3f0], R10 ;  /* 0x0000fc00e40a7a25 */ /* 0x000fc600078e000a */
[----:B------:R-:W-:Y:S02]  /*11ec0*/  SHF.R.S32.HI R7, RZ, 0x1f, R2 ;  /* 0x0000001fff077819 */ /* 0x000fe40000011402 */
[----:B------:R-:W-:Y:S02]  /*11ed0*/  IADD3 R0, -R2, RZ, RZ ;  /* 0x000000ff02007210 */ /* 0x000fe40007ffe1ff */
[----:B------:R-:W-:Y:S01]  /*11ee0*/  IADD3 R11, R11, R5, RZ ;  /* 0x000000050b0b7210 */ /* 0x000fe20007ffe0ff */
[----:B------:R-:W-:Y:S02]  /*11ef0*/  IMAD R7, R7, c[0x0][0x3e0], RZ ;  /* 0x0000f80007077a24 */ /* 0x000fe400078e02ff */
[----:B------:R-:W-:Y:S02]  /*11f00*/  IMAD R0, R0, c[0x0][0x4e8], R13 ;  /* 0x00013a0000007a24 */ /* 0x000fe400078e020d */
[----:B------:R-:W-:-:S04]  /*11f10*/  IMAD.WIDE.U32 R10, R2, c[0x0][0x3e0], R10 ;  /* 0x0000f800020a7a25 */ /* 0x000fc800078e000a */
[----:B------:R-:W-:Y:S01]  /*11f20*/  IMAD R7, R2, c[0x0][0x3e4], R7 ;  /* 0x0000f90002077a24 */ /* 0x000fe200078e0207 */
[----:B------:R-:W-:-:S03]  /*11f30*/  SHF.R.S32.HI R2, RZ, 0x1f, R0 ;  /* 0x0000001fff027819 */ /* 0x000fc60000011400 */
[----:B------:R-:W-:Y:S02]  /*11f40*/  IMAD.IADD R11, R11, 0x1, R7 ;  /* 0x000000010b0b7824 */ /* 0x000fe400078e0207 */
[----:B------:R-:W-:Y:S02]  /*11f50*/  IMAD R5, R2, c[0x0][0x3d8], RZ ;  /* 0x0000f60002057a24 */ /* 0x000fe400078e02ff */
[----:B------:R-:W-:-:S04]  /*11f60*/  IMAD.WIDE.U32 R10, R0, c[0x0][0x3d8], R10 ;  /* 0x0000f600000a7a25 */ /* 0x000fc800078e000a */
[----:B------:R-:W-:Y:S01]  /*11f70*/  IMAD R5, R0, c[0x0][0x3dc], R5 ;  /* 0x0000f70000057a24 */ /* 0x000fe200078e0205 */
[----:B------:R-:W-:-:S04]  /*11f80*/  LEA R2, P0, R10, c[0x0][0x380], 0x1 ;  /* 0x0000e0000a027a11 */ /* 0x000fc800078008ff */
[----:B------:R-:W-:-:S04]  /*11f90*/  IADD3 R5, R11, R5, RZ ;  /* 0x000000050b057210 */ /* 0x000fc80007ffe0ff */
[----:B------:R-:W-:Y:S02]  /*11fa0*/  LEA.HI.X R0, R10, c[0x0][0x384], R5, 0x1, P0 ;  /* 0x0000e1000a007a11 */ /* 0x000fe400000f0c05 */
[----:B------:R-:W-:Y:S01]  /*11fb0*/  ISETP.GE.AND P0, PT, R4, R3, PT ;  /* 0x000000030400720c */ /* 0x000fe20003f06270 */
[----:B------:R1:W2:Y:S01]  /*11fc0*/  SHFL.IDX PT, R10, R2, RZ, 0x181f ;  /* 0x00181fff020a7589 */ /* 0x0002a200000e0000 */
[----:B------:R-:W-:-:S03]  /*11fd0*/  IADD3 R5, R9, 0x40, RZ ;  /* 0x0000004009057810 */ /* 0x000fc60007ffe0ff */
        /* <DEDUP_REMOVED lines=11> */
.L_x_296:
[----:B------:R-:W-:Y:S05]  /*12090*/  BSYNC B0 ;  /* 0x0000000000007941 */ /* 0x000fea0003800000 */
.L_x_295:
[----:B------:R-:W-:Y:S01]  /*120a0*/  IADD3 R6, R4, 0x20, RZ ;  /* 0x0000002004067810 */ /* 0x000fe20007ffe0ff */
[----:B--23--:R2:W3:Y:S01]  /*120b0*/  SHFL.IDX PT, R11, R0, 0x1, 0x181f ;  /* 0x00381f00000b7f89 */ /* 0x00c4e200000e0000 */
        /* <DEDUP_REMOVED lines=13> */
.L_x_298:
[----:B------:R-:W-:Y:S05]  /*12190*/  BSYNC B0 ;  /* 0x0000000000007941 */ /* 0x000fea0003800000 */
.L_x_297:
        /* <DEDUP_REMOVED lines=15> */
.L_x_300:
[----:B------:R-:W-:Y:S05]  /*12290*/  BSYNC B0 ;  /* 0x0000000000007941 */ /* 0x000fea0003800000 */
.L_x_299:
[----:B------:R-:W-:Y:S01]  /*122a0*/  IADD3 R4, R4, 0x60, RZ ;  /* 0x0000006004047810 */ /* 0x000fe20007ffe0ff */
[----:B-1----:R1:W2:Y:S03]  /*122b0*/  SHFL.IDX PT, R7, R0, 0x3, 0x181f ;  /* 0x00781f0000077f89 */ /* 0x0022a600000e0000 */
[----:B------:R-:W-:Y:S01]  /*122c0*/  ISETP.GE.AND P0, PT, R4, R3, PT ;  /* 0x000000030400720c */ /* 0x000fe20003f06270 */
[----:B------:R1:W3:-:S12]  /*122d0*/  SHFL.IDX PT, R6, R2, 0x3, 0x181f ;  /* 0x00781f0002067f89 */ /* 0x0002d800000e0000 */
[----:B------:R-:W-:Y:S05]  /*122e0*/  @P0 EXIT ;  /* 0x000000000000094d */ /* 0x000fea0003800000 */
[----:B------:R-:W-:-:S13]  /*122f0*/  ISETP.GE.AND P0, PT, R9, c[0x0][0x3c8], PT ;  /* 0x0000f20009007a0c */ /* 0x000fda0003f06270 */
[----:B-123--:R-:W-:-:S05]  /*12300*/  @!P0 IMAD.WIDE R2, R9, 0x2, R6 ;  /* 0x0000000209028825 */ /* 0x00efca00078e0206 */
[----:B------:R1:W-:Y:S01]  /*12310*/  @!P0 ST.E.128 [R2.64], RZ ;  /* 0x000000ff02008985 */ /* 0x0003e2000c101d06 */
[----:B------:R-:W-:-:S13]  /*12320*/  ISETP.GE.AND P0, PT, R5, c[0x0][0x3c8], PT ;  /* 0x0000f20005007a0c */ /* 0x000fda0003f06270 */
[----:B------:R-:W-:Y:S05]  /*12330*/  @P0 EXIT ;  /* 0x000000000000094d */ /* 0x000fea0003800000 */
[----:B------:R-:W-:-:S04]  /*12340*/  SHF.R.S32.HI R0, RZ, 0x1f, R5 ;  /* 0x0000001fff007819 */ /* 0x000fc80000011405 */
[----:B------:R-:W-:-:S04]  /*12350*/  LEA.HI R0, R0, R5, RZ, 0x3 ;  /* 0x0000000500007211 */ /* 0x000fc800078f18ff */
[----:B-1----:R-:W-:-:S05]  /*12360*/  LOP3.LUT R3, R0, 0xfffffff8, RZ, 0xc0, !PT ;  /* 0xfffffff800037812 */ /* 0x002fca00078ec0ff */
[----:B------:R-:W-:-:S05]  /*12370*/  IMAD.WIDE R6, R3, 0x2, R6 ;  /* 0x0000000203067825 */ /* 0x000fca00078e0206 */
[----:B------:R-:W-:Y:S01]  /*12380*/  ST.E.128 [R6.64], RZ ;  /* 0x000000ff06007985 */ /* 0x000fe2000c101d06 */
[----:B------:R-:W-:Y:S05]  /*12390*/  EXIT ;  /* 0x000000000000794d */ /* 0x000fea0003800000 */
.L_x_301:
        /* <DEDUP_REMOVED lines=14> */
.L_x_2169:


//--------------------- .text._ZN7cutlass13device_kernelIN5flash19enable_sm80_to_sm89INS1_16FlashAttnFwdSm80INS1_25CollectiveMainloopFwdSm80ILi8ELi1ELb1EN4cute5tupleIJNS5_1CILi128EEENS7_ILi96EEES8_EEELi128ENS_10bfloat16_tEfNS_4arch4Sm80ELb0ELb1ELb0ELb1ELb1ELb1ELb1ELb0EEENS1_21CollectiveEpilogueFwdINS6_IJS8_S8_S9_EEENS6_IJNS7_ILi1EEESH_SH_EEESB_SD_Li256ELb1ELb1ELb0ELb0EEENS1_19SingleTileSchedulerILb1ELb0ELb1ELi128EEEEEEEEEvNT_6ParamsE --------------------------
	.section	.text._ZN7cutlass13device_kernelIN5flash19enable_sm80_to_sm89INS1_16FlashAttnFwdSm80INS1_25CollectiveMainloopFwdSm80ILi8ELi1ELb1EN4cute5tupleIJNS5_1CILi128EEENS7_ILi96EEES8_EEELi128ENS_10bfloat16_tEfNS_4arch4Sm80ELb0ELb1ELb0ELb1ELb1ELb1ELb1ELb0EEENS1_21CollectiveEpilogueFwdINS6_IJS8_S8_S9_EEENS6_IJNS7_ILi1EEESH_SH_EEESB_SD_Li256ELb1ELb1ELb0ELb0EEENS1_19SingleTileSchedulerILb1ELb0ELb1ELi128EEEEEEEEEvNT_6ParamsE,"ax",@progbits
	.sectioninfo	@"SHI_REGISTERS=255"
	.align	128
.text._ZN7cutlass13device_kernelIN5flash19enable_sm80_to_sm89INS1_16FlashAttnFwdSm80INS1_25CollectiveMainloopFwdSm80ILi8ELi1ELb1EN4cute5tupleIJNS5_1CILi128EEENS7_ILi96EEES8_EEELi128ENS_10bfloat16_tEfNS_4arch4Sm80ELb0ELb1ELb0ELb1ELb1ELb1ELb1ELb0EEENS1_21CollectiveEpilogueFwdINS6_IJS8_S8_S9_EEENS6_IJNS7_ILi1EEESH_SH_EEESB_SD_Li256ELb1ELb1ELb0ELb0EEENS1_19SingleTileSchedulerILb1ELb0ELb1ELi128EEEEEEEEEvNT_6ParamsE:
        .type           _ZN7cutlass13device_kernelIN5flash19enable_sm80_to_sm89INS1_16FlashAttnFwdSm80INS1_25CollectiveMainloopFwdSm80ILi8ELi1ELb1EN4cute5tupleIJNS5_1CILi128EEENS7_ILi96EEES8_EEELi128ENS_10bfloat16_tEfNS_4arch4Sm80ELb0ELb1ELb0ELb1ELb1ELb1ELb1ELb0EEENS1_21CollectiveEpilogueFwdINS6_IJS8_S8_S9_EEENS6_IJNS7_ILi1EEESH_SH_EEESB_SD_Li256ELb1ELb1ELb0ELb0EEENS1_19SingleTileSchedulerILb1ELb0ELb1ELi128EEEEEEEEEvNT_6ParamsE,@function
        .size           _ZN7cutlass13device_kernelIN5flash19enable_sm80_to_sm89INS1_16FlashAttnFwdSm80INS1_25CollectiveMainloopFwdSm80ILi8ELi1ELb1EN4cute5tupleIJNS5_1CILi128EEENS7_ILi96EEES8_EEELi128ENS_10bfloat16_tEfNS_4arch4Sm80ELb0ELb1ELb0ELb1ELb1ELb1ELb1ELb0EEENS1_21CollectiveEpilogueFwdINS6_IJS8_S8_S9_EEENS6_IJNS7_ILi1EEESH_SH_EEESB_SD_Li256ELb1ELb1ELb0ELb0EEENS1_19SingleTileSchedulerILb1ELb0ELb1ELi128EEEEEEEEEvNT_6ParamsE,(.L_x_2170 - _ZN7cutlass13device_kernelIN5flash19enable_sm80_to_sm89INS1_16FlashAttnFwdSm80INS1_25CollectiveMainloopFwdSm80ILi8ELi1ELb1EN4cute5tupleIJNS5_1CILi128EEENS7_ILi96EEES8_EEELi128ENS_10bfloat16_tEfNS_4arch4Sm80ELb0ELb1ELb0ELb1ELb1ELb1ELb1ELb0EEENS1_21CollectiveEpilogueFwdINS6_IJS8_S8_S9_EEENS6_IJNS7_ILi1EEESH_SH_EEESB_SD_Li256ELb1ELb1ELb0ELb0EEENS1_19SingleTileSchedulerILb1ELb0ELb1ELi128EEEEEEEEEvNT_6ParamsE)
        .other          _ZN7cutlass13device_kernelIN5flash19enable_sm80_to_sm89INS1_16FlashAttnFwdSm80INS1_25CollectiveMainloopFwdSm80ILi8ELi1ELb1EN4cute5tupleIJNS5_1CILi128EEENS7_ILi96EEES8_EEELi128ENS_10bfloat16_tEfNS_4arch4Sm80ELb0ELb1ELb0ELb1ELb1ELb1ELb1ELb0EEENS1_21CollectiveEpilogueFwdINS6_IJS8_S8_S9_EEENS6_IJNS7_ILi1EEESH_SH_EEESB_SD_Li256ELb1ELb1ELb0ELb0EEENS1_19SingleTileSchedulerILb1ELb0ELb1ELi128EEEEEEEEEvNT_6ParamsE,@"STO_CUDA_ENTRY STV_DEFAULT"
_ZN7cutlass13device_kernelIN5flash19enable_sm80_to_sm89INS1_16FlashAttnFwdSm80INS1_25CollectiveMainloopFwdSm80ILi8ELi1ELb1EN4cute5tupleIJNS5_1CILi128EEENS7_ILi96EEES8_EEELi128ENS_10bfloat16_tEfNS_4arch4Sm80ELb0ELb1ELb0ELb1ELb1ELb1ELb1ELb0EEENS1_21CollectiveEpilogueFwdINS6_IJS8_S8_S9_EEENS6_IJNS7_ILi1EEESH_SH_EEESB_SD_Li256ELb1ELb1ELb0ELb0EEENS1_19SingleTileSchedulerILb1ELb0ELb1ELi128EEEEEEEEEvNT_6ParamsE:
[----:B------:R-:W-:Y:S02]  /*0000*/  MOV R1, c[0x0][0x28] ;  /* 0x00000a0000017a02 */ /* 0x000fe40000000f00 */
[----:B------:R-:W1:Y:S01]  /*0010*/  S2R R73, SR_TID.X ;  /* 0x0000000000497919 */ /* 0x000e620000002100 */
[----:B------:R-:W2:Y:S01]  /*0020*/  S2UR UR4, SR_CTAID.X ;  /* 0x00000000000479c3 */ /* 0x000ea20000002500 */
[----:B------:R-:W-:Y:S02]  /*0030*/  ULDC.64 UR18, c[0x0][0x118] ;  /* 0x0000460000127ab9 */ /* 0x000fe40000000a00 */
[----:B------:R-:W3:Y:S01]  /*0040*/  S2R R217, SR_CTAID.Z ;  /* 0x0000000000d97919 */ /* 0x000ee20000002700 */
[----:B-1----:R-:W-:-:S06]  /*0050*/  SHF.R.U32.HI R0, RZ, 0x5, R73 ;  /* 0x00000005ff007819 */ /* 0x002fcc0000011649 */
[----:B------:R-:W1:Y:S02]  /*0060*/  SHFL.IDX PT, R0, R0, RZ, 0x1f ;  /* 0x00001fff00007589 */ /* 0x000e6400000e0000 */
[----:B-1----:R-:W-:Y:S02]  /*0070*/  ISETP.NE.AND P0, PT, R0, RZ, PT ;  /* 0x000000ff0000720c */ /* 0x002fe40003f05270 */
[----:B------:R-:W-:-:S05]  /*0080*/  MOV R0, 0x4 ;  /* 0x0000000400007802 */ /* 0x000fca0000000f00 */
[----:B---3--:R-:W-:-:S06]  /*0090*/  IMAD.WIDE R2, R217, R0, c[0x0][0x568] ;  /* 0x00015a00d9027625 */ /* 0x008fcc00078e0200 */
[----:B--2---:R-:W-:Y:S05]  /*00a0*/  @!P0 BRA `(.L_x_302) ;  /* 0x0000014000008947 */ /* 0x004fea0003800000 */
[----:B------:R-:W-:-:S04]  /*00b0*/  ISETP.NE.U32.AND P0, PT, RZ, c[0x0][0x568], PT ;  /* 0x00015a00ff007a0c */ /* 0x000fc80003f05070 */
[----:B------:R-:W-:-:S13]  /*00c0*/  ISETP.NE.AND.EX P0, PT, RZ, c[0x0][0x56c], PT, P0 ;  /* 0x00015b00ff007a0c */ /* 0x000fda0003f05300 */
[----:B------:R-:W-:Y:S05]  /*00d0*/  @!P0 BRA `(.L_x_303) ;  /* 0x0000002000008947 */ /* 0x000fea0003800000 */
[----:B------:R1:W5:Y:S01]  /*00e0*/  LDG.E R2, [R2.64] ;  /* 0x0000001202027981 */ /* 0x000362000c1e1900 */
[----:B------:R-:W-:Y:S05]  /*00f0*/  BRA `(.L_x_304) ;  /* 0x0000009000007947 */ /* 0x000fea0003800000 */
.L_x_303:
        /* <DEDUP_REMOVED lines=8> */
.L_x_305:
[----:B------:R-:W-:-:S04]  /*0180*/  MOV R2, c[0x0][0x54c] ;  /* 0x0001530000027a02 */ /* 0x000fc80000000f00 */
.L_x_304:
[----:B------:R-:W-:Y:S01]  /*0190*/  USHF.L.U32 UR4, UR4, 0x7, URZ ;  /* 0x0000000704047899 */ /* 0x000fe2000800063f */
[----:B-----5:R-:W-:-:S05]  /*01a0*/  IMAD R2, R2, c[0x0][0x548], RZ ;  /* 0x0001520002027a24 */ /* 0x020fca00078e02ff */
[----:B------:R-:W-:-:S04]  /*01b0*/  MOV R7, UR4 ;  /* 0x0000000400077c02 */ /* 0x000fc80008000f00 */
[----:B------:R-:W-:-:S04]  /*01c0*/  ISETP.GE.AND P0, PT, R7, R2, PT ;  /* 0x000000020700720c */ /* 0x000fc80003f06270 */
[----:B------:R-:W-:Y:S01]  /*01d0*/  SEL R217, R217, 0xffffffff, !P0 ;  /* 0xffffffffd9d97807 */ /* 0x000fe20004000000 */
[----:B------:R-:W-:Y:S05]  /*01e0*/  BRA `(.L_x_306) ;  /* 0x0000013000007947 */ /* 0x000fea0003800000 */
.L_x_302:
[----:B------:R-:W-:-:S04]  /*01f0*/  ISETP.NE.U32.AND P0, PT, RZ, c[0x0][0x568], PT ;  /* 0x00015a00ff007a0c */ /* 0x000fc80003f05070 */
[----:B------:R-:W-:-:S13]  /*0200*/  ISETP.NE.AND.EX P0, PT, RZ, c[0x0][0x56c], PT, P0 ;  /* 0x00015b00ff007a0c */ /* 0x000fda0003f05300 */
[----:B------:R-:W-:Y:S05]  /*0210*/  @!P0 BRA `(.L_x_307) ;  /* 0x0000002000008947 */ /* 0x000fea0003800000 */
[----:B------:R1:W5:Y:S01]  /*0220*/  LDG.E R2, [R2.64] ;  /* 0x0000001202027981 */ /* 0x000362000c1e1900 */
[----:B------:R-:W-:Y:S05]  /*0230*/  BRA `(.L_x_308) ;  /* 0x0000009000007947 */ /* 0x000fea0003800000 */
.L_x_307:
        /* <DEDUP_REMOVED lines=8> */
.L_x_309:
[----:B------:R-:W-:-:S04]  /*02c0*/  MOV R2, c[0x0][0x54c] ;  /* 0x0001530000027a02 */ /* 0x000fc80000000f00 */
.L_x_308:
[----:B------:R-:W-:Y:S01]  /*02d0*/  USHF.L.U32 UR4, UR4, 0x7, URZ ;  /* 0x0000000704047899 */ /* 0x000fe2000800063f */
[----:B-----5:R-:W-:-:S05]  /*02e0*/  IMAD R2, R2, c[0x0][0x548], RZ ;  /* 0x0001520002027a24 */ /* 0x020fca00078e02ff */
[----:B------:R-:W-:-:S04]  /*02f0*/  MOV R7, UR4 ;  /* 0x0000000400077c02 */ /* 0x000fc80008000f00 */
[----:B------:R-:W-:-:S04]  /*0300*/  ISETP.GE.AND P0, PT, R7, R2, PT ;  /* 0x000000020700720c */ /* 0x000fc80003f06270 */
[----:B------:R-:W-:-:S04]  /*0310*/  SEL R217, R217, 0xffffffff, !P0 ;  /* 0xffffffffd9d97807 */ /* 0x000fc80004000000 */
.L_x_306:
[----:B------:R-:W-:-:S13]  /*0320*/  ISETP.GE.AND P0, PT, R217, RZ, PT ;  /* 0x000000ffd900720c */ /* 0x000fda0003f06270 */
[----:B------:R-:W-:Y:S05]  /*0330*/  @!P0 EXIT ;  /* 0x000000000000894d */ /* 0x000fea0003800000 */
[----:B------:R-:W-:Y:S01]  /*0340*/  ISETP.NE.U32.AND P0, PT, RZ, c[0x0][0x370], PT ;  /* 0x0000dc00ff007a0c */ /* 0x000fe20003f05070 */
[----:B------:R-:W-:Y:S01]  /*0350*/  IMAD.MOV.U32 R215, RZ, RZ, RZ ;  /* 0x000000ffffd77224 */ /* 0x000fe200078e00ff */
[----:B------:R-:W-:Y:S01]  /*0360*/  ISETP.NE.U32.AND P1, PT, RZ, c[0x0][0x360], PT ;  /* 0x0000d800ff007a0c */ /* 0x000fe20003f25070 */
[----:B------:R-:W-:Y:S01]  /*0370*/  IMAD.MOV.U32 R76, RZ, RZ, RZ ;  /* 0x000000ffff4c7224 */ /* 0x000fe200078e00ff */
[----:B------:R-:W-:Y:S01]  /*0380*/  ISETP.NE.AND.EX P2, PT, RZ, c[0x0][0x374], PT, P0 ;  /* 0x0000dd00ff007a0c */ /* 0x000fe20003f45300 */
[----:B------:R-:W-:Y:S01]  /*0390*/  IMAD.MOV.U32 R4, RZ, RZ, RZ ;  /* 0x000000ffff047224 */ /* 0x000fe200078e00ff */
[----:B------:R-:W-:Y:S01]  /*03a0*/  ISETP.NE.AND.EX P0, PT, RZ, c[0x0][0x364], PT, P1 ;  /* 0x0000d900ff007a0c */ /* 0x000fe20003f05310 */
[CC--:B------:R-:W-:Y:S01]  /*03b0*/  IMAD.WIDE R12, R217.reuse, R0.reuse, c[0x0][0x348] ;  /* 0x0000d200d90c7625 */ /* 0x0c0fe200078e0200 */
[----:B------:R-:W-:Y:S02]  /*03c0*/  ISETP.NE.U32.AND P1, PT, RZ, c[0x0][0x348], PT ;  /* 0x0000d200ff007a0c */ /* 0x000fe40003f25070 */
[----:B------:R-:W-:Y:S01]  /*03d0*/  ISETP.NE.U32.AND P3, PT, RZ, c[0x0][0x350], PT ;  /* 0x0000d400ff007a0c */ /* 0x000fe20003f65070 */
[----:B------:R-:W-:Y:S01]  /*03e0*/  IMAD.WIDE R10, R217, R0, c[0x0][0x350] ;  /* 0x0000d400d90a7625 */ /* 0x000fe200078e0200 */
[----:B------:R-:W-:-:S02]  /*03f0*/  ISETP.NE.U32.AND P4, PT, RZ, c[0x0][0x358], PT ;  /* 0x0000d600ff007a0c */ /* 0x000fc40003f85070 */
[----:B------:R-:W-:Y:S01]  /*0400*/  ISETP.NE.AND.EX P1, PT, RZ, c[0x0][0x34c], PT, P1 ;  /* 0x0000d300ff007a0c */ /* 0x000fe20003f25310 */
[CC--:B------:R-:W-:Y:S01]  /*0410*/  IMAD.WIDE R8, R217.reuse, R0.reuse, c[0x0][0x358] ;  /* 0x0000d600d9087625 */ /* 0x0c0fe200078e0200 */
[----:B------:R-:W-:Y:S02]  /*0420*/  ISETP.NE.AND.EX P3, PT, RZ, c[0x0][0x354], PT, P3 ;  /* 0x0000d500ff007a0c */ /* 0x000fe40003f65330 */
[----:B------:R-:W-:Y:S01]  /*0430*/  ISETP.NE.AND.EX P4, PT, RZ, c[0x0][0x35c], PT, P4 ;  /* 0x0000d700ff007a0c */ /* 0x000fe20003f85340 */
[CC--:B------:R-:W-:Y:S01]  /*0440*/  @P2 IMAD.WIDE R14, R217.reuse, R0.reuse, c[0x0][0x370] ;  /* 0x0000dc00d90e2625 */ /* 0x0c0fe200078e0200 */
[----:B------:R-:W-:Y:S01]  /*0450*/  MOV R82, RZ ;  /* 0x000000ff00527202 */ /* 0x000fe20000000f00 */
[----:B------:R-:W2:Y:S02]  /*0460*/  S2R R214, SR_CTAID.Y ;  /* 0x0000000000d67919 */ /* 0x000ea40000002600 */
[----:B------:R-:W-:Y:S02]  /*0470*/  IMAD.MOV.U32 R216, RZ, RZ, c[0x0][0x168] ;  /* 0x00005a00ffd87624 */ /* 0x000fe400078e00ff */
[----:B------:R3:W5:Y:S01]  /*0480*/  @P2 LDG.E R215, [R14.64] ;  /* 0x000000120ed72981 */ /* 0x000762000c1e1900 */
[----:B-1----:R-:W-:-:S03]  /*0490*/  @P0 IMAD.WIDE R2, R217, R0, c[0x0][0x360] ;  /* 0x0000d800d9020625 */ /* 0x002fc600078e0200 */
[----:B------:R3:W5:Y:S04]  /*04a0*/  @P1 LDG.E R76, [R12.64] ;  /* 0x000000120c4c1981 */ /* 0x000768000c1e1900 */
[----:B------:R3:W5:Y:S04]  /*04b0*/  @P3 LDG.E R82, [R10.64] ;  /* 0x000000120a523981 */ /* 0x000768000c1e1900 */
[----:B------:R3:W5:Y:S01]  /*04c0*/  @P4 LDG.E R4, [R8.64] ;  /* 0x0000001208044981 */ /* 0x000762000c1e1900 */
[----:B------:R-:W-:-:S03]  /*04d0*/  IMAD.MOV.U32 R6, RZ, RZ, c[0x0][0x2ac] ;  /* 0x0000ab00ff067624 */ /* 0x000fc600078e00ff */
[----:B------:R1:W5:Y:S01]  /*04e0*/  @P0 LDG.E R216, [R2.64] ;  /* 0x0000001202d80981 */ /* 0x000362000c1e1900 */
[----:B------:R-:W-:Y:S01]  /*04f0*/  IMAD R6, R6, c[0x0][0x1d0], RZ ;  /* 0x0000740006067a24 */ /* 0x000fe200078e02ff */
[----:B--2---:R-:W-:Y:S02]  /*0500*/  SHF.R.S32.HI R75, RZ, 0x1f, R214 ;  /* 0x0000001fff4b7819 */ /* 0x004fe400000114d6 */
[----:B-1----:R-:W-:Y:S01]  /*0510*/  MOV R2, c[0x0][0x228] ;  /* 0x00008a0000027a02 */ /* 0x002fe20000000f00 */
[----:B------:R-:W-:Y:S05]  /*0520*/  @P0 BRA `(.L_x_310) ;  /* 0x0000004000000947 */ /* 0x000fea0003800000 */
[----:B---3--:R-:W-:Y:S05]  /*0530*/  @!P1 BRA `(.L_x_310) ;  /* 0x0000003000009947 */ /* 0x008fea0003800000 */
[----:B-----5:R1:W2:Y:S04]  /*0540*/  LDG.E R216, [R12.64] ;  /* 0x000000120cd87981 */ /* 0x0202a8000c1e1900 */
[----:B-1----:R-:W2:Y:S02]  /*0550*/  LDG.E R12, [R12.64+0x4] ;  /* 0x000004120c0c7981 */ /* 0x002ea4000c1e1900 */
[----:B--2---:R-:W-:-:S02]  /*0560*/  IADD3 R216, -R216, R12, RZ ;  /* 0x0000000cd8d87210 */ /* 0x004fc40007ffe1ff */
.L_x_310:
[----:B---3--:R-:W-:-:S04]  /*0570*/  ISETP.NE.U32.AND P0, PT, RZ, c[0x0][0x368], PT ;  /* 0x0000da00ff007a0c */ /* 0x008fc80003f05070 */
[----:B------:R-:W-:-:S13]  /*0580*/  ISETP.NE.AND.EX P0, PT, RZ, c[0x0][0x36c], PT, P0 ;  /* 0x0000db00ff007a0c */ /* 0x000fda0003f05300 */
[----:B------:R-:W-:Y:S05]  /*0590*/  @!P0 BRA `(.L_x_311) ;  /* 0x0000003000008947 */ /* 0x000fea0003800000 */
[----:B------:R-:W-:-:S05]  /*05a0*/  IMAD.WIDE R10, R217, R0, c[0x0][0x368] ;  /* 0x0000da00d90a7625 */ /* 0x000fca00078e0200 */
[----:B------:R1:W5:Y:S01]  /*05b0*/  LDG.E R6, [R10.64] ;  /* 0x000000120a067981 */ /* 0x000362000c1e1900 */
[----:B------:R-:W-:Y:S05]  /*05c0*/  BRA `(.L_x_312) ;  /* 0x0000004000007947 */ /* 0x000fea0003800000 */
.L_x_311:
[----:B------:R-:W-:Y:S05]  /*05d0*/  @!P3 BRA `(.L_x_312) ;  /* 0x000000300000b947 */ /* 0x000fea0003800000 */
[----:B------:R1:W2:Y:S04]  /*05e0*/  LDG.E R6, [R10.64] ;  /* 0x000000120a067981 */ /* 0x0002a8000c1e1900 */
[----:B-1----:R-:W2:Y:S02]  /*05f0*/  LDG.E R10, [R10.64+0x4] ;  /* 0x000004120a0a7981 */ /* 0x002ea4000c1e1900 */
[----:B--2---:R-:W-:Y:S02]  /*0600*/  IADD3 R6, -R6, R10, RZ ;  /* 0x0000000a06067210 */ /* 0x004fe40007ffe1ff */
.L_x_312:
[----:B------:R2:W3:Y:S01]  /*0610*/  @P4 LDG.E R3, [R8.64] ;  /* 0x0000001208034981 */ /* 0x0004e2000c1e1900 */
[----:B------:R-:W-:-:S04]  /*0620*/  ISETP.NE.U32.AND P0, PT, RZ, c[0x0][0x378], PT ;  /* 0x0000de00ff007a0c */ /* 0x000fc80003f05070 */
[----:B------:R-:W-:Y:S01]  /*0630*/  ISETP.NE.AND.EX P0, PT, RZ, c[0x0][0x37c], PT, P0 ;  /* 0x0000df00ff007a0c */ /* 0x000fe20003f05300 */
[----:B-----5:R-:W-:Y:S01]  /*0640*/  IMAD.MOV.U32 R74, RZ, RZ, R6 ;  /* 0x000000ffff4a7224 */ /* 0x020fe200078e0006 */
[----:B--2---:R-:W3:Y:S11]  /*0650*/  @P4 LDG.E R8, [R8.64+0x4] ;  /* 0x0000041208084981 */ /* 0x004ef6000c1e1900 */
[----:B-1----:R-:W-:-:S05]  /*0660*/  @P0 IMAD.WIDE R10, R217, R0, c[0x0][0x378] ;  /* 0x0000de00d90a0625 */ /* 0x002fca00078e0200 */
[----:B------:R1:W5:Y:S01]  /*0670*/  @P0 LDG.E R74, [R10.64] ;  /* 0x000000120a4a0981 */ /* 0x000362000c1e1900 */
[----:B------:R-:W-:Y:S01]  /*0680*/  IMAD.MOV.U32 R213, RZ, RZ, c[0x0][0x2c4] ;  /* 0x0000b100ffd57624 */ /* 0x000fe200078e00ff */
[----:B------:R-:W-:Y:S01]  /*0690*/  LOP3.LUT R218, R218, 0xffbfffff, RZ, 0xc0, !PT ;  /* 0xffbfffffdada7812 */ /* 0x000fe200078ec0ff */
[----:B------:R-:W-:Y:S01]  /*06a0*/  IMAD.MOV.U32 R117, RZ, RZ, R7 ;  /* 0x000000ffff757224 */ /* 0x000fe200078e0007 */
[----:B------:R-:W-:Y:S01]  /*06b0*/  IADD3 R7, R7, 0x7f, RZ ;  /* 0x0000007f07077810 */ /* 0x000fe20007ffe0ff */
[----:B------:R-:W-:Y:S01]  /*06c0*/  IMAD.MOV.U32 R212, RZ, RZ, c[0x0][0x32c] ;  /* 0x0000cb00ffd47624 */ /* 0x000fe200078e00ff */
[----:B------:R-:W-:-:S04]  /*06d0*/  ISETP.NE.AND P2, PT, R213, 0x1, PT ;  /* 0x00000001d500780c */ /* 0x000fc80003f45270 */
[----:B------:R-:W-:-:S09]  /*06e0*/  ISETP.GE.AND P1, PT, R212, 0x1, PT ;  /* 0x00000001d400780c */ /* 0x000fd20003f26270 */
[----:B------:R-:W-:Y:S02]  /*06f0*/  @P2 IADD3 R5, R117, 0x7f, RZ ;  /* 0x0000007f75052810 */ /* 0x000fe40007ffe0ff */
[----:B------:R-:W-:-:S03]  /*0700*/  @P2 LOP3.LUT R218, R218, 0x400000, RZ, 0xfc, !PT ;  /* 0x00400000dada2812 */ /* 0x000fc600078efcff */
[----:B------:R-:W-:Y:S01]  /*0710*/  @P2 IMAD.HI.U32 R5, R5, c[0x0][0x2c8], RZ ;  /* 0x0000b20005052a27 */ /* 0x000fe200078e00ff */
[----:B------:R-:W-:-:S04]  /*0720*/  LOP3.LUT R218, R218, 0xff7fffff, RZ, 0xc0, !PT ;  /* 0xff7fffffdada7812 */ /* 0x000fc800078ec0ff */
[----:B------:R-:W-:Y:S02]  /*0730*/  @P2 SHF.R.U32.HI R7, RZ, c[0x0][0x2cc], R5 ;  /* 0x0000b300ff072a19 */ /* 0x000fe40000011605 */
[----:B------:R-:W-:Y:S01]  /*0740*/  @P1 LOP3.LUT R218, R218, 0x800000, RZ, 0xfc, !PT ;  /* 0x00800000dada1812 */ /* 0x000fe200078efcff */
[----:B---3--:R-:W-:Y:S02]  /*0750*/  @P4 IMAD.IADD R2, R8, 0x1, -R3 ;  /* 0x0000000108024824 */ /* 0x008fe400078e0a03 */
[----:B------:R-:W-:-:S04]  /*0760*/  IMAD.IADD R3, R6, 0x1, -R215 ;  /* 0x0000000106037824 */ /* 0x000fc800078e0ad7 */
[----:B------:R-:W-:-:S05]  /*0770*/  IMAD.IADD R211, R3, 0x1, R2 ;  /* 0x0000000103d37824 */ /* 0x000fca00078e0202 */
[----:B------:R-:W-:-:S05]  /*0780*/  IADD3 R80, R211, 0x1, -R216 ;  /* 0x00000001d3507810 */ /* 0x000fca0007ffe8d8 */
[----:B------:R-:W-:-:S05]  /*0790*/  IMAD.IADD R7, R80, 0x1, R7 ;  /* 0x0000000150077824 */ /* 0x000fca00078e0207 */
[----:B------:R-:W-:Y:S01]  /*07a0*/  IADD3 R9, R7, c[0x0][0x328], RZ ;  /* 0x0000ca0007097a10 */ /* 0x000fe20007ffe0ff */
[----:B------:R-:W-:Y:S05]  /*07b0*/  @!P1 BRA `(.L_x_313) ;  /* 0x000000e000009947 */ /* 0x000fea0003800000 */
[C---:B-1----:R-:W-:Y:S02]  /*07c0*/  ISETP.GT.AND P0, PT, R7.reuse, RZ, PT ;  /* 0x000000ff0700720c */ /* 0x042fe40003f04270 */
        /* <DEDUP_REMOVED lines=8> */
.L_x_314:
[----:B------:R-:W-:-:S13]  /*0850*/  ISETP.NE.AND P0, PT, R212, 0x1, PT ;  /* 0x00000001d400780c */ /* 0x000fda0003f05270 */
[----:B------:R-:W-:-:S05]  /*0860*/  @P0 IMAD.HI.U32 R7, R5, c[0x0][0x330], RZ ;  /* 0x0000cc0005070a27 */ /* 0x000fca00078e00ff */
[----:B------:R-:W-:-:S05]  /*0870*/  @P0 SHF.R.U32.HI R5, RZ, c[0x0][0x334], R7 ;  /* 0x0000cd00ff050a19 */ /* 0x000fca0000011607 */
.L_x_315:
[----:B------:R-:W-:-:S05]  /*0880*/  IMAD R5, R5, R212, c[0x0][0x32c] ;  /* 0x0000cb0005057624 */ /* 0x000fca00078e02d4 */
[----:B------:R-:W-:Y:S02]  /*0890*/  IMNMX R9, R9, R5, PT ;  /* 0x0000000509097217 */ /* 0x000fe40003800200 */
.L_x_313:
[----:B-1----:R-:W-:Y:S01]  /*08a0*/  @P2 IMAD.HI.U32 R8, R117, c[0x0][0x2c8], RZ ;  /* 0x0000b20075082a27 */ /* 0x002fe200078e00ff */
[----:B------:R-:W-:-:S03]  /*08b0*/  IADD3 R5, R211, 0x5f, RZ ;  /* 0x0000005fd3057810 */ /* 0x000fc60007ffe0ff */
[----:B------:R-:W-:Y:S01]  /*08c0*/  IMAD.MOV.U32 R7, RZ, RZ, R117 ;  /* 0x000000ffff077224 */ /* 0x000fe200078e0075 */
[----:B------:R-:W-:Y:S01]  /*08d0*/  @P2 SHF.R.U32.HI R7, RZ, c[0x0][0x2cc], R8 ;  /* 0x0000b300ff072a19 */ /* 0x000fe20000011608 */
[----:B------:R-:W-:-:S04]  /*08e0*/  IMAD.HI R5, R5, 0x2aaaaaab, RZ ;  /* 0x2aaaaaab05057827 */ /* 0x000fc800078e02ff */
[----:B------:R-:W-:Y:S01]  /*08f0*/  IMAD.IADD R116, R211, 0x1, -R216 ;  /* 0x00000001d3747824 */ /* 0x000fe200078e0ad8 */
[----:B------:R-:W-:-:S03]  /*0900*/  SHF.R.U32.HI R79, RZ, 0x1f, R5 ;  /* 0x0000001fff4f7819 */ /* 0x000fc60000011605 */
[----:B------:R-:W-:Y:S01]  /*0910*/  IMAD.IADD R7, R116, 0x1, R7 ;  /* 0x0000000174077824 */ /* 0x000fe200078e0207 */
[----:B------:R-:W-:-:S04]  /*0920*/  LEA.HI.SX32 R79, R5, R79, 0x1c ;  /* 0x0000004f054f7211 */ /* 0x000fc800078fe2ff */
[----:B------:R-:W-:Y:S01]  /*0930*/  IADD3 R8, R7, -c[0x0][0x324], RZ ;  /* 0x8000c90007087a10 */ /* 0x000fe20007ffe0ff */
        /* <DEDUP_REMOVED lines=9> */
.L_x_317:
[----:B------:R-:W-:-:S13]  /*09d0*/  ISETP.NE.AND P0, PT, R212, 0x1, PT ;  /* 0x00000001d400780c */ /* 0x000fda0003f05270 */
[----:B------:R-:W-:-:S05]  /*09e0*/  @P0 IMAD.HI.U32 R5, R7, c[0x0][0x330], RZ ;  /* 0x0000cc0007050a27 */ /* 0x000fca00078e00ff */
[----:B------:R-:W-:-:S05]  /*09f0*/  @P0 SHF.R.U32.HI R7, RZ, c[0x0][0x334], R5 ;  /* 0x0000cd00ff070a19 */ /* 0x000fca0000011605 */
.L_x_318:
[----:B------:R-:W-:-:S05]  /*0a00*/  IMAD R7, R7, c[0x0][0x32c], RZ ;  /* 0x0000cb0007077a24 */ /* 0x000fca00078e02ff */
[----:B------:R-:W-:-:S04]  /*0a10*/  IMNMX R8, R8, R7, !PT ;  /* 0x0000000708087217 */ /* 0x000fc80007800200 */
.L_x_316:
[----:B------:R-:W-:Y:S01]  /*0a20*/  IADD3 R9, R9, 0x5f, RZ ;  /* 0x0000005f09097810 */ /* 0x000fe20007ffe0ff */
[----:B------:R-:W-:-:S04]  /*0a30*/  IMAD.HI R7, R8, 0x2aaaaaab, RZ ;  /* 0x2aaaaaab08077827 */ /* 0x000fc800078e02ff */
[----:B------:R-:W-:Y:S01]  /*0a40*/  IMAD.HI R9, R9, 0x2aaaaaab, RZ ;  /* 0x2aaaaaab09097827 */ /* 0x000fe200078e02ff */
[----:B------:R-:W-:-:S04]  /*0a50*/  SHF.R.U32.HI R5, RZ, 0x1f, R7 ;  /* 0x0000001fff057819 */ /* 0x000fc80000011607 */
[----:B------:R-:W-:Y:S02]  /*0a60*/  SHF.R.U32.HI R8, RZ, 0x1f, R9 ;  /* 0x0000001fff087819 */ /* 0x000fe40000011609 */
[----:B------:R-:W-:Y:S02]  /*0a70*/  LEA.HI.SX32 R5, R7, R5, 0x1c ;  /* 0x0000000507057211 */ /* 0x000fe400078fe2ff */
[----:B------:R-:W-:Y:S02]  /*0a80*/  LEA.HI.SX32 R8, R9, R8, 0x1c ;  /* 0x0000000809087211 */ /* 0x000fe400078fe2ff */
[----:B------:R-:W-:Y:S02]  /*0a90*/  IMNMX R5, RZ, R5, !PT ;  /* 0x00000005ff057217 */ /* 0x000fe40007800200 */
[----:B------:R-:W-:-:S03]  /*0aa0*/  IMNMX R8, R8, R79, PT ;  /* 0x0000004f08087217 */ /* 0x000fc60003800200 */
[--C-:B------:R-:W-:Y:S02]  /*0ab0*/  IMAD R5, R5, 0x60, -R3.reuse ;  /* 0x0000006005057824 */ /* 0x100fe400078e0a03 */
[----:B------:R-:W-:-:S03]  /*0ac0*/  IMAD R7, R8, 0x60, -R3 ;  /* 0x0000006008077824 */ /* 0x000fc600078e0a03 */
[----:B------:R-:W-:Y:S02]  /*0ad0*/  IMNMX R5, RZ, R5, !PT ;  /* 0x00000005ff057217 */ /* 0x000fe40007800200 */
[----:B------:R-:W-:-:S03]  /*0ae0*/  IMNMX R7, R7, R2, PT ;  /* 0x0000000207077217 */ /* 0x000fc60003800200 */
[----:B------:R-:W-:Y:S01]  /*0af0*/  IMAD.WIDE.U32 R8, R5, -0x55555555, RZ ;  /* 0xaaaaaaab05087825 */ /* 0x000fe200078e00ff */
[----:B------:R-:W-:-:S04]  /*0b00*/  ISETP.GT.AND P0, PT, R7, R5, PT ;  /* 0x000000050700720c */ /* 0x000fc80003f04270 */
[----:B------:R-:W-:-:S05]  /*0b10*/  SHF.R.U32.HI R78, RZ, 0x6, R9 ;  /* 0x00000006ff4e7819 */ /* 0x000fca0000011609 */
[----:B------:R-:W-:-:S04]  /*0b20*/  IMAD.MOV.U32 R3, RZ, RZ, R78 ;  /* 0x000000ffff037224 */ /* 0x000fc800078e004e */
[----:B------:R-:W-:-:S05]  /*0b30*/  @P0 IADD3 R7, R7, 0x5f, RZ ;  /* 0x0000005f07070810 */ /* 0x000fca0007ffe0ff */
[----:B------:R-:W-:-:S05]  /*0b40*/  @P0 IMAD.HI R7, R7, 0x2aaaaaab, RZ ;  /* 0x2aaaaaab07070827 */ /* 0x000fca00078e02ff */
[----:B------:R-:W-:-:S04]  /*0b50*/  @P0 SHF.R.U32.HI R5, RZ, 0x1f, R7 ;  /* 0x0000001fff050819 */ /* 0x000fc80000011607 */
[----:B------:R-:W-:-:S04]  /*0b60*/  @P0 LEA.HI.SX32 R3, R7, R5, 0x1c ;  /* 0x0000000507030211 */ /* 0x000fc800078fe2ff */
[----:B------:R-:W-:-:S13]  /*0b70*/  ISETP.GT.AND P0, PT, R3, R78, PT ;  /* 0x0000004e0300720c */ /* 0x000fda0003f04270 */
[----:B------:R-:W-:Y:S05]  /*0b80*/  @!P0 BRA `(.L_x_319) ;  /* 0x000056c000008947 */ /* 0x000fea0003800000 */
[----:B------:R-:W-:Y:S02]  /*0b90*/  ISETP.NE.U32.AND P0, PT, RZ, c[0x0][0x340], PT ;  /* 0x0000d000ff007a0c */ /* 0x000fe40003f05070 */
[----:B------:R-:W-:Y:S01]  /*0ba0*/  SHF.R.S32.HI R7, RZ, 0x1f, R73 ;  /* 0x0000001fff077819 */ /* 0x000fe20000011449 */
[----:B------:R-:W-:Y:S01]  /*0bb0*/  IMAD R122, R75, c[0x0][0x240], RZ ;  /* 0x000090004b7a7a24 */ /* 0x000fe200078e02ff */
[----:B------:R-:W-:Y:S01]  /*0bc0*/  ISETP.NE.AND.EX P2, PT, RZ, c[0x0][0x344], PT, P0 ;  /* 0x0000d100ff007a0c */ /* 0x000fe20003f45300 */
[----:B------:R-:W-:Y:S01]  /*0bd0*/  IMAD.MOV.U32 R128, RZ, RZ, 0x60 ;  /* 0x00000060ff807424 */ /* 0x000fe200078e00ff */
[----:B------:R-:W-:Y:S02]  /*0be0*/  IADD3 R39, R3, -0x1, RZ ;  /* 0xffffffff03277810 */ /* 0x000fe40007ffe0ff */
[----:B------:R-:W-:Y:S02]  /*0bf0*/  SEL R130, R217, RZ, !P4 ;  /* 0x000000ffd9827207 */ /* 0x000fe40006000000 */
[----:B------:R-:W-:Y:S01]  /*0c00*/  MOV R96, c[0x0][0x238] ;  /* 0x00008e0000607a02 */ /* 0x000fe20000000f00 */
[----:B------:R-:W-:Y:S01]  /*0c10*/  IMAD.MOV.U32 R95, RZ, RZ, c[0x0][0x23c] ;  /* 0x00008f00ff5f7624 */ /* 0x000fe200078e00ff */
[----:B------:R-:W-:-:S02]  /*0c20*/  UMOV UR12, 0x6 ;  /* 0x00000006000c7882 */ /* 0x000fc40000000000 */
[----:B------:R-:W-:-:S03]  /*0c30*/  ULDC.64 UR4, c[0x0][0x290] ;  /* 0x0000a40000047ab9 */ /* 0x000fc60000000a00 */
[----:B------:R-:W-:-:S06]  /*0c40*/  @P2 IMAD.WIDE R140, R217, R0, c[0x0][0x340] ;  /* 0x0000d000d98c2625 */ /* 0x000fcc00078e0200 */
[----:B------:R-:W2:Y:S01]  /*0c50*/  @P2 LDG.E R140, [R140.64] ;  /* 0x000000128c8c2981 */ /* 0x000ea2000c1e1900 */
[CC--:B------:R-:W-:Y:S01]  /*0c60*/  LEA.HI R0, R7.reuse, R73.reuse, RZ, 0x3 ;  /* 0x0000004907007211 */ /* 0x0c0fe200078f18ff */
[----:B------:R-:W-:Y:S01]  /*0c70*/  IMAD R122, R214, c[0x0][0x244], R122 ;  /* 0x00009100d67a7a24 */ /* 0x000fe200078e027a */
[----:B------:R-:W-:Y:S01]  /*0c80*/  LEA.HI R7, R7, R73, RZ, 0x6 ;  /* 0x0000004907077211 */ /* 0x000fe200078f30ff */
[C---:B------:R-:W-:Y:S01]  /*0c90*/  IMAD R81, R128.reuse, c[0x0][0x23c], RZ ;  /* 0x00008f0080517a24 */ /* 0x040fe200078e02ff */
[----:B------:R-:W-:Y:S01]  /*0ca0*/  SHF.R.S32.HI R15, RZ, 0x3, R0 ;  /* 0x00000003ff0f7819 */ /* 0x000fe20000011400 */
[----:B------:R-:W-:Y:S01]  /*0cb0*/  IMAD.WIDE.U32 R128, R128, c[0x0][0x238], RZ ;  /* 0x00008e0080807a25 */ /* 0x000fe200078e00ff */
[----:B------:R-:W-:Y:S01]  /*0cc0*/  LOP3.LUT R0, R0, 0xfffffff8, RZ, 0xc0, !PT ;  /* 0xfffffff800007812 */ /* 0x000fe200078ec0ff */
[----:B------:R-:W-:Y:S01]  /*0cd0*/  USHF.L.U64.HI UR7, UR4, UR12, UR5 ;  /* 0x0000000c04077299 */ /* 0x000fe20008010205 */
[--C-:B------:R-:W-:Y:S01]  /*0ce0*/  SHF.R.S32.HI R136, RZ, 0x1f, R15.reuse ;  /* 0x0000001fff887819 */ /* 0x100fe2000001140f */
[----:B------:R-:W-:Y:S01]  /*0cf0*/  IMAD.IADD R77, R2, 0x1, -R15 ;  /* 0x00000001024d7824 */ /* 0x000fe200078e0a0f */
[----:B------:R-:W-:Y:S01]  /*0d00*/  IADD3 R124, P0, R15, R4, RZ ;  /* 0x000000040f7c7210 */ /* 0x000fe20007f1e0ff */
[----:B------:R-:W-:Y:S01]  /*0d10*/  IMAD.IADD R0, R73, 0x1, -R0 ;  /* 0x0000000149007824 */ /* 0x000fe200078e0a00 */
[----:B------:R-:W-:Y:S01]  /*0d20*/  SHF.L.U32 R91, R15, 0x6, RZ ;  /* 0x000000060f5b7819 */ /* 0x000fe200000006ff */
[----:B------:R-:W-:Y:S01]  /*0d30*/  IMAD.IADD R81, R129, 0x1, R81 ;  /* 0x0000000181517824 */ /* 0x000fe200078e0251 */
[----:B------:R-:W-:Y:S01]  /*0d40*/  LEA.HI.X.SX32 R125, R4, R136, 0x1, P0 ;  /* 0x00000088047d7211 */ /* 0x000fe200000f0eff */
[----:B------:R-:W-:Y:S01]  /*0d50*/  IMAD.SHL.U32 R16, R0, 0x8, RZ ;  /* 0x0000000800107824 */ /* 0x000fe200078e00ff */
[----:B------:R-:W-:Y:S01]  /*0d60*/  LOP3.LUT R91, R91, 0x1c0, RZ, 0xc0, !PT ;  /* 0x000001c05b5b7812 */ /* 0x000fe200078ec0ff */
[----:B------:R-:W-:Y:S01]  /*0d70*/  IMAD R3, R81, R39, RZ ;  /* 0x0000002751037224 */ /* 0x000fe200078e02ff */
[----:B------:R-:W-:Y:S01]  /*0d80*/  SHF.L.U32 R98, R95, 0x6, RZ ;  /* 0x000000065f627819 */ /* 0x000fe200000006ff */
[----:B------:R-:W-:Y:S01]  /*0d90*/  IMAD R8, R125, c[0x0][0x238], RZ ;  /* 0x00008e007d087a24 */ /* 0x000fe200078e02ff */
[----:B------:R-:W-:Y:S01]  /*0da0*/  SHF.R.S32.HI R17, RZ, 0x1f, R16 ;  /* 0x0000001fff117819 */ /* 0x000fe20000011410 */
[----:B------:R-:W-:Y:S01]  /*0db0*/  IMAD.SHL.U32 R7, R7, 0x8, RZ ;  /* 0x0000000807077824 */ /* 0x000fe200078e00ff */
[----:B------:R-:W-:Y:S01]  /*0dc0*/  IADD3 R92, R16, 0x40, RZ ;  /* 0x00000040105c7810 */ /* 0x000fe20007ffe0ff */
[C---:B------:R-:W-:Y:S01]  /*0dd0*/  IMAD R8, R124.reuse, c[0x0][0x23c], R8 ;  /* 0x00008f007c087a24 */ /* 0x040fe200078e0208 */
[--C-:B------:R-:W-:Y:S01]  /*0de0*/  LOP3.LUT R89, R91, 0x38, R16.reuse, 0xf8, !PT ;  /* 0x000000385b597812 */ /* 0x100fe200078ef810 */
[----:B------:R-:W-:Y:S01]  /*0df0*/  IMAD.WIDE.U32 R4, R124, c[0x0][0x238], R16 ;  /* 0x00008e007c047a25 */ /* 0x000fe200078e0010 */
[----:B------:R-:W-:Y:S01]  /*0e00*/  LOP3.LUT R7, R7, 0xfffffe00, RZ, 0xc0, !PT ;  /* 0xfffffe0007077812 */ /* 0x000fe200078ec0ff */
[----:B------:R-:W-:Y:S01]  /*0e10*/  USHF.L.U32 UR8, UR4, 0x6, URZ ;  /* 0x0000000604087899 */ /* 0x000fe2000800063f */
[----:B------:R-:W-:Y:S01]  /*0e20*/  SHF.R.U32.HI R90, RZ, 0x3, R91 ;  /* 0x00000003ff5a7819 */ /* 0x000fe2000001165b */
[----:B------:R-:W-:Y:S01]  /*0e30*/  IMAD.IADD R9, R5, 0x1, R8 ;  /* 0x0000000105097824 */ /* 0x000fe200078e0208 */
[----:B------:R-:W-:Y:S01]  /*0e40*/  MOV R8, R4 ;  /* 0x0000000400087202 */ /* 0x000fe20000000f00 */
[----:B------:R-:W-:Y:S01]  /*0e50*/  IMAD R5, R39, -0x60, R77 ;  /* 0xffffffa027057824 */ /* 0x000fe200078e024d */
[----:B------:R-:W-:Y:S01]  /*0e60*/  SHF.R.S32.HI R4, RZ, 0x1f, R217 ;  /* 0x0000001fff047819 */ /* 0x000fe200000114d9 */
[----:B------:R-:W-:Y:S01]  /*0e70*/  IMAD.SHL.U32 R18, R0, 0x4, RZ ;  /* 0x0000000400127824 */ /* 0x000fe200078e00ff */
[----:B------:R-:W-:Y:S01]  /*0e80*/  ISETP.GE.AND P6, PT, R16, c[0x0][0x1d4], PT ;  /* 0x0000750010007a0c */ /* 0x000fe20003fc6270 */
[----:B------:R-:W-:Y:S01]  /*0e90*/  IMAD.WIDE.U32 R8, R214, c[0x0][0x240], R8 ;  /* 0x00009000d6087a25 */ /* 0x000fe200078e0008 */
[----:B------:R-:W-:Y:S01]  /*0ea0*/  SEL R107, R4, RZ, !P4 ;  /* 0x000000ff046b7207 */ /* 0x000fe20006000000 */
[----:B------:R-:W-:Y:S01]  /*0eb0*/  UIMAD.WIDE.U32 UR10, UR4, 0x60, URZ ;  /* 0x00000060040a78a5 */ /* 0x000fe2000f8e003f */
[----:B------:R-:W-:Y:S01]  /*0ec0*/  ISETP.GE.AND P0, PT, R5, 0x1, PT ;  /* 0x000000010500780c */ /* 0x000fe20003f06270 */
[----:B------:R-:W-:Y:S01]  /*0ed0*/  IMAD.IADD R123, R9, 0x1, R122 ;  /* 0x00000001097b7824 */ /* 0x000fe200078e027a */
[----:B------:R-:W-:Y:S01]  /*0ee0*/  MOV R122, R8 ;  /* 0x00000008007a7202 */ /* 0x000fe20000000f00 */
[----:B------:R-:W-:Y:S01]  /*0ef0*/  IMAD R126, R107, c[0x0][0x248], RZ ;  /* 0x000092006b7e7a24 */ /* 0x000fe200078e02ff */
[----:B------:R-:W-:Y:S01]  /*0f00*/  SHF.R.S32.HI R8, RZ, 0x1f, R39 ;  /* 0x0000001fff087819 */ /* 0x000fe20000011427 */
[----:B------:R-:W-:Y:S01]  /*0f10*/  IMAD R138, R136, c[0x0][0x280], RZ ;  /* 0x0000a000888a7a24 */ /* 0x000fe200078e02ff */
[----:B------:R-:W-:Y:S01]  /*0f20*/  ISETP.GE.AND P5, PT, R92, c[0x0][0x1d4], PT ;  /* 0x000075005c007a0c */ /* 0x000fe20003fa6270 */
[C---:B------:R-:W-:Y:S01]  /*0f30*/  IMAD R126, R130.reuse, c[0x0][0x24c], R126 ;  /* 0x00009300827e7a24 */ /* 0x040fe200078e027e */
[----:B------:R-:W-:Y:S01]  /*0f40*/  LOP3.LUT R89, R7, R89, R90, 0xf6, !PT ;  /* 0x0000005907597212 */ /* 0x000fe200078ef65a */
[----:B------:R-:W-:Y:S01]  /*0f50*/  IMAD.WIDE.U32 R122, R130, c[0x0][0x248], R122 ;  /* 0x00009200827a7a25 */ /* 0x000fe200078e007a */
[----:B------:R-:W-:Y:S01]  /*0f60*/  SHF.R.S32.HI R19, RZ, 0x1f, R18 ;  /* 0x0000001fff137819 */ /* 0x000fe20000011412 */
[----:B------:R-:W-:Y:S01]  /*0f70*/  UIMAD UR6, UR5, 0x60, URZ ;  /* 0x00000060050678a4 */ /* 0x000fe2000f8e023f */
[----:B------:R-:W-:Y:S01]  /*0f80*/  IADD3 R88, R15, 0x20, RZ ;  /* 0x000000200f587810 */ /* 0x000fe20007ffe0ff */
[----:B------:R-:W-:Y:S01]  /*0f90*/  IMAD.IADD R127, R123, 0x1, R126 ;  /* 0x000000017b7f7824 */ /* 0x000fe200078e027e */
[----:B------:R-:W-:Y:S01]  /*0fa0*/  IADD3 R85, R15, 0x40, RZ ;  /* 0x000000400f557810 */ /* 0x000fe20007ffe0ff */
[----:B------:R-:W-:Y:S01]  /*0fb0*/  IMAD.MOV.U32 R126, RZ, RZ, R122 ;  /* 0x000000ffff7e7224 */ /* 0x000fe200078e007a */
[----:B-----5:R-:W-:Y:S01]  /*0fc0*/  SHF.R.S32.HI R105, RZ, 0x1f, R74 ;  /* 0x0000001fff697819 */ /* 0x020fe2000001144a */
[-C--:B------:R-:W-:Y:S01]  /*0fd0*/  IMAD R3, R8, R128.reuse, R3 ;  /* 0x0000008008037224 */ /* 0x080fe200078e0203 */
[----:B------:R-:W-:Y:S01]  /*0fe0*/  SHF.L.U32 R84, R85, 0x6, RZ ;  /* 0x0000000655547819 */ /* 0x000fe200000006ff */
[----:B------:R-:W-:Y:S01]  /*0ff0*/  IMAD.WIDE.U32 R8, R39, R128, R126 ;  /* 0x0000008027087225 */ /* 0x000fe200078e007e */
[----:B------:R-:W-:Y:S01]  /*1000*/  SHF.R.S32.HI R103, RZ, 0x1f, R92 ;  /* 0x0000001fff677819 */ /* 0x000fe2000001145c */
[----:B------:R-:W-:Y:S01]  /*1010*/  USHF.L.U64.HI UR9, UR4, 0x5, UR5 ;  /* 0x0000000504097899 */ /* 0x000fe20008010205 */
[----:B------:R-:W-:Y:S01]  /*1020*/  LOP3.LUT R84, R84, 0x1c0, RZ, 0xc0, !PT ;  /* 0x000001c054547812 */ /* 0x000fe200078ec0ff */
[----:B------:R-:W-:Y:S01]  /*1030*/  IMAD.IADD R3, R9, 0x1, R3 ;  /* 0x0000000109037824 */ /* 0x000fe200078e0203 */
[----:B------:R-:W-:Y:S01]  /*1040*/  @P0 LEA R10, P1, R8, c[0x0][0x220], 0x1 ;  /* 0x00008800080a0a11 */ /* 0x000fe200078208ff */
[----:B------:R-:W-:Y:S01]  /*1050*/  IMAD.SHL.U32 R89, R89, 0x2, RZ ;  /* 0x0000000259597824 */ /* 0x000fe200078e00ff */
[----:B------:R-:W-:Y:S01]  /*1060*/  SHF.R.U32.HI R97, RZ, 0x3, R84 ;  /* 0x00000003ff617819 */ /* 0x000fe20000011654 */
[----:B------:R-:W-:Y:S01]  /*1070*/  IMAD R136, R136, c[0x0][0x290], RZ ;  /* 0x0000a40088887a24 */ /* 0x000fe200078e02ff */
[----:B------:R-:W-:Y:S01]  /*1080*/  @P0 LEA.HI.X R11, R8, c[0x0][0x224], R3, 0x1, P1 ;  /* 0x00008900080b0a11 */ /* 0x000fe200008f0c03 */
[----:B------:R-:W-:Y:S01]  /*1090*/  IMAD.WIDE.U32 R142, R15, c[0x0][0x290], R18 ;  /* 0x0000a4000f8e7a25 */ /* 0x000fe200078e0012 */
[----:B------:R-:W-:Y:S01]  /*10a0*/  ISETP.GE.AND P1, PT, R5, 0x21, PT ;  /* 0x000000210500780c */ /* 0x000fe20003f26270 */
[----:B------:R-:W-:Y:S01]  /*10b0*/  USHF.L.U32 UR16, UR4, 0x5, URZ ;  /* 0x0000000504107899 */ /* 0x000fe2000800063f */
[----:B------:R-:W-:Y:S01]  /*10c0*/  LEA.HI R103, R103, R92, RZ, 0x3 ;  /* 0x0000005c67677211 */ /* 0x000fe200078f18ff */
[----:B------:R-:W-:Y:S01]  /*10d0*/  @!PT LDS RZ, [RZ] ;  /* 0x00000000fffff984 */ /* 0x000fe20000000800 */
[----:B------:R-:W-:Y:S01]  /*10e0*/  @!PT LDS RZ, [RZ] ;  /* 0x00000000fffff984 */ /* 0x000fe20000000800 */
[----:B------:R-:W-:Y:S01]  /*10f0*/  @!PT LDS RZ, [RZ] ;  /* 0x00000000fffff984 */ /* 0x000fe20000000800 */
[----:B------:R1:W-:Y:S01]  /*1100*/  @P0 LDGSTS.E.BYPASS.LTC128B.128 [R89+0x8100], [R10.64], !P6 ;  /* 0x081000000a590fae */ /* 0x0003e2000f101d52 */
[----:B------:R-:W-:Y:S01]  /*1110*/  IMAD R136, R15, c[0x0][0x294], R136 ;  /* 0x0000a5000f887a24 */ /* 0x000fe200078e0288 */
[----:B------:R-:W-:Y:S01]  /*1120*/  UMOV UR14, 0x5 ;  /* 0x00000005000e7882 */ /* 0x000fe20000000000 */
[----:B------:R-:W-:Y:S01]  /*1130*/  IMAD.SHL.U32 R87, R88, 0x40, RZ ;  /* 0x0000004058577824 */ /* 0x000fe200078e00ff */
[----:B------:R1:W-:Y:S01]  /*1140*/  @P0 LDGSTS.E.BYPASS.LTC128B.128 [R89+0xb100], [R10.64+0x80], !P5 ;  /* 0x0b1000800a590fae */ /* 0x0003e2000e901d52 */
[----:B------:R-:W-:Y:S01]  /*1150*/  IMAD.IADD R143, R143, 0x1, R136 ;  /* 0x000000018f8f7824 */ /* 0x000fe200078e0288 */
[----:B------:R-:W-:Y:S01]  /*1160*/  ULDC.64 UR4, c[0x0][0x280] ;  /* 0x0000a00000047ab9 */ /* 0x000fe20000000a00 */
[----:B------:R-:W-:Y:S01]  /*1170*/  IMAD.WIDE.U32 R20, R214, c[0x0][0x260], R16 ;  /* 0x00009800d6147a25 */ /* 0x000fe200078e0010 */
[----:B------:R-:W-:Y:S01]  /*1180*/  LOP3.LUT R87, R87, 0x1c0, RZ, 0xc0, !PT ;  /* 0x000001c057577812 */ /* 0x000fe200078ec0ff */
[----:B------:R-:W-:Y:S01]  /*1190*/  USHF.L.U64.HI UR12, UR4, UR12, UR5 ;  /* 0x0000000c040c7299 */ /* 0x000fe20008010205 */
[----:B------:R-:W-:Y:S01]  /*11a0*/  LOP3.LUT R103, R103, 0xfffffff8, RZ, 0xc0, !PT ;  /* 0xfffffff867677812 */ /* 0x000fe200078ec0ff */
[C---:B------:R-:W-:Y:S01]  /*11b0*/  IMAD R138, R15.reuse, c[0x0][0x284], R138 ;  /* 0x0000a1000f8a7a24 */ /* 0x040fe200078e028a */
[----:B------:R-:W-:Y:S01]  /*11c0*/  SHF.R.U32.HI R86, RZ, 0x3, R87 ;  /* 0x00000003ff567819 */ /* 0x000fe20000011657 */
[----:B------:R-:W-:Y:S01]  /*11d0*/  IMAD.WIDE.U32 R144, R15, c[0x0][0x280], R18 ;  /* 0x0000a0000f907a25 */ /* 0x000fe200078e0012 */
[----:B------:R-:W-:Y:S01]  /*11e0*/  MOV R110, c[0x0][0x2b8] ;  /* 0x0000ae00006e7a02 */ /* 0x000fe20000000f00 */
[----:B------:R-:W-:Y:S01]  /*11f0*/  USHF.L.U64.HI UR14, UR4, UR14, UR5 ;  /* 0x0000000e040e7299 */ /* 0x000fe20008010205 */
[----:B------:R-:W-:Y:S01]  /*1200*/  P2R R93, PR, RZ, 0x20 ;  /* 0x00000020ff5d7803 */ /* 0x000fe20000000000 */
[----:B------:R-:W-:Y:S01]  /*1210*/  IMAD R106, R105, c[0x0][0x280], RZ ;  /* 0x0000a000696a7a24 */ /* 0x000fe200078e02ff */
[----:B------:R-:W-:Y:S01]  /*1220*/  IADD3 R145, R145, R138, RZ ;  /* 0x0000008a91917210 */ /* 0x000fe20007ffe0ff */
[----:B------:R-:W-:Y:S01]  /*1230*/  IMAD R107, R107, c[0x0][0x268], RZ ;  /* 0x00009a006b6b7a24 */ /* 0x000fe200078e02ff */
[----:B------:R-:W-:Y:S01]  /*1240*/  UIMAD.WIDE.U32 UR20, UR4, 0x60, URZ ;  /* 0x00000060041478a5 */ /* 0x000fe2000f8e003f */
[----:B------:R-:W-:Y:S01]  /*1250*/  IMAD R100, R75, c[0x0][0x1e8], RZ ;  /* 0x00007a004b647a24 */ /* 0x000fe200078e02ff */
[----:B------:R-:W-:Y:S01]  /*1260*/  UIMAD UR5, UR5, 0x60, URZ ;  /* 0x00000060050578a4 */ /* 0x000fe2000f8e023f */
[----:B------:R-:W-:Y:S01]  /*1270*/  IMAD R105, R105, c[0x0][0x290], RZ ;  /* 0x0000a40069697a24 */ /* 0x000fe200078e02ff */
[----:B------:R-:W-:Y:S01]  /*1280*/  P2R R94, PR, RZ, 0x40 ;  /* 0x00000040ff5e7803 */ /* 0x000fe20000000000 */
[----:B------:R-:W-:Y:S01]  /*1290*/  IMAD R99, R75, c[0x0][0x210], RZ ;  /* 0x000084004b637a24 */ /* 0x000fe200078e02ff */
[----:B------:R-:W-:Y:S01]  /*12a0*/  IADD3 R14, R18, 0x20, RZ ;  /* 0x00000020120e7810 */ /* 0x000fe20007ffe0ff */
[----:B------:R-:W-:Y:S01]  /*12b0*/  IMAD R107, R130, c[0x0][0x26c], R107 ;  /* 0x00009b00826b7a24 */ /* 0x000fe200078e026b */
[----:B------:R-:W-:Y:S01]  /*12c0*/  SHF.R.S32.HI R102, RZ, 0x1f, R103 ;  /* 0x0000001fff667819 */ /* 0x000fe20000011467 */
[----:B------:R-:W-:Y:S01]  /*12d0*/  IMAD.WIDE.U32 R132, R214, c[0x0][0x1e8], RZ ;  /* 0x00007a00d6847a25 */ /* 0x000fe200078e00ff */
[----:B------:R-:W-:Y:S01]  /*12e0*/  USHF.L.U32 UR13, UR4, 0x6, URZ ;  /* 0x00000006040d7899 */ /* 0x000fe2000800063f */
[----:B-1----:R-:W-:Y:S01]  /*12f0*/  @P1 LEA R10, P0, R96, R8, 0x5 ;  /* 0x00000008600a1211 */ /* 0x002fe200078028ff */
[----:B------:R-:W-:Y:S01]  /*1300*/  USHF.L.U32 UR15, UR4, 0x5, URZ ;  /* 0x00000005040f7899 */ /* 0x000fe2000800063f */
[----:B------:R-:W-:Y:S01]  /*1310*/  IMAD R100, R214, c[0x0][0x1ec], R100 ;  /* 0x00007b00d6647a24 */ /* 0x000fe200078e0264 */
[----:B------:R-:W-:Y:S01]  /*1320*/  UIADD3 UR6, UR11, UR6, URZ ;  /* 0x000000060b067290 */ /* 0x000fe2000fffe03f */
[----:B------:R-:W-:Y:S01]  /*1330*/  @P1 LEA.HI.X R9, R96, R3, R95, 0x5, P0 ;  /* 0x0000000360091211 */ /* 0x000fe200000f2c5f */
[----:B------:R-:W-:Y:S01]  /*1340*/  IMAD R106, R74, c[0x0][0x284], R106 ;  /* 0x0000a1004a6a7a24 */ /* 0x000fe200078e026a */
[----:B------:R-:W-:Y:S01]  /*1350*/  @P1 LEA R12, P0, R10, c[0x0][0x220], 0x1 ;  /* 0x000088000a0c1a11 */ /* 0x000fe200078008ff */
[----:B------:R-:W-:Y:S01]  /*1360*/  IMAD R105, R74, c[0x0][0x294], R105 ;  /* 0x0000a5004a697a24 */ /* 0x000fe200078e0269 */
[----:B------:R-:W-:Y:S01]  /*1370*/  SHF.L.U64.HI R95, R96, 0x6, R95 ;  /* 0x00000006605f7819 */ /* 0x000fe2000001025f */
[----:B------:R-:W-:Y:S01]  /*1380*/  IMAD.WIDE.U32 R144, R74, c[0x0][0x280], R144 ;  /* 0x0000a0004a907a25 */ /* 0x000fe200078e0090 */
[----:B------:R-:W-:Y:S01]  /*1390*/  @P1 LEA.HI.X R13, R10, c[0x0][0x224], R9, 0x1, P0 ;  /* 0x000089000a0d1a11 */ /* 0x000fe200000f0c09 */
[----:B------:R-:W-:Y:S01]  /*13a0*/  UIADD3 UR5, UR21, UR5, URZ ;  /* 0x0000000515057290 */ /* 0x000fe2000fffe03f */
[----:B------:R-:W-:Y:S01]  /*13b0*/  ISETP.GT.AND P0, PT, R5, 0x40, PT ;  /* 0x000000400500780c */ /* 0x000fe20003f04270 */
[----:B------:R-:W-:Y:S01]  /*13c0*/  IMAD R10, R75, c[0x0][0x260], RZ ;  /* 0x000098004b0a7a24 */ /* 0x000fe200078e02ff */
[----:B------:R-:W-:Y:S01]  /*13d0*/  IADD3 R100, R133, R100, RZ ;  /* 0x0000006485647210 */ /* 0x000fe20007ffe0ff */
[----:B------:R1:W-:Y:S01]  /*13e0*/  @P1 LDGSTS.E.BYPASS.LTC128B.128 [R89+0x9100], [R12.64], !P6 ;  /* 0x091000000c591fae */ /* 0x0003e2000f101d52 */
[----:B------:R-:W-:Y:S01]  /*13f0*/  IMAD.WIDE.U32 R142, R74, c[0x0][0x290], R142 ;  /* 0x0000a4004a8e7a25 */ /* 0x000fe200078e008e */
[----:B------:R-:W-:-:S02]  /*1400*/  ULDC.U8 UR4, c[0x0][0x298] ;  /* 0x0000a60000047ab9 */ /* 0x000fc40000000000 */
[----:B------:R1:W-:Y:S01]  /*1410*/  @P1 LDGSTS.E.BYPASS.LTC128B.128 [R89+0xc100], [R12.64+0x80], !P5 ;  /* 0x0c1000800c591fae */ /* 0x0003e2000e901d52 */
[----:B------:R-:W-:Y:S02]  /*1420*/  IMAD R10, R214, c[0x0][0x264], R10 ;  /* 0x00009900d60a7a24 */ /* 0x000fe400078e020a */
[----:B------:R-:W-:Y:S02]  /*1430*/  IMAD.MOV.U32 R104, RZ, RZ, c[0x0][0x27c] ;  /* 0x00009f00ff687624 */ /* 0x000fe400078e00ff */
[----:B------:R-:W-:Y:S02]  /*1440*/  IMAD.IADD R11, R21, 0x1, R10 ;  /* 0x00000001150b7824 */ /* 0x000fe400078e020a */
[----:B------:R-:W-:Y:S02]  /*1450*/  IMAD.MOV.U32 R10, RZ, RZ, R20 ;  /* 0x000000ffff0a7224 */ /* 0x000fe400078e0014 */
[----:B------:R-:W-:-:S04]  /*1460*/  IMAD.WIDE.U32 R20, R15, c[0x0][0x280], R16 ;  /* 0x0000a0000f147a25 */ /* 0x000fc800078e0010 */
[----:B------:R-:W-:Y:S02]  /*1470*/  IMAD.IADD R139, R138, 0x1, R21 ;  /* 0x000000018a8b7824 */ /* 0x000fe400078e0215 */
[----:B------:R-:W-:Y:S02]  /*1480*/  IMAD.MOV.U32 R138, RZ, RZ, R20 ;  /* 0x000000ffff8a7224 */ /* 0x000fe400078e0014 */
[----:B------:R-:W-:-:S04]  /*1490*/  IMAD.WIDE.U32 R130, R130, c[0x0][0x268], R10 ;  /* 0x00009a0082827a25 */ /* 0x000fc800078e000a */
[----:B------:R-:W-:-:S04]  /*14a0*/  IMAD.WIDE.U32 R138, R74, c[0x0][0x280], R138 ;  /* 0x0000a0004a8a7a25 */ /* 0x000fc800078e008a */
[----:B------:R-:W-:Y:S02]  /*14b0*/  IMAD.MOV.U32 R54, RZ, RZ, c[0x0][0x27c] ;  /* 0x00009f00ff367624 */ /* 0x000fe400078e00ff */
[C---:B-1----:R-:W-:Y:S01]  /*14c0*/  IMAD.WIDE.U32 R12, R96.reuse, 0x40, RZ ;  /* 0x00000040600c7825 */ /* 0x042fe200078e00ff */
[----:B------:R-:W-:-:S03]  /*14d0*/  SHF.L.U32 R96, R96, 0x6, RZ ;  /* 0x0000000660607819 */ /* 0x000fc600000006ff */
[----:B------:R-:W-:Y:S01]  /*14e0*/  IMAD.IADD R98, R13, 0x1, R98 ;  /* 0x000000010d627824 */ /* 0x000fe200078e0262 */
[----:B------:R-:W-:Y:S01]  /*14f0*/  IADD3 R83, P3, R12, 0x80, RZ ;  /* 0x000000800c537810 */ /* 0x000fe20007f7e0ff */
[----:B------:R-:W-:-:S04]  /*1500*/  IMAD.WIDE.U32 R134, R214, c[0x0][0x210], RZ ;  /* 0x00008400d6867a25 */ /* 0x000fc800078e00ff */
[----:B------:R-:W-:Y:S02]  /*1510*/  IMAD R99, R214, c[0x0][0x214], R99 ;  /* 0x00008500d6637a24 */ /* 0x000fe400078e0263 */
[----:B------:R-:W-:Y:S01]  /*1520*/  IMAD.IADD R109, R145, 0x1, R106 ;  /* 0x00000001916d7824 */ /* 0x000fe200078e026a */
[----:B------:R-:W-:Y:S01]  /*1530*/  IADD3 R106, R106, R139, RZ ;  /* 0x0000008b6a6a7210 */ /* 0x000fe20007ffe0ff */
[----:B------:R-:W-:Y:S02]  /*1540*/  IMAD.IADD R108, R143, 0x1, R105 ;  /* 0x000000018f6c7824 */ /* 0x000fe400078e0269 */
[----:B------:R-:W-:Y:S02]  /*1550*/  IMAD.IADD R82, R82, 0x1, R6 ;  /* 0x0000000152527824 */ /* 0x000fe400078e0206 */
[----:B------:R-:W-:Y:S02]  /*1560*/  IMAD.SHL.U32 R54, R54, 0x2, RZ ;  /* 0x0000000236367824 */ /* 0x000fe400078e00ff */
[----:B------:R-:W-:-:S02]  /*1570*/  IMAD.IADD R99, R135, 0x1, R99 ;  /* 0x0000000187637824 */ /* 0x000fc400078e0263 */
[----:B------:R-:W-:Y:S02]  /*1580*/  IMAD R0, R0, 0x20, R15 ;  /* 0x0000002000007824 */ /* 0x000fe400078e020f */
[----:B------:R-:W-:Y:S01]  /*1590*/  IMAD.IADD R107, R131, 0x1, R107 ;  /* 0x00000001836b7824 */ /* 0x000fe200078e026b */
[----:B--2---:R-:W-:Y:S01]  /*15a0*/  @P2 SHF.R.S32.HI R141, RZ, 0x1f, R140 ;  /* 0x0000001fff8d2819 */ /* 0x004fe2000001148c */
[----:B------:R-:W-:Y:S02]  /*15b0*/  @!P2 IMAD.MOV.U32 R140, RZ, RZ, R217 ;  /* 0x000000ffff8ca224 */ /* 0x000fe400078e00d9 */
[----:B------:R-:W-:Y:S01]  /*15c0*/  @!P2 IMAD.MOV.U32 R141, RZ, RZ, R4 ;  /* 0x000000ffff8da224 */ /* 0x000fe200078e0004 */
[----:B------:R-:W-:Y:S02]  /*15d0*/  ISETP.GE.AND P2, PT, R16, c[0x0][0x27c], PT ;  /* 0x00009f0010007a0c */ /* 0x000fe40003f46270 */
[----:B------:R-:W-:Y:S01]  /*15e0*/  @P0 IADD3 R4, P1, R8, R12, RZ ;  /* 0x0000000c08040210 */ /* 0x000fe20007f3e0ff */
[----:B------:R-:W-:Y:S01]  /*15f0*/  IMAD.WIDE.U32 R12, R15, c[0x0][0x290], R16 ;  /* 0x0000a4000f0c7a25 */ /* 0x000fe200078e0010 */
[----:B------:R-:W-:-:S02]  /*1600*/  SEL R5, RZ, c[0x0][0x27c], !P2 ;  /* 0x00009f00ff057a07 */ /* 0x000fc40005000000 */
[----:B------:R-:W-:Y:S01]  /*1610*/  @P0 IADD3.X R3, R98, R3, RZ, P1, !PT ;  /* 0x0000000362030210 */ /* 0x000fe20000ffe4ff */
[----:B------:R-:W-:Y:S01]  /*1620*/  IMAD.IADD R137, R136, 0x1, R13 ;  /* 0x0000000188897824 */ /* 0x000fe200078e020d */
[----:B------:R-:W-:Y:S01]  /*1630*/  @P0 LEA R8, P1, R4, c[0x0][0x220], 0x1 ;  /* 0x0000880004080a11 */ /* 0x000fe200078208ff */
[----:B------:R-:W-:Y:S01]  /*1640*/  IMAD R101, R141, c[0x0][0x2b0], RZ ;  /* 0x0000ac008d657a24 */ /* 0x000fe200078e02ff */
[----:B------:R-:W-:Y:S01]  /*1650*/  IADD3 R5, R16, R5, RZ ;  /* 0x0000000510057210 */ /* 0x000fe20007ffe0ff */
[----:B------:R-:W-:Y:S01]  /*1660*/  IMAD.X R98, RZ, RZ, R98, P3 ;  /* 0x000000ffff627224 */ /* 0x000fe200018e0662 */
[----:B------:R-:W-:Y:S01]  /*1670*/  @P0 LEA.HI.X R9, R4, c[0x0][0x224], R3, 0x1, P1 ;  /* 0x0000890004090a11 */ /* 0x000fe200008f0c03 */
[C---:B------:R-:W-:Y:S01]  /*1680*/  IMAD R101, R140.reuse, c[0x0][0x2b4], R101 ;  /* 0x0000ad008c657a24 */ /* 0x040fe200078e0265 */
[----:B------:R-:W-:Y:S01]  /*1690*/  MOV R136, R12 ;  /* 0x0000000c00887202 */ /* 0x000fe20000000f00 */
[----:B------:R-:W-:Y:S01]  /*16a0*/  IMAD.WIDE.U32 R140, R140, c[0x0][0x2b0], RZ ;  /* 0x0000ac008c8c7a25 */ /* 0x000fe200078e00ff */
[----:B------:R-:W-:Y:S01]  /*16b0*/  SHF.R.S32.HI R3, RZ, 0x1f, R5 ;  /* 0x0000001fff037819 */ /* 0x000fe20000011405 */
[----:B------:R1:W-:Y:S01]  /*16c0*/  @P0 LDGSTS.E.BYPASS.LTC128B.128 [R89+0xa100], [R8.64], !P6 ;  /* 0x0a10000008590fae */ /* 0x0003e2000f101d52 */
[----:B------:R-:W-:Y:S01]  /*16d0*/  SHF.R.S32.HI R12, RZ, 0x1f, R88 ;  /* 0x0000001fff0c7819 */ /* 0x000fe20000011458 */
[----:B------:R-:W-:Y:S01]  /*16e0*/  IMAD.WIDE.U32 R136, R74, c[0x0][0x290], R136 ;  /* 0x0000a4004a887a25 */ /* 0x000fe200078e0088 */
[----:B------:R-:W-:Y:S01]  /*16f0*/  SHF.R.S32.HI R13, RZ, 0x1f, R85 ;  /* 0x0000001fff0d7819 */ /* 0x000fe20000011455 */
[----:B------:R1:W-:Y:S01]  /*1700*/  @P0 LDGSTS.E.BYPASS.LTC128B.128 [R89+0xd100], [R8.64+0x80], !P5 ;  /* 0x0d10008008590fae */ /* 0x0003e2000e901d52 */
[-C--:B------:R-:W-:Y:S01]  /*1710*/  LEA.HI R4, R3, R5.reuse, RZ, 0x6 ;  /* 0x0000000503047211 */ /* 0x080fe200078f30ff */
[----:B------:R-:W-:Y:S01]  /*1720*/  IMAD.IADD R105, R105, 0x1, R137 ;  /* 0x0000000169697824 */ /* 0x000fe200078e0289 */
[----:B------:R-:W-:Y:S01]  /*1730*/  LEA.HI R12, R12, R88, RZ, 0x3 ;  /* 0x000000580c0c7211 */ /* 0x000fe200078f18ff */
[----:B------:R-:W0:Y:S01]  /*1740*/  LDGDEPBAR ;  /* 0x00000000000079af */ /* 0x000e220000000000 */
[----:B------:R-:W-:-:S02]  /*1750*/  LEA.HI R3, R3, R5, RZ, 0x3 ;  /* 0x0000000503037211 */ /* 0x000fc400078f18ff */
[----:B------:R-:W-:Y:S01]  /*1760*/  LEA.HI R13, R13, R85, RZ, 0x3 ;  /* 0x000000550d0d7211 */ /* 0x000fe200078f18ff */
[----:B------:R-:W-:Y:S01]  /*1770*/  IMAD.SHL.U32 R12, R12, 0x40, RZ ;  /* 0x000000400c0c7824 */ /* 0x000fe200078e00ff */
[----:B------:R-:W-:Y:S02]  /*1780*/  SHF.R.S32.HI R4, RZ, 0x6, R4 ;  /* 0x00000006ff047819 */ /* 0x000fe40000011404 */
[----:B------:R-:W-:Y:S01]  /*1790*/  LOP3.LUT R114, R91, 0x38, R3, 0xf8, !PT ;  /* 0x000000385b727812 */ /* 0x000fe200078ef803 */
[----:B------:R-:W-:Y:S01]  /*17a0*/  IMAD.SHL.U32 R13, R13, 0x40, RZ ;  /* 0x000000400d0d7824 */ /* 0x000fe200078e00ff */
[----:B------:R-:W-:Y:S01]  /*17b0*/  LOP3.LUT R12, R12, 0xfffffe00, RZ, 0xc0, !PT ;  /* 0xfffffe000c0c7812 */ /* 0x000fe200078ec0ff */
[----:B------:R-:W-:Y:S01]  /*17c0*/  IMAD R5, R4, 0x1800, R7 ;  /* 0x0000180004057824 */ /* 0x000fe200078e0207 */
[----:B------:R-:W-:Y:S02]  /*17d0*/  LOP3.LUT R114, R114, R90, RZ, 0x3c, !PT ;  /* 0x0000005a72727212 */ /* 0x000fe400078e3cff */
[----:B------:R-:W-:-:S02]  /*17e0*/  LOP3.LUT R13, R13, 0xfffffe00, RZ, 0xc0, !PT ;  /* 0xfffffe000d0d7812 */ /* 0x000fc400078ec0ff */
[--C-:B------:R-:W-:Y:S01]  /*17f0*/  LOP3.LUT R113, R87, 0x38, R3.reuse, 0xf8, !PT ;  /* 0x0000003857717812 */ /* 0x100fe200078ef803 */
[----:B------:R-:W-:Y:S01]  /*1800*/  IMAD.IADD R114, R5, 0x1, R114 ;  /* 0x0000000105727824 */ /* 0x000fe200078e0272 */
[----:B------:R-:W-:Y:S01]  /*1810*/  LOP3.LUT R112, R84, 0x38, R3, 0xf8, !PT ;  /* 0x0000003854707812 */ /* 0x000fe200078ef803 */
[C---:B------:R-:W-:Y:S01]  /*1820*/  IMAD R5, R4.reuse, 0x1800, R12 ;  /* 0x0000180004057824 */ /* 0x040fe200078e020c */
[----:B------:R-:W-:Y:S01]  /*1830*/  LOP3.LUT R113, R113, R86, RZ, 0x3c, !PT ;  /* 0x0000005671717212 */ /* 0x000fe200078e3cff */
[----:B------:R-:W-:Y:S01]  /*1840*/  IMAD R4, R4, 0x1800, R13 ;  /* 0x0000180004047824 */ /* 0x000fe200078e020d */
[----:B------:R-:W-:Y:S02]  /*1850*/  LOP3.LUT R112, R112, R97, RZ, 0x3c, !PT ;  /* 0x0000006170707212 */ /* 0x000fe400078e3cff */
[----:B------:R-:W-:Y:S02]  /*1860*/  IADD3 R113, R5, R113, RZ ;  /* 0x0000007105717210 */ /* 0x000fe40007ffe0ff */
[----:B------:R-:W-:Y:S01]  /*1870*/  LOP3.LUT R115, R3, 0xfffffff8, RZ, 0xc0, !PT ;  /* 0xfffffff803737812 */ /* 0x000fe200078ec0ff */
[----:B------:R-:W-:Y:S01]  /*1880*/  IMAD.IADD R112, R4, 0x1, R112 ;  /* 0x0000000104707824 */ /* 0x000fe200078e0270 */
[----:B------:R-:W-:Y:S01]  /*1890*/  ISETP.GE.AND P5, PT, R16, c[0x0][0x1d4], PT ;  /* 0x0000750010007a0c */ /* 0x000fe20003fa6270 */
[----:B------:R-:W-:Y:S01]  /*18a0*/  IMAD.SHL.U32 R113, R113, 0x2, RZ ;  /* 0x0000000271717824 */ /* 0x000fe200078e00ff */
[----:B------:R-:W-:Y:S01]  /*18b0*/  IADD3 R101, R141, R101, RZ ;  /* 0x000000658d657210 */ /* 0x000fe20007ffe0ff */
[----:B------:R-:W-:Y:S01]  /*18c0*/  IMAD.SHL.U32 R112, R112, 0x2, RZ ;  /* 0x0000000270707824 */ /* 0x000fe200078e00ff */
[----:B------:R-:W-:-:S02]  /*18d0*/  SHF.R.S32.HI R55, RZ, 0x3, R3 ;  /* 0x00000003ff377819 */ /* 0x000fc40000011403 */
[----:B------:R-:W-:Y:S02]  /*18e0*/  SHF.R.S32.HI R111, RZ, 0x1f, R115 ;  /* 0x0000001fff6f7819 */ /* 0x000fe40000011473 */
[----:B------:R-:W-:Y:S01]  /*18f0*/  SHF.L.U32 R114, R114, 0x1, RZ ;  /* 0x0000000172727819 */ /* 0x000fe200000006ff */
[----:B------:R-:W-:Y:S01]  /*1900*/  BAR.SYNC.DEFER_BLOCKING 0x0 ;  /* 0x0000000000007b1d */ /* 0x000fe20000010000 */
[----:B------:R-:W-:Y:S02]  /*1910*/  ISETP.NE.AND P1, PT, R110, 0x1, PT ;  /* 0x000000016e00780c */ /* 0x000fe40003f25270 */
[----:B-1----:R-:W-:-:S03]  /*1920*/  ISETP.GE.AND P0, PT, R104, 0x1, PT ;  /* 0x000000016800780c */ /* 0x002fc60003f06270 */
.L_x_354:
[----:B------:R-:W-:Y:S01]  /*1930*/  IMAD R3, R39, 0x60, R0 ;  /* 0x0000006027037824 */ /* 0x000fe200078e0200 */
[----:B------:R-:W-:Y:S01]  /*1940*/  ISETP.NE.AND P1, PT, R110, 0x1, PT ;  /* 0x000000016e00780c */ /* 0x000fe20003f25270 */
[----:B------:R-:W-:Y:S01]  /*1950*/  IMAD.MOV.U32 R121, RZ, RZ, RZ ;  /* 0x000000ffff797224 */ /* 0x000fe200078e00ff */
[----:B------:R-:W-:Y:S04]  /*1960*/  DEPBAR.LE SB0, 0x0 ;  /* 0x000080000000791a */ /* 0x000fe80000000000 */
[----:B------:R-:W-:Y:S01]  /*1970*/  IMAD.IADD R120, R82, 0x1, R3 ;  /* 0x0000000152787824 */ /* 0x000fe200078e0203 */
[----:B------:R-:W-:Y:S01]  /*1980*/  ISETP.GE.AND P0, PT, R3, R2, PT ;  /* 0x000000020300720c */ /* 0x000fe20003f06270 */
[----:B------:R-:W-:Y:S01]  /*1990*/  BSSY B2, `(.L_x_320) ;  /* 0x00003fd000027945 */ /* 0x000fe20003800000 */
[----:B------:R-:W-:Y:S01]  /*19a0*/  ISETP.GE.AND P3, PT, R104, 0x1, PT ;  /* 0x000000016800780c */ /* 0x000fe20003f66270 */
[----:B------:R-:W-:Y:S01]  /*19b0*/  IMAD.MOV.U32 R3, RZ, RZ, R120 ;  /* 0x000000ffff037224 */ /* 0x000fe200078e0078 */
[----:B------:R-:W-:Y:S02]  /*19c0*/  ISETP.GT.OR P0, PT, R0, 0x5f, P0 ;  /* 0x0000005f0000780c */ /* 0x000fe40000704670 */
[----:B-1----:R-:W-:Y:S05]  /*19d0*/  @P1 IMAD.HI.U32 R4, R120, c[0x0][0x2bc], RZ ;  /* 0x0000af0078041a27 */ /* 0x002fea00078e00ff */
[----:B------:R-:W-:Y:S06]  /*19e0*/  @P1 SHF.R.U32.HI R3, RZ, c[0x0][0x2c0], R4 ;  /* 0x0000b000ff031a19 */ /* 0x000fec0000011604 */
[C---:B------:R-:W-:Y:S04]  /*19f0*/  @!P0 IADD3 R5, P1, R3.reuse, R140, RZ ;  /* 0x0000008c03058210 */ /* 0x040fe80007f3e0ff */
[----:B------:R-:W-:Y:S01]  /*1a00*/  @!P0 LEA.HI.X.SX32 R4, R3, R101, 0x1, P1 ;  /* 0x0000006503048211 */ /* 0x000fe200008f0eff */
[----:B------:R-:W-:Y:S01]  /*1a10*/  IMAD.MOV R3, RZ, RZ, -R3 ;  /* 0x000000ffff037224 */ /* 0x000fe200078e0a03 */
[----:B------:R-:W-:Y:S03]  /*1a20*/  @!P0 LEA R8, P1, R5, c[0x0][0x2a0], 0x2 ;  /* 0x0000a80005088a11 */ /* 0x000fe600078210ff */
[----:B------:R-:W-:Y:S01]  /*1a30*/  IMAD R120, R3, c[0x0][0x2b8], R120 ;  /* 0x0000ae0003787a24 */ /* 0x000fe200078e0278 */
[----:B------:R-:W-:Y:S03]  /*1a40*/  @!P0 LEA.HI.X R9, R5, c[0x0][0x2a4], R4, 0x2, P1 ;  /* 0x0000a90005098a11 */ /* 0x000fe600008f1404 */
[C---:B------:R-:W-:Y:S01]  /*1a50*/  IMAD.WIDE.U32 R4, R120.reuse, c[0x0][0x1e0], RZ ;  /* 0x0000780078047a25 */ /* 0x040fe200078e00ff */
[----:B------:R-:W-:Y:S01]  /*1a60*/  SHF.R.S32.HI R119, RZ, 0x1f, R120 ;  /* 0x0000001fff777819 */ /* 0x000fe20000011478 */
[----:B------:R-:W2:Y:S04]  /*1a70*/  @!P0 LDG.E R121, [R8.64] ;  /* 0x0000001208798981 */ /* 0x000ea8000c1e1900 */
[----:B------:R-:W-:Y:S01]  /*1a80*/  IMAD R3, R119, c[0x0][0x1e0], RZ ;  /* 0x0000780077037a24 */ /* 0x000fe200078e02ff */
[----:B------:R-:W-:Y:S03]  /*1a90*/  BAR.SYNC.DEFER_BLOCKING 0x0 ;  /* 0x0000000000007b1d */ /* 0x000fe60000010000 */
[----:B------:R-:W-:Y:S04]  /*1aa0*/  IMAD R3, R120, c[0x0][0x1e4], R3 ;  /* 0x0000790078037a24 */ /* 0x000fe800078e0203 */
[----:B------:R-:W-:Y:S01]  /*1ab0*/  IMAD.IADD R5, R5, 0x1, R3 ;  /* 0x0000000105057824 */ /* 0x000fe200078e0203 */
[----:B--2---:R-:W-:Y:S03]  /*1ac0*/  SHF.R.S32.HI R118, RZ, 0x1f, R121 ;  /* 0x0000001fff767819 */ /* 0x004fe60000011479 */
[C---:B------:R-:W-:Y:S04]  /*1ad0*/  IMAD.WIDE.U32 R4, R121.reuse, c[0x0][0x1f0], R4 ;  /* 0x00007c0079047a25 */ /* 0x040fe800078e0004 */
[----:B------:R-:W-:Y:S01]  /*1ae0*/  IMAD R146, R118, c[0x0][0x1f0], RZ ;  /* 0x00007c0076927a24 */ /* 0x000fe200078e02ff */
[----:B------:R-:W-:Y:S03]  /*1af0*/  IADD3 R3, P0, R132, R4, RZ ;  /* 0x0000000484037210 */ /* 0x000fe60007f1e0ff */
[----:B------:R-:W-:Y:S05]  /*1b00*/  IMAD R146, R121, c[0x0][0x1f4], R146 ;  /* 0x00007d0079927a24 */ /* 0x000fea00078e0292 */
[----:B------:R-:W-:Y:S02]  /*1b10*/  IADD3.X R146, R100, R5, R146, P0, !PT ;  /* 0x0000000564927210 */ /* 0x000fe400007fe492 */
[C---:B------:R-:W-:Y:S04]  /*1b20*/  LEA R147, P0, R3.reuse, c[0x0][0x1c8], 0x1 ;  /* 0x0000720003937a11 */ /* 0x040fe800078008ff */
[----:B------:R-:W-:Y:S01]  /*1b30*/  LEA.HI.X R146, R3, c[0x0][0x1cc], R146, 0x1, P0 ;  /* 0x0000730003927a11 */ /* 0x000fe200000f0c92 */
[----:B---3--:R-:W-:-:S05]  /*1b40*/  @!P3 BRA `(.L_x_321) ;  /* 0x00003af00000b947 */ /* 0x008fca0003800000 */
[C---:B------:R-:W-:Y:S01]  /*1b50*/  IMAD R38, R39.reuse, UR5, RZ ;  /* 0x0000000527267c24 */ /* 0x040fe2000f8e02ff */
[----:B------:R-:W-:Y:S01]  /*1b60*/  ISETP.NE.AND P0, PT, RZ, UR4, PT ;  /* 0x00000004ff007c0c */ /* 0x000fe2000bf05270 */
[C---:B------:R-:W-:Y:S01]  /*1b70*/  IMAD R9, R39.reuse, UR6, RZ ;  /* 0x0000000627097c24 */ /* 0x040fe2000f8e02ff */
[----:B------:R-:W-:Y:S01]  /*1b80*/  SHF.R.S32.HI R4, RZ, 0x1f, R39 ;  /* 0x0000001fff047819 */ /* 0x000fe20000011427 */
[C---:B------:R-:W-:Y:S02]  /*1b90*/  IMAD R3, R39.reuse, -0x60, R2 ;  /* 0xffffffa027037824 */ /* 0x040fe400078e0202 */
[----:B------:R-:W-:Y:S03]  /*1ba0*/  IMAD.WIDE.U32 R64, R39, UR20, RZ ;  /* 0x0000001427407c25 */ /* 0x000fe6000f8e00ff */
[----:B------:R-:W-:Y:S01]  /*1bb0*/  IMNMX R148, R3, 0x60, PT ;  /* 0x0000006003947817 */ /* 0x000fe20003800200 */
[C---:B------:R-:W-:Y:S02]  /*1bc0*/  IMAD R38, R4.reuse, UR20, R38 ;  /* 0x0000001404267c24 */ /* 0x040fe4000f8e0226 */
[----:B------:R-:W-:Y:S02]  /*1bd0*/  IMAD R9, R4, UR10, R9 ;  /* 0x0000000a04097c24 */ /* 0x000fe4000f8e0209 */
[----:B------:R-:W-:Y:S01]  /*1be0*/  IMAD.WIDE.U32 R44, R39, UR10, RZ ;  /* 0x0000000a272c7c25 */ /* 0x000fe2000f8e00ff */
        /* <DEDUP_REMOVED lines=31> */
.L_x_324:
[----:B------:R-:W-:Y:S05]  /*1de0*/  BSYNC B0 ;  /* 0x0000000000007941 */ /* 0x000fea0003800000 */
.L_x_323:
        /* <DEDUP_REMOVED lines=20> */
[----:B------:R-:W-:Y:S01]  /*1f30*/  IADD3 R4, P1, P0, R144, UR15, R64 ;  /* 0x0000000f90047c10 */ /* 0x000fe2000f83e040 */
[----:B------:R-:W-:Y:S01]  /*1f40*/  CS2R R32, SRZ ;  /* 0x0000000000207805 */ /* 0x000fe2000001ff00 */
[----:B------:R-:W-:Y:S01]  /*1f50*/  CS2R R56, SRZ ;  /* 0x0000000000387805 */ /* 0x000fe2000001ff00 */
[----:B------:R-:W-:Y:S01]  /*1f60*/  CS2R R28, SRZ ;  /* 0x00000000001c7805 */ /* 0x000fe2000001ff00 */
[----:B------:R-:W-:Y:S01]  /*1f70*/  IADD3.X R3, R109, UR14, R38, P1, P0 ;  /* 0x0000000e6d037c10 */ /* 0x000fe20008fe0426 */
[----:B------:R-:W-:Y:S01]  /*1f80*/  CS2R R52, SRZ ;  /* 0x0000000000347805 */ /* 0x000fe2000001ff00 */
[----:B------:R-:W-:Y:S04]  /*1f90*/  IADD3 R8, P1, P0, R142, UR16, R44 ;  /* 0x000000108e087c10 */ /* 0x000fe8000f83e02c */
[----:B------:R-:W-:Y:S02]  /*1fa0*/  IADD3.X R6, R108, UR9, R9, P1, P0 ;  /* 0x000000096c067c10 */ /* 0x000fe40008fe0409 */
        /* <DEDUP_REMOVED lines=12> */
.L_x_326:
[----:B------:R-:W-:Y:S05]  /*2070*/  BSYNC B0 ;  /* 0x0000000000007941 */ /* 0x000fea0003800000 */
.L_x_325:
[----:B------:R-:W-:Y:S01]  /*2080*/  ISETP.GE.AND P3, PT, R85, R148, PT ;  /* 0x000000945500720c */ /* 0x000fe20003f66270 */
[----:B-----5:R-:W-:Y:S01]  /*2090*/  IMAD.MOV.U32 R8, RZ, RZ, R28 ;  /* 0x000000ffff087224 */ /* 0x020fe200078e001c */
[----:B------:R-:W-:Y:S01]  /*20a0*/  MOV R4, R32 ;  /* 0x0000002000047202 */ /* 0x000fe20000000f00 */
[----:B------:R-:W-:Y:S01]  /*20b0*/  IMAD.MOV.U32 R6, RZ, RZ, R29 ;  /* 0x000000ffff067224 */ /* 0x000fe200078e001d */
[----:B------:R-:W-:Y:S01]  /*20c0*/  BSSY B0, `(.L_x_327) ;  /* 0x0000021000007945 */ /* 0x000fe20003800000 */
[----:B------:R-:W-:Y:S01]  /*20d0*/  IMAD.MOV.U32 R3, RZ, RZ, R33 ;  /* 0x000000ffff037224 */ /* 0x000fe200078e0021 */
[----:B------:R-:W-:Y:S01]  /*20e0*/  CS2R R24, SRZ ;  /* 0x0000000000187805 */ /* 0x000fe2000001ff00 */
[----:B------:R-:W-:Y:S01]  /*20f0*/  CS2R R26, SRZ ;  /* 0x00000000001a7805 */ /* 0x000fe2000001ff00 */
[----:B-1----:R-:W-:Y:S01]  /*2100*/  PRMT R10, R6, 0x5410, R8 ;  /* 0x00005410060a7816 */ /* 0x002fe20000000008 */
[----:B------:R-:W-:Y:S01]  /*2110*/  IMAD.MOV.U32 R8, RZ, RZ, R52 ;  /* 0x000000ffff087224 */ /* 0x000fe200078e0034 */
[----:B------:R-:W-:Y:S01]  /*2120*/  PRMT R11, R3, 0x5410, R4 ;  /* 0x00005410030b7816 */ /* 0x000fe20000000004 */
[----:B------:R-:W-:Y:S01]  /*2130*/  IMAD.MOV.U32 R4, RZ, RZ, R56 ;  /* 0x000000ffff047224 */ /* 0x000fe200078e0038 */
[----:B------:R-:W-:Y:S01]  /*2140*/  MOV R6, R53 ;  /* 0x0000003500067202 */ /* 0x000fe20000000f00 */
[----:B------:R-:W-:Y:S01]  /*2150*/  CS2R R46, SRZ ;  /* 0x00000000002e7805 */ /* 0x000fe2000001ff00 */
[----:B------:R-:W-:Y:S01]  /*2160*/  MOV R3, R57 ;  /* 0x0000003900037202 */ /* 0x000fe20000000f00 */
[----:B------:R-:W-:Y:S01]  /*2170*/  CS2R R48, SRZ ;  /* 0x0000000000307805 */ /* 0x000fe2000001ff00 */
[----:B------:R-:W-:Y:S02]  /*2180*/  PRMT R50, R6, 0x5410, R8 ;  /* 0x0000541006327816 */ /* 0x000fe40000000008 */
[----:B------:R-:W-:Y:S01]  /*2190*/  PRMT R51, R3, 0x5410, R4 ;  /* 0x0000541003337816 */ /* 0x000fe20000000004 */
[----:B------:R-:W-:-:S05]  /*21a0*/  @P3 BRA `(.L_x_328) ;  /* 0x0000012000003947 */ /* 0x000fca0003800000 */
[----:B------:R-:W-:Y:S01]  /*21b0*/  IADD3 R64, P1, P0, R144, UR13, R64 ;  /* 0x0000000d90407c10 */ /* 0x000fe2000f83e040 */
[----:B------:R-:W-:Y:S01]  /*21c0*/  CS2R R24, SRZ ;  /* 0x0000000000187805 */ /* 0x000fe2000001ff00 */
[----:B------:R-:W-:Y:S02]  /*21d0*/  CS2R R46, SRZ ;  /* 0x00000000002e7805 */ /* 0x000fe4000001ff00 */
[----:B------:R-:W-:Y:S02]  /*21e0*/  IADD3.X R38, R109, UR12, R38, P1, P0 ;  /* 0x0000000c6d267c10 */ /* 0x000fe40008fe0426 */
        /* <DEDUP_REMOVED lines=14> */
.L_x_328:
[----:B------:R-:W-:Y:S05]  /*22d0*/  BSYNC B0 ;  /* 0x0000000000007941 */ /* 0x000fea0003800000 */
.L_x_327:
        /* <DEDUP_REMOVED lines=28> */
[----:B------:R-:W-:Y:S01]  /*24a0*/  @!P0 IMAD.U32 R34, R38, 0x10000, RZ ;  /* 0x0001000026228824 */ /* 0x000fe200078e00ff */
[----:B------:R-:W-:Y:S02]  /*24b0*/  @!P0 PRMT R5, R5, 0x5410, R4 ;  /* 0x0000541005058816 */ /* 0x000fe40000000004 */
[----:B------:R-:W-:Y:S02]  /*24c0*/  @!P0 PRMT R42, R42, 0x5410, R6 ;  /* 0x000054102a2a8816 */ /* 0x000fe40000000006 */
        /* <DEDUP_REMOVED lines=10> */
[C---:B------:R-:W-:Y:S02]  /*2570*/  @!P0 FMUL.FTZ R63, R3.reuse, R34 ;  /* 0x00000022033f8220 */ /* 0x040fe40000410000 */
[C---:B------:R-:W-:Y:S02]  /*2580*/  @!P0 FMUL.FTZ R64, R6.reuse, R38 ;  /* 0x0000002606408220 */ /* 0x040fe40000410000 */
        /* <DEDUP_REMOVED lines=12> */
[----:B------:R-:W-:Y:S01]  /*2650*/  @!P0 FMUL.FTZ R65, R5, R35 ;  /* 0x0000002305418220 */ /* 0x000fe20000410000 */
[----:B------:R-:W-:Y:S01]  /*2660*/  @!P0 F2FP.BF16.PACK_AB R3, R3, R63 ;  /* 0x0000003f0303823e */ /* 0x000fe200000010ff */
        /* <DEDUP_REMOVED lines=15> */
.L_x_332:
[----:B------:R-:W-:Y:S05]  /*2760*/  BSYNC B0 ;  /* 0x0000000000007941 */ /* 0x000fea0003800000 */
.L_x_331:
        /* <DEDUP_REMOVED lines=26> */
[C---:B------:R-:W-:Y:S01]  /*2910*/  @!P0 FMUL.FTZ R41, R3.reuse, R31 ;  /* 0x0000001f03298220 */ /* 0x040fe20000410000 */
        /* <DEDUP_REMOVED lines=30> */
.L_x_330:
[----:B------:R-:W-:Y:S05]  /*2b00*/  BSYNC B1 ;  /* 0x0000000000017941 */ /* 0x000fea0003800000 */
.L_x_329:
        /* <DEDUP_REMOVED lines=60> */
.L_x_336:
[----:B------:R-:W-:Y:S05]  /*2ed0*/  BSYNC B0 ;  /* 0x0000000000007941 */ /* 0x000fea0003800000 */
.L_x_335:
        /* <DEDUP_REMOVED lines=57> */
.L_x_334:
[----:B------:R-:W-:Y:S05]  /*3270*/  BSYNC B1 ;  /* 0x0000000000017941 */ /* 0x000fea0003800000 */
.L_x_333:
        /* <DEDUP_REMOVED lines=59> */
.L_x_339:
[----:B------:R-:W-:Y:S05]  /*3630*/  BSYNC B0 ;  /* 0x0000000000007941 */ /* 0x000fea0003800000 */
.L_x_338:
[----:B------:R-:W-:Y:S11]  /*3640*/  ISETP.GE.AND P0, PT, R92, c[0x0][0x1d4], PT ;  /* 0x000075005c007a0c */ /* 0x000ff60003f06270 */
[----:B------:R-:W-:Y:S02]  /*3650*/  @!UPT UIADD3 URZ, URZ, URZ, URZ ;  /* 0x0000003f3f3ff290 */ /* 0x000fe4000fffe03f */
[----:B------:R-:W-:-:S05]  /*3660*/  @P0 BRA `(.L_x_337) ;  /* 0x000022f000000947 */ /* 0x000fca0003800000 */
[C---:B----4-:R-:W-:Y:S01]  /*3670*/  LEA R30, P0, R103.reuse, R147, 0x1 ;  /* 0x00000093671e7211 */ /* 0x050fe200078008ff */
[----:B-1----:R-:W1:Y:S03]  /*3680*/  LDS.128 R20, [R89+0xd100] ;  /* 0x00d1000059147984 */ /* 0x002e660000000c00 */
[----:B--2---:R-:W-:Y:S02]  /*3690*/  LEA.HI.X R31, R103, R146, R102, 0x1, P0 ;  /* 0x00000092671f7211 */ /* 0x004fe400000f0c66 */
        /* <DEDUP_REMOVED lines=52> */
.L_x_322:
[-C--:B------:R-:W-:Y:S01]  /*39e0*/  ISETP.GE.AND P1, PT, R88, R148.reuse, PT ;  /* 0x000000945800720c */ /* 0x080fe20003f26270 */
[----:B------:R-:W-:Y:S01]  /*39f0*/  CS2R R30, SRZ ;  /* 0x00000000001e7805 */ /* 0x000fe2000001ff00 */
[----:B------:R-:W-:Y:S01]  /*3a00*/  IADD3 R70, -R54, c[0x0][0x1d4], RZ ;  /* 0x0000750036467a10 */ /* 0x000fe20007ffe1ff */
        /* <DEDUP_REMOVED lines=8> */
[----:B------:R1:W2:Y:S01]  /*3a90*/  SHFL.IDX PT, R159, R146, RZ, 0x181f ;  /* 0x00181fff929f7589 */ /* 0x0002a200000e0000 */
[----:B------:R-:W-:Y:S05]  /*3aa0*/  BSSY B0, `(.L_x_340) ;  /* 0x00000c2000007945 */ /* 0x000fea0003800000 */
[----:B------:R-:W-:Y:S01]  /*3ab0*/  @!P1 IADD3 R4, P3, P0, R138, UR15, R64 ;  /* 0x0000000f8a049c10 */ /* 0x000fe2000f87e040 */
[----:B------:R1:W3:Y:S03]  /*3ac0*/  SHFL.IDX PT, R158, R147, RZ, 0x181f ;  /* 0x00181fff939e7589 */ /* 0x0002e600000e0000 */
[----:B------:R-:W-:Y:S02]  /*3ad0*/  @!P1 IADD3.X R3, R106, UR14, R38, P3, P0 ;  /* 0x0000000e6a039c10 */ /* 0x000fe40009fe0426 */
[----:B------:R-:W-:Y:S04]  /*3ae0*/  @!P1 IADD3 R6, P3, P0, R136, UR16, R44 ;  /* 0x0000001088069c10 */ /* 0x000fe8000f87e02c */
[--C-:B------:R-:W-:Y:S02]  /*3af0*/  @!P1 IADD3.X R5, R105, UR9, R9.reuse, P3, P0 ;  /* 0x0000000969059c10 */ /* 0x100fe40009fe0409 */
[-C--:B------:R-:W-:Y:S04]  /*3b00*/  ISETP.GE.AND P0, PT, R85, R148.reuse, PT ;  /* 0x000000945500720c */ /* 0x080fe80003f06270 */
[----:B------:R-:W-:Y:S11]  /*3b10*/  ISETP.GE.OR P0, PT, R16, c[0x0][0x27c], P0 ;  /* 0x00009f0010007a0c */ /* 0x000ff60000706670 */
[----:B------:R-:W-:Y:S02]  /*3b20*/  @!UPT UIADD3 URZ, URZ, URZ, URZ ;  /* 0x0000003f3f3ff290 */ /* 0x000fe4000fffe03f */
[----:B------:R-:W-:Y:S04]  /*3b30*/  @!P0 IADD3 R10, P4, P3, R138, UR13, R64 ;  /* 0x0000000d8a0a8c10 */ /* 0x000fe8000fb9e040 */
[----:B------:R-:W-:Y:S02]  /*3b40*/  @!P0 IADD3.X R8, R106, UR12, R38, P4, P3 ;  /* 0x0000000c6a088c10 */ /* 0x000fe4000a7e6426 */
[----:B------:R-:W-:Y:S04]  /*3b50*/  @!P0 IADD3 R20, P4, P3, R136, UR8, R44 ;  /* 0x0000000888148c10 */ /* 0x000fe8000fb9e02c */
[----:B------:R-:W-:Y:S02]  /*3b60*/  @!P0 IADD3.X R11, R105, UR7, R9, P4, P3 ;  /* 0x00000007690b8c10 */ /* 0x000fe4000a7e6409 */
        /* <DEDUP_REMOVED lines=10> */
[----:B------:R-:W-:Y:S03]  /*3c10*/  CS2R R20, SRZ ;  /* 0x0000000000147805 */ /* 0x000fe6000001ff00 */
[----:B------:R1:W3:Y:S01]  /*3c20*/  @!P0 LDG.E.128 R56, [R10.64] ;  /* 0x000000120a388981 */ /* 0x0002e2000c1e1d00 */
[----:B----4-:R-:W-:Y:S06]  /*3c30*/  CS2R R22, SRZ ;  /* 0x0000000000167805 */ /* 0x010fec000001ff00 */
[----:B------:R4:W3:Y:S01]  /*3c40*/  @!P0 LDG.E.128 R20, [R4.64] ;  /* 0x0000001204148981 */ /* 0x0008e2000c1e1d00 */
[----:B------:R-:W-:Y:S04]  /*3c50*/  ISETP.GE.AND P0, PT, R15, R148, PT ;  /* 0x000000940f00720c */ /* 0x000fe80003f06270 */
[----:B------:R-:W-:Y:S01]  /*3c60*/  ISETP.GE.OR P0, PT, R16, c[0x0][0x27c], P0 ;  /* 0x00009f0010007a0c */ /* 0x000fe20000706670 */
[----:B-1----:R-:W-:Y:S11]  /*3c70*/  CS2R R10, SRZ ;  /* 0x00000000000a7805 */ /* 0x002ff6000001ff00 */
[----:B------:R-:W-:Y:S01]  /*3c80*/  @!UPT UIADD3 URZ, URZ, URZ, URZ ;  /* 0x0000003f3f3ff290 */ /* 0x000fe2000fffe03f */
[----:B------:R-:W-:Y:S05]  /*3c90*/  @!P0 IADD3 R64, P1, R138, R64, RZ ;  /* 0x000000408a408210 */ /* 0x000fea0007f3e0ff */
[----:B------:R-:W-:Y:S01]  /*3ca0*/  @!P0 IMAD.X R38, R106, 0x1, R38, P1 ;  /* 0x000000016a268824 */ /* 0x000fe200008e0626 */
[C---:B----4-:R-:W-:Y:S04]  /*3cb0*/  @!P0 LEA R4, P1, R64.reuse, c[0x0][0x270], 0x1 ;  /* 0x00009c0040048a11 */ /* 0x050fe800078208ff */
[----:B------:R-:W-:Y:S02]  /*3cc0*/  @!P0 LEA.HI.X R5, R64, c[0x0][0x274], R38, 0x1, P1 ;  /* 0x00009d0040058a11 */ /* 0x000fe400008f0c26 */
[----:B------:R-:W-:Y:S05]  /*3cd0*/  @!P0 IADD3 R44, P1, R136, R44, RZ ;  /* 0x0000002c882c8210 */ /* 0x000fea0007f3e0ff */
[----:B------:R-:W-:Y:S01]  /*3ce0*/  @!P0 IMAD.X R9, R105, 0x1, R9, P1 ;  /* 0x0000000169098824 */ /* 0x000fe200008e0609 */
[C---:B------:R-:W-:Y:S04]  /*3cf0*/  @!P0 LEA R24, P1, R44.reuse, c[0x0][0x288], 0x1 ;  /* 0x0000a2002c188a11 */ /* 0x040fe800078208ff */
[----:B------:R-:W-:Y:S02]  /*3d00*/  @!P0 LEA.HI.X R25, R44, c[0x0][0x28c], R9, 0x1, P1 ;  /* 0x0000a3002c198a11 */ /* 0x000fe400008f0c09 */
[----:B------:R-:W-:Y:S01]  /*3d10*/  CS2R R8, SRZ ;  /* 0x0000000000087805 */ /* 0x000fe2000001ff00 */
[----:B------:R-:W-:Y:S02]  /*3d20*/  ISETP.GE.AND P1, PT, R16, c[0x0][0x27c], PT ;  /* 0x00009f0010007a0c */ /* 0x000fe40003f26270 */
[----:B------:R1:W5:Y:S07]  /*3d30*/  @!P0 LDG.E.128 R40, [R24.64] ;  /* 0x0000001218288981 */ /* 0x00036e000c1e1d00 */
[----:B------:R4:W5:Y:S01]  /*3d40*/  @!P0 LDG.E.128 R8, [R4.64] ;  /* 0x0000001204088981 */ /* 0x000962000c1e1d00 */
[----:B------:R-:W-:Y:S01]  /*3d50*/  ISETP.GE.OR P0, PT, R15, R148, P5 ;  /* 0x000000940f00720c */ /* 0x000fe20002f06670 */
[----:B--2---:R-:W-:Y:S02]  /*3d60*/  IMAD.MOV.U32 R6, RZ, RZ, R30 ;  /* 0x000000ffff067224 */ /* 0x004fe400078e001e */
[----:B----4-:R-:W-:Y:S02]  /*3d70*/  IMAD.MOV.U32 R5, RZ, RZ, R31 ;  /* 0x000000ffff057224 */ /* 0x010fe400078e001f */
[----:B------:R-:W-:Y:S02]  /*3d80*/  IMAD.MOV.U32 R4, RZ, RZ, R28 ;  /* 0x000000ffff047224 */ /* 0x000fe400078e001c */
[----:B------:R-:W-:Y:S01]  /*3d90*/  IMAD.MOV.U32 R3, RZ, RZ, R29 ;  /* 0x000000ffff037224 */ /* 0x000fe200078e001d */
[----:B------:R-:W-:Y:S01]  /*3da0*/  PRMT R35, R5, 0x5410, R6 ;  /* 0x0000541005237816 */ /* 0x000fe20000000006 */
[----:B---3--:R-:W-:Y:S02]  /*3db0*/  IMAD.MOV.U32 R6, RZ, RZ, R62 ;  /* 0x000000ffff067224 */ /* 0x008fe400078e003e */
[----:B------:R-:W-:Y:S01]  /*3dc0*/  IMAD.MOV.U32 R5, RZ, RZ, R63 ;  /* 0x000000ffff057224 */ /* 0x000fe200078e003f */
[----:B------:R-:W-:Y:S01]  /*3dd0*/  PRMT R34, R3, 0x5410, R4 ;  /* 0x0000541003227816 */ /* 0x000fe20000000004 */
[----:B------:R-:W-:Y:S02]  /*3de0*/  IMAD.MOV.U32 R4, RZ, RZ, R60 ;  /* 0x000000ffff047224 */ /* 0x000fe400078e003c */
[----:B------:R-:W-:Y:S01]  /*3df0*/  IMAD.MOV.U32 R3, RZ, RZ, R61 ;  /* 0x000000ffff037224 */ /* 0x000fe200078e003d */
[----:B------:R-:W-:Y:S04]  /*3e00*/  PRMT R71, R6, 0x5410, R5 ;  /* 0x0000541006477816 */ /* 0x000fe80000000005 */
[----:B------:R-:W-:Y:S01]  /*3e10*/  PRMT R72, R3, 0x5410, R4 ;  /* 0x0000541003487816 */ /* 0x000fe20000000004 */
[----:B------:R-:W-:Y:S02]  /*3e20*/  IMAD.MOV.U32 R6, RZ, RZ, R22 ;  /* 0x000000ffff067224 */ /* 0x000fe400078e0016 */
[----:B------:R-:W-:Y:S02]  /*3e30*/  IMAD.MOV.U32 R5, RZ, RZ, R23 ;  /* 0x000000ffff057224 */ /* 0x000fe400078e0017 */
[----:B------:R-:W-:Y:S02]  /*3e40*/  IMAD.MOV.U32 R4, RZ, RZ, R20 ;  /* 0x000000ffff047224 */ /* 0x000fe400078e0014 */
[----:B------:R-:W-:Y:S01]  /*3e50*/  IMAD.MOV.U32 R3, RZ, RZ, R21 ;  /* 0x000000ffff037224 */ /* 0x000fe200078e0015 */
[----:B------:R-:W-:Y:S01]  /*3e60*/  PRMT R33, R5, 0x5410, R6 ;  /* 0x0000541005217816 */ /* 0x000fe20000000006 */
[----:B------:R-:W-:Y:S02]  /*3e70*/  IMAD.MOV.U32 R6, RZ, RZ, R58 ;  /* 0x000000ffff067224 */ /* 0x000fe400078e003a */
[----:B------:R-:W-:Y:S01]  /*3e80*/  IMAD.MOV.U32 R5, RZ, RZ, R59 ;  /* 0x000000ffff057224 */ /* 0x000fe200078e003b */
[----:B------:R-:W-:Y:S01]  /*3e90*/  PRMT R32, R3, 0x5410, R4 ;  /* 0x0000541003207816 */ /* 0x000fe20000000004 */
[----:B------:R-:W-:Y:S02]  /*3ea0*/  IMAD.MOV.U32 R4, RZ, RZ, R56 ;  /* 0x000000ffff047224 */ /* 0x000fe400078e0038 */
[----:B------:R-:W-:Y:S01]  /*3eb0*/  IMAD.MOV.U32 R3, RZ, RZ, R57 ;  /* 0x000000ffff037224 */ /* 0x000fe200078e0039 */
[----:B------:R-:W-:Y:S04]  /*3ec0*/  PRMT R68, R6, 0x5410, R5 ;  /* 0x0000541006447816 */ /* 0x000fe80000000005 */
[----:B------:R-:W-:Y:S01]  /*3ed0*/  PRMT R69, R3, 0x5410, R4 ;  /* 0x0000541003457816 */ /* 0x000fe20000000004 */
[----:B------:R-:W-:-:S05]  /*3ee0*/  @P0 BRA `(.L_x_341) ;  /* 0x000007d000000947 */ /* 0x000fca0003800000 */
[----:B-1----:R-:W-:Y:S01]  /*3ef0*/  SEL R4, R54, R70, !P2 ;  /* 0x0000004636047207 */ /* 0x002fe20005000000 */
[----:B------:R-:W1:Y:S01]  /*3f00*/  LDS.128 R64, [R114+0x8100] ;  /* 0x0081000072407984 */ /* 0x000e620000000c00 */
[----:B-----5:R-:W-:Y:S01]  /*3f10*/  MOV R36, R40 ;  /* 0x0000002800247202 */ /* 0x020fe20000000f00 */
[----:B------:R-:W-:Y:S01]  /*3f20*/  IMAD.MOV.U32 R52, RZ, RZ, R43 ;  /* 0x000000ffff347224 */ /* 0x000fe200078e002b */
[----:B------:R-:W-:Y:S01]  /*3f30*/  SHF.R.S32.HI R3, RZ, 0x1f, R4 ;  /* 0x0000001fff037819 */ /* 0x000fe20000011404 */
[--C-:B------:R-:W-:Y:S01]  /*3f40*/  IMAD.MOV.U32 R44, RZ, RZ, R41.reuse ;  /* 0x000000ffff2c7224 */ /* 0x100fe200078e0029 */
[----:B------:R-:W-:Y:S01]  /*3f50*/  @!P1 SHF.R.U64 R40, R40, 0x10, R41 ;  /* 0x0000001028289819 */ /* 0x000fe20000001229 */
[----:B------:R-:W-:Y:S01]  /*3f60*/  IMAD.MOV.U32 R6, RZ, RZ, R11 ;  /* 0x000000ffff067224 */ /* 0x000fe200078e000b */
[----:B------:R-:W-:Y:S02]  /*3f70*/  LEA.HI R4, R3, R4, RZ, 0x4 ;  /* 0x0000000403047211 */ /* 0x000fe400078f20ff */
[----:B------:R-:W-:Y:S02]  /*3f80*/  @!P1 SHF.R.U64 R5, R8, 0x10, R9 ;  /* 0x0000001008059819 */ /* 0x000fe40000001209 */
[----:B------:R-:W-:Y:S02]  /*3f90*/  LEA.HI.SX32 R4, R4, R55, 0x1c ;  /* 0x0000003704047211 */ /* 0x000fe400078fe2ff */
[C---:B------:R-:W-:Y:S02]  /*3fa0*/  LEA R150, P0, R115.reuse, R158, 0x1 ;  /* 0x0000009e73967211 */ /* 0x040fe400078008ff */
[----:B------:R-:W-:Y:S01]  /*3fb0*/  SHF.R.S32.HI R3, RZ, 0x1f, R4 ;  /* 0x0000001fff037819 */ /* 0x000fe20000011404 */
[----:B------:R-:W-:Y:S01]  /*3fc0*/  IMAD.SHL.U32 R45, R4, 0x8, RZ ;  /* 0x00000008042d7824 */ /* 0x000fe200078e00ff */
[----:B------:R-:W-:Y:S02]  /*3fd0*/  LEA.HI.X R151, R115, R159, R111, 0x1, P0 ;  /* 0x0000009f73977211 */ /* 0x000fe400000f0c6f */
[----:B------:R-:W-:Y:S02]  /*3fe0*/  LEA.HI R3, R3, R4, RZ, 0x3 ;  /* 0x0000000403037211 */ /* 0x000fe400078f18ff */
[----:B------:R-:W-:Y:S02]  /*3ff0*/  LOP3.LUT R4, R91, 0x38, R45, 0xf8, !PT ;  /* 0x000000385b047812 */ /* 0x000fe400078ef82d */
[----:B------:R-:W-:Y:S02]  /*4000*/  SHF.R.S32.HI R3, RZ, 0x3, R3 ;  /* 0x00000003ff037819 */ /* 0x000fe40000011403 */
[----:B------:R-:W-:Y:S02]  /*4010*/  LOP3.LUT R4, R4, R90, RZ, 0x3c, !PT ;  /* 0x0000005a04047212 */ /* 0x000fe400078e3cff */
[----:B------:R-:W-:Y:S01]  /*4020*/  ISETP.GE.AND P0, PT, R45, c[0x0][0x1d4], PT ;  /* 0x000075002d007a0c */ /* 0x000fe20003f06270 */
[----:B------:R-:W-:Y:S01]  /*4030*/  IMAD R3, R3, 0x1800, R7 ;  /* 0x0000180003037824 */ /* 0x000fe200078e0207 */
[----:B------:R-:W-:Y:S02]  /*4040*/  @!P1 SHF.R.U32.HI R37, RZ, 0x10, R41 ;  /* 0x00000010ff259819 */ /* 0x000fe40000011629 */
[--C-:B------:R-:W-:Y:S01]  /*4050*/  @!P1 SHF.R.U32.HI R41, RZ, 0x10, R43.reuse ;  /* 0x00000010ff299819 */ /* 0x100fe2000001162b */
[----:B------:R-:W-:Y:S01]  /*4060*/  IMAD.IADD R3, R3, 0x1, R4 ;  /* 0x0000000103037824 */ /* 0x000fe200078e0204 */
[----:B------:R-:W-:Y:S01]  /*4070*/  @!P1 SHF.R.U64 R38, R42, 0x10, R43 ;  /* 0x000000102a269819 */ /* 0x000fe2000000122b */
[----:B------:R-:W-:Y:S01]  /*4080*/  IMAD.MOV.U32 R4, RZ, RZ, R8 ;  /* 0x000000ffff047224 */ /* 0x000fe200078e0008 */
[----:B------:R-:W-:Y:S01]  /*4090*/  @!P1 PRMT R52, R52, 0x5410, R41 ;  /* 0x0000541034349816 */ /* 0x000fe20000000029 */
[----:B------:R-:W-:Y:S01]  /*40a0*/  IMAD.SHL.U32 R24, R3, 0x2, RZ ;  /* 0x0000000203187824 */ /* 0x000fe200078e00ff */
[----:B------:R-:W-:Y:S01]  /*40b0*/  @!P1 PRMT R44, R44, 0x5410, R37 ;  /* 0x000054102c2c9816 */ /* 0x000fe20000000025 */
[----:B------:R-:W-:Y:S01]  /*40c0*/  IMAD.MOV.U32 R8, RZ, RZ, R10 ;  /* 0x000000ffff087224 */ /* 0x000fe200078e000a */
[----:B------:R-:W-:Y:S01]  /*40d0*/  @!P1 SHF.R.U64 R10, R10, 0x10, R11 ;  /* 0x000000100a0a9819 */ /* 0x000fe2000000120b */
[----:B------:R-:W-:Y:S01]  /*40e0*/  IMAD.MOV.U32 R3, RZ, RZ, R9 ;  /* 0x000000ffff037224 */ /* 0x000fe200078e0009 */
[C---:B-1----:R-:W-:Y:S01]  /*40f0*/  @!P1 LOP3.LUT R41, R64.reuse, 0xffff0000, RZ, 0xc0, !PT ;  /* 0xffff000040299812 */ /* 0x042fe200078ec0ff */
[----:B------:R-:W-:Y:S01]  /*4100*/  @!P0 IMAD.WIDE R158, R45, 0x2, R158 ;  /* 0x000000022d9e8825 */ /* 0x000fe200078e029e */
[----:B------:R-:W1:Y:S01]  /*4110*/  LDS.128 R24, [R24+0x8100] ;  /* 0x0081000018187984 */ /* 0x000e620000000c00 */
[----:B------:R-:W-:Y:S02]  /*4120*/  @!P1 SHF.L.U32 R37, R64, 0x10, RZ ;  /* 0x0000001040259819 */ /* 0x000fe400000006ff */
[C---:B------:R-:W-:Y:S01]  /*4130*/  @!P1 IMAD.U32 R47, R66.reuse, 0x10000, RZ ;  /* 0x00010000422f9824 */ /* 0x040fe200078e00ff */
[----:B------:R-:W-:Y:S01]  /*4140*/  @!P1 SHF.L.U32 R43, R65, 0x10, RZ ;  /* 0x00000010412b9819 */ /* 0x000fe200000006ff */
[----:B------:R-:W-:Y:S01]  /*4150*/  @!P1 IMAD.U32 R51, R67, 0x10000, RZ ;  /* 0x0001000043339824 */ /* 0x000fe200078e00ff */
[----:B------:R-:W-:Y:S02]  /*4160*/  @!P1 LOP3.LUT R45, R65, 0xffff0000, RZ, 0xc0, !PT ;  /* 0xffff0000412d9812 */ /* 0x000fe400078ec0ff */
[----:B------:R-:W-:Y:S02]  /*4170*/  @!P1 LOP3.LUT R49, R66, 0xffff0000, RZ, 0xc0, !PT ;  /* 0xffff000042319812 */ /* 0x000fe400078ec0ff */
[----:B------:R-:W-:Y:S02]  /*4180*/  @!P1 LOP3.LUT R53, R67, 0xffff0000, RZ, 0xc0, !PT ;  /* 0xffff000043359812 */ /* 0x000fe400078ec0ff */
[----:B------:R-:W-:Y:S02]  /*4190*/  @!P1 PRMT R8, R8, 0x5410, R10 ;  /* 0x0000541008089816 */ /* 0x000fe4000000000a */
[----:B------:R-:W-:Y:S02]  /*41a0*/  @!P1 PRMT R40, R36, 0x5410, R40 ;  /* 0x0000541024289816 */ /* 0x000fe40000000028 */
[----:B------:R-:W-:Y:S02]  /*41b0*/  @!P1 PRMT R4, R4, 0x5410, R5 ;  /* 0x0000541004049816 */ /* 0x000fe40000000005 */
[----:B------:R-:W-:Y:S01]  /*41c0*/  @!P1 SHF.R.U32.HI R9, RZ, 0x10, R9 ;  /* 0x00000010ff099819 */ /* 0x000fe20000011609 */
[C---:B------:R-:W-:Y:S01]  /*41d0*/  @!P1 IMAD.U32 R36, R40.reuse, 0x10000, RZ ;  /* 0x0001000028249824 */ /* 0x040fe200078e00ff */
[----:B------:R-:W-:Y:S02]  /*41e0*/  @!P1 LOP3.LUT R40, R40, 0xffff0000, RZ, 0xc0, !PT ;  /* 0xffff000028289812 */ /* 0x000fe400078ec0ff */
[----:B------:R-:W-:Y:S01]  /*41f0*/  @!P1 PRMT R5, R3, 0x5410, R9 ;  /* 0x0000541003059816 */ /* 0x000fe20000000009 */
[----:B------:R-:W-:Y:S01]  /*4200*/  @!P1 IMAD.U32 R9, R4, 0x10000, RZ ;  /* 0x0001000004099824 */ /* 0x000fe200078e00ff */
[----:B------:R-:W-:Y:S01]  /*4210*/  MOV R48, R42 ;  /* 0x0000002a00307202 */ /* 0x000fe20000000f00 */
[C---:B------:R-:W-:Y:S01]  /*4220*/  @!P1 IMAD.U32 R42, R44.reuse, 0x10000, RZ ;  /* 0x000100002c2a9824 */ /* 0x040fe200078e00ff */
[----:B------:R-:W-:Y:S02]  /*4230*/  @!P1 LOP3.LUT R44, R44, 0xffff0000, RZ, 0xc0, !PT ;  /* 0xffff00002c2c9812 */ /* 0x000fe400078ec0ff */
[----:B------:R-:W-:Y:S02]  /*4240*/  @!P1 PRMT R48, R48, 0x5410, R38 ;  /* 0x0000541030309816 */ /* 0x000fe40000000026 */
[C---:B------:R-:W-:Y:S02]  /*4250*/  @!P1 SHF.L.U32 R50, R52.reuse, 0x10, RZ ;  /* 0x0000001034329819 */ /* 0x040fe400000006ff */
[----:B------:R-:W-:Y:S01]  /*4260*/  @!P1 LOP3.LUT R52, R52, 0xffff0000, RZ, 0xc0, !PT ;  /* 0xffff000034349812 */ /* 0x000fe200078ec0ff */
[C---:B------:R-:W-:Y:S01]  /*4270*/  @!P1 IMAD.U32 R46, R48.reuse, 0x10000, RZ ;  /* 0x00010000302e9824 */ /* 0x040fe200078e00ff */
[----:B------:R-:W-:Y:S02]  /*4280*/  @!P1 LOP3.LUT R48, R48, 0xffff0000, RZ, 0xc0, !PT ;  /* 0xffff000030309812 */ /* 0x000fe400078ec0ff */
[----:B------:R-:W-:Y:S01]  /*4290*/  @!P1 SHF.R.U32.HI R11, RZ, 0x10, R11 ;  /* 0x00000010ff0b9819 */ /* 0x000fe2000001160b */
[C---:B-1----:R-:W-:Y:S01]  /*42a0*/  @!P1 IMAD.U32 R3, R24.reuse, 0x10000, RZ ;  /* 0x0001000018039824 */ /* 0x042fe200078e00ff */
[----:B------:R-:W-:Y:S02]  /*42b0*/  @!P1 LOP3.LUT R10, R24, 0xffff0000, RZ, 0xc0, !PT ;  /* 0xffff0000180a9812 */ /* 0x000fe400078ec0ff */
[----:B------:R-:W-:Y:S01]  /*42c0*/  @!P1 LOP3.LUT R38, R27, 0xffff0000, RZ, 0xc0, !PT ;  /* 0xffff00001b269812 */ /* 0x000fe200078ec0ff */
[C---:B------:R-:W-:Y:S01]  /*42d0*/  @!P1 FMUL.FTZ R149, R3.reuse, R36 ;  /* 0x0000002403959220 */ /* 0x040fe20000410000 */
[----:B------:R-:W-:Y:S01]  /*42e0*/  @!P1 PRMT R11, R6, 0x5410, R11 ;  /* 0x00005410060b9816 */ /* 0x000fe2000000000b */
[----:B------:R-:W-:Y:S01]  /*42f0*/  @!P1 FMUL.FTZ R152, R10, R40 ;  /* 0x000000280a989220 */ /* 0x000fe20000410000 */
[----:B------:R-:W-:Y:S01]  /*4300*/  @!P1 LOP3.LUT R6, R4, 0xffff0000, RZ, 0xc0, !PT ;  /* 0xffff000004069812 */ /* 0x000fe200078ec0ff */
[-C--:B------:R-:W-:Y:S02]  /*4310*/  @!P1 FMUL.FTZ R3, R3, R9.reuse ;  /* 0x0000000903039220 */ /* 0x080fe40000410000 */
[----:B------:R-:W-:Y:S01]  /*4320*/  @!P1 FFMA.FTZ R149, R37, R9, -R149 ;  /* 0x0000000925959223 */ /* 0x000fe20000010895 */
[----:B------:R-:W-:Y:S01]  /*4330*/  @!P1 LOP3.LUT R9, R5, 0xffff0000, RZ, 0xc0, !PT ;  /* 0xffff000005099812 */ /* 0x000fe200078ec0ff */
[-C--:B------:R-:W-:Y:S01]  /*4340*/  @!P1 FMUL.FTZ R4, R10, R6.reuse ;  /* 0x000000060a049220 */ /* 0x080fe20000410000 */
[----:B------:R-:W-:Y:S01]  /*4350*/  @!P1 LOP3.LUT R10, R25, 0xffff0000, RZ, 0xc0, !PT ;  /* 0xffff0000190a9812 */ /* 0x000fe200078ec0ff */
[----:B------:R-:W-:Y:S01]  /*4360*/  @!P1 FFMA.FTZ R152, R41, R6, -R152 ;  /* 0x0000000629989223 */ /* 0x000fe20000010898 */
[----:B------:R-:W-:Y:S01]  /*4370*/  @!P1 SHF.L.U32 R6, R5, 0x10, RZ ;  /* 0x0000001005069819 */ /* 0x000fe200000006ff */
[----:B------:R-:W-:Y:S01]  /*4380*/  @!P1 FFMA.FTZ R3, R36, R37, R3 ;  /* 0x0000002524039223 */ /* 0x000fe20000010003 */
[----:B------:R-:W-:Y:S01]  /*4390*/  @!P1 SHF.L.U32 R37, R26, 0x10, RZ ;  /* 0x000000101a259819 */ /* 0x000fe200000006ff */
[----:B------:R-:W-:Y:S01]  /*43a0*/  @!P1 IMAD.U32 R36, R25, 0x10000, RZ ;  /* 0x0001000019249824 */ /* 0x000fe200078e00ff */
[----:B------:R-:W-:Y:S01]  /*43b0*/  @!P1 F2FP.BF16.PACK_AB R149, R152, R149 ;  /* 0x000000959895923e */ /* 0x000fe200000010ff */
[----:B------:R-:W-:Y:S02]  /*43c0*/  @!P1 FMUL.FTZ R154, R10, R44 ;  /* 0x0000002c0a9a9220 */ /* 0x000fe40000410000 */
[C---:B------:R-:W-:Y:S01]  /*43d0*/  @!P1 FMUL.FTZ R153, R36.reuse, R42 ;  /* 0x0000002a24999220 */ /* 0x040fe20000410000 */
[----:B------:R-:W-:Y:S01]  /*43e0*/  @!P1 MOV R64, R149 ;  /* 0x0000009500409202 */ /* 0x000fe20000000f00 */
[-C--:B------:R-:W-:Y:S01]  /*43f0*/  @!P1 FMUL.FTZ R5, R36, R6.reuse ;  /* 0x0000000624059220 */ /* 0x080fe20000410000 */
[----:B------:R-:W-:Y:S01]  /*4400*/  @!P1 LOP3.LUT R36, R26, 0xffff0000, RZ, 0xc0, !PT ;  /* 0xffff00001a249812 */ /* 0x000fe200078ec0ff */
[----:B------:R-:W-:Y:S02]  /*4410*/  @!P1 FFMA.FTZ R153, R43, R6, -R153 ;  /* 0x000000062b999223 */ /* 0x000fe40000010899 */
[-C--:B------:R-:W-:Y:S01]  /*4420*/  @!P1 FMUL.FTZ R6, R10, R9.reuse ;  /* 0x000000090a069220 */ /* 0x080fe20000410000 */
[C---:B------:R-:W-:Y:S01]  /*4430*/  @!P1 LOP3.LUT R10, R8.reuse, 0xffff0000, RZ, 0xc0, !PT ;  /* 0xffff0000080a9812 */ /* 0x040fe200078ec0ff */
[----:B------:R-:W-:Y:S02]  /*4440*/  @!P1 FFMA.FTZ R154, R45, R9, -R154 ;  /* 0x000000092d9a9223 */ /* 0x000fe4000001089a */
[----:B------:R-:W-:Y:S02]  /*4450*/  @!P1 IMAD.U32 R9, R8, 0x10000, RZ ;  /* 0x0001000008099824 */ /* 0x000fe400078e00ff */
[C---:B------:R-:W-:Y:S01]  /*4460*/  @!P1 FMUL.FTZ R155, R37.reuse, R46 ;  /* 0x0000002e259b9220 */ /* 0x040fe20000410000 */
[----:B------:R-:W-:Y:S01]  /*4470*/  @!P1 F2FP.BF16.PACK_AB R153, R154, R153 ;  /* 0x000000999a99923e */ /* 0x000fe200000010ff */
[C---:B------:R-:W-:Y:S02]  /*4480*/  @!P1 FMUL.FTZ R156, R36.reuse, R48 ;  /* 0x00000030249c9220 */ /* 0x040fe40000410000 */
[-C--:B------:R-:W-:Y:S02]  /*4490*/  @!P1 FMUL.FTZ R8, R37, R9.reuse ;  /* 0x0000000925089220 */ /* 0x080fe40000410000 */
[----:B------:R-:W-:Y:S02]  /*44a0*/  @!P1 FFMA.FTZ R155, R47, R9, -R155 ;  /* 0x000000092f9b9223 */ /* 0x000fe4000001089b */
[-C--:B------:R-:W-:Y:S01]  /*44b0*/  @!P1 FMUL.FTZ R9, R36, R10.reuse ;  /* 0x0000000a24099220 */ /* 0x080fe20000410000 */
[----:B------:R-:W-:Y:S01]  /*44c0*/  @!P1 LOP3.LUT R36, R11, 0xffff0000, RZ, 0xc0, !PT ;  /* 0xffff00000b249812 */ /* 0x000fe200078ec0ff */
[----:B------:R-:W-:Y:S02]  /*44d0*/  @!P1 FFMA.FTZ R156, R49, R10, -R156 ;  /* 0x0000000a319c9223 */ /* 0x000fe4000001089c */
[----:B------:R-:W-:Y:S02]  /*44e0*/  @!P1 IMAD.U32 R10, R27, 0x10000, RZ ;  /* 0x000100001b0a9824 */ /* 0x000fe400078e00ff */
[----:B------:R-:W-:Y:S01]  /*44f0*/  @!P1 FFMA.FTZ R4, R40, R41, R4 ;  /* 0x0000002928049223 */ /* 0x000fe20000010004 */
[----:B------:R-:W-:Y:S01]  /*4500*/  @!P1 F2FP.BF16.PACK_AB R155, R156, R155 ;  /* 0x0000009b9c9b923e */ /* 0x000fe200000010ff */
[----:B------:R-:W-:Y:S02]  /*4510*/  @!P1 IMAD.U32 R37, R11, 0x10000, RZ ;  /* 0x000100000b259824 */ /* 0x000fe400078e00ff */
        /* <DEDUP_REMOVED lines=8> */
[-C--:B------:R-:W-:Y:S02]  /*45a0*/  @!P1 FFMA.FTZ R157, R53, R36.reuse, -R157 ;  /* 0x00000024359d9223 */ /* 0x080fe4000001089d */
        /* <DEDUP_REMOVED lines=17> */
.L_x_341:
[----:B-1----:R-:W-:Y:S05]  /*46c0*/  BSYNC B0 ;  /* 0x0000000000007941 */ /* 0x002fea0003800000 */
.L_x_340:
[----:B------:R1:W2:Y:S01]  /*46d0*/  SHFL.IDX PT, R65, R146, 0x1, 0x181f ;  /* 0x00381f0092417f89 */ /* 0x0002a200000e0000 */
[----:B------:R-:W-:Y:S01]  /*46e0*/  ISETP.GE.OR P0, PT, R88, R148, P5 ;  /* 0x000000945800720c */ /* 0x000fe20002f06670 */
[----:B------:R-:W-:Y:S02]  /*46f0*/  BSSY B0, `(.L_x_342) ;  /* 0x0000078000007945 */ /* 0x000fe40003800000 */
[----:B------:R1:W3:Y:S10]  /*4700*/  SHFL.IDX PT, R64, R147, 0x1, 0x181f ;  /* 0x00381f0093407f89 */ /* 0x0002f400000e0000 */
[----:B------:R-:W-:-:S05]  /*4710*/  @P0 BRA `(.L_x_343) ;  /* 0x0000075000000947 */ /* 0x000fca0003800000 */
[----:B------:R-:W-:Y:S01]  /*4720*/  SEL R4, R54, R70, !P2 ;  /* 0x0000004636047207 */ /* 0x000fe20005000000 */
[----:B------:R-:W4:Y:S01]  /*4730*/  LDS.128 R48, [R113+0x8100] ;  /* 0x0081000071307984 */ /* 0x000f220000000c00 */
[C---:B---3--:R-:W-:Y:S02]  /*4740*/  LEA R52, P0, R115.reuse, R64, 0x1 ;  /* 0x0000004073347211 */ /* 0x048fe400078008ff */
[----:B------:R-:W-:Y:S02]  /*4750*/  SHF.R.S32.HI R3, RZ, 0x1f, R4 ;  /* 0x0000001fff037819 */ /* 0x000fe40000011404 */
[----:B--2---:R-:W-:Y:S02]  /*4760*/  LEA.HI.X R53, R115, R65, R111, 0x1, P0 ;  /* 0x0000004173357211 */ /* 0x004fe400000f0c6f */
[----:B------:R-:W-:Y:S02]  /*4770*/  LEA.HI R4, R3, R4, RZ, 0x4 ;  /* 0x0000000403047211 */ /* 0x000fe400078f20ff */
[--C-:B------:R-:W-:Y:S02]  /*4780*/  @!P1 SHF.R.U64 R6, R30, 0x10, R31.reuse ;  /* 0x000000101e069819 */ /* 0x100fe4000000121f */
[----:B------:R-:W-:Y:S02]  /*4790*/  LEA.HI.SX32 R4, R4, R55, 0x1c ;  /* 0x0000003704047211 */ /* 0x000fe400078fe2ff */
[----:B------:R-:W-:Y:S02]  /*47a0*/  @!P1 SHF.R.U32.HI R5, RZ, 0x10, R31 ;  /* 0x00000010ff059819 */ /* 0x000fe4000001161f */
[----:B------:R-:W-:Y:S01]  /*47b0*/  SHF.R.S32.HI R3, RZ, 0x1f, R4 ;  /* 0x0000001fff037819 */ /* 0x000fe20000011404 */
[----:B-----5:R-:W-:Y:S01]  /*47c0*/  IMAD.SHL.U32 R10, R4, 0x8, RZ ;  /* 0x00000008040a7824 */ /* 0x020fe200078e00ff */
[----:B------:R-:W-:Y:S02]  /*47d0*/  @!P1 PRMT R9, R35, 0x5410, R5 ;  /* 0x0000541023099816 */ /* 0x000fe40000000005 */
[----:B------:R-:W-:Y:S02]  /*47e0*/  LEA.HI R3, R3, R4, RZ, 0x3 ;  /* 0x0000000403037211 */ /* 0x000fe400078f18ff */
[----:B------:R-:W-:Y:S02]  /*47f0*/  LOP3.LUT R4, R87, 0x38, R10, 0xf8, !PT ;  /* 0x0000003857047812 */ /* 0x000fe400078ef80a */
[----:B------:R-:W-:Y:S02]  /*4800*/  SHF.R.S32.HI R3, RZ, 0x3, R3 ;  /* 0x00000003ff037819 */ /* 0x000fe40000011403 */
[----:B------:R-:W-:Y:S02]  /*4810*/  LOP3.LUT R4, R4, R86, RZ, 0x3c, !PT ;  /* 0x0000005604047212 */ /* 0x000fe400078e3cff */
[----:B------:R-:W-:Y:S01]  /*4820*/  ISETP.GE.AND P0, PT, R10, c[0x0][0x1d4], PT ;  /* 0x000075000a007a0c */ /* 0x000fe20003f06270 */
[----:B------:R-:W-:Y:S01]  /*4830*/  IMAD R3, R3, 0x1800, R12 ;  /* 0x0000180003037824 */ /* 0x000fe200078e020c */
[--C-:B------:R-:W-:Y:S02]  /*4840*/  @!P1 SHF.R.U64 R8, R60, 0x10, R61.reuse ;  /* 0x000000103c089819 */ /* 0x100fe4000000123d */
[----:B------:R-:W-:Y:S01]  /*4850*/  @!P1 SHF.R.U32.HI R60, RZ, 0x10, R61 ;  /* 0x00000010ff3c9819 */ /* 0x000fe2000001163d */
[----:B------:R-:W-:Y:S01]  /*4860*/  IMAD.IADD R3, R3, 0x1, R4 ;  /* 0x0000000103037824 */ /* 0x000fe200078e0204 */
[--C-:B------:R-:W-:Y:S02]  /*4870*/  @!P1 SHF.R.U32.HI R4, RZ, 0x10, R29.reuse ;  /* 0x00000010ff049819 */ /* 0x100fe4000001161d */
[----:B------:R-:W-:Y:S01]  /*4880*/  @!P1 PRMT R30, R72, 0x5432, R8 ;  /* 0x00005432481e9816 */ /* 0x000fe20000000008 */
[----:B------:R-:W-:Y:S01]  /*4890*/  IMAD.SHL.U32 R24, R3, 0x2, RZ ;  /* 0x0000000203187824 */ /* 0x000fe200078e00ff */
[----:B------:R-:W-:Y:S02]  /*48a0*/  @!P1 SHF.R.U64 R3, R28, 0x10, R29 ;  /* 0x000000101c039819 */ /* 0x000fe4000000121d */
[----:B------:R-:W-:Y:S01]  /*48b0*/  @!P1 SHF.L.U32 R11, R30, 0x10, RZ ;  /* 0x000000101e0b9819 */ /* 0x000fe200000006ff */
[----:B------:R-:W-:Y:S01]  /*48c0*/  @!P0 IMAD.WIDE R64, R10, 0x2, R64 ;  /* 0x000000020a408825 */ /* 0x000fe200078e0240 */
[----:B----4-:R-:W-:Y:S01]  /*48d0*/  @!P1 LOP3.LUT R37, R49, 0xffff0000, RZ, 0xc0, !PT ;  /* 0xffff000031259812 */ /* 0x010fe200078ec0ff */
[----:B------:R-:W2:Y:S01]  /*48e0*/  LDS.128 R24, [R24+0x8100] ;  /* 0x0081000018187984 */ /* 0x000ea20000000c00 */
[C---:B------:R-:W-:Y:S01]  /*48f0*/  @!P1 LOP3.LUT R31, R48.reuse, 0xffff0000, RZ, 0xc0, !PT ;  /* 0xffff0000301f9812 */ /* 0x040fe200078ec0ff */
[----:B------:R-:W-:Y:S01]  /*4900*/  @!P1 IMAD.U32 R29, R48, 0x10000, RZ ;  /* 0x00010000301d9824 */ /* 0x000fe200078e00ff */
[C---:B------:R-:W-:Y:S01]  /*4910*/  @!P1 LOP3.LUT R46, R51.reuse, 0xffff0000, RZ, 0xc0, !PT ;  /* 0xffff0000332e9812 */ /* 0x040fe200078ec0ff */
[----:B------:R-:W-:Y:S01]  /*4920*/  @!P1 IMAD.U32 R44, R51, 0x10000, RZ ;  /* 0x00010000332c9824 */ /* 0x000fe200078e00ff */
[C---:B------:R-:W-:Y:S01]  /*4930*/  @!P1 LOP3.LUT R42, R50.reuse, 0xffff0000, RZ, 0xc0, !PT ;  /* 0xffff0000322a9812 */ /* 0x040fe200078ec0ff */
[----:B------:R-:W-:Y:S01]  /*4940*/  @!P1 IMAD.U32 R40, R50, 0x10000, RZ ;  /* 0x0001000032289824 */ /* 0x000fe200078e00ff */
[----:B------:R-:W-:Y:S02]  /*4950*/  @!P1 PRMT R8, R34, 0x5432, R3 ;  /* 0x0000543222089816 */ /* 0x000fe40000000003 */
[----:B------:R-:W-:Y:S01]  /*4960*/  @!P1 PRMT R28, R35, 0x5432, R6 ;  /* 0x00005432231c9816 */ /* 0x000fe20000000006 */
[----:B------:R-:W-:Y:S01]  /*4970*/  @!P1 IMAD.U32 R35, R49, 0x10000, RZ ;  /* 0x0001000031239824 */ /* 0x000fe200078e00ff */
[----:B------:R-:W-:Y:S01]  /*4980*/  @!P1 PRMT R72, R72, 0x5410, R60 ;  /* 0x0000541048489816 */ /* 0x000fe2000000003c */
[----:B------:R-:W-:Y:S01]  /*4990*/  @!P1 IMAD.U32 R5, R8, 0x10000, RZ ;  /* 0x0001000008059824 */ /* 0x000fe200078e00ff */
[----:B------:R-:W-:Y:S02]  /*49a0*/  @!P1 PRMT R4, R34, 0x5410, R4 ;  /* 0x0000541022049816 */ /* 0x000fe40000000004 */
[C---:B------:R-:W-:Y:S01]  /*49b0*/  @!P1 LOP3.LUT R36, R72.reuse, 0xffff0000, RZ, 0xc0, !PT ;  /* 0xffff000048249812 */ /* 0x040fe200078ec0ff */
[----:B------:R-:W-:Y:S01]  /*49c0*/  @!P1 IMAD.U32 R34, R72, 0x10000, RZ ;  /* 0x0001000048229824 */ /* 0x000fe200078e00ff */
[----:B------:R-:W-:Y:S01]  /*49d0*/  @!P1 LOP3.LUT R30, R30, 0xffff0000, RZ, 0xc0, !PT ;  /* 0xffff00001e1e9812 */ /* 0x000fe200078ec0ff */
[C---:B------:R-:W-:Y:S01]  /*49e0*/  @!P1 IMAD.U32 R6, R4.reuse, 0x10000, RZ ;  /* 0x0001000004069824 */ /* 0x040fe200078e00ff */
[----:B------:R-:W-:Y:S02]  /*49f0*/  @!P1 LOP3.LUT R4, R4, 0xffff0000, RZ, 0xc0, !PT ;  /* 0xffff000004049812 */ /* 0x000fe400078ec0ff */
[----:B------:R-:W-:Y:S02]  /*4a00*/  @!P1 LOP3.LUT R8, R8, 0xffff0000, RZ, 0xc0, !PT ;  /* 0xffff000008089812 */ /* 0x000fe400078ec0ff */
[--C-:B------:R-:W-:Y:S02]  /*4a10*/  @!P1 SHF.R.U64 R62, R62, 0x10, R63.reuse ;  /* 0x000000103e3e9819 */ /* 0x100fe4000000123f */
[----:B------:R-:W-:Y:S04]  /*4a20*/  @!P1 SHF.R.U32.HI R45, RZ, 0x10, R63 ;  /* 0x00000010ff2d9819 */ /* 0x000fe8000001163f */
[C---:B------:R-:W-:Y:S02]  /*4a30*/  @!P1 PRMT R45, R71.reuse, 0x5432, R45 ;  /* 0x00005432472d9816 */ /* 0x040fe4000000002d */
[----:B------:R-:W-:Y:S02]  /*4a40*/  @!P1 PRMT R71, R71, 0x5410, R62 ;  /* 0x0000541047479816 */ /* 0x000fe4000000003e */
[C---:B------:R-:W-:Y:S02]  /*4a50*/  @!P1 SHF.L.U32 R43, R45.reuse, 0x10, RZ ;  /* 0x000000102d2b9819 */ /* 0x040fe400000006ff */
[----:B------:R-:W-:Y:S02]  /*4a60*/  @!P1 LOP3.LUT R45, R45, 0xffff0000, RZ, 0xc0, !PT ;  /* 0xffff00002d2d9812 */ /* 0x000fe400078ec0ff */
[C---:B------:R-:W-:Y:S02]  /*4a70*/  @!P1 SHF.L.U32 R38, R71.reuse, 0x10, RZ ;  /* 0x0000001047269819 */ /* 0x040fe400000006ff */
[----:B------:R-:W-:Y:S01]  /*4a80*/  @!P1 LOP3.LUT R41, R71, 0xffff0000, RZ, 0xc0, !PT ;  /* 0xffff000047299812 */ /* 0x000fe200078ec0ff */
[----:B--2---:R-:W-:Y:S01]  /*4a90*/  @!P1 IMAD.U32 R3, R24, 0x10000, RZ ;  /* 0x0001000018039824 */ /* 0x004fe200078e00ff */
[----:B------:R-:W-:Y:S03]  /*4aa0*/  @!P1 SHF.L.U32 R10, R25, 0x10, RZ ;  /* 0x00000010190a9819 */ /* 0x000fe600000006ff */
[C---:B------:R-:W-:Y:S02]  /*4ab0*/  @!P1 FMUL.FTZ R47, R3.reuse, R11 ;  /* 0x0000000b032f9220 */ /* 0x040fe40000410000 */
[C---:B------:R-:W-:Y:S02]  /*4ac0*/  @!P1 FMUL.FTZ R60, R10.reuse, R34 ;  /* 0x000000220a3c9220 */ /* 0x040fe40000410000 */
        /* <DEDUP_REMOVED lines=16> */
[----:B------:R-:W-:Y:S02]  /*4bd0*/  @!P1 FFMA.FTZ R62, R31, R8, -R62 ;  /* 0x000000081f3e9223 */ /* 0x000fe4000001083e */
[C---:B------:R-:W-:Y:S01]  /*4be0*/  @!P1 IMAD.U32 R8, R9.reuse, 0x10000, RZ ;  /* 0x0001000009089824 */ /* 0x040fe200078e00ff */
[----:B------:R-:W-:Y:S01]  /*4bf0*/  @!P1 MOV R49, R60 ;  /* 0x0000003c00319202 */ /* 0x000fe20000000f00 */
[----:B------:R-:W-:Y:S01]  /*4c00*/  @!P1 FMUL.FTZ R63, R10, R43 ;  /* 0x0000002b0a3f9220 */ /* 0x000fe20000410000 */
[----:B------:R-:W-:Y:S01]  /*4c10*/  @!P1 LOP3.LUT R9, R9, 0xffff0000, RZ, 0xc0, !PT ;  /* 0xffff000009099812 */ /* 0x000fe200078ec0ff */
[C---:B------:R-:W-:Y:S01]  /*4c20*/  @!P1 FMUL.FTZ R66, R11.reuse, R45 ;  /* 0x0000002d0b429220 */ /* 0x040fe20000410000 */
[----:B------:R-:W-:Y:S01]  /*4c30*/  @!P1 F2FP.BF16.PACK_AB R47, R62, R47 ;  /* 0x0000002f3e2f923e */ /* 0x000fe200000010ff */
[-C--:B------:R-:W-:Y:S02]  /*4c40*/  @!P1 FMUL.FTZ R10, R10, R8.reuse ;  /* 0x000000080a0a9220 */ /* 0x080fe40000410000 */
[----:B------:R-:W-:Y:S02]  /*4c50*/  @!P1 FFMA.FTZ R63, R44, R8, -R63 ;  /* 0x000000082c3f9223 */ /* 0x000fe4000001083f */
[----:B------:R-:W-:Y:S02]  /*4c60*/  @!P1 IMAD.U32 R8, R26, 0x10000, RZ ;  /* 0x000100001a089824 */ /* 0x000fe400078e00ff */
[-C--:B------:R-:W-:Y:S02]  /*4c70*/  @!P1 FMUL.FTZ R11, R11, R9.reuse ;  /* 0x000000090b0b9220 */ /* 0x080fe40000410000 */
[----:B------:R-:W-:Y:S02]  /*4c80*/  @!P1 FFMA.FTZ R66, R46, R9, -R66 ;  /* 0x000000092e429223 */ /* 0x000fe40000010842 */
[C---:B------:R-:W-:Y:S01]  /*4c90*/  @!P1 IMAD.U32 R9, R28.reuse, 0x10000, RZ ;  /* 0x000100001c099824 */ /* 0x040fe200078e00ff */
[----:B------:R-:W-:Y:S01]  /*4ca0*/  @!P1 LOP3.LUT R28, R28, 0xffff0000, RZ, 0xc0, !PT ;  /* 0xffff00001c1c9812 */ /* 0x000fe200078ec0ff */
[----:B------:R-:W-:Y:S01]  /*4cb0*/  @!P1 FMUL.FTZ R71, R8, R38 ;  /* 0x0000002608479220 */ /* 0x000fe20000410000 */
[----:B------:R-:W-:Y:S01]  /*4cc0*/  @!P1 F2FP.BF16.PACK_AB R63, R66, R63 ;  /* 0x0000003f423f923e */ /* 0x000fe200000010ff */
[C---:B------:R-:W-:Y:S02]  /*4cd0*/  @!P1 FMUL.FTZ R67, R29.reuse, R41 ;  /* 0x000000291d439220 */ /* 0x040fe40000410000 */
        /* <DEDUP_REMOVED lines=25> */
.L_x_343:
[----:B------:R-:W-:Y:S05]  /*4e70*/  BSYNC B0 ;  /* 0x0000000000007941 */ /* 0x000fea0003800000 */
.L_x_342:
[----:B-----5:R4:W1:Y:S01]  /*4e80*/  SHFL.IDX PT, R43, R146, 0x2, 0x181f ;  /* 0x00581f00922b7f89 */ /* 0x02086200000e0000 */
[----:B------:R-:W-:Y:S03]  /*4e90*/  ISETP.GE.OR P0, PT, R85, R148, P5 ;  /* 0x000000945500720c */ /* 0x000fe60002f06670 */
[----:B------:R4:W3:Y:S10]  /*4ea0*/  SHFL.IDX PT, R42, R147, 0x2, 0x181f ;  /* 0x00581f00932a7f89 */ /* 0x0008f400000e0000 */
[----:B------:R-:W-:-:S05]  /*4eb0*/  @P0 BRA `(.L_x_337) ;  /* 0x00000aa000000947 */ /* 0x000fca0003800000 */
[----:B------:R-:W-:Y:S01]  /*4ec0*/  SEL R70, R54, R70, !P2 ;  /* 0x0000004636467207 */ /* 0x000fe20005000000 */
[----:B------:R-:W5:Y:S01]  /*4ed0*/  LDS.128 R44, [R112+0x8100] ;  /* 0x00810000702c7984 */ /* 0x000f620000000c00 */
[----:B------:R-:W-:Y:S02]  /*4ee0*/  @!P1 SHF.R.U64 R8, R56, 0x10, R57 ;  /* 0x0000001038089819 */ /* 0x000fe40000001239 */
[----:B------:R-:W-:Y:S02]  /*4ef0*/  SHF.R.S32.HI R3, RZ, 0x1f, R70 ;  /* 0x0000001fff037819 */ /* 0x000fe40000011446 */
[----:B--23--:R-:W-:Y:S02]  /*4f00*/  LEA R48, P0, R115, R42, 0x1 ;  /* 0x0000002a73307211 */ /* 0x00cfe400078008ff */
[----:B------:R-:W-:Y:S02]  /*4f10*/  LEA.HI R3, R3, R70, RZ, 0x4 ;  /* 0x0000004603037211 */ /* 0x000fe400078f20ff */
[----:B-1----:R-:W-:Y:S02]  /*4f20*/  LEA.HI.X R49, R115, R43, R111, 0x1, P0 ;  /* 0x0000002b73317211 */ /* 0x002fe400000f0c6f */
[----:B------:R-:W-:Y:S02]  /*4f30*/  LEA.HI.SX32 R4, R3, R55, 0x1c ;  /* 0x0000003703047211 */ /* 0x000fe400078fe2ff */
[--C-:B------:R-:W-:Y:S02]  /*4f40*/  @!P1 SHF.R.U64 R6, R22, 0x10, R23.reuse ;  /* 0x0000001016069819 */ /* 0x100fe40000001217 */
[----:B------:R-:W-:Y:S01]  /*4f50*/  SHF.R.S32.HI R3, RZ, 0x1f, R4 ;  /* 0x0000001fff037819 */ /* 0x000fe20000011404 */
[----:B------:R-:W-:Y:S01]  /*4f60*/  IMAD.SHL.U32 R41, R4, 0x8, RZ ;  /* 0x0000000804297824 */ /* 0x000fe200078e00ff */
[----:B------:R-:W-:Y:S02]  /*4f70*/  @!P1 SHF.R.U32.HI R5, RZ, 0x10, R23 ;  /* 0x00000010ff059819 */ /* 0x000fe40000011617 */
[----:B------:R-:W-:Y:S02]  /*4f80*/  LEA.HI R3, R3, R4, RZ, 0x3 ;  /* 0x0000000403037211 */ /* 0x000fe400078f18ff */
[----:B------:R-:W-:Y:S02]  /*4f90*/  LOP3.LUT R4, R84, 0x38, R41, 0xf8, !PT ;  /* 0x0000003854047812 */ /* 0x000fe400078ef829 */
[----:B------:R-:W-:Y:S02]  /*4fa0*/  SHF.R.S32.HI R3, RZ, 0x3, R3 ;  /* 0x00000003ff037819 */ /* 0x000fe40000011403 */
[----:B------:R-:W-:Y:S02]  /*4fb0*/  LOP3.LUT R4, R4, R97, RZ, 0x3c, !PT ;  /* 0x0000006104047212 */ /* 0x000fe400078e3cff */
[----:B------:R-:W-:Y:S01]  /*4fc0*/  @!P1 PRMT R9, R33, 0x5410, R5 ;  /* 0x0000541021099816 */ /* 0x000fe20000000005 */
[----:B------:R-:W-:Y:S01]  /*4fd0*/  IMAD R3, R3, 0x1800, R13 ;  /* 0x0000180003037824 */ /* 0x000fe200078e020d */
[----:B------:R-:W-:Y:S02]  /*4fe0*/  @!P1 SHF.R.U32.HI R56, RZ, 0x10, R57 ;  /* 0x00000010ff389819 */ /* 0x000fe40000011639 */
[----:B------:R-:W-:Y:S01]  /*4ff0*/  @!P1 SHF.R.U32.HI R38, RZ, 0x10, R59 ;  /* 0x00000010ff269819 */ /* 0x000fe2000001163b */
[----:B------:R-:W-:Y:S01]  /*5000*/  IMAD.IADD R3, R3, 0x1, R4 ;  /* 0x0000000103037824 */ /* 0x000fe200078e0204 */
[----:B------:R-:W-:Y:S02]  /*5010*/  @!P1 SHF.R.U32.HI R4, RZ, 0x10, R21 ;  /* 0x00000010ff049819 */ /* 0x000fe40000011615 */
[----:B------:R-:W-:Y:S01]  /*5020*/  @!P1 SHF.R.U64 R58, R58, 0x10, R59 ;  /* 0x000000103a3a9819 */ /* 0x000fe2000000123b */
[----:B------:R-:W-:Y:S01]  /*5030*/  IMAD.SHL.U32 R24, R3, 0x2, RZ ;  /* 0x0000000203187824 */ /* 0x000fe200078e00ff */
[----:B------:R-:W-:Y:S02]  /*5040*/  @!P1 SHF.R.U64 R3, R20, 0x10, R21 ;  /* 0x0000001014039819 */ /* 0x000fe40000001215 */
[----:B------:R-:W-:Y:S01]  /*5050*/  @!P1 PRMT R20, R33, 0x5432, R6 ;  /* 0x0000543221149816 */ /* 0x000fe20000000006 */
[C---:B-----5:R-:W-:Y:S01]  /*5060*/  @!P1 IMAD.U32 R21, R44.reuse, 0x10000, RZ ;  /* 0x000100002c159824 */ /* 0x060fe200078e00ff */
[----:B------:R-:W-:Y:S01]  /*5070*/  @!P1 SHF.L.U32 R29, R45, 0x10, RZ ;  /* 0x000000102d1d9819 */ /* 0x000fe200000006ff */
[----:B------:R-:W-:Y:S01]  /*5080*/  @!P1 IMAD.U32 R37, R47, 0x10000, RZ ;  /* 0x000100002f259824 */ /* 0x000fe200078e00ff */
[----:B------:R-:W1:Y:S01]  /*5090*/  LDS.128 R24, [R24+0x8100] ;  /* 0x0081000018187984 */ /* 0x000e620000000c00 */
[----:B------:R-:W-:Y:S02]  /*50a0*/  @!P1 LOP3.LUT R31, R45, 0xffff0000, RZ, 0xc0, !PT ;  /* 0xffff00002d1f9812 */ /* 0x000fe400078ec0ff */
[----:B------:R-:W-:Y:S02]  /*50b0*/  @!P1 LOP3.LUT R23, R44, 0xffff0000, RZ, 0xc0, !PT ;  /* 0xffff00002c179812 */ /* 0x000fe400078ec0ff */
[----:B------:R-:W-:Y:S02]  /*50c0*/  @!P1 LOP3.LUT R40, R47, 0xffff0000, RZ, 0xc0, !PT ;  /* 0xffff00002f289812 */ /* 0x000fe400078ec0ff */
[C---:B------:R-:W-:Y:S02]  /*50d0*/  @!P1 SHF.L.U32 R33, R46.reuse, 0x10, RZ ;  /* 0x000000102e219819 */ /* 0x040fe400000006ff */
[----:B------:R-:W-:Y:S02]  /*50e0*/  @!P1 LOP3.LUT R35, R46, 0xffff0000, RZ, 0xc0, !PT ;  /* 0xffff00002e239812 */ /* 0x000fe400078ec0ff */
[----:B------:R-:W-:Y:S02]  /*50f0*/  @!P1 PRMT R4, R32, 0x5410, R4 ;  /* 0x0000541020049816 */ /* 0x000fe40000000004 */
[C---:B------:R-:W-:Y:S02]  /*5100*/  @!P1 PRMT R22, R69.reuse, 0x5432, R8 ;  /* 0x0000543245169816 */ /* 0x040fe40000000008 */
[----:B------:R-:W-:Y:S01]  /*5110*/  @!P1 PRMT R69, R69, 0x5410, R56 ;  /* 0x0000541045459816 */ /* 0x000fe20000000038 */
[C---:B------:R-:W-:Y:S01]  /*5120*/  @!P1 IMAD.U32 R6, R4.reuse, 0x10000, RZ ;  /* 0x0001000004069824 */ /* 0x040fe200078e00ff */
[----:B------:R-:W-:Y:S01]  /*5130*/  @!P1 LOP3.LUT R4, R4, 0xffff0000, RZ, 0xc0, !PT ;  /* 0xffff000004049812 */ /* 0x000fe200078ec0ff */
[----:B------:R-:W-:Y:S01]  /*5140*/  @!P1 IMAD.U32 R11, R22, 0x10000, RZ ;  /* 0x00010000160b9824 */ /* 0x000fe200078e00ff */
[----:B------:R-:W-:Y:S01]  /*5150*/  @!P1 PRMT R8, R32, 0x5432, R3 ;  /* 0x0000543220089816 */ /* 0x000fe20000000003 */
[C---:B------:R-:W-:Y:S01]  /*5160*/  @!P1 IMAD.U32 R28, R69.reuse, 0x10000, RZ ;  /* 0x00010000451c9824 */ /* 0x040fe200078e00ff */
[----:B------:R-:W-:Y:S02]  /*5170*/  @!P1 LOP3.LUT R30, R69, 0xffff0000, RZ, 0xc0, !PT ;  /* 0xffff0000451e9812 */ /* 0x000fe400078ec0ff */
[----:B------:R-:W-:Y:S01]  /*5180*/  @!P1 LOP3.LUT R22, R22, 0xffff0000, RZ, 0xc0, !PT ;  /* 0xffff000016169812 */ /* 0x000fe200078ec0ff */
[C---:B------:R-:W-:Y:S01]  /*5190*/  @!P1 IMAD.U32 R5, R8.reuse, 0x10000, RZ ;  /* 0x0001000008059824 */ /* 0x040fe200078e00ff */
[----:B------:R-:W-:Y:S02]  /*51a0*/  @!P1 LOP3.LUT R8, R8, 0xffff0000, RZ, 0xc0, !PT ;  /* 0xffff000008089812 */ /* 0x000fe400078ec0ff */
[C---:B------:R-:W-:Y:S02]  /*51b0*/  @!P1 PRMT R38, R68.reuse, 0x5432, R38 ;  /* 0x0000543244269816 */ /* 0x040fe40000000026 */
[----:B------:R-:W-:Y:S02]  /*51c0*/  @!P1 PRMT R68, R68, 0x5410, R58 ;  /* 0x0000541044449816 */ /* 0x000fe4000000003a */
[----:B------:R-:W-:Y:S01]  /*51d0*/  ISETP.GE.AND P0, PT, R41, c[0x0][0x1d4], PT ;  /* 0x0000750029007a0c */ /* 0x000fe20003f06270 */
[C---:B------:R-:W-:Y:S01]  /*51e0*/  @!P1 IMAD.U32 R36, R38.reuse, 0x10000, RZ ;  /* 0x0001000026249824 */ /* 0x040fe200078e00ff */
[----:B------:R-:W-:Y:S01]  /*51f0*/  @!P1 LOP3.LUT R38, R38, 0xffff0000, RZ, 0xc0, !PT ;  /* 0xffff000026269812 */ /* 0x000fe200078ec0ff */
[C---:B------:R-:W-:Y:S01]  /*5200*/  @!P1 IMAD.U32 R32, R68.reuse, 0x10000, RZ ;  /* 0x0001000044209824 */ /* 0x040fe200078e00ff */
[----:B------:R-:W-:Y:S01]  /*5210*/  @!P1 LOP3.LUT R34, R68, 0xffff0000, RZ, 0xc0, !PT ;  /* 0xffff000044229812 */ /* 0x000fe200078ec0ff */
[----:B-1----:R-:W-:Y:S01]  /*5220*/  @!P1 IMAD.U32 R10, R25, 0x10000, RZ ;  /* 0x00010000190a9824 */ /* 0x002fe200078e00ff */
        /* <DEDUP_REMOVED lines=19> */
[----:B------:R-:W-:Y:S02]  /*5360*/  @!P1 FFMA.FTZ R53, R23, R8, -R53 ;  /* 0x0000000817359223 */ /* 0x000fe40000010835 */
[----:B------:R-:W-:Y:S01]  /*5370*/  @!P1 IMAD.U32 R8, R9, 0x10000, RZ ;  /* 0x0001000009089824 */ /* 0x000fe200078e00ff */
[----:B------:R-:W-:Y:S01]  /*5380*/  @!P1 MOV R45, R51 ;  /* 0x00000033002d9202 */ /* 0x000fe20000000f00 */
[C---:B------:R-:W-:Y:S01]  /*5390*/  @!P1 FMUL.FTZ R56, R10.reuse, R36 ;  /* 0x000000240a389220 */ /* 0x040fe20000410000 */
[----:B------:R-:W-:Y:S01]  /*53a0*/  @!P1 F2FP.BF16.PACK_AB R50, R53, R50 ;  /* 0x000000323532923e */ /* 0x000fe200000010ff */
[----:B------:R-:W-:Y:S01]  /*53b0*/  @!P1 FMUL.FTZ R58, R11, R38 ;  /* 0x000000260b3a9220 */ /* 0x000fe20000410000 */
[----:B------:R-:W-:Y:S01]  /*53c0*/  @!P1 LOP3.LUT R9, R9, 0xffff0000, RZ, 0xc0, !PT ;  /* 0xffff000009099812 */ /* 0x000fe200078ec0ff */
        /* <DEDUP_REMOVED lines=10> */
[-C--:B------:R-:W-:Y:S02]  /*5470*/  @!P1 FMUL.FTZ R8, R8, R9.reuse ;  /* 0x0000000908089220 */ /* 0x080fe40000410000 */
[----:B------:R-:W-:Y:S02]  /*5480*/  @!P1 FFMA.FTZ R57, R33, R9, -R57 ;  /* 0x0000000921399223 */ /* 0x000fe40000010839 */
[-C--:B------:R-:W-:Y:S02]  /*5490*/  @!P1 FMUL.FTZ R9, R21, R20.reuse ;  /* 0x0000001415099220 */ /* 0x080fe40000410000 */
[----:B------:R-:W-:Y:S02]  /*54a0*/  @!P1 FFMA.FTZ R20, R35, R20, -R59 ;  /* 0x0000001423149223 */ /* 0x000fe4000001083b */
[----:B------:R-:W-:Y:S02]  /*54b0*/  @!P1 IMAD.MOV.U32 R44, RZ, RZ, R50 ;  /* 0x000000ffff2c9224 */ /* 0x000fe400078e0032 */
[----:B------:R-:W-:Y:S01]  /*54c0*/  @!P1 IMAD.MOV.U32 R47, RZ, RZ, R56 ;  /* 0x000000ffff2f9224 */ /* 0x000fe200078e0038 */
[----:B------:R-:W-:Y:S01]  /*54d0*/  @!P1 F2FP.BF16.PACK_AB R20, R20, R57 ;  /* 0x000000391414923e */ /* 0x000fe200000010ff */
[----:B------:R-:W-:Y:S02]  /*54e0*/  @!P1 FFMA.FTZ R4, R22, R23, R4 ;  /* 0x0000001716049223 */ /* 0x000fe40000010004 */
[----:B------:R-:W-:Y:S02]  /*54f0*/  @!P1 FFMA.FTZ R5, R28, R29, R5 ;  /* 0x0000001d1c059223 */ /* 0x000fe40000010005 */
[----:B------:R-:W-:Y:S01]  /*5500*/  @!P1 IMAD.MOV.U32 R46, RZ, RZ, R20 ;  /* 0x000000ffff2e9224 */ /* 0x000fe200078e0014 */
[----:B------:R-:W-:Y:S01]  /*5510*/  @!P1 F2FP.BF16.PACK_AB R3, R4, R3 ;  /* 0x000000030403923e */ /* 0x000fe200000010ff */
[----:B------:R-:W-:Y:S02]  /*5520*/  @!P1 FFMA.FTZ R6, R30, R31, R6 ;  /* 0x0000001f1e069223 */ /* 0x000fe40000010006 */
[----:B------:R-:W-:Y:S01]  /*5530*/  @!P1 FFMA.FTZ R8, R32, R33, R8 ;  /* 0x0000002120089223 */ /* 0x000fe20000010008 */
[----:B------:R1:W-:Y:S01]  /*5540*/  ST.E.128 [R48.64], R44 ;  /* 0x0000002c30007985 */ /* 0x0003e2000c101d12 */
[----:B------:R-:W-:Y:S01]  /*5550*/  @!P1 FFMA.FTZ R9, R34, R35, R9 ;  /* 0x0000002322099223 */ /* 0x000fe20000010009 */
[----:B------:R-:W-:Y:S01]  /*5560*/  @!P1 F2FP.BF16.PACK_AB R5, R6, R5 ;  /* 0x000000050605923e */ /* 0x000fe200000010ff */
[----:B------:R-:W-:Y:S02]  /*5570*/  @!P1 FFMA.FTZ R10, R36, R37, R10 ;  /* 0x00000025240a9223 */ /* 0x000fe4000001000a */
[----:B------:R-:W-:Y:S01]  /*5580*/  @!P1 FFMA.FTZ R11, R38, R40, R11 ;  /* 0x00000028260b9223 */ /* 0x000fe2000001000b */
[----:B------:R-:W-:Y:S01]  /*5590*/  @!P1 F2FP.BF16.PACK_AB R8, R9, R8 ;  /* 0x000000080908923e */ /* 0x000fe200000010ff */
[----:B------:R-:W-:Y:S01]  /*55a0*/  @!P1 IMAD.MOV.U32 R24, RZ, RZ, R3 ;  /* 0x000000ffff189224 */ /* 0x000fe200078e0003 */
[----:B------:R-:W-:Y:S02]  /*55b0*/  @!P1 MOV R25, R5 ;  /* 0x0000000500199202 */ /* 0x000fe40000000f00 */
        /* <DEDUP_REMOVED lines=8> */
.L_x_321:
[----:B------:R1:W2:Y:S01]  /*5640*/  SHFL.IDX PT, R5, R146, RZ, 0x181f ;  /* 0x00181fff92057589 */ /* 0x0002a200000e0000 */
[----:B------:R-:W-:Y:S01]  /*5650*/  IMAD R3, R39, -0x60, R2 ;  /* 0xffffffa027037824 */ /* 0x000fe200078e0202 */
[----:B------:R-:W-:Y:S02]  /*5660*/  BSSY B0, `(.L_x_344) ;  /* 0x0000011000007945 */ /* 0x000fe40003800000 */
[----:B------:R1:W3:Y:S02]  /*5670*/  SHFL.IDX PT, R4, R147, RZ, 0x181f ;  /* 0x00181fff93047589 */ /* 0x0002e400000e0000 */
[----:B------:R-:W-:Y:S04]  /*5680*/  IMNMX R3, R3, 0x60, PT ;  /* 0x0000006003037817 */ /* 0x000fe80003800200 */
[----:B------:R-:W-:Y:S04]  /*5690*/  IADD3 R3, -R15, R3, RZ ;  /* 0x000000030f037210 */ /* 0x000fe80007ffe1ff */
[----:B------:R-:W-:Y:S11]  /*56a0*/  ISETP.GE.AND P0, PT, R3, 0x1, PT ;  /* 0x000000010300780c */ /* 0x000ff60003f06270 */
[----:B------:R-:W-:Y:S02]  /*56b0*/  @!UPT UIADD3 URZ, URZ, URZ, URZ ;  /* 0x0000003f3f3ff290 */ /* 0x000fe4000fffe03f */
[----:B------:R-:W-:-:S05]  /*56c0*/  @!P0 BRA `(.L_x_345) ;  /* 0x000000a000008947 */ /* 0x000fca0003800000 */
[----:B-12---:R-:W1:Y:S01]  /*56d0*/  @!P5 LDS.128 R8, [R89+0x8100] ;  /* 0x008100005908d984 */ /* 0x006e620000000c00 */
[CC--:B---3--:R-:W-:Y:S04]  /*56e0*/  @!P5 LEA R20, P0, R16.reuse, R4.reuse, 0x1 ;  /* 0x000000041014d211 */ /* 0x0c8fe800078008ff */
        /* <DEDUP_REMOVED lines=8> */
.L_x_345:
[----:B-12---:R-:W-:Y:S05]  /*5770*/  BSYNC B0 ;  /* 0x0000000000007941 */ /* 0x006fea0003800000 */
.L_x_344:
[----:B------:R1:W2:Y:S01]  /*5780*/  SHFL.IDX PT, R5, R146, 0x1, 0x181f ;  /* 0x00381f0092057f89 */ /* 0x0002a200000e0000 */
[----:B------:R-:W-:Y:S01]  /*5790*/  ISETP.GE.AND P0, PT, R3, 0x21, PT ;  /* 0x000000210300780c */ /* 0x000fe20003f06270 */
[----:B------:R-:W-:Y:S02]  /*57a0*/  BSSY B0, `(.L_x_346) ;  /* 0x000000d000007945 */ /* 0x000fe40003800000 */
[----:B---3--:R1:W3:Y:S10]  /*57b0*/  SHFL.IDX PT, R4, R147, 0x1, 0x181f ;  /* 0x00381f0093047f89 */ /* 0x0082f400000e0000 */
        /* <DEDUP_REMOVED lines=11> */
.L_x_347:
[----:B------:R-:W-:Y:S05]  /*5870*/  BSYNC B0 ;  /* 0x0000000000007941 */ /* 0x000fea0003800000 */
.L_x_346:
[----:B-1----:R-:W1:Y:S01]  /*5880*/  SHFL.IDX PT, R146, R146, 0x2, 0x181f ;  /* 0x00581f0092927f89 */ /* 0x002e6200000e0000 */
[----:B------:R-:W-:Y:S03]  /*5890*/  ISETP.GE.AND P0, PT, R3, 0x41, PT ;  /* 0x000000410300780c */ /* 0x000fe60003f06270 */
[----:B------:R-:W4:Y:S10]  /*58a0*/  SHFL.IDX PT, R147, R147, 0x2, 0x181f ;  /* 0x00581f0093937f89 */ /* 0x000f3400000e0000 */
[----:B------:R-:W-:-:S05]  /*58b0*/  @!P0 BRA `(.L_x_337) ;  /* 0x000000a000008947 */ /* 0x000fca0003800000 */
[----:B--2---:R-:W2:Y:S01]  /*58c0*/  @!P5 LDS.128 R8, [R89+0xa100] ;  /* 0x00a100005908d984 */ /* 0x004ea20000000c00 */
[CC--:B----4-:R-:W-:Y:S04]  /*58d0*/  @!P5 LEA R20, P0, R16.reuse, R147.reuse, 0x1 ;  /* 0x000000931014d211 */ /* 0x0d0fe800078008ff */
[-C--:B-1----:R-:W-:Y:S02]  /*58e0*/  @!P5 LEA.HI.X R21, R16, R146.reuse, R17, 0x1, P0 ;  /* 0x000000921015d211 */ /* 0x082fe400000f0c11 */
[----:B------:R-:W-:Y:S11]  /*58f0*/  ISETP.GE.AND P0, PT, R92, c[0x0][0x1d4], PT ;  /* 0x000075005c007a0c */ /* 0x000ff60003f06270 */
[----:B------:R-:W-:Y:S02]  /*5900*/  @!UPT UIADD3 URZ, URZ, URZ, URZ ;  /* 0x0000003f3f3ff290 */ /* 0x000fe4000fffe03f */
[C---:B---3--:R-:W-:Y:S04]  /*5910*/  @!P0 LEA R4, P1, R103.reuse, R147, 0x1 ;  /* 0x0000009367048211 */ /* 0x048fe800078208ff */
[----:B------:R-:W-:Y:S01]  /*5920*/  @!P0 LEA.HI.X R5, R103, R146, R102, 0x1, P1 ;  /* 0x0000009267058211 */ /* 0x000fe200008f0c66 */
[----:B--2---:R-:W-:Y:S04]  /*5930*/  @!P5 ST.E.128 [R20.64], R8 ;  /* 0x000000081400d985 */ /* 0x004fe8000c101d12 */
[----:B------:R-:W1:Y:S04]  /*5940*/  @!P0 LDS.128 R8, [R89+0xd100] ;  /* 0x00d1000059088984 */ /* 0x000e680000000c00 */
[----:B-1----:R1:W-:Y:S02]  /*5950*/  @!P0 ST.E.128 [R4.64], R8 ;  /* 0x0000000804008985 */ /* 0x0023e4000c101d12 */
.L_x_337:
[----:B------:R-:W-:Y:S05]  /*5960*/  BSYNC B2 ;  /* 0x0000000000027941 */ /* 0x000fea0003800000 */
.L_x_320:
[----:B------:R-:W-:Y:S01]  /*5970*/  IMAD R3, R39, -0x60, RZ ;  /* 0xffffffa027037824 */ /* 0x000fe200078e02ff */
[----:B------:R-:W-:Y:S01]  /*5980*/  ISETP.NE.AND P6, PT, R93, RZ, PT ;  /* 0x000000ff5d00720c */ /* 0x000fe20003fc5270 */
[----:B-1----:R-:W-:Y:S01]  /*5990*/  IMAD.WIDE R22, R39, 0x60, R124 ;  /* 0x0000006027167825 */ /* 0x002fe200078e027c */
[----:B------:R-:W-:Y:S03]  /*59a0*/  BSSY B0, `(.L_x_348) ;  /* 0x000004b000007945 */ /* 0x000fe60003800000 */
[----:B--23--:R-:W-:Y:S01]  /*59b0*/  IMAD.IADD R4, R77, 0x1, R3 ;  /* 0x000000014d047824 */ /* 0x00cfe200078e0203 */
[----:B------:R-:W-:Y:S01]  /*59c0*/  IADD3 R3, R3, R2, RZ ;  /* 0x0000000203037210 */ /* 0x000fe20007ffe0ff */
[----:B------:R-:W-:Y:S02]  /*59d0*/  IMAD R5, R119, c[0x0][0x208], RZ ;  /* 0x0000820077057a24 */ /* 0x000fe400078e02ff */
[----:B------:R-:W-:Y:S01]  /*59e0*/  IMAD.WIDE.U32 R20, R120, c[0x0][0x208], RZ ;  /* 0x0000820078147a25 */ /* 0x000fe200078e00ff */
[----:B------:R-:W-:Y:S02]  /*59f0*/  ISETP.GE.AND P1, PT, R4, 0x21, PT ;  /* 0x000000210400780c */ /* 0x000fe40003f26270 */
[----:B------:R-:W-:Y:S01]  /*5a00*/  IMNMX R3, R3, 0x60, PT ;  /* 0x0000006003037817 */ /* 0x000fe20003800200 */
[----:B------:R-:W-:Y:S02]  /*5a10*/  IMAD R5, R120, c[0x0][0x20c], R5 ;  /* 0x0000830078057a24 */ /* 0x000fe400078e0205 */
[----:B------:R-:W-:Y:S02]  /*5a20*/  IMAD R11, R118, c[0x0][0x218], RZ ;  /* 0x00008600760b7a24 */ /* 0x000fe400078e02ff */
[----:B------:R-:W-:Y:S01]  /*5a30*/  IMAD.IADD R3, R3, 0x1, -R15 ;  /* 0x0000000103037824 */ /* 0x000fe200078e0a0f */
[----:B------:R-:W-:Y:S01]  /*5a40*/  IADD3 R21, R21, R5, RZ ;  /* 0x0000000515157210 */ /* 0x000fe20007ffe0ff */
[C---:B------:R-:W-:Y:S04]  /*5a50*/  IMAD R11, R121.reuse, c[0x0][0x21c], R11 ;  /* 0x00008700790b7a24 */ /* 0x040fe800078e020b */
[----:B------:R-:W-:Y:S01]  /*5a60*/  @P1 IADD3 R8, P0, R22, 0x20, RZ ;  /* 0x0000002016081810 */ /* 0x000fe20007f1e0ff */
[----:B------:R-:W-:Y:S03]  /*5a70*/  IMAD.WIDE.U32 R20, R121, c[0x0][0x218], R20 ;  /* 0x0000860079147a25 */ /* 0x000fe600078e0014 */
[----:B------:R-:W-:Y:S02]  /*5a80*/  @P1 IADD3.X R6, RZ, R23, RZ, P0, !PT ;  /* 0x00000017ff061210 */ /* 0x000fe400007fe4ff */
[----:B------:R-:W-:Y:S03]  /*5a90*/  ISETP.GE.AND P0, PT, R4, 0x41, PT ;  /* 0x000000410400780c */ /* 0x000fe60003f06270 */
[----:B------:R-:W-:Y:S04]  /*5aa0*/  @P1 IMAD R6, R6, c[0x0][0x258], RZ ;  /* 0x0000960006061a24 */ /* 0x000fe800078e02ff */
[----:B------:R-:W-:Y:S06]  /*5ab0*/  @P1 IMAD R6, R8, c[0x0][0x25c], R6 ;  /* 0x0000970008061a24 */ /* 0x000fec00078e0206 */
[----:B------:R-:W-:Y:S05]  /*5ac0*/  @P0 IADD3 R10, P3, R22, 0x40, RZ ;  /* 0x00000040160a0810 */ /* 0x000fea0007f7e0ff */
[----:B------:R-:W-:Y:S01]  /*5ad0*/  @P0 IMAD.X R9, RZ, RZ, R23, P3 ;  /* 0x000000ffff090224 */ /* 0x000fe200018e0617 */
[----:B------:R-:W-:Y:S03]  /*5ae0*/  IADD3 R20, P3, R134, R20, RZ ;  /* 0x0000001486147210 */ /* 0x000fe60007f7e0ff */
[----:B------:R-:W-:Y:S01]  /*5af0*/  @P0 IMAD R9, R9, c[0x0][0x258], RZ ;  /* 0x0000960009090a24 */ /* 0x000fe200078e02ff */
[----:B------:R-:W-:Y:S01]  /*5b00*/  IADD3.X R11, R99, R21, R11, P3, !PT ;  /* 0x00000015630b7210 */ /* 0x000fe20001ffe40b */
[----:B------:R-:W-:Y:S01]  /*5b10*/  @P1 IMAD.MOV.U32 R21, RZ, RZ, R107 ;  /* 0x000000ffff151224 */ /* 0x000fe200078e006b */
[----:B------:R-:W-:Y:S01]  /*5b20*/  ISETP.GE.AND P3, PT, R4, 0x1, PT ;  /* 0x000000010400780c */ /* 0x000fe20003f66270 */
[----:B------:R-:W-:Y:S11]  /*5b30*/  @P0 IMAD R9, R10, c[0x0][0x25c], R9 ;  /* 0x000097000a090a24 */ /* 0x000ff600078e0209 */
[----:B------:R-:W-:Y:S01]  /*5b40*/  @!UPT UIADD3 URZ, URZ, URZ, URZ ;  /* 0x0000003f3f3ff290 */ /* 0x000fe2000fffe03f */
[-C--:B------:R-:W-:Y:S01]  /*5b50*/  @P3 MOV R25, R107.reuse ;  /* 0x0000006b00193202 */ /* 0x080fe20000000f00 */
[----:B------:R-:W-:Y:S02]  /*5b60*/  @P3 IMAD R4, R23, c[0x0][0x258], RZ ;  /* 0x0000960017043a24 */ /* 0x000fe400078e02ff */
[----:B------:R-:W-:Y:S02]  /*5b70*/  @P3 IMAD.MOV.U32 R24, RZ, RZ, R130 ;  /* 0x000000ffff183224 */ /* 0x000fe400078e0082 */
[C---:B------:R-:W-:Y:S02]  /*5b80*/  @P3 IMAD R4, R22.reuse, c[0x0][0x25c], R4 ;  /* 0x0000970016043a24 */ /* 0x040fe400078e0204 */
[----:B------:R-:W-:Y:S04]  /*5b90*/  @P3 IMAD.WIDE.U32 R24, R22, c[0x0][0x258], R24 ;  /* 0x0000960016183a25 */ /* 0x000fe800078e0018 */
[----:B------:R-:W-:Y:S01]  /*5ba0*/  @P3 IMAD.IADD R4, R25, 0x1, R4 ;  /* 0x0000000119043824 */ /* 0x000fe200078e0204 */
[C---:B------:R-:W-:Y:S04]  /*5bb0*/  @P3 LEA R22, P4, R24.reuse, c[0x0][0x250], 0x1 ;  /* 0x0000940018163a11 */ /* 0x040fe800078808ff */
[----:B------:R-:W-:Y:S02]  /*5bc0*/  @P3 LEA.HI.X R23, R24, c[0x0][0x254], R4, 0x1, P4 ;  /* 0x0000950018173a11 */ /* 0x000fe400020f0c04 */
[C---:B------:R-:W-:Y:S04]  /*5bd0*/  LEA R5, P4, R20.reuse, c[0x0][0x1f8], 0x1 ;  /* 0x00007e0014057a11 */ /* 0x040fe800078808ff */
[----:B------:R-:W-:Y:S02]  /*5be0*/  LEA.HI.X R4, R20, c[0x0][0x1fc], R11, 0x1, P4 ;  /* 0x00007f0014047a11 */ /* 0x000fe400020f0c0b */
[----:B------:R-:W-:Y:S05]  /*5bf0*/  @P1 MOV R20, R130 ;  /* 0x0000008200141202 */ /* 0x000fea0000000f00 */
[----:B------:R-:W-:Y:S05]  /*5c00*/  @P1 IMAD.WIDE.U32 R20, R8, c[0x0][0x258], R20 ;  /* 0x0000960008141a25 */ /* 0x000fea00078e0014 */
[C---:B------:R-:W-:Y:S02]  /*5c10*/  @P1 LEA R24, P4, R20.reuse, c[0x0][0x250], 0x1 ;  /* 0x0000940014181a11 */ /* 0x040fe400078808ff */
[----:B------:R-:W-:Y:S02]  /*5c20*/  @P1 IADD3 R6, R21, R6, RZ ;  /* 0x0000000615061210 */ /* 0x000fe40007ffe0ff */
[----:B------:R-:W-:Y:S02]  /*5c30*/  @P0 MOV R21, R107 ;  /* 0x0000006b00150202 */ /* 0x000fe40000000f00 */
[----:B------:R-:W-:Y:S01]  /*5c40*/  @P1 LEA.HI.X R25, R20, c[0x0][0x254], R6, 0x1, P4 ;  /* 0x0000950014191a11 */ /* 0x000fe200020f0c06 */
[----:B------:R-:W-:Y:S01]  /*5c50*/  @P0 IMAD.MOV.U32 R20, RZ, RZ, R130 ;  /* 0x000000ffff140224 */ /* 0x000fe200078e0082 */
[----:B------:R1:W2:Y:S03]  /*5c60*/  SHFL.IDX PT, R6, R5, RZ, 0x181f ;  /* 0x00181fff05067589 */ /* 0x0002a600000e0000 */
[----:B------:R-:W-:Y:S04]  /*5c70*/  @P0 IMAD.WIDE.U32 R20, R10, c[0x0][0x258], R20 ;  /* 0x000096000a140a25 */ /* 0x000fe800078e0014 */
[----:B------:R-:W-:Y:S01]  /*5c80*/  @P0 IMAD.IADD R9, R21, 0x1, R9 ;  /* 0x0000000115090824 */ /* 0x000fe200078e0209 */
[C---:B------:R-:W-:Y:S04]  /*5c90*/  @P0 LEA R8, P4, R20.reuse, c[0x0][0x250], 0x1 ;  /* 0x0000940014080a11 */ /* 0x040fe800078808ff */
[----:B------:R-:W-:Y:S02]  /*5ca0*/  @P0 LEA.HI.X R9, R20, c[0x0][0x254], R9, 0x1, P4 ;  /* 0x0000950014090a11 */ /* 0x000fe400020f0c09 */
[----:B------:R-:W-:Y:S11]  /*5cb0*/  ISETP.NE.AND P4, PT, R94, RZ, PT ;  /* 0x000000ff5e00720c */ /* 0x000ff60003f85270 */
[----:B------:R-:W-:Y:S02]  /*5cc0*/  @!UPT UIADD3 URZ, URZ, URZ, URZ ;  /* 0x0000003f3f3ff290 */ /* 0x000fe4000fffe03f */
[----:B------:R-:W-:Y:S01]  /*5cd0*/  @!PT LDS RZ, [RZ] ;  /* 0x00000000fffff984 */ /* 0x000fe20000000800 */
[----:B------:R-:W-:Y:S01]  /*5ce0*/  @!PT LDS RZ, [RZ] ;  /* 0x00000000fffff984 */ /* 0x000fe20000000800 */
[----:B------:R1:W-:Y:S05]  /*5cf0*/  @P3 LDGSTS.E.BYPASS.LTC128B.128 [R89+0x100], [R22.64], !P4 ;  /* 0x0010000016593fae */ /* 0x0003ea000e101d52 */
[----:B------:R1:W-:Y:S05]  /*5d00*/  @P3 LDGSTS.E.BYPASS.LTC128B.128 [R89+0x3100], [R22.64+0x80], !P6 ;  /* 0x0310008016593fae */ /* 0x0003ea000f101d52 */
[----:B------:R1:W-:Y:S05]  /*5d10*/  @P1 LDGSTS.E.BYPASS.LTC128B.128 [R89+0x1100], [R24.64], !P4 ;  /* 0x0110000018591fae */ /* 0x0003ea000e101d52 */
[----:B------:R1:W-:Y:S05]  /*5d20*/  @P1 LDGSTS.E.BYPASS.LTC128B.128 [R89+0x4100], [R24.64+0x80], !P6 ;  /* 0x0410008018591fae */ /* 0x0003ea000f101d52 */
[----:B------:R3:W-:Y:S05]  /*5d30*/  @P0 LDGSTS.E.BYPASS.LTC128B.128 [R89+0x2100], [R8.64], !P4 ;  /* 0x0210000008590fae */ /* 0x0007ea000e101d52 */
[----:B------:R3:W-:Y:S01]  /*5d40*/  @P0 LDGSTS.E.BYPASS.LTC128B.128 [R89+0x5100], [R8.64+0x80], !P6 ;  /* 0x0510008008590fae */ /* 0x0007e2000f101d52 */
[----:B------:R-:W-:Y:S04]  /*5d50*/  ISETP.GE.AND P0, PT, R3, 0x1, PT ;  /* 0x000000010300780c */ /* 0x000fe80003f06270 */
[----:B------:R-:W0:Y:S05]  /*5d60*/  LDGDEPBAR ;  /* 0x00000000000079af */ /* 0x000e2a0000000000 */
[----:B---3--:R1:W3:Y:S01]  /*5d70*/  SHFL.IDX PT, R8, R4, RZ, 0x181f ;  /* 0x00181fff04087589 */ /* 0x0082e200000e0000 */
[----:B------:R-:W-:Y:S04]  /*5d80*/  DEPBAR.LE SB0, 0x0 ;  /* 0x000080000000791a */ /* 0x000fe80000000000 */
[----:B------:R-:W-:Y:S06]  /*5d90*/  BAR.SYNC.DEFER_BLOCKING 0x0 ;  /* 0x0000000000007b1d */ /* 0x000fec0000010000 */
[----:B------:R-:W-:-:S05]  /*5da0*/  @!P0 BRA `(.L_x_349) ;  /* 0x000000a000008947 */ /* 0x000fca0003800000 */
[C---:B-12---:R-:W-:Y:S04]  /*5db0*/  @!P5 LEA R22, P0, R16.reuse, R6, 0x1 ;  /* 0x000000061016d211 */ /* 0x046fe800078008ff */
[----:B---3--:R-:W-:Y:S02]  /*5dc0*/  @!P5 LEA.HI.X R23, R16, R8, R17, 0x1, P0 ;  /* 0x000000081017d211 */ /* 0x008fe400000f0c11 */
        /* <DEDUP_REMOVED lines=8> */
.L_x_349:
[----:B--2---:R-:W-:Y:S05]  /*5e50*/  BSYNC B0 ;  /* 0x0000000000007941 */ /* 0x004fea0003800000 */
.L_x_348:
[----:B-1-3--:R1:W2:Y:S01]  /*5e60*/  SHFL.IDX PT, R8, R4, 0x1, 0x181f ;  /* 0x00381f0004087f89 */ /* 0x00a2a200000e0000 */
[----:B------:R-:W-:Y:S01]  /*5e70*/  ISETP.GE.AND P0, PT, R3, 0x21, PT ;  /* 0x000000210300780c */ /* 0x000fe20003f06270 */
[----:B------:R-:W-:Y:S02]  /*5e80*/  BSSY B0, `(.L_x_350) ;  /* 0x000000d000007945 */ /* 0x000fe40003800000 */
[----:B------:R1:W3:Y:S10]  /*5e90*/  SHFL.IDX PT, R6, R5, 0x1, 0x181f ;  /* 0x00381f0005067f89 */ /* 0x0002f400000e0000 */
[----:B------:R-:W-:-:S05]  /*5ea0*/  @!P0 BRA `(.L_x_351) ;  /* 0x000000a000008947 */ /* 0x000fca0003800000 */
[C---:B---3--:R-:W-:Y:S04]  /*5eb0*/  @!P5 LEA R22, P0, R16.reuse, R6, 0x1 ;  /* 0x000000061016d211 */ /* 0x048fe800078008ff */
[----:B--2---:R-:W-:Y:S02]  /*5ec0*/  @!P5 LEA.HI.X R23, R16, R8, R17, 0x1, P0 ;  /* 0x000000081017d211 */ /* 0x004fe400000f0c11 */
[----:B------:R-:W-:Y:S11]  /*5ed0*/  ISETP.GE.AND P0, PT, R92, c[0x0][0x1d4], PT ;  /* 0x000075005c007a0c */ /* 0x000ff60003f06270 */
[----:B------:R-:W-:Y:S02]  /*5ee0*/  @!UPT UIADD3 URZ, URZ, URZ, URZ ;  /* 0x0000003f3f3ff290 */ /* 0x000fe4000fffe03f */
[C---:B------:R-:W-:Y:S04]  /*5ef0*/  @!P0 LEA R20, P1, R103.reuse, R6, 0x1 ;  /* 0x0000000667148211 */ /* 0x040fe800078208ff */
[----:B------:R-:W-:Y:S02]  /*5f00*/  @!P0 LEA.HI.X R21, R103, R8, R102, 0x1, P1 ;  /* 0x0000000867158211 */ /* 0x000fe400008f0c66 */
[----:B------:R-:W2:Y:S04]  /*5f10*/  @!P5 LDS.128 R8, [R89+0x1100] ;  /* 0x001100005908d984 */ /* 0x000ea80000000c00 */
[----:B--2---:R-:W-:Y:S04]  /*5f20*/  @!P5 ST.E.128 [R22.64], R8 ;  /* 0x000000081600d985 */ /* 0x004fe8000c101d12 */
[----:B------:R-:W2:Y:S04]  /*5f30*/  @!P0 LDS.128 R8, [R89+0x4100] ;  /* 0x0041000059088984 */ /* 0x000ea80000000c00 */
[----:B--2---:R2:W-:Y:S02]  /*5f40*/  @!P0 ST.E.128 [R20.64], R8 ;  /* 0x0000000814008985 */ /* 0x0045e4000c101d12 */
.L_x_351:
[----:B------:R-:W-:Y:S05]  /*5f50*/  BSYNC B0 ;  /* 0x0000000000007941 */ /* 0x000fea0003800000 */
.L_x_350:
[----:B-1----:R-:W1:Y:S01]  /*5f60*/  SHFL.IDX PT, R4, R4, 0x2, 0x181f ;  /* 0x00581f0004047f89 */ /* 0x002e6200000e0000 */
[----:B------:R-:W-:Y:S01]  /*5f70*/  ISETP.GE.AND P0, PT, R3, 0x41, PT ;  /* 0x000000410300780c */ /* 0x000fe20003f06270 */
[----:B------:R-:W-:Y:S02]  /*5f80*/  BSSY B0, `(.L_x_352) ;  /* 0x000000d000007945 */ /* 0x000fe40003800000 */
[----:B------:R-:W4:Y:S10]  /*5f90*/  SHFL.IDX PT, R5, R5, 0x2, 0x181f ;  /* 0x00581f0005057f89 */ /* 0x000f3400000e0000 */
[----:B------:R-:W-:-:S05]  /*5fa0*/  @!P0 BRA `(.L_x_353) ;  /* 0x000000a000008947 */ /* 0x000fca0003800000 */
[----:B--2---:R-:W2:Y:S01]  /*5fb0*/  @!P5 LDS.128 R8, [R89+0x2100] ;  /* 0x002100005908d984 */ /* 0x004ea20000000c00 */
[CC--:B----4-:R-:W-:Y:S04]  /*5fc0*/  @!P5 LEA R22, P0, R16.reuse, R5.reuse, 0x1 ;  /* 0x000000051016d211 */ /* 0x0d0fe800078008ff */
[-C--:B-1----:R-:W-:Y:S02]  /*5fd0*/  @!P5 LEA.HI.X R23, R16, R4.reuse, R17, 0x1, P0 ;  /* 0x000000041017d211 */ /* 0x082fe400000f0c11 */
[----:B------:R-:W-:Y:S11]  /*5fe0*/  ISETP.GE.AND P0, PT, R92, c[0x0][0x1d4], PT ;  /* 0x000075005c007a0c */ /* 0x000ff60003f06270 */
[----:B------:R-:W-:Y:S02]  /*5ff0*/  @!UPT UIADD3 URZ, URZ, URZ, URZ ;  /* 0x0000003f3f3ff290 */ /* 0x000fe4000fffe03f */
[C---:B------:R-:W-:Y:S04]  /*6000*/  @!P0 LEA R20, P1, R103.reuse, R5, 0x1 ;  /* 0x0000000567148211 */ /* 0x040fe800078208ff */
[----:B------:R-:W-:Y:S01]  /*6010*/  @!P0 LEA.HI.X R21, R103, R4, R102, 0x1, P1 ;  /* 0x0000000467158211 */ /* 0x000fe200008f0c66 */
[----:B--2---:R-:W-:Y:S04]  /*6020*/  @!P5 ST.E.128 [R22.64], R8 ;  /* 0x000000081600d985 */ /* 0x004fe8000c101d12 */
[----:B------:R-:W1:Y:S04]  /*6030*/  @!P0 LDS.128 R8, [R89+0x5100] ;  /* 0x0051000059088984 */ /* 0x000e680000000c00 */
[----:B-1----:R1:W-:Y:S02]  /*6040*/  @!P0 ST.E.128 [R20.64], R8 ;  /* 0x0000000814008985 */ /* 0x0023e4000c101d12 */
.L_x_353:
[----:B------:R-:W-:Y:S05]  /*6050*/  BSYNC B0 ;  /* 0x0000000000007941 */ /* 0x000fea0003800000 */
.L_x_352:
[C---:B------:R-:W-:Y:S02]  /*6060*/  ISETP.GT.AND P0, PT, R39.reuse, R78, PT ;  /* 0x0000004e2700720c */ /* 0x040fe40003f04270 */
[----:B------:R-:W-:Y:S11]  /*6070*/  IADD3 R39, R39, -0x1, RZ ;  /* 0xffffffff27277810 */ /* 0x000ff60007ffe0ff */
[----:B-1----:R-:W-:Y:S01]  /*6080*/  @P0 SHF.R.S32.HI R4, RZ, 0x1f, R39 ;  /* 0x0000001fff040819 */ /* 0x002fe20000011427 */
[----:B------:R-:W-:Y:S02]  /*6090*/  @P0 IMAD R3, R81, R39, RZ ;  /* 0x0000002751030224 */ /* 0x000fe400078e02ff */
[----:B--2---:R-:W-:Y:S02]  /*60a0*/  @P0 IMAD.MOV.U32 R8, RZ, RZ, R122 ;  /* 0x000000ffff080224 */ /* 0x004fe400078e007a */
[----:B------:R-:W-:Y:S02]  /*60b0*/  @P0 IMAD.MOV.U32 R9, RZ, RZ, R127 ;  /* 0x000000ffff090224 */ /* 0x000fe400078e007f */
[-C--:B------:R-:W-:Y:S02]  /*60c0*/  @P0 IMAD R3, R4, R128.reuse, R3 ;  /* 0x0000008004030224 */ /* 0x080fe400078e0203 */
[----:B------:R-:W-:Y:S04]  /*60d0*/  @P0 IMAD.WIDE.U32 R8, R39, R128, R8 ;  /* 0x0000008027080225 */ /* 0x000fe800078e0008 */
[----:B------:R-:W-:Y:S01]  /*60e0*/  @P0 IMAD.IADD R3, R9, 0x1, R3 ;  /* 0x0000000109030824 */ /* 0x000fe200078e0203 */
[C---:B------:R-:W-:Y:S04]  /*60f0*/  @P0 LEA R4, P1, R8.reuse, c[0x0][0x220], 0x1 ;  /* 0x0000880008040a11 */ /* 0x040fe800078208ff */
[----:B----4-:R-:W-:Y:S02]  /*6100*/  @P0 LEA.HI.X R5, R8, c[0x0][0x224], R3, 0x1, P1 ;  /* 0x0000890008050a11 */ /* 0x010fe400008f0c03 */
        /* <DEDUP_REMOVED lines=15> */
[----:B------:R1:W-:Y:S04]  /*6200*/  @P0 LDGSTS.E.BYPASS.LTC128B.128 [R89+0xa100], [R10.64], !P4 ;  /* 0x0a1000000a590fae */ /* 0x0003e8000e101d52 */
[----:B------:R1:W-:Y:S04]  /*6210*/  @P0 LDGSTS.E.BYPASS.LTC128B.128 [R89+0xd100], [R8.64], !P6 ;  /* 0x0d10000008590fae */ /* 0x0003e8000f101d52 */
[----:B------:R-:W0:Y:S01]  /*6220*/  LDGDEPBAR ;  /* 0x00000000000079af */ /* 0x000e220000000000 */
[----:B------:R-:W-:-:S05]  /*6230*/  @P0 BRA `(.L_x_354) ;  /* 0xffffb6f000000947 */ /* 0x000fca000383ffff */
[----:B------:R-:W-:Y:S06]  /*6240*/  BAR.SYNC.DEFER_BLOCKING 0x0 ;  /* 0x0000000000007b1d */ /* 0x000fec0000010000 */
.L_x_319:
[----:B------:R-:W-:Y:S02]  /*6250*/  ISETP.NE.AND P3, PT, R213, 0x1, PT ;  /* 0x00000001d500780c */ /* 0x000fe40003f65270 */
[----:B------:R-:W-:-:S02]  /*6260*/  IADD3 R2, R117, 0x7f, RZ ;  /* 0x0000007f75027810 */ /* 0x000fc40007ffe0ff */
[----:B------:R-:W-:-:S03]  /*6270*/  ISETP.GE.AND P1, PT, R212, 0x1, PT ;  /* 0x00000001d400780c */ /* 0x000fc60003f26270 */
[----:B------:R-:W-:-:S06]  /*6280*/  IMAD.MOV.U32 R3, RZ, RZ, R2 ;  /* 0x000000ffff037224 */ /* 0x000fcc00078e0002 */
[----:B------:R-:W-:-:S05]  /*6290*/  @P3 IMAD.HI.U32 R0, R2, c[0x0][0x2c8], RZ ;  /* 0x0000b20002003a27 */ /* 0x000fca00078e00ff */
[----:B------:R-:W-:-:S05]  /*62a0*/  @P3 SHF.R.U32.HI R3, RZ, c[0x0][0x2cc], R0 ;  /* 0x0000b300ff033a19 */ /* 0x000fca0000011600 */
[----:B------:R-:W-:-:S05]  /*62b0*/  IMAD.IADD R3, R80, 0x1, R3 ;  /* 0x0000000150037824 */ /* 0x000fca00078e0203 */
[----:B-1----:R-:W-:Y:S01]  /*62c0*/  IADD3 R4, R3, c[0x0][0x328], RZ ;  /* 0x0000ca0003047a10 */ /* 0x002fe20007ffe0ff */
[----:B------:R-:W-:Y:S05]  /*62d0*/  @!P1 BRA `(.L_x_355) ;  /* 0x000000f000009947 */ /* 0x000fea0003800000 */
[C---:B------:R-:W-:Y:S01]  /*62e0*/  ISETP.GT.AND P0, PT, R3.reuse, RZ, PT ;  /* 0x000000ff0300720c */ /* 0x040fe20003f04270 */
[----:B------:R-:W-:Y:S01]  /*62f0*/  IMAD.MOV.U32 R0, RZ, RZ, c[0x0][0x32c] ;  /* 0x0000cb00ff007624 */ /* 0x000fe200078e00ff */
        /* <DEDUP_REMOVED lines=8> */
.L_x_356:
[----:B------:R-:W-:-:S13]  /*6380*/  ISETP.NE.AND P0, PT, R0, 0x1, PT ;  /* 0x000000010000780c */ /* 0x000fda0003f05270 */
[----:B------:R-:W-:-:S05]  /*6390*/  @P0 IMAD.HI.U32 R3, R2, c[0x0][0x330], RZ ;  /* 0x0000cc0002030a27 */ /* 0x000fca00078e00ff */
[----:B------:R-:W-:-:S05]  /*63a0*/  @P0 SHF.R.U32.HI R2, RZ, c[0x0][0x334], R3 ;  /* 0x0000cd00ff020a19 */ /* 0x000fca0000011603 */
.L_x_357:
[----:B------:R-:W-:-:S05]  /*63b0*/  IMAD R0, R2, R0, c[0x0][0x32c] ;  /* 0x0000cb0002007624 */ /* 0x000fca00078e0200 */
[----:B------:R-:W-:-:S04]  /*63c0*/  IMNMX R4, R4, R0, PT ;  /* 0x0000000004047217 */ /* 0x000fc80003800200 */
.L_x_355:
[----:B------:R-:W-:Y:S01]  /*63d0*/  IADD3 R2, R4, 0x5f, RZ ;  /* 0x0000005f04027810 */ /* 0x000fe20007ffe0ff */
[----:B------:R-:W-:-:S04]  /*63e0*/  @P3 IMAD.HI.U32 R0, R117, c[0x0][0x2c8], RZ ;  /* 0x0000b20075003a27 */ /* 0x000fc800078e00ff */
[----:B------:R-:W-:-:S04]  /*63f0*/  IMAD.HI R2, R2, 0x2aaaaaab, RZ ;  /* 0x2aaaaaab02027827 */ /* 0x000fc800078e02ff */
[----:B------:R-:W-:Y:S01]  /*6400*/  IMAD.MOV.U32 R3, RZ, RZ, R117 ;  /* 0x000000ffff037224 */ /* 0x000fe200078e0075 */
[----:B------:R-:W-:Y:S02]  /*6410*/  @P3 SHF.R.U32.HI R3, RZ, c[0x0][0x2cc], R0 ;  /* 0x0000b300ff033a19 */ /* 0x000fe40000011600 */
[----:B------:R-:W-:-:S03]  /*6420*/  SHF.R.U32.HI R0, RZ, 0x1f, R2 ;  /* 0x0000001fff007819 */ /* 0x000fc60000011602 */
[----:B------:R-:W-:Y:S01]  /*6430*/  IMAD.IADD R3, R116, 0x1, R3 ;  /* 0x0000000174037824 */ /* 0x000fe200078e0203 */
[----:B------:R-:W-:-:S04]  /*6440*/  LEA.HI.SX32 R17, R2, R0, 0x1c ;  /* 0x0000000002117211 */ /* 0x000fc800078fe2ff */
[----:B------:R-:W-:Y:S02]  /*6450*/  IADD3 R0, R3, -c[0x0][0x324], RZ ;  /* 0x8000c90003007a10 */ /* 0x000fe40007ffe0ff */
[----:B------:R-:W-:Y:S01]  /*6460*/  IMNMX R17, R17, R79, PT ;  /* 0x0000004f11117217 */ /* 0x000fe20003800200 */
[----:B------:R-:W-:Y:S05]  /*6470*/  @!P1 BRA `(.L_x_358) ;  /* 0x000000f000009947 */ /* 0x000fea0003800000 */
        /* <DEDUP_REMOVED lines=9> */
.L_x_359:
[----:B------:R-:W-:-:S04]  /*6510*/  MOV R2, c[0x0][0x32c] ;  /* 0x0000cb0000027a02 */ /* 0x000fc80000000f00 */
[----:B------:R-:W-:-:S13]  /*6520*/  ISETP.NE.AND P0, PT, R2, 0x1, PT ;  /* 0x000000010200780c */ /* 0x000fda0003f05270 */
[----:B------:R-:W-:-:S05]  /*6530*/  @P0 IMAD.HI.U32 R2, R3, c[0x0][0x330], RZ ;  /* 0x0000cc0003020a27 */ /* 0x000fca00078e00ff */
[----:B------:R-:W-:-:S05]  /*6540*/  @P0 SHF.R.U32.HI R3, RZ, c[0x0][0x334], R2 ;  /* 0x0000cd00ff030a19 */ /* 0x000fca0000011602 */
.L_x_360:
[----:B------:R-:W-:-:S05]  /*6550*/  IMAD R3, R3, c[0x0][0x32c], RZ ;  /* 0x0000cb0003037a24 */ /* 0x000fca00078e02ff */
[----:B------:R-:W-:-:S05]  /*6560*/  IMNMX R0, R0, R3, !PT ;  /* 0x0000000300007217 */ /* 0x000fca0007800200 */
.L_x_358:
[----:B------:R-:W-:Y:S01]  /*6570*/  IMAD.HI R0, R0, 0x2aaaaaab, RZ ;  /* 0x2aaaaaab00007827 */ /* 0x000fe200078e02ff */
[----:B------:R-:W-:Y:S01]  /*6580*/  PLOP3.LUT P2, PT, PT, PT, PT, 0x80, 0x0 ;  /* 0x000000000000781c */ /* 0x000fe20003f4f070 */
[----:B------:R-:W-:Y:S01]  /*6590*/  CS2R R4, SRZ ;  /* 0x0000000000047805 */ /* 0x000fe2000001ff00 */
[----:B------:R-:W-:Y:S01]  /*65a0*/  CS2R R62, SRZ ;  /* 0x00000000003e7805 */ /* 0x000fe2000001ff00 */
[----:B------:R-:W-:Y:S01]  /*65b0*/  IMAD.MOV.U32 R66, RZ, RZ, RZ ;  /* 0x000000ffff427224 */ /* 0x000fe200078e00ff */
[----:B------:R-:W-:Y:S01]  /*65c0*/  SHF.R.U32.HI R226, RZ, 0x1f, R0 ;  /* 0x0000001fffe27819 */ /* 0x000fe20000011600 */
[----:B---3--:R-:W-:Y:S01]  /*65d0*/  IMAD.MOV.U32 R6, RZ, RZ, RZ ;  /* 0x000000ffff067224 */ /* 0x008fe200078e00ff */
[----:B------:R-:W-:Y:S01]  /*65e0*/  CS2R R60, SRZ ;  /* 0x00000000003c7805 */ /* 0x000fe2000001ff00 */
[----:B------:R-:W-:Y:S01]  /*65f0*/  IMAD.MOV.U32 R64, RZ, RZ, RZ ;  /* 0x000000ffff407224 */ /* 0x000fe200078e00ff */
        /* <DEDUP_REMOVED lines=32> */
[----:B------:R-:W-:Y:S01]  /*6800*/  MOV R10, RZ ;  /* 0x000000ff000a7202 */ /* 0x000fe20000000f00 */
[----:B------:R-:W-:Y:S05]  /*6810*/  @!P0 BRA `(.L_x_361) ;  /* 0x00014da000008947 */ /* 0x000fea0003800000 */
[----:B------:R-:W-:-:S04]  /*6820*/  ISETP.NE.U32.AND P0, PT, RZ, c[0x0][0x340], PT ;  /* 0x0000d000ff007a0c */ /* 0x000fc80003f05070 */
[----:B------:R-:W-:-:S13]  /*6830*/  ISETP.NE.AND.EX P0, PT, RZ, c[0x0][0x344], PT, P0 ;  /* 0x0000d100ff007a0c */ /* 0x000fda0003f05300 */
[----:B------:R-:W-:-:S04]  /*6840*/  @P0 IMAD.MOV.U32 R236, RZ, RZ, 0x4 ;  /* 0x00000004ffec0424 */ /* 0x000fc800078e00ff */
[----:B------:R-:W-:-:S06]  /*6850*/  @P0 IMAD.WIDE R236, R217, R236, c[0x0][0x340] ;  /* 0x0000d000d9ec0625 */ /* 0x000fcc00078e02ec */
[----:B------:R-:W2:Y:S01]  /*6860*/  @P0 LDG.E R236, [R236.64] ;  /* 0x00000012ecec0981 */ /* 0x000ea2000c1e1900 */
[----:B------:R-:W-:Y:S01]  /*6870*/  SHF.R.S32.HI R7, RZ, 0x1f, R73 ;  /* 0x0000001fff077819 */ /* 0x000fe20000011449 */
[----:B------:R-:W-:Y:S01]  /*6880*/  IMAD.MOV.U32 R5, RZ, RZ, 0x60 ;  /* 0x00000060ff057424 */ /* 0x000fe200078e00ff */
[----:B------:R-:W-:Y:S01]  /*6890*/  LOP3.LUT R218, R218, 0xffdfffff, RZ, 0xc0, !PT ;  /* 0xffdfffffdada7812 */ /* 0x000fe200078ec0ff */
        /* <DEDUP_REMOVED lines=9> */
[----:B------:R-:W-:-:S04]  /*6930*/  IMAD.IADD R228, R222, 0x1, R16 ;  /* 0x00000001dee47824 */ /* 0x000fc800078e0210 */
[----:B------:R-:W-:Y:S01]  /*6940*/  @P1 LOP3.LUT R218, R218, 0x200000, RZ, 0xfc, !PT ;  /* 0x00200000dada1812 */ /* 0x000fe200078efcff */
[----:B------:R-:W-:Y:S01]  /*6950*/  BAR.SYNC.DEFER_BLOCKING 0x0 ;  /* 0x0000000000007b1d */ /* 0x000fe20000010000 */
[----:B------:R-:W-:Y:S01]  /*6960*/  @!P0 IMAD.MOV.U32 R236, RZ, RZ, R217 ;  /* 0x000000ffffec8224 */ /* 0x000fe200078e00d9 */
[C---:B------:R-:W-:Y:S01]  /*6970*/  ISETP.GE.AND P0, PT, R228.reuse, R211, PT ;  /* 0x000000d3e400720c */ /* 0x040fe20003f06270 */
[----:B------:R-:W-:-:S03]  /*6980*/  IMAD.IADD R228, R228, 0x1, R215 ;  /* 0x00000001e4e47824 */ /* 0x000fc600078e02d7 */
[----:B--2---:R-:W-:Y:S01]  /*6990*/  SHF.R.S32.HI R225, RZ, 0x1f, R236 ;  /* 0x0000001fffe17819 */ /* 0x004fe200000114ec */
[----:B------:R-:W-:Y:S01]  /*69a0*/  @P1 IMAD.HI.U32 R2, R228, c[0x0][0x2bc], RZ ;  /* 0x0000af00e4021a27 */ /* 0x000fe200078e00ff */
[----:B------:R-:W-:-:S03]  /*69b0*/  ISETP.GT.OR P0, PT, R222, 0x5f, P0 ;  /* 0x0000005fde00780c */ /* 0x000fc60000704670 */
[----:B------:R-:W-:Y:S02]  /*69c0*/  IMAD R225, R225, c[0x0][0x2b0], RZ ;  /* 0x0000ac00e1e17a24 */ /* 0x000fe400078e02ff */
[----:B------:R-:W-:Y:S01]  /*69d0*/  IMAD.MOV.U32 R3, RZ, RZ, R228 ;  /* 0x000000ffff037224 */ /* 0x000fe200078e00e4 */
[----:B------:R-:W-:Y:S01]  /*69e0*/  @P1 SHF.R.U32.HI R3, RZ, c[0x0][0x2c0], R2 ;  /* 0x0000b000ff031a19 */ /* 0x000fe20000011602 */
        /* <DEDUP_REMOVED lines=9> */
[----:B------:R-:W-:Y:S01]  /*6a80*/  IMAD R6, R75, c[0x0][0x1b8], RZ ;  /* 0x00006e004b067a24 */ /* 0x000fe200078e02ff */
[----:B------:R-:W-:Y:S01]  /*6a90*/  ISETP.NE.U32.AND P0, PT, RZ, c[0x0][0x348], PT ;  /* 0x0000d200ff007a0c */ /* 0x000fe20003f05070 */
[----:B------:R-:W-:Y:S01]  /*6aa0*/  IMAD.IADD R22, R117, 0x1, R222 ;  /* 0x0000000175167824 */ /* 0x000fe200078e02de */
[----:B------:R-:W-:Y:S01]  /*6ab0*/  LEA.HI R20, R7, R73, RZ, 0x4 ;  /* 0x0000004907147211 */ /* 0x000fe200078f20ff */
[----:B------:R-:W-:Y:S01]  /*6ac0*/  IMAD R2, R2, c[0x0][0x178], RZ ;  /* 0x00005e0002027a24 */ /* 0x000fe200078e02ff */
[----:B------:R-:W-:Y:S01]  /*6ad0*/  ISETP.NE.AND.EX P0, PT, RZ, c[0x0][0x34c], PT, P0 ;  /* 0x0000d300ff007a0c */ /* 0x000fe20003f05300 */
[----:B------:R-:W-:Y:S01]  /*6ae0*/  IMAD R6, R214, c[0x0][0x1bc], R6 ;  /* 0x00006f00d6067a24 */ /* 0x000fe200078e0206 */
[----:B------:R-:W-:Y:S01]  /*6af0*/  LOP3.LUT R218, R218, 0xfffbffff, RZ, 0xc0, !PT ;  /* 0xfffbffffdada7812 */ /* 0x000fe200078ec0ff */
[----:B------:R-:W-:Y:S01]  /*6b00*/  IMAD R2, R76, c[0x0][0x17c], R2 ;  /* 0x00005f004c027a24 */ /* 0x000fe200078e0202 */
[----:B------:R-:W-:Y:S01]  /*6b10*/  SEL R4, R217, RZ, !P0 ;  /* 0x000000ffd9047207 */ /* 0x000fe20004000000 */
[----:B------:R-:W-:Y:S01]  /*6b20*/  IMAD R220, R75, c[0x0][0x1e8], RZ ;  /* 0x00007a004bdc7a24 */ /* 0x000fe200078e02ff */
[----:B------:R-:W-:Y:S01]  /*6b30*/  IADD3 R72, R17, -0x1, RZ ;  /* 0xffffffff11487810 */ /* 0x000fe20007ffe0ff */
[----:B------:R-:W-:-:S04]  /*6b40*/  IMAD.WIDE.U32 R234, R214, c[0x0][0x1e8], RZ ;  /* 0x00007a00d6ea7a25 */ /* 0x000fc800078e00ff */
[----:B------:R-:W-:Y:S02]  /*6b50*/  IMAD R220, R214, c[0x0][0x1ec], R220 ;  /* 0x00007b00d6dc7a24 */ /* 0x000fe400078e02dc */
[----:B------:R-:W-:Y:S02]  /*6b60*/  IMAD.IADD R12, R117, 0x1, R18 ;  /* 0x00000001750c7824 */ /* 0x000fe400078e0212 */
[----:B------:R-:W-:Y:S02]  /*6b70*/  IMAD.IADD R220, R235, 0x1, R220 ;  /* 0x00000001ebdc7824 */ /* 0x000fe400078e02dc */
[----:B------:R-:W-:Y:S02]  /*6b80*/  IMAD.SHL.U32 R224, R0, 0x8, RZ ;  /* 0x0000000800e07824 */ /* 0x000fe400078e00ff */
[----:B-1----:R-:W-:-:S03]  /*6b90*/  IMAD.WIDE.U32 R8, R76, c[0x0][0x178], RZ ;  /* 0x00005e004c087a25 */ /* 0x002fc600078e00ff */
[----:B------:R-:W-:Y:S01]  /*6ba0*/  IADD3 R223, R224, 0x40, RZ ;  /* 0x00000040e0df7810 */ /* 0x000fe20007ffe0ff */
[----:B------:R-:W-:Y:S01]  /*6bb0*/  IMAD.IADD R9, R9, 0x1, R2 ;  /* 0x0000000109097824 */ /* 0x000fe200078e0202 */
[----:B------:R-:W-:Y:S01]  /*6bc0*/  SHF.R.S32.HI R2, RZ, 0x1f, R217 ;  /* 0x0000001fff027819 */ /* 0x000fe200000114d9 */
[----:B------:R-:W-:Y:S02]  /*6bd0*/  IMAD R5, R17, -0x60, R5 ;  /* 0xffffffa011057824 */ /* 0x000fe400078e0205 */
[----:B------:R-:W-:Y:S01]  /*6be0*/  IMAD.WIDE.U32 R10, R214, c[0x0][0x1b8], R8 ;  /* 0x00006e00d60a7a25 */ /* 0x000fe200078e0008 */
[----:B------:R-:W-:-:S03]  /*6bf0*/  SEL R2, R2, RZ, !P0 ;  /* 0x000000ff02027207 */ /* 0x000fc60004000000 */
[----:B------:R-:W-:-:S04]  /*6c00*/  @P3 IMAD.HI.U32 R8, R22, c[0x0][0x2c8], RZ ;  /* 0x0000b20016083a27 */ /* 0x000fc800078e00ff */
[----:B------:R-:W-:Y:S02]  /*6c10*/  IMAD.IADD R11, R11, 0x1, R6 ;  /* 0x000000010b0b7824 */ /* 0x000fe400078e0206 */
[----:B------:R-:W-:Y:S01]  /*6c20*/  IMAD.MOV.U32 R6, RZ, RZ, R22 ;  /* 0x000000ffff067224 */ /* 0x000fe200078e0016 */
[----:B------:R-:W-:Y:S01]  /*6c30*/  @P3 SHF.R.U32.HI R6, RZ, c[0x0][0x2cc], R8 ;  /* 0x0000b300ff063a19 */ /* 0x000fe20000011608 */
[----:B------:R-:W-:Y:S02]  /*6c40*/  IMAD R2, R2, c[0x0][0x1c0], RZ ;  /* 0x0000700002027a24 */ /* 0x000fe400078e02ff */
[----:B------:R-:W-:-:S04]  /*6c50*/  IMAD.WIDE.U32 R8, R4, c[0x0][0x1c0], R10 ;  /* 0x0000700004087a25 */ /* 0x000fc800078e000a */
[----:B------:R-:W-:Y:S01]  /*6c60*/  IMAD R2, R4, c[0x0][0x1c4], R2 ;  /* 0x0000710004027a24 */ /* 0x000fe200078e0202 */
[----:B------:R-:W-:Y:S01]  /*6c70*/  SHF.R.S32.HI R4, RZ, 0x1f, R6 ;  /* 0x0000001fff047819 */ /* 0x000fe20000011406 */
[----:B------:R-:W-:Y:S02]  /*6c80*/  IMAD R219, R75, c[0x0][0x210], RZ ;  /* 0x000084004bdb7a24 */ /* 0x000fe400078e02ff */
[----:B------:R-:W-:Y:S02]  /*6c90*/  IMAD.IADD R9, R9, 0x1, R2 ;  /* 0x0000000109097824 */ /* 0x000fe400078e0202 */
[----:B------:R-:W-:Y:S02]  /*6ca0*/  IMAD R2, R4, c[0x0][0x1b0], RZ ;  /* 0x00006c0004027a24 */ /* 0x000fe400078e02ff */
[----:B------:R-:W-:Y:S02]  /*6cb0*/  IMAD.MOV R4, RZ, RZ, -R3 ;  /* 0x000000ffff047224 */ /* 0x000fe400078e0a03 */
[----:B------:R-:W-:-:S02]  /*6cc0*/  IMAD.MOV R3, RZ, RZ, -R6 ;  /* 0x000000ffff037224 */ /* 0x000fc400078e0a06 */
[----:B------:R-:W-:Y:S02]  /*6cd0*/  IMAD R228, R4, c[0x0][0x2b8], R228 ;  /* 0x0000ae0004e47a24 */ /* 0x000fe400078e02e4 */
[----:B------:R-:W-:Y:S01]  /*6ce0*/  IMAD R22, R3, c[0x0][0x2c4], R22 ;  /* 0x0000b10003167a24 */ /* 0x000fe200078e0216 */
[----:B------:R-:W-:Y:S01]  /*6cf0*/  LOP3.LUT R3, R20, 0xfffffff0, RZ, 0xc0, !PT ;  /* 0xfffffff014037812 */ /* 0x000fe200078ec0ff */
[C---:B------:R-:W-:Y:S01]  /*6d00*/  IMAD R2, R6.reuse, c[0x0][0x1b4], R2 ;  /* 0x00006d0006027a24 */ /* 0x040fe200078e0202 */
[----:B------:R-:W-:Y:S01]  /*6d10*/  SHF.R.S32.HI R29, RZ, 0x1f, R228 ;  /* 0x0000001fff1d7819 */ /* 0x000fe200000114e4 */
[----:B------:R-:W-:Y:S01]  /*6d20*/  IMAD.WIDE.U32 R8, R6, c[0x0][0x1b0], R8 ;  /* 0x00006c0006087a25 */ /* 0x000fe200078e0008 */
[----:B------:R-:W-:-:S03]  /*6d30*/  SHF.R.S32.HI R21, RZ, 0x1f, R22 ;  /* 0x0000001fff157819 */ /* 0x000fc60000011416 */
[----:B------:R-:W-:Y:S02]  /*6d40*/  IMAD.IADD R9, R9, 0x1, R2 ;  /* 0x0000000109097824 */ /* 0x000fe400078e0202 */
[----:B------:R-:W-:Y:S02]  /*6d50*/  IMAD R2, R29, c[0x0][0x1e0], RZ ;  /* 0x000078001d027a24 */ /* 0x000fe400078e02ff */
[----:B------:R-:W-:Y:S02]  /*6d60*/  IMAD R21, R21, c[0x0][0x1a8], RZ ;  /* 0x00006a0015157a24 */ /* 0x000fe400078e02ff */
[----:B------:R-:W-:-:S04]  /*6d70*/  IMAD.WIDE.U32 R10, R228, c[0x0][0x1e0], RZ ;  /* 0x00007800e40a7a25 */ /* 0x000fc800078e00ff */
[----:B------:R-:W-:Y:S02]  /*6d80*/  IMAD R2, R228, c[0x0][0x1e4], R2 ;  /* 0x00007900e4027a24 */ /* 0x000fe400078e0202 */
[C---:B------:R-:W-:Y:S02]  /*6d90*/  IMAD R21, R22.reuse, c[0x0][0x1ac], R21 ;  /* 0x00006b0016157a24 */ /* 0x040fe400078e0215 */
[----:B------:R-:W-:-:S04]  /*6da0*/  IMAD.WIDE.U32 R22, R22, c[0x0][0x1a8], R8 ;  /* 0x00006a0016167a25 */ /* 0x000fc800078e0008 */
[----:B------:R-:W-:Y:S02]  /*6db0*/  IMAD.IADD R11, R11, 0x1, R2 ;  /* 0x000000010b0b7824 */ /* 0x000fe400078e0202 */
[----:B------:R-:W-:Y:S01]  /*6dc0*/  IMAD.IADD R21, R23, 0x1, R21 ;  /* 0x0000000117157824 */ /* 0x000fe200078e0215 */
[----:B------:R-:W-:Y:S01]  /*6dd0*/  LEA R23, P1, R22, c[0x0][0x160], 0x1 ;  /* 0x0000580016177a11 */ /* 0x000fe200078208ff */
[----:B------:R-:W-:Y:S02]  /*6de0*/  IMAD.IADD R3, R73, 0x1, -R3 ;  /* 0x0000000149037824 */ /* 0x000fe400078e0a03 */
[----:B------:R-:W-:Y:S01]  /*6df0*/  IMAD R8, R216, c[0x0][0x2c4], RZ ;  /* 0x0000b100d8087a24 */ /* 0x000fe200078e02ff */
[----:B------:R-:W-:Y:S01]  /*6e00*/  LEA.HI.X R21, R22, c[0x0][0x164], R21, 0x1, P1 ;  /* 0x0000590016157a11 */ /* 0x000fe200008f0c15 */
[----:B------:R-:W-:Y:S01]  /*6e10*/  SHFL.IDX PT, R24, R23, RZ, 0x181f ;  /* 0x00181fff17187589 */ /* 0x000fe200000e0000 */
[----:B------:R-:W-:Y:S01]  /*6e20*/  SHF.R.S32.HI R4, RZ, 0x1f, R3 ;  /* 0x0000001fff047819 */ /* 0x000fe20000011403 */
[----:B------:R-:W-:Y:S01]  /*6e30*/  IMAD.WIDE.U32 R232, R214, c[0x0][0x210], RZ ;  /* 0x00008400d6e87a25 */ /* 0x000fe200078e00ff */
[----:B------:R-:W-:Y:S01]  /*6e40*/  ISETP.GE.AND P4, PT, R12, R8, PT ;  /* 0x000000080c00720c */ /* 0x000fe20003f86270 */
[----:B------:R-:W1:Y:S01]  /*6e50*/  SHFL.IDX PT, R25, R21, RZ, 0x181f ;  /* 0x00181fff15197589 */ /* 0x000e6200000e0000 */
[----:B------:R-:W-:Y:S01]  /*6e60*/  LEA.HI R4, R4, R3, RZ, 0x3 ;  /* 0x0000000304047211 */ /* 0x000fe200078f18ff */
[----:B------:R-:W-:Y:S01]  /*6e70*/  IMAD R219, R214, c[0x0][0x214], R219 ;  /* 0x00008500d6db7a24 */ /* 0x000fe200078e02db */
[----:B------:R-:W-:Y:S01]  /*6e80*/  IADD3 R22, R12, 0x20, RZ ;  /* 0x000000200c167810 */ /* 0x000fe20007ffe0ff */
[----:B------:R-:W-:Y:S01]  /*6e90*/  SHFL.IDX PT, R30, R23, 0x3, 0x181f ;  /* 0x00781f00171e7f89 */ /* 0x000fe200000e0000 */
[C---:B------:R-:W-:Y:S01]  /*6ea0*/  LOP3.LUT R13, R4.reuse, 0xfffffff8, RZ, 0xc0, !PT ;  /* 0xfffffff8040d7812 */ /* 0x040fe200078ec0ff */
[----:B------:R-:W-:-:S02]  /*6eb0*/  IMAD.SHL.U32 R4, R4, 0x40, RZ ;  /* 0x0000004004047824 */ /* 0x000fc400078e00ff */
[----:B------:R-:W-:Y:S01]  /*6ec0*/  SHFL.IDX PT, R31, R21, 0x3, 0x181f ;  /* 0x00781f00151f7f89 */ /* 0x000fe200000e0000 */
[----:B------:R-:W-:Y:S02]  /*6ed0*/  IMAD.IADD R219, R233, 0x1, R219 ;  /* 0x00000001e9db7824 */ /* 0x000fe400078e02db */
[----:B------:R-:W-:Y:S02]  /*6ee0*/  IMAD.IADD R13, R3, 0x1, -R13 ;  /* 0x00000001030d7824 */ /* 0x000fe400078e0a0d */
[----:B------:R-:W-:Y:S02]  /*6ef0*/  IMAD.MOV.U32 R3, RZ, RZ, 0x10 ;  /* 0x00000010ff037424 */ /* 0x000fe400078e00ff */
[----:B-1----:R-:W-:Y:S01]  /*6f00*/  @!P4 IMAD.WIDE R26, R224, 0x2, R24 ;  /* 0x00000002e01ac825 */ /* 0x002fe200078e0218 */
[----:B--2---:R-:W-:-:S03]  /*6f10*/  SHF.R.S32.HI R19, RZ, 0x1f, R227 ;  /* 0x0000001fff137819 */ /* 0x004fc600000114e3 */
[----:B------:R-:W-:-:S04]  /*6f20*/  IMAD.WIDE.U32 R10, R227, c[0x0][0x1f0], R10 ;  /* 0x00007c00e30a7a25 */ /* 0x000fc800078e000a */
[----:B------:R-:W-:Y:S01]  /*6f30*/  IMAD R14, R19, c[0x0][0x1f0], RZ ;  /* 0x00007c00130e7a24 */ /* 0x000fe200078e02ff */
[----:B------:R-:W-:Y:S02]  /*6f40*/  IADD3 R2, P0, R234, R10, RZ ;  /* 0x0000000aea027210 */ /* 0x000fe40007f1e0ff */
[----:B------:R-:W-:Y:S01]  /*6f50*/  LEA.HI R10, R7, R73, RZ, 0x6 ;  /* 0x00000049070a7211 */ /* 0x000fe200078f30ff */
[----:B------:R-:W-:-:S04]  /*6f60*/  IMAD R14, R227, c[0x0][0x1f4], R14 ;  /* 0x00007d00e30e7a24 */ /* 0x000fc800078e020e */
[----:B------:R-:W-:Y:S01]  /*6f70*/  IMAD.SHL.U32 R10, R10, 0x8, RZ ;  /* 0x000000080a0a7824 */ /* 0x000fe200078e00ff */
[----:B------:R-:W-:Y:S01]  /*6f80*/  IADD3.X R14, R220, R11, R14, P0, !PT ;  /* 0x0000000bdc0e7210 */ /* 0x000fe200007fe40e */
[----:B------:R-:W-:Y:S01]  /*6f90*/  IMAD.SHL.U32 R11, R18, 0x40, RZ ;  /* 0x00000040120b7824 */ /* 0x000fe200078e00ff */
[----:B------:R-:W-:Y:S02]  /*6fa0*/  LEA R15, P0, R2, c[0x0][0x1c8], 0x1 ;  /* 0x00007200020f7a11 */ /* 0x000fe400078008ff */
[----:B------:R-:W-:Y:S02]  /*6fb0*/  LOP3.LUT R10, R10, 0xfffffe00, RZ, 0xc0, !PT ;  /* 0xfffffe000a0a7812 */ /* 0x000fe400078ec0ff */
[----:B------:R-:W-:Y:S02]  /*6fc0*/  LOP3.LUT R11, R11, 0x1c0, RZ, 0xc0, !PT ;  /* 0x000001c00b0b7812 */ /* 0x000fe400078ec0ff */
[----:B------:R-:W-:Y:S02]  /*6fd0*/  LEA.HI.X R14, R2, c[0x0][0x1cc], R14, 0x1, P0 ;  /* 0x00007300020e7a11 */ /* 0x000fe400000f0c0e */
[----:B------:R-:W-:-:S02]  /*6fe0*/  SHF.R.U32.HI R9, RZ, 0x3, R11 ;  /* 0x00000003ff097819 */ /* 0x000fc4000001160b */
[----:B------:R-:W-:Y:S02]  /*6ff0*/  LOP3.LUT R28, R11, 0x38, R224, 0xf8, !PT ;  /* 0x000000380b1c7812 */ /* 0x000fe400078ef8e0 */
[----:B------:R-:W-:Y:S02]  /*7000*/  @!P4 SHF.R.S32.HI R2, RZ, 0x1f, R223 ;  /* 0x0000001fff02c819 */ /* 0x000fe400000114df */
[C---:B------:R-:W-:Y:S01]  /*7010*/  R2P PR, R13.reuse, 0x6 ;  /* 0x000000060d007804 */ /* 0x040fe20000000000 */
[----:B------:R-:W-:Y:S01]  /*7020*/  IMAD.SHL.U32 R13, R13, 0x40, RZ ;  /* 0x000000400d0d7824 */ /* 0x000fe200078e00ff */
[----:B------:R-:W-:Y:S02]  /*7030*/  LOP3.LUT R28, R28, R9, RZ, 0x3c, !PT ;  /* 0x000000091c1c7212 */ /* 0x000fe400078e3cff */
[----:B------:R-:W-:Y:S02]  /*7040*/  @!P4 LEA.HI R2, R2, R223, RZ, 0x3 ;  /* 0x000000df0202c211 */ /* 0x000fe400078f18ff */
[----:B------:R-:W-:Y:S01]  /*7050*/  ISETP.GE.AND P3, PT, R224, c[0x0][0x198], PT ;  /* 0x00006600e0007a0c */ /* 0x000fe20003f66270 */
[----:B------:R-:W-:Y:S01]  /*7060*/  IMAD.IADD R28, R10, 0x1, R28 ;  /* 0x000000010a1c7824 */ /* 0x000fe200078e021c */
[----:B------:R-:W-:-:S02]  /*7070*/  ISETP.GE.AND P0, PT, R223, c[0x0][0x198], PT ;  /* 0x00006600df007a0c */ /* 0x000fc40003f06270 */
[----:B------:R-:W-:Y:S01]  /*7080*/  @!P4 LOP3.LUT R2, R2, 0xfffffff8, RZ, 0xc0, !PT ;  /* 0xfffffff80202c812 */ /* 0x000fe200078ec0ff */
[----:B------:R-:W-:Y:S01]  /*7090*/  @!P4 IMAD.SHL.U32 R6, R28, 0x2, RZ ;  /* 0x000000021c06c824 */ /* 0x000fe200078e00ff */
[----:B------:R-:W-:Y:S02]  /*70a0*/  SEL R3, R3, 0xfffffff0, !P1 ;  /* 0xfffffff003037807 */ /* 0x000fe40004800000 */
[-C--:B------:R-:W-:Y:S01]  /*70b0*/  ISETP.GE.AND P1, PT, R22, R8.reuse, PT ;  /* 0x000000081600720c */ /* 0x080fe20003f26270 */
[----:B------:R-:W-:Y:S01]  /*70c0*/  @!P4 IMAD.WIDE R24, R2, 0x2, R24 ;  /* 0x000000020218c825 */ /* 0x000fe200078e0218 */
[----:B------:R-:W-:Y:S02]  /*70d0*/  IADD3 R2, R12, 0x40, RZ ;  /* 0x000000400c027810 */ /* 0x000fe40007ffe0ff */
[----:B------:R-:W-:Y:S01]  /*70e0*/  LOP3.LUT R13, R13, 0x1c0, RZ, 0xc0, !PT ;  /* 0x000001c00d0d7812 */ /* 0x000fe200078ec0ff */
[----:B------:R1:W-:Y:S01]  /*70f0*/  @!P4 LDGSTS.E.BYPASS.LTC128B.128 [R6+0x100], [R26.64], !P3 ;  /* 0x001000001a06cfae */ /* 0x0003e2000d901d52 */
[----:B------:R-:W-:-:S02]  /*7100*/  ISETP.GE.AND P5, PT, R2, R8, PT ;  /* 0x000000080200720c */ /* 0x000fc40003fa6270 */
[----:B------:R-:W-:Y:S01]  /*7110*/  IADD3 R2, R12, 0x60, RZ ;  /* 0x000000600c027810 */ /* 0x000fe20007ffe0ff */
[----:B------:R2:W-:Y:S03]  /*7120*/  @!P4 LDGSTS.E.BYPASS.LTC128B.128 [R6+0x4100], [R24.64], !P0 ;  /* 0x041000001806cfae */ /* 0x0005e6000c101d52 */
[----:B------:R-:W-:Y:S02]  /*7130*/  ISETP.GE.AND P6, PT, R2, R8, PT ;  /* 0x000000080200720c */ /* 0x000fe40003fc6270 */
[----:B------:R-:W-:-:S04]  /*7140*/  @!P1 SHF.R.S32.HI R22, RZ, 0x1f, R223 ;  /* 0x0000001fff169819 */ /* 0x000fc800000114df */
[----:B------:R-:W-:-:S04]  /*7150*/  @!P1 LEA.HI R22, R22, R223, RZ, 0x3 ;  /* 0x000000df16169211 */ /* 0x000fc800078f18ff */
[----:B------:R-:W-:-:S03]  /*7160*/  @!P1 LOP3.LUT R22, R22, 0xfffffff8, RZ, 0xc0, !PT ;  /* 0xfffffff816169812 */ /* 0x000fc600078ec0ff */
[----:B------:R-:W-:Y:S01]  /*7170*/  @!P6 IMAD.SHL.U32 R2, R28, 0x2, RZ ;  /* 0x000000021c02e824 */ /* 0x000fe200078e00ff */
[----:B-1----:R-:W-:Y:S04]  /*7180*/  SHFL.IDX PT, R26, R23, 0x1, 0x181f ;  /* 0x00381f00171a7f89 */ /* 0x002fe800000e0000 */
[----:B--2---:R1:W-:Y:S01]  /*7190*/  SHFL.IDX PT, R24, R23, 0x2, 0x181f ;  /* 0x00581f0017187f89 */ /* 0x0043e200000e0000 */
[----:B------:R-:W-:-:S03]  /*71a0*/  @!P5 SHF.R.S32.HI R6, RZ, 0x1f, R223 ;  /* 0x0000001fff06d819 */ /* 0x000fc600000114df */
[----:B------:R-:W2:Y:S01]  /*71b0*/  SHFL.IDX PT, R25, R21, 0x2, 0x181f ;  /* 0x00581f0015197f89 */ /* 0x000ea200000e0000 */
[----:B------:R-:W-:-:S03]  /*71c0*/  @!P5 LEA.HI R6, R6, R223, RZ, 0x3 ;  /* 0x000000df0606d211 */ /* 0x000fc600078f18ff */
[----:B------:R-:W3:Y:S01]  /*71d0*/  SHFL.IDX PT, R27, R21, 0x1, 0x181f ;  /* 0x00381f00151b7f89 */ /* 0x000ee200000e0000 */
[----:B------:R-:W-:Y:S01]  /*71e0*/  @!P5 LOP3.LUT R6, R6, 0xfffffff8, RZ, 0xc0, !PT ;  /* 0xfffffff80606d812 */ /* 0x000fe200078ec0ff */
[----:B-1----:R-:W-:-:S04]  /*71f0*/  @!P1 IMAD.SHL.U32 R23, R28, 0x2, RZ ;  /* 0x000000021c179824 */ /* 0x002fc800078e00ff */
[----:B--2---:R-:W-:Y:S01]  /*7200*/  @!P5 IMAD.WIDE R34, R6, 0x2, R24 ;  /* 0x000000020622d825 */ /* 0x004fe200078e0218 */
[----:B------:R-:W-:-:S03]  /*7210*/  @!P6 SHF.R.S32.HI R6, RZ, 0x1f, R223 ;  /* 0x0000001fff06e819 */ /* 0x000fc600000114df */
[----:B---3--:R-:W-:Y:S01]  /*7220*/  @!P1 IMAD.WIDE R32, R22, 0x2, R26 ;  /* 0x0000000216209825 */ /* 0x008fe200078e021a */
[----:B------:R-:W-:-:S03]  /*7230*/  @!P6 LEA.HI R6, R6, R223, RZ, 0x3 ;  /* 0x000000df0606e211 */ /* 0x000fc600078f18ff */
[----:B------:R-:W-:Y:S01]  /*7240*/  @!P5 IMAD.WIDE R36, R224, 0x2, R24 ;  /* 0x00000002e024d825 */ /* 0x000fe200078e0218 */
[----:B------:R-:W-:-:S03]  /*7250*/  @!P6 LOP3.LUT R6, R6, 0xfffffff8, RZ, 0xc0, !PT ;  /* 0xfffffff80606e812 */ /* 0x000fc600078ec0ff */
[----:B------:R-:W-:-:S04]  /*7260*/  @!P1 IMAD.WIDE R26, R224, 0x2, R26 ;  /* 0x00000002e01a9825 */ /* 0x000fc800078e021a */
[--C-:B------:R-:W-:Y:S01]  /*7270*/  @!P6 IMAD.WIDE R24, R224, 0x2, R30.reuse ;  /* 0x00000002e018e825 */ /* 0x100fe200078e021e */
[----:B------:R1:W-:Y:S03]  /*7280*/  @!P1 LDGSTS.E.BYPASS.LTC128B.128 [R23+0x1100], [R26.64], !P3 ;  /* 0x011000001a179fae */ /* 0x0003e6000d901d52 */
[----:B------:R-:W-:Y:S01]  /*7290*/  @!P6 IMAD.WIDE R30, R6, 0x2, R30 ;  /* 0x00000002061ee825 */ /* 0x000fe200078e021e */
[----:B------:R1:W-:Y:S03]  /*72a0*/  @!P1 LDGSTS.E.BYPASS.LTC128B.128 [R23+0x5100], [R32.64], !P0 ;  /* 0x0510000020179fae */ /* 0x0003e6000c101d52 */
[----:B------:R-:W-:Y:S02]  /*72b0*/  @!P5 IMAD.SHL.U32 R21, R28, 0x2, RZ ;  /* 0x000000021c15d824 */ /* 0x000fe400078e00ff */
[----:B------:R-:W-:-:S03]  /*72c0*/  IMAD.IADD R6, R211, 0x1, R5 ;  /* 0x00000001d3067824 */ /* 0x000fc600078e0205 */
[----:B------:R2:W-:Y:S01]  /*72d0*/  @!P5 LDGSTS.E.BYPASS.LTC128B.128 [R21+0x2100], [R36.64], !P3 ;  /* 0x021000002415dfae */ /* 0x0005e2000d901d52 */
[----:B------:R-:W-:-:S03]  /*72e0*/  IMAD.IADD R48, R6, 0x1, -R18 ;  /* 0x0000000106307824 */ /* 0x000fc600078e0a12 */
[----:B------:R2:W-:Y:S04]  /*72f0*/  @!P5 LDGSTS.E.BYPASS.LTC128B.128 [R21+0x6100], [R34.64], !P0 ;  /* 0x061000002215dfae */ /* 0x0005e8000c101d52 */
[----:B------:R3:W-:Y:S01]  /*7300*/  @!P6 LDGSTS.E.BYPASS.LTC128B.128 [R2+0x3100], [R24.64], !P3 ;  /* 0x031000001802efae */ /* 0x0007e2000d901d52 */
[----:B------:R-:W-:-:S03]  /*7310*/  ISETP.GE.AND P3, PT, R223, c[0x0][0x1d4], PT ;  /* 0x00007500df007a0c */ /* 0x000fc60003f66270 */
[----:B------:R4:W-:Y:S01]  /*7320*/  @!P6 LDGSTS.E.BYPASS.LTC128B.128 [R2+0x7100], [R30.64], !P0 ;  /* 0x071000001e02efae */ /* 0x0009e2000c101d52 */
[----:B------:R-:W-:Y:S02]  /*7330*/  ISETP.GE.AND P0, PT, R48, 0x1, PT ;  /* 0x000000013000780c */ /* 0x000fe40003f06270 */
[----:B------:R-:W-:Y:S01]  /*7340*/  SEL R246, RZ, 0x10, P3 ;  /* 0x00000010fff67807 */ /* 0x000fe20001800000 */
[----:B------:R-:W0:Y:S04]  /*7350*/  LDGDEPBAR ;  /* 0x00000000000079af */ /* 0x000e280000000000 */
[----:B-1----:R-:W-:Y:S06]  /*7360*/  SHFL.IDX PT, R23, R14, 0x1, 0x181f ;  /* 0x00381f000e177f89 */ /* 0x002fec00000e0000 */
[----:B------:R-:W-:Y:S01]  /*7370*/  @P0 IMAD.SHL.U32 R22, R28, 0x2, RZ ;  /* 0x000000021c160824 */ /* 0x000fe200078e00ff */
[----:B--2---:R-:W-:Y:S01]  /*7380*/  @P0 SHF.R.S32.HI R21, RZ, 0x1f, R223 ;  /* 0x0000001fff150819 */ /* 0x004fe200000114df */
[----:B---3--:R-:W-:Y:S03]  /*7390*/  SHFL.IDX PT, R24, R15, RZ, 0x181f ;  /* 0x00181fff0f187589 */ /* 0x008fe600000e0000 */
[----:B------:R-:W-:Y:S01]  /*73a0*/  @P0 LEA.HI R21, R21, R223, RZ, 0x3 ;  /* 0x000000df15150211 */ /* 0x000fe200078f18ff */
[----:B------:R-:W1:Y:S01]  /*73b0*/  SHFL.IDX PT, R25, R14, RZ, 0x181f ;  /* 0x00181fff0e197589 */ /* 0x000e6200000e0000 */
[----:B----4-:R-:W-:-:S02]  /*73c0*/  IMAD.MOV.U32 R2, RZ, RZ, 0x20 ;  /* 0x00000020ff027424 */ /* 0x010fc400078e00ff */
[----:B------:R-:W-:Y:S02]  /*73d0*/  @P0 LOP3.LUT R21, R21, 0xfffffff8, RZ, 0xc0, !PT ;  /* 0xfffffff815150812 */ /* 0x000fe400078ec0ff */
[----:B------:R-:W-:Y:S02]  /*73e0*/  SHF.R.S32.HI R30, RZ, 0x4, R20 ;  /* 0x00000004ff1e7819 */ /* 0x000fe40000011414 */
[----:B------:R-:W-:Y:S02]  /*73f0*/  SEL R2, R2, 0xffffffe0, !P2 ;  /* 0xffffffe002027807 */ /* 0x000fe40005000000 */
[----:B------:R-:W-:-:S13]  /*7400*/  ISETP.GE.AND P2, PT, R224, c[0x0][0x1d4], PT ;  /* 0x00007500e0007a0c */ /* 0x000fda0003f46270 */
[----:B------:R-:W-:Y:S01]  /*7410*/  @P2 LOP3.LUT R218, R218, 0x40000, RZ, 0xfc, !PT ;  /* 0x00040000dada2812 */ /* 0x000fe200078efcff */
[----:B-1----:R-:W-:-:S03]  /*7420*/  @P0 IMAD.WIDE R26, R21, 0x2, R24 ;  /* 0x00000002151a0825 */ /* 0x002fc600078e0218 */
[----:B------:R-:W-:Y:S01]  /*7430*/  LOP3.LUT R218, R218, 0xffefffff, RZ, 0xc0, !PT ;  /* 0xffefffffdada7812 */ /* 0x000fe200078ec0ff */
[----:B------:R-:W-:-:S03]  /*7440*/  @P0 IMAD.WIDE R24, R224, 0x2, R24 ;  /* 0x00000002e0180825 */ /* 0x000fc600078e0218 */
[----:B------:R-:W-:Y:S02]  /*7450*/  @P3 LOP3.LUT R218, R218, 0x100000, RZ, 0xfc, !PT ;  /* 0x00100000dada3812 */ /* 0x000fe400078efcff */
[----:B------:R1:W-:Y:S02]  /*7460*/  @P0 LDGSTS.E.BYPASS.LTC128B.128 [R22+0x8100], [R24.64], !P2 ;  /* 0x0810000018160fae */ /* 0x0003e4000d101d52 */
[----:B------:R-:W-:Y:S02]  /*7470*/  LOP3.LUT R218, R218, 0xfff7ffff, RZ, 0xc0, !PT ;  /* 0xfff7ffffdada7812 */ /* 0x000fe400078ec0ff */
[----:B------:R1:W-:Y:S01]  /*7480*/  @P0 LDGSTS.E.BYPASS.LTC128B.128 [R22+0xb100], [R26.64], !P3 ;  /* 0x0b1000001a160fae */ /* 0x0003e2000d901d52 */
[----:B------:R-:W-:-:S13]  /*7490*/  ISETP.GE.AND P0, PT, R48, 0x21, PT ;  /* 0x000000213000780c */ /* 0x000fda0003f06270 */
[----:B------:R-:W-:Y:S01]  /*74a0*/  @P0 IMAD.SHL.U32 R21, R28, 0x2, RZ ;  /* 0x000000021c150824 */ /* 0x000fe200078e00ff */
[----:B-1----:R1:W2:Y:S02]  /*74b0*/  SHFL.IDX PT, R22, R15, 0x1, 0x181f ;  /* 0x00381f000f167f89 */ /* 0x0022a400000e0000 */
[----:B-1----:R-:W-:Y:S01]  /*74c0*/  @P0 SHF.R.S32.HI R15, RZ, 0x1f, R223 ;  /* 0x0000001fff0f0819 */ /* 0x002fe200000114df */
[----:B--2---:R-:W-:-:S03]  /*74d0*/  @P0 IMAD.WIDE R24, R224, 0x2, R22 ;  /* 0x00000002e0180825 */ /* 0x004fc600078e0216 */
[----:B------:R-:W-:Y:S02]  /*74e0*/  @P0 LEA.HI R15, R15, R223, RZ, 0x3 ;  /* 0x000000df0f0f0211 */ /* 0x000fe400078f18ff */
[----:B------:R1:W-:Y:S02]  /*74f0*/  @P0 LDGSTS.E.BYPASS.LTC128B.128 [R21+0x9100], [R24.64], !P2 ;  /* 0x0910000018150fae */ /* 0x0003e4000d101d52 */
[----:B------:R-:W-:-:S05]  /*7500*/  @P0 LOP3.LUT R15, R15, 0xfffffff8, RZ, 0xc0, !PT ;  /* 0xfffffff80f0f0812 */ /* 0x000fca00078ec0ff */
[----:B------:R-:W-:-:S04]  /*7510*/  @P0 IMAD.WIDE R22, R15, 0x2, R22 ;  /* 0x000000020f160825 */ /* 0x000fc800078e0216 */
[----:B------:R-:W-:Y:S01]  /*7520*/  IMAD R15, R228, c[0x0][0x1e0], RZ ;  /* 0x00007800e40f7a24 */ /* 0x000fe200078e02ff */
[----:B------:R2:W-:Y:S01]  /*7530*/  @P0 LDGSTS.E.BYPASS.LTC128B.128 [R21+0xc100], [R22.64], !P3 ;  /* 0x0c10000016150fae */ /* 0x0005e2000d901d52 */
[----:B------:R-:W-:Y:S02]  /*7540*/  ISETP.GE.AND P0, PT, R48, 0x41, PT ;  /* 0x000000413000780c */ /* 0x000fe40003f06270 */
[----:B------:R-:W-:-:S04]  /*7550*/  IMAD R15, R227, c[0x0][0x1f0], R15 ;  /* 0x00007c00e30f7a24 */ /* 0x000fc800078e020f */
[----:B------:R-:W-:-:S05]  /*7560*/  IMAD R15, R214, c[0x0][0x1e8], R15 ;  /* 0x00007a00d60f7a24 */ /* 0x000fca00078e020f */
[----:B------:R-:W-:-:S05]  /*7570*/  LEA R15, R15, c[0x0][0x1c8], 0x1 ;  /* 0x000072000f0f7a11 */ /* 0x000fca00078e08ff */
[----:B--2---:R2:W-:Y:S04]  /*7580*/  SHFL.IDX PT, R22, R15, 0x2, 0x181f ;  /* 0x00581f000f167f89 */ /* 0x0045e800000e0000 */
[----:B------:R3:W1:Y:S01]  /*7590*/  SHFL.IDX PT, R23, R14, 0x2, 0x181f ;  /* 0x00581f000e177f89 */ /* 0x00066200000e0000 */
[----:B--2---:R-:W-:Y:S01]  /*75a0*/  @P0 IMAD.SHL.U32 R15, R28, 0x2, RZ ;  /* 0x000000021c0f0824 */ /* 0x004fe200078e00ff */
[----:B---3--:R-:W-:Y:S01]  /*75b0*/  @P0 SHF.R.S32.HI R14, RZ, 0x1f, R223 ;  /* 0x0000001fff0e0819 */ /* 0x008fe200000114df */
[----:B-1----:R-:W-:-:S03]  /*75c0*/  @P0 IMAD.WIDE R24, R224, 0x2, R22 ;  /* 0x00000002e0180825 */ /* 0x002fc600078e0216 */
[----:B------:R-:W-:Y:S02]  /*75d0*/  @P0 LEA.HI R14, R14, R223, RZ, 0x3 ;  /* 0x000000df0e0e0211 */ /* 0x000fe400078f18ff */
[----:B------:R1:W-:Y:S01]  /*75e0*/  @P0 LDGSTS.E.BYPASS.LTC128B.128 [R15+0xa100], [R24.64], !P2 ;  /* 0x0a100000180f0fae */ /* 0x0003e2000d101d52 */
[----:B------:R-:W-:Y:S02]  /*75f0*/  ISETP.GT.AND P2, PT, R222, 0x5f, PT ;  /* 0x0000005fde00780c */ /* 0x000fe40003f44270 */
[----:B------:R-:W-:-:S05]  /*7600*/  @P0 LOP3.LUT R14, R14, 0xfffffff8, RZ, 0xc0, !PT ;  /* 0xfffffff80e0e0812 */ /* 0x000fca00078ec0ff */
[----:B------:R-:W-:Y:S01]  /*7610*/  @P0 IMAD.WIDE R22, R14, 0x2, R22 ;  /* 0x000000020e160825 */ /* 0x000fe200078e0216 */
[----:B------:R-:W-:-:S04]  /*7620*/  LEA.HI R14, R20, R30, RZ, 0x1 ;  /* 0x0000001e140e7211 */ /* 0x000fc800078f08ff */
[----:B------:R-:W-:Y:S01]  /*7630*/  LOP3.LUT R14, R14, 0xfffffffe, RZ, 0xc0, !PT ;  /* 0xfffffffe0e0e7812 */ /* 0x000fe200078ec0ff */
[----:B------:R1:W-:Y:S01]  /*7640*/  @P0 LDGSTS.E.BYPASS.LTC128B.128 [R15+0xd100], [R22.64], !P3 ;  /* 0x0d100000160f0fae */ /* 0x0003e2000d901d52 */
[----:B------:R-:W-:Y:S02]  /*7650*/  ISETP.LT.AND P0, PT, RZ, c[0x0][0x27c], PT ;  /* 0x00009f00ff007a0c */ /* 0x000fe40003f01270 */
[----:B------:R-:W-:Y:S01]  /*7660*/  ISETP.NE.AND P3, PT, R213, 0x1, PT ;  /* 0x00000001d500780c */ /* 0x000fe20003f65270 */
[----:B------:R-:W-:Y:S01]  /*7670*/  IMAD.IADD R30, R30, 0x1, -R14 ;  /* 0x000000011e1e7824 */ /* 0x000fe200078e0a0e */
[----:B------:R-:W0:Y:S01]  /*7680*/  LDGDEPBAR ;  /* 0x00000000000079af */ /* 0x000e220000000000 */
[----:B------:R-:W-:Y:S02]  /*7690*/  @P2 LOP3.LUT R218, R218, 0x80000, RZ, 0xfc, !PT ;  /* 0x00080000dada2812 */ /* 0x000fe400078efcff */
[----:B------:R-:W-:-:S05]  /*76a0*/  IMAD.SHL.U32 R14, R30, 0x8, RZ ;  /* 0x000000081e0e7824 */ /* 0x000fca00078e00ff */
[----:B------:R-:W-:Y:S02]  /*76b0*/  LOP3.LUT R14, R13, 0x8, R14, 0xf8, !PT ;  /* 0x000000080d0e7812 */ /* 0x000fe400078ef80e */
[----:B------:R-:W-:-:S04]  /*76c0*/  SHF.R.U32.HI R13, RZ, 0x3, R13 ;  /* 0x00000003ff0d7819 */ /* 0x000fc8000001160d */
[----:B------:R-:W-:-:S04]  /*76d0*/  LOP3.LUT R13, R14, R13, RZ, 0x3c, !PT ;  /* 0x0000000d0e0d7212 */ /* 0x000fc800078e3cff */
[----:B------:R-:W-:Y:S01]  /*76e0*/  LOP3.LUT R4, R13, 0xfffffe00, R4, 0xf8, !PT ;  /* 0xfffffe000d047812 */ /* 0x000fe200078ef804 */
[----:B------:R-:W-:Y:S05]  /*76f0*/  @P0 BRA `(.L_x_362) ;  /* 0x0000002000000947 */ /* 0x000fea0003800000 */
[----:B------:R-:W-:-:S04]  /*7700*/  DEPBAR.LE SB0, 0x1 ;  /* 0x000080400000791a */ /* 0x000fc80000000000 */
[----:B------:R-:W-:Y:S05]  /*7710*/  BRA `(.L_x_363) ;  /* 0x00004d0000007947 */ /* 0x000fea0003800000 */
.L_x_362:
[----:B------:R-:W-:Y:S01]  /*7720*/  ULDC.U8 UR4, c[0x0][0x298] ;  /* 0x0000a60000047ab9 */ /* 0x000fe20000000000 */
[----:B-1---5:R-:W-:Y:S01]  /*7730*/  SHF.R.S32.HI R22, RZ, 0x1f, R74 ;  /* 0x0000001fff167819 */ /* 0x022fe2000001144a */
[----:B------:R-:W-:Y:S01]  /*7740*/  IMAD.WIDE.U32 R20, R74, c[0x0][0x280], RZ ;  /* 0x0000a0004a147a25 */ /* 0x000fe200078e00ff */
[----:B------:R-:W-:Y:S01]  /*7750*/  ISETP.NE.AND P0, PT, RZ, UR4, PT ;  /* 0x00000004ff007c0c */ /* 0x000fe2000bf05270 */
[----:B------:R-:W-:Y:S01]  /*7760*/  BSSY B2, `(.L_x_363) ;  /* 0x00004cb000027945 */ /* 0x000fe20003800000 */
[----:B------:R-:W-:Y:S01]  /*7770*/  LEA R12, R0, R12, 0x5 ;  /* 0x0000000c000c7211 */ /* 0x000fe200078e28ff */
[----:B------:R-:W-:Y:S01]  /*7780*/  IMAD R13, R22, c[0x0][0x280], RZ ;  /* 0x0000a000160d7a24 */ /* 0x000fe200078e02ff */
[----:B------:R-:W-:Y:S01]  /*7790*/  SHF.L.U32 R31, R28, 0x1, RZ ;  /* 0x000000011c1f7819 */ /* 0x000fe200000006ff */
[----:B------:R-:W-:Y:S02]  /*77a0*/  IMAD R22, R22, c[0x0][0x290], RZ ;  /* 0x0000a40016167a24 */ /* 0x000fe400078e02ff */
[----:B------:R-:W-:-:S02]  /*77b0*/  IMAD R13, R74, c[0x0][0x284], R13 ;  /* 0x0000a1004a0d7a24 */ /* 0x000fc400078e020d */
[C---:B------:R-:W-:Y:S02]  /*77c0*/  IMAD R22, R74.reuse, c[0x0][0x294], R22 ;  /* 0x0000a5004a167a24 */ /* 0x040fe400078e0216 */
[----:B------:R-:W-:Y:S01]  /*77d0*/  IMAD.WIDE.U32 R74, R74, c[0x0][0x290], RZ ;  /* 0x0000a4004a4a7a25 */ /* 0x000fe200078e00ff */
[----:B------:R-:W-:-:S04]  /*77e0*/  IADD3 R15, R13, R21, RZ ;  /* 0x000000150d0f7210 */ /* 0x000fc80007ffe0ff */
[----:B------:R-:W-:Y:S01]  /*77f0*/  IADD3 R23, R22, R75, RZ ;  /* 0x0000004b16177210 */ /* 0x000fe20007ffe0ff */
[----:B------:R-:W-:Y:S05]  /*7800*/  @!P0 BRA `(.L_x_364) ;  /* 0x000025c000008947 */ /* 0x000fea0003800000 */
[----:B------:R-:W-:Y:S01]  /*7810*/  @P3 IMAD.HI.U32 R9, R12, c[0x0][0x2c8], RZ ;  /* 0x0000b2000c093a27 */ /* 0x000fe200078e00ff */
[----:B------:R-:W-:Y:S01]  /*7820*/  MOV R14, R20 ;  /* 0x00000014000e7202 */ /* 0x000fe20000000f00 */
[----:B------:R-:W-:Y:S01]  /*7830*/  BSSY B0, `(.L_x_365) ;  /* 0x000002d000007945 */ /* 0x000fe20003800000 */
[----:B------:R-:W-:Y:S01]  /*7840*/  CS2R R56, SRZ ;  /* 0x0000000000387805 */ /* 0x000fe2000001ff00 */
[----:B------:R-:W-:Y:S01]  /*7850*/  IMAD.MOV.U32 R22, RZ, RZ, R74 ;  /* 0x000000ffff167224 */ /* 0x000fe200078e004a */
[----:B------:R-:W-:Y:S01]  /*7860*/  @P3 SHF.R.U32.HI R12, RZ, c[0x0][0x2cc], R9 ;  /* 0x0000b300ff0c3a19 */ /* 0x000fe20000011609 */
[----:B------:R-:W-:Y:S01]  /*7870*/  IMAD.SHL.U32 R13, R0, 0x4, RZ ;  /* 0x00000004000d7824 */ /* 0x000fe200078e00ff */
[----:B------:R-:W-:Y:S01]  /*7880*/  CS2R R78, SRZ ;  /* 0x00000000004e7805 */ /* 0x000fe2000001ff00 */
[----:B------:R-:W-:Y:S01]  /*7890*/  CS2R R62, SRZ ;  /* 0x00000000003e7805 */ /* 0x000fe2000001ff00 */
[----:B------:R-:W-:Y:S01]  /*78a0*/  SHF.R.S32.HI R9, RZ, 0x1f, R12 ;  /* 0x0000001fff097819 */ /* 0x000fe2000001140c */
[----:B------:R-:W-:Y:S01]  /*78b0*/  IMAD.WIDE.U32 R14, R12, c[0x0][0x280], R14 ;  /* 0x0000a0000c0e7a25 */ /* 0x000fe200078e000e */
[----:B------:R-:W-:Y:S01]  /*78c0*/  CS2R R76, SRZ ;  /* 0x00000000004c7805 */ /* 0x000fe2000001ff00 */
[----:B------:R-:W-:-:S02]  /*78d0*/  CS2R R66, SRZ ;  /* 0x0000000000427805 */ /* 0x000fc4000001ff00 */
[C---:B------:R-:W-:Y:S02]  /*78e0*/  IMAD R10, R9.reuse, c[0x0][0x280], RZ ;  /* 0x0000a000090a7a24 */ /* 0x040fe400078e02ff */
[----:B------:R-:W-:Y:S02]  /*78f0*/  IMAD R9, R9, c[0x0][0x290], RZ ;  /* 0x0000a40009097a24 */ /* 0x000fe400078e02ff */
[C---:B------:R-:W-:Y:S02]  /*7900*/  IMAD R10, R12.reuse, c[0x0][0x284], R10 ;  /* 0x0000a1000c0a7a24 */ /* 0x040fe400078e020a */
[----:B------:R-:W-:-:S03]  /*7910*/  IMAD.WIDE.U32 R22, R12, c[0x0][0x290], R22 ;  /* 0x0000a4000c167a25 */ /* 0x000fc600078e0016 */
[----:B------:R-:W-:Y:S01]  /*7920*/  IADD3 R20, R15, R10, RZ ;  /* 0x0000000a0f147210 */ /* 0x000fe20007ffe0ff */
[----:B------:R-:W-:Y:S01]  /*7930*/  IMAD R9, R12, c[0x0][0x294], R9 ;  /* 0x0000a5000c097a24 */ /* 0x000fe200078e0209 */
[----:B------:R-:W-:-:S04]  /*7940*/  LEA R10, P0, R14, c[0x0][0x270], 0x1 ;  /* 0x00009c000e0a7a11 */ /* 0x000fc800078008ff */
[----:B------:R-:W-:Y:S01]  /*7950*/  LEA.HI.X R20, R14, c[0x0][0x274], R20, 0x1, P0 ;  /* 0x00009d000e147a11 */ /* 0x000fe200000f0c14 */
[----:B------:R1:W2:Y:S01]  /*7960*/  SHFL.IDX PT, R24, R10, RZ, 0x181f ;  /* 0x00181fff0a187589 */ /* 0x0002a200000e0000 */
[----:B------:R-:W-:Y:S02]  /*7970*/  IADD3 R14, R23, R9, RZ ;  /* 0x00000009170e7210 */ /* 0x000fe40007ffe0ff */
[C---:B------:R-:W-:Y:S01]  /*7980*/  LEA R9, P0, R22.reuse, c[0x0][0x288], 0x1 ;  /* 0x0000a20016097a11 */ /* 0x040fe200078008ff */
[----:B------:R1:W3:Y:S03]  /*7990*/  SHFL.IDX PT, R25, R20, RZ, 0x181f ;  /* 0x00181fff14197589 */ /* 0x0002e600000e0000 */
[----:B------:R-:W-:Y:S02]  /*79a0*/  LEA.HI.X R14, R22, c[0x0][0x28c], R14, 0x1, P0 ;  /* 0x0000a300160e7a11 */ /* 0x000fe400000f0c0e */
[----:B------:R1:W4:Y:S04]  /*79b0*/  SHFL.IDX PT, R22, R9, RZ, 0x181f ;  /* 0x00181fff09167589 */ /* 0x00032800000e0000 */
[----:B------:R1:W1:Y:S01]  /*79c0*/  SHFL.IDX PT, R23, R14, RZ, 0x181f ;  /* 0x00181fff0e177589 */ /* 0x00026200000e0000 */
[----:B------:R-:W-:Y:S05]  /*79d0*/  @P4 BRA `(.L_x_366) ;  /* 0x0000012000004947 */ /* 0x000fea0003800000 */
[C---:B------:R-:W-:Y:S01]  /*79e0*/  ISETP.GE.AND P0, PT, R13.reuse, c[0x0][0x27c], PT ;  /* 0x00009f000d007a0c */ /* 0x040fe20003f06270 */
[----:B------:R-:W-:Y:S01]  /*79f0*/  CS2R R62, SRZ ;  /* 0x00000000003e7805 */ /* 0x000fe2000001ff00 */
[----:B------:R-:W-:Y:S01]  /*7a00*/  CS2R R66, SRZ ;  /* 0x0000000000427805 */ /* 0x000fe2000001ff00 */
[----:B------:R-:W-:-:S10]  /*7a10*/  IADD3 R11, R13, 0x20, RZ ;  /* 0x000000200d0b7810 */ /* 0x000fd40007ffe0ff */
[----:B--23--:R-:W-:-:S04]  /*7a20*/  @!P0 IMAD.WIDE R32, R13, 0x2, R24 ;  /* 0x000000020d208825 */ /* 0x00cfc800078e0218 */
[----:B-1--4-:R-:W-:Y:S01]  /*7a30*/  @!P0 IMAD.WIDE R26, R13, 0x2, R22 ;  /* 0x000000020d1a8825 */ /* 0x012fe200078e0216 */
[----:B------:R1:W5:Y:S04]  /*7a40*/  @!P0 LD.E.64 R62, [R32.64] ;  /* 0x00000012203e8980 */ /* 0x000368000c101b00 */
[----:B------:R1:W5:Y:S01]  /*7a50*/  @!P0 LD.E.64 R66, [R26.64] ;  /* 0x000000121a428980 */ /* 0x000362000c101b00 */
[----:B------:R-:W-:Y:S01]  /*7a60*/  ISETP.GE.AND P0, PT, R11, c[0x0][0x27c], PT ;  /* 0x00009f000b007a0c */ /* 0x000fe20003f06270 */
[----:B------:R-:W-:Y:S01]  /*7a70*/  CS2R R78, SRZ ;  /* 0x00000000004e7805 */ /* 0x000fe2000001ff00 */
[----:B------:R-:W-:-:S11]  /*7a80*/  CS2R R76, SRZ ;  /* 0x00000000004c7805 */ /* 0x000fd6000001ff00 */
[----:B------:R-:W-:-:S04]  /*7a90*/  @!P0 SHF.R.S32.HI R12, RZ, 0x1f, R11 ;  /* 0x0000001fff0c8819 */ /* 0x000fc8000001140b */
[----:B------:R-:W-:-:S04]  /*7aa0*/  @!P0 LEA.HI R11, R12, R11, RZ, 0x2 ;  /* 0x0000000b0c0b8211 */ /* 0x000fc800078f10ff */
[----:B------:R-:W-:-:S05]  /*7ab0*/  @!P0 LOP3.LUT R11, R11, 0xfffffffc, RZ, 0xc0, !PT ;  /* 0xfffffffc0b0b8812 */ /* 0x000fca00078ec0ff */
[----:B------:R-:W-:-:S04]  /*7ac0*/  @!P0 IMAD.WIDE R24, R11, 0x2, R24 ;  /* 0x000000020b188825 */ /* 0x000fc800078e0218 */
[----:B------:R-:W-:Y:S01]  /*7ad0*/  @!P0 IMAD.WIDE R22, R11, 0x2, R22 ;  /* 0x000000020b168825 */ /* 0x000fe200078e0216 */
[----:B------:R1:W5:Y:S04]  /*7ae0*/  @!P0 LD.E.64 R78, [R24.64] ;  /* 0x00000012184e8980 */ /* 0x000368000c101b00 */
[----:B------:R1:W5:Y:S02]  /*7af0*/  @!P0 LD.E.64 R76, [R22.64] ;  /* 0x00000012164c8980 */ /* 0x000364000c101b00 */
.L_x_366:
[----:B------:R-:W-:Y:S05]  /*7b00*/  BSYNC B0 ;  /* 0x0000000000007941 */ /* 0x000fea0003800000 */
.L_x_365:
[----:B-----5:R-:W-:Y:S01]  /*7b10*/  IMAD.MOV.U32 R21, RZ, RZ, R78 ;  /* 0x000000ffff157224 */ /* 0x020fe200078e004e */
[----:B-1-3--:R1:W3:Y:S01]  /*7b20*/  SHFL.IDX PT, R25, R20, 0x1, 0x181f ;  /* 0x00381f0014197f89 */ /* 0x00a2e200000e0000 */
[----:B------:R-:W-:Y:S01]  /*7b30*/  IMAD.MOV.U32 R15, RZ, RZ, R79 ;  /* 0x000000ffff0f7224 */ /* 0x000fe200078e004f */
[----:B------:R-:W-:Y:S01]  /*7b40*/  BSSY B0, `(.L_x_367) ;  /* 0x0000026000007945 */ /* 0x000fe20003800000 */
[----:B------:R-:W-:Y:S01]  /*7b50*/  IMAD.MOV.U32 R12, RZ, RZ, R62 ;  /* 0x000000ffff0c7224 */ /* 0x000fe200078e003e */
[----:B--2---:R1:W2:Y:S01]  /*7b60*/  SHFL.IDX PT, R24, R10, 0x1, 0x181f ;  /* 0x00381f000a187f89 */ /* 0x0042a200000e0000 */
[----:B------:R-:W-:Y:S01]  /*7b70*/  IMAD.MOV.U32 R11, RZ, RZ, R63 ;  /* 0x000000ffff0b7224 */ /* 0x000fe200078e003f */
[----:B------:R-:W-:Y:S01]  /*7b80*/  PRMT R52, R15, 0x5410, R21 ;  /* 0x000054100f347816 */ /* 0x000fe20000000015 */
[----:B------:R-:W-:Y:S01]  /*7b90*/  IMAD.MOV.U32 R15, RZ, RZ, R77 ;  /* 0x000000ffff0f7224 */ /* 0x000fe200078e004d */
[----:B------:R-:W-:Y:S01]  /*7ba0*/  PRMT R60, R12, 0x7610, R60 ;  /* 0x000076100c3c7816 */ /* 0x000fe2000000003c */
[----:B------:R-:W-:Y:S01]  /*7bb0*/  IMAD.MOV.U32 R12, RZ, RZ, R66 ;  /* 0x000000ffff0c7224 */ /* 0x000fe200078e0042 */
[----:B------:R-:W-:Y:S01]  /*7bc0*/  PRMT R59, R11, 0x7610, R59 ;  /* 0x000076100b3b7816 */ /* 0x000fe2000000003b */
[----:B------:R1:W4:Y:S01]  /*7bd0*/  SHFL.IDX PT, R23, R14, 0x1, 0x181f ;  /* 0x00381f000e177f89 */ /* 0x00032200000e0000 */
[----:B------:R-:W-:Y:S01]  /*7be0*/  MOV R21, R76 ;  /* 0x0000004c00157202 */ /* 0x000fe20000000f00 */
[----:B------:R-:W-:Y:S01]  /*7bf0*/  CS2R R70, SRZ ;  /* 0x0000000000467805 */ /* 0x000fe2000001ff00 */
[----:B------:R-:W-:Y:S01]  /*7c00*/  MOV R11, R67 ;  /* 0x00000043000b7202 */ /* 0x000fe20000000f00 */
[----:B----4-:R1:W4:Y:S01]  /*7c10*/  SHFL.IDX PT, R22, R9, 0x1, 0x181f ;  /* 0x00381f0009167f89 */ /* 0x01032200000e0000 */
[----:B------:R-:W-:Y:S01]  /*7c20*/  PRMT R49, R15, 0x5410, R21 ;  /* 0x000054100f317816 */ /* 0x000fe20000000015 */
[----:B------:R-:W-:Y:S01]  /*7c30*/  CS2R R54, SRZ ;  /* 0x0000000000367805 */ /* 0x000fe2000001ff00 */
[----:B------:R-:W-:Y:S01]  /*7c40*/  PRMT R58, R12, 0x7610, R58 ;  /* 0x000076100c3a7816 */ /* 0x000fe2000000003a */
[----:B------:R-:W-:Y:S01]  /*7c50*/  CS2R R68, SRZ ;  /* 0x0000000000447805 */ /* 0x000fe2000001ff00 */
[----:B------:R-:W-:Y:S01]  /*7c60*/  PRMT R53, R11, 0x7610, R53 ;  /* 0x000076100b357816 */ /* 0x000fe20000000035 */
[----:B------:R-:W-:Y:S05]  /*7c70*/  @P1 BRA `(.L_x_368) ;  /* 0x0000012000001947 */ /* 0x000fea0003800000 */
[C---:B------:R-:W-:Y:S01]  /*7c80*/  ISETP.GE.AND P0, PT, R13.reuse, c[0x0][0x27c], PT ;  /* 0x00009f000d007a0c */ /* 0x040fe20003f06270 */
[----:B------:R-:W-:Y:S01]  /*7c90*/  CS2R R70, SRZ ;  /* 0x0000000000467805 */ /* 0x000fe2000001ff00 */
[----:B------:R-:W-:Y:S01]  /*7ca0*/  CS2R R68, SRZ ;  /* 0x0000000000447805 */ /* 0x000fe2000001ff00 */
[----:B------:R-:W-:-:S10]  /*7cb0*/  IADD3 R12, R13, 0x20, RZ ;  /* 0x000000200d0c7810 */ /* 0x000fd40007ffe0ff */
[----:B--23--:R-:W-:-:S04]  /*7cc0*/  @!P0 IMAD.WIDE R32, R13, 0x2, R24 ;  /* 0x000000020d208825 */ /* 0x00cfc800078e0218 */
[----:B----4-:R-:W-:Y:S01]  /*7cd0*/  @!P0 IMAD.WIDE R26, R13, 0x2, R22 ;  /* 0x000000020d1a8825 */ /* 0x010fe200078e0216 */
        /* <DEDUP_REMOVED lines=12> */
.L_x_368:
[----:B------:R-:W-:Y:S05]  /*7da0*/  BSYNC B0 ;  /* 0x0000000000007941 */ /* 0x000fea0003800000 */
.L_x_367:
[----:B-----5:R-:W-:Y:S01]  /*7db0*/  IMAD.MOV.U32 R21, RZ, RZ, R56 ;  /* 0x000000ffff157224 */ /* 0x020fe200078e0038 */
[----:B------:R-:W-:Y:S01]  /*7dc0*/  MOV R12, R70 ;  /* 0x00000046000c7202 */ /* 0x000fe20000000f00 */
[----:B------:R-:W-:Y:S01]  /*7dd0*/  IMAD.MOV.U32 R15, RZ, RZ, R57 ;  /* 0x000000ffff0f7224 */ /* 0x000fe200078e0039 */
[----:B--23--:R2:W3:Y:S01]  /*7de0*/  SHFL.IDX PT, R25, R20, 0x2, 0x181f ;  /* 0x00581f0014197f89 */ /* 0x00c4e200000e0000 */
[----:B------:R-:W-:Y:S01]  /*7df0*/  IMAD.MOV.U32 R11, RZ, RZ, R71 ;  /* 0x000000ffff0b7224 */ /* 0x000fe200078e0047 */
[----:B------:R-:W-:Y:S01]  /*7e00*/  BSSY B0, `(.L_x_369) ;  /* 0x0000024000007945 */ /* 0x000fe20003800000 */
[----:B------:R-:W-:Y:S01]  /*7e10*/  CS2R R32, SRZ ;  /* 0x0000000000207805 */ /* 0x000fe2000001ff00 */
[----:B------:R-:W-:Y:S01]  /*7e20*/  PRMT R39, R15, 0x5410, R21 ;  /* 0x000054100f277816 */ /* 0x000fe20000000015 */
[----:B------:R-:W-:Y:S01]  /*7e30*/  IMAD.MOV.U32 R21, RZ, RZ, R54 ;  /* 0x000000ffff157224 */ /* 0x000fe200078e0036 */
[----:B------:R-:W-:Y:S01]  /*7e40*/  PRMT R45, R11, 0x5410, R12 ;  /* 0x000054100b2d7816 */ /* 0x000fe2000000000c */
[----:B------:R-:W-:Y:S01]  /*7e50*/  IMAD.MOV.U32 R12, RZ, RZ, R68 ;  /* 0x000000ffff0c7224 */ /* 0x000fe200078e0044 */
[----:B------:R-:W-:Y:S01]  /*7e60*/  MOV R15, R55 ;  /* 0x00000037000f7202 */ /* 0x000fe20000000f00 */
[----:B------:R2:W1:Y:S01]  /*7e70*/  SHFL.IDX PT, R24, R10, 0x2, 0x181f ;  /* 0x00581f000a187f89 */ /* 0x00046200000e0000 */
[----:B------:R-:W-:Y:S01]  /*7e80*/  MOV R11, R69 ;  /* 0x00000045000b7202 */ /* 0x000fe20000000f00 */
[----:B------:R-:W-:Y:S01]  /*7e90*/  CS2R R42, SRZ ;  /* 0x00000000002a7805 */ /* 0x000fe2000001ff00 */
[----:B------:R-:W-:Y:S01]  /*7ea0*/  PRMT R38, R15, 0x5410, R21 ;  /* 0x000054100f267816 */ /* 0x000fe20000000015 */
[----:B------:R2:W4:Y:S01]  /*7eb0*/  SHFL.IDX PT, R23, R14, 0x2, 0x181f ;  /* 0x00581f000e177f89 */ /* 0x00052200000e0000 */
[----:B------:R-:W-:Y:S01]  /*7ec0*/  PRMT R44, R11, 0x5410, R12 ;  /* 0x000054100b2c7816 */ /* 0x000fe2000000000c */
[----:B------:R-:W-:Y:S01]  /*7ed0*/  CS2R R50, SRZ ;  /* 0x0000000000327805 */ /* 0x000fe2000001ff00 */
[----:B------:R-:W-:Y:S01]  /*7ee0*/  CS2R R40, SRZ ;  /* 0x0000000000287805 */ /* 0x000fe2000001ff00 */
[----:B----4-:R2:W4:Y:S01]  /*7ef0*/  SHFL.IDX PT, R22, R9, 0x2, 0x181f ;  /* 0x00581f0009167f89 */ /* 0x01052200000e0000 */
[----:B------:R-:W-:Y:S01]  /*7f00*/  CS2R R46, SRZ ;  /* 0x00000000002e7805 */ /* 0x000fe2000001ff00 */
[----:B------:R-:W-:Y:S05]  /*7f10*/  @P5 BRA `(.L_x_370) ;  /* 0x0000012000005947 */ /* 0x000fea0003800000 */
[C---:B------:R-:W-:Y:S01]  /*7f20*/  ISETP.GE.AND P0, PT, R13.reuse, c[0x0][0x27c], PT ;  /* 0x00009f000d007a0c */ /* 0x040fe20003f06270 */
[----:B------:R-:W-:Y:S01]  /*7f30*/  CS2R R50, SRZ ;  /* 0x0000000000327805 */ /* 0x000fe2000001ff00 */
[----:B------:R-:W-:Y:S01]  /*7f40*/  CS2R R46, SRZ ;  /* 0x00000000002e7805 */ /* 0x000fe2000001ff00 */
[----:B------:R-:W-:-:S10]  /*7f50*/  IADD3 R12, R13, 0x20, RZ ;  /* 0x000000200d0c7810 */ /* 0x000fd40007ffe0ff */
[----:B-1-3--:R-:W-:-:S04]  /*7f60*/  @!P0 IMAD.WIDE R34, R13, 0x2, R24 ;  /* 0x000000020d228825 */ /* 0x00afc800078e0218 */
        /* <DEDUP_REMOVED lines=13> */
.L_x_370:
[----:B------:R-:W-:Y:S05]  /*8040*/  BSYNC B0 ;  /* 0x0000000000007941 */ /* 0x000fea0003800000 */
.L_x_369:
[----:B------:R-:W2:Y:S01]  /*8050*/  SHFL.IDX PT, R15, R14, 0x3, 0x181f ;  /* 0x00781f000e0f7f89 */ /* 0x000ea200000e0000 */
[----:B-----5:R-:W-:Y:S01]  /*8060*/  IMAD.MOV.U32 R12, RZ, RZ, R42 ;  /* 0x000000ffff0c7224 */ /* 0x020fe200078e002a */
[----:B------:R-:W-:Y:S01]  /*8070*/  BSSY B0, `(.L_x_371) ;  /* 0x0000025000007945 */ /* 0x000fe20003800000 */
[----:B------:R-:W-:Y:S01]  /*8080*/  IMAD.MOV.U32 R11, RZ, RZ, R43 ;  /* 0x000000ffff0b7224 */ /* 0x000fe200078e002b */
[----:B------:R-:W4:Y:S01]  /*8090*/  SHFL.IDX PT, R21, R20, 0x3, 0x181f ;  /* 0x00781f0014157f89 */ /* 0x000f2200000e0000 */
[----:B------:R-:W-:Y:S01]  /*80a0*/  CS2R R36, SRZ ;  /* 0x0000000000247805 */ /* 0x000fe2000001ff00 */
[----:B-1----:R-:W-:Y:S01]  /*80b0*/  CS2R R26, SRZ ;  /* 0x00000000001a7805 */ /* 0x002fe2000001ff00 */
[----:B------:R-:W-:Y:S01]  /*80c0*/  CS2R R34, SRZ ;  /* 0x0000000000227805 */ /* 0x000fe2000001ff00 */
[----:B--2---:R1:W2:Y:S01]  /*80d0*/  SHFL.IDX PT, R14, R9, 0x3, 0x181f ;  /* 0x00781f00090e7f89 */ /* 0x0042a200000e0000 */
[----:B------:R-:W-:Y:S01]  /*80e0*/  PRMT R23, R11, 0x5410, R12 ;  /* 0x000054100b177816 */ /* 0x000fe2000000000c */
[----:B------:R-:W-:Y:S01]  /*80f0*/  IMAD.MOV.U32 R12, RZ, RZ, R40 ;  /* 0x000000ffff0c7224 */ /* 0x000fe200078e0028 */
[----:B------:R-:W-:Y:S01]  /*8100*/  MOV R11, R41 ;  /* 0x00000029000b7202 */ /* 0x000fe20000000f00 */
[----:B------:R3:W2:Y:S03]  /*8110*/  SHFL.IDX PT, R20, R10, 0x3, 0x181f ;  /* 0x00781f000a147f89 */ /* 0x0006a600000e0000 */
[----:B----4-:R-:W-:Y:S01]  /*8120*/  PRMT R22, R11, 0x5410, R12 ;  /* 0x000054100b167816 */ /* 0x010fe2000000000c */
[----:B-1----:R-:W-:Y:S01]  /*8130*/  IMAD.MOV.U32 R9, RZ, RZ, R51 ;  /* 0x000000ffff097224 */ /* 0x002fe200078e0033 */
[----:B---3--:R-:W-:-:S04]  /*8140*/  MOV R10, R50 ;  /* 0x00000032000a7202 */ /* 0x008fc80000000f00 */
[----:B------:R-:W-:Y:S01]  /*8150*/  PRMT R25, R9, 0x5410, R10 ;  /* 0x0000541009197816 */ /* 0x000fe2000000000a */
[----:B------:R-:W-:Y:S01]  /*8160*/  IMAD.MOV.U32 R10, RZ, RZ, R46 ;  /* 0x000000ffff0a7224 */ /* 0x000fe200078e002e */
[----:B------:R-:W-:-:S04]  /*8170*/  MOV R9, R47 ;  /* 0x0000002f00097202 */ /* 0x000fc80000000f00 */
[----:B------:R-:W-:Y:S01]  /*8180*/  PRMT R24, R9, 0x5410, R10 ;  /* 0x0000541009187816 */ /* 0x000fe2000000000a */
[----:B------:R-:W-:Y:S05]  /*8190*/  @P6 BRA `(.L_x_372) ;  /* 0x0000012000006947 */ /* 0x000fea0003800000 */
[C---:B--2---:R-:W-:Y:S01]  /*81a0*/  ISETP.GE.AND P0, PT, R13.reuse, c[0x0][0x27c], PT ;  /* 0x00009f000d007a0c */ /* 0x044fe20003f06270 */
[----:B------:R-:W-:Y:S01]  /*81b0*/  CS2R R36, SRZ ;  /* 0x0000000000247805 */ /* 0x000fe2000001ff00 */
[----:B------:R-:W-:Y:S01]  /*81c0*/  CS2R R34, SRZ ;  /* 0x0000000000227805 */ /* 0x000fe2000001ff00 */
[----:B------:R-:W-:-:S10]  /*81d0*/  IADD3 R10, R13, 0x20, RZ ;  /* 0x000000200d0a7810 */ /* 0x000fd40007ffe0ff */
[----:B------:R-:W-:-:S04]  /*81e0*/  @!P0 IMAD.WIDE R32, R13, 0x2, R20 ;  /* 0x000000020d208825 */ /* 0x000fc800078e0214 */
[----:B------:R-:W-:Y:S01]  /*81f0*/  @!P0 IMAD.WIDE R26, R13, 0x2, R14 ;  /* 0x000000020d1a8825 */ /* 0x000fe200078e020e */
[----:B------:R1:W5:Y:S04]  /*8200*/  @!P0 LD.E.64 R36, [R32.64] ;  /* 0x0000001220248980 */ /* 0x000368000c101b00 */
[----:B------:R2:W5:Y:S01]  /*8210*/  @!P0 LD.E.64 R34, [R26.64] ;  /* 0x000000121a228980 */ /* 0x000562000c101b00 */
[----:B------:R-:W-:-:S13]  /*8220*/  ISETP.GE.AND P0, PT, R10, c[0x0][0x27c], PT ;  /* 0x00009f000a007a0c */ /* 0x000fda0003f06270 */
[----:B------:R-:W-:-:S04]  /*8230*/  @!P0 SHF.R.S32.HI R9, RZ, 0x1f, R10 ;  /* 0x0000001fff098819 */ /* 0x000fc8000001140a */
[----:B------:R-:W-:Y:S01]  /*8240*/  @!P0 LEA.HI R9, R9, R10, RZ, 0x2 ;  /* 0x0000000a09098211 */ /* 0x000fe200078f10ff */
[----:B-1----:R-:W-:-:S03]  /*8250*/  CS2R R32, SRZ ;  /* 0x0000000000207805 */ /* 0x002fc6000001ff00 */
[----:B------:R-:W-:Y:S01]  /*8260*/  @!P0 LOP3.LUT R9, R9, 0xfffffffc, RZ, 0xc0, !PT ;  /* 0xfffffffc09098812 */ /* 0x000fe200078ec0ff */
[----:B--2---:R-:W-:-:S04]  /*8270*/  CS2R R26, SRZ ;  /* 0x00000000001a7805 */ /* 0x004fc8000001ff00 */
[----:B------:R-:W-:-:S04]  /*8280*/  @!P0 IMAD.WIDE R20, R9, 0x2, R20 ;  /* 0x0000000209148825 */ /* 0x000fc800078e0214 */
[----:B------:R-:W-:Y:S01]  /*8290*/  @!P0 IMAD.WIDE R14, R9, 0x2, R14 ;  /* 0x00000002090e8825 */ /* 0x000fe200078e020e */
[----:B------:R1:W5:Y:S04]  /*82a0*/  @!P0 LD.E.64 R32, [R20.64] ;  /* 0x0000001214208980 */ /* 0x000368000c101b00 */
[----:B------:R1:W5:Y:S02]  /*82b0*/  @!P0 LD.E.64 R26, [R14.64] ;  /* 0x000000120e1a8980 */ /* 0x000364000c101b00 */
.L_x_372:
[----:B--2---:R-:W-:Y:S05]  /*82c0*/  BSYNC B0 ;  /* 0x0000000000007941 */ /* 0x004fea0003800000 */
.L_x_371:
[----:B-1----:R-:W-:Y:S01]  /*82d0*/  IMAD.IADD R21, R8, 0x1, -R117 ;  /* 0x0000000108157824 */ /* 0x002fe200078e0a75 */
[----:B-----5:R-:W-:Y:S01]  /*82e0*/  MOV R8, R37 ;  /* 0x0000002500087202 */ /* 0x020fe20000000f00 */
[----:B------:R-:W-:Y:S01]  /*82f0*/  IMAD.MOV.U32 R9, RZ, RZ, R32 ;  /* 0x000000ffff097224 */ /* 0x000fe200078e0020 */
[----:B------:R-:W-:-:S04]  /*8300*/  DEPBAR.LE SB0, 0x1 ;  /* 0x000080400000791a */ /* 0x000fc80000000000 */
[----:B------:R-:W-:Y:S01]  /*8310*/  IMNMX R21, R21, 0x80, PT ;  /* 0x0000008015157817 */ /* 0x000fe20003800200 */
[----:B------:R-:W-:Y:S01]  /*8320*/  IMAD.MOV.U32 R10, RZ, RZ, R33 ;  /* 0x000000ffff0a7224 */ /* 0x000fe200078e0021 */
[----:B------:R-:W-:Y:S01]  /*8330*/  PRMT R12, R9, 0x7610, R12 ;  /* 0x00007610090c7816 */ /* 0x000fe2000000000c */
[----:B------:R-:W-:Y:S01]  /*8340*/  IMAD.MOV.U32 R9, RZ, RZ, R36 ;  /* 0x000000ffff097224 */ /* 0x000fe200078e0024 */
[----:B------:R-:W-:Y:S01]  /*8350*/  BAR.SYNC.DEFER_BLOCKING 0x0 ;  /* 0x0000000000007b1d */ /* 0x000fe20000010000 */
[----:B------:R-:W-:Y:S01]  /*8360*/  ISETP.GE.AND P0, PT, R18, R21, PT ;  /* 0x000000151200720c */ /* 0x000fe20003f06270 */
[----:B------:R-:W-:Y:S01]  /*8370*/  IMAD.MOV.U32 R11, RZ, RZ, R26 ;  /* 0x000000ffff0b7224 */ /* 0x000fe200078e001a */
[----:B------:R-:W-:Y:S01]  /*8380*/  PRMT R14, R14, 0x5410, R10 ;  /* 0x000054100e0e7816 */ /* 0x000fe2000000000a */
[----:B------:R-:W-:Y:S01]  /*8390*/  IMAD.MOV.U32 R10, RZ, RZ, R27 ;  /* 0x000000ffff0a7224 */ /* 0x000fe200078e001b */
[----:B------:R-:W-:Y:S01]  /*83a0*/  PRMT R20, R8, 0x5410, R9 ;  /* 0x0000541008147816 */ /* 0x000fe20000000009 */
[----:B------:R-:W-:Y:S01]  /*83b0*/  IMAD.MOV.U32 R8, RZ, RZ, R35 ;  /* 0x000000ffff087224 */ /* 0x000fe200078e0023 */
[----:B------:R-:W-:Y:S01]  /*83c0*/  MOV R9, R34 ;  /* 0x0000002200097202 */ /* 0x000fe20000000f00 */
[----:B------:R-:W-:Y:S01]  /*83d0*/  BSSY B1, `(.L_x_373) ;  /* 0x0000068000017945 */ /* 0x000fe20003800000 */
[----:B------:R-:W-:-:S02]  /*83e0*/  PRMT R14, R11, 0x7610, R14 ;  /* 0x000076100b0e7816 */ /* 0x000fc4000000000e */
[----:B------:R-:W-:Y:S02]  /*83f0*/  PRMT R12, R12, 0x5410, R10 ;  /* 0x000054100c0c7816 */ /* 0x000fe4000000000a */
[----:B------:R-:W-:Y:S01]  /*8400*/  PRMT R15, R8, 0x5410, R9 ;  /* 0x00005410080f7816 */ /* 0x000fe20000000009 */
[----:B------:R-:W-:Y:S05]  /*8410*/  @P0 BRA `(.L_x_374) ;  /* 0x0000063000000947 */ /* 0x000fea0003800000 */
[----:B------:R-:W-:Y:S01]  /*8420*/  ISETP.GE.AND P0, PT, R13, c[0x0][0x27c], PT ;  /* 0x00009f000d007a0c */ /* 0x000fe20003f06270 */
[----:B------:R-:W-:-:S12]  /*8430*/  BSSY B0, `(.L_x_375) ;  /* 0x0000030000007945 */ /* 0x000fd80003800000 */
[----:B------:R-:W-:Y:S05]  /*8440*/  @P0 BRA `(.L_x_376) ;  /* 0x000002e000000947 */ /* 0x000fea0003800000 */
[----:B------:R-:W1:Y:S01]  /*8450*/  LDS.128 R8, [R31+0x100] ;  /* 0x000100001f087984 */ /* 0x000e620000000c00 */
[----:B------:R-:W-:Y:S02]  /*8460*/  SHF.R.U64 R64, R62, 0x10, R63 ;  /* 0x000000103e407819 */ /* 0x000fe4000000123f */
[----:B------:R-:W-:Y:S02]  /*8470*/  SHF.R.U32.HI R61, RZ, 0x10, R67 ;  /* 0x00000010ff3d7819 */ /* 0x000fe40000011643 */
[----:B------:R-:W-:Y:S02]  /*8480*/  SHF.R.U32.HI R63, RZ, 0x10, R63 ;  /* 0x00000010ff3f7819 */ /* 0x000fe4000001163f */
[----:B------:R-:W-:Y:S02]  /*8490*/  SHF.R.U64 R62, R66, 0x10, R67 ;  /* 0x00000010423e7819 */ /* 0x000fe40000001243 */
[----:B------:R-:W-:Y:S02]  /*84a0*/  PRMT R53, R53, 0x5410, R61 ;  /* 0x0000541035357816 */ /* 0x000fe4000000003d */
[----:B------:R-:W-:-:S02]  /*84b0*/  PRMT R59, R59, 0x5410, R63 ;  /* 0x000054103b3b7816 */ /* 0x000fc4000000003f */
[----:B------:R-:W-:Y:S02]  /*84c0*/  PRMT R58, R58, 0x5410, R62 ;  /* 0x000054103a3a7816 */ /* 0x000fe4000000003e */
[----:B------:R-:W-:Y:S02]  /*84d0*/  LOP3.LUT R67, R59, 0xffff0000, RZ, 0xc0, !PT ;  /* 0xffff00003b437812 */ /* 0x000fe400078ec0ff */
[----:B------:R-:W-:Y:S01]  /*84e0*/  PRMT R60, R60, 0x5410, R64 ;  /* 0x000054103c3c7816 */ /* 0x000fe20000000040 */
[C---:B-1----:R-:W-:Y:S01]  /*84f0*/  IMAD.U32 R62, R10.reuse, 0x10000, RZ ;  /* 0x000100000a3e7824 */ /* 0x042fe200078e00ff */
[----:B------:R-:W-:Y:S01]  /*8500*/  LOP3.LUT R61, R10, 0xffff0000, RZ, 0xc0, !PT ;  /* 0xffff00000a3d7812 */ /* 0x000fe200078ec0ff */
[----:B------:R-:W-:Y:S01]  /*8510*/  IMAD.U32 R10, R11, 0x10000, RZ ;  /* 0x000100000b0a7824 */ /* 0x000fe200078e00ff */
[C---:B------:R-:W-:Y:S02]  /*8520*/  SHF.L.U32 R66, R8.reuse, 0x10, RZ ;  /* 0x0000001008427819 */ /* 0x040fe400000006ff */
[----:B------:R-:W-:Y:S01]  /*8530*/  LOP3.LUT R65, R8, 0xffff0000, RZ, 0xc0, !PT ;  /* 0xffff000008417812 */ /* 0x000fe200078ec0ff */
[----:B------:R-:W-:Y:S01]  /*8540*/  IMAD.U32 R8, R53, 0x10000, RZ ;  /* 0x0001000035087824 */ /* 0x000fe200078e00ff */
[----:B------:R-:W-:Y:S01]  /*8550*/  LOP3.LUT R63, R11, 0xffff0000, RZ, 0xc0, !PT ;  /* 0xffff00000b3f7812 */ /* 0x000fe200078ec0ff */
[----:B------:R-:W-:Y:S01]  /*8560*/  IMAD.U32 R11, R59, 0x10000, RZ ;  /* 0x000100003b0b7824 */ /* 0x000fe200078e00ff */
[----:B------:R-:W-:Y:S01]  /*8570*/  LOP3.LUT R53, R53, 0xffff0000, RZ, 0xc0, !PT ;  /* 0xffff000035357812 */ /* 0x000fe200078ec0ff */
[----:B------:R-:W-:Y:S01]  /*8580*/  FMUL.FTZ R59, R61, R8 ;  /* 0x000000083d3b7220 */ /* 0x000fe20000410000 */
[----:B------:R-:W-:Y:S01]  /*8590*/  SHF.L.U32 R64, R9, 0x10, RZ ;  /* 0x0000001009407819 */ /* 0x000fe200000006ff */
[----:B------:R-:W-:Y:S01]  /*85a0*/  FMUL.FTZ R61, R61, R11 ;  /* 0x0000000b3d3d7220 */ /* 0x000fe20000410000 */
[----:B------:R-:W-:Y:S01]  /*85b0*/  LOP3.LUT R74, R9, 0xffff0000, RZ, 0xc0, !PT ;  /* 0xffff0000094a7812 */ /* 0x000fe200078ec0ff */
[----:B------:R-:W-:-:S02]  /*85c0*/  FMUL.FTZ R9, R63, R53 ;  /* 0x000000353f097220 */ /* 0x000fc40000410000 */
[C---:B------:R-:W-:Y:S02]  /*85d0*/  FFMA.FTZ R61, R62.reuse, R8, R61 ;  /* 0x000000083e3d7223 */ /* 0x040fe4000001003d */
[----:B------:R-:W-:Y:S01]  /*85e0*/  FFMA.FTZ R59, R62, R11, -R59 ;  /* 0x0000000b3e3b7223 */ /* 0x000fe2000001083b */
[----:B------:R-:W-:Y:S01]  /*85f0*/  SHF.L.U32 R11, R60, 0x10, RZ ;  /* 0x000000103c0b7819 */ /* 0x000fe200000006ff */
[C---:B------:R-:W-:Y:S01]  /*8600*/  IMAD.U32 R8, R58.reuse, 0x10000, RZ ;  /* 0x000100003a087824 */ /* 0x040fe200078e00ff */
[----:B------:R-:W-:Y:S01]  /*8610*/  LOP3.LUT R58, R58, 0xffff0000, RZ, 0xc0, !PT ;  /* 0xffff00003a3a7812 */ /* 0x000fe200078ec0ff */
[-C--:B------:R-:W-:Y:S01]  /*8620*/  FMUL.FTZ R63, R63, R67.reuse ;  /* 0x000000433f3f7220 */ /* 0x080fe20000410000 */
[----:B------:R-:W-:Y:S01]  /*8630*/  LOP3.LUT R60, R60, 0xffff0000, RZ, 0xc0, !PT ;  /* 0xffff00003c3c7812 */ /* 0x000fe200078ec0ff */
[C---:B------:R-:W-:Y:S02]  /*8640*/  FFMA.FTZ R9, R10.reuse, R67, -R9 ;  /* 0x000000430a097223 */ /* 0x040fe40000010809 */
[----:B------:R-:W-:-:S02]  /*8650*/  FFMA.FTZ R63, R10, R53, R63 ;  /* 0x000000350a3f7223 */ /* 0x000fc4000001003f */
[C---:B------:R-:W-:Y:S02]  /*8660*/  FMUL.FTZ R10, R65.reuse, R8 ;  /* 0x00000008410a7220 */ /* 0x040fe40000410000 */
[C---:B------:R-:W-:Y:S02]  /*8670*/  FMUL.FTZ R53, R74.reuse, R58 ;  /* 0x0000003a4a357220 */ /* 0x040fe40000410000 */
[-C--:B------:R-:W-:Y:S02]  /*8680*/  FMUL.FTZ R65, R65, R11.reuse ;  /* 0x0000000b41417220 */ /* 0x080fe40000410000 */
[----:B------:R-:W-:Y:S02]  /*8690*/  FMUL.FTZ R74, R74, R60 ;  /* 0x0000003c4a4a7220 */ /* 0x000fe40000410000 */
[C---:B------:R-:W-:Y:S01]  /*86a0*/  FFMA.FTZ R62, R66.reuse, R11, -R10 ;  /* 0x0000000b423e7223 */ /* 0x040fe2000001080a */
        /* <DEDUP_REMOVED lines=8> */
.L_x_376:
[----:B------:R-:W-:Y:S05]  /*8730*/  BSYNC B0 ;  /* 0x0000000000007941 */ /* 0x000fea0003800000 */
.L_x_375:
[----:B-1----:R-:W-:-:S04]  /*8740*/  IADD3 R8, R13, 0x20, RZ ;  /* 0x000000200d087810 */ /* 0x002fc80007ffe0ff */
[----:B------:R-:W-:-:S13]  /*8750*/  ISETP.GE.AND P0, PT, R8, c[0x0][0x27c], PT ;  /* 0x00009f0008007a0c */ /* 0x000fda0003f06270 */
[----:B------:R-:W-:Y:S05]  /*8760*/  @P0 BRA `(.L_x_374) ;  /* 0x000002e000000947 */ /* 0x000fea0003800000 */
[----:B------:R-:W1:Y:S01]  /*8770*/  LDS.128 R8, [R31+0x4100] ;  /* 0x004100001f087984 */ /* 0x000e620000000c00 */
[----:B------:R-:W-:Y:S02]  /*8780*/  SHF.R.U64 R58, R76, 0x10, R77 ;  /* 0x000000104c3a7819 */ /* 0x000fe4000000124d */
[----:B------:R-:W-:Y:S02]  /*8790*/  SHF.R.U64 R53, R78, 0x10, R79 ;  /* 0x000000104e357819 */ /* 0x000fe4000000124f */
[----:B------:R-:W-:Y:S02]  /*87a0*/  SHF.R.U32.HI R76, RZ, 0x10, R77 ;  /* 0x00000010ff4c7819 */ /* 0x000fe4000001164d */
[----:B------:R-:W-:Y:S02]  /*87b0*/  SHF.R.U32.HI R78, RZ, 0x10, R79 ;  /* 0x00000010ff4e7819 */ /* 0x000fe4000001164f */
[----:B------:R-:W-:Y:S02]  /*87c0*/  PRMT R58, R49, 0x5432, R58 ;  /* 0x00005432313a7816 */ /* 0x000fe4000000003a */
[----:B------:R-:W-:-:S02]  /*87d0*/  PRMT R53, R52, 0x5432, R53 ;  /* 0x0000543234357816 */ /* 0x000fc40000000035 */
[----:B------:R-:W-:Y:S02]  /*87e0*/  PRMT R49, R49, 0x5410, R76 ;  /* 0x0000541031317816 */ /* 0x000fe4000000004c */
[----:B------:R-:W-:-:S04]  /*87f0*/  PRMT R52, R52, 0x5410, R78 ;  /* 0x0000541034347816 */ /* 0x000fc8000000004e */
[----:B------:R-:W-:Y:S01]  /*8800*/  LOP3.LUT R65, R52, 0xffff0000, RZ, 0xc0, !PT ;  /* 0xffff000034417812 */ /* 0x000fe200078ec0ff */
        /* <DEDUP_REMOVED lines=25> */
[----:B------:R-:W-:Y:S02]  /*89a0*/  FMUL.FTZ R63, R63, R11 ;  /* 0x0000000b3f3f7220 */ /* 0x000fe40000410000 */
        /* <DEDUP_REMOVED lines=10> */
.L_x_374:
[----:B------:R-:W-:Y:S05]  /*8a50*/  BSYNC B1 ;  /* 0x0000000000017941 */ /* 0x000fea0003800000 */
.L_x_373:
[----:B-1----:R-:W-:Y:S01]  /*8a60*/  IADD3 R8, R18, 0x20, RZ ;  /* 0x0000002012087810 */ /* 0x002fe20007ffe0ff */
[----:B------:R-:W-:Y:S03]  /*8a70*/  BSSY B1, `(.L_x_377) ;  /* 0x0000066000017945 */ /* 0x000fe60003800000 */
[----:B------:R-:W-:-:S13]  /*8a80*/  ISETP.GE.AND P0, PT, R8, R21, PT ;  /* 0x000000150800720c */ /* 0x000fda0003f06270 */
[----:B------:R-:W-:Y:S05]  /*8a90*/  @P0 BRA `(.L_x_378) ;  /* 0x0000063000000947 */ /* 0x000fea0003800000 */
[----:B------:R-:W-:Y:S01]  /*8aa0*/  ISETP.GE.AND P0, PT, R13, c[0x0][0x27c], PT ;  /* 0x00009f000d007a0c */ /* 0x000fe20003f06270 */
[----:B------:R-:W-:-:S12]  /*8ab0*/  BSSY B0, `(.L_x_379) ;  /* 0x0000030000007945 */ /* 0x000fd80003800000 */
        /* <DEDUP_REMOVED lines=13> */
[C---:B------:R-:W-:Y:S01]  /*8b90*/  IMAD.U32 R10, R11.reuse, 0x10000, RZ ;  /* 0x000100000b0a7824 */ /* 0x040fe200078e00ff */
[C---:B------:R-:W-:Y:S02]  /*8ba0*/  SHF.L.U32 R62, R8.reuse, 0x10, RZ ;  /* 0x00000010083e7819 */ /* 0x040fe400000006ff */
[----:B------:R-:W-:Y:S01]  /*8bb0*/  LOP3.LUT R61, R8, 0xffff0000, RZ, 0xc0, !PT ;  /* 0xffff0000083d7812 */ /* 0x000fe200078ec0ff */
[C---:B------:R-:W-:Y:S01]  /*8bc0*/  IMAD.U32 R8, R44.reuse, 0x10000, RZ ;  /* 0x000100002c087824 */ /* 0x040fe200078e00ff */
        /* <DEDUP_REMOVED lines=30> */
.L_x_380:
[----:B------:R-:W-:Y:S05]  /*8db0*/  BSYNC B0 ;  /* 0x0000000000007941 */ /* 0x000fea0003800000 */
.L_x_379:
        /* <DEDUP_REMOVED lines=29> */
[C---:B------:R-:W-:Y:S01]  /*8f90*/  SHF.L.U32 R11, R44.reuse, 0x10, RZ ;  /* 0x000000102c0b7819 */ /* 0x040fe200000006ff */
        /* <DEDUP_REMOVED lines=19> */
.L_x_378:
[----:B------:R-:W-:Y:S05]  /*90d0*/  BSYNC B1 ;  /* 0x0000000000017941 */ /* 0x000fea0003800000 */
.L_x_377:
        /* <DEDUP_REMOVED lines=26> */
[C---:B------:R-:W-:Y:S01]  /*9280*/  FMUL.FTZ R25, R44.reuse, R8 ;  /* 0x000000082c197220 */ /* 0x040fe20000410000 */
[C---:B------:R-:W-:Y:S01]  /*9290*/  SHF.L.U32 R47, R9.reuse, 0x10, RZ ;  /* 0x00000010092f7819 */ /* 0x040fe200000006ff */
        /* <DEDUP_REMOVED lines=25> */
.L_x_384:
[----:B------:R-:W-:Y:S05]  /*9430*/  BSYNC B0 ;  /* 0x0000000000007941 */ /* 0x000fea0003800000 */
.L_x_383:
        /* <DEDUP_REMOVED lines=49> */
.L_x_382:
[----:B------:R-:W-:Y:S05]  /*9750*/  BSYNC B1 ;  /* 0x0000000000017941 */ /* 0x000fea0003800000 */
.L_x_381:
[----:B-1----:R-:W-:-:S04]  /*9760*/  IADD3 R8, R18, 0x60, RZ ;  /* 0x0000006012087810 */ /* 0x002fc80007ffe0ff */
        /* <DEDUP_REMOVED lines=51> */
.L_x_387:
[----:B------:R-:W-:Y:S05]  /*9aa0*/  BSYNC B0 ;  /* 0x0000000000007941 */ /* 0x000fea0003800000 */
.L_x_386:
[----:B------:R-:W-:-:S04]  /*9ab0*/  IADD3 R13, R13, 0x20, RZ ;  /* 0x000000200d0d7810 */ /* 0x000fc80007ffe0ff */
[----:B------:R-:W-:-:S13]  /*9ac0*/  ISETP.GE.AND P0, PT, R13, c[0x0][0x27c], PT ;  /* 0x00009f000d007a0c */ /* 0x000fda0003f06270 */
[----:B------:R-:W-:Y:S05]  /*9ad0*/  @P0 BRA `(.L_x_385) ;  /* 0x0000293000000947 */ /* 0x000fea0003800000 */
[----:B-1----:R-:W1:Y:S01]  /*9ae0*/  LDS.128 R8, [R31+0x7100] ;  /* 0x007100001f087984 */ /* 0x002e620000000c00 */
[----:B------:R-:W-:Y:S02]  /*9af0*/  SHF.R.U64 R13, R32, 0x10, R33 ;  /* 0x00000010200d7819 */ /* 0x000fe40000001221 */
[--C-:B------:R-:W-:Y:S02]  /*9b00*/  SHF.R.U64 R20, R26, 0x10, R27.reuse ;  /* 0x000000101a147819 */ /* 0x100fe4000000121b */
[----:B------:R-:W-:Y:S02]  /*9b10*/  SHF.R.U32.HI R26, RZ, 0x10, R27 ;  /* 0x00000010ff1a7819 */ /* 0x000fe4000001161b */
[----:B------:R-:W-:Y:S02]  /*9b20*/  SHF.R.U32.HI R15, RZ, 0x10, R33 ;  /* 0x00000010ff0f7819 */ /* 0x000fe40000011621 */
[C---:B------:R-:W-:Y:S02]  /*9b30*/  PRMT R13, R12.reuse, 0x5410, R13 ;  /* 0x000054100c0d7816 */ /* 0x040fe4000000000d */
[----:B------:R-:W-:-:S02]  /*9b40*/  PRMT R12, R12, 0x5432, R26 ;  /* 0x000054320c0c7816 */ /* 0x000fc4000000001a */
[C---:B------:R-:W-:Y:S02]  /*9b50*/  PRMT R15, R14.reuse, 0x5432, R15 ;  /* 0x000054320e0f7816 */ /* 0x040fe4000000000f */
[----:B------:R-:W-:Y:S02]  /*9b60*/  PRMT R14, R14, 0x5410, R20 ;  /* 0x000054100e0e7816 */ /* 0x000fe40000000014 */
        /* <DEDUP_REMOVED lines=36> */
[----:B------:R1:W-:Y:S01]  /*9db0*/  STS.128 [R31+0x7100], R8 ;  /* 0x007100081f007388 */ /* 0x0003e20000000c00 */
[----:B------:R-:W-:Y:S05]  /*9dc0*/  BRA `(.L_x_385) ;  /* 0x0000264000007947 */ /* 0x000fea0003800000 */
.L_x_364:
[----:B------:R-:W-:Y:S01]  /*9dd0*/  @P3 IMAD.HI.U32 R13, R12, c[0x0][0x2c8], RZ ;  /* 0x0000b2000c0d3a27 */ /* 0x000fe200078e00ff */
[----:B------:R-:W-:Y:S01]  /*9de0*/  CS2R R58, SRZ ;  /* 0x00000000003a7805 */ /* 0x000fe2000001ff00 */
[----:B------:R-:W-:Y:S02]  /*9df0*/  CS2R R56, SRZ ;  /* 0x0000000000387805 */ /* 0x000fe4000001ff00 */
[----:B------:R-:W-:Y:S01]  /*9e00*/  IMAD.MOV.U32 R21, RZ, RZ, R15 ;  /* 0x000000ffff157224 */ /* 0x000fe200078e000f */
[----:B------:R-:W-:-:S04]  /*9e10*/  @P3 SHF.R.U32.HI R12, RZ, c[0x0][0x2cc], R13 ;  /* 0x0000b300ff0c3a19 */ /* 0x000fc8000001160d */
[----:B------:R-:W-:Y:S01]  /*9e20*/  SHF.R.S32.HI R13, RZ, 0x1f, R12 ;  /* 0x0000001fff0d7819 */ /* 0x000fe2000001140c */
[----:B------:R-:W-:-:S04]  /*9e30*/  IMAD.WIDE.U32 R20, R12, c[0x0][0x280], R20 ;  /* 0x0000a0000c147a25 */ /* 0x000fc800078e0014 */
[C---:B------:R-:W-:Y:S01]  /*9e40*/  IMAD R14, R13.reuse, c[0x0][0x280], RZ ;  /* 0x0000a0000d0e7a24 */ /* 0x040fe200078e02ff */
[----:B------:R-:W-:Y:S01]  /*9e50*/  LEA R15, P0, R20, c[0x0][0x270], 0x1 ;  /* 0x00009c00140f7a11 */ /* 0x000fe200078008ff */
[----:B------:R-:W-:Y:S02]  /*9e60*/  IMAD R13, R13, c[0x0][0x290], RZ ;  /* 0x0000a4000d0d7a24 */ /* 0x000fe400078e02ff */
[C---:B------:R-:W-:Y:S02]  /*9e70*/  IMAD R14, R12.reuse, c[0x0][0x284], R14 ;  /* 0x0000a1000c0e7a24 */ /* 0x040fe400078e020e */
[----:B------:R-:W-:Y:S01]  /*9e80*/  IMAD R13, R12, c[0x0][0x294], R13 ;  /* 0x0000a5000c0d7a24 */ /* 0x000fe200078e020d */
[----:B------:R-:W1:Y:S01]  /*9e90*/  SHFL.IDX PT, R24, R15, RZ, 0x181f ;  /* 0x00181fff0f187589 */ /* 0x000e6200000e0000 */
[----:B------:R-:W-:Y:S01]  /*9ea0*/  IMAD.IADD R49, R21, 0x1, R14 ;  /* 0x0000000115317824 */ /* 0x000fe200078e020e */
[----:B------:R-:W-:-:S04]  /*9eb0*/  MOV R21, R23 ;  /* 0x0000001700157202 */ /* 0x000fc80000000f00 */
[----:B------:R-:W-:Y:S01]  /*9ec0*/  LEA.HI.X R49, R20, c[0x0][0x274], R49, 0x1, P0 ;  /* 0x00009d0014317a11 */ /* 0x000fe200000f0c31 */
[----:B------:R-:W-:-:S04]  /*9ed0*/  IMAD.MOV.U32 R20, RZ, RZ, R74 ;  /* 0x000000ffff147224 */ /* 0x000fc800078e004a */
[----:B------:R-:W-:Y:S01]  /*9ee0*/  IMAD.WIDE.U32 R20, R12, c[0x0][0x290], R20 ;  /* 0x0000a4000c147a25 */ /* 0x000fe200078e0014 */
[----:B------:R-:W-:-:S03]  /*9ef0*/  SHF.R.S32.HI R12, RZ, 0x1f, R224 ;  /* 0x0000001fff0c7819 */ /* 0x000fc600000114e0 */
[----:B------:R-:W-:Y:S01]  /*9f00*/  IMAD.IADD R14, R21, 0x1, R13 ;  /* 0x00000001150e7824 */ /* 0x000fe200078e020d */
[----:B------:R-:W-:-:S04]  /*9f10*/  LEA R13, P0, R20, c[0x0][0x288], 0x1 ;  /* 0x0000a200140d7a11 */ /* 0x000fc800078008ff */
[----:B------:R-:W-:Y:S02]  /*9f20*/  LEA.HI.X R14, R20, c[0x0][0x28c], R14, 0x1, P0 ;  /* 0x0000a300140e7a11 */ /* 0x000fe400000f0c0e */
[----:B------:R-:W2:Y:S01]  /*9f30*/  SHFL.IDX PT, R20, R49, RZ, 0x181f ;  /* 0x00181fff31147589 */ /* 0x000ea200000e0000 */
[----:B------:R-:W-:-:S03]  /*9f40*/  ISETP.GE.OR P0, PT, R224, c[0x0][0x27c], P4 ;  /* 0x00009f00e0007a0c */ /* 0x000fc60002706670 */
[----:B------:R-:W-:Y:S10]  /*9f50*/  SHFL.IDX PT, R21, R14, RZ, 0x181f ;  /* 0x00181fff0e157589 */ /* 0x000ff400000e0000 */
[C---:B------:R-:W-:Y:S01]  /*9f60*/  @!P0 IMAD.SHL.U32 R23, R224.reuse, 0x2, RZ ;  /* 0x00000002e0178824 */ /* 0x040fe200078e00ff */
[----:B------:R-:W-:-:S04]  /*9f70*/  @!P0 SHF.L.U64.HI R22, R224, 0x1, R12 ;  /* 0x00000001e0168819 */ /* 0x000fc8000001020c */
[----:B-1----:R-:W-:-:S04]  /*9f80*/  @!P0 IADD3 R24, P2, R24, R23, RZ ;  /* 0x0000001718188210 */ /* 0x002fc80007f5e0ff */
[----:B--2---:R-:W-:Y:S02]  /*9f90*/  @!P0 IADD3.X R25, R20, R22, RZ, P2, !PT ;  /* 0x0000001614198210 */ /* 0x004fe400017fe4ff */
[----:B------:R-:W1:Y:S01]  /*9fa0*/  SHFL.IDX PT, R20, R13, RZ, 0x181f ;  /* 0x00181fff0d147589 */ /* 0x000e6200000e0000 */
[----:B------:R-:W-:Y:S01]  /*9fb0*/  CS2R R54, SRZ ;  /* 0x0000000000367805 */ /* 0x000fe2000001ff00 */
[----:B------:R-:W-:Y:S02]  /*9fc0*/  CS2R R52, SRZ ;  /* 0x0000000000347805 */ /* 0x000fe4000001ff00 */
[----:B------:R-:W2:Y:S01]  /*9fd0*/  @!P0 LD.E.128 R56, [R24.64] ;  /* 0x0000001218388980 */ /* 0x000ea2000c101d00 */
[----:B-1----:R-:W-:-:S05]  /*9fe0*/  @!P0 IADD3 R20, P2, R20, R23, RZ ;  /* 0x0000001714148210 */ /* 0x002fca0007f5e0ff */
[----:B------:R-:W-:-:S05]  /*9ff0*/  @!P0 IMAD.X R21, R21, 0x1, R22, P2 ;  /* 0x0000000115158824 */ /* 0x000fca00010e0616 */
[----:B------:R1:W3:Y:S01]  /*a000*/  @!P0 LD.E.128 R52, [R20.64] ;  /* 0x0000001214348980 */ /* 0x0002e2000c101d00 */
[----:B------:R-:W-:Y:S01]  /*a010*/  BSSY B0, `(.L_x_388) ;  /* 0x0000023000007945 */ /* 0x000fe20003800000 */
[----:B------:R-:W-:Y:S01]  /*a020*/  CS2R R46, SRZ ;  /* 0x00000000002e7805 */ /* 0x000fe2000001ff00 */
[----:B------:R-:W-:Y:S01]  /*a030*/  CS2R R44, SRZ ;  /* 0x00000000002c7805 */ /* 0x000fe2000001ff00 */
[----:B------:R-:W-:Y:S01]  /*a040*/  CS2R R42, SRZ ;  /* 0x00000000002a7805 */ /* 0x000fe2000001ff00 */
[----:B------:R-:W-:Y:S01]  /*a050*/  CS2R R40, SRZ ;  /* 0x0000000000287805 */ /* 0x000fe2000001ff00 */
[----:B------:R-:W-:Y:S01]  /*a060*/  ISETP.GE.AND P2, PT, R224, c[0x0][0x27c], PT ;  /* 0x00009f00e0007a0c */ /* 0x000fe20003f46270 */
[----:B--2---:R-:W-:Y:S01]  /*a070*/  IMAD.MOV.U32 R23, RZ, RZ, R58 ;  /* 0x000000ffff177224 */ /* 0x004fe200078e003a */
[----:B------:R-:W-:Y:S01]  /*a080*/  MOV R22, R59 ;  /* 0x0000003b00167202 */ /* 0x000fe20000000f00 */
[----:B-1----:R-:W-:Y:S02]  /*a090*/  IMAD.MOV.U32 R21, RZ, RZ, R56 ;  /* 0x000000ffff157224 */ /* 0x002fe400078e0038 */
[----:B------:R-:W-:Y:S01]  /*a0a0*/  IMAD.MOV.U32 R20, RZ, RZ, R57 ;  /* 0x000000ffff147224 */ /* 0x000fe200078e0039 */
[----:B------:R-:W-:-:S02]  /*a0b0*/  PRMT R76, R22, 0x5410, R23 ;  /* 0x00005410164c7816 */ /* 0x000fc40000000017 */
[----:B------:R1:W2:Y:S02]  /*a0c0*/  SHFL.IDX PT, R22, R15, 0x1, 0x181f ;  /* 0x00381f000f167f89 */ /* 0x0002a400000e0000 */
[----:B------:R-:W-:Y:S02]  /*a0d0*/  PRMT R75, R20, 0x5410, R21 ;  /* 0x00005410144b7816 */ /* 0x000fe40000000015 */
[----:B------:R1:W4:Y:S04]  /*a0e0*/  SHFL.IDX PT, R20, R13, 0x1, 0x181f ;  /* 0x00381f000d147f89 */ /* 0x00032800000e0000 */
[----:B------:R1:W1:Y:S04]  /*a0f0*/  SHFL.IDX PT, R23, R49, 0x1, 0x181f ;  /* 0x00381f0031177f89 */ /* 0x00026800000e0000 */
[----:B------:R1:W1:Y:S01]  /*a100*/  SHFL.IDX PT, R21, R14, 0x1, 0x181f ;  /* 0x00381f000e157f89 */ /* 0x00026200000e0000 */
[----:B---3--:R-:W-:Y:S01]  /*a110*/  IMAD.MOV.U32 R26, RZ, RZ, R55 ;  /* 0x000000ffff1a7224 */ /* 0x008fe200078e0037 */
[----:B------:R-:W-:Y:S01]  /*a120*/  MOV R27, R54 ;  /* 0x00000036001b7202 */ /* 0x000fe20000000f00 */
[----:B------:R-:W-:Y:S01]  /*a130*/  IMAD.MOV.U32 R25, RZ, RZ, R52 ;  /* 0x000000ffff197224 */ /* 0x000fe200078e0034 */
[----:B------:R-:W-:-:S02]  /*a140*/  MOV R24, R53 ;  /* 0x0000003500187202 */ /* 0x000fc40000000f00 */
[----:B------:R-:W-:Y:S02]  /*a150*/  PRMT R74, R26, 0x5410, R27 ;  /* 0x000054101a4a7816 */ /* 0x000fe4000000001b */
[----:B------:R-:W-:Y:S01]  /*a160*/  PRMT R71, R24, 0x5410, R25 ;  /* 0x0000541018477816 */ /* 0x000fe20000000019 */
[----:B------:R-:W-:Y:S05]  /*a170*/  @P1 BRA `(.L_x_389) ;  /* 0x000000c000001947 */ /* 0x000fea0003800000 */
[----:B--2-4-:R-:W-:Y:S01]  /*a180*/  CS2R R44, SRZ ;  /* 0x00000000002c7805 */ /* 0x014fe2000001ff00 */
[----:B------:R-:W-:Y:S01]  /*a190*/  CS2R R42, SRZ ;  /* 0x00000000002a7805 */ /* 0x000fe2000001ff00 */
[----:B------:R-:W-:Y:S01]  /*a1a0*/  CS2R R40, SRZ ;  /* 0x0000000000287805 */ /* 0x000fe2000001ff00 */
[----:B------:R-:W-:Y:S05]  /*a1b0*/  @P2 BRA `(.L_x_389) ;  /* 0x0000008000002947 */ /* 0x000fea0003800000 */
[C---:B------:R-:W-:Y:S01]  /*a1c0*/  IMAD.SHL.U32 R24, R224.reuse, 0x2, RZ ;  /* 0x00000002e0187824 */ /* 0x040fe200078e00ff */
[----:B------:R-:W-:-:S04]  /*a1d0*/  SHF.L.U64.HI R25, R224, 0x1, R12 ;  /* 0x00000001e0197819 */ /* 0x000fc8000001020c */
[----:B------:R-:W-:-:S05]  /*a1e0*/  IADD3 R22, P0, R22, R24, RZ ;  /* 0x0000001816167210 */ /* 0x000fca0007f1e0ff */
[----:B-1----:R-:W-:Y:S01]  /*a1f0*/  IMAD.X R23, R23, 0x1, R25, P0 ;  /* 0x0000000117177824 */ /* 0x002fe200000e0619 */
[----:B------:R-:W-:-:S04]  /*a200*/  IADD3 R20, P0, R20, R24, RZ ;  /* 0x0000001814147210 */ /* 0x000fc80007f1e0ff */
[----:B------:R1:W5:Y:S01]  /*a210*/  LD.E.128 R44, [R22.64] ;  /* 0x00000012162c7980 */ /* 0x000362000c101d00 */
[----:B------:R-:W-:-:S05]  /*a220*/  IMAD.X R21, R21, 0x1, R25, P0 ;  /* 0x0000000115157824 */ /* 0x000fca00000e0619 */
[----:B------:R1:W5:Y:S03]  /*a230*/  LD.E.128 R40, [R20.64] ;  /* 0x0000001214287980 */ /* 0x000366000c101d00 */
.L_x_389:
[----:B--2-4-:R-:W-:Y:S05]  /*a240*/  BSYNC B0 ;  /* 0x0000000000007941 */ /* 0x014fea0003800000 */
.L_x_388:
[----:B-1----:R-:W1:Y:S01]  /*a250*/  SHFL.IDX PT, R22, R15, 0x2, 0x181f ;  /* 0x00581f000f167f89 */ /* 0x002e6200000e0000 */
[C---:B------:R-:W-:Y:S01]  /*a260*/  ISETP.GE.OR P0, PT, R224.reuse, c[0x0][0x27c], P5 ;  /* 0x00009f00e0007a0c */ /* 0x040fe20002f06670 */
[----:B------:R-:W-:Y:S01]  /*a270*/  CS2R R38, SRZ ;  /* 0x0000000000267805 */ /* 0x000fe2000001ff00 */
[----:B------:R-:W-:Y:S01]  /*a280*/  CS2R R36, SRZ ;  /* 0x0000000000247805 */ /* 0x000fe2000001ff00 */
[----:B------:R-:W2:Y:S10]  /*a290*/  SHFL.IDX PT, R23, R49, 0x2, 0x181f ;  /* 0x00581f0031177f89 */ /* 0x000eb400000e0000 */
[C---:B------:R-:W-:Y:S01]  /*a2a0*/  @!P0 IMAD.SHL.U32 R20, R224.reuse, 0x2, RZ ;  /* 0x00000002e0148824 */ /* 0x040fe200078e00ff */
[----:B------:R-:W-:-:S04]  /*a2b0*/  @!P0 SHF.L.U64.HI R21, R224, 0x1, R12 ;  /* 0x00000001e0158819 */ /* 0x000fc8000001020c */
[-C--:B-1----:R-:W-:Y:S02]  /*a2c0*/  @!P0 IADD3 R24, P1, R22, R20.reuse, RZ ;  /* 0x0000001416188210 */ /* 0x082fe40007f3e0ff */
[----:B------:R-:W1:Y:S03]  /*a2d0*/  SHFL.IDX PT, R22, R13, 0x2, 0x181f ;  /* 0x00581f000d167f89 */ /* 0x000e6600000e0000 */
[----:B--2---:R-:W-:Y:S02]  /*a2e0*/  @!P0 IMAD.X R25, R23, 0x1, R21, P1 ;  /* 0x0000000117198824 */ /* 0x004fe400008e0615 */
[----:B------:R-:W2:Y:S01]  /*a2f0*/  SHFL.IDX PT, R23, R14, 0x2, 0x181f ;  /* 0x00581f000e177f89 */ /* 0x000ea200000e0000 */
[----:B------:R-:W-:Y:S01]  /*a300*/  CS2R R34, SRZ ;  /* 0x0000000000227805 */ /* 0x000fe2000001ff00 */
[----:B------:R-:W-:Y:S02]  /*a310*/  CS2R R32, SRZ ;  /* 0x0000000000207805 */ /* 0x000fe4000001ff00 */
[----:B------:R3:W4:Y:S01]  /*a320*/  @!P0 LD.E.128 R36, [R24.64] ;  /* 0x0000001218248980 */ /* 0x000722000c101d00 */
[----:B-1----:R-:W-:-:S05]  /*a330*/  @!P0 IADD3 R20, P1, R22, R20, RZ ;  /* 0x0000001416148210 */ /* 0x002fca0007f3e0ff */
[----:B--2---:R-:W-:-:S05]  /*a340*/  @!P0 IMAD.X R21, R23, 0x1, R21, P1 ;  /* 0x0000000117158824 */ /* 0x004fca00008e0615 */
[----:B------:R1:W2:Y:S01]  /*a350*/  @!P0 LD.E.128 R32, [R20.64] ;  /* 0x0000001214208980 */ /* 0x0002a2000c101d00 */
[----:B-----5:R-:W-:Y:S01]  /*a360*/  IMAD.MOV.U32 R22, RZ, RZ, R47 ;  /* 0x000000ffff167224 */ /* 0x020fe200078e002f */
[----:B------:R-:W-:-:S04]  /*a370*/  MOV R23, R46 ;  /* 0x0000002e00177202 */ /* 0x000fc80000000f00 */
[----:B------:R-:W-:Y:S01]  /*a380*/  PRMT R69, R22, 0x5410, R23 ;  /* 0x0000541016457816 */ /* 0x000fe20000000017 */
[----:B------:R-:W-:Y:S01]  /*a390*/  IMAD.MOV.U32 R22, RZ, RZ, R43 ;  /* 0x000000ffff167224 */ /* 0x000fe200078e002b */
[----:B------:R-:W-:-:S04]  /*a3a0*/  MOV R23, R42 ;  /* 0x0000002a00177202 */ /* 0x000fc80000000f00 */
[----:B------:R-:W-:Y:S01]  /*a3b0*/  PRMT R67, R22, 0x5410, R23 ;  /* 0x0000541016437816 */ /* 0x000fe20000000017 */
[----:B-1----:R-:W-:Y:S02]  /*a3c0*/  IMAD.MOV.U32 R21, RZ, RZ, R44 ;  /* 0x000000ffff157224 */ /* 0x002fe400078e002c */
[----:B------:R-:W-:-:S05]  /*a3d0*/  IMAD.MOV.U32 R20, RZ, RZ, R45 ;  /* 0x000000ffff147224 */ /* 0x000fca00078e002d */
[----:B------:R-:W-:Y:S01]  /*a3e0*/  PRMT R68, R20, 0x5410, R21 ;  /* 0x0000541014447816 */ /* 0x000fe20000000015 */
[----:B------:R-:W-:Y:S02]  /*a3f0*/  IMAD.MOV.U32 R21, RZ, RZ, R40 ;  /* 0x000000ffff157224 */ /* 0x000fe400078e0028 */
[----:B------:R-:W-:-:S05]  /*a400*/  IMAD.MOV.U32 R20, RZ, RZ, R41 ;  /* 0x000000ffff147224 */ /* 0x000fca00078e0029 */
[----:B------:R-:W-:Y:S01]  /*a410*/  PRMT R66, R20, 0x5410, R21 ;  /* 0x0000541014427816 */ /* 0x000fe20000000015 */
[----:B------:R-:W1:Y:S01]  /*a420*/  SHFL.IDX PT, R49, R49, 0x3, 0x181f ;  /* 0x00781f0031317f89 */ /* 0x000e6200000e0000 */
[----:B------:R-:W-:Y:S03]  /*a430*/  BSSY B0, `(.L_x_390) ;  /* 0x0000020000007945 */ /* 0x000fe60003800000 */
[----:B------:R-:W1:Y:S01]  /*a440*/  SHFL.IDX PT, R15, R15, 0x3, 0x181f ;  /* 0x00781f000f0f7f89 */ /* 0x000e6200000e0000 */
[----:B------:R-:W-:-:S03]  /*a450*/  CS2R R26, SRZ ;  /* 0x00000000001a7805 */ /* 0x000fc6000001ff00 */
[----:B------:R-:W1:Y:S01]  /*a460*/  SHFL.IDX PT, R13, R13, 0x3, 0x181f ;  /* 0x00781f000d0d7f89 */ /* 0x000e6200000e0000 */
[----:B---3--:R-:W-:-:S03]  /*a470*/  CS2R R24, SRZ ;  /* 0x0000000000187805 */ /* 0x008fc6000001ff00 */
[----:B------:R-:W3:Y:S01]  /*a480*/  SHFL.IDX PT, R14, R14, 0x3, 0x181f ;  /* 0x00781f000e0e7f89 */ /* 0x000ee200000e0000 */
[----:B----4-:R-:W-:Y:S01]  /*a490*/  IMAD.MOV.U32 R22, RZ, RZ, R39 ;  /* 0x000000ffff167224 */ /* 0x010fe200078e0027 */
[----:B------:R-:W-:Y:S01]  /*a4a0*/  MOV R23, R38 ;  /* 0x0000002600177202 */ /* 0x000fe20000000f00 */
[----:B------:R-:W-:Y:S01]  /*a4b0*/  IMAD.MOV.U32 R21, RZ, RZ, R36 ;  /* 0x000000ffff157224 */ /* 0x000fe200078e0024 */
[----:B------:R-:W-:Y:S02]  /*a4c0*/  MOV R20, R37 ;  /* 0x0000002500147202 */ /* 0x000fe40000000f00 */
[----:B------:R-:W-:Y:S02]  /*a4d0*/  PRMT R65, R22, 0x5410, R23 ;  /* 0x0000541016417816 */ /* 0x000fe40000000017 */
[----:B------:R-:W-:Y:S01]  /*a4e0*/  PRMT R64, R20, 0x5410, R21 ;  /* 0x0000541014407816 */ /* 0x000fe20000000015 */
[----:B--2---:R-:W-:Y:S01]  /*a4f0*/  IMAD.MOV.U32 R23, RZ, RZ, R34 ;  /* 0x000000ffff177224 */ /* 0x004fe200078e0022 */
[----:B------:R-:W-:Y:S01]  /*a500*/  MOV R21, R32 ;  /* 0x0000002000157202 */ /* 0x000fe20000000f00 */
[----:B------:R-:W-:-:S02]  /*a510*/  IMAD.MOV.U32 R22, RZ, RZ, R35 ;  /* 0x000000ffff167224 */ /* 0x000fc400078e0023 */
[----:B------:R-:W-:-:S03]  /*a520*/  IMAD.MOV.U32 R20, RZ, RZ, R33 ;  /* 0x000000ffff147224 */ /* 0x000fc600078e0021 */
[----:B------:R-:W-:Y:S02]  /*a530*/  PRMT R63, R22, 0x5410, R23 ;  /* 0x00005410163f7816 */ /* 0x000fe40000000017 */
[----:B------:R-:W-:Y:S01]  /*a540*/  PRMT R62, R20, 0x5410, R21 ;  /* 0x00005410143e7816 */ /* 0x000fe20000000015 */
[----:B------:R-:W-:Y:S01]  /*a550*/  CS2R R22, SRZ ;  /* 0x0000000000167805 */ /* 0x000fe2000001ff00 */
[----:B------:R-:W-:Y:S01]  /*a560*/  CS2R R20, SRZ ;  /* 0x0000000000147805 */ /* 0x000fe2000001ff00 */
[----:B------:R-:W-:Y:S05]  /*a570*/  @P6 BRA `(.L_x_391) ;  /* 0x000000b000006947 */ /* 0x000fea0003800000 */
[C---:B-1-3--:R-:W-:Y:S01]  /*a580*/  IMAD.SHL.U32 R20, R224.reuse, 0x2, RZ ;  /* 0x00000002e0147824 */ /* 0x04afe200078e00ff */
[----:B------:R-:W-:Y:S01]  /*a590*/  SHF.L.U64.HI R12, R224, 0x1, R12 ;  /* 0x00000001e00c7819 */ /* 0x000fe2000001020c */
[----:B------:R-:W-:Y:S01]  /*a5a0*/  CS2R R24, SRZ ;  /* 0x0000000000187805 */ /* 0x000fe2000001ff00 */
[----:B------:R-:W-:Y:S02]  /*a5b0*/  CS2R R22, SRZ ;  /* 0x0000000000167805 */ /* 0x000fe4000001ff00 */
[----:B------:R-:W-:-:S05]  /*a5c0*/  IADD3 R50, P0, R15, R20, RZ ;  /* 0x000000140f327210 */ /* 0x000fca0007f1e0ff */
[--C-:B------:R-:W-:Y:S01]  /*a5d0*/  IMAD.X R51, R49, 0x1, R12.reuse, P0 ;  /* 0x0000000131337824 */ /* 0x100fe200000e060c */
[----:B------:R-:W-:Y:S02]  /*a5e0*/  IADD3 R60, P0, R13, R20, RZ ;  /* 0x000000140d3c7210 */ /* 0x000fe40007f1e0ff */
[----:B------:R-:W-:Y:S02]  /*a5f0*/  CS2R R20, SRZ ;  /* 0x0000000000147805 */ /* 0x000fe4000001ff00 */
[----:B------:R1:W5:Y:S01]  /*a600*/  @!P2 LD.E.128 R24, [R50.64] ;  /* 0x000000123218a980 */ /* 0x000362000c101d00 */
[----:B------:R-:W-:-:S05]  /*a610*/  IMAD.X R61, R14, 0x1, R12, P0 ;  /* 0x000000010e3d7824 */ /* 0x000fca00000e060c */
[----:B------:R1:W5:Y:S03]  /*a620*/  @!P2 LD.E.128 R20, [R60.64] ;  /* 0x000000123c14a980 */ /* 0x000366000c101d00 */
.L_x_391:
[----:B-1-3--:R-:W-:Y:S05]  /*a630*/  BSYNC B0 ;  /* 0x0000000000007941 */ /* 0x00afea0003800000 */
.L_x_390:
[----:B------:R-:W-:Y:S01]  /*a640*/  IMAD.IADD R61, R8, 0x1, -R117 ;  /* 0x00000001083d7824 */ /* 0x000fe200078e0a75 */
[----:B------:R-:W-:-:S04]  /*a650*/  DEPBAR.LE SB0, 0x1 ;  /* 0x000080400000791a */ /* 0x000fc80000000000 */
[----:B------:R-:W-:Y:S01]  /*a660*/  IMNMX R61, R61, 0x80, PT ;  /* 0x000000803d3d7817 */ /* 0x000fe20003800200 */
[----:B-----5:R-:W-:Y:S01]  /*a670*/  IMAD.MOV.U32 R14, RZ, RZ, R26 ;  /* 0x000000ffff0e7224 */ /* 0x020fe200078e001a */
[----:B------:R-:W-:Y:S01]  /*a680*/  BSSY B0, `(.L_x_392) ;  /* 0x0000078000007945 */ /* 0x000fe20003800000 */
[----:B------:R-:W-:Y:S01]  /*a690*/  IMAD.MOV.U32 R13, RZ, RZ, R27 ;  /* 0x000000ffff0d7224 */ /* 0x000fe200078e001b */
[----:B------:R-:W-:Y:S01]  /*a6a0*/  BAR.SYNC.DEFER_BLOCKING 0x0 ;  /* 0x0000000000007b1d */ /* 0x000fe20000010000 */
[----:B------:R-:W-:Y:S01]  /*a6b0*/  IMAD.MOV.U32 R12, RZ, RZ, R24 ;  /* 0x000000ffff0c7224 */ /* 0x000fe200078e0018 */
[----:B------:R-:W-:Y:S01]  /*a6c0*/  ISETP.GE.OR P0, PT, R18, R61, P2 ;  /* 0x0000003d1200720c */ /* 0x000fe20001706670 */
[----:B------:R-:W-:Y:S01]  /*a6d0*/  IMAD.MOV.U32 R8, RZ, RZ, R21 ;  /* 0x000000ffff087224 */ /* 0x000fe200078e0015 */
[----:B------:R-:W-:Y:S01]  /*a6e0*/  PRMT R60, R13, 0x5410, R14 ;  /* 0x000054100d3c7816 */ /* 0x000fe2000000000e */
[----:B------:R-:W-:Y:S01]  /*a6f0*/  IMAD.MOV.U32 R13, RZ, RZ, R25 ;  /* 0x000000ffff0d7224 */ /* 0x000fe200078e0019 */
[----:B------:R-:W-:-:S02]  /*a700*/  PRMT R51, R51, 0x5410, R12 ;  /* 0x0000541033337816 */ /* 0x000fc4000000000c */
[----:B------:R-:W-:Y:S02]  /*a710*/  MOV R12, R22 ;  /* 0x00000016000c7202 */ /* 0x000fe40000000f00 */
[----:B------:R-:W-:Y:S01]  /*a720*/  PRMT R51, R13, 0x7610, R51 ;  /* 0x000076100d337816 */ /* 0x000fe20000000033 */
[----:B------:R-:W-:Y:S01]  /*a730*/  IMAD.MOV.U32 R13, RZ, RZ, R23 ;  /* 0x000000ffff0d7224 */ /* 0x000fe200078e0017 */
[----:B------:R-:W-:Y:S02]  /*a740*/  PRMT R50, R50, 0x5410, R12 ;  /* 0x0000541032327816 */ /* 0x000fe4000000000c */
[----:B------:R-:W-:Y:S02]  /*a750*/  MOV R12, R20 ;  /* 0x00000014000c7202 */ /* 0x000fe40000000f00 */
[----:B------:R-:W-:Y:S02]  /*a760*/  PRMT R50, R13, 0x7610, R50 ;  /* 0x000076100d327816 */ /* 0x000fe40000000032 */
[----:B------:R-:W-:Y:S01]  /*a770*/  PRMT R49, R8, 0x5410, R12 ;  /* 0x0000541008317816 */ /* 0x000fe2000000000c */
[----:B------:R-:W-:Y:S05]  /*a780*/  @P0 BRA `(.L_x_393) ;  /* 0x0000067000000947 */ /* 0x000fea0003800000 */
[----:B------:R-:W-:Y:S01]  /*a790*/  IMAD.MOV.U32 R13, RZ, RZ, c[0x0][0x27c] ;  /* 0x00009f00ff0d7624 */ /* 0x000fe200078e00ff */
[----:B------:R-:W-:-:S02]  /*a7a0*/  SHF.R.U64 R52, R52, 0x10, R53 ;  /* 0x0000001034347819 */ /* 0x000fc40000001235 */
[----:B------:R-:W-:Y:S02]  /*a7b0*/  SHF.R.U64 R56, R56, 0x10, R57 ;  /* 0x0000001038387819 */ /* 0x000fe40000001239 */
[----:B------:R-:W-:Y:S02]  /*a7c0*/  LEA.HI R13, R13, R0, RZ, 0x1d ;  /* 0x000000000d0d7211 */ /* 0x000fe400078fe8ff */
[----:B------:R-:W-:Y:S02]  /*a7d0*/  SHF.R.U64 R58, R58, 0x10, R59 ;  /* 0x000000103a3a7819 */ /* 0x000fe4000000123b */
[----:B------:R-:W-:Y:S01]  /*a7e0*/  SHF.R.S32.HI R8, RZ, 0x1f, R13 ;  /* 0x0000001fff087819 */ /* 0x000fe2000001140d */
[----:B------:R-:W-:Y:S01]  /*a7f0*/  IMAD.SHL.U32 R12, R13, 0x8, RZ ;  /* 0x000000080d0c7824 */ /* 0x000fe200078e00ff */
[----:B------:R-:W-:Y:S02]  /*a800*/  SHF.R.U32.HI R59, RZ, 0x10, R59 ;  /* 0x00000010ff3b7819 */ /* 0x000fe4000001163b */
[----:B------:R-:W-:-:S02]  /*a810*/  LEA.HI R8, R8, R13, RZ, 0x3 ;  /* 0x0000000d08087211 */ /* 0x000fc400078f18ff */
[----:B------:R-:W-:Y:S02]  /*a820*/  LOP3.LUT R12, R11, 0x38, R12, 0xf8, !PT ;  /* 0x000000380b0c7812 */ /* 0x000fe400078ef80c */
[----:B------:R-:W-:Y:S01]  /*a830*/  SHF.R.U32.HI R53, RZ, 0x10, R53 ;  /* 0x00000010ff357819 */ /* 0x000fe20000011635 */
[----:B------:R-:W-:Y:S01]  /*a840*/  IMAD.SHL.U32 R8, R8, 0x400, RZ ;  /* 0x0000040008087824 */ /* 0x000fe200078e00ff */
[----:B------:R-:W-:Y:S02]  /*a850*/  LOP3.LUT R12, R12, R9, RZ, 0x3c, !PT ;  /* 0x000000090c0c7212 */ /* 0x000fe400078e3cff */
[----:B------:R-:W-:Y:S02]  /*a860*/  PRMT R52, R71, 0x5432, R52 ;  /* 0x0000543247347816 */ /* 0x000fe40000000034 */
[----:B------:R-:W-:Y:S02]  /*a870*/  LOP3.LUT R8, R8, 0x7fffe000, RZ, 0xc0, !PT ;  /* 0x7fffe00008087812 */ /* 0x000fe400078ec0ff */
[----:B------:R-:W-:Y:S01]  /*a880*/  PRMT R56, R75, 0x5432, R56 ;  /* 0x000054324b387816 */ /* 0x000fe20000000038 */
[----:B------:R-:W-:Y:S01]  /*a890*/  IMAD.U32 R84, R52, 0x10000, RZ ;  /* 0x0001000034547824 */ /* 0x000fe200078e00ff */
[----:B------:R-:W-:-:S02]  /*a8a0*/  IADD3 R70, R12, R8, R10 ;  /* 0x000000080c467210 */ /* 0x000fc40007ffe00a */
[----:B------:R-:W1:Y:S01]  /*a8b0*/  LDS.128 R12, [R31+0x100] ;  /* 0x000100001f0c7984 */ /* 0x000e620000000c00 */
[--C-:B------:R-:W-:Y:S01]  /*a8c0*/  SHF.R.U64 R54, R54, 0x10, R55.reuse ;  /* 0x0000001036367819 */ /* 0x100fe20000001237 */
[----:B------:R-:W-:Y:S01]  /*a8d0*/  IMAD.U32 R81, R56, 0x10000, RZ ;  /* 0x0001000038517824 */ /* 0x000fe200078e00ff */
[----:B------:R-:W-:Y:S01]  /*a8e0*/  SHF.R.U32.HI R55, RZ, 0x10, R55 ;  /* 0x00000010ff377819 */ /* 0x000fe20000011637 */
[----:B------:R-:W-:Y:S01]  /*a8f0*/  IMAD.SHL.U32 R70, R70, 0x2, RZ ;  /* 0x0000000246467824 */ /* 0x000fe200078e00ff */
[C---:B------:R-:W-:Y:S02]  /*a900*/  PRMT R58, R76.reuse, 0x5432, R58 ;  /* 0x000054324c3a7816 */ /* 0x040fe4000000003a */
[----:B------:R-:W-:Y:S02]  /*a910*/  PRMT R59, R76, 0x5410, R59 ;  /* 0x000054104c3b7816 */ /* 0x000fe4000000003b */
[----:B------:R-:W2:Y:S01]  /*a920*/  LDS.128 R8, [R70+0x100] ;  /* 0x0001000046087984 */ /* 0x000ea20000000c00 */
[----:B------:R-:W-:-:S02]  /*a930*/  PRMT R53, R71, 0x5410, R53 ;  /* 0x0000541047357816 */ /* 0x000fc40000000035 */
[----:B------:R-:W-:Y:S02]  /*a940*/  SHF.R.U32.HI R57, RZ, 0x10, R57 ;  /* 0x00000010ff397819 */ /* 0x000fe40000011639 */
[C---:B------:R-:W-:Y:S01]  /*a950*/  PRMT R54, R74.reuse, 0x5432, R54 ;  /* 0x000054324a367816 */ /* 0x040fe20000000036 */
[----:B------:R-:W-:Y:S01]  /*a960*/  IMAD.U32 R83, R53, 0x10000, RZ ;  /* 0x0001000035537824 */ /* 0x000fe200078e00ff */
[----:B------:R-:W-:Y:S02]  /*a970*/  PRMT R55, R74, 0x5410, R55 ;  /* 0x000054104a377816 */ /* 0x000fe40000000037 */
[----:B------:R-:W-:Y:S02]  /*a980*/  PRMT R57, R75, 0x5410, R57 ;  /* 0x000054104b397816 */ /* 0x000fe40000000039 */
[----:B------:R-:W-:Y:S02]  /*a990*/  LOP3.LUT R52, R52, 0xffff0000, RZ, 0xc0, !PT ;  /* 0xffff000034347812 */ /* 0x000fe400078ec0ff */
[----:B------:R-:W-:Y:S01]  /*a9a0*/  LOP3.LUT R56, R56, 0xffff0000, RZ, 0xc0, !PT ;  /* 0xffff000038387812 */ /* 0x000fe200078ec0ff */
[----:B------:R-:W-:Y:S01]  /*a9b0*/  IMAD.U32 R86, R57, 0x10000, RZ ;  /* 0x0001000039567824 */ /* 0x000fe200078e00ff */
[----:B------:R-:W-:-:S02]  /*a9c0*/  LOP3.LUT R53, R53, 0xffff0000, RZ, 0xc0, !PT ;  /* 0xffff000035357812 */ /* 0x000fc400078ec0ff */
[----:B------:R-:W-:Y:S02]  /*a9d0*/  LOP3.LUT R57, R57, 0xffff0000, RZ, 0xc0, !PT ;  /* 0xffff000039397812 */ /* 0x000fe400078ec0ff */
[C---:B-1----:R-:W-:Y:S01]  /*a9e0*/  SHF.L.U32 R71, R13.reuse, 0x10, RZ ;  /* 0x000000100d477819 */ /* 0x042fe200000006ff */
[----:B------:R-:W-:Y:S01]  /*a9f0*/  IMAD.U32 R74, R12, 0x10000, RZ ;  /* 0x000100000c4a7824 */ /* 0x000fe200078e00ff */
[----:B------:R-:W-:Y:S01]  /*aa00*/  LOP3.LUT R76, R13, 0xffff0000, RZ, 0xc0, !PT ;  /* 0xffff00000d4c7812 */ /* 0x000fe200078ec0ff */
[C---:B------:R-:W-:Y:S01]  /*aa10*/  IMAD.U32 R13, R15.reuse, 0x10000, RZ ;  /* 0x000100000f0d7824 */ /* 0x040fe200078e00ff */
[----:B------:R-:W-:Y:S01]  /*aa20*/  LOP3.LUT R77, R15, 0xffff0000, RZ, 0xc0, !PT ;  /* 0xffff00000f4d7812 */ /* 0x000fe200078ec0ff */
[----:B------:R-:W-:Y:S01]  /*aa30*/  IMAD.U32 R75, R14, 0x10000, RZ ;  /* 0x000100000e4b7824 */ /* 0x000fe200078e00ff */
[----:B------:R-:W-:Y:S02]  /*aa40*/  LOP3.LUT R12, R12, 0xffff0000, RZ, 0xc0, !PT ;  /* 0xffff00000c0c7812 */ /* 0x000fe400078ec0ff */
[----:B------:R-:W-:Y:S01]  /*aa50*/  LOP3.LUT R14, R14, 0xffff0000, RZ, 0xc0, !PT ;  /* 0xffff00000e0e7812 */ /* 0x000fe200078ec0ff */
[----:B--2---:R-:W-:Y:S01]  /*aa60*/  IMAD.U32 R85, R8, 0x10000, RZ ;  /* 0x0001000008557824 */ /* 0x004fe200078e00ff */
[----:B------:R-:W-:Y:S01]  /*aa70*/  SHF.L.U32 R15, R9, 0x10, RZ ;  /* 0x00000010090f7819 */ /* 0x000fe200000006ff */
[----:B------:R-:W-:Y:S01]  /*aa80*/  IMAD.U32 R80, R11, 0x10000, RZ ;  /* 0x000100000b507824 */ /* 0x000fe200078e00ff */
[----:B------:R-:W-:-:S02]  /*aa90*/  LOP3.LUT R79, R9, 0xffff0000, RZ, 0xc0, !PT ;  /* 0xffff0000094f7812 */ /* 0x000fc400078ec0ff */
[C---:B------:R-:W-:Y:S02]  /*aaa0*/  SHF.L.U32 R78, R10.reuse, 0x10, RZ ;  /* 0x000000100a4e7819 */ /* 0x040fe400000006ff */
[----:B------:R-:W-:Y:S01]  /*aab0*/  LOP3.LUT R9, R10, 0xffff0000, RZ, 0xc0, !PT ;  /* 0xffff00000a097812 */ /* 0x000fe200078ec0ff */
[-C--:B------:R-:W-:Y:S01]  /*aac0*/  FMUL.FTZ R10, R85, R84.reuse ;  /* 0x00000054550a7220 */ /* 0x080fe20000410000 */
[----:B------:R-:W-:Y:S01]  /*aad0*/  LOP3.LUT R82, R11, 0xffff0000, RZ, 0xc0, !PT ;  /* 0xffff00000b527812 */ /* 0x000fe200078ec0ff */
[-C--:B------:R-:W-:Y:S01]  /*aae0*/  FMUL.FTZ R85, R85, R81.reuse ;  /* 0x0000005155557220 */ /* 0x080fe20000410000 */
[----:B------:R-:W-:Y:S01]  /*aaf0*/  LOP3.LUT R8, R8, 0xffff0000, RZ, 0xc0, !PT ;  /* 0xffff000008087812 */ /* 0x000fe200078ec0ff */
[C---:B------:R-:W-:Y:S02]  /*ab00*/  FFMA.FTZ R11, R74.reuse, R81, -R10 ;  /* 0x000000514a0b7223 */ /* 0x040fe4000001080a */
[----:B------:R-:W-:Y:S01]  /*ab10*/  FFMA.FTZ R74, R74, R84, R85 ;  /* 0x000000544a4a7223 */ /* 0x000fe20000010055 */
[----:B------:R-:W-:Y:S01]  /*ab20*/  SHF.L.U32 R84, R59, 0x10, RZ ;  /* 0x000000103b547819 */ /* 0x000fe200000006ff */
[C---:B------:R-:W-:Y:S01]  /*ab30*/  IMAD.U32 R81, R55.reuse, 0x10000, RZ ;  /* 0x0001000037517824 */ /* 0x040fe200078e00ff */
[----:B------:R-:W-:Y:S01]  /*ab40*/  LOP3.LUT R55, R55, 0xffff0000, RZ, 0xc0, !PT ;  /* 0xffff000037377812 */ /* 0x000fe200078ec0ff */
[----:B------:R-:W-:Y:S01]  /*ab50*/  FMUL.FTZ R10, R15, R83 ;  /* 0x000000530f0a7220 */ /* 0x000fe20000410000 */
[----:B------:R-:W-:Y:S01]  /*ab60*/  LOP3.LUT R59, R59, 0xffff0000, RZ, 0xc0, !PT ;  /* 0xffff00003b3b7812 */ /* 0x000fe200078ec0ff */
[----:B------:R-:W-:-:S02]  /*ab70*/  FMUL.FTZ R85, R15, R86 ;  /* 0x000000560f557220 */ /* 0x000fc40000410000 */
[CC--:B------:R-:W-:Y:S02]  /*ab80*/  FMUL.FTZ R15, R80.reuse, R81.reuse ;  /* 0x00000051500f7220 */ /* 0x0c0fe40000410000 */
[-C--:B------:R-:W-:Y:S02]  /*ab90*/  FMUL.FTZ R80, R80, R84.reuse ;  /* 0x0000005450507220 */ /* 0x080fe40000410000 */
[C---:B------:R-:W-:Y:S02]  /*aba0*/  FFMA.FTZ R15, R13.reuse, R84, -R15 ;  /* 0x000000540d0f7223 */ /* 0x040fe4000001080f */
[----:B------:R-:W-:Y:S02]  /*abb0*/  FFMA.FTZ R80, R13, R81, R80 ;  /* 0x000000510d507223 */ /* 0x000fe40000010050 */
[C---:B------:R-:W-:Y:S02]  /*abc0*/  FMUL.FTZ R13, R8.reuse, R52 ;  /* 0x00000034080d7220 */ /* 0x040fe40000410000 */
[----:B------:R-:W-:-:S02]  /*abd0*/  FMUL.FTZ R8, R8, R56 ;  /* 0x0000003808087220 */ /* 0x000fc40000410000 */
[C---:B------:R-:W-:Y:S01]  /*abe0*/  IMAD.U32 R81, R54.reuse, 0x10000, RZ ;  /* 0x0001000036517824 */ /* 0x040fe200078e00ff */
[----:B------:R-:W-:Y:S01]  /*abf0*/  LOP3.LUT R54, R54, 0xffff0000, RZ, 0xc0, !PT ;  /* 0xffff000036367812 */ /* 0x000fe200078ec0ff */
[C---:B------:R-:W-:Y:S02]  /*ac00*/  FFMA.FTZ R10, R71.reuse, R86, -R10 ;  /* 0x00000056470a7223 */ /* 0x040fe4000001080a */
[----:B------:R-:W-:Y:S02]  /*ac10*/  FFMA.FTZ R71, R71, R83, R85 ;  /* 0x0000005347477223 */ /* 0x000fe40000010055 */
[----:B------:R-:W-:Y:S02]  /*ac20*/  FFMA.FTZ R56, R12, R56, -R13 ;  /* 0x000000380c387223 */ /* 0x000fe4000001080d */
[C---:B------:R-:W-:Y:S01]  /*ac30*/  IMAD.U32 R83, R58.reuse, 0x10000, RZ ;  /* 0x000100003a537824 */ /* 0x040fe200078e00ff */
[----:B------:R-:W-:Y:S01]  /*ac40*/  LOP3.LUT R58, R58, 0xffff0000, RZ, 0xc0, !PT ;  /* 0xffff00003a3a7812 */ /* 0x000fe200078ec0ff */
[----:B------:R-:W-:-:S02]  /*ac50*/  FFMA.FTZ R8, R12, R52, R8 ;  /* 0x000000340c087223 */ /* 0x000fc40000010008 */
[C---:B------:R-:W-:Y:S02]  /*ac60*/  FMUL.FTZ R12, R78.reuse, R81 ;  /* 0x000000514e0c7220 */ /* 0x040fe40000410000 */
[-C--:B------:R-:W-:Y:S01]  /*ac70*/  FMUL.FTZ R78, R78, R83.reuse ;  /* 0x000000534e4e7220 */ /* 0x080fe20000410000 */
[----:B------:R-:W-:Y:S01]  /*ac80*/  F2FP.BF16.PACK_AB R8, R8, R74 ;  /* 0x0000004a0808723e */ /* 0x000fe200000010ff */
[----:B------:R-:W-:Y:S02]  /*ac90*/  FFMA.FTZ R83, R75, R83, -R12 ;  /* 0x000000534b537223 */ /* 0x000fe4000001080c */
[C---:B------:R-:W-:Y:S02]  /*aca0*/  FMUL.FTZ R52, R9.reuse, R54 ;  /* 0x0000003609347220 */ /* 0x040fe40000410000 */
[----:B------:R-:W-:Y:S02]  /*acb0*/  FMUL.FTZ R12, R9, R58 ;  /* 0x0000003a090c7220 */ /* 0x000fe40000410000 */
[----:B------:R-:W-:-:S02]  /*acc0*/  FMUL.FTZ R13, R79, R53 ;  /* 0x000000354f0d7220 */ /* 0x000fc40000410000 */
[C---:B------:R-:W-:Y:S02]  /*acd0*/  FMUL.FTZ R9, R82.reuse, R55 ;  /* 0x0000003752097220 */ /* 0x040fe40000410000 */
[----:B------:R-:W-:Y:S02]  /*ace0*/  FMUL.FTZ R79, R79, R57 ;  /* 0x000000394f4f7220 */ /* 0x000fe40000410000 */
[----:B------:R-:W-:Y:S02]  /*acf0*/  FMUL.FTZ R82, R82, R59 ;  /* 0x0000003b52527220 */ /* 0x000fe40000410000 */
[----:B------:R-:W-:Y:S02]  /*ad00*/  FFMA.FTZ R13, R76, R57, -R13 ;  /* 0x000000394c0d7223 */ /* 0x000fe4000001080d */
[----:B------:R-:W-:Y:S02]  /*ad10*/  FFMA.FTZ R58, R14, R58, -R52 ;  /* 0x0000003a0e3a7223 */ /* 0x000fe40000010834 */
[----:B------:R-:W-:Y:S01]  /*ad20*/  FFMA.FTZ R59, R77, R59, -R9 ;  /* 0x0000003b4d3b7223 */ /* 0x000fe20000010809 */
[----:B------:R-:W-:Y:S01]  /*ad30*/  F2FP.BF16.PACK_AB R13, R13, R10 ;  /* 0x0000000a0d0d723e */ /* 0x000fe200000010ff */
[----:B------:R-:W-:-:S02]  /*ad40*/  FFMA.FTZ R79, R76, R53, R79 ;  /* 0x000000354c4f7223 */ /* 0x000fc4000001004f */
[----:B------:R-:W-:Y:S01]  /*ad50*/  FFMA.FTZ R78, R75, R81, R78 ;  /* 0x000000514b4e7223 */ /* 0x000fe2000001004e */
[----:B------:R-:W-:Y:S01]  /*ad60*/  F2FP.BF16.PACK_AB R15, R59, R15 ;  /* 0x0000000f3b0f723e */ /* 0x000fe200000010ff */
[----:B------:R-:W-:Y:S01]  /*ad70*/  FFMA.FTZ R54, R14, R54, R12 ;  /* 0x000000360e367223 */ /* 0x000fe2000001000c */
[----:B------:R-:W-:Y:S01]  /*ad80*/  F2FP.BF16.PACK_AB R12, R56, R11 ;  /* 0x0000000b380c723e */ /* 0x000fe200000010ff */
[----:B------:R-:W-:Y:S01]  /*ad90*/  FFMA.FTZ R82, R77, R55, R82 ;  /* 0x000000374d527223 */ /* 0x000fe20000010052 */
[----:B------:R-:W-:Y:S02]  /*ada0*/  F2FP.BF16.PACK_AB R14, R58, R83 ;  /* 0x000000533a0e723e */ /* 0x000fe400000010ff */
[----:B------:R-:W-:Y:S02]  /*adb0*/  F2FP.BF16.PACK_AB R9, R79, R71 ;  /* 0x000000474f09723e */ /* 0x000fe400000010ff */
[----:B------:R-:W-:Y:S01]  /*adc0*/  F2FP.BF16.PACK_AB R10, R54, R78 ;  /* 0x0000004e360a723e */ /* 0x000fe200000010ff */
[----:B------:R1:W-:Y:S01]  /*add0*/  STS.128 [R31+0x100], R12 ;  /* 0x0001000c1f007388 */ /* 0x0003e20000000c00 */
[----:B------:R-:W-:-:S05]  /*ade0*/  F2FP.BF16.PACK_AB R11, R82, R80 ;  /* 0x00000050520b723e */ /* 0x000fca00000010ff */
[----:B------:R1:W-:Y:S02]  /*adf0*/  STS.128 [R70+0x100], R8 ;  /* 0x0001000846007388 */ /* 0x0003e40000000c00 */
.L_x_393:
[----:B------:R-:W-:Y:S05]  /*ae00*/  BSYNC B0 ;  /* 0x0000000000007941 */ /* 0x000fea0003800000 */
.L_x_392:
[----:B-1----:R-:W-:Y:S01]  /*ae10*/  IADD3 R9, R18, 0x20, RZ ;  /* 0x0000002012097810 */ /* 0x002fe20007ffe0ff */
[----:B------:R-:W-:Y:S03]  /*ae20*/  BSSY B0, `(.L_x_394) ;  /* 0x0000074000007945 */ /* 0x000fe60003800000 */
[----:B------:R-:W-:-:S13]  /*ae30*/  ISETP.GE.OR P0, PT, R9, R61, P2 ;  /* 0x0000003d0900720c */ /* 0x000fda0001706670 */
[----:B------:R-:W-:Y:S05]  /*ae40*/  @P0 BRA `(.L_x_395) ;  /* 0x0000071000000947 */ /* 0x000fea0003800000 */
[----:B------:R-:W-:Y:S01]  /*ae50*/  IMAD.MOV.U32 R11, RZ, RZ, c[0x0][0x27c] ;  /* 0x00009f00ff0b7624 */ /* 0x000fe200078e00ff */
[----:B------:R-:W-:Y:S01]  /*ae60*/  SHF.R.S32.HI R8, RZ, 0x1f, R9 ;  /* 0x0000001fff087819 */ /* 0x000fe20000011409 */
[----:B------:R-:W-:Y:S01]  /*ae70*/  IMAD.SHL.U32 R13, R9, 0x40, RZ ;  /* 0x00000040090d7824 */ /* 0x000fe200078e00ff */
[----:B------:R-:W-:Y:S02]  /*ae80*/  SHF.R.U64 R40, R40, 0x10, R41 ;  /* 0x0000001028287819 */ /* 0x000fe40000001229 */
[----:B------:R-:W-:Y:S02]  /*ae90*/  LEA.HI R11, R11, R0, RZ, 0x1d ;  /* 0x000000000b0b7211 */ /* 0x000fe400078fe8ff */
[----:B------:R-:W-:Y:S02]  /*aea0*/  LEA.HI R8, R8, R9, RZ, 0x3 ;  /* 0x0000000908087211 */ /* 0x000fe400078f18ff */
[----:B------:R-:W-:Y:S01]  /*aeb0*/  SHF.R.S32.HI R9, RZ, 0x1f, R11 ;  /* 0x0000001fff097819 */ /* 0x000fe2000001140b */
[----:B------:R-:W-:Y:S01]  /*aec0*/  IMAD.SHL.U32 R10, R11, 0x8, RZ ;  /* 0x000000080b0a7824 */ /* 0x000fe200078e00ff */
[----:B------:R-:W-:Y:S01]  /*aed0*/  LOP3.LUT R13, R13, 0x1c0, RZ, 0xc0, !PT ;  /* 0x000001c00d0d7812 */ /* 0x000fe200078ec0ff */
[----:B------:R-:W-:Y:S01]  /*aee0*/  IMAD.SHL.U32 R8, R8, 0x40, RZ ;  /* 0x0000004008087824 */ /* 0x000fe200078e00ff */
[----:B------:R-:W-:-:S02]  /*aef0*/  LEA.HI R9, R9, R11, RZ, 0x3 ;  /* 0x0000000b09097211 */ /* 0x000fc400078f18ff */
[----:B------:R-:W-:Y:S02]  /*af00*/  SHF.R.U32.HI R12, RZ, 0x3, R13 ;  /* 0x00000003ff0c7819 */ /* 0x000fe4000001160d */
[----:B------:R-:W-:Y:S01]  /*af10*/  LOP3.LUT R10, R13, 0x38, R10, 0xf8, !PT ;  /* 0x000000380d0a7812 */ /* 0x000fe200078ef80a */
[----:B------:R-:W-:Y:S01]  /*af20*/  IMAD.SHL.U32 R9, R9, 0x400, RZ ;  /* 0x0000040009097824 */ /* 0x000fe200078e00ff */
[----:B------:R-:W-:Y:S02]  /*af30*/  LOP3.LUT R14, R13, 0x38, R224, 0xf8, !PT ;  /* 0x000000380d0e7812 */ /* 0x000fe400078ef8e0 */
[----:B------:R-:W-:Y:S02]  /*af40*/  LOP3.LUT R8, R8, 0xfffffe00, RZ, 0xc0, !PT ;  /* 0xfffffe0008087812 */ /* 0x000fe400078ec0ff */
[----:B------:R-:W-:Y:S02]  /*af50*/  LOP3.LUT R10, R10, R12, RZ, 0x3c, !PT ;  /* 0x0000000c0a0a7212 */ /* 0x000fe400078e3cff */
[----:B------:R-:W-:-:S02]  /*af60*/  LOP3.LUT R9, R9, 0x7fffe000, RZ, 0xc0, !PT ;  /* 0x7fffe00009097812 */ /* 0x000fc400078ec0ff */
[----:B------:R-:W-:Y:S02]  /*af70*/  LOP3.LUT R14, R8, R14, R12, 0xf6, !PT ;  /* 0x0000000e080e7212 */ /* 0x000fe400078ef60c */
[----:B------:R-:W-:Y:S02]  /*af80*/  IADD3 R31, R10, R9, R8 ;  /* 0x000000090a1f7210 */ /* 0x000fe40007ffe008 */
[----:B------:R-:W-:Y:S01]  /*af90*/  SHF.R.U64 R44, R44, 0x10, R45 ;  /* 0x000000102c2c7819 */ /* 0x000fe2000000122d */
[----:B------:R-:W-:Y:S01]  /*afa0*/  IMAD.SHL.U32 R52, R14, 0x2, RZ ;  /* 0x000000020e347824 */ /* 0x000fe200078e00ff */
[----:B------:R-:W-:Y:S01]  /*afb0*/  PRMT R40, R66, 0x5432, R40 ;  /* 0x0000543242287816 */ /* 0x000fe20000000028 */
[----:B------:R-:W-:Y:S01]  /*afc0*/  IMAD.SHL.U32 R31, R31, 0x2, RZ ;  /* 0x000000021f1f7824 */ /* 0x000fe200078e00ff */
[----:B------:R-:W-:Y:S02]  /*afd0*/  SHF.R.U32.HI R41, RZ, 0x10, R41 ;  /* 0x00000010ff297819 */ /* 0x000fe40000011629 */
[----:B------:R-:W1:Y:S01]  /*afe0*/  LDS.128 R12, [R52+0x100] ;  /* 0x00010000340c7984 */ /* 0x000e620000000c00 */
[----:B------:R-:W-:Y:S01]  /*aff0*/  PRMT R44, R68, 0x5432, R44 ;  /* 0x00005432442c7816 */ /* 0x000fe2000000002c */
[----:B------:R-:W-:Y:S01]  /*b000*/  IMAD.U32 R59, R40, 0x10000, RZ ;  /* 0x00010000283b7824 */ /* 0x000fe200078e00ff */
[--C-:B------:R-:W-:Y:S01]  /*b010*/  SHF.R.U64 R46, R46, 0x10, R47.reuse ;  /* 0x000000102e2e7819 */ /* 0x100fe2000000122f */
[----:B------:R-:W2:Y:S01]  /*b020*/  LDS.128 R8, [R31+0x100] ;  /* 0x000100001f087984 */ /* 0x000ea20000000c00 */
[----:B------:R-:W-:-:S02]  /*b030*/  SHF.R.U32.HI R47, RZ, 0x10, R47 ;  /* 0x00000010ff2f7819 */ /* 0x000fc4000001162f */
[----:B------:R-:W-:Y:S01]  /*b040*/  PRMT R41, R66, 0x5410, R41 ;  /* 0x0000541042297816 */ /* 0x000fe20000000029 */
[----:B------:R-:W-:Y:S01]  /*b050*/  IMAD.U32 R66, R44, 0x10000, RZ ;  /* 0x000100002c427824 */ /* 0x000fe200078e00ff */
[----:B------:R-:W-:Y:S02]  /*b060*/  SHF.R.U32.HI R45, RZ, 0x10, R45 ;  /* 0x00000010ff2d7819 */ /* 0x000fe4000001162d */
[C---:B------:R-:W-:Y:S02]  /*b070*/  PRMT R46, R69.reuse, 0x5432, R46 ;  /* 0x00005432452e7816 */ /* 0x040fe4000000002e */
[----:B------:R-:W-:Y:S02]  /*b080*/  PRMT R47, R69, 0x5410, R47 ;  /* 0x00005410452f7816 */ /* 0x000fe4000000002f */
[----:B------:R-:W-:Y:S02]  /*b090*/  LOP3.LUT R40, R40, 0xffff0000, RZ, 0xc0, !PT ;  /* 0xffff000028287812 */ /* 0x000fe400078ec0ff */
[----:B------:R-:W-:-:S02]  /*b0a0*/  SHF.R.U64 R42, R42, 0x10, R43 ;  /* 0x000000102a2a7819 */ /* 0x000fc4000000122b */
[----:B------:R-:W-:Y:S02]  /*b0b0*/  PRMT R45, R68, 0x5410, R45 ;  /* 0x00005410442d7816 */ /* 0x000fe4000000002d */
[----:B------:R-:W-:Y:S02]  /*b0c0*/  SHF.R.U32.HI R43, RZ, 0x10, R43 ;  /* 0x00000010ff2b7819 */ /* 0x000fe4000001162b */
[----:B------:R-:W-:Y:S02]  /*b0d0*/  LOP3.LUT R70, R44, 0xffff0000, RZ, 0xc0, !PT ;  /* 0xffff00002c467812 */ /* 0x000fe400078ec0ff */
[C---:B------:R-:W-:Y:S02]  /*b0e0*/  PRMT R43, R67.reuse, 0x5410, R43 ;  /* 0x00005410432b7816 */ /* 0x040fe4000000002b */
[----:B------:R-:W-:Y:S01]  /*b0f0*/  PRMT R42, R67, 0x5432, R42 ;  /* 0x00005432432a7816 */ /* 0x000fe2000000002a */
[C---:B-1----:R-:W-:Y:S01]  /*b100*/  IMAD.U32 R54, R12.reuse, 0x10000, RZ ;  /* 0x000100000c367824 */ /* 0x042fe200078e00ff */
[----:B------:R-:W-:Y:S01]  /*b110*/  LOP3.LUT R53, R12, 0xffff0000, RZ, 0xc0, !PT ;  /* 0xffff00000c357812 */ /* 0x000fe200078ec0ff */
[C---:B------:R-:W-:Y:S01]  /*b120*/  IMAD.U32 R12, R13.reuse, 0x10000, RZ ;  /* 0x000100000d0c7824 */ /* 0x040fe200078e00ff */
[----:B------:R-:W-:Y:S01]  /*b130*/  LOP3.LUT R56, R13, 0xffff0000, RZ, 0xc0, !PT ;  /* 0xffff00000d387812 */ /* 0x000fe200078ec0ff */
[----:B------:R-:W-:Y:S01]  /*b140*/  IMAD.U32 R13, R15, 0x10000, RZ ;  /* 0x000100000f0d7824 */ /* 0x000fe200078e00ff */
[----:B--2---:R-:W-:Y:S01]  /*b150*/  SHF.L.U32 R57, R8, 0x10, RZ ;  /* 0x0000001008397819 */ /* 0x004fe200000006ff */
[----:B------:R-:W-:Y:S01]  /*b160*/  IMAD.U32 R67, R11, 0x10000, RZ ;  /* 0x000100000b437824 */ /* 0x000fe200078e00ff */
[----:B------:R-:W-:Y:S01]  /*b170*/  LOP3.LUT R58, R15, 0xffff0000, RZ, 0xc0, !PT ;  /* 0xffff00000f3a7812 */ /* 0x000fe200078ec0ff */
[----:B------:R-:W-:Y:S01]  /*b180*/  IMAD.U32 R68, R10, 0x10000, RZ ;  /* 0x000100000a447824 */ /* 0x000fe200078e00ff */
[----:B------:R-:W-:Y:S01]  /*b190*/  LOP3.LUT R15, R8, 0xffff0000, RZ, 0xc0, !PT ;  /* 0xffff0000080f7812 */ /* 0x000fe200078ec0ff */
[C---:B------:R-:W-:Y:S01]  /*b1a0*/  IMAD.U32 R8, R9.reuse, 0x10000, RZ ;  /* 0x0001000009087824 */ /* 0x040fe200078e00ff */
[----:B------:R-:W-:Y:S01]  /*b1b0*/  LOP3.LUT R69, R9, 0xffff0000, RZ, 0xc0, !PT ;  /* 0xffff000009457812 */ /* 0x000fe200078ec0ff */
[C---:B------:R-:W-:Y:S01]  /*b1c0*/  FMUL.FTZ R9, R57.reuse, R59 ;  /* 0x0000003b39097220 */ /* 0x040fe20000410000 */
[----:B------:R-:W-:Y:S01]  /*b1d0*/  LOP3.LUT R10, R10, 0xffff0000, RZ, 0xc0, !PT ;  /* 0xffff00000a0a7812 */ /* 0x000fe200078ec0ff */
[-C--:B------:R-:W-:Y:S01]  /*b1e0*/  FMUL.FTZ R57, R57, R66.reuse ;  /* 0x0000004239397220 */ /* 0x080fe20000410000 */
[----:B------:R-:W-:Y:S01]  /*b1f0*/  LOP3.LUT R11, R11, 0xffff0000, RZ, 0xc0, !PT ;  /* 0xffff00000b0b7812 */ /* 0x000fe200078ec0ff */
[----:B------:R-:W-:-:S02]  /*b200*/  FFMA.FTZ R9, R54, R66, -R9 ;  /* 0x0000004236097223 */ /* 0x000fc40000010809 */
[----:B------:R-:W-:Y:S02]  /*b210*/  FMUL.FTZ R44, R15, R40 ;  /* 0x000000280f2c7220 */ /* 0x000fe40000410000 */
[----:B------:R-:W-:Y:S01]  /*b220*/  FFMA.FTZ R57, R54, R59, R57 ;  /* 0x0000003b36397223 */ /* 0x000fe20000010039 */
[----:B------:R-:W-:Y:S01]  /*b230*/  SHF.L.U32 R54, R45, 0x10, RZ ;  /* 0x000000102d367819 */ /* 0x000fe200000006ff */
[C---:B------:R-:W-:Y:S01]  /*b240*/  IMAD.U32 R66, R41.reuse, 0x10000, RZ ;  /* 0x0001000029427824 */ /* 0x040fe200078e00ff */
[----:B------:R-:W-:Y:S01]  /*b250*/  LOP3.LUT R41, R41, 0xffff0000, RZ, 0xc0, !PT ;  /* 0xffff000029297812 */ /* 0x000fe200078ec0ff */
[-C--:B------:R-:W-:Y:S01]  /*b260*/  FMUL.FTZ R15, R15, R70.reuse ;  /* 0x000000460f0f7220 */ /* 0x080fe20000410000 */
[----:B------:R-:W-:Y:S01]  /*b270*/  LOP3.LUT R45, R45, 0xffff0000, RZ, 0xc0, !PT ;  /* 0xffff00002d2d7812 */ /* 0x000fe200078ec0ff */
[----:B------:R-:W-:Y:S02]  /*b280*/  FFMA.FTZ R70, R53, R70, -R44 ;  /* 0x0000004635467223 */ /* 0x000fe4000001082c */
[----:B------:R-:W-:-:S02]  /*b290*/  FMUL.FTZ R44, R8, R66 ;  /* 0x00000042082c7220 */ /* 0x000fc40000410000 */
[----:B------:R-:W-:Y:S02]  /*b2a0*/  FMUL.FTZ R8, R8, R54 ;  /* 0x0000003608087220 */ /* 0x000fe40000410000 */
[C---:B------:R-:W-:Y:S01]  /*b2b0*/  IMAD.U32 R59, R43.reuse, 0x10000, RZ ;  /* 0x000100002b3b7824 */ /* 0x040fe200078e00ff */
[----:B------:R-:W-:Y:S01]  /*b2c0*/  LOP3.LUT R43, R43, 0xffff0000, RZ, 0xc0, !PT ;  /* 0xffff00002b2b7812 */ /* 0x000fe200078ec0ff */
[----:B------:R-:W-:Y:S02]  /*b2d0*/  FFMA.FTZ R15, R53, R40, R15 ;  /* 0x00000028350f7223 */ /* 0x000fe4000001000f */
[C---:B------:R-:W-:Y:S01]  /*b2e0*/  IMAD.U32 R40, R47.reuse, 0x10000, RZ ;  /* 0x000100002f287824 */ /* 0x040fe200078e00ff */
[----:B------:R-:W-:Y:S01]  /*b2f0*/  LOP3.LUT R47, R47, 0xffff0000, RZ, 0xc0, !PT ;  /* 0xffff00002f2f7812 */ /* 0x000fe200078ec0ff */
[----:B------:R-:W-:Y:S02]  /*b300*/  FFMA.FTZ R66, R12, R66, R8 ;  /* 0x000000420c427223 */ /* 0x000fe40000010008 */
[----:B------:R-:W-:-:S02]  /*b310*/  FMUL.FTZ R8, R67, R59 ;  /* 0x0000003b43087220 */ /* 0x000fc40000410000 */
[----:B------:R-:W-:Y:S02]  /*b320*/  FFMA.FTZ R44, R12, R54, -R44 ;  /* 0x000000360c2c7223 */ /* 0x000fe4000001082c */
[-C--:B------:R-:W-:Y:S02]  /*b330*/  FMUL.FTZ R67, R67, R40.reuse ;  /* 0x0000002843437220 */ /* 0x080fe40000410000 */
[C---:B------:R-:W-:Y:S01]  /*b340*/  IMAD.U32 R12, R42.reuse, 0x10000, RZ ;  /* 0x000100002a0c7824 */ /* 0x040fe200078e00ff */
[----:B------:R-:W-:Y:S01]  /*b350*/  LOP3.LUT R42, R42, 0xffff0000, RZ, 0xc0, !PT ;  /* 0xffff00002a2a7812 */ /* 0x000fe200078ec0ff */
[C---:B------:R-:W-:Y:S01]  /*b360*/  IMAD.U32 R53, R46.reuse, 0x10000, RZ ;  /* 0x000100002e357824 */ /* 0x040fe200078e00ff */
[----:B------:R-:W-:Y:S01]  /*b370*/  LOP3.LUT R46, R46, 0xffff0000, RZ, 0xc0, !PT ;  /* 0xffff00002e2e7812 */ /* 0x000fe200078ec0ff */
[C---:B------:R-:W-:Y:S02]  /*b380*/  FFMA.FTZ R40, R13.reuse, R40, -R8 ;  /* 0x000000280d287223 */ /* 0x040fe40000010808 */
[----:B------:R-:W-:-:S02]  /*b390*/  FFMA.FTZ R59, R13, R59, R67 ;  /* 0x0000003b0d3b7223 */ /* 0x000fc40000010043 */
[----:B------:R-:W-:Y:S02]  /*b3a0*/  FMUL.FTZ R13, R68, R12 ;  /* 0x0000000c440d7220 */ /* 0x000fe40000410000 */
[C---:B------:R-:W-:Y:S01]  /*b3b0*/  IMAD.U32 R55, R14.reuse, 0x10000, RZ ;  /* 0x000100000e377824 */ /* 0x040fe200078e00ff */
[----:B------:R-:W-:Y:S01]  /*b3c0*/  LOP3.LUT R14, R14, 0xffff0000, RZ, 0xc0, !PT ;  /* 0xffff00000e0e7812 */ /* 0x000fe200078ec0ff */
[C---:B------:R-:W-:Y:S02]  /*b3d0*/  FMUL.FTZ R8, R69.reuse, R41 ;  /* 0x0000002945087220 */ /* 0x040fe40000410000 */
[----:B------:R-:W-:Y:S02]  /*b3e0*/  FMUL.FTZ R68, R68, R53 ;  /* 0x0000003544447220 */ /* 0x000fe40000410000 */
[-C--:B------:R-:W-:Y:S02]  /*b3f0*/  FMUL.FTZ R69, R69, R45.reuse ;  /* 0x0000002d45457220 */ /* 0x080fe40000410000 */
[----:B------:R-:W-:-:S02]  /*b400*/  FFMA.FTZ R45, R56, R45, -R8 ;  /* 0x0000002d382d7223 */ /* 0x000fc40000010808 */
[----:B------:R-:W-:Y:S02]  /*b410*/  FFMA.FTZ R68, R55, R12, R68 ;  /* 0x0000000c37447223 */ /* 0x000fe40000010044 */
[C---:B------:R-:W-:Y:S02]  /*b420*/  FMUL.FTZ R12, R10.reuse, R42 ;  /* 0x0000002a0a0c7220 */ /* 0x040fe40000410000 */
[C---:B------:R-:W-:Y:S02]  /*b430*/  FMUL.FTZ R8, R11.reuse, R43 ;  /* 0x0000002b0b087220 */ /* 0x040fe40000410000 */
        /* <DEDUP_REMOVED lines=8> */
[----:B------:R-:W-:-:S02]  /*b4c0*/  FFMA.FTZ R69, R56, R41, R69 ;  /* 0x0000002938457223 */ /* 0x000fc40000010045 */
        /* <DEDUP_REMOVED lines=9> */
.L_x_395:
[----:B------:R-:W-:Y:S05]  /*b560*/  BSYNC B0 ;  /* 0x0000000000007941 */ /* 0x000fea0003800000 */
.L_x_394:
        /* <DEDUP_REMOVED lines=28> */
[----:B------:R-:W-:Y:S02]  /*b730*/  PRMT R36, R64, 0x5432, R36 ;  /* 0x0000543240247816 */ /* 0x000fe40000000024 */
[----:B------:R-:W1:Y:S01]  /*b740*/  LDS.128 R12, [R40+0x100] ;  /* 0x00010000280c7984 */ /* 0x000e620000000c00 */
[----:B------:R-:W-:Y:S01]  /*b750*/  IMAD.U32 R47, R32, 0x10000, RZ ;  /* 0x00010000202f7824 */ /* 0x000fe200078e00ff */
[----:B------:R-:W-:Y:S01]  /*b760*/  SHF.R.U32.HI R33, RZ, 0x10, R33 ;  /* 0x00000010ff217819 */ /* 0x000fe20000011621 */
[----:B------:R-:W-:Y:S01]  /*b770*/  IMAD.U32 R52, R36, 0x10000, RZ ;  /* 0x0001000024347824 */ /* 0x000fe200078e00ff */
[----:B------:R-:W2:Y:S01]  /*b780*/  LDS.128 R8, [R31+0x100] ;  /* 0x000100001f087984 */ /* 0x000ea20000000c00 */
[----:B------:R-:W-:-:S02]  /*b790*/  SHF.R.U32.HI R37, RZ, 0x10, R37 ;  /* 0x00000010ff257819 */ /* 0x000fc40000011625 */
[----:B------:R-:W-:Y:S02]  /*b7a0*/  LOP3.LUT R32, R32, 0xffff0000, RZ, 0xc0, !PT ;  /* 0xffff000020207812 */ /* 0x000fe400078ec0ff */
[----:B------:R-:W-:Y:S02]  /*b7b0*/  PRMT R33, R62, 0x5410, R33 ;  /* 0x000054103e217816 */ /* 0x000fe40000000021 */
[----:B------:R-:W-:Y:S02]  /*b7c0*/  SHF.R.U64 R34, R34, 0x10, R35 ;  /* 0x0000001022227819 */ /* 0x000fe40000001223 */
[----:B------:R-:W-:Y:S02]  /*b7d0*/  PRMT R37, R64, 0x5410, R37 ;  /* 0x0000541040257816 */ /* 0x000fe40000000025 */
[----:B------:R-:W-:Y:S02]  /*b7e0*/  SHF.R.U64 R38, R38, 0x10, R39 ;  /* 0x0000001026267819 */ /* 0x000fe40000001227 */
[----:B------:R-:W-:-:S02]  /*b7f0*/  SHF.R.U32.HI R35, RZ, 0x10, R35 ;  /* 0x00000010ff237819 */ /* 0x000fc40000011623 */
[----:B------:R-:W-:Y:S02]  /*b800*/  LOP3.LUT R56, R36, 0xffff0000, RZ, 0xc0, !PT ;  /* 0xffff000024387812 */ /* 0x000fe400078ec0ff */
[----:B------:R-:W-:Y:S02]  /*b810*/  SHF.R.U32.HI R39, RZ, 0x10, R39 ;  /* 0x00000010ff277819 */ /* 0x000fe40000011627 */
[----:B------:R-:W-:Y:S02]  /*b820*/  PRMT R35, R63, 0x5410, R35 ;  /* 0x000054103f237816 */ /* 0x000fe40000000023 */
[----:B------:R-:W-:Y:S02]  /*b830*/  PRMT R39, R65, 0x5410, R39 ;  /* 0x0000541041277816 */ /* 0x000fe40000000027 */
[----:B------:R-:W-:Y:S02]  /*b840*/  PRMT R34, R63, 0x5432, R34 ;  /* 0x000054323f227816 */ /* 0x000fe40000000022 */
        /* <DEDUP_REMOVED lines=71> */
.L_x_397:
[----:B------:R-:W-:Y:S05]  /*bcc0*/  BSYNC B0 ;  /* 0x0000000000007941 */ /* 0x000fea0003800000 */
.L_x_396:
[----:B-1----:R-:W-:-:S04]  /*bcd0*/  IADD3 R8, R18, 0x60, RZ ;  /* 0x0000006012087810 */ /* 0x002fc80007ffe0ff */
        /* <DEDUP_REMOVED lines=14> */
[C---:B------:R-:W-:Y:S01]  /*bdc0*/  LOP3.LUT R10, R14.reuse, 0x38, R10, 0xf8, !PT ;  /* 0x000000380e0a7812 */ /* 0x040fe200078ef80a */
        /* <DEDUP_REMOVED lines=100> */
.L_x_385:
[----:B------:R-:W-:Y:S05]  /*c410*/  BSYNC B2 ;  /* 0x0000000000027941 */ /* 0x000fea0003800000 */
.L_x_363:
[----:B-1----:R-:W-:Y:S01]  /*c420*/  IMAD R8, R29, c[0x0][0x208], RZ ;  /* 0x000082001d087a24 */ /* 0x002fe200078e02ff */
[----:B------:R-:W-:Y:S01]  /*c430*/  BAR.SYNC.DEFER_BLOCKING 0x0 ;  /* 0x0000000000007b1d */ /* 0x000fe20000010000 */
[----:B------:R-:W-:Y:S01]  /*c440*/  IMAD.WIDE.U32 R12, R228, c[0x0][0x208], RZ ;  /* 0x00008200e40c7a25 */ /* 0x000fe200078e00ff */
[----:B------:R-:W-:Y:S02]  /*c450*/  SHF.R.S32.HI R229, RZ, 0x1f, R223 ;  /* 0x0000001fffe57819 */ /* 0x000fe400000114df */
[----:B------:R-:W-:Y:S01]  /*c460*/  ISETP.GE.AND P1, PT, R224, c[0x0][0x1d4], PT ;  /* 0x00007500e0007a0c */ /* 0x000fe20003f26270 */
[----:B------:R-:W-:Y:S01]  /*c470*/  IMAD R8, R228, c[0x0][0x20c], R8 ;  /* 0x00008300e4087a24 */ /* 0x000fe200078e0208 */
[----:B------:R-:W-:Y:S01]  /*c480*/  LEA.HI R229, R229, R223, RZ, 0x3 ;  /* 0x000000dfe5e57211 */ /* 0x000fe200078f18ff */
[----:B------:R-:W-:Y:S01]  /*c490*/  IMAD R10, R19, c[0x0][0x218], RZ ;  /* 0x00008600130a7a24 */ /* 0x000fe200078e02ff */
[----:B------:R-:W-:Y:S01]  /*c4a0*/  LEA.HI R19, R7, R73, RZ, 0x5 ;  /* 0x0000004907137211 */ /* 0x000fe200078f28ff */
[----:B------:R-:W-:Y:S01]  /*c4b0*/  IMAD.IADD R13, R13, 0x1, R8 ;  /* 0x000000010d0d7824 */ /* 0x000fe200078e0208 */
[----:B------:R-:W-:Y:S01]  /*c4c0*/  LOP3.LUT R229, R229, 0xfffffff8, RZ, 0xc0, !PT ;  /* 0xfffffff8e5e57812 */ /* 0x000fe200078ec0ff */
[C---:B------:R-:W-:Y:S01]  /*c4d0*/  IMAD R10, R227.reuse, c[0x0][0x21c], R10 ;  /* 0x00008700e30a7a24 */ /* 0x040fe200078e020a */
[----:B------:R-:W-:Y:S01]  /*c4e0*/  SHF.R.S32.HI R247, RZ, 0x1f, R224 ;  /* 0x0000001ffff77819 */ /* 0x000fe200000114e0 */
[----:B------:R-:W-:Y:S01]  /*c4f0*/  IMAD.WIDE.U32 R12, R227, c[0x0][0x218], R12 ;  /* 0x00008600e30c7a25 */ /* 0x000fe200078e000c */
[----:B------:R-:W-:-:S03]  /*c500*/  SHF.R.S32.HI R231, RZ, 0x1f, R229 ;  /* 0x0000001fffe77819 */ /* 0x000fc600000114e5 */
[----:B------:R-:W-:Y:S01]  /*c510*/  IMAD.SHL.U32 R9, R0, 0x40, RZ ;  /* 0x0000004000097824 */ /* 0x000fe200078e00ff */
[----:B------:R-:W-:Y:S01]  /*c520*/  IADD3 R8, P0, R232, R12, RZ ;  /* 0x0000000ce8087210 */ /* 0x000fe20007f1e0ff */
[----:B------:R-:W-:Y:S01]  /*c530*/  IMAD.SHL.U32 R210, R18, 0x8, RZ ;  /* 0x0000000812d27824 */ /* 0x000fe200078e00ff */
[----:B------:R-:W-:Y:S01]  /*c540*/  SHF.R.S32.HI R18, RZ, 0x5, R19 ;  /* 0x00000005ff127819 */ /* 0x000fe20000011413 */
[----:B------:R-:W-:Y:S01]  /*c550*/  IMAD.WIDE R20, R229, 0x2, RZ ;  /* 0x00000002e5147825 */ /* 0x000fe200078e02ff */
[----:B------:R-:W-:Y:S02]  /*c560*/  IADD3.X R10, R219, R13, R10, P0, !PT ;  /* 0x0000000ddb0a7210 */ /* 0x000fe400007fe40a */
[----:B-----5:R-:W-:Y:S01]  /*c570*/  LEA R74, P0, R8, c[0x0][0x1f8], 0x1 ;  /* 0x00007e00084a7a11 */ /* 0x020fe200078008ff */
[----:B------:R-:W-:Y:S01]  /*c580*/  IMAD R172, R18, 0x400, R4 ;  /* 0x0000040012ac7824 */ /* 0x000fe200078e0204 */
[----:B------:R-:W-:Y:S01]  /*c590*/  LOP3.LUT R9, R9, 0x1c0, RZ, 0xc0, !PT ;  /* 0x000001c009097812 */ /* 0x000fe200078ec0ff */
[----:B------:R-:W-:Y:S01]  /*c5a0*/  IMAD.WIDE R12, R224, 0x2, RZ ;  /* 0x00000002e00c7825 */ /* 0x000fe200078e02ff */
[----:B------:R-:W-:Y:S01]  /*c5b0*/  LEA.HI.X R8, R8, c[0x0][0x1fc], R10, 0x1, P0 ;  /* 0x00007f0008087a11 */ /* 0x000fe200000f0c0a */
[----:B------:R-:W1:Y:S01]  /*c5c0*/  SHFL.IDX PT, R56, R74, RZ, 0x181f ;  /* 0x00181fff4a387589 */ /* 0x000e6200000e0000 */
[----:B------:R-:W-:Y:S01]  /*c5d0*/  LOP3.LUT R210, R9, 0x8, R210, 0xf8, !PT ;  /* 0x0000000809d27812 */ /* 0x000fe200078ef8d2 */
[----:B------:R-:W-:Y:S01]  /*c5e0*/  IMAD.SHL.U32 R230, R28, 0x2, RZ ;  /* 0x000000021ce67824 */ /* 0x000fe200078e00ff */
[----:B------:R-:W-:Y:S01]  /*c5f0*/  SHF.R.U32.HI R9, RZ, 0x3, R9 ;  /* 0x00000003ff097819 */ /* 0x000fe20000011609 */
[----:B------:R-:W2:Y:S01]  /*c600*/  SHFL.IDX PT, R10, R8, RZ, 0x181f ;  /* 0x00181fff080a7589 */ /* 0x000ea200000e0000 */
[C---:B------:R-:W-:Y:S01]  /*c610*/  LEA R180, R172.reuse, 0x100, 0x1 ;  /* 0x00000100acb47811 */ /* 0x040fe200078e08ff */
[----:B------:R-:W-:Y:S01]  /*c620*/  IMAD.SHL.U32 R172, R172, 0x2, RZ ;  /* 0x00000002acac7824 */ /* 0x000fe200078e00ff */
[----:B------:R-:W-:Y:S01]  /*c630*/  LOP3.LUT R210, R210, R9, RZ, 0x3c, !PT ;  /* 0x00000009d2d27212 */ /* 0x000fe200078e3cff */
[----:B------:R-:W3:Y:S01]  /*c640*/  SHFL.IDX PT, R14, R74, 0x1, 0x181f ;  /* 0x00381f004a0e7f89 */ /* 0x000ee200000e0000 */
[----:B------:R-:W-:Y:S01]  /*c650*/  LOP3.LUT P0, RZ, R0, 0x2, RZ, 0xc0, !PT ;  /* 0x0000000200ff7812 */ /* 0x000fe2000780c0ff */
[----:B------:R-:W-:Y:S01]  /*c660*/  IMAD R176, R3, 0x2, R180 ;  /* 0x0000000203b07824 */ /* 0x000fe200078e02b4 */
[----:B------:R-:W-:Y:S01]  /*c670*/  IADD3 R243, R230, 0x100, RZ ;  /* 0x00000100e6f37810 */ /* 0x000fe20007ffe0ff */
[----:B------:R-:W-:Y:S01]  /*c680*/  IMAD R210, R30, 0x200, R210 ;  /* 0x000002001ed27824 */ /* 0x000fe200078e02d2 */
[----:B------:R-:W4:Y:S01]  /*c690*/  SHFL.IDX PT, R9, R8, 0x1, 0x181f ;  /* 0x00381f0008097f89 */ /* 0x000f2200000e0000 */
[----:B------:R-:W-:Y:S01]  /*c6a0*/  IMAD R180, R2, 0x2, R180 ;  /* 0x0000000202b47824 */ /* 0x000fe200078e02b4 */
[----:B------:R-:W-:Y:S01]  /*c6b0*/  IADD3 R242, R230, 0x3100, RZ ;  /* 0x00003100e6f27810 */ /* 0x000fe20007ffe0ff */
[----:B------:R-:W-:Y:S01]  /*c6c0*/  IMAD.SHL.U32 R210, R210, 0x2, RZ ;  /* 0x00000002d2d27824 */ /* 0x000fe200078e00ff */
[----:B------:R-:W4:Y:S01]  /*c6d0*/  SHFL.IDX PT, R74, R74, 0x2, 0x181f ;  /* 0x00581f004a4a7f89 */ /* 0x000f2200000e0000 */
[----:B------:R-:W-:Y:S01]  /*c6e0*/  IMAD R184, R2, 0x2, R176 ;  /* 0x0000000202b87824 */ /* 0x000fe200078e02b0 */
[----:B------:R-:W-:-:S02]  /*c6f0*/  IADD3 R241, R230, 0x1100, RZ ;  /* 0x00001100e6f17810 */ /* 0x000fc40007ffe0ff */
[----:B------:R-:W4:Y:S01]  /*c700*/  SHFL.IDX PT, R8, R8, 0x2, 0x181f ;  /* 0x00581f0008087f89 */ /* 0x000f2200000e0000 */
[C---:B------:R-:W-:Y:S02]  /*c710*/  IADD3 R11, R210.reuse, 0x8100, RZ ;  /* 0x00008100d20b7810 */ /* 0x040fe40007ffe0ff */
[----:B------:R-:W-:Y:S01]  /*c720*/  IADD3 R209, R210, 0x8120, RZ ;  /* 0x00008120d2d17810 */ /* 0x000fe20007ffe0ff */
[----:B------:R-:W-:Y:S01]  /*c730*/  LDSM.16.M88.4 R120, [R172+0x100] ;  /* 0x00010000ac78783b */ /* 0x000fe20000000200 */
[----:B------:R-:W-:Y:S02]  /*c740*/  @P0 IADD3 R209, R11, -0x20, RZ ;  /* 0xffffffe00bd10810 */ /* 0x000fe40007ffe0ff */
[----:B-1----:R-:W-:Y:S01]  /*c750*/  IADD3 R58, P0, R56, R12, RZ ;  /* 0x0000000c383a7210 */ /* 0x002fe20007f1e0ff */
[----:B------:R-:W-:Y:S01]  /*c760*/  LDSM.16.M88.4 R124, [R176] ;  /* 0x00000000b07c783b */ /* 0x000fe20000000200 */
[----:B------:R-:W-:Y:S02]  /*c770*/  IADD3 R240, R230, 0x4100, RZ ;  /* 0x00004100e6f07810 */ /* 0x000fe40007ffe0ff */
[----:B------:R-:W-:Y:S01]  /*c780*/  IADD3 R203, R209, 0x800, RZ ;  /* 0x00000800d1cb7810 */ /* 0x000fe20007ffe0ff */
[----:B------:R-:W-:Y:S01]  /*c790*/  LDSM.16.M88.4 R148, [R180] ;  /* 0x00000000b494783b */ /* 0x000fe20000000200 */
[----:B--2---:R-:W-:Y:S01]  /*c7a0*/  IMAD.X R59, R10, 0x1, R13, P0 ;  /* 0x000000010a3b7824 */ /* 0x004fe200000e060d */
[----:B---3--:R-:W-:-:S02]  /*c7b0*/  IADD3 R50, P0, R12, R14, RZ ;  /* 0x0000000e0c327210 */ /* 0x008fc40007f1e0ff */
[----:B------:R-:W-:Y:S01]  /*c7c0*/  LDSM.16.M88.4 R156, [R184] ;  /* 0x00000000b89c783b */ /* 0x000fe20000000200 */
[----:B------:R-:W-:Y:S02]  /*c7d0*/  IADD3 R202, R209, 0x1000, RZ ;  /* 0x00001000d1ca7810 */ /* 0x000fe40007ffe0ff */
[----:B----4-:R-:W-:Y:S01]  /*c7e0*/  IMAD.X R51, R13, 0x1, R9, P0 ;  /* 0x000000010d337824 */ /* 0x010fe200000e0609 */
[----:B------:R-:W-:Y:S01]  /*c7f0*/  LDSM.16.M88.4 R172, [R172+0x4100] ;  /* 0x00410000acac783b */ /* 0x000fe20000000200 */
[----:B------:R-:W-:Y:S02]  /*c800*/  IADD3 R12, P0, R12, R74, RZ ;  /* 0x0000004a0c0c7210 */ /* 0x000fe40007f1e0ff */
[C---:B------:R-:W-:Y:S01]  /*c810*/  IADD3 R201, R209.reuse, 0x1800, RZ ;  /* 0x00001800d1c97810 */ /* 0x040fe20007ffe0ff */
[----:B------:R-:W-:Y:S01]  /*c820*/  LDSM.16.M88.4 R176, [R176+0x4000] ;  /* 0x00400000b0b0783b */ /* 0x000fe20000000200 */
[----:B------:R-:W-:Y:S01]  /*c830*/  IADD3 R200, R209, 0x2000, RZ ;  /* 0x00002000d1c87810 */ /* 0x000fe20007ffe0ff */
[----:B------:R-:W-:Y:S01]  /*c840*/  IMAD.X R13, R13, 0x1, R8, P0 ;  /* 0x000000010d0d7824 */ /* 0x000fe200000e0608 */
[----:B------:R-:W-:Y:S01]  /*c850*/  IADD3 R56, P0, R56, R20, RZ ;  /* 0x0000001438387210 */ /* 0x000fe20007f1e0ff */
[----:B------:R-:W-:Y:S01]  /*c860*/  LDSM.16.M88.4 R180, [R180+0x4000] ;  /* 0x00400000b4b4783b */ /* 0x000fe20000000200 */
[----:B------:R-:W-:-:S02]  /*c870*/  IADD3 R199, R209, 0x2800, RZ ;  /* 0x00002800d1c77810 */ /* 0x000fc40007ffe0ff */
[----:B------:R-:W-:Y:S01]  /*c880*/  IADD3 R197, R209, 0x3000, RZ ;  /* 0x00003000d1c57810 */ /* 0x000fe20007ffe0ff */
[----:B------:R-:W-:Y:S01]  /*c890*/  LDSM.16.M88.4 R184, [R184+0x4000] ;  /* 0x00400000b8b8783b */ /* 0x000fe20000000200 */
[----:B------:R-:W-:-:S03]  /*c8a0*/  IMAD.X R57, R10, 0x1, R21, P0 ;  /* 0x000000010a397824 */ /* 0x000fc600000e0615 */
[----:B------:R-:W-:Y:S01]  /*c8b0*/  BAR.SYNC.DEFER_BLOCKING 0x0 ;  /* 0x0000000000007b1d */ /* 0x000fe20000010000 */
[C---:B------:R-:W-:Y:S02]  /*c8c0*/  IADD3 R14, P0, R20.reuse, R14, RZ ;  /* 0x0000000e140e7210 */ /* 0x040fe40007f1e0ff */
[C---:B------:R-:W-:Y:S02]  /*c8d0*/  IADD3 R196, R209.reuse, 0x3800, RZ ;  /* 0x00003800d1c47810 */ /* 0x040fe40007ffe0ff */
[----:B------:R-:W-:Y:S01]  /*c8e0*/  IADD3 R195, R209, 0x4000, RZ ;  /* 0x00004000d1c37810 */ /* 0x000fe20007ffe0ff */
[----:B------:R-:W-:Y:S01]  /*c8f0*/  IMAD.X R15, R21, 0x1, R9, P0 ;  /* 0x00000001150f7824 */ /* 0x000fe200000e0609 */
[----:B------:R-:W-:Y:S02]  /*c900*/  IADD3 R74, P0, R20, R74, RZ ;  /* 0x0000004a144a7210 */ /* 0x000fe40007f1e0ff */
[C---:B------:R-:W-:Y:S02]  /*c910*/  IADD3 R194, R209.reuse, 0x4800, RZ ;  /* 0x00004800d1c27810 */ /* 0x040fe40007ffe0ff */
[----:B------:R-:W-:Y:S01]  /*c920*/  IADD3 R193, R209, 0x5000, RZ ;  /* 0x00005000d1c17810 */ /* 0x000fe20007ffe0ff */
[----:B------:R-:W-:Y:S01]  /*c930*/  IMAD.X R75, R21, 0x1, R8, P0 ;  /* 0x00000001154b7824 */ /* 0x000fe200000e0608 */
[----:B------:R-:W-:-:S02]  /*c940*/  ISETP.LT.OR P0, PT, R48, 0x1, P1 ;  /* 0x000000013000780c */ /* 0x000fc40000f01670 */
[----:B------:R-:W-:Y:S01]  /*c950*/  IADD3 R192, R209, 0x5800, RZ ;  /* 0x00005800d1c07810 */ /* 0x000fe20007ffe0ff */
[----:B------:R-:W-:-:S04]  /*c960*/  DEPBAR.LE SB0, 0x0 ;  /* 0x000080000000791a */ /* 0x000fc80000000000 */
[----:B------:R-:W-:Y:S06]  /*c970*/  BAR.SYNC.DEFER_BLOCKING 0x0 ;  /* 0x0000000000007b1d */ /* 0x000fec0000010000 */
[----:B------:R-:W-:Y:S04]  /*c980*/  LDSM.16.M88.4 R8, [R210+0x8100] ;  /* 0x00810000d208783b */ /* 0x000fe80000000200 */
[----:B------:R-:W1:Y:S04]  /*c990*/  LDSM.16.M88.4 R80, [R210+0x8900] ;  /* 0x00890000d250783b */ /* 0x000e680000000200 */
[----:B------:R-:W2:Y:S04]  /*c9a0*/  LDSM.16.M88.4 R68, [R210+0x9100] ;  /* 0x00910000d244783b */ /* 0x000ea80000000200 */
[----:B------:R-:W3:Y:S04]  /*c9b0*/  LDSM.16.M88.4 R60, [R210+0x9900] ;  /* 0x00990000d23c783b */ /* 0x000ee80000000200 */
[----:B------:R-:W4:Y:S04]  /*c9c0*/  LDSM.16.M88.4 R52, [R210+0xa100] ;  /* 0x00a10000d234783b */ /* 0x000f280000000200 */
[----:B------:R-:W-:Y:S04]  /*c9d0*/  LDSM.16.M88.4 R44, [R210+0xa900] ;  /* 0x00a90000d22c783b */ /* 0x000fe80000000200 */
[----:B------:R-:W-:Y:S04]  /*c9e0*/  LDSM.16.M88.4 R36, [R209] ;  /* 0x00000000d124783b */ /* 0x000fe80000000200 */
[----:B------:R-:W3:Y:S04]  /*c9f0*/  LDSM.16.M88.4 R32, [R209+0x800] ;  /* 0x00080000d120783b */ /* 0x000ee80000000200 */
[----:B------:R-:W4:Y:S04]  /*ca00*/  LDSM.16.M88.4 R28, [R209+0x1000] ;  /* 0x00100000d11c783b */ /* 0x000f280000000200 */
[----:B------:R-:W4:Y:S04]  /*ca10*/  LDSM.16.M88.4 R24, [R209+0x1800] ;  /* 0x00180000d118783b */ /* 0x000f280000000200 */
[----:B------:R-:W4:Y:S04]  /*ca20*/  LDSM.16.M88.4 R20, [R209+0x2000] ;  /* 0x00200000d114783b */ /* 0x000f280000000200 */
[----:B------:R-:W4:Y:S01]  /*ca30*/  LDSM.16.M88.4 R40, [R209+0x2800] ;  /* 0x00280000d128783b */ /* 0x000f220000000200 */
[----:B-1----:R-:W-:Y:S03]  /*ca40*/  HMMA.16816.F32.BF16 R84, R120, R80, RZ ;  /* 0x000000507854723c */ /* 0x002fe600000418ff */
[----:B------:R-:W-:Y:S01]  /*ca50*/  @!PT LDS RZ, [RZ] ;  /* 0x00000000fffff984 */ /* 0x000fe20000000800 */
[----:B------:R-:W-:Y:S01]  /*ca60*/  @!PT LDS RZ, [RZ] ;  /* 0x00000000fffff984 */ /* 0x000fe20000000800 */
[----:B------:R-:W-:Y:S01]  /*ca70*/  @!PT LDS RZ, [RZ] ;  /* 0x00000000fffff984 */ /* 0x000fe20000000800 */
[----:B------:R4:W-:Y:S01]  /*ca80*/  LDGSTS.E.BYPASS.LTC128B.128 [R230+0x100], [R58.64], !P0 ;  /* 0x001000003ae67fae */ /* 0x0009e2000c101d52 */
[----:B------:R-:W-:-:S04]  /*ca90*/  ISETP.GE.AND P0, PT, R223, c[0x0][0x1d4], PT ;  /* 0x00007500df007a0c */ /* 0x000fc80003f06270 */
[C---:B------:R-:W-:Y:S01]  /*caa0*/  ISETP.LT.OR P2, PT, R48.reuse, 0x1, P0 ;  /* 0x000000013000780c */ /* 0x040fe20000741670 */
[C---:B------:R-:W-:Y:S08]  /*cab0*/  HMMA.16816.F32.BF16 R80, R120.reuse, R82, RZ ;  /* 0x000000527850723c */ /* 0x040ff000000418ff */
[----:B--2---:R-:W-:Y:S04]  /*cac0*/  HMMA.16816.F32.BF16 R76, R120, R68, RZ ;  /* 0x00000044784c723c */ /* 0x004fe800000418ff */
[----:B------:R4:W-:Y:S01]  /*cad0*/  LDGSTS.E.BYPASS.LTC128B.128 [R230+0x3100], [R56.64], !P2 ;  /* 0x0310000038e67fae */ /* 0x0009e2000d101d52 */
[----:B------:R-:W-:-:S02]  /*cae0*/  ISETP.LT.OR P2, PT, R48, 0x21, P1 ;  /* 0x000000213000780c */ /* 0x000fc40000f41670 */
[C---:B------:R-:W-:Y:S01]  /*caf0*/  ISETP.LT.OR P1, PT, R48.reuse, 0x41, P1 ;  /* 0x000000413000780c */ /* 0x040fe20000f21670 */
[C---:B---3--:R-:W-:Y:S08]  /*cb00*/  HMMA.16816.F32.BF16 R64, R120.reuse, R60, RZ ;  /* 0x0000003c7840723c */ /* 0x048ff000000418ff */
[----:B------:R-:W-:Y:S02]  /*cb10*/  HMMA.16816.F32.BF16 R68, R120, R70, RZ ;  /* 0x000000467844723c */ /* 0x000fe400000418ff */
[----:B------:R1:W-:Y:S01]  /*cb20*/  LDGSTS.E.BYPASS.LTC128B.128 [R230+0x1100], [R50.64], !P2 ;  /* 0x0110000032e67fae */ /* 0x0003e2000d101d52 */
[----:B------:R-:W-:-:S02]  /*cb30*/  ISETP.LT.OR P2, PT, R48, 0x21, P0 ;  /* 0x000000213000780c */ /* 0x000fc40000741670 */
[----:B------:R-:W-:-:S03]  /*cb40*/  ISETP.LT.OR P0, PT, R48, 0x41, P0 ;  /* 0x000000413000780c */ /* 0x000fc60000701670 */
[C---:B------:R-:W-:Y:S08]  /*cb50*/  HMMA.16816.F32.BF16 R60, R120.reuse, R62, RZ ;  /* 0x0000003e783c723c */ /* 0x040ff000000418ff */
[----:B------:R2:W-:Y:S01]  /*cb60*/  LDGSTS.E.BYPASS.LTC128B.128 [R230+0x4100], [R14.64], !P2 ;  /* 0x041000000ee67fae */ /* 0x0005e2000d101d52 */
[----:B------:R-:W-:Y:S01]  /*cb70*/  LOP3.LUT P2, RZ, R0, 0x4, RZ, 0xc0, !PT ;  /* 0x0000000400ff7812 */ /* 0x000fe2000784c0ff */
[C---:B----4-:R-:W-:Y:S02]  /*cb80*/  HMMA.16816.F32.BF16 R56, R120.reuse, R52, RZ ;  /* 0x000000347838723c */ /* 0x050fe400000418ff */
[----:B------:R3:W-:Y:S04]  /*cb90*/  LDGSTS.E.BYPASS.LTC128B.128 [R230+0x2100], [R12.64], !P1 ;  /* 0x021000000ce67fae */ /* 0x0007e8000c901d52 */
[----:B------:R4:W-:Y:S01]  /*cba0*/  LDGSTS.E.BYPASS.LTC128B.128 [R230+0x5100], [R74.64], !P0 ;  /* 0x051000004ae67fae */ /* 0x0009e2000c101d52 */
[----:B------:R-:W-:Y:S01]  /*cbb0*/  ISETP.GT.AND P0, PT, R72, R226, PT ;  /* 0x000000e24800720c */ /* 0x000fe20003f04270 */
[----:B------:R-:W-:Y:S02]  /*cbc0*/  HMMA.16816.F32.BF16 R52, R120, R54, RZ ;  /* 0x000000367834723c */ /* 0x000fe400000418ff */
[----:B------:R-:W0:Y:S06]  /*cbd0*/  LDGDEPBAR ;  /* 0x00000000000079af */ /* 0x000e2c0000000000 */
[C---:B------:R-:W-:Y:S08]  /*cbe0*/  HMMA.16816.F32.BF16 R84, R124.reuse, R32, R84 ;  /* 0x000000207c54723c */ /* 0x040ff00000041854 */
[----:B------:R-:W-:Y:S01]  /*cbf0*/  HMMA.16816.F32.BF16 R80, R124, R34, R80 ;  /* 0x000000227c50723c */ /* 0x000fe20000041850 */
[----:B--2---:R-:W-:-:S05]  /*cc00*/  IMAD.MOV.U32 R14, RZ, RZ, 0x40 ;  /* 0x00000040ff0e7424 */ /* 0x004fca00078e00ff */
[----:B------:R-:W-:Y:S02]  /*cc10*/  SEL R0, R14, 0xffffffc0, !P2 ;  /* 0xffffffc00e007807 */ /* 0x000fe40005000000 */
[----:B---3--:R-:W-:Y:S03]  /*cc20*/  HMMA.16816.F32.BF16 R12, R120, R8, RZ ;  /* 0x00000008780c723c */ /* 0x008fe600000418ff */
[----:B------:R-:W-:Y:S02]  /*cc30*/  IMAD.IADD R207, R210, 0x1, R0 ;  /* 0x00000001d2cf7824 */ /* 0x000fe400078e0200 */
[----:B------:R-:W-:-:S03]  /*cc40*/  IMAD.IADD R198, R0, 0x1, R209 ;  /* 0x0000000100c67824 */ /* 0x000fc600078e02d1 */
[C---:B------:R-:W-:Y:S01]  /*cc50*/  HMMA.16816.F32.BF16 R8, R120.reuse, R10, RZ ;  /* 0x0000000a7808723c */ /* 0x040fe200000418ff */
[----:B------:R-:W-:Y:S04]  /*cc60*/  LDSM.16.M88.4 R100, [R207+0x8900] ;  /* 0x00890000cf64783b */ /* 0x000fe80000000200 */
[----:B------:R-:W-:Y:S03]  /*cc70*/  LDSM.16.M88.4 R32, [R207+0x9100] ;  /* 0x00910000cf20783b */ /* 0x000fe60000000200 */
[----:B-1----:R-:W-:Y:S01]  /*cc80*/  HMMA.16816.F32.BF16 R48, R120, R44, RZ ;  /* 0x0000002c7830723c */ /* 0x002fe200000418ff */
[----:B------:R-:W-:Y:S04]  /*cc90*/  LDSM.16.M88.4 R96, [R198] ;  /* 0x00000000c660783b */ /* 0x000fe80000000200 */
[----:B------:R-:W-:Y:S03]  /*cca0*/  LDSM.16.M88.4 R92, [R198+0x800] ;  /* 0x00080000c65c783b */ /* 0x000fe60000000200 */
[C---:B------:R-:W-:Y:S01]  /*ccb0*/  HMMA.16816.F32.BF16 R12, R124.reuse, R36, R12 ;  /* 0x000000247c0c723c */ /* 0x040fe2000004180c */
[----:B------:R-:W-:Y:S04]  /*ccc0*/  LDSM.16.M88.4 R88, [R198+0x1000] ;  /* 0x00100000c658783b */ /* 0x000fe80000000200 */
[----:B------:R-:W-:Y:S03]  /*ccd0*/  LDSM.16.M88.4 R104, [R207+0xb900] ;  /* 0x00b90000cf68783b */ /* 0x000fe60000000200 */
        /* <DEDUP_REMOVED lines=8> */
[----:B------:R-:W-:Y:S08]  /*cd60*/  HMMA.16816.F32.BF16 R44, R120, R46, RZ ;  /* 0x0000002e782c723c */ /* 0x000ff000000418ff */
[C---:B------:R-:W-:Y:S08]  /*cd70*/  HMMA.16816.F32.BF16 R56, R124.reuse, R20, R56 ;  /* 0x000000147c38723c */ /* 0x040ff00000041838 */
[C---:B------:R-:W-:Y:S01]  /*cd80*/  HMMA.16816.F32.BF16 R52, R124.reuse, R22, R52 ;  /* 0x000000167c34723c */ /* 0x040fe20000041834 */
[----:B------:R-:W2:Y:S07]  /*cd90*/  LDSM.16.M88.4 R20, [R207+0xa900] ;  /* 0x00a90000cf14783b */ /* 0x000eae0000000200 */
[C---:B------:R-:W-:Y:S08]  /*cda0*/  HMMA.16816.F32.BF16 R48, R124.reuse, R40, R48 ;  /* 0x000000287c30723c */ /* 0x040ff00000041830 */
[----:B------:R-:W-:Y:S01]  /*cdb0*/  HMMA.16816.F32.BF16 R44, R124, R42, R44 ;  /* 0x0000002a7c2c723c */ /* 0x000fe2000004182c */
[----:B------:R-:W2:Y:S07]  /*cdc0*/  LDSM.16.M88.4 R40, [R198+0x1800] ;  /* 0x00180000c628783b */ /* 0x000eae0000000200 */
[C---:B-1----:R-:W-:Y:S08]  /*cdd0*/  HMMA.16816.F32.BF16 R12, R148.reuse, R36, R12 ;  /* 0x00000024940c723c */ /* 0x042ff0000004180c */
        /* <DEDUP_REMOVED lines=28> */
[----:B------:R-:W2:Y:S07]  /*cfa0*/  LDSM.16.M88.4 R40, [R209+0x3800] ;  /* 0x00380000d128783b */ /* 0x000eae0000000200 */
[C---:B-1----:R-:W-:Y:S08]  /*cfb0*/  HMMA.16816.F32.BF16 R56, R156.reuse, R36, R56 ;  /* 0x000000249c38723c */ /* 0x042ff00000041838 */
[C---:B------:R-:W-:Y:S01]  /*cfc0*/  HMMA.16816.F32.BF16 R52, R156.reuse, R38, R52 ;  /* 0x000000269c34723c */ /* 0x040fe20000041834 */
[----:B------:R-:W1:Y:S07]  /*cfd0*/  LDSM.16.M88.4 R36, [R209+0x4000] ;  /* 0x00400000d124783b */ /* 0x000e6e0000000200 */
[C---:B------:R-:W-:Y:S08]  /*cfe0*/  HMMA.16816.F32.BF16 R48, R156.reuse, R100, R48 ;  /* 0x000000649c30723c */ /* 0x040ff00000041830 */
[----:B------:R-:W-:Y:S01]  /*cff0*/  HMMA.16816.F32.BF16 R44, R156, R102, R44 ;  /* 0x000000669c2c723c */ /* 0x000fe2000004182c */
[----:B------:R-:W-:Y:S07]  /*d000*/  LDSM.16.M88.4 R100, [R207+0xc100] ;  /* 0x00c10000cf64783b */ /* 0x000fee0000000200 */
        /* <DEDUP_REMOVED lines=16> */
[----:B------:R-:W-:Y:S01]  /*d110*/  HMMA.16816.F32.BF16 R44, R172, R94, R44 ;  /* 0x0000005eac2c723c */ /* 0x000fe2000004182c */
[----:B------:R-:W2:Y:S07]  /*d120*/  LDSM.16.M88.4 R92, [R207+0xd100] ;  /* 0x00d10000cf5c783b */ /* 0x000eae0000000200 */
[C---:B------:R-:W-:Y:S08]  /*d130*/  HMMA.16816.F32.BF16 R12, R176.reuse, R88, R12 ;  /* 0x00000058b00c723c */ /* 0x040ff0000004180c */
[C---:B------:R-:W-:Y:S01]  /*d140*/  HMMA.16816.F32.BF16 R8, R176.reuse, R90, R8 ;  /* 0x0000005ab008723c */ /* 0x040fe20000041808 */
[----:B------:R-:W2:Y:S07]  /*d150*/  LDSM.16.M88.4 R88, [R207+0xd900] ;  /* 0x00d90000cf58783b */ /* 0x000eae0000000200 */
[C---:B------:R-:W-:Y:S08]  /*d160*/  HMMA.16816.F32.BF16 R84, R176.reuse, R40, R84 ;  /* 0x00000028b054723c */ /* 0x040ff00000041854 */
[C---:B------:R-:W-:Y:S01]  /*d170*/  HMMA.16816.F32.BF16 R80, R176.reuse, R42, R80 ;  /* 0x0000002ab050723c */ /* 0x040fe20000041850 */
[----:B------:R-:W3:Y:S07]  /*d180*/  LDSM.16.M88.4 R40, [R198+0x3000] ;  /* 0x00300000c628783b */ /* 0x000eee0000000200 */
[C---:B-1----:R-:W-:Y:S08]  /*d190*/  HMMA.16816.F32.BF16 R76, R176.reuse, R36, R76 ;  /* 0x00000024b04c723c */ /* 0x042ff0000004184c */
        /* <DEDUP_REMOVED lines=13> */
[----:B------:R-:W1:Y:S01]  /*d270*/  LDSM.16.M88.4 R20, [R198+0x5800] ;  /* 0x00580000c614783b */ /* 0x000e620000000200 */
        /* <DEDUP_REMOVED lines=13> */
[C---:B-1----:R-:W-:Y:S08]  /*d350*/  HMMA.16816.F32.BF16 R84, R184.reuse, R36, R84 ;  /* 0x00000024b854723c */ /* 0x042ff00000041854 */
[C---:B------:R-:W-:Y:S08]  /*d360*/  HMMA.16816.F32.BF16 R80, R184.reuse, R38, R80 ;  /* 0x00000026b850723c */ /* 0x040ff00000041850 */
[C---:B------:R-:W-:Y:S08]  /*d370*/  HMMA.16816.F32.BF16 R76, R184.reuse, R32, R76 ;  /* 0x00000020b84c723c */ /* 0x040ff0000004184c */
[C---:B------:R-:W-:Y:S08]  /*d380*/  HMMA.16816.F32.BF16 R68, R184.reuse, R34, R68 ;  /* 0x00000022b844723c */ /* 0x040ff00000041844 */
[C---:B--2---:R-:W-:Y:S08]  /*d390*/  HMMA.16816.F32.BF16 R64, R184.reuse, R28, R64 ;  /* 0x0000001cb840723c */ /* 0x044ff00000041840 */
[C---:B------:R-:W-:Y:S08]  /*d3a0*/  HMMA.16816.F32.BF16 R60, R184.reuse, R30, R60 ;  /* 0x0000001eb83c723c */ /* 0x040ff0000004183c */
[C---:B---3--:R-:W-:Y:S08]  /*d3b0*/  HMMA.16816.F32.BF16 R56, R184.reuse, R24, R56 ;  /* 0x00000018b838723c */ /* 0x048ff00000041838 */
[C---:B------:R-:W-:Y:S08]  /*d3c0*/  HMMA.16816.F32.BF16 R52, R184.reuse, R26, R52 ;  /* 0x0000001ab834723c */ /* 0x040ff00000041834 */
[C---:B------:R-:W-:Y:S08]  /*d3d0*/  HMMA.16816.F32.BF16 R48, R184.reuse, R20, R48 ;  /* 0x00000014b830723c */ /* 0x040ff00000041830 */
[----:B------:R-:W-:Y:S01]  /*d3e0*/  HMMA.16816.F32.BF16 R44, R184, R22, R44 ;  /* 0x00000016b82c723c */ /* 0x000fe2000004182c */
[----:B------:R-:W-:Y:S06]  /*d3f0*/  BAR.SYNC.DEFER_BLOCKING 0x0 ;  /* 0x0000000000007b1d */ /* 0x000fec0000010000 */
[----:B------:R-:W-:Y:S05]  /*d400*/  @!P0 BRA `(.L_x_398) ;  /* 0x0000041000008947 */ /* 0x000fea0003800000 */
[----:B----4-:R-:W-:Y:S01]  /*d410*/  ISETP.NE.AND P5, PT, R221, 0x1, PT ;  /* 0x00000001dd00780c */ /* 0x010fe20003fa5270 */
[----:B------:R-:W-:Y:S01]  /*d420*/  IMAD.MOV.U32 R227, RZ, RZ, RZ ;  /* 0x000000ffffe37224 */ /* 0x000fe200078e00ff */
[----:B------:R-:W-:-:S02]  /*d430*/  IADD3 R228, R222, R16, R215 ;  /* 0x00000010dee47210 */ /* 0x000fc40007ffe0d7 */
[----:B------:R-:W-:Y:S02]  /*d440*/  ISETP.GT.AND P4, PT, R222, 0x5f, PT ;  /* 0x0000005fde00780c */ /* 0x000fe40003f84270 */
[----:B------:R-:W-:-:S05]  /*d450*/  IADD3 R228, R228, -0x60, RZ ;  /* 0xffffffa0e4e47810 */ /* 0x000fca0007ffe0ff */
[----:B------:R-:W-:Y:S02]  /*d460*/  IMAD.MOV.U32 R0, RZ, RZ, R228 ;  /* 0x000000ffff007224 */ /* 0x000fe400078e00e4 */
[----:B------:R-:W-:-:S05]  /*d470*/  @P5 IMAD.HI.U32 R16, R228, c[0x0][0x2bc], RZ ;  /* 0x0000af00e4105a27 */ /* 0x000fca00078e00ff */
        /* <DEDUP_REMOVED lines=8> */
[----:B------:R-:W-:Y:S01]  /*d500*/  IADD3 R25, -R246, 0x10, RZ ;  /* 0x00000010f6197810 */ /* 0x000fe20007ffe1ff */
[----:B------:R-:W-:Y:S01]  /*d510*/  IMAD R228, R0, c[0x0][0x2b8], R228 ;  /* 0x0000ae0000e47a24 */ /* 0x000fe200078e02e4 */
[----:B------:R-:W-:Y:S02]  /*d520*/  SHF.L.U64.HI R16, R229, 0x1, R231 ;  /* 0x00000001e5107819 */ /* 0x000fe400000102e7 */
[----:B------:R-:W-:Y:S01]  /*d530*/  LOP3.LUT R25, R25, 0xf, RZ, 0xc0, !PT ;  /* 0x0000000f19197812 */ /* 0x000fe200078ec0ff */
[----:B------:R-:W-:Y:S01]  /*d540*/  IMAD.WIDE.U32 R20, R228, c[0x0][0x1e0], RZ ;  /* 0x00007800e4147a25 */ /* 0x000fe200078e00ff */
[----:B------:R-:W-:-:S02]  /*d550*/  SHF.R.S32.HI R0, RZ, 0x1f, R228 ;  /* 0x0000001fff007819 */ /* 0x000fc400000114e4 */
[----:B------:R-:W-:-:S03]  /*d560*/  ISETP.GE.AND P4, PT, R223, c[0x0][0x1d4], PT ;  /* 0x00007500df007a0c */ /* 0x000fc60003f86270 */
[----:B------:R-:W-:-:S04]  /*d570*/  IMAD R0, R0, c[0x0][0x1e0], RZ ;  /* 0x0000780000007a24 */ /* 0x000fc800078e02ff */
[----:B------:R-:W-:-:S04]  /*d580*/  IMAD R0, R228, c[0x0][0x1e4], R0 ;  /* 0x00007900e4007a24 */ /* 0x000fc800078e0200 */
[----:B------:R-:W-:Y:S01]  /*d590*/  IMAD.IADD R21, R21, 0x1, R0 ;  /* 0x0000000115157824 */ /* 0x000fe200078e0200 */
[----:B-1----:R-:W-:Y:S02]  /*d5a0*/  SHF.L.U64.HI R22, R224, 0x1, R247 ;  /* 0x00000001e0167819 */ /* 0x002fe400000102f7 */
[----:B--2---:R-:W-:Y:S01]  /*d5b0*/  SHF.R.S32.HI R0, RZ, 0x1f, R227 ;  /* 0x0000001fff007819 */ /* 0x004fe200000114e3 */
[----:B------:R-:W-:-:S04]  /*d5c0*/  IMAD.WIDE.U32 R20, R227, c[0x0][0x1f0], R20 ;  /* 0x00007c00e3147a25 */ /* 0x000fc800078e0014 */
[----:B------:R-:W-:-:S04]  /*d5d0*/  IMAD R0, R0, c[0x0][0x1f0], RZ ;  /* 0x00007c0000007a24 */ /* 0x000fc800078e02ff */
[----:B------:R-:W-:Y:S01]  /*d5e0*/  IMAD R23, R227, c[0x0][0x1f4], R0 ;  /* 0x00007d00e3177a24 */ /* 0x000fe200078e0200 */
[----:B------:R-:W-:Y:S02]  /*d5f0*/  IADD3 R0, P0, R234, R20, RZ ;  /* 0x00000014ea007210 */ /* 0x000fe40007f1e0ff */
[----:B------:R-:W-:Y:S02]  /*d600*/  SEL R20, RZ, 0x10, P5 ;  /* 0x00000010ff147807 */ /* 0x000fe40002800000 */
[----:B------:R-:W-:Y:S01]  /*d610*/  IADD3.X R23, R220, R21, R23, P0, !PT ;  /* 0x00000015dc177210 */ /* 0x000fe200007fe417 */
[----:B------:R-:W-:Y:S01]  /*d620*/  IMAD.SHL.U32 R21, R224, 0x2, RZ ;  /* 0x00000002e0157824 */ /* 0x000fe200078e00ff */
[----:B------:R-:W-:Y:S02]  /*d630*/  LEA R24, P0, R0, c[0x0][0x1c8], 0x1 ;  /* 0x0000720000187a11 */ /* 0x000fe400078008ff */
[----:B------:R-:W-:Y:S02]  /*d640*/  IADD3 R28, -R20, 0x10, RZ ;  /* 0x00000010141c7810 */ /* 0x000fe40007ffe1ff */
[----:B------:R-:W-:Y:S01]  /*d650*/  LEA.HI.X R23, R0, c[0x0][0x1cc], R23, 0x1, P0 ;  /* 0x0000730000177a11 */ /* 0x000fe200000f0c17 */
[----:B------:R-:W1:Y:S01]  /*d660*/  SHFL.IDX PT, R26, R24, 0x2, 0x181f ;  /* 0x00581f00181a7f89 */ /* 0x000e6200000e0000 */
[----:B------:R-:W-:Y:S01]  /*d670*/  LOP3.LUT R28, R28, 0xf, RZ, 0xc0, !PT ;  /* 0x0000000f1c1c7812 */ /* 0x000fe200078ec0ff */
[----:B------:R-:W-:-:S02]  /*d680*/  IMAD.SHL.U32 R0, R229, 0x2, RZ ;  /* 0x00000002e5007824 */ /* 0x000fc400078e00ff */
[----:B------:R-:W2:Y:S01]  /*d690*/  SHFL.IDX PT, R27, R23, 0x2, 0x181f ;  /* 0x00581f00171b7f89 */ /* 0x000ea200000e0000 */
[----:B-1----:R-:W-:-:S04]  /*d6a0*/  IADD3 R28, P1, P0, R28, R26, R21 ;  /* 0x0000001a1c1c7210 */ /* 0x002fc8000783e015 */
[-C--:B--2---:R-:W-:Y:S02]  /*d6b0*/  IADD3.X R29, RZ, R27.reuse, R22, P1, P0 ;  /* 0x0000001bff1d7210 */ /* 0x084fe40000fe0416 */
[----:B------:R-:W-:Y:S02]  /*d6c0*/  IADD3 R30, P1, P0, R25, R26, R0 ;  /* 0x0000001a191e7210 */ /* 0x000fe4000783e000 */
[----:B------:R-:W1:Y:S02]  /*d6d0*/  SHFL.IDX PT, R25, R24, RZ, 0x181f ;  /* 0x00181fff18197589 */ /* 0x000e6400000e0000 */
[----:B------:R-:W-:Y:S02]  /*d6e0*/  IADD3.X R31, RZ, R27, R16, P1, P0 ;  /* 0x0000001bff1f7210 */ /* 0x000fe40000fe0410 */
[----:B------:R-:W2:Y:S04]  /*d6f0*/  SHFL.IDX PT, R26, R23, RZ, 0x181f ;  /* 0x00181fff171a7589 */ /* 0x000ea800000e0000 */
[----:B------:R-:W3:Y:S04]  /*d700*/  SHFL.IDX PT, R24, R24, 0x1, 0x181f ;  /* 0x00381f0018187f89 */ /* 0x000ee800000e0000 */
[----:B------:R-:W4:Y:S01]  /*d710*/  SHFL.IDX PT, R23, R23, 0x1, 0x181f ;  /* 0x00381f0017177f89 */ /* 0x000f2200000e0000 */
[----:B-1----:R-:W-:-:S05]  /*d720*/  IADD3 R32, P0, R25, R21, RZ ;  /* 0x0000001519207210 */ /* 0x002fca0007f1e0ff */
[----:B--2---:R-:W-:Y:S01]  /*d730*/  IMAD.X R33, R26, 0x1, R22, P0 ;  /* 0x000000011a217824 */ /* 0x004fe200000e0616 */
[----:B------:R-:W-:-:S04]  /*d740*/  IADD3 R34, P0, R25, R0, RZ ;  /* 0x0000000019227210 */ /* 0x000fc80007f1e0ff */
[----:B------:R1:W-:Y:S01]  /*d750*/  LDGSTS.E.BYPASS.LTC128B.128 [R230+0x8100], [R32.64], !P5 ;  /* 0x0810000020e67fae */ /* 0x0003e2000e901d52 */
[----:B------:R-:W-:Y:S01]  /*d760*/  IMAD.X R35, R26, 0x1, R16, P0 ;  /* 0x000000011a237824 */ /* 0x000fe200000e0610 */
[----:B---3--:R-:W-:-:S04]  /*d770*/  IADD3 R26, P0, R24, R21, RZ ;  /* 0x00000015181a7210 */ /* 0x008fc80007f1e0ff */
[----:B------:R1:W-:Y:S01]  /*d780*/  LDGSTS.E.BYPASS.LTC128B.128 [R230+0xb100], [R34.64], !P4 ;  /* 0x0b10000022e67fae */ /* 0x0003e2000e101d52 */
[----:B----4-:R-:W-:Y:S01]  /*d790*/  IMAD.X R27, R23, 0x1, R22, P0 ;  /* 0x00000001171b7824 */ /* 0x010fe200000e0616 */
        /* <DEDUP_REMOVED lines=8> */
.L_x_398:
[----:B----4-:R-:W-:Y:S01]  /*d820*/  LOP3.LUT R0, R19, 0xffffffe0, RZ, 0xc0, !PT ;  /* 0xffffffe013007812 */ /* 0x010fe200078ec0ff */
        /* <DEDUP_REMOVED lines=15> */
[----:B------:R-:W-:Y:S02]  /*d920*/  LOP3.LUT R16, R16, 0x1ffffffe, RZ, 0xc0, !PT ;  /* 0x1ffffffe10107812 */ /* 0x000fe400078ec0ff */
[----:B------:R-:W-:Y:S01]  /*d930*/  ISETP.GE.AND P0, PT, R212, 0x1, PT ;  /* 0x00000001d400780c */ /* 0x000fe20003f06270 */
[----:B------:R-:W-:Y:S02]  /*d940*/  IMAD R18, R19, 0x10, R18 ;  /* 0x0000001013127824 */ /* 0x000fe400078e0212 */
[----:B------:R-:W-:-:S04]  /*d950*/  IMAD.IADD R16, R73, 0x1, -R16 ;  /* 0x0000000149107824 */ /* 0x000fc800078e0a10 */
[----:B------:R-:W-:-:S04]  /*d960*/  IMAD R238, R16, 0x8, R18 ;  /* 0x0000000810ee7824 */ /* 0x000fc800078e0212 */
[----:B------:R-:W-:-:S04]  /*d970*/  @P3 IMAD.HI.U32 R16, R238, c[0x0][0x2c8], RZ ;  /* 0x0000b200ee103a27 */ /* 0x000fc800078e00ff */
[----:B------:R-:W-:Y:S01]  /*d980*/  IMAD.MOV.U32 R20, RZ, RZ, R238 ;  /* 0x000000ffff147224 */ /* 0x000fe200078e00ee */
[----:B------:R-:W-:Y:S02]  /*d990*/  @P3 SHF.R.U32.HI R20, RZ, c[0x0][0x2cc], R16 ;  /* 0x0000b300ff143a19 */ /* 0x000fe40000011610 */
[----:B------:R-:W-:-:S03]  /*d9a0*/  LOP3.LUT R16, R0, 0x7ffffffc, RZ, 0xc0, !PT ;  /* 0x7ffffffc00107812 */ /* 0x000fc600078ec0ff */
[----:B------:R-:W2:Y:S02]  /*d9b0*/  SHFL.IDX PT, R0, R20, RZ, 0x1c1f ;  /* 0x001c1fff14007589 */ /* 0x000ea400000e0000 */
[----:B------:R-:W-:-:S04]  /*d9c0*/  IMAD.IADD R16, R7, 0x1, -R16 ;  /* 0x0000000107107824 */ /* 0x000fc800078e0a10 */
[----:B------:R-:W-:-:S04]  /*d9d0*/  IMAD.SHL.U32 R239, R16, 0x2, RZ ;  /* 0x0000000210ef7824 */ /* 0x000fc800078e00ff */
[----:B------:R-:W-:Y:S01]  /*d9e0*/  IMAD.IADD R21, R5, 0x1, -R239 ;  /* 0x0000000105157824 */ /* 0x000fe200078e0aef */
[C---:B------:R-:W-:Y:S02]  /*d9f0*/  IADD3 R23, -R239.reuse, 0x1, R6 ;  /* 0x00000001ef177810 */ /* 0x040fe40007ffe106 */
[----:B------:R-:W-:-:S03]  /*da00*/  IADD3 R22, -R239, R211, R5 ;  /* 0x000000d3ef167210 */ /* 0x000fc60007ffe105 */
[----:B------:R-:W-:-:S05]  /*da10*/  IMAD.IADD R23, R23, 0x1, -R216 ;  /* 0x0000000117177824 */ /* 0x000fca00078e0ad8 */
[C---:B-1----:R-:W-:Y:S02]  /*da20*/  IADD3 R24, R23.reuse, c[0x0][0x328], RZ ;  /* 0x0000ca0017187a10 */ /* 0x042fe40007ffe0ff */
        /* <DEDUP_REMOVED lines=16> */
.L_x_401:
[----:B------:R-:W-:-:S04]  /*db30*/  MOV R0, c[0x0][0x32c] ;  /* 0x0000cb0000007a02 */ /* 0x000fc80000000f00 */
[----:B------:R-:W-:-:S13]  /*db40*/  ISETP.NE.AND P0, PT, R0, 0x1, PT ;  /* 0x000000010000780c */ /* 0x000fda0003f05270 */
[----:B------:R-:W-:-:S05]  /*db50*/  @P0 IMAD.HI.U32 R0, R6, c[0x0][0x330], RZ ;  /* 0x0000cc0006000a27 */ /* 0x000fca00078e00ff */
[----:B------:R-:W-:Y:S02]  /*db60*/  @P0 SHF.R.U32.HI R6, RZ, c[0x0][0x334], R0 ;  /* 0x0000cd00ff060a19 */ /* 0x000fe40000011600 */
.L_x_402:
[----:B------:R-:W-:Y:S05]  /*db70*/  BSYNC B0 ;  /* 0x0000000000007941 */ /* 0x000fea0003800000 */
.L_x_400:
[----:B------:R-:W-:-:S05]  /*db80*/  IMAD R6, R6, c[0x0][0x32c], R21 ;  /* 0x0000cb0006067a24 */ /* 0x000fca00078e0215 */
[----:B------:R-:W-:Y:S02]  /*db90*/  IADD3 R0, R6, c[0x0][0x32c], RZ ;  /* 0x0000cb0006007a10 */ /* 0x000fe40007ffe0ff */
[----:B------:R-:W-:Y:S02]  /*dba0*/  IMNMX R25, R25, R6, !PT ;  /* 0x0000000619197217 */ /* 0x000fe40007800200 */
[----:B------:R-:W-:Y:S02]  /*dbb0*/  IMNMX R26, R26, R0, PT ;  /* 0x000000001a1a7217 */ /* 0x000fe40003800200 */
.L_x_399:
[C---:B------:R-:W-:Y:S02]  /*dbc0*/  ISETP.GE.AND P0, PT, R5.reuse, 0x2, PT ;  /* 0x000000020500780c */ /* 0x040fe40003f06270 */
[----:B------:R-:W-:Y:S02]  /*dbd0*/  ISETP.GE.AND P1, PT, R5, 0x9, PT ;  /* 0x000000090500780c */ /* 0x000fe40003f26270 */
[----:B------:R-:W-:Y:S02]  /*dbe0*/  P2R R0, PR, RZ, 0x1 ;  /* 0x00000001ff007803 */ /* 0x000fe40000000000 */
[----:B------:R-:W-:-:S02]  /*dbf0*/  ISETP.GT.AND P0, PT, R25, 0x1, !P0 ;  /* 0x000000011900780c */ /* 0x000fc40004704270 */
[----:B------:R-:W-:Y:S02]  /*dc00*/  P2R R41, PR, RZ, 0x2 ;  /* 0x00000002ff297803 */ /* 0x000fe40000000000 */
[----:B------:R-:W-:Y:S02]  /*dc10*/  ISETP.LT.OR P0, PT, R26, 0x2, P0 ;  /* 0x000000021a00780c */ /* 0x000fe40000701670 */
[----:B------:R-:W-:Y:S02]  /*dc20*/  ISETP.GE.AND P6, PT, R5, 0x41, PT ;  /* 0x000000410500780c */ /* 0x000fe40003fc6270 */
        /* <DEDUP_REMOVED lines=64> */
[----:B------:R-:W-:Y:S02]  /*e030*/  ISETP.GE.AND P5, PT, R5, 0x42, PT ;  /* 0x000000420500780c */ /* 0x000fe40003fa6270 */
[----:B------:R-:W-:Y:S02]  /*e040*/  FSEL R147, R60, -INF , !P0 ;  /* 0xff8000003c937808 */ /* 0x000fe40004000000 */
[----:B------:R-:W-:Y:S02]  /*e050*/  ISETP.GT.AND P0, PT, R25, 0x39, !P1 ;  /* 0x000000391900780c */ /* 0x000fe40004f04270 */
[----:B------:R-:W-:Y:S02]  /*e060*/  ISETP.GE.AND P4, PT, R5, 0x49, PT ;  /* 0x000000490500780c */ /* 0x000fe40003f86270 */
[----:B------:R-:W-:-:S02]  /*e070*/  ISETP.LT.OR P0, PT, R26, 0x3a, P0 ;  /* 0x0000003a1a00780c */ /* 0x000fc40000701670 */
[----:B------:R-:W-:Y:S02]  /*e080*/  ISETP.GE.AND P3, PT, R5, 0x4a, PT ;  /* 0x0000004a0500780c */ /* 0x000fe40003f66270 */
        /* <DEDUP_REMOVED lines=8> */
[----:B------:R-:W-:-:S04]  /*e110*/  ISETP.LT.OR P0, PT, R26, 0x42, P0 ;  /* 0x000000421a00780c */ /* 0x000fc80000701670 */
[----:B------:R-:W-:Y:S02]  /*e120*/  FSEL R160, R57, -INF , !P0 ;  /* 0xff80000039a07808 */ /* 0x000fe40004000000 */
[----:B------:R-:W-:-:S04]  /*e130*/  ISETP.GT.AND P0, PT, R25, 0x48, !P4 ;  /* 0x000000481900780c */ /* 0x000fc80006704270 */
        /* <DEDUP_REMOVED lines=11> */
[----:B------:R-:W-:-:S04]  /*e1f0*/  ISETP.GE.AND P0, PT, R5, 0x59, PT ;  /* 0x000000590500780c */ /* 0x000fc80003f06270 */
[----:B------:R-:W-:Y:S02]  /*e200*/  P2R R43, PR, RZ, 0x1 ;  /* 0x00000001ff2b7803 */ /* 0x000fe40000000000 */
[----:B------:R-:W-:-:S04]  /*e210*/  ISETP.GT.AND P0, PT, R25, 0x58, !P0 ;  /* 0x000000581900780c */ /* 0x000fc80004704270 */
[----:B------:R-:W-:-:S04]  /*e220*/  ISETP.LT.OR P0, PT, R26, 0x59, P0 ;  /* 0x000000591a00780c */ /* 0x000fc80000701670 */
[----:B------:R-:W-:Y:S02]  /*e230*/  FSEL R140, R44, -INF , !P0 ;  /* 0xff8000002c8c7808 */ /* 0x000fe40004000000 */
[----:B------:R-:W-:-:S04]  /*e240*/  ISETP.GE.AND P0, PT, R5, 0x1, PT ;  /* 0x000000010500780c */ /* 0x000fc80003f06270 */
[----:B------:R-:W-:Y:S02]  /*e250*/  P2R R44, PR, RZ, 0x1 ;  /* 0x00000001ff2c7803 */ /* 0x000fe40000000000 */
[----:B------:R-:W-:-:S04]  /*e260*/  ISETP.GT.AND P0, PT, R25, RZ, !P0 ;  /* 0x000000ff1900720c */ /* 0x000fc80004704270 */
[----:B------:R-:W-:-:S04]  /*e270*/  ISETP.LT.OR P0, PT, R26, 0x1, P0 ;  /* 0x000000011a00780c */ /* 0x000fc80000701670 */
[----:B------:R-:W-:Y:S02]  /*e280*/  FSEL R19, R12, -INF , !P0 ;  /* 0xff8000000c137808 */ /* 0x000fe40004000000 */
[----:B------:R-:W-:Y:S02]  /*e290*/  ISETP.GE.AND P0, PT, R5, 0x5a, PT ;  /* 0x0000005a0500780c */ /* 0x000fe40003f06270 */
[----:B------:R-:W1:Y:S02]  /*e2a0*/  SHFL.IDX PT, R5, R20, 0x1, 0x1c1f ;  /* 0x003c1f0014057f89 */ /* 0x000e6400000e0000 */
[----:B------:R-:W-:Y:S02]  /*e2b0*/  P2R R42, PR, RZ, 0x1 ;  /* 0x00000001ff2a7803 */ /* 0x000fe40000000000 */
[----:B------:R-:W-:-:S04]  /*e2c0*/  ISETP.GT.AND P0, PT, R25, 0x59, !P0 ;  /* 0x000000591900780c */ /* 0x000fc80004704270 */
[----:B------:R-:W-:-:S04]  /*e2d0*/  ISETP.LT.OR P0, PT, R26, 0x5a, P0 ;  /* 0x0000005a1a00780c */ /* 0x000fc80000701670 */
[----:B------:R-:W-:Y:S02]  /*e2e0*/  FSEL R138, R45, -INF , !P0 ;  /* 0xff8000002d8a7808 */ /* 0x000fe40004000000 */
[----:B------:R-:W-:Y:S01]  /*e2f0*/  ISETP.GE.AND P0, PT, R212, 0x1, PT ;  /* 0x00000001d400780c */ /* 0x000fe20003f06270 */
[--C-:B-1----:R-:W-:Y:S02]  /*e300*/  IMAD.IADD R24, R24, 0x1, R5.reuse ;  /* 0x0000000118187824 */ /* 0x102fe400078e0205 */
[----:B------:R-:W-:-:S03]  /*e310*/  IMAD.IADD R23, R23, 0x1, R5 ;  /* 0x0000000117177824 */ /* 0x000fc600078e0205 */
[----:B------:R-:W-:-:S07]  /*e320*/  IMNMX R22, R24, R22, PT ;  /* 0x0000001618167217 */ /* 0x000fce0003800200 */
        /* <DEDUP_REMOVED lines=12> */
.L_x_405:
[----:B------:R-:W-:-:S04]  /*e3f0*/  MOV R5, c[0x0][0x32c] ;  /* 0x0000cb0000057a02 */ /* 0x000fc80000000f00 */
[----:B------:R-:W-:-:S13]  /*e400*/  ISETP.NE.AND P0, PT, R5, 0x1, PT ;  /* 0x000000010500780c */ /* 0x000fda0003f05270 */
[----:B------:R-:W-:-:S05]  /*e410*/  @P0 IMAD.HI.U32 R5, R12, c[0x0][0x330], RZ ;  /* 0x0000cc000c050a27 */ /* 0x000fca00078e00ff */
[----:B------:R-:W-:Y:S02]  /*e420*/  @P0 SHF.R.U32.HI R12, RZ, c[0x0][0x334], R5 ;  /* 0x0000cd00ff0c0a19 */ /* 0x000fe40000011605 */
.L_x_406:
[----:B------:R-:W-:Y:S05]  /*e430*/  BSYNC B0 ;  /* 0x0000000000007941 */ /* 0x000fea0003800000 */
.L_x_404:
[----:B------:R-:W-:-:S05]  /*e440*/  IMAD R12, R12, c[0x0][0x32c], R21 ;  /* 0x0000cb000c0c7a24 */ /* 0x000fca00078e0215 */
[----:B------:R-:W-:Y:S02]  /*e450*/  IADD3 R5, R12, c[0x0][0x32c], RZ ;  /* 0x0000cb000c057a10 */ /* 0x000fe40007ffe0ff */
[----:B------:R-:W-:Y:S02]  /*e460*/  IMNMX R23, R23, R12, !PT ;  /* 0x0000000c17177217 */ /* 0x000fe40007800200 */
[----:B------:R-:W-:Y:S02]  /*e470*/  IMNMX R22, R22, R5, PT ;  /* 0x0000000516167217 */ /* 0x000fe40003800200 */
.L_x_403:
        /* <DEDUP_REMOVED lines=70> */
[----:B------:R-:W-:Y:S02]  /*e8e0*/  ISETP.GT.AND P0, PT, R23, 0x40, !P6 ;  /* 0x000000401700780c */ /* 0x000fe40007704270 */
[----:B------:R-:W-:Y:S02]  /*e8f0*/  ISETP.NE.AND P6, PT, R43, RZ, PT ;  /* 0x000000ff2b00720c */ /* 0x000fe40003fc5270 */
[----:B------:R-:W-:-:S04]  /*e900*/  ISETP.LT.OR P0, PT, R22, 0x41, P0 ;  /* 0x000000411600780c */ /* 0x000fc80000701670 */
[----:B------:R-:W-:Y:S02]  /*e910*/  FSEL R164, R58, -INF , !P0 ;  /* 0xff8000003aa47808 */ /* 0x000fe40004000000 */
[----:B------:R-:W-:Y:S02]  /*e920*/  ISETP.GT.AND P0, PT, R23, 0x41, !P5 ;  /* 0x000000411700780c */ /* 0x000fe40006f04270 */
[----:B------:R-:W-:Y:S02]  /*e930*/  ISETP.NE.AND P5, PT, R44, RZ, PT ;  /* 0x000000ff2c00720c */ /* 0x000fe40003fa5270 */
[----:B------:R-:W-:-:S04]  /*e940*/  ISETP.LT.OR P0, PT, R22, 0x42, P0 ;  /* 0x000000421600780c */ /* 0x000fc80000701670 */
[----:B------:R-:W-:Y:S02]  /*e950*/  FSEL R166, R59, -INF , !P0 ;  /* 0xff8000003ba67808 */ /* 0x000fe40004000000 */
[----:B------:R-:W-:Y:S01]  /*e960*/  ISETP.GT.AND P0, PT, R23, 0x48, !P4 ;  /* 0x000000481700780c */ /* 0x000fe20006704270 */
[----:B------:R-:W-:Y:S01]  /*e970*/  LDSM.16.MT88.4 R56, [R205+0x3100] ;  /* 0x00310000cd38783b */ /* 0x000fe20000004200 */
[----:B------:R-:W-:Y:S02]  /*e980*/  ISETP.NE.AND P4, PT, R0, RZ, PT ;  /* 0x000000ff0000720c */ /* 0x000fe40003f85270 */
[----:B------:R-:W-:Y:S02]  /*e990*/  ISETP.LT.OR P0, PT, R22, 0x49, P0 ;  /* 0x000000491600780c */ /* 0x000fe40000701670 */
[----:B------:R-:W-:Y:S02]  /*e9a0*/  FMNMX.FTZ R0, R19, R16, !PT ;  /* 0x0000001013007209 */ /* 0x000fe40007810000 */
[----:B------:R-:W-:-:S02]  /*e9b0*/  FSEL R154, R54, -INF , !P0 ;  /* 0xff800000369a7808 */ /* 0x000fc40004000000 */
[----:B------:R-:W-:Y:S02]  /*e9c0*/  ISETP.GT.AND P0, PT, R23, 0x49, !P3 ;  /* 0x000000491700780c */ /* 0x000fe40005f04270 */
[----:B------:R-:W-:Y:S02]  /*e9d0*/  FMNMX.FTZ R0, R18, R0, !PT ;  /* 0x0000000012007209 */ /* 0x000fe40007810000 */
[----:B------:R-:W-:Y:S02]  /*e9e0*/  ISETP.LT.OR P0, PT, R22, 0x4a, P0 ;  /* 0x0000004a1600780c */ /* 0x000fe40000701670 */
[----:B------:R-:W-:Y:S02]  /*e9f0*/  FMNMX.FTZ R0, R7, R0, !PT ;  /* 0x0000000007007209 */ /* 0x000fe40007810000 */
[----:B------:R-:W-:Y:S02]  /*ea00*/  FSEL R152, R55, -INF , !P0 ;  /* 0xff80000037987808 */ /* 0x000fe40004000000 */
[----:B------:R-:W-:-:S02]  /*ea10*/  ISETP.GT.AND P0, PT, R23, 0x50, !P2 ;  /* 0x000000501700780c */ /* 0x000fc40005704270 */
[----:B------:R-:W-:Y:S02]  /*ea20*/  FMNMX.FTZ R0, R84, R0, !PT ;  /* 0x0000000054007209 */ /* 0x000fe40007810000 */
[----:B------:R-:W-:Y:S02]  /*ea30*/  ISETP.LT.OR P0, PT, R22, 0x51, P0 ;  /* 0x000000511600780c */ /* 0x000fe40000701670 */
[----:B------:R-:W-:Y:S02]  /*ea40*/  FMNMX.FTZ R0, R85, R0, !PT ;  /* 0x0000000055007209 */ /* 0x000fe40007810000 */
[----:B------:R-:W-:Y:S02]  /*ea50*/  FSEL R139, R50, -INF , !P0 ;  /* 0xff800000328b7808 */ /* 0x000fe40004000000 */
[----:B------:R-:W-:Y:S02]  /*ea60*/  ISETP.GT.AND P0, PT, R23, 0x51, !P1 ;  /* 0x000000511700780c */ /* 0x000fe40004f04270 */
[----:B------:R-:W-:-:S02]  /*ea70*/  FMNMX.FTZ R0, R6, R0, !PT ;  /* 0x0000000006007209 */ /* 0x000fc40007810000 */
[----:B------:R-:W-:Y:S02]  /*ea80*/  ISETP.LT.OR P0, PT, R22, 0x52, P0 ;  /* 0x000000521600780c */ /* 0x000fe40000701670 */
[----:B------:R-:W-:Y:S02]  /*ea90*/  FMNMX.FTZ R0, R13, R0, !PT ;  /* 0x000000000d007209 */ /* 0x000fe40007810000 */
[----:B------:R-:W-:Y:S02]  /*eaa0*/  FSEL R136, R51, -INF , !P0 ;  /* 0xff80000033887808 */ /* 0x000fe40004000000 */
[----:B------:R-:W-:Y:S02]  /*eab0*/  ISETP.GT.AND P0, PT, R23, 0x1, !P4 ;  /* 0x000000011700780c */ /* 0x000fe40006704270 */
[----:B------:R-:W-:Y:S02]  /*eac0*/  FMNMX.FTZ R0, R34, R0, !PT ;  /* 0x0000000022007209 */ /* 0x000fe40007810000 */
[----:B------:R-:W-:-:S02]  /*ead0*/  ISETP.LT.OR P0, PT, R22, 0x2, P0 ;  /* 0x000000021600780c */ /* 0x000fc40000701670 */
[----:B------:R-:W-:Y:S02]  /*eae0*/  FMNMX.FTZ R0, R33, R0, !PT ;  /* 0x0000000021007209 */ /* 0x000fe40007810000 */
[----:B------:R-:W-:Y:S02]  /*eaf0*/  FSEL R15, R15, -INF , !P0 ;  /* 0xff8000000f0f7808 */ /* 0x000fe40004000000 */
[----:B------:R-:W-:Y:S02]  /*eb00*/  ISETP.GT.AND P0, PT, R23, RZ, !P5 ;  /* 0x000000ff1700720c */ /* 0x000fe40006f04270 */
[----:B------:R-:W-:Y:S02]  /*eb10*/  FMNMX.FTZ R0, R32, R0, !PT ;  /* 0x0000000020007209 */ /* 0x000fe40007810000 */
[----:B------:R-:W-:Y:S02]  /*eb20*/  ISETP.LT.OR P0, PT, R22, 0x1, P0 ;  /* 0x000000011600780c */ /* 0x000fe40000701670 */
[----:B------:R-:W-:-:S02]  /*eb30*/  FMNMX.FTZ R0, R128, R0, !PT ;  /* 0x0000000080007209 */ /* 0x000fc40007810000 */
[----:B------:R-:W-:Y:S02]  /*eb40*/  FSEL R14, R14, -INF , !P0 ;  /* 0xff8000000e0e7808 */ /* 0x000fe40004000000 */
[----:B------:R-:W-:Y:S02]  /*eb50*/  FMNMX.FTZ R0, R144, R0, !PT ;  /* 0x0000000090007209 */ /* 0x000fe40007810000 */
[----:B------:R-:W-:Y:S02]  /*eb60*/  FMNMX.FTZ R21, R14, R15, !PT ;  /* 0x0000000f0e157209 */ /* 0x000fe40007810000 */
[----:B------:R-:W-:Y:S02]  /*eb70*/  FMNMX.FTZ R0, R145, R0, !PT ;  /* 0x0000000091007209 */ /* 0x000fe40007810000 */
[----:B------:R-:W-:Y:S02]  /*eb80*/  FMNMX.FTZ R21, R12, R21, !PT ;  /* 0x000000150c157209 */ /* 0x000fe40007810000 */
[----:B------:R-:W-:-:S02]  /*eb90*/  FMNMX.FTZ R0, R147, R0, !PT ;  /* 0x0000000093007209 */ /* 0x000fc40007810000 */
[----:B------:R-:W-:Y:S02]  /*eba0*/  FMNMX.FTZ R21, R5, R21, !PT ;  /* 0x0000001505157209 */ /* 0x000fe40007810000 */
        /* <DEDUP_REMOVED lines=18> */
[----:B------:R-:W-:Y:S01]  /*ecd0*/  ISETP.GT.AND P0, PT, R23, 0x58, !P6 ;  /* 0x000000581700780c */ /* 0x000fe20007704270 */
[----:B------:R-:W1:Y:S01]  /*ece0*/  SHFL.BFLY PT, R20, R0, 0x2, 0x1f ;  /* 0x0c401f0000147f89 */ /* 0x000e6200000e0000 */
[----:B------:R-:W-:Y:S02]  /*ecf0*/  FMNMX.FTZ R21, R162, R21, !PT ;  /* 0x00000015a2157209 */ /* 0x000fe40007810000 */
[----:B------:R-:W-:Y:S02]  /*ed00*/  ISETP.LT.OR P0, PT, R22, 0x59, P0 ;  /* 0x000000591600780c */ /* 0x000fe40000701670 */
[----:B------:R-:W-:Y:S02]  /*ed10*/  FMNMX.FTZ R21, R163, R21, !PT ;  /* 0x00000015a3157209 */ /* 0x000fe40007810000 */
[----:B------:R-:W-:-:S02]  /*ed20*/  ISETP.NE.AND P6, PT, R42, RZ, PT ;  /* 0x000000ff2a00720c */ /* 0x000fc40003fc5270 */
        /* <DEDUP_REMOVED lines=8> */
[----:B------:R-:W-:Y:S02]  /*edb0*/  FMNMX.FTZ R21, R152, R21, !PT ;  /* 0x0000001598157209 */ /* 0x000fe40007810000 */
[----:B-1----:R-:W-:Y:S02]  /*edc0*/  FMNMX.FTZ R0, R0, R20, !PT ;  /* 0x0000001400007209 */ /* 0x002fe40007810000 */
[----:B------:R-:W-:Y:S02]  /*edd0*/  FMNMX.FTZ R21, R139, R21, !PT ;  /* 0x000000158b157209 */ /* 0x000fe40007810000 */
[----:B------:R-:W-:Y:S01]  /*ede0*/  ISETP.NE.AND P6, PT, R213, 0x1, PT ;  /* 0x00000001d500780c */ /* 0x000fe20003fc5270 */
[----:B------:R-:W1:Y:S01]  /*edf0*/  SHFL.BFLY PT, R20, R0, 0x1, 0x1f ;  /* 0x0c201f0000147f89 */ /* 0x000e6200000e0000 */
[----:B------:R-:W-:-:S04]  /*ee00*/  FMNMX.FTZ R21, R136, R21, !PT ;  /* 0x0000001588157209 */ /* 0x000fc80007810000 */
[----:B------:R-:W-:-:S04]  /*ee10*/  FMNMX.FTZ R21, R132, R21, !PT ;  /* 0x0000001584157209 */ /* 0x000fc80007810000 */
[----:B------:R-:W-:-:S05]  /*ee20*/  FMNMX.FTZ R21, R131, R21, !PT ;  /* 0x0000001583157209 */ /* 0x000fca0007810000 */
[----:B------:R-:W2:Y:S01]  /*ee30*/  SHFL.BFLY PT, R22, R21, 0x2, 0x1f ;  /* 0x0c401f0015167f89 */ /* 0x000ea200000e0000 */
[----:B-1----:R-:W-:-:S04]  /*ee40*/  FMNMX.FTZ R0, R0, R20, !PT ;  /* 0x0000001400007209 */ /* 0x002fc80007810000 */
[C---:B------:R-:W-:Y:S01]  /*ee50*/  FSETP.NEU.FTZ.AND P0, PT, R0.reuse, -INF , PT ;  /* 0xff8000000000780b */ /* 0x040fe20003f1d000 */
[----:B------:R-:W-:-:S05]  /*ee60*/  FMUL.FTZ R143, R0, c[0x0][0x2d0] ;  /* 0x0000b400008f7a20 */ /* 0x000fca0000410000 */
[----:B------:R-:W-:Y:S02]  /*ee70*/  FSEL R143, R143, RZ, P0 ;  /* 0x000000ff8f8f7208 */ /* 0x000fe40000000000 */
[----:B--2---:R-:W-:-:S03]  /*ee80*/  FMNMX.FTZ R21, R21, R22, !PT ;  /* 0x0000001615157209 */ /* 0x004fc60007810000 */
[--C-:B------:R-:W-:Y:S02]  /*ee90*/  FFMA.FTZ R48, R16, c[0x0][0x2d0], -R143.reuse ;  /* 0x0000b40010307a23 */ /* 0x100fe4000001088f */
[--C-:B------:R-:W-:Y:S01]  /*eea0*/  FFMA.FTZ R49, R19, c[0x0][0x2d0], -R143.reuse ;  /* 0x0000b40013317a23 */ /* 0x100fe2000001088f */
[----:B------:R-:W1:Y:S01]  /*eeb0*/  SHFL.BFLY PT, R20, R21, 0x1, 0x1f ;  /* 0x0c201f0015147f89 */ /* 0x000e6200000e0000 */
[--C-:B------:R-:W-:Y:S02]  /*eec0*/  FFMA.FTZ R45, R18, c[0x0][0x2d0], -R143.reuse ;  /* 0x0000b400122d7a23 */ /* 0x100fe4000001088f */
[----:B------:R-:W-:Y:S01]  /*eed0*/  MUFU.EX2 R48, R48 ;  /* 0x0000003000307308 */ /* 0x000fe20000000800 */
[--C-:B------:R-:W-:Y:S02]  /*eee0*/  FFMA.FTZ R44, R7, c[0x0][0x2d0], -R143.reuse ;  /* 0x0000b400072c7a23 */ /* 0x100fe4000001088f */
[--C-:B------:R-:W-:Y:S02]  /*eef0*/  FFMA.FTZ R18, R6, c[0x0][0x2d0], -R143.reuse ;  /* 0x0000b40006127a23 */ /* 0x100fe4000001088f */
[----:B------:R-:W-:-:S02]  /*ef00*/  FFMA.FTZ R3, R13, c[0x0][0x2d0], -R143 ;  /* 0x0000b4000d037a23 */ /* 0x000fc4000001088f */
[--C-:B------:R-:W-:Y:S01]  /*ef10*/  FFMA.FTZ R43, R84, c[0x0][0x2d0], -R143.reuse ;  /* 0x0000b400542b7a23 */ /* 0x100fe2000001088f */
[----:B------:R-:W2:Y:S01]  /*ef20*/  MUFU.EX2 R49, R49 ;  /* 0x0000003100317308 */ /* 0x000ea20000000800 */
[--C-:B------:R-:W-:Y:S02]  /*ef30*/  FFMA.FTZ R42, R85, c[0x0][0x2d0], -R143.reuse ;  /* 0x0000b400552a7a23 */ /* 0x100fe4000001088f */
[--C-:B------:R-:W-:Y:S02]  /*ef40*/  FFMA.FTZ R118, R34, c[0x0][0x2d0], -R143.reuse ;  /* 0x0000b40022767a23 */ /* 0x100fe4000001088f */
[--C-:B------:R-:W-:Y:S02]  /*ef50*/  FFMA.FTZ R119, R33, c[0x0][0x2d0], -R143.reuse ;  /* 0x0000b40021777a23 */ /* 0x100fe4000001088f */
[--C-:B------:R-:W-:Y:S01]  /*ef60*/  FFMA.FTZ R129, R32, c[0x0][0x2d0], -R143.reuse ;  /* 0x0000b40020817a23 */ /* 0x100fe2000001088f */
[----:B------:R-:W-:Y:S01]  /*ef70*/  MUFU.EX2 R45, R45 ;  /* 0x0000002d002d7308 */ /* 0x000fe20000000800 */
[----:B------:R-:W-:Y:S01]  /*ef80*/  LDSM.16.MT88.4 R32, [R205+0x3900] ;  /* 0x00390000cd20783b */ /* 0x000fe20000004200 */
[----:B------:R-:W-:-:S02]  /*ef90*/  FFMA.FTZ R128, R128, c[0x0][0x2d0], -R143 ;  /* 0x0000b40080807a23 */ /* 0x000fc4000001088f */
[--C-:B------:R-:W-:Y:S01]  /*efa0*/  FFMA.FTZ R144, R144, c[0x0][0x2d0], -R143.reuse ;  /* 0x0000b40090907a23 */ /* 0x100fe2000001088f */
[----:B-1----:R-:W-:Y:S01]  /*efb0*/  FMNMX.FTZ R16, R20, R21, !PT ;  /* 0x0000001514107209 */ /* 0x002fe20007810000 */
[--C-:B------:R-:W-:Y:S02]  /*efc0*/  FFMA.FTZ R145, R145, c[0x0][0x2d0], -R143.reuse ;  /* 0x0000b40091917a23 */ /* 0x100fe4000001088f */
[----:B------:R-:W1:Y:S01]  /*efd0*/  MUFU.EX2 R44, R44 ;  /* 0x0000002c002c7308 */ /* 0x000e620000000800 */
[----:B--2---:R-:W-:Y:S01]  /*efe0*/  F2FP.BF16.PACK_AB R64, R48, R49 ;  /* 0x000000313040723e */ /* 0x004fe200000010ff */
[----:B------:R-:W-:Y:S01]  /*eff0*/  LDSM.16.MT88.4 R20, [R205+0x900] ;  /* 0x00090000cd14783b */ /* 0x000fe20000004200 */
[C---:B------:R-:W-:Y:S01]  /*f000*/  FMUL.FTZ R133, R16.reuse, c[0x0][0x2d0] ;  /* 0x0000b40010857a20 */ /* 0x040fe20000410000 */
[----:B------:R-:W-:Y:S01]  /*f010*/  FSETP.NEU.FTZ.AND P0, PT, R16, -INF , PT ;  /* 0xff8000001000780b */ /* 0x000fe20003f1d000 */
[--C-:B------:R-:W-:Y:S02]  /*f020*/  FFMA.FTZ R147, R147, c[0x0][0x2d0], -R143.reuse ;  /* 0x0000b40093937a23 */ /* 0x100fe4000001088f */
[--C-:B------:R-:W-:Y:S01]  /*f030*/  FFMA.FTZ R146, R146, c[0x0][0x2d0], -R143.reuse ;  /* 0x0000b40092927a23 */ /* 0x100fe2000001088f */
[----:B------:R-:W-:Y:S01]  /*f040*/  FSEL R133, R133, RZ, P0 ;  /* 0x000000ff85857208 */ /* 0x000fe20000000000 */
[----:B------:R-:W-:Y:S01]  /*f050*/  MUFU.EX2 R43, R43 ;  /* 0x0000002b002b7308 */ /* 0x000fe20000000800 */
[----:B------:R-:W-:-:S02]  /*f060*/  FFMA.FTZ R165, R165, c[0x0][0x2d0], -R143 ;  /* 0x0000b400a5a57a23 */ /* 0x000fc4000001088f */
[----:B------:R-:W-:Y:S02]  /*f070*/  FFMA.FTZ R160, R160, c[0x0][0x2d0], -R143 ;  /* 0x0000b400a0a07a23 */ /* 0x000fe4000001088f */
[--C-:B------:R-:W-:Y:S02]  /*f080*/  FFMA.FTZ R50, R14, c[0x0][0x2d0], -R133.reuse ;  /* 0x0000b4000e327a23 */ /* 0x100fe40000010885 */
[--C-:B------:R-:W-:Y:S01]  /*f090*/  FFMA.FTZ R51, R15, c[0x0][0x2d0], -R133.reuse ;  /* 0x0000b4000f337a23 */ /* 0x100fe20000010885 */
[----:B-1----:R-:W-:Y:S01]  /*f0a0*/  F2FP.BF16.PACK_AB R66, R44, R45 ;  /* 0x0000002d2c42723e */ /* 0x002fe200000010ff */
[--C-:B------:R-:W-:Y:S01]  /*f0b0*/  FFMA.FTZ R47, R12, c[0x0][0x2d0], -R133.reuse ;  /* 0x0000b4000c2f7a23 */ /* 0x100fe20000010885 */
[----:B------:R-:W-:Y:S01]  /*f0c0*/  MUFU.EX2 R42, R42 ;  /* 0x0000002a002a7308 */ /* 0x000fe20000000800 */
[--C-:B------:R-:W-:Y:S01]  /*f0d0*/  FFMA.FTZ R46, R5, c[0x0][0x2d0], -R133.reuse ;  /* 0x0000b400052e7a23 */ /* 0x100fe20000010885 */
[----:B------:R-:W-:Y:S01]  /*f0e0*/  LDSM.16.MT88.4 R12, [R204+0x900] ;  /* 0x00090000cc0c783b */ /* 0x000fe20000004200 */
[----:B------:R-:W-:-:S02]  /*f0f0*/  FFMA.FTZ R41, R11, c[0x0][0x2d0], -R133 ;  /* 0x0000b4000b297a23 */ /* 0x000fc40000010885 */
[--C-:B------:R-:W-:Y:S01]  /*f100*/  FFMA.FTZ R40, R10, c[0x0][0x2d0], -R133.reuse ;  /* 0x0000b4000a287a23 */ /* 0x100fe20000010885 */
[----:B------:R-:W1:Y:S01]  /*f110*/  LDSM.16.MT88.4 R4, [R204+0x3100] ;  /* 0x00310000cc04783b */ /* 0x000e620000004200 */
[--C-:B------:R-:W-:Y:S01]  /*f120*/  FFMA.FTZ R2, R9, c[0x0][0x2d0], -R133.reuse ;  /* 0x0000b40009027a23 */ /* 0x100fe20000010885 */
[----:B------:R-:W-:Y:S01]  /*f130*/  MUFU.EX2 R50, R50 ;  /* 0x0000003200327308 */ /* 0x000fe20000000800 */
[--C-:B------:R-:W-:Y:S02]  /*f140*/  FFMA.FTZ R19, R8, c[0x0][0x2d0], -R133.reuse ;  /* 0x0000b40008137a23 */ /* 0x100fe40000010885 */
[----:B------:R-:W2:Y:S01]  /*f150*/  LDSM.16.MT88.4 R8, [R208+0x3900] ;  /* 0x00390000d008783b */ /* 0x000ea20000004200 */
[--C-:B------:R-:W-:Y:S02]  /*f160*/  FFMA.FTZ R130, R130, c[0x0][0x2d0], -R133.reuse ;  /* 0x0000b40082827a23 */ /* 0x100fe40000010885 */
[--C-:B------:R-:W-:Y:S02]  /*f170*/  FFMA.FTZ R134, R134, c[0x0][0x2d0], -R133.reuse ;  /* 0x0000b40086867a23 */ /* 0x100fe40000010885 */
[----:B------:R-:W3:Y:S01]  /*f180*/  MUFU.EX2 R51, R51 ;  /* 0x0000003300337308 */ /* 0x000ee20000000800 */
[----:B------:R-:W-:-:S02]  /*f190*/  FFMA.FTZ R135, R135, c[0x0][0x2d0], -R133 ;  /* 0x0000b40087877a23 */ /* 0x000fc40000010885 */
[--C-:B------:R-:W-:Y:S02]  /*f1a0*/  FFMA.FTZ R137, R137, c[0x0][0x2d0], -R133.reuse ;  /* 0x0000b40089897a23 */ /* 0x100fe40000010885 */
[--C-:B------:R-:W-:Y:S02]  /*f1b0*/  FFMA.FTZ R155, R155, c[0x0][0x2d0], -R133.reuse ;  /* 0x0000b4009b9b7a23 */ /* 0x100fe40000010885 */
[--C-:B------:R-:W-:Y:S01]  /*f1c0*/  FFMA.FTZ R162, R162, c[0x0][0x2d0], -R133.reuse ;  /* 0x0000b400a2a27a23 */ /* 0x100fe20000010885 */
[----:B------:R-:W-:Y:S01]  /*f1d0*/  MUFU.EX2 R47, R47 ;  /* 0x0000002f002f7308 */ /* 0x000fe20000000800 */
[--C-:B------:R-:W-:Y:S02]  /*f1e0*/  FFMA.FTZ R163, R163, c[0x0][0x2d0], -R133.reuse ;  /* 0x0000b400a3a37a23 */ /* 0x100fe40000010885 */
[----:B------:R-:W-:Y:S02]  /*f1f0*/  FFMA.FTZ R167, R167, c[0x0][0x2d0], -R133 ;  /* 0x0000b400a7a77a23 */ /* 0x000fe40000010885 */
[----:B------:R-:W-:-:S02]  /*f200*/  FFMA.FTZ R161, R161, c[0x0][0x2d0], -R143 ;  /* 0x0000b400a1a17a23 */ /* 0x000fc4000001088f */
[----:B------:R-:W-:Y:S01]  /*f210*/  FFMA.FTZ R153, R153, c[0x0][0x2d0], -R143 ;  /* 0x0000b40099997a23 */ /* 0x000fe2000001088f */
[----:B------:R-:W4:Y:S01]  /*f220*/  MUFU.EX2 R46, R46 ;  /* 0x0000002e002e7308 */ /* 0x000f220000000800 */
[----:B---3--:R-:W-:Y:S01]  /*f230*/  F2FP.BF16.PACK_AB R65, R51, R50 ;  /* 0x000000323341723e */ /* 0x008fe200000010ff */
[--C-:B------:R-:W-:Y:S02]  /*f240*/  FFMA.FTZ R164, R164, c[0x0][0x2d0], -R133.reuse ;  /* 0x0000b400a4a47a23 */ /* 0x100fe40000010885 */
[--C-:B------:R-:W-:Y:S02]  /*f250*/  FFMA.FTZ R166, R166, c[0x0][0x2d0], -R133.reuse ;  /* 0x0000b400a6a67a23 */ /* 0x100fe40000010885 */
[--C-:B------:R-:W-:Y:S02]  /*f260*/  FFMA.FTZ R154, R154, c[0x0][0x2d0], -R133.reuse ;  /* 0x0000b4009a9a7a23 */ /* 0x100fe40000010885 */
[----:B------:R-:W-:Y:S01]  /*f270*/  MUFU.EX2 R18, R18 ;  /* 0x0000001200127308 */ /* 0x000fe20000000800 */
[----:B------:R-:W-:-:S02]  /*f280*/  FFMA.FTZ R152, R152, c[0x0][0x2d0], -R133 ;  /* 0x0000b40098987a23 */ /* 0x000fc40000010885 */
[----:B------:R-:W-:Y:S02]  /*f290*/  FADD.FTZ R48, R49, R48 ;  /* 0x0000003031307221 */ /* 0x000fe40000010000 */
[----:B------:R-:W-:Y:S02]  /*f2a0*/  FADD.FTZ R50, R50, R51 ;  /* 0x0000003332327221 */ /* 0x000fe40000010000 */
[----:B------:R-:W-:Y:S01]  /*f2b0*/  FADD.FTZ R48, R45, R48 ;  /* 0x000000302d307221 */ /* 0x000fe20000010000 */
[----:B----4-:R-:W-:Y:S01]  /*f2c0*/  F2FP.BF16.PACK_AB R67, R46, R47 ;  /* 0x0000002f2e43723e */ /* 0x010fe200000010ff */
[----:B------:R-:W-:Y:S01]  /*f2d0*/  MUFU.EX2 R3, R3 ;  /* 0x0000000300037308 */ /* 0x000fe20000000800 */
[----:B------:R-:W-:Y:S02]  /*f2e0*/  FADD.FTZ R50, R47, R50 ;  /* 0x000000322f327221 */ /* 0x000fe40000010000 */
[----:B------:R-:W-:Y:S02]  /*f2f0*/  FADD.FTZ R44, R44, R48 ;  /* 0x000000302c2c7221 */ /* 0x000fe40000010000 */
[----:B------:R-:W-:Y:S01]  /*f300*/  FADD.FTZ R46, R46, R50 ;  /* 0x000000322e2e7221 */ /* 0x000fe20000010000 */
[----:B------:R-:W-:Y:S01]  /*f310*/  HMMA.16816.F32.BF16 R84, R64, R88, RZ ;  /* 0x000000584054723c */ /* 0x000fe200000418ff */
[----:B------:R-:W-:Y:S01]  /*f320*/  FADD.FTZ R44, R43, R44 ;  /* 0x0000002c2b2c7221 */ /* 0x000fe20000010000 */
[----:B------:R-:W3:Y:S01]  /*f330*/  MUFU.EX2 R41, R41 ;  /* 0x0000002900297308 */ /* 0x000ee20000000800 */
[----:B------:R-:W-:-:S02]  /*f340*/  FFMA.FTZ R245, R138, c[0x0][0x2d0], -R143 ;  /* 0x0000b4008af57a23 */ /* 0x000fc4000001088f */
[--C-:B------:R-:W-:Y:S02]  /*f350*/  FFMA.FTZ R142, R142, c[0x0][0x2d0], -R143.reuse ;  /* 0x0000b4008e8e7a23 */ /* 0x100fe4000001088f */
[--C-:B------:R-:W-:Y:S01]  /*f360*/  FFMA.FTZ R141, R141, c[0x0][0x2d0], -R143.reuse ;  /* 0x0000b4008d8d7a23 */ /* 0x100fe2000001088f */
[C---:B------:R-:W-:Y:S01]  /*f370*/  HMMA.16816.F32.BF16 R88, R64.reuse, R90, RZ ;  /* 0x0000005a4058723c */ /* 0x040fe200000418ff */
[----:B------:R-:W-:Y:S01]  /*f380*/  FFMA.FTZ R140, R140, c[0x0][0x2d0], -R143 ;  /* 0x0000b4008c8c7a23 */ /* 0x000fe2000001088f */
[----:B------:R-:W4:Y:S01]  /*f390*/  MUFU.EX2 R40, R40 ;  /* 0x0000002800287308 */ /* 0x000f220000000800 */
[--C-:B------:R-:W-:Y:S02]  /*f3a0*/  FFMA.FTZ R138, R139, c[0x0][0x2d0], -R133.reuse ;  /* 0x0000b4008b8a7a23 */ /* 0x100fe40000010885 */
[--C-:B------:R-:W-:Y:S02]  /*f3b0*/  FFMA.FTZ R136, R136, c[0x0][0x2d0], -R133.reuse ;  /* 0x0000b40088887a23 */ /* 0x100fe40000010885 */
[----:B------:R-:W-:Y:S01]  /*f3c0*/  FFMA.FTZ R244, R131, c[0x0][0x2d0], -R133 ;  /* 0x0000b40083f47a23 */ /* 0x000fe20000010885 */
[----:B------:R-:W-:Y:S02]  /*f3d0*/  HMMA.16816.F32.BF16 R92, R64, R96, RZ ;  /* 0x00000060405c723c */ /* 0x000fe400000418ff */
[----:B------:R-:W-:Y:S01]  /*f3e0*/  MUFU.EX2 R2, R2 ;  /* 0x0000000200027308 */ /* 0x000fe20000000800 */
[----:B---3--:R-:W-:-:S05]  /*f3f0*/  FADD.FTZ R46, R41, R46 ;  /* 0x0000002e292e7221 */ /* 0x008fca0000010000 */
[C---:B------:R-:W-:Y:S02]  /*f400*/  HMMA.16816.F32.BF16 R96, R64.reuse, R98, RZ ;  /* 0x000000624060723c */ /* 0x040fe400000418ff */
[----:B------:R-:W3:Y:S06]  /*f410*/  MUFU.EX2 R19, R19 ;  /* 0x0000001300137308 */ /* 0x000eec0000000800 */
[C---:B------:R-:W-:Y:S02]  /*f420*/  HMMA.16816.F32.BF16 R112, R64.reuse, R108, RZ ;  /* 0x0000006c4070723c */ /* 0x040fe400000418ff */
[----:B------:R-:W5:Y:S06]  /*f430*/  MUFU.EX2 R118, R118 ;  /* 0x0000007600767308 */ /* 0x000f6c0000000800 */
[C---:B------:R-:W-:Y:S02]  /*f440*/  HMMA.16816.F32.BF16 R68, R64.reuse, R72, RZ ;  /* 0x000000484044723c */ /* 0x040fe400000418ff */
[----:B------:R-:W-:Y:S06]  /*f450*/  MUFU.EX2 R119, R119 ;  /* 0x0000007700777308 */ /* 0x000fec0000000800 */
[C---:B------:R-:W-:Y:S02]  /*f460*/  HMMA.16816.F32.BF16 R76, R64.reuse, R80, RZ ;  /* 0x00000050404c723c */ /* 0x040fe400000418ff */
[----:B------:R-:W-:Y:S06]  /*f470*/  MUFU.EX2 R129, R129 ;  /* 0x0000008100817308 */ /* 0x000fec0000000800 */
[C---:B------:R-:W-:Y:S02]  /*f480*/  HMMA.16816.F32.BF16 R104, R64.reuse, R100, RZ ;  /* 0x000000644068723c */ /* 0x040fe400000418ff */
[----:B------:R-:W-:Y:S06]  /*f490*/  MUFU.EX2 R128, R128 ;  /* 0x0000008000807308 */ /* 0x000fec0000000800 */
[C---:B------:R-:W-:Y:S02]  /*f4a0*/  HMMA.16816.F32.BF16 R52, R64.reuse, R56, RZ ;  /* 0x000000384034723c */ /* 0x040fe400000418ff */
[----:B------:R-:W1:Y:S06]  /*f4b0*/  MUFU.EX2 R130, R130 ;  /* 0x0000008200827308 */ /* 0x000e6c0000000800 */
[C---:B------:R-:W-:Y:S02]  /*f4c0*/  HMMA.16816.F32.BF16 R108, R64.reuse, R110, RZ ;  /* 0x0000006e406c723c */ /* 0x040fe400000418ff */
[----:B------:R-:W1:Y:S06]  /*f4d0*/  MUFU.EX2 R134, R134 ;  /* 0x0000008600867308 */ /* 0x000e6c0000000800 */
[C---:B------:R-:W-:Y:S02]  /*f4e0*/  HMMA.16816.F32.BF16 R72, R64.reuse, R74, RZ ;  /* 0x0000004a4048723c */ /* 0x040fe400000418ff */
[----:B------:R-:W-:Y:S06]  /*f4f0*/  MUFU.EX2 R135, R135 ;  /* 0x0000008700877308 */ /* 0x000fec0000000800 */
[C---:B------:R-:W-:Y:S02]  /*f500*/  HMMA.16816.F32.BF16 R80, R64.reuse, R82, RZ ;  /* 0x000000524050723c */ /* 0x040fe400000418ff */
[----:B------:R-:W1:Y:S06]  /*f510*/  MUFU.EX2 R137, R137 ;  /* 0x0000008900897308 */ /* 0x000e6c0000000800 */
[C---:B------:R-:W-:Y:S02]  /*f520*/  HMMA.16816.F32.BF16 R100, R64.reuse, R102, RZ ;  /* 0x000000664064723c */ /* 0x040fe400000418ff */
[----:B------:R-:W2:Y:S06]  /*f530*/  MUFU.EX2 R144, R144 ;  /* 0x0000009000907308 */ /* 0x000eac0000000800 */
[C---:B------:R-:W-:Y:S02]  /*f540*/  HMMA.16816.F32.BF16 R56, R64.reuse, R58, RZ ;  /* 0x0000003a4038723c */ /* 0x040fe400000418ff */
[----:B------:R-:W-:Y:S06]  /*f550*/  MUFU.EX2 R145, R145 ;  /* 0x0000009100917308 */ /* 0x000fec0000000800 */
[C---:B-1----:R-:W-:Y:S02]  /*f560*/  HMMA.16816.F32.BF16 R60, R64.reuse, R4, RZ ;  /* 0x00000004403c723c */ /* 0x042fe400000418ff */
[----:B------:R-:W-:Y:S05]  /*f570*/  MUFU.EX2 R147, R147 ;  /* 0x0000009300937308 */ /* 0x000fea0000000800 */
[----:B------:R-:W-:Y:S01]  /*f580*/  F2FP.BF16.PACK_AB R4, R42, R43 ;  /* 0x0000002b2a04723e */ /* 0x000fe200000010ff */
[----:B------:R-:W-:Y:S01]  /*f590*/  HMMA.16816.F32.BF16 R64, R64, R6, RZ ;  /* 0x000000064040723c */ /* 0x000fe200000418ff */
[----:B----4-:R-:W-:Y:S01]  /*f5a0*/  F2FP.BF16.PACK_AB R5, R40, R41 ;  /* 0x000000292805723e */ /* 0x010fe200000010ff */
[----:B------:R-:W-:Y:S01]  /*f5b0*/  MUFU.EX2 R146, R146 ;  /* 0x0000009200927308 */ /* 0x000fe20000000800 */
[----:B------:R-:W-:-:S02]  /*f5c0*/  FADD.FTZ R42, R42, R44 ;  /* 0x0000002c2a2a7221 */ /* 0x000fc40000010000 */
[----:B------:R-:W-:Y:S02]  /*f5d0*/  FADD.FTZ R40, R40, R46 ;  /* 0x0000002e28287221 */ /* 0x000fe40000010000 */
[----:B------:R-:W-:Y:S01]  /*f5e0*/  F2FP.BF16.PACK_AB R6, R3, R18 ;  /* 0x000000120306723e */ /* 0x000fe200000010ff */
[----:B------:R-:W-:Y:S01]  /*f5f0*/  FADD.FTZ R42, R18, R42 ;  /* 0x0000002a122a7221 */ /* 0x000fe20000010000 */
[----:B---3--:R-:W-:Y:S01]  /*f600*/  F2FP.BF16.PACK_AB R7, R19, R2 ;  /* 0x000000021307723e */ /* 0x008fe200000010ff */
[----:B------:R-:W1:Y:S01]  /*f610*/  MUFU.EX2 R155, R155 ;  /* 0x0000009b009b7308 */ /* 0x000e620000000800 */
[----:B------:R-:W-:Y:S02]  /*f620*/  FADD.FTZ R40, R2, R40 ;  /* 0x0000002802287221 */ /* 0x000fe40000010000 */
[----:B------:R-:W-:Y:S02]  /*f630*/  FADD.FTZ R3, R3, R42 ;  /* 0x0000002a03037221 */ /* 0x000fe40000010000 */
[----:B------:R-:W-:Y:S01]  /*f640*/  FADD.FTZ R19, R19, R40 ;  /* 0x0000002813137221 */ /* 0x000fe20000010000 */
[----:B------:R-:W-:Y:S01]  /*f650*/  HMMA.16816.F32.BF16 R84, R4, R12, R84 ;  /* 0x0000000c0454723c */ /* 0x000fe20000041854 */
[----:B-----5:R-:W-:Y:S01]  /*f660*/  FADD.FTZ R3, R118, R3 ;  /* 0x0000000376037221 */ /* 0x020fe20000010000 */
[----:B------:R-:W3:Y:S01]  /*f670*/  MUFU.EX2 R162, R162 ;  /* 0x000000a200a27308 */ /* 0x000ee20000000800 */
[----:B------:R-:W-:-:S02]  /*f680*/  FADD.FTZ R19, R130, R19 ;  /* 0x0000001382137221 */ /* 0x000fc40000010000 */
[----:B------:R-:W-:-:S03]  /*f690*/  @P6 IMAD.HI.U32 R2, R117, c[0x0][0x2c8], RZ ;  /* 0x0000b20075026a27 */ /* 0x000fc600078e00ff */
[----:B------:R-:W-:Y:S01]  /*f6a0*/  HMMA.16816.F32.BF16 R88, R4, R14, R88 ;  /* 0x0000000e0458723c */ /* 0x000fe20000041858 */
[----:B------:R-:W4:Y:S01]  /*f6b0*/  LDSM.16.MT88.4 R12, [R204+0x3900] ;  /* 0x00390000cc0c783b */ /* 0x000f220000004200 */
[----:B------:R-:W-:Y:S01]  /*f6c0*/  MUFU.EX2 R163, R163 ;  /* 0x000000a300a37308 */ /* 0x000fe20000000800 */
[----:B------:R-:W-:Y:S02]  /*f6d0*/  @P6 SHF.R.U32.HI R117, RZ, c[0x0][0x2cc], R2 ;  /* 0x0000b300ff756a19 */ /* 0x000fe40000011602 */
[----:B------:R-:W-:-:S03]  /*f6e0*/  ISETP.GE.AND P6, PT, R212, 0x1, PT ;  /* 0x00000001d400780c */ /* 0x000fc60003fc6270 */
[C---:B--2---:R-:W-:Y:S01]  /*f6f0*/  HMMA.16816.F32.BF16 R92, R4.reuse, R8, R92 ;  /* 0x00000008045c723c */ /* 0x044fe2000004185c */
[----:B------:R-:W-:Y:S01]  /*f700*/  IMAD.IADD R116, R116, 0x1, R117 ;  /* 0x0000000174747824 */ /* 0x000fe200078e0275 */
[----:B------:R-:W2:Y:S06]  /*f710*/  MUFU.EX2 R167, R167 ;  /* 0x000000a700a77308 */ /* 0x000eac0000000800 */
[C---:B------:R-:W-:Y:S01]  /*f720*/  HMMA.16816.F32.BF16 R96, R4.reuse, R10, R96 ;  /* 0x0000000a0460723c */ /* 0x040fe20000041860 */
[----:B------:R-:W5:Y:S01]  /*f730*/  LDSM.16.MT88.4 R8, [R204+0x1100] ;  /* 0x00110000cc08783b */ /* 0x000f620000004200 */
[----:B------:R-:W1:Y:S06]  /*f740*/  MUFU.EX2 R165, R165 ;  /* 0x000000a500a57308 */ /* 0x000e6c0000000800 */
[C---:B------:R-:W-:Y:S02]  /*f750*/  HMMA.16816.F32.BF16 R112, R4.reuse, R28, R112 ;  /* 0x0000001c0470723c */ /* 0x040fe40000041870 */
[----:B------:R-:W-:Y:S06]  /*f760*/  MUFU.EX2 R160, R160 ;  /* 0x000000a000a07308 */ /* 0x000fec0000000800 */
[C---:B------:R-:W-:Y:S01]  /*f770*/  HMMA.16816.F32.BF16 R108, R4.reuse, R30, R108 ;  /* 0x0000001e046c723c */ /* 0x040fe2000004186c */
[----:B------:R-:W1:Y:S01]  /*f780*/  LDSM.16.MT88.4 R28, [R208+0x1100] ;  /* 0x00110000d01c783b */ /* 0x000e620000004200 */
[----:B------:R-:W-:Y:S06]  /*f790*/  MUFU.EX2 R161, R161 ;  /* 0x000000a100a17308 */ /* 0x000fec0000000800 */
[C---:B------:R-:W-:Y:S02]  /*f7a0*/  HMMA.16816.F32.BF16 R68, R4.reuse, R24, R68 ;  /* 0x000000180444723c */ /* 0x040fe40000041844 */
[----:B------:R-:W-:Y:S06]  /*f7b0*/  MUFU.EX2 R153, R153 ;  /* 0x0000009900997308 */ /* 0x000fec0000000800 */
[C---:B------:R-:W-:Y:S01]  /*f7c0*/  HMMA.16816.F32.BF16 R72, R4.reuse, R26, R72 ;  /* 0x0000001a0448723c */ /* 0x040fe20000041848 */
[----:B------:R-:W-:Y:S01]  /*f7d0*/  LDSM.16.MT88.4 R24, [R206+0x1100] ;  /* 0x00110000ce18783b */ /* 0x000fe20000004200 */
[----:B------:R-:W1:Y:S06]  /*f7e0*/  MUFU.EX2 R164, R164 ;  /* 0x000000a400a47308 */ /* 0x000e6c0000000800 */
        /* <DEDUP_REMOVED lines=9> */
[----:B------:R-:W1:Y:S06]  /*f880*/  MUFU.EX2 R142, R142 ;  /* 0x0000008e008e7308 */ /* 0x000e6c0000000800 */
[C---:B------:R-:W-:Y:S02]  /*f890*/  HMMA.16816.F32.BF16 R52, R4.reuse, R32, R52 ;  /* 0x000000200434723c */ /* 0x040fe40000041834 */
[----:B------:R-:W-:Y:S06]  /*f8a0*/  MUFU.EX2 R141, R141 ;  /* 0x0000008d008d7308 */ /* 0x000fec0000000800 */
[C---:B------:R-:W-:Y:S01]  /*f8b0*/  HMMA.16816.F32.BF16 R56, R4.reuse, R34, R56 ;  /* 0x000000220438723c */ /* 0x040fe20000041838 */
[----:B------:R-:W-:Y:S01]  /*f8c0*/  LDSM.16.MT88.4 R32, [R205+0x4100] ;  /* 0x00410000cd20783b */ /* 0x000fe20000004200 */
[----:B------:R-:W-:Y:S06]  /*f8d0*/  MUFU.EX2 R140, R140 ;  /* 0x0000008c008c7308 */ /* 0x000fec0000000800 */
[C---:B----4-:R-:W-:Y:S02]  /*f8e0*/  HMMA.16816.F32.BF16 R60, R4.reuse, R12, R60 ;  /* 0x0000000c043c723c */ /* 0x050fe4000004183c */
[----:B------:R-:W-:Y:S06]  /*f8f0*/  MUFU.EX2 R245, R245 ;  /* 0x000000f500f57308 */ /* 0x000fec0000000800 */
[----:B------:R-:W-:Y:S01]  /*f900*/  HMMA.16816.F32.BF16 R64, R4, R14, R64 ;  /* 0x0000000e0440723c */ /* 0x000fe20000041840 */
[----:B------:R-:W4:Y:S01]  /*f910*/  LDSM.16.MT88.4 R12, [R208+0x4100] ;  /* 0x00410000d00c783b */ /* 0x000f220000004200 */
[----:B------:R-:W1:Y:S05]  /*f920*/  MUFU.EX2 R138, R138 ;  /* 0x0000008a008a7308 */ /* 0x000e6a0000000800 */
[C---:B------:R-:W-:Y:S01]  /*f930*/  F2FP.BF16.PACK_AB R4, R119.reuse, R118 ;  /* 0x000000767704723e */ /* 0x040fe200000010ff */
[----:B------:R-:W-:Y:S01]  /*f940*/  FADD.FTZ R119, R119, R3 ;  /* 0x0000000377777221 */ /* 0x000fe20000010000 */
[----:B------:R-:W-:Y:S01]  /*f950*/  F2FP.BF16.PACK_AB R6, R128, R129 ;  /* 0x000000818006723e */ /* 0x000fe200000010ff */
[----:B------:R-:W2:Y:S01]  /*f960*/  MUFU.EX2 R136, R136 ;  /* 0x0000008800887308 */ /* 0x000ea20000000800 */
[C---:B------:R-:W-:Y:S01]  /*f970*/  F2FP.BF16.PACK_AB R5, R134.reuse, R130 ;  /* 0x000000828605723e */ /* 0x040fe200000010ff */
[----:B------:R-:W-:Y:S01]  /*f980*/  FADD.FTZ R134, R134, R19 ;  /* 0x0000001386867221 */ /* 0x000fe20000010000 */
[----:B------:R-:W-:Y:S01]  /*f990*/  F2FP.BF16.PACK_AB R7, R137, R135 ;  /* 0x000000878907723e */ /* 0x000fe200000010ff */
[----:B------:R-:W-:Y:S01]  /*f9a0*/  FADD.FTZ R119, R129, R119 ;  /* 0x0000007781777221 */ /* 0x000fe20000010000 */
[----:B------:R-:W-:Y:S01]  /*f9b0*/  IADD3 R3, R116, c[0x0][0x328], RZ ;  /* 0x0000ca0074037a10 */ /* 0x000fe20007ffe0ff */
[----:B------:R-:W-:-:S02]  /*f9c0*/  FADD.FTZ R134, R135, R134 ;  /* 0x0000008687867221 */ /* 0x000fc40000010000 */
[----:B------:R-:W-:Y:S01]  /*f9d0*/  MUFU.EX2 R244, R244 ;  /* 0x000000f400f47308 */ /* 0x000fe20000000800 */
[----:B------:R-:W-:Y:S01]  /*f9e0*/  FADD.FTZ R128, R128, R119 ;  /* 0x0000007780807221 */ /* 0x000fe20000010000 */
[----:B-----5:R-:W-:Y:S01]  /*f9f0*/  HMMA.16816.F32.BF16 R84, R4, R8, R84 ;  /* 0x000000080454723c */ /* 0x020fe20000041854 */
[----:B------:R-:W-:Y:S02]  /*fa00*/  FADD.FTZ R137, R137, R134 ;  /* 0x0000008689897221 */ /* 0x000fe40000010000 */
[----:B------:R-:W-:Y:S02]  /*fa10*/  FADD.FTZ R128, R144, R128 ;  /* 0x0000008090807221 */ /* 0x000fe40000010000 */
[----:B-1----:R-:W-:-:S03]  /*fa20*/  FADD.FTZ R137, R155, R137 ;  /* 0x000000899b897221 */ /* 0x002fc60000010000 */
[C---:B------:R-:W-:Y:S01]  /*fa30*/  HMMA.16816.F32.BF16 R88, R4.reuse, R10, R88 ;  /* 0x0000000a0458723c */ /* 0x040fe20000041858 */
[----:B------:R-:W1:Y:S07]  /*fa40*/  LDSM.16.MT88.4 R8, [R204+0x4100] ;  /* 0x00410000cc08783b */ /* 0x000e6e0000004200 */
[C---:B------:R-:W-:Y:S08]  /*fa50*/  HMMA.16816.F32.BF16 R112, R4.reuse, R28, R112 ;  /* 0x0000001c0470723c */ /* 0x040ff00000041870 */
[C---:B----4-:R-:W-:Y:S08]  /*fa60*/  HMMA.16816.F32.BF16 R92, R4.reuse, R12, R92 ;  /* 0x0000000c045c723c */ /* 0x050ff0000004185c */
[C---:B------:R-:W-:Y:S01]  /*fa70*/  HMMA.16816.F32.BF16 R96, R4.reuse, R14, R96 ;  /* 0x0000000e0460723c */ /* 0x040fe20000041860 */
[----:B------:R-:W4:Y:S07]  /*fa80*/  LDSM.16.MT88.4 R12, [R204+0x1900] ;  /* 0x00190000cc0c783b */ /* 0x000f2e0000004200 */
[C---:B------:R-:W-:Y:S01]  /*fa90*/  HMMA.16816.F32.BF16 R108, R4.reuse, R30, R108 ;  /* 0x0000001e046c723c */ /* 0x040fe2000004186c */
[----:B------:R-:W-:Y:S07]  /*faa0*/  LDSM.16.MT88.4 R28, [R208+0x1900] ;  /* 0x00190000d01c783b */ /* 0x000fee0000004200 */
[C---:B------:R-:W-:Y:S08]  /*fab0*/  HMMA.16816.F32.BF16 R68, R4.reuse, R24, R68 ;  /* 0x000000180444723c */ /* 0x040ff00000041844 */
[C---:B-1----:R-:W-:Y:S08]  /*fac0*/  HMMA.16816.F32.BF16 R60, R4.reuse, R8, R60 ;  /* 0x00000008043c723c */ /* 0x042ff0000004183c */
[C---:B------:R-:W-:Y:S01]  /*fad0*/  HMMA.16816.F32.BF16 R64, R4.reuse, R10, R64 ;  /* 0x0000000a0440723c */ /* 0x040fe20000041840 */
[----:B------:R-:W1:Y:S07]  /*fae0*/  LDSM.16.MT88.4 R8, [R208+0x4900] ;  /* 0x00490000d008783b */ /* 0x000e6e0000004200 */
[C---:B------:R-:W-:Y:S01]  /*faf0*/  HMMA.16816.F32.BF16 R72, R4.reuse, R26, R72 ;  /* 0x0000001a0448723c */ /* 0x040fe20000041848 */
[----:B------:R-:W5:Y:S07]  /*fb00*/  LDSM.16.MT88.4 R24, [R206+0x1900] ;  /* 0x00190000ce18783b */ /* 0x000f6e0000004200 */
[C---:B------:R-:W-:Y:S08]  /*fb10*/  HMMA.16816.F32.BF16 R76, R4.reuse, R20, R76 ;  /* 0x00000014044c723c */ /* 0x040ff0000004184c */
[C---:B------:R-:W-:Y:S01]  /*fb20*/  HMMA.16816.F32.BF16 R80, R4.reuse, R22, R80 ;  /* 0x000000160450723c */ /* 0x040fe20000041850 */
[----:B------:R-:W1:Y:S07]  /*fb30*/  LDSM.16.MT88.4 R20, [R205+0x1900] ;  /* 0x00190000cd14783b */ /* 0x000e6e0000004200 */
[C---:B------:R-:W-:Y:S08]  /*fb40*/  HMMA.16816.F32.BF16 R104, R4.reuse, R36, R104 ;  /* 0x000000240468723c */ /* 0x040ff00000041868 */
[C---:B------:R-:W-:Y:S01]  /*fb50*/  HMMA.16816.F32.BF16 R100, R4.reuse, R38, R100 ;  /* 0x000000260464723c */ /* 0x040fe20000041864 */
[----:B------:R-:W1:Y:S07]  /*fb60*/  LDSM.16.MT88.4 R36, [R206+0x4900] ;  /* 0x00490000ce24783b */ /* 0x000e6e0000004200 */
[C---:B------:R-:W-:Y:S08]  /*fb70*/  HMMA.16816.F32.BF16 R52, R4.reuse, R32, R52 ;  /* 0x000000200434723c */ /* 0x040ff00000041834 */
[----:B------:R-:W-:Y:S01]  /*fb80*/  HMMA.16816.F32.BF16 R56, R4, R34, R56 ;  /* 0x000000220438723c */ /* 0x000fe20000041838 */
[----:B------:R-:W5:Y:S06]  /*fb90*/  LDSM.16.MT88.4 R32, [R205+0x4900] ;  /* 0x00490000cd20783b */ /* 0x000f6c0000004200 */
[C---:B------:R-:W-:Y:S01]  /*fba0*/  F2FP.BF16.PACK_AB R4, R145.reuse, R144 ;  /* 0x000000909104723e */ /* 0x040fe200000010ff */
[----:B------:R-:W-:Y:S01]  /*fbb0*/  FADD.FTZ R145, R145, R128 ;  /* 0x0000008091917221 */ /* 0x000fe20000010000 */
[----:B------:R-:W-:-:S02]  /*fbc0*/  F2FP.BF16.PACK_AB R6, R146, R147 ;  /* 0x000000939206723e */ /* 0x000fc400000010ff */
[C---:B---3--:R-:W-:Y:S01]  /*fbd0*/  F2FP.BF16.PACK_AB R5, R162.reuse, R155 ;  /* 0x0000009ba205723e */ /* 0x048fe200000010ff */
[----:B------:R-:W-:Y:S01]  /*fbe0*/  FADD.FTZ R162, R162, R137 ;  /* 0x00000089a2a27221 */ /* 0x000fe20000010000 */
[----:B--2---:R-:W-:Y:S01]  /*fbf0*/  F2FP.BF16.PACK_AB R7, R167, R163 ;  /* 0x000000a3a707723e */ /* 0x004fe200000010ff */
        /* <DEDUP_REMOVED lines=9> */
[C---:B-1----:R-:W-:Y:S08]  /*fc90*/  HMMA.16816.F32.BF16 R92, R4.reuse, R8, R92 ;  /* 0x00000008045c723c */ /* 0x042ff0000004185c */
[C---:B------:R-:W-:Y:S01]  /*fca0*/  HMMA.16816.F32.BF16 R96, R4.reuse, R10, R96 ;  /* 0x0000000a0460723c */ /* 0x040fe20000041860 */
[----:B------:R-:W1:Y:S07]  /*fcb0*/  LDSM.16.MT88.4 R8, [R204+0x2100] ;  /* 0x00210000cc08783b */ /* 0x000e6e0000004200 */
[C---:B------:R-:W-:Y:S08]  /*fcc0*/  HMMA.16816.F32.BF16 R112, R4.reuse, R28, R112 ;  /* 0x0000001c0470723c */ /* 0x040ff00000041870 */
[C---:B------:R-:W-:Y:S01]  /*fcd0*/  HMMA.16816.F32.BF16 R108, R4.reuse, R30, R108 ;  /* 0x0000001e046c723c */ /* 0x040fe2000004186c */
[----:B------:R-:W-:Y:S07]  /*fce0*/  LDSM.16.MT88.4 R28, [R208+0x2100] ;  /* 0x00210000d01c783b */ /* 0x000fee0000004200 */
[C---:B-----5:R-:W-:Y:S08]  /*fcf0*/  HMMA.16816.F32.BF16 R68, R4.reuse, R24, R68 ;  /* 0x000000180444723c */ /* 0x060ff00000041844 */
[C---:B------:R-:W-:Y:S01]  /*fd00*/  HMMA.16816.F32.BF16 R72, R4.reuse, R26, R72 ;  /* 0x0000001a0448723c */ /* 0x040fe20000041848 */
[----:B------:R-:W-:Y:S07]  /*fd10*/  LDSM.16.MT88.4 R24, [R206+0x2100] ;  /* 0x00210000ce18783b */ /* 0x000fee0000004200 */
[C---:B------:R-:W-:Y:S08]  /*fd20*/  HMMA.16816.F32.BF16 R76, R4.reuse, R20, R76 ;  /* 0x00000014044c723c */ /* 0x040ff0000004184c */
[C---:B------:R-:W-:Y:S01]  /*fd30*/  HMMA.16816.F32.BF16 R80, R4.reuse, R22, R80 ;  /* 0x000000160450723c */ /* 0x040fe20000041850 */
[----:B------:R-:W3:Y:S07]  /*fd40*/  LDSM.16.MT88.4 R20, [R205+0x2100] ;  /* 0x00210000cd14783b */ /* 0x000eee0000004200 */
[C---:B------:R-:W-:Y:S08]  /*fd50*/  HMMA.16816.F32.BF16 R104, R4.reuse, R36, R104 ;  /* 0x000000240468723c */ /* 0x040ff00000041868 */
[C---:B------:R-:W-:Y:S01]  /*fd60*/  HMMA.16816.F32.BF16 R100, R4.reuse, R38, R100 ;  /* 0x000000260464723c */ /* 0x040fe20000041864 */
[----:B------:R-:W-:Y:S07]  /*fd70*/  LDSM.16.MT88.4 R36, [R206+0x5100] ;  /* 0x00510000ce24783b */ /* 0x000fee0000004200 */
[C---:B------:R-:W-:Y:S08]  /*fd80*/  HMMA.16816.F32.BF16 R52, R4.reuse, R32, R52 ;  /* 0x000000200434723c */ /* 0x040ff00000041834 */
[C---:B------:R-:W-:Y:S01]  /*fd90*/  HMMA.16816.F32.BF16 R56, R4.reuse, R34, R56 ;  /* 0x000000220438723c */ /* 0x040fe20000041838 */
[----:B------:R-:W-:Y:S07]  /*fda0*/  LDSM.16.MT88.4 R32, [R205+0x5100] ;  /* 0x00510000cd20783b */ /* 0x000fee0000004200 */
[C---:B--2---:R-:W-:Y:S08]  /*fdb0*/  HMMA.16816.F32.BF16 R60, R4.reuse, R12, R60 ;  /* 0x0000000c043c723c */ /* 0x044ff0000004183c */
[----:B------:R-:W-:Y:S01]  /*fdc0*/  HMMA.16816.F32.BF16 R64, R4, R14, R64 ;  /* 0x0000000e0440723c */ /* 0x000fe20000041840 */
[----:B------:R-:W2:Y:S06]  /*fdd0*/  LDSM.16.MT88.4 R12, [R208+0x5100] ;  /* 0x00510000d00c783b */ /* 0x000eac0000004200 */
[C---:B------:R-:W-:Y:S01]  /*fde0*/  F2FP.BF16.PACK_AB R4, R160.reuse, R165 ;  /* 0x000000a5a004723e */ /* 0x040fe200000010ff */
[----:B------:R-:W-:Y:S01]  /*fdf0*/  FADD.FTZ R160, R160, R146 ;  /* 0x00000092a0a07221 */ /* 0x000fe20000010000 */
[----:B------:R-:W-:-:S02]  /*fe00*/  F2FP.BF16.PACK_AB R6, R153, R161 ;  /* 0x000000a19906723e */ /* 0x000fc400000010ff */
[C---:B------:R-:W-:Y:S01]  /*fe10*/  F2FP.BF16.PACK_AB R5, R166.reuse, R164 ;  /* 0x000000a4a605723e */ /* 0x040fe200000010ff */
[----:B------:R-:W-:Y:S01]  /*fe20*/  FADD.FTZ R166, R166, R167 ;  /* 0x000000a7a6a67221 */ /* 0x000fe20000010000 */
[----:B------:R-:W-:Y:S01]  /*fe30*/  F2FP.BF16.PACK_AB R7, R152, R154 ;  /* 0x0000009a9807723e */ /* 0x000fe200000010ff */
[----:B------:R-:W-:Y:S02]  /*fe40*/  FADD.FTZ R160, R161, R160 ;  /* 0x000000a0a1a07221 */ /* 0x000fe40000010000 */
[----:B------:R-:W-:Y:S02]  /*fe50*/  FADD.FTZ R166, R154, R166 ;  /* 0x000000a69aa67221 */ /* 0x000fe40000010000 */
[----:B------:R-:W-:Y:S02]  /*fe60*/  FADD.FTZ R153, R153, R160 ;  /* 0x000000a099997221 */ /* 0x000fe40000010000 */
[----:B-1----:R-:W-:Y:S01]  /*fe70*/  HMMA.16816.F32.BF16 R84, R4, R8, R84 ;  /* 0x000000080454723c */ /* 0x002fe20000041854 */
[----:B------:R-:W-:-:S02]  /*fe80*/  FADD.FTZ R152, R152, R166 ;  /* 0x000000a698987221 */ /* 0x000fc40000010000 */
[----:B------:R-:W-:Y:S02]  /*fe90*/  FADD.FTZ R153, R142, R153 ;  /* 0x000000998e997221 */ /* 0x000fe40000010000 */
[----:B------:R-:W-:Y:S02]  /*fea0*/  FADD.FTZ R152, R138, R152 ;  /* 0x000000988a987221 */ /* 0x000fe40000010000 */
[----:B------:R-:W-:Y:S01]  /*feb0*/  FADD.FTZ R153, R141, R153 ;  /* 0x000000998d997221 */ /* 0x000fe20000010000 */
[----:B------:R-:W-:Y:S01]  /*fec0*/  HMMA.16816.F32.BF16 R88, R4, R10, R88 ;  /* 0x0000000a0458723c */ /* 0x000fe20000041858 */
[----:B------:R-:W1:Y:S01]  /*fed0*/  LDSM.16.MT88.4 R8, [R204+0x5100] ;  /* 0x00510000cc08783b */ /* 0x000e620000004200 */
[----:B------:R-:W-:Y:S02]  /*fee0*/  FADD.FTZ R152, R136, R152 ;  /* 0x0000009888987221 */ /* 0x000fe40000010000 */
[----:B------:R-:W-:-:S04]  /*fef0*/  FADD.FTZ R153, R140, R153 ;  /* 0x000000998c997221 */ /* 0x000fc80000010000 */
[C---:B---3--:R-:W-:Y:S08]  /*ff00*/  HMMA.16816.F32.BF16 R76, R4.reuse, R20, R76 ;  /* 0x00000014044c723c */ /* 0x048ff0000004184c */
[C---:B------:R-:W-:Y:S01]  /*ff10*/  HMMA.16816.F32.BF16 R80, R4.reuse, R22, R80 ;  /* 0x000000160450723c */ /* 0x040fe20000041850 */
[----:B------:R-:W3:Y:S07]  /*ff20*/  LDSM.16.MT88.4 R20, [R205+0x2900] ;  /* 0x00290000cd14783b */ /* 0x000eee0000004200 */
[C---:B--2---:R-:W-:Y:S08]  /*ff30*/  HMMA.16816.F32.BF16 R92, R4.reuse, R12, R92 ;  /* 0x0000000c045c723c */ /* 0x044ff0000004185c */
[C---:B------:R-:W-:Y:S01]  /*ff40*/  HMMA.16816.F32.BF16 R96, R4.reuse, R14, R96 ;  /* 0x0000000e0460723c */ /* 0x040fe20000041860 */
[----:B------:R-:W2:Y:S07]  /*ff50*/  LDSM.16.MT88.4 R12, [R204+0x2900] ;  /* 0x00290000cc0c783b */ /* 0x000eae0000004200 */
[C---:B------:R-:W-:Y:S07]  /*ff60*/  HMMA.16816.F32.BF16 R104, R4.reuse, R36, R104 ;  /* 0x000000240468723c */ /* 0x040fee0000041868 */
[----:B------:R-:W-:Y:S01]  /*ff70*/  FFMA.FTZ R36, R132, c[0x0][0x2d0], -R133 ;  /* 0x0000b40084247a23 */ /* 0x000fe20000010885 */
[C---:B-1----:R-:W-:Y:S05]  /*ff80*/  HMMA.16816.F32.BF16 R60, R4.reuse, R8, R60 ;  /* 0x00000008043c723c */ /* 0x042fea000004183c */
[----:B------:R-:W1:Y:S03]  /*ff90*/  MUFU.EX2 R36, R36 ;  /* 0x0000002400247308 */ /* 0x000e660000000800 */
[C---:B------:R-:W-:Y:S01]  /*ffa0*/  HMMA.16816.F32.BF16 R64, R4.reuse, R10, R64 ;  /* 0x0000000a0440723c */ /* 0x040fe20000041840 */
[----:B------:R-:W4:Y:S07]  /*ffb0*/  LDSM.16.MT88.4 R8, [R208+0x5900] ;  /* 0x00590000d008783b */ /* 0x000f2e0000004200 */
[----:B------:R-:W-:Y:S01]  /*ffc0*/  HMMA.16816.F32.BF16 R112, R4, R28, R112 ;  /* 0x0000001c0470723c */ /* 0x000fe20000041870 */
[----:B-1----:R-:W-:-:S07]  /*ffd0*/  FADD.FTZ R152, R36, R152 ;  /* 0x0000009824987221 */ /* 0x002fce0000010000 */
[C---:B------:R-:W-:Y:S01]  /*ffe0*/  HMMA.16816.F32.BF16 R108, R4.reuse, R30, R108 ;  /* 0x0000001e046c723c */ /* 0x040fe2000004186c */
[----:B------:R-:W1:Y:S07]  /*fff0*/  LDSM.16.MT88.4 R28, [R208+0x2900] ;  /* 0x00290000d01c783b */ /* 0x000e6e0000004200 */
[C---:B------:R-:W-:Y:S08]  /*10000*/  HMMA.16816.F32.BF16 R68, R4.reuse, R24, R68 ;  /* 0x000000180444723c */ /* 0x040ff00000041844 */
[C---:B------:R-:W-:Y:S01]  /*10010*/  HMMA.16816.F32.BF16 R72, R4.reuse, R26, R72 ;  /* 0x0000001a0448723c */ /* 0x040fe20000041848 */
[----:B------:R-:W5:Y:S07]  /*10020*/  LDSM.16.MT88.4 R24, [R206+0x2900] ;  /* 0x00290000ce18783b */ /* 0x000f6e0000004200 */
[C---:B------:R-:W-:Y:S08]  /*10030*/  HMMA.16816.F32.BF16 R100, R4.reuse, R38, R100 ;  /* 0x000000260464723c */ /* 0x040ff00000041864 */
[C---:B------:R-:W-:Y:S08]  /*10040*/  HMMA.16816.F32.BF16 R52, R4.reuse, R32, R52 ;  /* 0x000000200434723c */ /* 0x040ff00000041834 */
[----:B------:R-:W-:Y:S07]  /*10050*/  HMMA.16816.F32.BF16 R56, R4, R34, R56 ;  /* 0x000000220438723c */ /* 0x000fee0000041838 */
[----:B------:R-:W-:-:S02]  /*10060*/  F2FP.BF16.PACK_AB R4, R141, R142 ;  /* 0x0000008e8d04723e */ /* 0x000fc400000010ff */
[C---:B------:R-:W-:Y:S01]  /*10070*/  F2FP.BF16.PACK_AB R6, R245.reuse, R140 ;  /* 0x0000008cf506723e */ /* 0x040fe200000010ff */
[----:B------:R-:W-:Y:S01]  /*10080*/  FADD.FTZ R245, R245, R153 ;  /* 0x00000099f5f57221 */ /* 0x000fe20000010000 */
[----:B------:R-:W-:Y:S02]  /*10090*/  F2FP.BF16.PACK_AB R5, R136, R138 ;  /* 0x0000008a8805723e */ /* 0x000fe400000010ff */
[C---:B------:R-:W-:Y:S01]  /*100a0*/  F2FP.BF16.PACK_AB R7, R244.reuse, R36 ;  /* 0x00000024f407723e */ /* 0x040fe200000010ff */
[----:B------:R-:W-:-:S06]  /*100b0*/  FADD.FTZ R244, R244, R152 ;  /* 0x00000098f4f47221 */ /* 0x000fcc0000010000 */
[C---:B---3--:R-:W-:Y:S08]  /*100c0*/  HMMA.16816.F32.BF16 R76, R4.reuse, R20, R76 ;  /* 0x00000014044c723c */ /* 0x048ff0000004184c */
[C---:B------:R-:W-:Y:S01]  /*100d0*/  HMMA.16816.F32.BF16 R80, R4.reuse, R22, R80 ;  /* 0x000000160450723c */ /* 0x040fe20000041850 */
[----:B------:R-:W3:Y:S07]  /*100e0*/  LDSM.16.MT88.4 R20, [R206+0x5900] ;  /* 0x00590000ce14783b */ /* 0x000eee0000004200 */
[C---:B--2---:R-:W-:Y:S08]  /*100f0*/  HMMA.16816.F32.BF16 R84, R4.reuse, R12, R84 ;  /* 0x0000000c0454723c */ /* 0x044ff00000041854 */
[C---:B------:R-:W-:Y:S01]  /*10100*/  HMMA.16816.F32.BF16 R88, R4.reuse, R14, R88 ;  /* 0x0000000e0458723c */ /* 0x040fe20000041858 */
[----:B------:R-:W2:Y:S07]  /*10110*/  LDSM.16.MT88.4 R12, [R205+0x5900] ;  /* 0x00590000cd0c783b */ /* 0x000eae0000004200 */
[C---:B----4-:R-:W-:Y:S08]  /*10120*/  HMMA.16816.F32.BF16 R92, R4.reuse, R8, R92 ;  /* 0x00000008045c723c */ /* 0x050ff0000004185c */
[C---:B------:R-:W-:Y:S01]  /*10130*/  HMMA.16816.F32.BF16 R96, R4.reuse, R10, R96 ;  /* 0x0000000a0460723c */ /* 0x040fe20000041860 */
[----:B------:R-:W4:Y:S07]  /*10140*/  LDSM.16.MT88.4 R8, [R204+0x5900] ;  /* 0x00590000cc08783b */ /* 0x000f2e0000004200 */
[C---:B-1----:R-:W-:Y:S08]  /*10150*/  HMMA.16816.F32.BF16 R112, R4.reuse, R28, R112 ;  /* 0x0000001c0470723c */ /* 0x042ff00000041870 */
[C---:B------:R-:W-:Y:S08]  /*10160*/  HMMA.16816.F32.BF16 R108, R4.reuse, R30, R108 ;  /* 0x0000001e046c723c */ /* 0x040ff0000004186c */
[C---:B-----5:R-:W-:Y:S08]  /*10170*/  HMMA.16816.F32.BF16 R68, R4.reuse, R24, R68 ;  /* 0x000000180444723c */ /* 0x060ff00000041844 */
[C---:B------:R-:W-:Y:S08]  /*10180*/  HMMA.16816.F32.BF16 R72, R4.reuse, R26, R72 ;  /* 0x0000001a0448723c */ /* 0x040ff00000041848 */
[C---:B---3--:R-:W-:Y:S08]  /*10190*/  HMMA.16816.F32.BF16 R104, R4.reuse, R20, R104 ;  /* 0x000000140468723c */ /* 0x048ff00000041868 */
[C---:B------:R-:W-:Y:S08]  /*101a0*/  HMMA.16816.F32.BF16 R100, R4.reuse, R22, R100 ;  /* 0x000000160464723c */ /* 0x040ff00000041864 */
[C---:B--2---:R-:W-:Y:S08]  /*101b0*/  HMMA.16816.F32.BF16 R52, R4.reuse, R12, R52 ;  /* 0x0000000c0434723c */ /* 0x044ff00000041834 */
[C---:B------:R-:W-:Y:S08]  /*101c0*/  HMMA.16816.F32.BF16 R56, R4.reuse, R14, R56 ;  /* 0x0000000e0438723c */ /* 0x040ff00000041838 */
[C---:B----4-:R-:W-:Y:S08]  /*101d0*/  HMMA.16816.F32.BF16 R60, R4.reuse, R8, R60 ;  /* 0x00000008043c723c */ /* 0x050ff0000004183c */
        /* <DEDUP_REMOVED lines=12> */
.L_x_408:
[----:B------:R-:W-:-:S04]  /*102a0*/  MOV R4, 0x1 ;  /* 0x0000000100047802 */ /* 0x000fc80000000f00 */
[----:B------:R-:W-:-:S13]  /*102b0*/  ISETP.NE.AND P0, PT, R4, c[0x0][0x32c], PT ;  /* 0x0000cb0004007a0c */ /* 0x000fda0003f05270 */
[----:B------:R-:W-:-:S05]  /*102c0*/  @P0 IMAD.HI.U32 R4, R2, c[0x0][0x330], RZ ;  /* 0x0000cc0002040a27 */ /* 0x000fca00078e00ff */
[----:B------:R-:W-:Y:S02]  /*102d0*/  @P0 SHF.R.U32.HI R2, RZ, c[0x0][0x334], R4 ;  /* 0x0000cd00ff020a19 */ /* 0x000fe40000011604 */
.L_x_409:
[----:B------:R-:W-:-:S05]  /*102e0*/  MOV R4, c[0x0][0x32c] ;  /* 0x0000cb0000047a02 */ /* 0x000fca0000000f00 */
[----:B------:R-:W-:-:S05]  /*102f0*/  IMAD R4, R2, R4, c[0x0][0x32c] ;  /* 0x0000cb0002047624 */ /* 0x000fca00078e0204 */
[----:B------:R-:W-:-:S05]  /*10300*/  IMNMX R3, R3, R4, PT ;  /* 0x0000000403037217 */ /* 0x000fca0003800200 */
.L_x_407:
[----:B------:R-:W-:-:S05]  /*10310*/  IMAD.HI R3, R3, 0x2aaaaaab, RZ ;  /* 0x2aaaaaab03037827 */ /* 0x000fca00078e02ff */
[----:B------:R-:W-:-:S04]  /*10320*/  SHF.R.U32.HI R2, RZ, 0x1f, R3 ;  /* 0x0000001fff027819 */ /* 0x000fc80000011603 */
[----:B------:R-:W-:-:S04]  /*10330*/  LEA.HI.SX32 R2, R3, R2, 0x1c ;  /* 0x0000000203027211 */ /* 0x000fc800078fe2ff */
[----:B------:R-:W-:-:S04]  /*10340*/  IMNMX R249, R226, R2, !PT ;  /* 0x00000002e2f97217 */ /* 0x000fc80007800200 */
[----:B------:R-:W-:-:S13]  /*10350*/  ISETP.GE.AND P0, PT, R248, R249, PT ;  /* 0x000000f9f800720c */ /* 0x000fda0003f06270 */
[----:B------:R-:W-:Y:S05]  /*10360*/  @!P0 BRA `(.L_x_410) ;  /* 0x00003fe000008947 */ /* 0x000fea0003800000 */
[----:B------:R-:W-:Y:S01]  /*10370*/  MOV R2, R16 ;  /* 0x0000001000027202 */ /* 0x000fe20000000f00 */
[----:B------:R-:W-:Y:S01]  /*10380*/  ULDC UR4, c[0x0][0x324] ;  /* 0x0000c90000047ab9 */ /* 0x000fe20000000800 */
[----:B------:R-:W-:Y:S01]  /*10390*/  MOV R3, R0 ;  /* 0x0000000000037202 */ /* 0x000fe20000000f00 */
[----:B------:R-:W-:Y:S01]  /*103a0*/  ULOP3.LUT UR4, URZ, UR4, URZ, 0x33, !UPT ;  /* 0x000000043f047292 */ /* 0x000fe2000f8e333f */
[----:B------:R-:W-:Y:S02]  /*103b0*/  MOV R250, R248 ;  /* 0x000000f800fa7202 */ /* 0x000fe40000000f00 */
.L_x_421:
[----:B------:R-:W-:Y:S04]  /*103c0*/  DEPBAR.LE SB0, 0x0 ;  /* 0x000080000000791a */ /* 0x000fe80000000000 */
[----:B------:R-:W-:Y:S01]  /*103d0*/  BAR.SYNC.DEFER_BLOCKING 0x0 ;  /* 0x0000000000007b1d */ /* 0x000fe20000010000 */
[----:B------:R-:W-:Y:S02]  /*103e0*/  ISETP.GT.AND P0, PT, R226, R250, PT ;  /* 0x000000fae200720c */ /* 0x000fe40003f04270 */
[----:B------:R-:W-:Y:S02]  /*103f0*/  ISETP.GE.AND P2, PT, R224, c[0x0][0x1d4], PT ;  /* 0x00007500e0007a0c */ /* 0x000fe40003f46270 */
[----:B------:R-:W-:Y:S01]  /*10400*/  ISETP.GE.AND P3, PT, R223, c[0x0][0x1d4], PT ;  /* 0x00007500df007a0c */ /* 0x000fe20003f66270 */
        /* <DEDUP_REMOVED lines=22> */
[----:B------:R-:W-:Y:S02]  /*10570*/  IMAD.IADD R5, R5, 0x1, R0 ;  /* 0x0000000105057824 */ /* 0x000fe400078e0200 */
[----:B------:R-:W-:Y:S02]  /*10580*/  IMAD.SHL.U32 R6, R229, 0x2, RZ ;  /* 0x00000002e5067824 */ /* 0x000fe400078e00ff */
[----:B------:R-:W-:Y:S05]  /*10590*/  IMAD.WIDE.U32 R4, R227, c[0x0][0x218], R4 ;  /* 0x00008600e3047a25 */ /* 0x000fea00078e0004 */
[----:B------:R-:W-:Y:S01]  /*105a0*/  IADD3 R0, P0, R232, R4, RZ ;  /* 0x00000004e8007210 */ /* 0x000fe20007f1e0ff */
[----:B------:R-:W-:Y:S03]  /*105b0*/  IMAD.SHL.U32 R4, R224, 0x2, RZ ;  /* 0x00000002e0047824 */ /* 0x000fe600078e00ff */
[----:B------:R-:W-:Y:S02]  /*105c0*/  IADD3.X R14, R219, R5, R14, P0, !PT ;  /* 0x00000005db0e7210 */ /* 0x000fe400007fe40e */
[----:B------:R-:W-:Y:S02]  /*105d0*/  LEA R13, P0, R0, c[0x0][0x1f8], 0x1 ;  /* 0x00007e00000d7a11 */ /* 0x000fe400078008ff */
[----:B------:R-:W-:Y:S02]  /*105e0*/  SHF.L.U64.HI R5, R224, 0x1, R247 ;  /* 0x00000001e0057819 */ /* 0x000fe400000102f7 */
[----:B------:R-:W-:Y:S01]  /*105f0*/  LEA.HI.X R14, R0, c[0x0][0x1fc], R14, 0x1, P0 ;  /* 0x00007f00000e7a11 */ /* 0x000fe200000f0c0e */
[----:B------:R-:W2:Y:S01]  /*10600*/  SHFL.IDX PT, R7, R13, 0x2, 0x181f ;  /* 0x00581f000d077f89 */ /* 0x000ea200000e0000 */
[----:B------:R-:W-:Y:S03]  /*10610*/  SHF.L.U64.HI R0, R229, 0x1, R231 ;  /* 0x00000001e5007819 */ /* 0x000fe600000102e7 */
[----:B------:R-:W3:Y:S04]  /*10620*/  SHFL.IDX PT, R12, R14, 0x2, 0x181f ;  /* 0x00581f000e0c7f89 */ /* 0x000ee800000e0000 */
[----:B------:R-:W5:Y:S04]  /*10630*/  SHFL.IDX PT, R15, R13, RZ, 0x181f ;  /* 0x00181fff0d0f7589 */ /* 0x000f6800000e0000 */
[----:B------:R-:W4:Y:S04]  /*10640*/  SHFL.IDX PT, R20, R14, RZ, 0x181f ;  /* 0x00181fff0e147589 */ /* 0x000f2800000e0000 */
[----:B------:R-:W1:Y:S04]  /*10650*/  SHFL.IDX PT, R13, R13, 0x1, 0x181f ;  /* 0x00381f000d0d7f89 */ /* 0x000e6800000e0000 */
[----:B------:R-:W1:Y:S01]  /*10660*/  SHFL.IDX PT, R14, R14, 0x1, 0x181f ;  /* 0x00381f000e0e7f89 */ /* 0x000e6200000e0000 */
[----:B--2---:R-:W-:Y:S04]  /*10670*/  IADD3 R22, P1, P0, R22, R7, R6 ;  /* 0x0000000716167210 */ /* 0x004fe8000783e006 */
[--C-:B---3--:R-:W-:Y:S02]  /*10680*/  IADD3.X R23, RZ, R12, R0.reuse, P1, P0 ;  /* 0x0000000cff177210 */ /* 0x108fe40000fe0400 */
[C---:B-----5:R-:W-:Y:S05]  /*10690*/  IADD3 R28, P0, R15.reuse, R4, RZ ;  /* 0x000000040f1c7210 */ /* 0x060fea0007f1e0ff */
[C-C-:B----4-:R-:W-:Y:S01]  /*106a0*/  IMAD.X R29, R20.reuse, 0x1, R5.reuse, P0 ;  /* 0x00000001141d7824 */ /* 0x150fe200000e0605 */
[-C--:B------:R-:W-:Y:S04]  /*106b0*/  IADD3 R30, P0, R15, R6.reuse, RZ ;  /* 0x000000060f1e7210 */ /* 0x080fe80007f1e0ff */
[----:B------:R2:W-:Y:S01]  /*106c0*/  LDGSTS.E.BYPASS.LTC128B.128 [R243], [R28.64], !P2 ;  /* 0x000000001cf37fae */ /* 0x0005e2000d101d52 */
[--C-:B------:R-:W-:Y:S01]  /*106d0*/  IMAD.X R31, R20, 0x1, R0.reuse, P0 ;  /* 0x00000001141f7824 */ /* 0x100fe200000e0600 */
[C---:B-1----:R-:W-:Y:S04]  /*106e0*/  IADD3 R20, P0, R13.reuse, R6, RZ ;  /* 0x000000060d147210 */ /* 0x042fe80007f1e0ff */
[----:B------:R2:W-:Y:S01]  /*106f0*/  LDGSTS.E.BYPASS.LTC128B.128 [R242], [R30.64], !P3 ;  /* 0x000000001ef27fae */ /* 0x0005e2000d901d52 */
[C---:B------:R-:W-:Y:S01]  /*10700*/  IMAD.X R21, R14.reuse, 0x1, R0, P0 ;  /* 0x000000010e157824 */ /* 0x040fe200000e0600 */
[-C--:B------:R-:W-:Y:S05]  /*10710*/  IADD3 R36, P0, R13, R4.reuse, RZ ;  /* 0x000000040d247210 */ /* 0x080fea0007f1e0ff */
[--C-:B------:R-:W-:Y:S01]  /*10720*/  IMAD.X R37, R14, 0x1, R5.reuse, P0 ;  /* 0x000000010e257824 */ /* 0x100fe200000e0605 */
[----:B------:R-:W-:Y:S04]  /*10730*/  IADD3 R4, P0, R7, R4, RZ ;  /* 0x0000000407047210 */ /* 0x000fe80007f1e0ff */
[----:B------:R2:W-:Y:S01]  /*10740*/  LDGSTS.E.BYPASS.LTC128B.128 [R241], [R36.64], !P2 ;  /* 0x0000000024f17fae */ /* 0x0005e2000d101d52 */
[----:B------:R-:W-:Y:S01]  /*10750*/  IMAD.X R5, R12, 0x1, R5, P0 ;  /* 0x000000010c057824 */ /* 0x000fe200000e0605 */
[----:B------:R-:W-:Y:S02]  /*10760*/  ISETP.NE.U32.AND P0, PT, R246, RZ, PT ;  /* 0x000000fff600720c */ /* 0x000fe40003f05070 */
[----:B------:R2:W-:Y:S04]  /*10770*/  LDGSTS.E.BYPASS.LTC128B.128 [R240], [R20.64], !P3 ;  /* 0x0000000014f07fae */ /* 0x0005e8000d901d52 */
[----:B------:R2:W-:Y:S07]  /*10780*/  LDGSTS.E.BYPASS.LTC128B.128 [R243+0x2000], [R4.64], !P2 ;  /* 0x0200000004f37fae */ /* 0x0005ee000d101d52 */
[----:B------:R2:W-:Y:S02]  /*10790*/  LDGSTS.E.BYPASS.LTC128B.128.ZFILL [R243+0x5000], [R22.64], P0 ;  /* 0x0500000016f37fae */ /* 0x0005e40008141d52 */
.L_x_411:
[C---:B--23--:R-:W-:Y:S01]  /*107a0*/  HMMA.16816.F32.BF16 R4, R120.reuse, R8, RZ ;  /* 0x000000087804723c */ /* 0x04cfe200000418ff */
[----:B------:R-:W-:Y:S02]  /*107b0*/  LDSM.16.M88.4 R152, [R207+0xa900] ;  /* 0x00a90000cf98783b */ /* 0x000fe40000000200 */
[----:B------:R-:W-:Y:S05]  /*107c0*/  ISETP.GT.AND P0, PT, R250, R226, PT ;  /* 0x000000e2fa00720c */ /* 0x000fea0003f04270 */
[C---:B------:R-:W-:Y:S01]  /*107d0*/  HMMA.16816.F32.BF16 R8, R120.reuse, R10, RZ ;  /* 0x0000000a7808723c */ /* 0x040fe200000418ff */
[----:B------:R-:W0:Y:S07]  /*107e0*/  LDGDEPBAR ;  /* 0x00000000000079af */ /* 0x000e2e0000000000 */
[C---:B------:R-:W-:Y:S01]  /*107f0*/  HMMA.16816.F32.BF16 R12, R120.reuse, R16, RZ ;  /* 0x00000010780c723c */ /* 0x040fe200000418ff */
[----:B------:R-:W-:Y:S07]  /*10800*/  LDSM.16.M88.4 R160, [R198+0x1000] ;  /* 0x00100000c6a0783b */ /* 0x000fee0000000200 */
        /* <DEDUP_REMOVED lines=28> */
[----:B------:R-:W-:Y:S01]  /*109d0*/  HMMA.16816.F32.BF16 R48, R124, R146, R48 ;  /* 0x000000927c30723c */ /* 0x000fe20000041830 */
[----:B------:R-:W4:Y:S07]  /*109e0*/  LDSM.16.M88.4 R144, [R198] ;  /* 0x00000000c690783b */ /* 0x000f2e0000000200 */
        /* <DEDUP_REMOVED lines=17> */
[----:B------:R-:W2:Y:S07]  /*10b00*/  LDSM.16.M88.4 R152, [R210+0xc900] ;  /* 0x00c90000d298783b */ /* 0x000eae0000000200 */
        /* <DEDUP_REMOVED lines=14> */
[----:B------:R-:W1:Y:S07]  /*10bf0*/  LDSM.16.M88.4 R168, [R195] ;  /* 0x00000000c3a8783b */ /* 0x000e6e0000000200 */
[C---:B--2---:R-:W-:Y:S08]  /*10c00*/  HMMA.16816.F32.BF16 R44, R156.reuse, R128, R44 ;  /* 0x000000809c2c723c */ /* 0x044ff0000004182c */
[----:B------:R-:W-:Y:S01]  /*10c10*/  HMMA.16816.F32.BF16 R48, R156, R130, R48 ;  /* 0x000000829c30723c */ /* 0x000fe20000041830 */
[----:B------:R-:W2:Y:S07]  /*10c20*/  LDSM.16.M88.4 R128, [R194] ;  /* 0x00000000c280783b */ /* 0x000eae0000000200 */
        /* <DEDUP_REMOVED lines=12> */
[C---:B-1----:R-:W-:Y:S08]  /*10cf0*/  HMMA.16816.F32.BF16 R36, R172.reuse, R116, R36 ;  /* 0x00000074ac24723c */ /* 0x042ff00000041824 */
        /* <DEDUP_REMOVED lines=27> */
[C---:B-1----:R-:W-:Y:S01]  /*10eb0*/  HMMA.16816.F32.BF16 R12, R180.reuse, R116, R12 ;  /* 0x00000074b40c723c */ /* 0x042fe2000004180c */
        /* <DEDUP_REMOVED lines=10> */
[C---:B--2---:R-:W-:Y:S08]  /*10f60*/  HMMA.16816.F32.BF16 R4, R184.reuse, R128, R4 ;  /* 0x00000080b804723c */ /* 0x044ff00000041804 */
        /* <DEDUP_REMOVED lines=12> */
[----:B------:R-:W-:Y:S01]  /*11030*/  ISETP.NE.AND P4, PT, R221, 0x1, PT ;  /* 0x00000001dd00780c */ /* 0x000fe20003f85270 */
[----:B------:R-:W-:Y:S01]  /*11040*/  IMAD R228, R250, 0x60, R215 ;  /* 0x00000060fae47824 */ /* 0x000fe200078e02d7 */
[----:B------:R-:W-:Y:S01]  /*11050*/  ISETP.GT.AND P1, PT, R222, 0x5f, PT ;  /* 0x0000005fde00780c */ /* 0x000fe20003f24270 */
[----:B------:R-:W-:Y:S01]  /*11060*/  IMAD.MOV.U32 R227, RZ, RZ, RZ ;  /* 0x000000ffffe37224 */ /* 0x000fe200078e00ff */
[----:B------:R-:W-:Y:S02]  /*11070*/  IADD3 R134, -R246, 0x10, RZ ;  /* 0x00000010f6867810 */ /* 0x000fe40007ffe1ff */
[----:B------:R-:W-:Y:S02]  /*11080*/  IADD3 R228, R228, -0x60, R222 ;  /* 0xffffffa0e4e47810 */ /* 0x000fe40007ffe0de */
[----:B------:R-:W-:Y:S03]  /*11090*/  LOP3.LUT R134, R134, 0xf, RZ, 0xc0, !PT ;  /* 0x0000000f86867812 */ /* 0x000fe600078ec0ff */
[----:B------:R-:W-:Y:S02]  /*110a0*/  IMAD.MOV.U32 R0, RZ, RZ, R228 ;  /* 0x000000ffff007224 */ /* 0x000fe400078e00e4 */
[----:B------:R-:W-:Y:S05]  /*110b0*/  @P4 IMAD.HI.U32 R116, R228, c[0x0][0x2bc], RZ ;  /* 0x0000af00e4744a27 */ /* 0x000fea00078e00ff */
[----:B------:R-:W-:Y:S04]  /*110c0*/  @P4 SHF.R.U32.HI R0, RZ, c[0x0][0x2c0], R116 ;  /* 0x0000b000ff004a19 */ /* 0x000fe80000011674 */
[C---:B------:R-:W-:Y:S04]  /*110d0*/  @!P1 IADD3 R117, P0, R0.reuse, R236, RZ ;  /* 0x000000ec00759210 */ /* 0x040fe80007f1e0ff */
[----:B------:R-:W-:Y:S01]  /*110e0*/  @!P1 LEA.HI.X.SX32 R116, R0, R225, 0x1, P0 ;  /* 0x000000e100749211 */ /* 0x000fe200000f0eff */
[----:B------:R-:W-:Y:S01]  /*110f0*/  IMAD.MOV R0, RZ, RZ, -R0 ;  /* 0x000000ffff007224 */ /* 0x000fe200078e0a00 */
[C---:B------:R-:W-:Y:S03]  /*11100*/  @!P1 LEA R118, P0, R117.reuse, c[0x0][0x2a0], 0x2 ;  /* 0x0000a80075769a11 */ /* 0x040fe600078010ff */
[----:B------:R-:W-:Y:S01]  /*11110*/  IMAD R228, R0, c[0x0][0x2b8], R228 ;  /* 0x0000ae0000e47a24 */ /* 0x000fe200078e02e4 */
[----:B------:R-:W-:Y:S03]  /*11120*/  @!P1 LEA.HI.X R119, R117, c[0x0][0x2a4], R116, 0x2, P0 ;  /* 0x0000a90075779a11 */ /* 0x000fe600000f1474 */
[----:B------:R-:W-:Y:S01]  /*11130*/  IMAD.WIDE.U32 R116, R228, c[0x0][0x1e0], RZ ;  /* 0x00007800e4747a25 */ /* 0x000fe200078e00ff */
[----:B------:R-:W-:Y:S01]  /*11140*/  SHF.R.S32.HI R0, RZ, 0x1f, R228 ;  /* 0x0000001fff007819 */ /* 0x000fe200000114e4 */
[----:B------:R1:W2:Y:S04]  /*11150*/  @!P1 LDG.E R227, [R118.64] ;  /* 0x0000001276e39981 */ /* 0x0002a8000c1e1900 */
[----:B------:R-:W-:Y:S04]  /*11160*/  IMAD R0, R0, c[0x0][0x1e0], RZ ;  /* 0x0000780000007a24 */ /* 0x000fe800078e02ff */
[----:B------:R-:W-:Y:S04]  /*11170*/  IMAD R0, R228, c[0x0][0x1e4], R0 ;  /* 0x00007900e4007a24 */ /* 0x000fe800078e0200 */
[----:B------:R-:W-:Y:S02]  /*11180*/  IMAD.IADD R117, R117, 0x1, R0 ;  /* 0x0000000175757824 */ /* 0x000fe400078e0200 */
[----:B-1----:R-:W-:Y:S01]  /*11190*/  IMAD.SHL.U32 R118, R224, 0x2, RZ ;  /* 0x00000002e0767824 */ /* 0x002fe200078e00ff */
[----:B--2---:R-:W-:Y:S01]  /*111a0*/  SHF.R.S32.HI R130, RZ, 0x1f, R227 ;  /* 0x0000001fff827819 */ /* 0x004fe200000114e3 */
[----:B------:R-:W-:Y:S04]  /*111b0*/  IMAD.WIDE.U32 R116, R227, c[0x0][0x1f0], R116 ;  /* 0x00007c00e3747a25 */ /* 0x000fe800078e0074 */
[----:B------:R-:W-:Y:S01]  /*111c0*/  IMAD R130, R130, c[0x0][0x1f0], RZ ;  /* 0x00007c0082827a24 */ /* 0x000fe200078e02ff */
[----:B------:R-:W-:Y:S02]  /*111d0*/  IADD3 R0, P0, R234, R116, RZ ;  /* 0x00000074ea007210 */ /* 0x000fe40007f1e0ff */
[----:B------:R-:W-:Y:S01]  /*111e0*/  SHF.L.U64.HI R116, R229, 0x1, R231 ;  /* 0x00000001e5747819 */ /* 0x000fe200000102e7 */
[----:B------:R-:W-:Y:S05]  /*111f0*/  IMAD R130, R227, c[0x0][0x1f4], R130 ;  /* 0x00007d00e3827a24 */ /* 0x000fea00078e0282 */
[----:B------:R-:W-:Y:S02]  /*11200*/  IADD3.X R130, R220, R117, R130, P0, !PT ;  /* 0x00000075dc827210 */ /* 0x000fe400007fe482 */
[----:B------:R-:W-:Y:S02]  /*11210*/  LEA R129, P0, R0, c[0x0][0x1c8], 0x1 ;  /* 0x0000720000817a11 */ /* 0x000fe400078008ff */
[----:B------:R-:W-:Y:S02]  /*11220*/  SHF.L.U64.HI R117, R224, 0x1, R247 ;  /* 0x00000001e0757819 */ /* 0x000fe400000102f7 */
[----:B------:R-:W-:Y:S01]  /*11230*/  LEA.HI.X R130, R0, c[0x0][0x1cc], R130, 0x1, P0 ;  /* 0x0000730000827a11 */ /* 0x000fe200000f0c82 */
[----:B------:R-:W1:Y:S01]  /*11240*/  SHFL.IDX PT, R119, R129, 0x2, 0x181f ;  /* 0x00581f0081777f89 */ /* 0x000e6200000e0000 */
[----:B------:R-:W-:Y:S03]  /*11250*/  IMAD.SHL.U32 R0, R229, 0x2, RZ ;  /* 0x00000002e5007824 */ /* 0x000fe600078e00ff */
[----:B------:R-:W2:Y:S04]  /*11260*/  SHFL.IDX PT, R128, R130, 0x2, 0x181f ;  /* 0x00581f0082807f89 */ /* 0x000ea800000e0000 */
[----:B------:R-:W3:Y:S04]  /*11270*/  SHFL.IDX PT, R131, R129, RZ, 0x181f ;  /* 0x00181fff81837589 */ /* 0x000ee800000e0000 */
[----:B------:R-:W4:Y:S04]  /*11280*/  SHFL.IDX PT, R132, R130, RZ, 0x181f ;  /* 0x00181fff82847589 */ /* 0x000f2800000e0000 */
[----:B------:R-:W5:Y:S04]  /*11290*/  SHFL.IDX PT, R129, R129, 0x1, 0x181f ;  /* 0x00381f0081817f89 */ /* 0x000f6800000e0000 */
[----:B------:R-:W5:Y:S01]  /*112a0*/  SHFL.IDX PT, R130, R130, 0x1, 0x181f ;  /* 0x00381f0082827f89 */ /* 0x000f6200000e0000 */
[----:B-1----:R-:W-:Y:S04]  /*112b0*/  IADD3 R134, P1, P0, R134, R119, R0 ;  /* 0x0000007786867210 */ /* 0x002fe8000783e000 */
[--C-:B--2---:R-:W-:Y:S02]  /*112c0*/  IADD3.X R135, RZ, R128, R116.reuse, P1, P0 ;  /* 0x00000080ff877210 */ /* 0x104fe40000fe0474 */
[C---:B---3--:R-:W-:Y:S05]  /*112d0*/  IADD3 R136, P0, R131.reuse, R118, RZ ;  /* 0x0000007683887210 */ /* 0x048fea0007f1e0ff */
[C-C-:B----4-:R-:W-:Y:S01]  /*112e0*/  IMAD.X R137, R132.reuse, 0x1, R117.reuse, P0 ;  /* 0x0000000184897824 */ /* 0x150fe200000e0675 */
[-C--:B------:R-:W-:Y:S04]  /*112f0*/  IADD3 R138, P0, R131, R0.reuse, RZ ;  /* 0x00000000838a7210 */ /* 0x080fe80007f1e0ff */
[----:B------:R1:W-:Y:S01]  /*11300*/  LDGSTS.E.BYPASS.LTC128B.128 [R230+0x8100], [R136.64], !P2 ;  /* 0x0810000088e67fae */ /* 0x0003e2000d101d52 */
[--C-:B------:R-:W-:Y:S01]  /*11310*/  IMAD.X R139, R132, 0x1, R116.reuse, P0 ;  /* 0x00000001848b7824 */ /* 0x100fe200000e0674 */
[C---:B-----5:R-:W-:Y:S04]  /*11320*/  IADD3 R132, P0, R129.reuse, R0, RZ ;  /* 0x0000000081847210 */ /* 0x060fe80007f1e0ff */
[----:B------:R1:W-:Y:S01]  /*11330*/  LDGSTS.E.BYPASS.LTC128B.128 [R230+0xb100], [R138.64], !P3 ;  /* 0x0b1000008ae67fae */ /* 0x0003e2000d901d52 */
[C---:B------:R-:W-:Y:S01]  /*11340*/  IMAD.X R133, R130.reuse, 0x1, R116, P0 ;  /* 0x0000000182857824 */ /* 0x040fe200000e0674 */
[-C--:B------:R-:W-:Y:S05]  /*11350*/  IADD3 R140, P0, R129, R118.reuse, RZ ;  /* 0x00000076818c7210 */ /* 0x080fea0007f1e0ff */
[--C-:B------:R-:W-:Y:S01]  /*11360*/  IMAD.X R141, R130, 0x1, R117.reuse, P0 ;  /* 0x00000001828d7824 */ /* 0x100fe200000e0675 */
[----:B------:R-:W-:Y:S04]  /*11370*/  IADD3 R118, P0, R119, R118, RZ ;  /* 0x0000007677767210 */ /* 0x000fe80007f1e0ff */
[----:B------:R1:W-:Y:S01]  /*11380*/  LDGSTS.E.BYPASS.LTC128B.128 [R230+0x9100], [R140.64], !P2 ;  /* 0x091000008ce67fae */ /* 0x0003e2000d101d52 */
[----:B------:R-:W-:Y:S01]  /*11390*/  IMAD.X R119, R128, 0x1, R117, P0 ;  /* 0x0000000180777824 */ /* 0x000fe200000e0675 */
[----:B------:R-:W-:Y:S02]  /*113a0*/  ISETP.NE.U32.AND P0, PT, R246, RZ, PT ;  /* 0x000000fff600720c */ /* 0x000fe40003f05070 */
[----:B------:R1:W-:Y:S04]  /*113b0*/  LDGSTS.E.BYPASS.LTC128B.128 [R230+0xc100], [R132.64], !P3 ;  /* 0x0c10000084e67fae */ /* 0x0003e8000d901d52 */
[----:B------:R1:W-:Y:S07]  /*113c0*/  LDGSTS.E.BYPASS.LTC128B.128 [R230+0xa100], [R118.64], !P2 ;  /* 0x0a10000076e67fae */ /* 0x0003ee000d101d52 */
[----:B------:R1:W-:Y:S02]  /*113d0*/  LDGSTS.E.BYPASS.LTC128B.128.ZFILL [R230+0xd100], [R134.64], P0 ;  /* 0x0d10000086e67fae */ /* 0x0003e40008141d52 */
.L_x_412:
[----:B------:R-:W-:Y:S01]  /*113e0*/  ISETP.NE.AND P0, PT, R213, 0x1, PT ;  /* 0x00000001d500780c */ /* 0x000fe20003f05270 */
[----:B------:R-:W0:Y:S01]  /*113f0*/  LDGDEPBAR ;  /* 0x00000000000079af */ /* 0x000e220000000000 */
[----:B------:R-:W-:Y:S02]  /*11400*/  IMAD.MOV.U32 R128, RZ, RZ, R238 ;  /* 0x000000ffff807224 */ /* 0x000fe400078e00ee */
[----:B-1----:R-:W-:Y:S09]  /*11410*/  IMAD R119, R250, -0x60, RZ ;  /* 0xffffffa0fa777824 */ /* 0x002ff200078e02ff */
[----:B------:R-:W-:Y:S05]  /*11420*/  @P0 IMAD.HI.U32 R0, R238, c[0x0][0x2c8], RZ ;  /* 0x0000b200ee000a27 */ /* 0x000fea00078e00ff */
[----:B------:R-:W-:Y:S02]  /*11430*/  @P0 SHF.R.U32.HI R128, RZ, c[0x0][0x2cc], R0 ;  /* 0x0000b300ff800a19 */ /* 0x000fe40000011600 */
[----:B------:R-:W-:Y:S02]  /*11440*/  ISETP.GE.AND P0, PT, R212, 0x1, PT ;  /* 0x00000001d400780c */ /* 0x000fe40003f06270 */
[----:B------:R-:W-:Y:S01]  /*11450*/  IADD3 R0, -R239, 0x1, R119 ;  /* 0x00000001ef007810 */ /* 0x000fe20007ffe177 */
[----:B------:R-:W1:Y:S03]  /*11460*/  SHFL.IDX PT, R118, R128, RZ, 0x1c1f ;  /* 0x001c1fff80767589 */ /* 0x000e6600000e0000 */
        /* <DEDUP_REMOVED lines=19> */
.L_x_415:
[----:B------:R-:W-:Y:S04]  /*115a0*/  MOV R116, c[0x0][0x32c] ;  /* 0x0000cb0000747a02 */ /* 0x000fe80000000f00 */
[----:B------:R-:W-:Y:S11]  /*115b0*/  ISETP.NE.AND P0, PT, R116, 0x1, PT ;  /* 0x000000017400780c */ /* 0x000ff60003f05270 */
[----:B------:R-:W-:Y:S02]  /*115c0*/  @!UPT UIADD3 URZ, URZ, URZ, URZ ;  /* 0x0000003f3f3ff290 */ /* 0x000fe4000fffe03f */
[----:B------:R-:W-:Y:S05]  /*115d0*/  @P0 IMAD.HI.U32 R116, R118, c[0x0][0x330], RZ ;  /* 0x0000cc0076740a27 */ /* 0x000fea00078e00ff */
[----:B------:R-:W-:Y:S02]  /*115e0*/  @P0 SHF.R.U32.HI R118, RZ, c[0x0][0x334], R116 ;  /* 0x0000cd00ff760a19 */ /* 0x000fe40000011674 */
.L_x_416:
[----:B------:R-:W-:Y:S05]  /*115f0*/  BSYNC B0 ;  /* 0x0000000000007941 */ /* 0x000fea0003800000 */
.L_x_414:
[----:B------:R-:W-:Y:S04]  /*11600*/  IMAD.IADD R116, R119, 0x1, -R239 ;  /* 0x0000000177747824 */ /* 0x000fe800078e0aef */
[----:B------:R-:W-:Y:S05]  /*11610*/  IMAD R118, R118, c[0x0][0x32c], R116 ;  /* 0x0000cb0076767a24 */ /* 0x000fea00078e0274 */
[----:B------:R-:W-:Y:S02]  /*11620*/  IADD3 R116, R118, c[0x0][0x32c], RZ ;  /* 0x0000cb0076747a10 */ /* 0x000fe40007ffe0ff */
[----:B------:R-:W-:Y:S02]  /*11630*/  IMNMX R129, R129, R118, !PT ;  /* 0x0000007681817217 */ /* 0x000fe40007800200 */
[----:B------:R-:W-:Y:S02]  /*11640*/  IMNMX R130, R130, R116, PT ;  /* 0x0000007482827217 */ /* 0x000fe40003800200 */
.L_x_413:
[C---:B------:R-:W-:Y:S02]  /*11650*/  ISETP.GE.AND P0, PT, R119.reuse, 0x1, PT ;  /* 0x000000017700780c */ /* 0x040fe40003f06270 */
[C---:B------:R-:W-:Y:S02]  /*11660*/  ISETP.GE.AND P1, PT, R119.reuse, 0x2, PT ;  /* 0x000000027700780c */ /* 0x040fe40003f26270 */
[----:B------:R-:W-:Y:S02]  /*11670*/  LOP3.LUT R218, R218, 0xfffeffff, RZ, 0xc0, !PT ;  /* 0xfffeffffdada7812 */ /* 0x000fe400078ec0ff */
[C---:B------:R-:W-:Y:S02]  /*11680*/  ISETP.GE.AND P6, PT, R119.reuse, 0x42, PT ;  /* 0x000000427700780c */ /* 0x040fe40003fc6270 */
[C---:B------:R-:W-:Y:S02]  /*11690*/  ISETP.GE.AND P5, PT, R119.reuse, 0x49, PT ;  /* 0x000000497700780c */ /* 0x040fe40003fa6270 */
[C---:B------:R-:W-:Y:S02]  /*116a0*/  ISETP.GE.AND P4, PT, R119.reuse, 0x4a, PT ;  /* 0x0000004a7700780c */ /* 0x040fe40003f86270 */
[----:B------:R-:W-:Y:S02]  /*116b0*/  ISETP.GE.AND P3, PT, R119, 0x51, PT ;  /* 0x000000517700780c */ /* 0x000fe40003f66270 */
[----:B------:R-:W-:Y:S02]  /*116c0*/  @P0 LOP3.LUT R218, R218, 0x10000, RZ, 0xfc, !PT ;  /* 0x00010000dada0812 */ /* 0x000fe400078efcff */
[C---:B------:R-:W-:Y:S02]  /*116d0*/  ISETP.GT.AND P0, PT, R129.reuse, RZ, !P0 ;  /* 0x000000ff8100720c */ /* 0x040fe40004704270 */
        /* <DEDUP_REMOVED lines=10> */
[----:B------:R-:W-:Y:S02]  /*11780*/  ISETP.GT.AND P0, PT, R129, 0x8, !P1 ;  /* 0x000000088100780c */ /* 0x000fe40004f04270 */
[C---:B------:R-:W-:Y:S02]  /*11790*/  ISETP.GE.AND P2, PT, R119.reuse, 0x52, PT ;  /* 0x000000527700780c */ /* 0x040fe40003f46270 */
        /* <DEDUP_REMOVED lines=84> */
[C---:B------:R-:W-:Y:S02]  /*11ce0*/  ISETP.GT.AND P0, PT, R129.reuse, 0x40, !P1 ;  /* 0x000000408100780c */ /* 0x040fe40004f04270 */
        /* <DEDUP_REMOVED lines=8> */
[C---:B------:R-:W-:Y:S02]  /*11d70*/  ISETP.GT.AND P0, PT, R129.reuse, 0x48, !P5 ;  /* 0x000000488100780c */ /* 0x040fe40006f04270 */
[----:B------:R-:W-:Y:S02]  /*11d80*/  LOP3.LUT R218, R218, 0xfffdffff, RZ, 0xc0, !PT ;  /* 0xfffdffffdada7812 */ /* 0x000fe400078ec0ff */
[----:B------:R-:W-:Y:S04]  /*11d90*/  ISETP.LT.OR P0, PT, R130, 0x49, P0 ;  /* 0x000000498200780c */ /* 0x000fe80000701670 */
[----:B------:R-:W-:Y:S02]  /*11da0*/  FSEL R163, R40, -INF , !P0 ;  /* 0xff80000028a37808 */ /* 0x000fe40004000000 */
[----:B------:R-:W-:Y:S04]  /*11db0*/  ISETP.GT.AND P0, PT, R129, 0x49, !P4 ;  /* 0x000000498100780c */ /* 0x000fe80006704270 */
[C---:B------:R-:W-:Y:S04]  /*11dc0*/  ISETP.LT.OR P0, PT, R130.reuse, 0x4a, P0 ;  /* 0x0000004a8200780c */ /* 0x040fe80000701670 */
[----:B------:R-:W-:Y:S02]  /*11dd0*/  FSEL R161, R41, -INF , !P0 ;  /* 0xff80000029a17808 */ /* 0x000fe40004000000 */
[C---:B------:R-:W-:Y:S04]  /*11de0*/  ISETP.GT.AND P0, PT, R129.reuse, 0x50, !P3 ;  /* 0x000000508100780c */ /* 0x040fe80005f04270 */
[----:B------:R-:W-:Y:S04]  /*11df0*/  ISETP.LT.OR P0, PT, R130, 0x51, P0 ;  /* 0x000000518200780c */ /* 0x000fe80000701670 */
[----:B------:R-:W-:Y:S02]  /*11e00*/  FSEL R146, R44, -INF , !P0 ;  /* 0xff8000002c927808 */ /* 0x000fe40004000000 */
[----:B------:R-:W-:Y:S04]  /*11e10*/  ISETP.GT.AND P0, PT, R129, 0x51, !P2 ;  /* 0x000000518100780c */ /* 0x000fe80005704270 */
[C---:B------:R-:W-:Y:S04]  /*11e20*/  ISETP.LT.OR P0, PT, R130.reuse, 0x52, P0 ;  /* 0x000000528200780c */ /* 0x040fe80000701670 */
[----:B------:R-:W-:Y:S02]  /*11e30*/  FSEL R145, R45, -INF , !P0 ;  /* 0xff8000002d917808 */ /* 0x000fe40004000000 */
[----:B------:R-:W-:Y:S04]  /*11e40*/  ISETP.GT.AND P0, PT, R129, 0x58, !P1 ;  /* 0x000000588100780c */ /* 0x000fe80004f04270 */
[----:B------:R-:W-:Y:S04]  /*11e50*/  ISETP.LT.OR P0, PT, R130, 0x59, P0 ;  /* 0x000000598200780c */ /* 0x000fe80000701670 */
[----:B------:R-:W-:Y:S02]  /*11e60*/  FSEL R143, R48, -INF , !P0 ;  /* 0xff800000308f7808 */ /* 0x000fe40004000000 */
[----:B------:R-:W-:Y:S11]  /*11e70*/  ISETP.GE.AND P0, PT, R119, 0x5a, PT ;  /* 0x0000005a7700780c */ /* 0x000ff60003f06270 */
[----:B------:R-:W-:Y:S02]  /*11e80*/  @!UPT UIADD3 URZ, URZ, URZ, URZ ;  /* 0x0000003f3f3ff290 */ /* 0x000fe4000fffe03f */
[----:B------:R-:W-:Y:S02]  /*11e90*/  @P0 LOP3.LUT R218, R218, 0x20000, RZ, 0xfc, !PT ;  /* 0x00020000dada0812 */ /* 0x000fe400078efcff */
[----:B------:R-:W-:Y:S04]  /*11ea0*/  ISETP.GT.AND P0, PT, R129, 0x59, !P0 ;  /* 0x000000598100780c */ /* 0x000fe80004704270 */
[----:B------:R-:W-:Y:S04]  /*11eb0*/  ISETP.LT.OR P0, PT, R130, 0x5a, P0 ;  /* 0x0000005a8200780c */ /* 0x000fe80000701670 */
[----:B------:R-:W-:Y:S02]  /*11ec0*/  FSEL R140, R49, -INF , !P0 ;  /* 0xff800000318c7808 */ /* 0x000fe40004000000 */
[----:B------:R-:W-:Y:S11]  /*11ed0*/  ISETP.GE.AND P0, PT, R212, 0x1, PT ;  /* 0x00000001d400780c */ /* 0x000ff60003f06270 */
[----:B------:R-:W-:Y:S02]  /*11ee0*/  @!UPT UIADD3 URZ, URZ, URZ, URZ ;  /* 0x0000003f3f3ff290 */ /* 0x000fe4000fffe03f */
        /* <DEDUP_REMOVED lines=14> */
.L_x_419:
[----:B------:R-:W-:Y:S04]  /*11fd0*/  MOV R4, c[0x0][0x32c] ;  /* 0x0000cb0000047a02 */ /* 0x000fe80000000f00 */
[----:B------:R-:W-:Y:S11]  /*11fe0*/  ISETP.NE.AND P0, PT, R4, 0x1, PT ;  /* 0x000000010400780c */ /* 0x000ff60003f05270 */
[----:B------:R-:W-:Y:S02]  /*11ff0*/  @!UPT UIADD3 URZ, URZ, URZ, URZ ;  /* 0x0000003f3f3ff290 */ /* 0x000fe4000fffe03f */
[----:B------:R-:W-:Y:S05]  /*12000*/  @P0 IMAD.HI.U32 R4, R5, c[0x0][0x330], RZ ;  /* 0x0000cc0005040a27 */ /* 0x000fea00078e00ff */
[----:B------:R-:W-:Y:S02]  /*12010*/  @P0 SHF.R.U32.HI R5, RZ, c[0x0][0x334], R4 ;  /* 0x0000cd00ff050a19 */ /* 0x000fe40000011604 */
.L_x_420:
[----:B------:R-:W-:Y:S05]  /*12020*/  BSYNC B0 ;  /* 0x0000000000007941 */ /* 0x000fea0003800000 */
.L_x_418:
[----:B------:R-:W-:Y:S04]  /*12030*/  IMAD.IADD R119, R119, 0x1, -R239 ;  /* 0x0000000177777824 */ /* 0x000fe800078e0aef */
[----:B------:R-:W-:Y:S05]  /*12040*/  IMAD R119, R5, c[0x0][0x32c], R119 ;  /* 0x0000cb0005777a24 */ /* 0x000fea00078e0277 */
[----:B------:R-:W-:Y:S02]  /*12050*/  IADD3 R4, R119, c[0x0][0x32c], RZ ;  /* 0x0000cb0077047a10 */ /* 0x000fe40007ffe0ff */
[----:B------:R-:W-:Y:S02]  /*12060*/  IMNMX R0, R0, R119, !PT ;  /* 0x0000007700007217 */ /* 0x000fe40007800200 */
[----:B------:R-:W-:Y:S02]  /*12070*/  IMNMX R117, R117, R4, PT ;  /* 0x0000000475757217 */ /* 0x000fe40003800200 */
.L_x_417:
[----:B------:R-:W-:Y:S01]  /*12080*/  LOP3.LUT P0, RZ, R218, 0x10000, RZ, 0xc0, !PT ;  /* 0x00010000daff7812 */ /* 0x000fe2000780c0ff */
[----:B------:R-:W-:Y:S03]  /*12090*/  IMAD.MOV.U32 R48, RZ, RZ, R17 ;  /* 0x000000ffff307224 */ /* 0x000fe600078e0011 */
[----:B------:R-:W-:Y:S04]  /*120a0*/  ISETP.GT.AND P0, PT, R0, RZ, !P0 ;  /* 0x000000ff0000720c */ /* 0x000fe80004704270 */
[C---:B------:R-:W-:Y:S04]  /*120b0*/  ISETP.LT.OR P0, PT, R117.reuse, 0x1, P0 ;  /* 0x000000017500780c */ /* 0x040fe80000701670 */
        /* <DEDUP_REMOVED lines=86> */
[----:B------:R-:W-:Y:S01]  /*12620*/  LOP3.LUT P0, RZ, R218, 0x8, RZ, 0xc0, !PT ;  /* 0x00000008daff7812 */ /* 0x000fe2000780c0ff */
[----:B------:R-:W1:Y:S01]  /*12630*/  SHFL.BFLY PT, R4, R6, 0x2, 0x1f ;  /* 0x0c401f0006047f89 */ /* 0x000e6200000e0000 */
[----:B------:R-:W-:Y:S02]  /*12640*/  FMNMX.FTZ R5, R28, R5, !PT ;  /* 0x000000051c057209 */ /* 0x000fe40007810000 */
[----:B------:R-:W-:Y:S04]  /*12650*/  ISETP.GT.AND P0, PT, R0, 0x31, !P0 ;  /* 0x000000310000780c */ /* 0x000fe80004704270 */
[----:B------:R-:W-:Y:S04]  /*12660*/  ISETP.LT.OR P0, PT, R117, 0x32, P0 ;  /* 0x000000327500780c */ /* 0x000fe80000701670 */
[----:B------:R-:W-:Y:S02]  /*12670*/  FSEL R25, R31, -INF , !P0 ;  /* 0xff8000001f197808 */ /* 0x000fe40004000000 */
[----:B------:R-:W-:Y:S02]  /*12680*/  LOP3.LUT P0, RZ, R218, 0x4, RZ, 0xc0, !PT ;  /* 0x00000004daff7812 */ /* 0x000fe4000780c0ff */
[----:B------:R-:W-:Y:S02]  /*12690*/  FMNMX.FTZ R5, R25, R5, !PT ;  /* 0x0000000519057209 */ /* 0x000fe40007810000 */
[----:B------:R-:W-:Y:S04]  /*126a0*/  ISETP.GT.AND P0, PT, R0, 0x38, !P0 ;  /* 0x000000380000780c */ /* 0x000fe80004704270 */
[C---:B------:R-:W-:Y:S02]  /*126b0*/  ISETP.LT.OR P0, PT, R117.reuse, 0x39, P0 ;  /* 0x000000397500780c */ /* 0x040fe40000701670 */
[----:B-1----:R-:W-:Y:S02]  /*126c0*/  FMNMX.FTZ R6, R6, R4, !PT ;  /* 0x0000000406067209 */ /* 0x002fe40007810000 */
        /* <DEDUP_REMOVED lines=12> */
[----:B------:R-:W-:Y:S02]  /*12790*/  ISETP.GT.AND P0, PT, R0, 0x41, !P6 ;  /* 0x000000410000780c */ /* 0x000fe40007704270 */
[----:B------:R-:W-:Y:S02]  /*127a0*/  FMNMX.FTZ R5, R169, R5, !PT ;  /* 0x00000005a9057209 */ /* 0x000fe40007810000 */
[----:B------:R-:W-:Y:S02]  /*127b0*/  ISETP.LT.OR P0, PT, R117, 0x42, P0 ;  /* 0x000000427500780c */ /* 0x000fe40000701670 */
[----:B------:R-:W-:Y:S02]  /*127c0*/  LOP3.LUT P6, RZ, R218, 0x20000, RZ, 0xc0, !PT ;  /* 0x00020000daff7812 */ /* 0x000fe400078cc0ff */
[----:B------:R-:W-:Y:S02]  /*127d0*/  FSEL R162, R39, -INF , !P0 ;  /* 0xff80000027a27808 */ /* 0x000fe40004000000 */
[----:B------:R-:W-:Y:S01]  /*127e0*/  ISETP.GT.AND P0, PT, R0, 0x48, !P5 ;  /* 0x000000480000780c */ /* 0x000fe20006f04270 */
[----:B------:R-:W-:Y:S01]  /*127f0*/  LDSM.16.MT88.4 R36, [R204+0x100] ;  /* 0x00010000cc24783b */ /* 0x000fe20000004200 */
[----:B------:R-:W-:Y:S02]  /*12800*/  FMNMX.FTZ R5, R162, R5, !PT ;  /* 0x00000005a2057209 */ /* 0x000fe40007810000 */
[C---:B------:R-:W-:Y:S04]  /*12810*/  ISETP.LT.OR P0, PT, R117.reuse, 0x49, P0 ;  /* 0x000000497500780c */ /* 0x040fe80000701670 */
[----:B------:R-:W-:Y:S02]  /*12820*/  FSEL R160, R42, -INF , !P0 ;  /* 0xff8000002aa07808 */ /* 0x000fe40004000000 */
[----:B------:R-:W-:Y:S02]  /*12830*/  ISETP.GT.AND P0, PT, R0, 0x49, !P4 ;  /* 0x000000490000780c */ /* 0x000fe40006704270 */
[----:B------:R-:W-:Y:S02]  /*12840*/  FMNMX.FTZ R5, R160, R5, !PT ;  /* 0x00000005a0057209 */ /* 0x000fe40007810000 */
[----:B------:R-:W-:Y:S04]  /*12850*/  ISETP.LT.OR P0, PT, R117, 0x4a, P0 ;  /* 0x0000004a7500780c */ /* 0x000fe80000701670 */
[----:B------:R-:W-:Y:S02]  /*12860*/  FSEL R155, R43, -INF , !P0 ;  /* 0xff8000002b9b7808 */ /* 0x000fe40004000000 */
[----:B------:R-:W-:Y:S02]  /*12870*/  ISETP.GT.AND P0, PT, R0, 0x50, !P3 ;  /* 0x000000500000780c */ /* 0x000fe40005f04270 */
[----:B------:R-:W-:Y:S02]  /*12880*/  FMNMX.FTZ R5, R155, R5, !PT ;  /* 0x000000059b057209 */ /* 0x000fe40007810000 */
[C---:B------:R-:W-:Y:S04]  /*12890*/  ISETP.LT.OR P0, PT, R117.reuse, 0x51, P0 ;  /* 0x000000517500780c */ /* 0x040fe80000701670 */
[----:B------:R-:W-:Y:S02]  /*128a0*/  FSEL R152, R46, -INF , !P0 ;  /* 0xff8000002e987808 */ /* 0x000fe40004000000 */
[C---:B------:R-:W-:Y:S04]  /*128b0*/  ISETP.GT.AND P0, PT, R0.reuse, 0x51, !P2 ;  /* 0x000000510000780c */ /* 0x040fe80005704270 */
[----:B------:R-:W-:Y:S04]  /*128c0*/  ISETP.LT.OR P0, PT, R117, 0x52, P0 ;  /* 0x000000527500780c */ /* 0x000fe80000701670 */
[----:B------:R-:W-:Y:S02]  /*128d0*/  FSEL R142, R47, -INF , !P0 ;  /* 0xff8000002f8e7808 */ /* 0x000fe40004000000 */
[----:B------:R-:W-:Y:S01]  /*128e0*/  ISETP.GT.AND P0, PT, R0, 0x58, !P1 ;  /* 0x000000580000780c */ /* 0x000fe20004f04270 */
[----:B------:R-:W-:Y:S03]  /*128f0*/  LDSM.16.MT88.4 R44, [R208+0x3100] ;  /* 0x00310000d02c783b */ /* 0x000fe60000004200 */
[C---:B------:R-:W-:Y:S04]  /*12900*/  ISETP.LT.OR P0, PT, R117.reuse, 0x59, P0 ;  /* 0x000000597500780c */ /* 0x040fe80000701670 */
[----:B------:R-:W-:Y:S02]  /*12910*/  FSEL R139, R50, -INF , !P0 ;  /* 0xff800000328b7808 */ /* 0x000fe40004000000 */
[----:B------:R-:W-:Y:S02]  /*12920*/  ISETP.GT.AND P0, PT, R0, 0x59, !P6 ;  /* 0x000000590000780c */ /* 0x000fe40007704270 */
[----:B------:R-:W-:Y:S02]  /*12930*/  FMNMX.FTZ R0, R152, R5, !PT ;  /* 0x0000000598007209 */ /* 0x000fe40007810000 */
[----:B------:R-:W-:Y:S02]  /*12940*/  ISETP.LT.OR P0, PT, R117, 0x5a, P0 ;  /* 0x0000005a7500780c */ /* 0x000fe40000701670 */
[----:B------:R-:W-:Y:S02]  /*12950*/  FMNMX.FTZ R0, R142, R0, !PT ;  /* 0x000000008e007209 */ /* 0x000fe40007810000 */
[----:B------:R-:W-:Y:S02]  /*12960*/  FSEL R117, R51, -INF , !P0 ;  /* 0xff80000033757808 */ /* 0x000fe40004000000 */
        /* <DEDUP_REMOVED lines=11> */
[----:B------:R-:W-:Y:S02]  /*12a20*/  FMUL.FTZ R3, R3, c[0x0][0x2d0] ;  /* 0x0000b40003037a20 */ /* 0x000fe40000410000 */
        /* <DEDUP_REMOVED lines=14> */
[----:B------:R-:W3:Y:S01]  /*12b10*/  MUFU.EX2 R133, R133 ;  /* 0x0000008500857308 */ /* 0x000ee20000000800 */
[--C-:B------:R-:W-:Y:S02]  /*12b20*/  FFMA.FTZ R191, R191, c[0x0][0x2d0], -R153.reuse ;  /* 0x0000b400bfbf7a23 */ /* 0x100fe40000010899 */
[--C-:B------:R-:W-:Y:S02]  /*12b30*/  FFMA.FTZ R248, R248, c[0x0][0x2d0], -R153.reuse ;  /* 0x0000b400f8f87a23 */ /* 0x100fe40000010899 */
[--C-:B------:R-:W-:Y:S02]  /*12b40*/  FFMA.FTZ R170, R170, c[0x0][0x2d0], -R153.reuse ;  /* 0x0000b400aaaa7a23 */ /* 0x100fe40000010899 */
[--C-:B------:R-:W-:Y:S02]  /*12b50*/  FFMA.FTZ R166, R166, c[0x0][0x2d0], -R153.reuse ;  /* 0x0000b400a6a67a23 */ /* 0x100fe40000010899 */
[--C-:B------:R-:W-:Y:S01]  /*12b60*/  FFMA.FTZ R163, R163, c[0x0][0x2d0], -R153.reuse ;  /* 0x0000b400a3a37a23 */ /* 0x100fe20000010899 */
[----:B------:R-:W-:Y:S01]  /*12b70*/  MUFU.EX2 R118, R118 ;  /* 0x0000007600767308 */ /* 0x000fe20000000800 */
[----:B------:R-:W-:Y:S01]  /*12b80*/  FFMA.FTZ R161, R161, c[0x0][0x2d0], -R153 ;  /* 0x0000b400a1a17a23 */ /* 0x000fe20000010899 */
[----:B-1----:R-:W-:Y:S01]  /*12b90*/  FMNMX.FTZ R116, R4, R5, !PT ;  /* 0x0000000504747209 */ /* 0x002fe20007810000 */
[C---:B--2---:R-:W-:Y:S01]  /*12ba0*/  FMUL.FTZ R5, R3.reuse, R113 ;  /* 0x0000007103057220 */ /* 0x044fe20000410000 */
[----:B------:R-:W-:Y:S01]  /*12bb0*/  MOV R113, R25 ;  /* 0x0000001900717202 */ /* 0x000fe20000000f00 */
[C---:B------:R-:W-:Y:S01]  /*12bc0*/  FMUL.FTZ R8, R3.reuse, R108 ;  /* 0x0000006c03087220 */ /* 0x040fe20000410000 */
[C---:B------:R-:W-:Y:S01]  /*12bd0*/  FSETP.NEU.FTZ.AND P0, PT, R116.reuse, -INF , PT ;  /* 0xff8000007400780b */ /* 0x040fe20003f1d000 */
[C---:B------:R-:W-:Y:S03]  /*12be0*/  FMUL.FTZ R138, R116.reuse, c[0x0][0x2d0] ;  /* 0x0000b400748a7a20 */ /* 0x040fe60000410000 */
[----:B------:R-:W1:Y:S01]  /*12bf0*/  MUFU.EX2 R132, R132 ;  /* 0x0000008400847308 */ /* 0x000e620000000800 */
[----:B------:R-:W-:Y:S01]  /*12c00*/  FSEL R4, R116, RZ, P0 ;  /* 0x000000ff74047208 */ /* 0x000fe20000000000 */
[----:B------:R-:W-:Y:S01]  /*12c10*/  FMUL.FTZ R9, R3, R109 ;  /* 0x0000006d03097220 */ /* 0x000fe20000410000 */
[----:B------:R-:W-:Y:S01]  /*12c20*/  FSEL R138, R138, RZ, P0 ;  /* 0x000000ff8a8a7208 */ /* 0x000fe20000000000 */
[----:B------:R-:W-:Y:S01]  /*12c30*/  IMAD.MOV.U32 R108, RZ, RZ, R18 ;  /* 0x000000ffff6c7224 */ /* 0x000fe200078e0012 */
[----:B---3--:R-:W-:Y:S01]  /*12c40*/  F2FP.BF16.PACK_AB R128, R119, R133 ;  /* 0x000000857780723e */ /* 0x008fe200000010ff */
[----:B------:R-:W-:Y:S01]  /*12c50*/  FADD.FTZ R2, -R4, R2 ;  /* 0x0000000204027221 */ /* 0x000fe20000010100 */
[----:B------:R-:W-:Y:S01]  /*12c60*/  MOV R109, R17 ;  /* 0x00000011006d7202 */ /* 0x000fe20000000f00 */
[--C-:B------:R-:W-:Y:S01]  /*12c70*/  FFMA.FTZ R137, R12, c[0x0][0x2d0], -R138.reuse ;  /* 0x0000b4000c897a23 */ /* 0x100fe2000001088a */
[----:B------:R-:W-:Y:S01]  /*12c80*/  ISETP.GT.AND P0, PT, R250, R249, PT ;  /* 0x000000f9fa00720c */ /* 0x000fe20003f04270 */
[----:B------:R-:W2:Y:S01]  /*12c90*/  LDSM.16.MT88.4 R12, [R208+0x100] ;  /* 0x00010000d00c783b */ /* 0x000ea20000004200 */
[--C-:B------:R-:W-:Y:S01]  /*12ca0*/  FFMA.FTZ R134, R11, c[0x0][0x2d0], -R138.reuse ;  /* 0x0000b4000b867a23 */ /* 0x100fe2000001088a */
[----:B------:R-:W-:Y:S01]  /*12cb0*/  MUFU.EX2 R251, R251 ;  /* 0x000000fb00fb7308 */ /* 0x000fe20000000800 */
[--C-:B------:R-:W-:Y:S02]  /*12cc0*/  FFMA.FTZ R136, R7, c[0x0][0x2d0], -R138.reuse ;  /* 0x0000b40007887a23 */ /* 0x100fe4000001088a */
[----:B------:R-:W-:Y:S02]  /*12cd0*/  FFMA.FTZ R135, R10, c[0x0][0x2d0], -R138 ;  /* 0x0000b4000a877a23 */ /* 0x000fe4000001088a */
[----:B------:R-:W-:Y:S02]  /*12ce0*/  FMUL.FTZ R2, R2, c[0x0][0x2d0] ;  /* 0x0000b40002027a20 */ /* 0x000fe40000410000 */
[C---:B------:R-:W-:Y:S02]  /*12cf0*/  FMUL.FTZ R4, R3.reuse, R112 ;  /* 0x0000007003047220 */ /* 0x040fe40000410000 */
[C---:B------:R-:W-:Y:S01]  /*12d00*/  FMUL.FTZ R17, R3.reuse, R73 ;  /* 0x0000004903117220 */ /* 0x040fe20000410000 */
[----:B------:R-:W-:Y:S01]  /*12d10*/  MUFU.EX2 R137, R137 ;  /* 0x0000008900897308 */ /* 0x000fe20000000800 */
[C---:B------:R-:W-:Y:S01]  /*12d20*/  FMUL.FTZ R25, R3.reuse, R81 ;  /* 0x0000005103197220 */ /* 0x040fe20000410000 */
[----:B-1----:R-:W-:Y:S01]  /*12d30*/  F2FP.BF16.PACK_AB R130, R132, R118 ;  /* 0x000000768482723e */ /* 0x002fe200000010ff */
[----:B------:R-:W-:Y:S02]  /*12d40*/  IMAD.MOV.U32 R112, RZ, RZ, R24 ;  /* 0x000000ffff707224 */ /* 0x000fe400078e0018 */
        /* <DEDUP_REMOVED lines=14> */
[----:B------:R-:W-:Y:S01]  /*12e30*/  FMUL.FTZ R65, R3, R65 ;  /* 0x0000004103417220 */ /* 0x000fe20000410000 */
[----:B------:R-:W-:Y:S01]  /*12e40*/  MUFU.EX2 R135, R135 ;  /* 0x0000008700877308 */ /* 0x000fe20000000800 */
[--C-:B------:R-:W-:Y:S02]  /*12e50*/  FFMA.FTZ R154, R154, c[0x0][0x2d0], -R138.reuse ;  /* 0x0000b4009a9a7a23 */ /* 0x100fe4000001088a */
[----:B------:R-:W-:Y:S02]  /*12e60*/  FFMA.FTZ R171, R171, c[0x0][0x2d0], -R138 ;  /* 0x0000b400abab7a23 */ /* 0x000fe4000001088a */
[C---:B-1----:R-:W-:Y:S02]  /*12e70*/  FMUL.FTZ R6, R2.reuse, R114 ;  /* 0x0000007202067220 */ /* 0x042fe40000410000 */
[C---:B------:R-:W-:Y:S02]  /*12e80*/  FMUL.FTZ R7, R2.reuse, R115 ;  /* 0x0000007302077220 */ /* 0x040fe40000410000 */
[C---:B------:R-:W-:Y:S01]  /*12e90*/  FMUL.FTZ R11, R2.reuse, R111 ;  /* 0x0000006f020b7220 */ /* 0x040fe20000410000 */
[----:B------:R-:W1:Y:S01]  /*12ea0*/  MUFU.EX2 R134, R134 ;  /* 0x0000008600867308 */ /* 0x000e620000000800 */
[----:B------:R-:W-:Y:S02]  /*12eb0*/  FMUL.FTZ R10, R2, R110 ;  /* 0x0000006e020a7220 */ /* 0x000fe40000410000 */
[----:B------:R-:W-:Y:S01]  /*12ec0*/  IMAD.MOV.U32 R114, RZ, RZ, R28 ;  /* 0x000000ffff727224 */ /* 0x000fe200078e001c */
[----:B---3--:R-:W-:Y:S01]  /*12ed0*/  F2FP.BF16.PACK_AB R129, R136, R137 ;  /* 0x000000898881723e */ /* 0x008fe200000010ff */
[----:B------:R-:W3:Y:S01]  /*12ee0*/  LDSM.16.MT88.4 R28, [R205+0x100] ;  /* 0x00010000cd1c783b */ /* 0x000ee20000004200 */
[----:B------:R-:W-:Y:S02]  /*12ef0*/  IMAD.MOV.U32 R110, RZ, RZ, R16 ;  /* 0x000000ffff6e7224 */ /* 0x000fe400078e0010 */
[C---:B------:R-:W-:Y:S02]  /*12f00*/  FMUL.FTZ R16, R3.reuse, R72 ;  /* 0x0000004803107220 */ /* 0x040fe40000410000 */
[C---:B------:R-:W-:Y:S01]  /*12f10*/  FMUL.FTZ R18, R2.reuse, R74 ;  /* 0x0000004a02127220 */ /* 0x040fe20000410000 */
[----:B------:R-:W-:Y:S01]  /*12f20*/  MUFU.EX2 R141, R141 ;  /* 0x0000008d008d7308 */ /* 0x000fe20000000800 */
[C---:B------:R-:W-:Y:S02]  /*12f30*/  FMUL.FTZ R19, R2.reuse, R75 ;  /* 0x0000004b02137220 */ /* 0x040fe40000410000 */
[C---:B------:R-:W-:Y:S01]  /*12f40*/  FMUL.FTZ R26, R2.reuse, R82 ;  /* 0x00000052021a7220 */ /* 0x040fe20000410000 */
[----:B------:R-:W-:Y:S01]  /*12f50*/  LDSM.16.MT88.4 R72, [R205+0x3100] ;  /* 0x00310000cd48783b */ /* 0x000fe20000004200 */
[C---:B------:R-:W-:Y:S02]  /*12f60*/  FMUL.FTZ R27, R2.reuse, R83 ;  /* 0x00000053021b7220 */ /* 0x040fe40000410000 */
[C---:B------:R-:W-:Y:S02]  /*12f70*/  FMUL.FTZ R34, R2.reuse, R90 ;  /* 0x0000005a02227220 */ /* 0x040fe40000410000 */
[----:B------:R-:W-:Y:S01]  /*12f80*/  FMUL.FTZ R35, R2, R91 ;  /* 0x0000005b02237220 */ /* 0x000fe20000410000 */
[----:B------:R-:W4:Y:S01]  /*12f90*/  MUFU.EX2 R144, R144 ;  /* 0x0000009000907308 */ /* 0x000f220000000800 */
[----:B------:R-:W-:Y:S01]  /*12fa0*/  IMAD.MOV.U32 R115, RZ, RZ, R33 ;  /* 0x000000ffff737224 */ /* 0x000fe200078e0021 */
[----:B------:R-:W-:Y:S01]  /*12fb0*/  LDSM.16.MT88.4 R80, [R208+0x900] ;  /* 0x00090000d050783b */ /* 0x000fe20000004200 */
[----:B-1----:R-:W-:Y:S01]  /*12fc0*/  F2FP.BF16.PACK_AB R131, R134, R135 ;  /* 0x000000878683723e */ /* 0x002fe200000010ff */
[C---:B------:R-:W-:Y:S02]  /*12fd0*/  FMUL.FTZ R33, R3.reuse, R89 ;  /* 0x0000005903217220 */ /* 0x040fe40000410000 */
[C---:B------:R-:W-:Y:S02]  /*12fe0*/  FMUL.FTZ R50, R2.reuse, R102 ;  /* 0x0000006602327220 */ /* 0x040fe40000410000 */
[C---:B------:R-:W-:Y:S02]  /*12ff0*/  FMUL.FTZ R51, R2.reuse, R103 ;  /* 0x0000006702337220 */ /* 0x040fe40000410000 */
[C---:B--2---:R-:W-:Y:S01]  /*13000*/  HMMA.16816.F32.BF16 R4, R128.reuse, R12, R4 ;  /* 0x0000000c8004723c */ /* 0x044fe20000041804 */
[----:B------:R-:W-:Y:S01]  /*13010*/  LDSM.16.MT88.4 R88, [R204+0x900] ;  /* 0x00090000cc58783b */ /* 0x000fe20000004200 */
[----:B------:R-:W-:Y:S03]  /*13020*/  MUFU.EX2 R147, R147 ;  /* 0x0000009300937308 */ /* 0x000fe60000000800 */
[C---:B------:R-:W-:Y:S02]  /*13030*/  FMUL.FTZ R42, R2.reuse, R98 ;  /* 0x00000062022a7220 */ /* 0x040fe40000410000 */
[C---:B------:R-:W-:Y:S01]  /*13040*/  FMUL.FTZ R12, R3.reuse, R68 ;  /* 0x00000044030c7220 */ /* 0x040fe20000410000 */
[C---:B------:R-:W-:Y:S04]  /*13050*/  HMMA.16816.F32.BF16 R8, R128.reuse, R14, R8 ;  /* 0x0000000e8008723c */ /* 0x040fe80000041808 */
[C---:B------:R-:W-:Y:S01]  /*13060*/  FMUL.FTZ R13, R3.reuse, R69 ;  /* 0x00000045030d7220 */ /* 0x040fe20000410000 */
[----:B------:R-:W-:Y:S01]  /*13070*/  MUFU.EX2 R154, R154 ;  /* 0x0000009a009a7308 */ /* 0x000fe20000000800 */
[C---:B------:R-:W-:Y:S02]  /*13080*/  FMUL.FTZ R43, R2.reuse, R99 ;  /* 0x00000063022b7220 */ /* 0x040fe40000410000 */
[C---:B------:R-:W-:Y:S04]  /*13090*/  FMUL.FTZ R14, R2.reuse, R70 ;  /* 0x00000046020e7220 */ /* 0x040fe80000410000 */
[C---:B------:R-:W-:Y:S02]  /*130a0*/  FMUL.FTZ R15, R2.reuse, R71 ;  /* 0x00000047020f7220 */ /* 0x040fe40000410000 */
[----:B------:R-:W1:Y:S01]  /*130b0*/  LDSM.16.MT88.4 R68, [R206+0x3100] ;  /* 0x00310000ce44783b */ /* 0x000e620000004200 */
[C---:B------:R-:W-:Y:S01]  /*130c0*/  FMUL.FTZ R54, R2.reuse, R54 ;  /* 0x0000003602367220 */ /* 0x040fe20000410000 */
[----:B------:R-:W-:Y:S01]  /*130d0*/  MUFU.EX2 R165, R165 ;  /* 0x000000a500a57308 */ /* 0x000fe20000000800 */
[C---:B------:R-:W-:Y:S02]  /*130e0*/  FMUL.FTZ R55, R2.reuse, R55 ;  /* 0x0000003702377220 */ /* 0x040fe40000410000 */
[C---:B------:R-:W-:Y:S03]  /*130f0*/  HMMA.16816.F32.BF16 R12, R128.reuse, R20, R12 ;  /* 0x00000014800c723c */ /* 0x040fe6000004180c */
[C---:B------:R-:W-:Y:S02]  /*13100*/  FMUL.FTZ R58, R2.reuse, R58 ;  /* 0x0000003a023a7220 */ /* 0x040fe40000410000 */
[C---:B------:R-:W-:Y:S02]  /*13110*/  FMUL.FTZ R59, R2.reuse, R59 ;  /* 0x0000003b023b7220 */ /* 0x040fe40000410000 */
[C---:B------:R-:W-:Y:S01]  /*13120*/  FMUL.FTZ R20, R3.reuse, R76 ;  /* 0x0000004c03147220 */ /* 0x040fe20000410000 */
[C---:B------:R-:W-:Y:S01]  /*13130*/  HMMA.16816.F32.BF16 R16, R128.reuse, R22, R16 ;  /* 0x000000168010723c */ /* 0x040fe20000041810 */
[----:B------:R-:W-:Y:S03]  /*13140*/  MUFU.EX2 R164, R164 ;  /* 0x000000a400a47308 */ /* 0x000fe60000000800 */
[C---:B------:R-:W-:Y:S02]  /*13150*/  FMUL.FTZ R21, R3.reuse, R77 ;  /* 0x0000004d03157220 */ /* 0x040fe40000410000 */
[C---:B------:R-:W-:Y:S02]  /*13160*/  FMUL.FTZ R62, R2.reuse, R62 ;  /* 0x0000003e023e7220 */ /* 0x040fe40000410000 */
[C---:B------:R-:W-:Y:S03]  /*13170*/  FMUL.FTZ R22, R2.reuse, R78 ;  /* 0x0000004e02167220 */ /* 0x040fe60000410000 */
[----:B------:R-:W-:Y:S01]  /*13180*/  MUFU.EX2 R167, R167 ;  /* 0x000000a700a77308 */ /* 0x000fe20000000800 */
[C---:B------:R-:W-:Y:S02]  /*13190*/  FMUL.FTZ R23, R2.reuse, R79 ;  /* 0x0000004f02177220 */ /* 0x040fe40000410000 */
[----:B------:R-:W2:Y:S01]  /*131a0*/  LDSM.16.MT88.4 R76, [R204+0x3100] ;  /* 0x00310000cc4c783b */ /* 0x000ea20000004200 */
[C---:B------:R-:W-:Y:S02]  /*131b0*/  FMUL.FTZ R63, R2.reuse, R63 ;  /* 0x0000003f023f7220 */ /* 0x040fe40000410000 */
[C---:B------:R-:W-:Y:S02]  /*131c0*/  FMUL.FTZ R66, R2.reuse, R66 ;  /* 0x0000004202427220 */ /* 0x040fe40000410000 */
[C---:B---3--:R-:W-:Y:S02]  /*131d0*/  HMMA.16816.F32.BF16 R20, R128.reuse, R28, R20 ;  /* 0x0000001c8014723c */ /* 0x048fe40000041814 */
[----:B------:R-:W-:Y:S01]  /*131e0*/  MUFU.EX2 R168, R168 ;  /* 0x000000a800a87308 */ /* 0x000fe20000000800 */
[----:B------:R-:W-:Y:S02]  /*131f0*/  FMUL.FTZ R67, R2, R67 ;  /* 0x0000004302437220 */ /* 0x000fe40000410000 */
        /* <DEDUP_REMOVED lines=8> */
[----:B------:R-:W-:Y:S01]  /*13280*/  LDSM.16.MT88.4 R84, [R205+0x900] ;  /* 0x00090000cd54783b */ /* 0x000fe20000004200 */
[--C-:B------:R-:W-:Y:S01]  /*13290*/  FFMA.FTZ R190, R190, c[0x0][0x2d0], -R138.reuse ;  /* 0x0000b400bebe7a23 */ /* 0x100fe2000001088a */
[----:B------:R-:W-:Y:S01]  /*132a0*/  MUFU.EX2 R188, R188 ;  /* 0x000000bc00bc7308 */ /* 0x000fe20000000800 */
[--C-:B------:R-:W-:Y:S02]  /*132b0*/  FFMA.FTZ R252, R252, c[0x0][0x2d0], -R138.reuse ;  /* 0x0000b400fcfc7a23 */ /* 0x100fe4000001088a */
[C---:B------:R-:W-:Y:S03]  /*132c0*/  HMMA.16816.F32.BF16 R28, R128.reuse, R36, R28 ;  /* 0x00000024801c723c */ /* 0x040fe6000004181c */
[--C-:B------:R-:W-:Y:S02]  /*132d0*/  FFMA.FTZ R169, R169, c[0x0][0x2d0], -R138.reuse ;  /* 0x0000b400a9a97a23 */ /* 0x100fe4000001088a */
        /* <DEDUP_REMOVED lines=18> */
[C---:B------:R-:W-:Y:S01]  /*13400*/  FMUL.FTZ R44, R3.reuse, R104 ;  /* 0x00000068032c7220 */ /* 0x040fe20000410000 */
[----:B------:R-:W-:Y:S01]  /*13410*/  MUFU.EX2 R191, R191 ;  /* 0x000000bf00bf7308 */ /* 0x000fe20000000800 */
[--C-:B------:R-:W-:Y:S02]  /*13420*/  FFMA.FTZ R104, R48, c[0x0][0x2d0], -R153.reuse ;  /* 0x0000b40030687a23 */ /* 0x100fe40000010899 */
[C---:B------:R-:W-:Y:S04]  /*13430*/  FMUL.FTZ R46, R2.reuse, R106 ;  /* 0x0000006a022e7220 */ /* 0x040fe80000410000 */
[----:B------:R-:W-:Y:S02]  /*13440*/  FMUL.FTZ R47, R2, R107 ;  /* 0x0000006b022f7220 */ /* 0x000fe40000410000 */
[----:B------:R-:W-:Y:S01]  /*13450*/  FMUL.FTZ R48, R3, R100 ;  /* 0x0000006403307220 */ /* 0x000fe20000410000 */
[----:B------:R-:W3:Y:S01]  /*13460*/  MUFU.EX2 R104, R104 ;  /* 0x0000006800687308 */ /* 0x000ee20000000800 */
[----:B------:R-:W-:Y:S01]  /*13470*/  LDSM.16.MT88.4 R100, [R208+0x5900] ;  /* 0x00590000d064783b */ /* 0x000fe20000004200 */
[--C-:B------:R-:W-:Y:S02]  /*13480*/  FFMA.FTZ R105, R110, c[0x0][0x2d0], -R138.reuse ;  /* 0x0000b4006e697a23 */ /* 0x100fe4000001088a */
[C---:B-1----:R-:W-:Y:S03]  /*13490*/  HMMA.16816.F32.BF16 R44, R128.reuse, R68, R44 ;  /* 0x00000044802c723c */ /* 0x042fe6000004182c */
[--C-:B------:R-:W-:Y:S02]  /*134a0*/  FFMA.FTZ R106, R109, c[0x0][0x2d0], -R138.reuse ;  /* 0x0000b4006d6a7a23 */ /* 0x100fe4000001088a */
[----:B------:R-:W-:Y:S01]  /*134b0*/  FFMA.FTZ R107, R108, c[0x0][0x2d0], -R138 ;  /* 0x0000b4006c6b7a23 */ /* 0x000fe2000001088a */
[----:B------:R-:W-:Y:S01]  /*134c0*/  MUFU.EX2 R105, R105 ;  /* 0x0000006900697308 */ /* 0x000fe20000000800 */
[----:B------:R-:W-:Y:S01]  /*134d0*/  LDSM.16.MT88.4 R108, [R208+0x2900] ;  /* 0x00290000d06c783b */ /* 0x000fe20000004200 */
[C---:B------:R-:W-:Y:S04]  /*134e0*/  HMMA.16816.F32.BF16 R48, R128.reuse, R70, R48 ;  /* 0x000000468030723c */ /* 0x040fe80000041830 */
[----:B----4-:R-:W-:Y:S01]  /*134f0*/  F2FP.BF16.PACK_AB R68, R144, R141 ;  /* 0x0000008d9044723e */ /* 0x010fe200000010ff */
[--C-:B------:R-:W-:Y:S02]  /*13500*/  FFMA.FTZ R145, R145, c[0x0][0x2d0], -R153.reuse ;  /* 0x0000b40091917a23 */ /* 0x100fe40000010899 */
[----:B------:R-:W-:Y:S01]  /*13510*/  FFMA.FTZ R143, R143, c[0x0][0x2d0], -R153 ;  /* 0x0000b4008f8f7a23 */ /* 0x000fe20000010899 */
[C---:B------:R-:W-:Y:S01]  /*13520*/  HMMA.16816.F32.BF16 R52, R128.reuse, R72, R52 ;  /* 0x000000488034723c */ /* 0x040fe20000041834 */
[----:B------:R-:W1:Y:S03]  /*13530*/  MUFU.EX2 R106, R106 ;  /* 0x0000006a006a7308 */ /* 0x000e660000000800 */
[----:B---3--:R-:W-:Y:S01]  /*13540*/  F2FP.BF16.PACK_AB R70, R104, R147 ;  /* 0x000000936846723e */ /* 0x008fe200000010ff */
[----:B------:R-:W-:Y:S02]  /*13550*/  FFMA.FTZ R133, R3, R245, R133 ;  /* 0x000000f503857223 */ /* 0x000fe40000010085 */
[----:B------:R-:W-:Y:S01]  /*13560*/  FFMA.FTZ R137, R2, R244, R137 ;  /* 0x000000f402897223 */ /* 0x000fe20000010089 */
[C---:B------:R-:W-:Y:S01]  /*13570*/  HMMA.16816.F32.BF16 R56, R128.reuse, R74, R56 ;  /* 0x0000004a8038723c */ /* 0x040fe20000041838 */
[----:B------:R-:W3:Y:S02]  /*13580*/  LDSM.16.MT88.4 R72, [R206+0x900] ;  /* 0x00090000ce48783b */ /* 0x000ee40000004200 */
[----:B------:R-:W4:Y:S01]  /*13590*/  MUFU.EX2 R107, R107 ;  /* 0x0000006b006b7308 */ /* 0x000f220000000800 */
[----:B------:R-:W-:Y:S02]  /*135a0*/  FADD.FTZ R133, R119, R133 ;  /* 0x0000008577857221 */ /* 0x000fe40000010000 */
[----:B------:R-:W-:Y:S02]  /*135b0*/  FADD.FTZ R137, R136, R137 ;  /* 0x0000008988897221 */ /* 0x000fe40000010000 */
[C---:B--2---:R-:W-:Y:S04]  /*135c0*/  HMMA.16816.F32.BF16 R60, R128.reuse, R76, R60 ;  /* 0x0000004c803c723c */ /* 0x044fe8000004183c */
[----:B------:R-:W-:Y:S01]  /*135d0*/  FADD.FTZ R118, R118, R133 ;  /* 0x0000008576767221 */ /* 0x000fe20000010000 */
[----:B------:R-:W-:Y:S01]  /*135e0*/  MUFU.EX2 R248, R248 ;  /* 0x000000f800f87308 */ /* 0x000fe20000000800 */
[----:B------:R-:W-:Y:S02]  /*135f0*/  FADD.FTZ R137, R135, R137 ;  /* 0x0000008987897221 */ /* 0x000fe40000010000 */
[----:B------:R-:W-:Y:S01]  /*13600*/  HMMA.16816.F32.BF16 R64, R128, R78, R64 ;  /* 0x0000004e8040723c */ /* 0x000fe20000041840 */
[----:B------:R-:W2:Y:S03]  /*13610*/  LDSM.16.MT88.4 R76, [R208+0x3900] ;  /* 0x00390000d04c783b */ /* 0x000ea60000004200 */
[----:B-1----:R-:W-:Y:S01]  /*13620*/  F2FP.BF16.PACK_AB R69, R106, R105 ;  /* 0x000000696a45723e */ /* 0x002fe200000010ff */
[----:B------:R-:W-:Y:S02]  /*13630*/  FADD.FTZ R118, R132, R118 ;  /* 0x0000007684767221 */ /* 0x000fe40000010000 */
[----:B------:R-:W-:Y:S01]  /*13640*/  MUFU.EX2 R170, R170 ;  /* 0x000000aa00aa7308 */ /* 0x000fe20000000800 */
[----:B------:R-:W-:Y:S01]  /*13650*/  FADD.FTZ R134, R134, R137 ;  /* 0x0000008986867221 */ /* 0x000fe20000010000 */
[----:B----4-:R-:W-:Y:S03]  /*13660*/  F2FP.BF16.PACK_AB R71, R154, R107 ;  /* 0x0000006b9a47723e */ /* 0x010fe600000010ff */
[----:B------:R-:W-:Y:S02]  /*13670*/  FADD.FTZ R141, R141, R118 ;  /* 0x000000768d8d7221 */ /* 0x000fe40000010000 */
[----:B------:R-:W-:Y:S03]  /*13680*/  FADD.FTZ R134, R105, R134 ;  /* 0x0000008669867221 */ /* 0x000fe60000010000 */
[----:B------:R-:W-:Y:S01]  /*13690*/  MUFU.EX2 R166, R166 ;  /* 0x000000a600a67308 */ /* 0x000fe20000000800 */
[----:B------:R-:W-:Y:S01]  /*136a0*/  FADD.FTZ R141, R144, R141 ;  /* 0x0000008d908d7221 */ /* 0x000fe20000010000 */
        /* <DEDUP_REMOVED lines=11> */
[----:B------:R-:W-:Y:S01]  /*13760*/  IMAD.MOV.U32 R3, RZ, RZ, R0 ;  /* 0x000000ffff037224 */ /* 0x000fe200078e0000 */
[C---:B------:R-:W-:Y:S01]  /*13770*/  HMMA.16816.F32.BF16 R16, R68.reuse, R74, R16 ;  /* 0x0000004a4410723c */ /* 0x040fe20000041810 */
[----:B------:R-:W1:Y:S03]  /*13780*/  LDSM.16.MT88.4 R72, [R206+0x3900] ;  /* 0x00390000ce48783b */ /* 0x000e660000004200 */
[----:B------:R-:W-:Y:S02]  /*13790*/  FADD.FTZ R154, R171, R154 ;  /* 0x0000009aab9a7221 */ /* 0x000fe40000010000 */
[----:B------:R-:W-:Y:S02]  /*137a0*/  MUFU.EX2 R169, R169 ;  /* 0x000000a900a97308 */ /* 0x000fe40000000800 */
[C---:B------:R-:W-:Y:S08]  /*137b0*/  HMMA.16816.F32.BF16 R20, R68.reuse, R84, R20 ;  /* 0x000000544414723c */ /* 0x040ff00000041814 */
[C---:B------:R-:W-:Y:S01]  /*137c0*/  HMMA.16816.F32.BF16 R24, R68.reuse, R86, R24 ;  /* 0x000000564418723c */ /* 0x040fe20000041818 */
[----:B------:R-:W3:Y:S01]  /*137d0*/  LDSM.16.MT88.4 R84, [R204+0x3900] ;  /* 0x00390000cc54783b */ /* 0x000ee20000004200 */
[----:B------:R-:W-:Y:S06]  /*137e0*/  MUFU.EX2 R162, R162 ;  /* 0x000000a200a27308 */ /* 0x000fec0000000800 */
[C---:B------:R-:W-:Y:S04]  /*137f0*/  HMMA.16816.F32.BF16 R28, R68.reuse, R88, R28 ;  /* 0x00000058441c723c */ /* 0x040fe8000004181c */
[----:B------:R-:W-:Y:S04]  /*13800*/  MUFU.EX2 R160, R160 ;  /* 0x000000a000a07308 */ /* 0x000fe80000000800 */
[C---:B------:R-:W-:Y:S01]  /*13810*/  HMMA.16816.F32.BF16 R32, R68.reuse, R90, R32 ;  /* 0x0000005a4420723c */ /* 0x040fe20000041820 */
[----:B------:R-:W-:Y:S05]  /*13820*/  LDSM.16.MT88.4 R88, [R204+0x4100] ;  /* 0x00410000cc58783b */ /* 0x000fea0000004200 */
[----:B------:R-:W-:Y:S02]  /*13830*/  MUFU.EX2 R155, R155 ;  /* 0x0000009b009b7308 */ /* 0x000fe40000000800 */
[C---:B--2---:R-:W-:Y:S08]  /*13840*/  HMMA.16816.F32.BF16 R36, R68.reuse, R76, R36 ;  /* 0x0000004c4424723c */ /* 0x044ff00000041824 */
[C---:B------:R-:W-:Y:S01]  /*13850*/  HMMA.16816.F32.BF16 R40, R68.reuse, R78, R40 ;  /* 0x0000004e4428723c */ /* 0x040fe20000041828 */
[----:B------:R-:W-:Y:S01]  /*13860*/  LDSM.16.MT88.4 R76, [R206+0x1100] ;  /* 0x00110000ce4c783b */ /* 0x000fe20000004200 */
[----:B------:R-:W-:Y:S06]  /*13870*/  MUFU.EX2 R146, R146 ;  /* 0x0000009200927308 */ /* 0x000fec0000000800 */
[C---:B-1----:R-:W-:Y:S04]  /*13880*/  HMMA.16816.F32.BF16 R44, R68.reuse, R72, R44 ;  /* 0x00000048442c723c */ /* 0x042fe8000004182c */
[----:B------:R-:W1:Y:S04]  /*13890*/  MUFU.EX2 R145, R145 ;  /* 0x0000009100917308 */ /* 0x000e680000000800 */
[C---:B------:R-:W-:Y:S01]  /*138a0*/  HMMA.16816.F32.BF16 R48, R68.reuse, R74, R48 ;  /* 0x0000004a4430723c */ /* 0x040fe20000041830 */
[----:B------:R-:W2:Y:S05]  /*138b0*/  LDSM.16.MT88.4 R72, [R208+0x1100] ;  /* 0x00110000d048783b */ /* 0x000eaa0000004200 */
[----:B------:R-:W-:Y:S02]  /*138c0*/  MUFU.EX2 R143, R143 ;  /* 0x0000008f008f7308 */ /* 0x000fe40000000800 */
[C---:B------:R-:W-:Y:S08]  /*138d0*/  HMMA.16816.F32.BF16 R52, R68.reuse, R80, R52 ;  /* 0x000000504434723c */ /* 0x040ff00000041834 */
[C---:B------:R-:W-:Y:S01]  /*138e0*/  HMMA.16816.F32.BF16 R56, R68.reuse, R82, R56 ;  /* 0x000000524438723c */ /* 0x040fe20000041838 */
[----:B------:R-:W4:Y:S01]  /*138f0*/  LDSM.16.MT88.4 R80, [R205+0x1100] ;  /* 0x00110000cd50783b */ /* 0x000f220000004200 */
[----:B------:R-:W-:Y:S02]  /*13900*/  MUFU.EX2 R142, R142 ;  /* 0x0000008e008e7308 */ /* 0x000fe40000000800 */
[----:B-1----:R-:W-:Y:S04]  /*13910*/  F2FP.BF16.PACK_AB R128, R145, R146 ;  /* 0x000000929180723e */ /* 0x002fe800000010ff */
[C---:B---3--:R-:W-:Y:S04]  /*13920*/  HMMA.16816.F32.BF16 R60, R68.reuse, R84, R60 ;  /* 0x00000054443c723c */ /* 0x048fe8000004183c */
[----:B------:R-:W-:Y:S04]  /*13930*/  MUFU.EX2 R139, R139 ;  /* 0x0000008b008b7308 */ /* 0x000fe80000000800 */
[----:B------:R-:W-:Y:S01]  /*13940*/  HMMA.16816.F32.BF16 R64, R68, R86, R64 ;  /* 0x000000564440723c */ /* 0x000fe20000041840 */
[----:B------:R-:W1:Y:S06]  /*13950*/  LDSM.16.MT88.4 R84, [R204+0x1100] ;  /* 0x00110000cc54783b */ /* 0x000e6c0000004200 */
        /* <DEDUP_REMOVED lines=11> */
[----:B------:R-:W-:Y:S03]  /*13a10*/  FADD.FTZ R190, R190, R188 ;  /* 0x000000bcbebe7221 */ /* 0x000fe60000010000 */
[C---:B------:R-:W-:Y:S01]  /*13a20*/  HMMA.16816.F32.BF16 R8, R68.reuse, R74, R8 ;  /* 0x0000004a4408723c */ /* 0x040fe20000041808 */
[----:B------:R-:W2:Y:S07]  /*13a30*/  LDSM.16.MT88.4 R72, [R208+0x4100] ;  /* 0x00410000d048783b */ /* 0x000eae0000004200 */
[C---:B------:R-:W-:Y:S07]  /*13a40*/  HMMA.16816.F32.BF16 R12, R68.reuse, R76, R12 ;  /* 0x0000004c440c723c */ /* 0x040fee000004180c */
[--C-:B------:R-:W-:Y:S01]  /*13a50*/  FFMA.FTZ R76, R115, c[0x0][0x2d0], -R153.reuse ;  /* 0x0000b400734c7a23 */ /* 0x100fe20000010899 */
[C---:B------:R-:W-:Y:S03]  /*13a60*/  HMMA.16816.F32.BF16 R16, R68.reuse, R78, R16 ;  /* 0x0000004e4410723c */ /* 0x040fe60000041810 */
[----:B------:R3:W5:Y:S01]  /*13a70*/  MUFU.EX2 R99, R76 ;  /* 0x0000004c00637308 */ /* 0x0007620000000800 */
[----:B------:R-:W-:Y:S02]  /*13a80*/  FFMA.FTZ R153, R140, c[0x0][0x2d0], -R153 ;  /* 0x0000b4008c997a23 */ /* 0x000fe40000010899 */
[--C-:B------:R-:W-:Y:S02]  /*13a90*/  FFMA.FTZ R140, R152, c[0x0][0x2d0], -R138.reuse ;  /* 0x0000b400988c7a23 */ /* 0x100fe4000001088a */
[C---:B----4-:R-:W-:Y:S05]  /*13aa0*/  HMMA.16816.F32.BF16 R20, R68.reuse, R80, R20 ;  /* 0x000000504414723c */ /* 0x050fea0000041814 */
[----:B------:R-:W4:Y:S02]  /*13ab0*/  MUFU.EX2 R153, R153 ;  /* 0x0000009900997308 */ /* 0x000f240000000800 */
[--C-:B------:R-:W-:Y:S01]  /*13ac0*/  FFMA.FTZ R80, R114, c[0x0][0x2d0], -R138.reuse ;  /* 0x0000b40072507a23 */ /* 0x100fe2000001088a */
[C---:B------:R-:W-:Y:S07]  /*13ad0*/  HMMA.16816.F32.BF16 R24, R68.reuse, R82, R24 ;  /* 0x000000524418723c */ /* 0x040fee0000041818 */
[----:B------:R2:W-:Y:S01]  /*13ae0*/  MUFU.EX2 R96, R80 ;  /* 0x0000005000607308 */ /* 0x0005e20000000800 */
[C---:B-1----:R-:W-:Y:S01]  /*13af0*/  HMMA.16816.F32.BF16 R28, R68.reuse, R84, R28 ;  /* 0x00000054441c723c */ /* 0x042fe2000004181c */
[----:B---3--:R-:W1:Y:S03]  /*13b00*/  LDSM.16.MT88.4 R76, [R206+0x4100] ;  /* 0x00410000ce4c783b */ /* 0x008e660000004200 */
[----:B-----5:R-:W-:Y:S03]  /*13b10*/  IMAD.MOV.U32 R152, RZ, RZ, R99 ;  /* 0x000000ffff987224 */ /* 0x020fe600078e0063 */
[--C-:B------:R-:W-:Y:S01]  /*13b20*/  FFMA.FTZ R84, R113, c[0x0][0x2d0], -R138.reuse ;  /* 0x0000b40071547a23 */ /* 0x100fe2000001088a */
[C---:B------:R-:W-:Y:S01]  /*13b30*/  HMMA.16816.F32.BF16 R32, R68.reuse, R86, R32 ;  /* 0x000000564420723c */ /* 0x040fe20000041820 */
[----:B------:R-:W3:Y:S03]  /*13b40*/  MUFU.EX2 R140, R140 ;  /* 0x0000008c008c7308 */ /* 0x000ee60000000800 */
[----:B----4-:R-:W-:Y:S04]  /*13b50*/  F2FP.BF16.PACK_AB R130, R153, R143 ;  /* 0x0000008f9982723e */ /* 0x010fe800000010ff */
[C---:B--2---:R-:W-:Y:S03]  /*13b60*/  HMMA.16816.F32.BF16 R36, R68.reuse, R72, R36 ;  /* 0x000000484424723c */ /* 0x044fe60000041824 */
[----:B------:R2:W-:Y:S01]  /*13b70*/  MUFU.EX2 R97, R84 ;  /* 0x0000005400617308 */ /* 0x0005e20000000800 */
[----:B------:R-:W4:Y:S04]  /*13b80*/  LDSM.16.MT88.4 R80, [R205+0x4100] ;  /* 0x00410000cd50783b */ /* 0x000f280000004200 */
[C---:B------:R-:W-:Y:S04]  /*13b90*/  HMMA.16816.F32.BF16 R40, R68.reuse, R74, R40 ;  /* 0x0000004a4428723c */ /* 0x040fe80000041828 */
[----:B------:R-:W-:Y:S01]  /*13ba0*/  LDSM.16.MT88.4 R72, [R206+0x1900] ;  /* 0x00190000ce48783b */ /* 0x000fe20000004200 */
[----:B---3--:R-:W-:Y:S03]  /*13bb0*/  F2FP.BF16.PACK_AB R129, R142, R140 ;  /* 0x0000008c8e81723e */ /* 0x008fe600000010ff */
[C---:B-1----:R-:W-:Y:S04]  /*13bc0*/  HMMA.16816.F32.BF16 R44, R68.reuse, R76, R44 ;  /* 0x0000004c442c723c */ /* 0x042fe8000004182c */
[--C-:B--2---:R-:W-:Y:S02]  /*13bd0*/  FFMA.FTZ R84, R112, c[0x0][0x2d0], -R138.reuse ;  /* 0x0000b40070547a23 */ /* 0x104fe4000001088a */
[----:B------:R-:W-:Y:S02]  /*13be0*/  FFMA.FTZ R138, R117, c[0x0][0x2d0], -R138 ;  /* 0x0000b400758a7a23 */ /* 0x000fe4000001088a */
[----:B------:R-:W1:Y:S01]  /*13bf0*/  MUFU.EX2 R98, R84 ;  /* 0x0000005400627308 */ /* 0x000e620000000800 */
[C---:B------:R-:W-:Y:S01]  /*13c00*/  HMMA.16816.F32.BF16 R48, R68.reuse, R78, R48 ;  /* 0x0000004e4430723c */ /* 0x040fe20000041830 */
[----:B------:R-:W-:Y:S08]  /*13c10*/  LDSM.16.MT88.4 R76, [R205+0x1900] ;  /* 0x00190000cd4c783b */ /* 0x000ff00000004200 */
[----:B------:R-:W2:Y:S01]  /*13c20*/  MUFU.EX2 R138, R138 ;  /* 0x0000008a008a7308 */ /* 0x000ea20000000800 */
[C---:B----4-:R-:W-:Y:S08]  /*13c30*/  HMMA.16816.F32.BF16 R52, R68.reuse, R80, R52 ;  /* 0x000000504434723c */ /* 0x050ff00000041834 */
[C---:B------:R-:W-:Y:S01]  /*13c40*/  HMMA.16816.F32.BF16 R56, R68.reuse, R82, R56 ;  /* 0x000000524438723c */ /* 0x040fe20000041838 */
[----:B------:R-:W-:Y:S03]  /*13c50*/  LDSM.16.MT88.4 R80, [R204+0x1900] ;  /* 0x00190000cc50783b */ /* 0x000fe60000004200 */
[----:B-1----:R-:W-:Y:S04]  /*13c60*/  MOV R117, R98 ;  /* 0x0000006200757202 */ /* 0x002fe80000000f00 */
[C---:B------:R-:W-:Y:S01]  /*13c70*/  HMMA.16816.F32.BF16 R60, R68.reuse, R88, R60 ;  /* 0x00000058443c723c */ /* 0x040fe2000004183c */
[----:B------:R-:W1:Y:S03]  /*13c80*/  LDSM.16.MT88.4 R84, [R208+0x1900] ;  /* 0x00190000d054783b */ /* 0x000e660000004200 */
[----:B--2---:R-:W-:Y:S04]  /*13c90*/  F2FP.BF16.PACK_AB R131, R138, R139 ;  /* 0x0000008b8a83723e */ /* 0x004fe800000010ff */
[----:B------:R-:W-:Y:S01]  /*13ca0*/  HMMA.16816.F32.BF16 R64, R68, R90, R64 ;  /* 0x0000005a4440723c */ /* 0x000fe20000041840 */
[----:B------:R-:W-:Y:S06]  /*13cb0*/  LDSM.16.MT88.4 R88, [R205+0x4900] ;  /* 0x00490000cd58783b */ /* 0x000fec0000004200 */
[----:B------:R-:W-:Y:S02]  /*13cc0*/  F2FP.BF16.PACK_AB R70, R99, R251 ;  /* 0x000000fb6346723e */ /* 0x000fe400000010ff */
[----:B------:R-:W-:Y:S03]  /*13cd0*/  F2FP.BF16.PACK_AB R69, R97, R96 ;  /* 0x000000606145723e */ /* 0x000fe600000010ff */
[----:B------:R-:W-:Y:S02]  /*13ce0*/  F2FP.BF16.PACK_AB R71, R252, R98 ;  /* 0x00000062fc47723e */ /* 0x000fe400000010ff */
[C---:B------:R-:W-:Y:S01]  /*13cf0*/  F2FP.BF16.PACK_AB R68, R248.reuse, R191 ;  /* 0x000000bff844723e */ /* 0x040fe200000010ff */
[----:B------:R-:W-:Y:S04]  /*13d00*/  FADD.FTZ R191, R191, R167 ;  /* 0x000000a7bfbf7221 */ /* 0x000fe80000010000 */
[----:B------:R-:W-:Y:S01]  /*13d10*/  FADD.FTZ R191, R248, R191 ;  /* 0x000000bff8bf7221 */ /* 0x000fe20000010000 */
[----:B------:R-:W-:Y:S03]  /*13d20*/  IADD3 R248, R250, -0x1, RZ ;  /* 0xfffffffffaf87810 */ /* 0x000fe60007ffe0ff */
[----:B------:R-:W-:Y:S02]  /*13d30*/  FADD.FTZ R251, R251, R191 ;  /* 0x000000bffbfb7221 */ /* 0x000fe40000010000 */
[----:B------:R-:W-:Y:S02]  /*13d40*/  IMAD.MOV.U32 R250, RZ, RZ, R248 ;  /* 0x000000fffffa7224 */ /* 0x000fe400078e00f8 */
[----:B------:R-:W-:Y:S01]  /*13d50*/  FADD.FTZ R251, R152, R251 ;  /* 0x000000fb98fb7221 */ /* 0x000fe20000010000 */
[C---:B-1----:R-:W-:Y:S08]  /*13d60*/  HMMA.16816.F32.BF16 R4, R68.reuse, R84, R4 ;  /* 0x000000544404723c */ /* 0x042ff00000041804 */
[C---:B------:R-:W-:Y:S01]  /*13d70*/  HMMA.16816.F32.BF16 R8, R68.reuse, R86, R8 ;  /* 0x000000564408723c */ /* 0x040fe20000041808 */
[----:B------:R-:W1:Y:S07]  /*13d80*/  LDSM.16.MT88.4 R84, [R208+0x4900] ;  /* 0x00490000d054783b */ /* 0x000e6e0000004200 */
[C---:B------:R-:W-:Y:S08]  /*13d90*/  HMMA.16816.F32.BF16 R12, R68.reuse, R72, R12 ;  /* 0x00000048440c723c */ /* 0x040ff0000004180c */
[C---:B------:R-:W-:Y:S01]  /*13da0*/  HMMA.16816.F32.BF16 R16, R68.reuse, R74, R16 ;  /* 0x0000004a4410723c */ /* 0x040fe20000041810 */
[----:B------:R-:W2:Y:S07]  /*13db0*/  LDSM.16.MT88.4 R72, [R206+0x4900] ;  /* 0x00490000ce48783b */ /* 0x000eae0000004200 */
[C---:B------:R-:W-:Y:S08]  /*13dc0*/  HMMA.16816.F32.BF16 R20, R68.reuse, R76, R20 ;  /* 0x0000004c4414723c */ /* 0x040ff00000041814 */
[C---:B------:R-:W-:Y:S01]  /*13dd0*/  HMMA.16816.F32.BF16 R24, R68.reuse, R78, R24 ;  /* 0x0000004e4418723c */ /* 0x040fe20000041818 */
[----:B------:R-:W3:Y:S07]  /*13de0*/  LDSM.16.MT88.4 R76, [R208+0x2100] ;  /* 0x00210000d04c783b */ /* 0x000eee0000004200 */
[C---:B------:R-:W-:Y:S08]  /*13df0*/  HMMA.16816.F32.BF16 R28, R68.reuse, R80, R28 ;  /* 0x00000050441c723c */ /* 0x040ff0000004181c */
[C---:B------:R-:W-:Y:S01]  /*13e00*/  HMMA.16816.F32.BF16 R32, R68.reuse, R82, R32 ;  /* 0x000000524420723c */ /* 0x040fe20000041820 */
[----:B------:R-:W4:Y:S07]  /*13e10*/  LDSM.16.MT88.4 R80, [R206+0x2100] ;  /* 0x00210000ce50783b */ /* 0x000f2e0000004200 */
[C---:B-1----:R-:W-:Y:S08]  /*13e20*/  HMMA.16816.F32.BF16 R36, R68.reuse, R84, R36 ;  /* 0x000000544424723c */ /* 0x042ff00000041824 */
[C---:B------:R-:W-:Y:S01]  /*13e30*/  HMMA.16816.F32.BF16 R40, R68.reuse, R86, R40 ;  /* 0x000000564428723c */ /* 0x040fe20000041828 */
[----:B------:R-:W-:Y:S07]  /*13e40*/  LDSM.16.MT88.4 R84, [R204+0x2100] ;  /* 0x00210000cc54783b */ /* 0x000fee0000004200 */
[C---:B--2---:R-:W-:Y:S08]  /*13e50*/  HMMA.16816.F32.BF16 R44, R68.reuse, R72, R44 ;  /* 0x00000048442c723c */ /* 0x044ff0000004182c */
        /* <DEDUP_REMOVED lines=15> */
[C---:B---3--:R-:W-:Y:S03]  /*13f50*/  HMMA.16816.F32.BF16 R4, R68.reuse, R76, R4 ;  /* 0x0000004c4404723c */ /* 0x048fe60000041804 */
[----:B------:R-:W-:Y:S04]  /*13f60*/  FADD.FTZ R163, R161, R163 ;  /* 0x000000a3a1a37221 */ /* 0x000fe80000010000 */
[----:B------:R-:W-:Y:S01]  /*13f70*/  FADD.FTZ R146, R146, R163 ;  /* 0x000000a392927221 */ /* 0x000fe20000010000 */
[C---:B------:R-:W-:Y:S01]  /*13f80*/  HMMA.16816.F32.BF16 R8, R68.reuse, R78, R8 ;  /* 0x0000004e4408723c */ /* 0x040fe20000041808 */
[----:B------:R-:W2:Y:S03]  /*13f90*/  LDSM.16.MT88.4 R76, [R208+0x5100] ;  /* 0x00510000d04c783b */ /* 0x000ea60000004200 */
[----:B------:R-:W-:Y:S04]  /*13fa0*/  FADD.FTZ R146, R145, R146 ;  /* 0x0000009291927221 */ /* 0x000fe80000010000 */
[C---:B----4-:R-:W-:Y:S04]  /*13fb0*/  HMMA.16816.F32.BF16 R12, R68.reuse, R80, R12 ;  /* 0x00000050440c723c */ /* 0x050fe8000004180c */
[----:B------:R-:W-:Y:S04]  /*13fc0*/  FADD.FTZ R146, R143, R146 ;  /* 0x000000928f927221 */ /* 0x000fe80000010000 */
[C---:B------:R-:W-:Y:S01]  /*13fd0*/  HMMA.16816.F32.BF16 R16, R68.reuse, R82, R16 ;  /* 0x000000524410723c */ /* 0x040fe20000041810 */
[----:B------:R-:W3:Y:S03]  /*13fe0*/  LDSM.16.MT88.4 R80, [R206+0x5100] ;  /* 0x00510000ce50783b */ /* 0x000ee60000004200 */
[----:B------:R-:W-:Y:S04]  /*13ff0*/  FADD.FTZ R245, R153, R146 ;  /* 0x0000009299f57221 */ /* 0x000fe80000010000 */
[C---:B-1----:R-:W-:Y:S08]  /*14000*/  HMMA.16816.F32.BF16 R20, R68.reuse, R72, R20 ;  /* 0x000000484414723c */ /* 0x042ff00000041814 */
[C---:B------:R-:W-:Y:S01]  /*14010*/  HMMA.16816.F32.BF16 R24, R68.reuse, R74, R24 ;  /* 0x0000004a4418723c */ /* 0x040fe20000041818 */
[----:B------:R-:W1:Y:S07]  /*14020*/  LDSM.16.MT88.4 R72, [R204+0x5100] ;  /* 0x00510000cc48783b */ /* 0x000e6e0000004200 */
[C---:B------:R-:W-:Y:S08]  /*14030*/  HMMA.16816.F32.BF16 R28, R68.reuse, R84, R28 ;  /* 0x00000054441c723c */ /* 0x040ff0000004181c */
[C---:B------:R-:W-:Y:S01]  /*14040*/  HMMA.16816.F32.BF16 R32, R68.reuse, R86, R32 ;  /* 0x000000564420723c */ /* 0x040fe20000041820 */
[----:B------:R-:W4:Y:S07]  /*14050*/  LDSM.16.MT88.4 R84, [R206+0x2900] ;  /* 0x00290000ce54783b */ /* 0x000f2e0000004200 */
[C---:B--2---:R-:W-:Y:S07]  /*14060*/  HMMA.16816.F32.BF16 R36, R68.reuse, R76, R36 ;  /* 0x0000004c4424723c */ /* 0x044fee0000041824 */
[----:B------:R-:W-:Y:S01]  /*14070*/  IMAD.MOV.U32 R76, RZ, RZ, R97 ;  /* 0x000000ffff4c7224 */ /* 0x000fe200078e0061 */
[C---:B------:R-:W-:Y:S04]  /*14080*/  HMMA.16816.F32.BF16 R40, R68.reuse, R78, R40 ;  /* 0x0000004e4428723c */ /* 0x040fe80000041828 */
[----:B------:R-:W-:Y:S02]  /*14090*/  IMAD.MOV.U32 R77, RZ, RZ, R96 ;  /* 0x000000ffff4d7224 */ /* 0x000fe400078e0060 */
[----:B------:R-:W2:Y:S02]  /*140a0*/  LDSM.16.MT88.4 R96, [R204+0x2900] ;  /* 0x00290000cc60783b */ /* 0x000ea40000004200 */
[C---:B---3--:R-:W-:Y:S08]  /*140b0*/  HMMA.16816.F32.BF16 R44, R68.reuse, R80, R44 ;  /* 0x00000050442c723c */ /* 0x048ff0000004182c */
[C---:B------:R-:W-:Y:S08]  /*140c0*/  HMMA.16816.F32.BF16 R48, R68.reuse, R82, R48 ;  /* 0x000000524430723c */ /* 0x040ff00000041830 */
[C---:B------:R-:W-:Y:S08]  /*140d0*/  HMMA.16816.F32.BF16 R52, R68.reuse, R88, R52 ;  /* 0x000000584434723c */ /* 0x040ff00000041834 */
[C---:B------:R-:W-:Y:S08]  /*140e0*/  HMMA.16816.F32.BF16 R56, R68.reuse, R90, R56 ;  /* 0x0000005a4438723c */ /* 0x040ff00000041838 */
[C---:B-1----:R-:W-:Y:S08]  /*140f0*/  HMMA.16816.F32.BF16 R60, R68.reuse, R72, R60 ;  /* 0x00000048443c723c */ /* 0x042ff0000004183c */
[----:B------:R-:W-:Y:S08]  /*14100*/  HMMA.16816.F32.BF16 R64, R68, R74, R64 ;  /* 0x0000004a4440723c */ /* 0x000ff00000041840 */
[C---:B------:R-:W-:Y:S01]  /*14110*/  HMMA.16816.F32.BF16 R112, R128.reuse, R108, R4 ;  /* 0x0000006c8070723c */ /* 0x040fe20000041804 */
[----:B------:R-:W1:Y:S07]  /*14120*/  LDSM.16.MT88.4 R4, [R206+0x5900] ;  /* 0x00590000ce04783b */ /* 0x000e6e0000004200 */
[C---:B------:R-:W-:Y:S01]  /*14130*/  HMMA.16816.F32.BF16 R108, R128.reuse, R110, R8 ;  /* 0x0000006e806c723c */ /* 0x040fe20000041808 */
[----:B------:R-:W3:Y:S07]  /*14140*/  LDSM.16.MT88.4 R8, [R205+0x5900] ;  /* 0x00590000cd08783b */ /* 0x000eee0000004200 */
[C---:B----4-:R-:W-:Y:S01]  /*14150*/  HMMA.16816.F32.BF16 R68, R128.reuse, R84, R12 ;  /* 0x000000548044723c */ /* 0x050fe2000004180c */
[----:B------:R-:W4:Y:S07]  /*14160*/  LDSM.16.MT88.4 R12, [R204+0x5900] ;  /* 0x00590000cc0c783b */ /* 0x000f2e0000004200 */
[C---:B------:R-:W-:Y:S07]  /*14170*/  HMMA.16816.F32.BF16 R72, R128.reuse, R86, R16 ;  /* 0x000000568048723c */ /* 0x040fee0000041810 */
[----:B------:R-:W-:Y:S01]  /*14180*/  MOV R19, R76 ;  /* 0x0000004c00137202 */ /* 0x000fe20000000f00 */
[----:B------:R-:W-:Y:S01]  /*14190*/  IMAD.MOV.U32 R18, RZ, RZ, R77 ;  /* 0x000000ffff127224 */ /* 0x000fe200078e004d */
[-C--:B------:R-:W-:Y:S01]  /*141a0*/  MOV R16, R116.reuse ;  /* 0x0000007400107202 */ /* 0x080fe20000000f00 */
[C---:B------:R-:W-:Y:S03]  /*141b0*/  HMMA.16816.F32.BF16 R76, R128.reuse, R92, R20 ;  /* 0x0000005c804c723c */ /* 0x040fe60000041814 */
[----:B------:R-:W-:Y:S04]  /*141c0*/  FADD.FTZ R2, R18, R190 ;  /* 0x000000be12027221 */ /* 0x000fe80000010000 */
[----:B------:R-:W-:Y:S01]  /*141d0*/  FADD.FTZ R2, R19, R2 ;  /* 0x0000000213027221 */ /* 0x000fe20000010000 */
[C---:B------:R-:W-:Y:S04]  /*141e0*/  HMMA.16816.F32.BF16 R80, R128.reuse, R94, R24 ;  /* 0x0000005e8050723c */ /* 0x040fe80000041818 */
[----:B------:R-:W-:Y:S04]  /*141f0*/  FADD.FTZ R2, R117, R2 ;  /* 0x0000000275027221 */ /* 0x000fe80000010000 */
[C---:B--2---:R-:W-:Y:S04]  /*14200*/  HMMA.16816.F32.BF16 R84, R128.reuse, R96, R28 ;  /* 0x000000608054723c */ /* 0x044fe8000004181c */
[----:B------:R-:W-:Y:S01]  /*14210*/  FADD.FTZ R252, R252, R2 ;  /* 0x00000002fcfc7221 */ /* 0x000fe20000010000 */
[----:B------:R-:W-:Y:S03]  /*14220*/  MOV R2, R116 ;  /* 0x0000007400027202 */ /* 0x000fe60000000f00 */
[C---:B------:R-:W-:Y:S04]  /*14230*/  HMMA.16816.F32.BF16 R88, R128.reuse, R98, R32 ;  /* 0x000000628058723c */ /* 0x040fe80000041820 */
[----:B------:R-:W-:Y:S04]  /*14240*/  FADD.FTZ R252, R169, R252 ;  /* 0x000000fca9fc7221 */ /* 0x000fe80000010000 */
[C---:B------:R-:W-:Y:S04]  /*14250*/  HMMA.16816.F32.BF16 R92, R128.reuse, R100, R36 ;  /* 0x00000064805c723c */ /* 0x040fe80000041824 */
[----:B------:R-:W-:Y:S04]  /*14260*/  FADD.FTZ R162, R162, R252 ;  /* 0x000000fca2a27221 */ /* 0x000fe80000010000 */
[C---:B------:R-:W-:Y:S04]  /*14270*/  HMMA.16816.F32.BF16 R96, R128.reuse, R102, R40 ;  /* 0x000000668060723c */ /* 0x040fe80000041828 */
[----:B------:R-:W-:Y:S04]  /*14280*/  FADD.FTZ R162, R160, R162 ;  /* 0x000000a2a0a27221 */ /* 0x000fe80000010000 */
[C---:B-1----:R-:W-:Y:S04]  /*14290*/  HMMA.16816.F32.BF16 R104, R128.reuse, R4, R44 ;  /* 0x000000048068723c */ /* 0x042fe8000004182c */
[----:B------:R-:W-:Y:S04]  /*142a0*/  FADD.FTZ R155, R155, R162 ;  /* 0x000000a29b9b7221 */ /* 0x000fe80000010000 */
[C---:B------:R-:W-:Y:S04]  /*142b0*/  HMMA.16816.F32.BF16 R100, R128.reuse, R6, R48 ;  /* 0x000000068064723c */ /* 0x040fe80000041830 */
[----:B------:R-:W-:Y:S04]  /*142c0*/  FADD.FTZ R155, R140, R155 ;  /* 0x0000009b8c9b7221 */ /* 0x000fe80000010000 */
[C---:B---3--:R-:W-:Y:S04]  /*142d0*/  HMMA.16816.F32.BF16 R52, R128.reuse, R8, R52 ;  /* 0x000000088034723c */ /* 0x048fe80000041834 */
[----:B------:R-:W-:Y:S04]  /*142e0*/  FADD.FTZ R155, R142, R155 ;  /* 0x0000009b8e9b7221 */ /* 0x000fe80000010000 */
[C---:B------:R-:W-:Y:S04]  /*142f0*/  HMMA.16816.F32.BF16 R56, R128.reuse, R10, R56 ;  /* 0x0000000a8038723c */ /* 0x040fe80000041838 */
[----:B------:R-:W-:Y:S04]  /*14300*/  FADD.FTZ R155, R139, R155 ;  /* 0x0000009b8b9b7221 */ /* 0x000fe80000010000 */
[C---:B----4-:R-:W-:Y:S04]  /*14310*/  HMMA.16816.F32.BF16 R60, R128.reuse, R12, R60 ;  /* 0x0000000c803c723c */ /* 0x050fe8000004183c */
[----:B------:R-:W-:Y:S04]  /*14320*/  FADD.FTZ R244, R138, R155 ;  /* 0x0000009b8af47221 */ /* 0x000fe80000010000 */
[----:B------:R-:W-:Y:S01]  /*14330*/  HMMA.16816.F32.BF16 R64, R128, R14, R64 ;  /* 0x0000000e8040723c */ /* 0x000fe20000041840 */
[----:B------:R-:W-:-:S07]  /*14340*/  @P0 BRA `(.L_x_421) ;  /* 0xffffc07000000947 */ /* 0x000fce000383ffff */
.L_x_410:
[----:B------:R-:W1:Y:S01]  /*14350*/  S2R R4, SR_CTAID.X ;  /* 0x0000000000047919 */ /* 0x000e620000002500 */
[----:B------:R-:W-:-:S02]  /*14360*/  ISETP.NE.AND P1, PT, R213, 0x1, PT ;  /* 0x00000001d500780c */ /* 0x000fc40003f25270 */
[----:B------:R-:W-:Y:S02]  /*14370*/  ISETP.GE.AND P0, PT, R212, 0x1, PT ;  /* 0x00000001d400780c */ /* 0x000fe40003f06270 */
[----:B------:R-:W-:Y:S02]  /*14380*/  IADD3 R2, R211, 0x1, -R216 ;  /* 0x00000001d3027810 */ /* 0x000fe40007ffe8d8 */
[----:B-1----:R-:W-:-:S07]  /*14390*/  LEA R4, R4, 0x7f, 0x7 ;  /* 0x0000007f04047811 */ /* 0x002fce00078e38ff */
        /* <DEDUP_REMOVED lines=14> */
.L_x_423:
[----:B------:R-:W-:-:S04]  /*14480*/  MOV R2, 0x1 ;  /* 0x0000000100027802 */ /* 0x000fc80000000f00 */
[----:B------:R-:W-:-:S13]  /*14490*/  ISETP.NE.AND P0, PT, R2, c[0x0][0x32c], PT ;  /* 0x0000cb0002007a0c */ /* 0x000fda0003f05270 */
[----:B------:R-:W-:-:S05]  /*144a0*/  @P0 IMAD.HI.U32 R2, R4, c[0x0][0x330], RZ ;  /* 0x0000cc0004020a27 */ /* 0x000fca00078e00ff */
[----:B------:R-:W-:-:S05]  /*144b0*/  @P0 SHF.R.U32.HI R4, RZ, c[0x0][0x334], R2 ;  /* 0x0000cd00ff040a19 */ /* 0x000fca0000011602 */
.L_x_424:
[----:B------:R-:W-:-:S05]  /*144c0*/  IMAD R4, R4, c[0x0][0x32c], RZ ;  /* 0x0000cb0004047a24 */ /* 0x000fca00078e02ff */
[----:B------:R-:W-:-:S04]  /*144d0*/  IMNMX R3, R3, R4, !PT ;  /* 0x0000000403037217 */ /* 0x000fc80007800200 */
.L_x_422:
[----:B------:R-:W-:-:S05]  /*144e0*/  IADD3 R3, R3, 0x5f, RZ ;  /* 0x0000005f03037810 */ /* 0x000fca0007ffe0ff */
[----:B------:R-:W-:-:S05]  /*144f0*/  IMAD.HI R3, R3, 0x2aaaaaab, RZ ;  /* 0x2aaaaaab03037827 */ /* 0x000fca00078e02ff */
[----:B------:R-:W-:-:S04]  /*14500*/  SHF.R.U32.HI R2, RZ, 0x1f, R3 ;  /* 0x0000001fff027819 */ /* 0x000fc80000011603 */
[----:B------:R-:W-:-:S04]  /*14510*/  LEA.HI.SX32 R2, R3, R2, 0x1c ;  /* 0x0000000203027211 */ /* 0x000fc800078fe2ff */
[----:B------:R-:W-:-:S04]  /*14520*/  IMNMX R249, R226, R2, !PT ;  /* 0x00000002e2f97217 */ /* 0x000fc80007800200 */
[----:B------:R-:W-:-:S13]  /*14530*/  ISETP.GE.AND P0, PT, R248, R249, PT ;  /* 0x000000f9f800720c */ /* 0x000fda0003f06270 */
[----:B------:R-:W-:Y:S05]  /*14540*/  @!P0 BRA `(.L_x_425) ;  /* 0x00002c5000008947 */ /* 0x000fea0003800000 */
[----:B------:R-:W-:Y:S02]  /*14550*/  MOV R2, R16 ;  /* 0x0000001000027202 */ /* 0x000fe40000000f00 */
[----:B------:R-:W-:Y:S02]  /*14560*/  MOV R3, R0 ;  /* 0x0000000000037202 */ /* 0x000fe40000000f00 */
[----:B------:R-:W-:Y:S02]  /*14570*/  MOV R250, R248 ;  /* 0x000000f800fa7202 */ /* 0x000fe40000000f00 */
.L_x_428:
        /* <DEDUP_REMOVED lines=22> */
[----:B------:R-:W-:Y:S01]  /*146e0*/  IMAD R0, R0, c[0x0][0x208], RZ ;  /* 0x0000820000007a24 */ /* 0x000fe200078e02ff */
[----:B------:R-:W-:Y:S01]  /*146f0*/  SHF.L.U64.HI R6, R224, 0x1, R247 ;  /* 0x00000001e0067819 */ /* 0x000fe200000102f7 */
[----:B------:R-:W-:Y:S01]  /*14700*/  IMAD R14, R14, c[0x0][0x218], RZ ;  /* 0x000086000e0e7a24 */ /* 0x000fe200078e02ff */
[----:B------:R-:W-:Y:S01]  /*14710*/  LOP3.LUT R22, R22, 0xf, RZ, 0xc0, !PT ;  /* 0x0000000f16167812 */ /* 0x000fe200078ec0ff */
[----:B------:R-:W-:Y:S02]  /*14720*/  IMAD R0, R228, c[0x0][0x20c], R0 ;  /* 0x00008300e4007a24 */ /* 0x000fe400078e0200 */
[----:B------:R-:W-:Y:S02]  /*14730*/  IMAD R14, R227, c[0x0][0x21c], R14 ;  /* 0x00008700e30e7a24 */ /* 0x000fe400078e020e */
[----:B------:R-:W-:Y:S04]  /*14740*/  IMAD.IADD R5, R5, 0x1, R0 ;  /* 0x0000000105057824 */ /* 0x000fe800078e0200 */
[----:B------:R-:W-:Y:S05]  /*14750*/  IMAD.WIDE.U32 R4, R227, c[0x0][0x218], R4 ;  /* 0x00008600e3047a25 */ /* 0x000fea00078e0004 */
[----:B------:R-:W-:Y:S02]  /*14760*/  IADD3 R0, P0, R232, R4, RZ ;  /* 0x00000004e8007210 */ /* 0x000fe40007f1e0ff */
[----:B------:R-:W-:Y:S02]  /*14770*/  SHF.L.U64.HI R4, R229, 0x1, R231 ;  /* 0x00000001e5047819 */ /* 0x000fe400000102e7 */
[----:B------:R-:W-:Y:S01]  /*14780*/  IADD3.X R14, R219, R5, R14, P0, !PT ;  /* 0x00000005db0e7210 */ /* 0x000fe200007fe40e */
[----:B------:R-:W-:Y:S01]  /*14790*/  IMAD.SHL.U32 R5, R224, 0x2, RZ ;  /* 0x00000002e0057824 */ /* 0x000fe200078e00ff */
[C---:B------:R-:W-:Y:S04]  /*147a0*/  LEA R13, P0, R0.reuse, c[0x0][0x1f8], 0x1 ;  /* 0x00007e00000d7a11 */ /* 0x040fe800078008ff */
[----:B------:R-:W-:Y:S01]  /*147b0*/  LEA.HI.X R14, R0, c[0x0][0x1fc], R14, 0x1, P0 ;  /* 0x00007f00000e7a11 */ /* 0x000fe200000f0c0e */
[----:B------:R-:W2:Y:S01]  /*147c0*/  SHFL.IDX PT, R7, R13, 0x2, 0x181f ;  /* 0x00581f000d077f89 */ /* 0x000ea200000e0000 */
[----:B------:R-:W-:Y:S03]  /*147d0*/  IMAD.SHL.U32 R0, R229, 0x2, RZ ;  /* 0x00000002e5007824 */ /* 0x000fe600078e00ff */
[----:B------:R-:W3:Y:S04]  /*147e0*/  SHFL.IDX PT, R12, R14, 0x2, 0x181f ;  /* 0x00581f000e0c7f89 */ /* 0x000ee800000e0000 */
[----:B------:R-:W5:Y:S04]  /*147f0*/  SHFL.IDX PT, R15, R13, RZ, 0x181f ;  /* 0x00181fff0d0f7589 */ /* 0x000f6800000e0000 */
[----:B------:R-:W4:Y:S04]  /*14800*/  SHFL.IDX PT, R20, R14, RZ, 0x181f ;  /* 0x00181fff0e147589 */ /* 0x000f2800000e0000 */
[----:B------:R-:W1:Y:S04]  /*14810*/  SHFL.IDX PT, R13, R13, 0x1, 0x181f ;  /* 0x00381f000d0d7f89 */ /* 0x000e6800000e0000 */
[----:B------:R-:W1:Y:S01]  /*14820*/  SHFL.IDX PT, R14, R14, 0x1, 0x181f ;  /* 0x00381f000e0e7f89 */ /* 0x000e6200000e0000 */
[----:B--2---:R-:W-:Y:S04]  /*14830*/  IADD3 R22, P1, P0, R22, R7, R0 ;  /* 0x0000000716167210 */ /* 0x004fe8000783e000 */
[----:B---3--:R-:W-:Y:S02]  /*14840*/  IADD3.X R23, RZ, R12, R4, P1, P0 ;  /* 0x0000000cff177210 */ /* 0x008fe40000fe0404 */
[CC--:B-----5:R-:W-:Y:S05]  /*14850*/  IADD3 R28, P0, R15.reuse, R5.reuse, RZ ;  /* 0x000000050f1c7210 */ /* 0x0e0fea0007f1e0ff */
[C---:B----4-:R-:W-:Y:S01]  /*14860*/  IMAD.X R29, R20.reuse, 0x1, R6, P0 ;  /* 0x00000001141d7824 */ /* 0x050fe200000e0606 */
        /* <DEDUP_REMOVED lines=15> */
.L_x_426:
        /* <DEDUP_REMOVED lines=158> */
[----:B------:R-:W-:Y:S01]  /*15340*/  IMAD.IADD R117, R117, 0x1, R0 ;  /* 0x0000000175757824 */ /* 0x000fe200078e0200 */
[----:B-1----:R-:W-:Y:S02]  /*15350*/  SHF.L.U64.HI R118, R224, 0x1, R247 ;  /* 0x00000001e0767819 */ /* 0x002fe400000102f7 */
[----:B--2---:R-:W-:Y:S01]  /*15360*/  SHF.R.S32.HI R130, RZ, 0x1f, R227 ;  /* 0x0000001fff827819 */ /* 0x004fe200000114e3 */
[C---:B------:R-:W-:Y:S04]  /*15370*/  IMAD.WIDE.U32 R116, R227.reuse, c[0x0][0x1f0], R116 ;  /* 0x00007c00e3747a25 */ /* 0x040fe800078e0074 */
[----:B------:R-:W-:Y:S01]  /*15380*/  IMAD R130, R130, c[0x0][0x1f0], RZ ;  /* 0x00007c0082827a24 */ /* 0x000fe200078e02ff */
[----:B------:R-:W-:Y:S01]  /*15390*/  IADD3 R0, P0, R234, R116, RZ ;  /* 0x00000074ea007210 */ /* 0x000fe20007f1e0ff */
[----:B------:R-:W-:Y:S02]  /*153a0*/  IMAD.SHL.U32 R116, R224, 0x2, RZ ;  /* 0x00000002e0747824 */ /* 0x000fe400078e00ff */
[----:B------:R-:W-:Y:S05]  /*153b0*/  IMAD R130, R227, c[0x0][0x1f4], R130 ;  /* 0x00007d00e3827a24 */ /* 0x000fea00078e0282 */
[----:B------:R-:W-:Y:S02]  /*153c0*/  IADD3.X R130, R220, R117, R130, P0, !PT ;  /* 0x00000075dc827210 */ /* 0x000fe400007fe482 */
[C---:B------:R-:W-:Y:S02]  /*153d0*/  LEA R129, P0, R0.reuse, c[0x0][0x1c8], 0x1 ;  /* 0x0000720000817a11 */ /* 0x040fe400078008ff */
[C---:B------:R-:W-:Y:S02]  /*153e0*/  SHF.L.U64.HI R117, R229.reuse, 0x1, R231 ;  /* 0x00000001e5757819 */ /* 0x040fe400000102e7 */
        /* <DEDUP_REMOVED lines=27> */
.L_x_427:
[----:B------:R-:W-:Y:S01]  /*155a0*/  FMNMX.FTZ R118, R4, R3, !PT ;  /* 0x0000000304767209 */ /* 0x000fe20007810000 */
[----:B------:R-:W-:Y:S01]  /*155b0*/  LDSM.16.MT88.4 R128, [R208+0x100] ;  /* 0x00010000d080783b */ /* 0x000fe20000004200 */
[----:B------:R-:W-:Y:S02]  /*155c0*/  FMNMX.FTZ R0, R6, R2, !PT ;  /* 0x0000000206007209 */ /* 0x000fe40007810000 */
[----:B------:R-:W-:Y:S02]  /*155d0*/  FMNMX.FTZ R118, R5, R118, !PT ;  /* 0x0000007605767209 */ /* 0x000fe40007810000 */
[----:B------:R-:W-:Y:S02]  /*155e0*/  FMNMX.FTZ R0, R7, R0, !PT ;  /* 0x0000000007007209 */ /* 0x000fe40007810000 */
        /* <DEDUP_REMOVED lines=47> */
[C---:B------:R-:W-:Y:S01]  /*158e0*/  ISETP.GT.AND P0, PT, R250.reuse, R249, PT ;  /* 0x000000f9fa00720c */ /* 0x040fe20003f04270 */
[----:B------:R-:W-:Y:S01]  /*158f0*/  SHFL.BFLY PT, R116, R118, 0x2, 0x1f ;  /* 0x0c401f0076747f89 */ /* 0x000fe200000e0000 */
[----:B------:R-:W-:Y:S04]  /*15900*/  IADD3 R248, R250, -0x1, RZ ;  /* 0xfffffffffaf87810 */ /* 0x000fe80007ffe0ff */
[----:B------:R-:W-:Y:S03]  /*15910*/  MOV R250, R248 ;  /* 0x000000f800fa7202 */ /* 0x000fe60000000f00 */
        /* <DEDUP_REMOVED lines=40> */
[C---:B-1----:R-:W-:Y:S01]  /*15ba0*/  FMUL.FTZ R4, R3.reuse, R112 ;  /* 0x0000007003047220 */ /* 0x042fe20000410000 */
[----:B------:R-:W-:Y:S01]  /*15bb0*/  LDSM.16.MT88.4 R40, [R205+0x2900] ;  /* 0x00290000cd28783b */ /* 0x000fe20000004200 */
[C---:B------:R-:W-:Y:S02]  /*15bc0*/  FMUL.FTZ R5, R3.reuse, R113 ;  /* 0x0000007103057220 */ /* 0x040fe40000410000 */
[C---:B------:R-:W-:Y:S01]  /*15bd0*/  FMUL.FTZ R8, R3.reuse, R108 ;  /* 0x0000006c03087220 */ /* 0x040fe20000410000 */
[----:B------:R-:W1:Y:S01]  /*15be0*/  MUFU.EX2 R117, R117 ;  /* 0x0000007500757308 */ /* 0x000e620000000800 */
[C---:B------:R-:W-:Y:S02]  /*15bf0*/  FMUL.FTZ R9, R3.reuse, R109 ;  /* 0x0000006d03097220 */ /* 0x040fe40000410000 */
[C---:B------:R-:W-:Y:S02]  /*15c00*/  FMUL.FTZ R68, R3.reuse, R68 ;  /* 0x0000004403447220 */ /* 0x040fe40000410000 */
[C---:B--2---:R-:W-:Y:S02]  /*15c10*/  FMUL.FTZ R6, R2.reuse, R114 ;  /* 0x0000007202067220 */ /* 0x044fe40000410000 */
[C---:B------:R-:W-:Y:S02]  /*15c20*/  FMUL.FTZ R7, R2.reuse, R115 ;  /* 0x0000007302077220 */ /* 0x040fe40000410000 */
[C---:B------:R-:W-:Y:S01]  /*15c30*/  FMUL.FTZ R10, R2.reuse, R110 ;  /* 0x0000006e020a7220 */ /* 0x040fe20000410000 */
[----:B------:R-:W2:Y:S01]  /*15c40*/  MUFU.EX2 R119, R119 ;  /* 0x0000007700777308 */ /* 0x000ea20000000800 */
[C---:B------:R-:W-:Y:S02]  /*15c50*/  FMUL.FTZ R11, R2.reuse, R111 ;  /* 0x0000006f020b7220 */ /* 0x040fe40000410000 */
[----:B------:R-:W3:Y:S01]  /*15c60*/  LDSM.16.MT88.4 R108, [R204+0x100] ;  /* 0x00010000cc6c783b */ /* 0x000ee20000004200 */
[C---:B------:R-:W-:Y:S02]  /*15c70*/  FMUL.FTZ R69, R3.reuse, R69 ;  /* 0x0000004503457220 */ /* 0x040fe40000410000 */
[C---:B------:R-:W-:Y:S02]  /*15c80*/  FMUL.FTZ R70, R2.reuse, R70 ;  /* 0x0000004602467220 */ /* 0x040fe40000410000 */
[C---:B------:R-:W-:Y:S02]  /*15c90*/  FMUL.FTZ R71, R2.reuse, R71 ;  /* 0x0000004702477220 */ /* 0x040fe40000410000 */
[----:B------:R-:W-:Y:S01]  /*15ca0*/  MUFU.EX2 R140, R140 ;  /* 0x0000008c008c7308 */ /* 0x000fe20000000800 */
[C---:B------:R-:W-:Y:S02]  /*15cb0*/  FMUL.FTZ R72, R3.reuse, R72 ;  /* 0x0000004803487220 */ /* 0x040fe40000410000 */
[----:B------:R-:W-:Y:S01]  /*15cc0*/  FMUL.FTZ R73, R3, R73 ;  /* 0x0000004903497220 */ /* 0x000fe20000410000 */
[----:B-1----:R-:W-:Y:S01]  /*15cd0*/  F2FP.BF16.PACK_AB R112, R117, R141 ;  /* 0x0000008d7570723e */ /* 0x002fe200000010ff */
[C---:B------:R-:W-:Y:S02]  /*15ce0*/  FMUL.FTZ R74, R2.reuse, R74 ;  /* 0x0000004a024a7220 */ /* 0x040fe40000410000 */
[C---:B------:R-:W-:Y:S02]  /*15cf0*/  FMUL.FTZ R75, R2.reuse, R75 ;  /* 0x0000004b024b7220 */ /* 0x040fe40000410000 */
[C---:B------:R-:W-:Y:S01]  /*15d00*/  FMUL.FTZ R76, R3.reuse, R76 ;  /* 0x0000004c034c7220 */ /* 0x040fe20000410000 */
[----:B------:R-:W1:Y:S01]  /*15d10*/  MUFU.EX2 R142, R142 ;  /* 0x0000008e008e7308 */ /* 0x000e620000000800 */
[----:B------:R-:W-:Y:S02]  /*15d20*/  FMUL.FTZ R77, R3, R77 ;  /* 0x0000004d034d7220 */ /* 0x000fe40000410000 */
[C---:B------:R-:W-:Y:S01]  /*15d30*/  FMUL.FTZ R78, R2.reuse, R78 ;  /* 0x0000004e024e7220 */ /* 0x040fe20000410000 */
        /* <DEDUP_REMOVED lines=9> */
[C---:B------:R-:W-:Y:S01]  /*15dd0*/  FMUL.FTZ R86, R2.reuse, R86 ;  /* 0x0000005602567220 */ /* 0x040fe20000410000 */
[----:B------:R-:W-:Y:S01]  /*15de0*/  MUFU.EX2 R163, R163 ;  /* 0x000000a300a37308 */ /* 0x000fe20000000800 */
[----:B------:R-:W-:Y:S02]  /*15df0*/  FMUL.FTZ R87, R2, R87 ;  /* 0x0000005702577220 */ /* 0x000fe40000410000 */
[C---:B------:R-:W-:Y:S01]  /*15e00*/  FMUL.FTZ R88, R3.reuse, R88 ;  /* 0x0000005803587220 */ /* 0x040fe20000410000 */
[----:B-1----:R-:W-:Y:S01]  /*15e10*/  F2FP.BF16.PACK_AB R113, R142, R140 ;  /* 0x0000008c8e71723e */ /* 0x002fe200000010ff */
[C---:B------:R-:W-:Y:S02]  /*15e20*/  FMUL.FTZ R89, R3.reuse, R89 ;  /* 0x0000005903597220 */ /* 0x040fe40000410000 */
[C---:B------:R-:W-:Y:S02]  /*15e30*/  FMUL.FTZ R90, R2.reuse, R90 ;  /* 0x0000005a025a7220 */ /* 0x040fe40000410000 */
[----:B------:R-:W-:Y:S01]  /*15e40*/  FMUL.FTZ R91, R2, R91 ;  /* 0x0000005b025b7220 */ /* 0x000fe20000410000 */
[----:B------:R-:W-:Y:S01]  /*15e50*/  MUFU.EX2 R164, R164 ;  /* 0x000000a400a47308 */ /* 0x000fe20000000800 */
[C---:B------:R-:W-:Y:S02]  /*15e60*/  FMUL.FTZ R92, R3.reuse, R92 ;  /* 0x0000005c035c7220 */ /* 0x040fe40000410000 */
[C---:B------:R-:W-:Y:S01]  /*15e70*/  FMUL.FTZ R93, R3.reuse, R93 ;  /* 0x0000005d035d7220 */ /* 0x040fe20000410000 */
[----:B--2---:R-:W-:Y:S01]  /*15e80*/  F2FP.BF16.PACK_AB R115, R144, R143 ;  /* 0x0000008f9073723e */ /* 0x004fe200000010ff */
        /* <DEDUP_REMOVED lines=20> */
[----:B------:R-:W4:Y:S01]  /*15fd0*/  MUFU.EX2 R147, R147 ;  /* 0x0000009300937308 */ /* 0x000f220000000800 */
[C---:B------:R-:W-:Y:S04]  /*15fe0*/  HMMA.16816.F32.BF16 R76, R112.reuse, R136, R76 ;  /* 0x00000088704c723c */ /* 0x040fe8000004184c */
[C---:B------:R-:W-:Y:S02]  /*15ff0*/  FMUL.FTZ R14, R2.reuse, R106 ;  /* 0x0000006a020e7220 */ /* 0x040fe40000410000 */
[--C-:B------:R-:W-:Y:S02]  /*16000*/  FFMA.FTZ R154, R15, c[0x0][0x2d0], -R146.reuse ;  /* 0x0000b4000f9a7a23 */ /* 0x100fe40000010892 */
[C---:B------:R-:W-:Y:S01]  /*16010*/  HMMA.16816.F32.BF16 R80, R112.reuse, R138, R80 ;  /* 0x0000008a7050723c */ /* 0x040fe20000041850 */
[----:B------:R-:W-:Y:S01]  /*16020*/  LDSM.16.MT88.4 R136, [R204+0x900] ;  /* 0x00090000cc88783b */ /* 0x000fe20000004200 */
[----:B------:R-:W-:Y:S02]  /*16030*/  MUFU.EX2 R152, R152 ;  /* 0x0000009800987308 */ /* 0x000fe40000000800 */
[C---:B------:R-:W-:Y:S02]  /*16040*/  FMUL.FTZ R15, R2.reuse, R107 ;  /* 0x0000006b020f7220 */ /* 0x040fe40000410000 */
[C---:B------:R-:W-:Y:S02]  /*16050*/  FMUL.FTZ R100, R3.reuse, R100 ;  /* 0x0000006403647220 */ /* 0x040fe40000410000 */
[C---:B---3--:R-:W-:Y:S01]  /*16060*/  HMMA.16816.F32.BF16 R84, R112.reuse, R108, R84 ;  /* 0x0000006c7054723c */ /* 0x048fe20000041854 */
[----:B------:R-:W-:Y:S03]  /*16070*/  LDSM.16.MT88.4 R104, [R204+0x3100] ;  /* 0x00310000cc68783b */ /* 0x000fe60000004200 */
[C---:B------:R-:W-:Y:S01]  /*16080*/  FMUL.FTZ R101, R3.reuse, R101 ;  /* 0x0000006503657220 */ /* 0x040fe20000410000 */
[----:B------:R-:W3:Y:S01]  /*16090*/  MUFU.EX2 R154, R154 ;  /* 0x0000009a009a7308 */ /* 0x000ee20000000800 */
[C---:B------:R-:W-:Y:S02]  /*160a0*/  FMUL.FTZ R102, R2.reuse, R102 ;  /* 0x0000006602667220 */ /* 0x040fe40000410000 */
        /* <DEDUP_REMOVED lines=13> */
[C---:B--2---:R-:W-:Y:S04]  /*16180*/  HMMA.16816.F32.BF16 R12, R112.reuse, R132, R12 ;  /* 0x00000084700c723c */ /* 0x044fe8000004180c */
[----:B------:R-:W-:Y:S01]  /*16190*/  FMUL.FTZ R57, R3, R57 ;  /* 0x0000003903397220 */ /* 0x000fe20000410000 */
[----:B------:R-:W-:Y:S01]  /*161a0*/  MUFU.EX2 R169, R169 ;  /* 0x000000a900a97308 */ /* 0x000fe20000000800 */
[----:B------:R-:W-:Y:S02]  /*161b0*/  FMUL.FTZ R58, R2, R58 ;  /* 0x0000003a023a7220 */ /* 0x000fe40000410000 */
[C---:B------:R-:W-:Y:S01]  /*161c0*/  HMMA.16816.F32.BF16 R100, R112.reuse, R134, R100 ;  /* 0x000000867064723c */ /* 0x040fe20000041864 */
[----:B------:R-:W2:Y:S03]  /*161d0*/  LDSM.16.MT88.4 R132, [R206+0x900] ;  /* 0x00090000ce84783b */ /* 0x000ea60000004200 */
[--C-:B------:R-:W-:Y:S01]  /*161e0*/  FFMA.FTZ R155, R16, c[0x0][0x2d0], -R153.reuse ;  /* 0x0000b400109b7a23 */ /* 0x100fe20000010899 */
[----:B----4-:R-:W-:Y:S01]  /*161f0*/  F2FP.BF16.PACK_AB R16, R147, R145 ;  /* 0x000000919310723e */ /* 0x010fe200000010ff */
[--C-:B------:R-:W-:Y:S01]  /*16200*/  FFMA.FTZ R160, R17, c[0x0][0x2d0], -R153.reuse ;  /* 0x0000b40011a07a23 */ /* 0x100fe20000010899 */
[----:B---3--:R-:W-:Y:S01]  /*16210*/  F2FP.BF16.PACK_AB R17, R154, R152 ;  /* 0x000000989a11723e */ /* 0x008fe200000010ff */
[--C-:B------:R-:W-:Y:S01]  /*16220*/  FFMA.FTZ R161, R18, c[0x0][0x2d0], -R146.reuse ;  /* 0x0000b40012a17a23 */ /* 0x100fe20000010892 */
[C---:B-----5:R-:W-:Y:S01]  /*16230*/  HMMA.16816.F32.BF16 R52, R112.reuse, R108, R52 ;  /* 0x0000006c7034723c */ /* 0x060fe20000041834 */
[----:B------:R-:W-:Y:S02]  /*16240*/  MUFU.EX2 R155, R155 ;  /* 0x0000009b009b7308 */ /* 0x000fe40000000800 */
[--C-:B------:R-:W-:Y:S02]  /*16250*/  FFMA.FTZ R162, R19, c[0x0][0x2d0], -R146.reuse ;  /* 0x0000b40013a27a23 */ /* 0x100fe40000010892 */
[C---:B------:R-:W-:Y:S02]  /*16260*/  FMUL.FTZ R59, R2.reuse, R59 ;  /* 0x0000003b023b7220 */ /* 0x040fe40000410000 */
[C---:B------:R-:W-:Y:S02]  /*16270*/  FMUL.FTZ R60, R3.reuse, R60 ;  /* 0x0000003c033c7220 */ /* 0x040fe40000410000 */
[C---:B------:R-:W-:Y:S02]  /*16280*/  FMUL.FTZ R61, R3.reuse, R61 ;  /* 0x0000003d033d7220 */ /* 0x040fe40000410000 */
[----:B------:R-:W3:Y:S01]  /*16290*/  MUFU.EX2 R160, R160 ;  /* 0x000000a000a07308 */ /* 0x000ee20000000800 */
[C---:B------:R-:W-:Y:S01]  /*162a0*/  HMMA.16816.F32.BF16 R56, R112.reuse, R110, R56 ;  /* 0x0000006e7038723c */ /* 0x040fe20000041838 */
[----:B------:R-:W4:Y:S02]  /*162b0*/  LDSM.16.MT88.4 R108, [R205+0x900] ;  /* 0x00090000cd6c783b */ /* 0x000f240000004200 */
[C---:B------:R-:W-:Y:S02]  /*162c0*/  FMUL.FTZ R62, R2.reuse, R62 ;  /* 0x0000003e023e7220 */ /* 0x040fe40000410000 */
[C---:B------:R-:W-:Y:S02]  /*162d0*/  FMUL.FTZ R63, R2.reuse, R63 ;  /* 0x0000003f023f7220 */ /* 0x040fe40000410000 */
[C---:B------:R-:W-:Y:S02]  /*162e0*/  FMUL.FTZ R64, R3.reuse, R64 ;  /* 0x0000004003407220 */ /* 0x040fe40000410000 */
[----:B------:R-:W-:Y:S03]  /*162f0*/  MUFU.EX2 R161, R161 ;  /* 0x000000a100a17308 */ /* 0x000fe60000000800 */
[C---:B------:R-:W-:Y:S03]  /*16300*/  HMMA.16816.F32.BF16 R60, R112.reuse, R104, R60 ;  /* 0x00000068703c723c */ /* 0x040fe6000004183c */
[----:B------:R-:W-:Y:S02]  /*16310*/  FMUL.FTZ R65, R3, R65 ;  /* 0x0000004103417220 */ /* 0x000fe40000410000 */
[C---:B------:R-:W-:Y:S02]  /*16320*/  FMUL.FTZ R66, R2.reuse, R66 ;  /* 0x0000004202427220 */ /* 0x040fe40000410000 */
[----:B------:R-:W5:Y:S01]  /*16330*/  MUFU.EX2 R162, R162 ;  /* 0x000000a200a27308 */ /* 0x000f620000000800 */
[----:B------:R-:W-:Y:S01]  /*16340*/  FMUL.FTZ R67, R2, R67 ;  /* 0x0000004302437220 */ /* 0x000fe20000410000 */
[----:B---3--:R-:W-:Y:S03]  /*16350*/  F2FP.BF16.PACK_AB R18, R160, R155 ;  /* 0x0000009ba012723e */ /* 0x008fe600000010ff */
[--C-:B------:R-:W-:Y:S03]  /*16360*/  FFMA.FTZ R44, R44, c[0x0][0x2d0], -R153.reuse ;  /* 0x0000b4002c2c7a23 */ /* 0x100fe60000010899 */
[----:B------:R-:W-:Y:S01]  /*16370*/  HMMA.16816.F32.BF16 R64, R112, R106, R64 ;  /* 0x0000006a7040723c */ /* 0x000fe20000041840 */
[----:B------:R-:W3:Y:S01]  /*16380*/  LDSM.16.MT88.4 R104, [R208+0x3900] ;  /* 0x00390000d068783b */ /* 0x000ee20000004200 */
[----:B------:R-:W-:Y:S01]  /*16390*/  MUFU.EX2 R170, R170 ;  /* 0x000000aa00aa7308 */ /* 0x000fe20000000800 */
[--C-:B------:R-:W-:Y:S02]  /*163a0*/  FFMA.FTZ R45, R45, c[0x0][0x2d0], -R153.reuse ;  /* 0x0000b4002d2d7a23 */ /* 0x100fe40000010899 */
[--C-:B------:R-:W-:Y:S02]  /*163b0*/  FFMA.FTZ R46, R46, c[0x0][0x2d0], -R146.reuse ;  /* 0x0000b4002e2e7a23 */ /* 0x100fe40000010892 */
[----:B------:R-:W-:Y:S02]  /*163c0*/  FFMA.FTZ R47, R47, c[0x0][0x2d0], -R146 ;  /* 0x0000b4002f2f7a23 */ /* 0x000fe40000010892 */
[----:B------:R-:W3:Y:S03]  /*163d0*/  LDSM.16.MT88.4 R112, [R206+0x3900] ;  /* 0x00390000ce70783b */ /* 0x000ee60000004200 */
[----:B------:R-:W-:Y:S01]  /*163e0*/  MUFU.EX2 R171, R171 ;  /* 0x000000ab00ab7308 */ /* 0x000fe20000000800 */
[----:B------:R-:W-:Y:S02]  /*163f0*/  FFMA.FTZ R48, R48, c[0x0][0x2d0], -R153 ;  /* 0x0000b40030307a23 */ /* 0x000fe40000010899 */
[----:B------:R-:W-:Y:S01]  /*16400*/  FFMA.FTZ R141, R3, R245, R141 ;  /* 0x000000f5038d7223 */ /* 0x000fe2000001008d */
[----:B-----5:R-:W-:Y:S01]  /*16410*/  F2FP.BF16.PACK_AB R19, R162, R161 ;  /* 0x000000a1a213723e */ /* 0x020fe200000010ff */
[----:B------:R-:W-:Y:S01]  /*16420*/  FFMA.FTZ R140, R2, R244, R140 ;  /* 0x000000f4028c7223 */ /* 0x000fe2000001008c */
[----:B------:R-:W-:Y:S01]  /*16430*/  MOV R2, R116 ;  /* 0x0000007400027202 */ /* 0x000fe20000000f00 */
[----:B------:R-:W-:Y:S01]  /*16440*/  FADD.FTZ R141, R117, R141 ;  /* 0x0000008d758d7221 */ /* 0x000fe20000010000 */
[----:B------:R-:W-:Y:S01]  /*16450*/  MOV R3, R0 ;  /* 0x0000000000037202 */ /* 0x000fe20000000f00 */
[----:B------:R-:W-:Y:S01]  /*16460*/  FADD.FTZ R140, R142, R140 ;  /* 0x0000008c8e8c7221 */ /* 0x000fe20000010000 */
[----:B------:R-:W-:Y:S01]  /*16470*/  MUFU.EX2 R188, R188 ;  /* 0x000000bc00bc7308 */ /* 0x000fe20000000800 */
[C---:B-1----:R-:W-:Y:S05]  /*16480*/  HMMA.16816.F32.BF16 R4, R16.reuse, R128, R4 ;  /* 0x000000801004723c */ /* 0x042fea0000041804 */
[----:B------:R-:W-:Y:S02]  /*16490*/  FADD.FTZ R118, R118, R141 ;  /* 0x0000008d76767221 */ /* 0x000fe40000010000 */
[--C-:B------:R-:W-:Y:S01]  /*164a0*/  FFMA.FTZ R129, R20, c[0x0][0x2d0], -R153.reuse ;  /* 0x0000b40014817a23 */ /* 0x100fe20000010899 */
[C---:B------:R-:W-:Y:S01]  /*164b0*/  HMMA.16816.F32.BF16 R8, R16.reuse, R130, R8 ;  /* 0x000000821008723c */ /* 0x040fe20000041808 */
[----:B------:R-:W-:Y:S03]  /*164c0*/  MUFU.EX2 R189, R189 ;  /* 0x000000bd00bd7308 */ /* 0x000fe60000000800 */
[--C-:B------:R-:W-:Y:S02]  /*164d0*/  FFMA.FTZ R128, R21, c[0x0][0x2d0], -R153.reuse ;  /* 0x0000b40015807a23 */ /* 0x100fe40000010899 */
[----:B------:R-:W-:Y:S02]  /*164e0*/  FADD.FTZ R140, R143, R140 ;  /* 0x0000008c8f8c7221 */ /* 0x000fe40000010000 */
[C---:B--2---:R-:W-:Y:S03]  /*164f0*/  HMMA.16816.F32.BF16 R68, R16.reuse, R132, R68 ;  /* 0x000000841044723c */ /* 0x044fe60000041844 */
[----:B------:R-:W-:Y:S01]  /*16500*/  MUFU.EX2 R129, R129 ;  /* 0x0000008100817308 */ /* 0x000fe20000000800 */
[--C-:B------:R-:W-:Y:S02]  /*16510*/  FFMA.FTZ R130, R22, c[0x0][0x2d0], -R146.reuse ;  /* 0x0000b40016827a23 */ /* 0x100fe40000010892 */
[--C-:B------:R-:W-:Y:S02]  /*16520*/  FFMA.FTZ R131, R23, c[0x0][0x2d0], -R146.reuse ;  /* 0x0000b40017837a23 */ /* 0x100fe40000010892 */
[C---:B------:R-:W-:Y:S01]  /*16530*/  HMMA.16816.F32.BF16 R72, R16.reuse, R134, R72 ;  /* 0x000000861048723c */ /* 0x040fe20000041848 */
[----:B------:R-:W-:Y:S03]  /*16540*/  LDSM.16.MT88.4 R20, [R204+0x3900] ;  /* 0x00390000cc14783b */ /* 0x000fe60000004200 */
[--C-:B------:R-:W-:Y:S01]  /*16550*/  FFMA.FTZ R132, R24, c[0x0][0x2d0], -R153.reuse ;  /* 0x0000b40018847a23 */ /* 0x100fe20000010899 */
[----:B------:R-:W-:Y:S01]  /*16560*/  MUFU.EX2 R128, R128 ;  /* 0x0000008000807308 */ /* 0x000fe20000000800 */
[--C-:B------:R-:W-:Y:S02]  /*16570*/  FFMA.FTZ R133, R25, c[0x0][0x2d0], -R153.reuse ;  /* 0x0000b40019857a23 */ /* 0x100fe40000010899 */
[C---:B----4-:R-:W-:Y:S04]  /*16580*/  HMMA.16816.F32.BF16 R76, R16.reuse, R108, R76 ;  /* 0x0000006c104c723c */ /* 0x050fe8000004184c */
[--C-:B------:R-:W-:Y:S02]  /*16590*/  FFMA.FTZ R134, R26, c[0x0][0x2d0], -R146.reuse ;  /* 0x0000b4001a867a23 */ /* 0x100fe40000010892 */
[----:B------:R-:W-:Y:S01]  /*165a0*/  FFMA.FTZ R135, R27, c[0x0][0x2d0], -R146 ;  /* 0x0000b4001b877a23 */ /* 0x000fe20000010892 */
[----:B------:R-:W1:Y:S01]  /*165b0*/  MUFU.EX2 R130, R130 ;  /* 0x0000008200827308 */ /* 0x000e620000000800 */
[C---:B------:R-:W-:Y:S01]  /*165c0*/  HMMA.16816.F32.BF16 R80, R16.reuse, R110, R80 ;  /* 0x0000006e1050723c */ /* 0x040fe20000041850 */
[----:B------:R-:W2:Y:S03]  /*165d0*/  LDSM.16.MT88.4 R108, [R205+0x3900] ;  /* 0x00390000cd6c783b */ /* 0x000ea60000004200 */
[----:B------:R-:W-:Y:S02]  /*165e0*/  FADD.FTZ R118, R119, R118 ;  /* 0x0000007677767221 */ /* 0x000fe40000010000 */
[----:B------:R-:W-:Y:S02]  /*165f0*/  FADD.FTZ R144, R144, R140 ;  /* 0x0000008c90907221 */ /* 0x000fe40000010000 */
[C---:B------:R-:W-:Y:S01]  /*16600*/  HMMA.16816.F32.BF16 R84, R16.reuse, R136, R84 ;  /* 0x000000881054723c */ /* 0x040fe20000041854 */
[----:B------:R-:W-:Y:S01]  /*16610*/  LDSM.16.MT88.4 R24, [R206+0x1100] ;  /* 0x00110000ce18783b */ /* 0x000fe20000004200 */
[----:B------:R-:W4:Y:S02]  /*16620*/  MUFU.EX2 R131, R131 ;  /* 0x0000008300837308 */ /* 0x000f240000000800 */
[----:B------:R-:W-:Y:S02]  /*16630*/  FADD.FTZ R145, R145, R118 ;  /* 0x0000007691917221 */ /* 0x000fe40000010000 */
[----:B------:R-:W-:Y:S02]  /*16640*/  FADD.FTZ R144, R152, R144 ;  /* 0x0000009098907221 */ /* 0x000fe40000010000 */
[C---:B------:R-:W-:Y:S04]  /*16650*/  HMMA.16816.F32.BF16 R88, R16.reuse, R138, R88 ;  /* 0x0000008a1058723c */ /* 0x040fe80000041858 */
[--C-:B------:R-:W-:Y:S01]  /*16660*/  FFMA.FTZ R136, R28, c[0x0][0x2d0], -R153.reuse ;  /* 0x0000b4001c887a23 */ /* 0x100fe20000010899 */
[----:B------:R-:W-:Y:S01]  /*16670*/  MUFU.EX2 R132, R132 ;  /* 0x0000008400847308 */ /* 0x000fe20000000800 */
[--C-:B------:R-:W-:Y:S02]  /*16680*/  FFMA.FTZ R137, R29, c[0x0][0x2d0], -R153.reuse ;  /* 0x0000b4001d897a23 */ /* 0x100fe40000010899 */
[C---:B---3--:R-:W-:Y:S04]  /*16690*/  HMMA.16816.F32.BF16 R92, R16.reuse, R104, R92 ;  /* 0x00000068105c723c */ /* 0x048fe8000004185c */
[--C-:B------:R-:W-:Y:S02]  /*166a0*/  FFMA.FTZ R138, R30, c[0x0][0x2d0], -R146.reuse ;  /* 0x0000b4001e8a7a23 */ /* 0x100fe40000010892 */
[--C-:B------:R-:W-:Y:S01]  /*166b0*/  FFMA.FTZ R139, R31, c[0x0][0x2d0], -R146.reuse ;  /* 0x0000b4001f8b7a23 */ /* 0x100fe20000010892 */
[----:B------:R-:W3:Y:S01]  /*166c0*/  MUFU.EX2 R133, R133 ;  /* 0x0000008500857308 */ /* 0x000ee20000000800 */
[C---:B------:R-:W-:Y:S01]  /*166d0*/  HMMA.16816.F32.BF16 R96, R16.reuse, R106, R96 ;  /* 0x0000006a1060723c */ /* 0x040fe20000041860 */
[----:B------:R-:W5:Y:S03]  /*166e0*/  LDSM.16.MT88.4 R104, [R208+0x1100] ;  /* 0x00110000d068783b */ /* 0x000f660000004200 */
[----:B------:R-:W-:Y:S02]  /*166f0*/  FFMA.FTZ R153, R49, c[0x0][0x2d0], -R153 ;  /* 0x0000b40031997a23 */ /* 0x000fe40000010899 */
[--C-:B------:R-:W-:Y:S02]  /*16700*/  FFMA.FTZ R49, R50, c[0x0][0x2d0], -R146.reuse ;  /* 0x0000b40032317a23 */ /* 0x100fe40000010892 */
[C---:B------:R-:W-:Y:S01]  /*16710*/  HMMA.16816.F32.BF16 R12, R16.reuse, R112, R12 ;  /* 0x00000070100c723c */ /* 0x040fe2000004180c */
[----:B------:R-:W-:Y:S01]  /*16720*/  LDSM.16.MT88.4 R28, [R205+0x4100] ;  /* 0x00410000cd1c783b */ /* 0x000fe20000004200 */
[----:B------:R-:W-:Y:S02]  /*16730*/  MUFU.EX2 R134, R134 ;  /* 0x0000008600867308 */ /* 0x000fe40000000800 */
[----:B------:R-:W-:Y:S02]  /*16740*/  FFMA.FTZ R146, R51, c[0x0][0x2d0], -R146 ;  /* 0x0000b40033927a23 */ /* 0x000fe40000010892 */
[----:B------:R-:W-:Y:S02]  /*16750*/  FADD.FTZ R145, R147, R145 ;  /* 0x0000009193917221 */ /* 0x000fe40000010000 */
[C---:B------:R-:W-:Y:S04]  /*16760*/  HMMA.16816.F32.BF16 R100, R16.reuse, R114, R100 ;  /* 0x000000721064723c */ /* 0x040fe80000041864 */
[----:B------:R-:W1:Y:S01]  /*16770*/  MUFU.EX2 R135, R135 ;  /* 0x0000008700877308 */ /* 0x000e620000000800 */
[----:B------:R-:W-:Y:S02]  /*16780*/  FADD.FTZ R154, R154, R144 ;  /* 0x000000909a9a7221 */ /* 0x000fe40000010000 */
[----:B------:R-:W-:Y:S01]  /*16790*/  FADD.FTZ R155, R155, R145 ;  /* 0x000000919b9b7221 */ /* 0x000fe20000010000 */
[C---:B--2---:R-:W-:Y:S04]  /*167a0*/  HMMA.16816.F32.BF16 R52, R16.reuse, R108, R52 ;  /* 0x0000006c1034723c */ /* 0x044fe80000041834 */
[----:B------:R-:W-:Y:S02]  /*167b0*/  FADD.FTZ R154, R161, R154 ;  /* 0x0000009aa19a7221 */ /* 0x000fe40000010000 */
[----:B------:R-:W-:Y:S01]  /*167c0*/  MUFU.EX2 R136, R136 ;  /* 0x0000008800887308 */ /* 0x000fe20000000800 */
[----:B------:R-:W-:Y:S01]  /*167d0*/  FADD.FTZ R155, R160, R155 ;  /* 0x0000009ba09b7221 */ /* 0x000fe20000010000 */
[C---:B------:R-:W-:Y:S01]  /*167e0*/  HMMA.16816.F32.BF16 R56, R16.reuse, R110, R56 ;  /* 0x0000006e1038723c */ /* 0x040fe20000041838 */
[----:B------:R-:W2:Y:S03]  /*167f0*/  LDSM.16.MT88.4 R108, [R205+0x1100] ;  /* 0x00110000cd6c783b */ /* 0x000ea60000004200 */
[----:B------:R-:W-:Y:S04]  /*16800*/  FADD.FTZ R162, R162, R154 ;  /* 0x0000009aa2a27221 */ /* 0x000fe80000010000 */
[C---:B------:R-:W-:Y:S01]  /*16810*/  HMMA.16816.F32.BF16 R60, R16.reuse, R20, R60 ;  /* 0x00000014103c723c */ /* 0x040fe2000004183c */
[----:B------:R-:W-:Y:S03]  /*16820*/  MUFU.EX2 R137, R137 ;  /* 0x0000008900897308 */ /* 0x000fe60000000800 */
[----:B-1----:R-:W-:Y:S04]  /*16830*/  FADD.FTZ R162, R130, R162 ;  /* 0x000000a282a27221 */ /* 0x002fe80000010000 */
[----:B------:R-:W-:Y:S01]  /*16840*/  HMMA.16816.F32.BF16 R64, R16, R22, R64 ;  /* 0x000000161040723c */ /* 0x000fe20000041840 */
[----:B------:R-:W1:Y:S02]  /*16850*/  LDSM.16.MT88.4 R20, [R204+0x1100] ;  /* 0x00110000cc14783b */ /* 0x000e640000004200 */
[----:B------:R-:W2:Y:S04]  /*16860*/  MUFU.EX2 R138, R138 ;  /* 0x0000008a008a7308 */ /* 0x000ea80000000800 */
[C---:B------:R-:W-:Y:S01]  /*16870*/  F2FP.BF16.PACK_AB R16, R128.reuse, R129 ;  /* 0x000000818010723e */ /* 0x040fe200000010ff */
[----:B------:R-:W-:Y:S01]  /*16880*/  FADD.FTZ R129, R129, R155 ;  /* 0x0000009b81817221 */ /* 0x000fe20000010000 */
[----:B----4-:R-:W-:Y:S03]  /*16890*/  F2FP.BF16.PACK_AB R17, R131, R130 ;  /* 0x000000828311723e */ /* 0x010fe600000010ff */
[----:B---3--:R-:W-:Y:S01]  /*168a0*/  F2FP.BF16.PACK_AB R18, R133, R132 ;  /* 0x000000848512723e */ /* 0x008fe200000010ff */
[----:B------:R-:W3:Y:S01]  /*168b0*/  MUFU.EX2 R139, R139 ;  /* 0x0000008b008b7308 */ /* 0x000ee20000000800 */
[----:B------:R-:W-:Y:S01]  /*168c0*/  F2FP.BF16.PACK_AB R19, R135, R134 ;  /* 0x000000868713723e */ /* 0x000fe200000010ff */
[----:B------:R-:W-:Y:S02]  /*168d0*/  FADD.FTZ R129, R128, R129 ;  /* 0x0000008180817221 */ /* 0x000fe40000010000 */
[----:B------:R-:W-:Y:S02]  /*168e0*/  FADD.FTZ R131, R131, R162 ;  /* 0x000000a283837221 */ /* 0x000fe40000010000 */
[----:B------:R-:W-:Y:S02]  /*168f0*/  FADD.FTZ R132, R132, R129 ;  /* 0x0000008184847221 */ /* 0x000fe40000010000 */
[C---:B-----5:R-:W-:Y:S02]  /*16900*/  HMMA.16816.F32.BF16 R4, R16.reuse, R104, R4 ;  /* 0x000000681004723c */ /* 0x060fe40000041804 */
[----:B------:R-:W4:Y:S01]  /*16910*/  MUFU.EX2 R190, R190 ;  /* 0x000000be00be7308 */ /* 0x000f220000000800 */
[----:B------:R-:W-:Y:S02]  /*16920*/  FADD.FTZ R131, R134, R131 ;  /* 0x0000008386837221 */ /* 0x000fe40000010000 */
[----:B------:R-:W-:Y:S02]  /*16930*/  FADD.FTZ R132, R133, R132 ;  /* 0x0000008485847221 */ /* 0x000fe40000010000 */
[----:B------:R-:W-:Y:S01]  /*16940*/  FADD.FTZ R135, R135, R131 ;  /* 0x0000008387877221 */ /* 0x000fe20000010000 */
[C---:B------:R-:W-:Y:S01]  /*16950*/  HMMA.16816.F32.BF16 R8, R16.reuse, R106, R8 ;  /* 0x0000006a1008723c */ /* 0x040fe20000041808 */
[----:B------:R-:W5:Y:S03]  /*16960*/  LDSM.16.MT88.4 R104, [R208+0x4100] ;  /* 0x00410000d068783b */ /* 0x000f660000004200 */
[----:B------:R-:W-:Y:S01]  /*16970*/  MUFU.EX2 R44, R44 ;  /* 0x0000002c002c7308 */ /* 0x000fe20000000800 */
[----:B--2---:R-:W-:Y:S03]  /*16980*/  FADD.FTZ R135, R138, R135 ;  /* 0x000000878a877221 */ /* 0x004fe60000010000 */
[C---:B------:R-:W-:Y:S06]  /*16990*/  HMMA.16816.F32.BF16 R68, R16.reuse, R24, R68 ;  /* 0x000000181044723c */ /* 0x040fec0000041844 */
[----:B------:R-:W-:Y:S02]  /*169a0*/  MUFU.EX2 R45, R45 ;  /* 0x0000002d002d7308 */ /* 0x000fe40000000800 */
[C---:B------:R-:W-:Y:S01]  /*169b0*/  HMMA.16816.F32.BF16 R72, R16.reuse, R26, R72 ;  /* 0x0000001a1048723c */ /* 0x040fe20000041848 */
[----:B------:R-:W2:Y:S07]  /*169c0*/  LDSM.16.MT88.4 R24, [R206+0x4100] ;  /* 0x00410000ce18783b */ /* 0x000eae0000004200 */
[C---:B------:R-:W-:Y:S01]  /*169d0*/  HMMA.16816.F32.BF16 R76, R16.reuse, R108, R76 ;  /* 0x0000006c104c723c */ /* 0x040fe2000004184c */
[----:B------:R-:W2:Y:S07]  /*169e0*/  MUFU.EX2 R46, R46 ;  /* 0x0000002e002e7308 */ /* 0x000eae0000000800 */
[C---:B------:R-:W-:Y:S01]  /*169f0*/  HMMA.16816.F32.BF16 R80, R16.reuse, R110, R80 ;  /* 0x0000006e1050723c */ /* 0x040fe20000041850 */
[----:B------:R-:W3:Y:S02]  /*16a00*/  LDSM.16.MT88.4 R108, [R204+0x4100] ;  /* 0x00410000cc6c783b */ /* 0x000ee40000004200 */
[----:B------:R-:W2:Y:S05]  /*16a10*/  MUFU.EX2 R47, R47 ;  /* 0x0000002f002f7308 */ /* 0x000eaa0000000800 */
[C---:B-1----:R-:W-:Y:S05]  /*16a20*/  HMMA.16816.F32.BF16 R84, R16.reuse, R20, R84 ;  /* 0x000000141054723c */ /* 0x042fea0000041854 */
[----:B------:R-:W-:Y:S03]  /*16a30*/  MUFU.EX2 R48, R48 ;  /* 0x0000003000307308 */ /* 0x000fe60000000800 */
[C---:B------:R-:W-:Y:S01]  /*16a40*/  HMMA.16816.F32.BF16 R88, R16.reuse, R22, R88 ;  /* 0x000000161058723c */ /* 0x040fe20000041858 */
[----:B------:R-:W1:Y:S06]  /*16a50*/  LDSM.16.MT88.4 R20, [R208+0x1900] ;  /* 0x00190000d014783b */ /* 0x000e6c0000004200 */
[----:B------:R-:W-:Y:S01]  /*16a60*/  MUFU.EX2 R153, R153 ;  /* 0x0000009900997308 */ /* 0x000fe20000000800 */
[C---:B-----5:R-:W-:Y:S08]  /*16a70*/  HMMA.16816.F32.BF16 R92, R16.reuse, R104, R92 ;  /* 0x00000068105c723c */ /* 0x060ff0000004185c */
[C---:B------:R-:W-:Y:S01]  /*16a80*/  HMMA.16816.F32.BF16 R96, R16.reuse, R106, R96 ;  /* 0x0000006a1060723c */ /* 0x040fe20000041860 */
[----:B------:R-:W-:Y:S01]  /*16a90*/  LDSM.16.MT88.4 R104, [R204+0x4900] ;  /* 0x00490000cc68783b */ /* 0x000fe20000004200 */
[----:B------:R-:W5:Y:S06]  /*16aa0*/  MUFU.EX2 R49, R49 ;  /* 0x0000003100317308 */ /* 0x000f6c0000000800 */
[C---:B--2---:R-:W-:Y:S04]  /*16ab0*/  HMMA.16816.F32.BF16 R12, R16.reuse, R24, R12 ;  /* 0x00000018100c723c */ /* 0x044fe8000004180c */
[----:B------:R-:W2:Y:S04]  /*16ac0*/  MUFU.EX2 R146, R146 ;  /* 0x0000009200927308 */ /* 0x000ea80000000800 */
[C---:B------:R-:W-:Y:S01]  /*16ad0*/  HMMA.16816.F32.BF16 R100, R16.reuse, R26, R100 ;  /* 0x0000001a1064723c */ /* 0x040fe20000041864 */
[----:B------:R-:W1:Y:S07]  /*16ae0*/  LDSM.16.MT88.4 R24, [R205+0x1900] ;  /* 0x00190000cd18783b */ /* 0x000e6e0000004200 */
[C---:B------:R-:W-:Y:S08]  /*16af0*/  HMMA.16816.F32.BF16 R52, R16.reuse, R28, R52 ;  /* 0x0000001c1034723c */ /* 0x040ff00000041834 */
[C---:B------:R-:W-:Y:S01]  /*16b00*/  HMMA.16816.F32.BF16 R56, R16.reuse, R30, R56 ;  /* 0x0000001e1038723c */ /* 0x040fe20000041838 */
[----:B------:R-:W2:Y:S07]  /*16b10*/  LDSM.16.MT88.4 R28, [R204+0x1900] ;  /* 0x00190000cc1c783b */ /* 0x000eae0000004200 */
[C---:B---3--:R-:W-:Y:S08]  /*16b20*/  HMMA.16816.F32.BF16 R60, R16.reuse, R108, R60 ;  /* 0x0000006c103c723c */ /* 0x048ff0000004183c */
        /* <DEDUP_REMOVED lines=13> */
[----:B------:R-:W-:Y:S03]  /*16c00*/  FADD.FTZ R166, R166, R139 ;  /* 0x0000008ba6a67221 */ /* 0x000fe60000010000 */
[C---:B------:R-:W-:Y:S01]  /*16c10*/  HMMA.16816.F32.BF16 R8, R16.reuse, R22, R8 ;  /* 0x000000161008723c */ /* 0x040fe20000041808 */
[----:B------:R-:W1:Y:S03]  /*16c20*/  LDSM.16.MT88.4 R20, [R208+0x4900] ;  /* 0x00490000d014783b */ /* 0x000e660000004200 */
[----:B------:R-:W-:Y:S04]  /*16c30*/  FADD.FTZ R166, R169, R166 ;  /* 0x000000a6a9a67221 */ /* 0x000fe80000010000 */
[C---:B------:R-:W-:Y:S08]  /*16c40*/  HMMA.16816.F32.BF16 R68, R16.reuse, R32, R68 ;  /* 0x000000201044723c */ /* 0x040ff00000041844 */
[C---:B------:R-:W-:Y:S01]  /*16c50*/  HMMA.16816.F32.BF16 R72, R16.reuse, R34, R72 ;  /* 0x000000221048723c */ /* 0x040fe20000041848 */
[----:B------:R-:W3:Y:S07]  /*16c60*/  LDSM.16.MT88.4 R32, [R206+0x4900] ;  /* 0x00490000ce20783b */ /* 0x000eee0000004200 */
[C---:B------:R-:W-:Y:S08]  /*16c70*/  HMMA.16816.F32.BF16 R76, R16.reuse, R24, R76 ;  /* 0x00000018104c723c */ /* 0x040ff0000004184c */
        /* <DEDUP_REMOVED lines=21> */
[----:B----4-:R-:W-:Y:S01]  /*16dd0*/  F2FP.BF16.PACK_AB R19, R190, R189 ;  /* 0x000000bdbe13723e */ /* 0x010fe200000010ff */
[----:B------:R-:W-:Y:S02]  /*16de0*/  FADD.FTZ R170, R170, R166 ;  /* 0x000000a6aaaa7221 */ /* 0x000fe40000010000 */
[----:B------:R-:W-:Y:S02]  /*16df0*/  FADD.FTZ R171, R171, R167 ;  /* 0x000000a7abab7221 */ /* 0x000fe40000010000 */
[----:B------:R-:W-:Y:S02]  /*16e00*/  FADD.FTZ R170, R189, R170 ;  /* 0x000000aabdaa7221 */ /* 0x000fe40000010000 */
[C---:B------:R-:W-:Y:S03]  /*16e10*/  HMMA.16816.F32.BF16 R4, R16.reuse, R24, R4 ;  /* 0x000000181004723c */ /* 0x040fe60000041804 */
[----:B------:R-:W-:Y:S02]  /*16e20*/  FADD.FTZ R171, R188, R171 ;  /* 0x000000abbcab7221 */ /* 0x000fe40000010000 */
[----:B------:R-:W-:Y:S03]  /*16e30*/  FADD.FTZ R190, R190, R170 ;  /* 0x000000aabebe7221 */ /* 0x000fe60000010000 */
[C---:B------:R-:W-:Y:S01]  /*16e40*/  HMMA.16816.F32.BF16 R8, R16.reuse, R26, R8 ;  /* 0x0000001a1008723c */ /* 0x040fe20000041808 */
[----:B------:R-:W3:Y:S03]  /*16e50*/  LDSM.16.MT88.4 R24, [R208+0x5100] ;  /* 0x00510000d018783b */ /* 0x000ee60000004200 */
[----:B------:R-:W-:Y:S04]  /*16e60*/  FADD.FTZ R190, R46, R190 ;  /* 0x000000be2ebe7221 */ /* 0x000fe80000010000 */
[C---:B-1----:R-:W-:Y:S04]  /*16e70*/  HMMA.16816.F32.BF16 R68, R16.reuse, R20, R68 ;  /* 0x000000141044723c */ /* 0x042fe80000041844 */
[----:B------:R-:W-:Y:S04]  /*16e80*/  FADD.FTZ R190, R47, R190 ;  /* 0x000000be2fbe7221 */ /* 0x000fe80000010000 */
[C---:B------:R-:W-:Y:S01]  /*16e90*/  HMMA.16816.F32.BF16 R72, R16.reuse, R22, R72 ;  /* 0x000000161048723c */ /* 0x040fe20000041848 */
[----:B------:R-:W1:Y:S03]  /*16ea0*/  LDSM.16.MT88.4 R20, [R206+0x5100] ;  /* 0x00510000ce14783b */ /* 0x000e660000004200 */
[----:B-----5:R-:W-:Y:S04]  /*16eb0*/  FADD.FTZ R190, R49, R190 ;  /* 0x000000be31be7221 */ /* 0x020fe80000010000 */
[C---:B------:R-:W-:Y:S04]  /*16ec0*/  HMMA.16816.F32.BF16 R76, R16.reuse, R28, R76 ;  /* 0x0000001c104c723c */ /* 0x040fe8000004184c */
[----:B------:R-:W-:Y:S04]  /*16ed0*/  FADD.FTZ R244, R146, R190 ;  /* 0x000000be92f47221 */ /* 0x000fe80000010000 */
        /* <DEDUP_REMOVED lines=20> */
[----:B------:R-:W-:Y:S03]  /*17020*/  F2FP.BF16.PACK_AB R19, R146, R49 ;  /* 0x000000319213723e */ /* 0x000fe600000010ff */
[----:B------:R-:W-:Y:S04]  /*17030*/  FADD.FTZ R44, R48, R44 ;  /* 0x0000002c302c7221 */ /* 0x000fe80000010000 */
[C---:B------:R-:W-:Y:S01]  /*17040*/  HMMA.16816.F32.BF16 R112, R16.reuse, R108, R4 ;  /* 0x0000006c1070723c */ /* 0x040fe20000041804 */
[----:B------:R-:W4:Y:S02]  /*17050*/  LDSM.16.MT88.4 R4, [R206+0x5900] ;  /* 0x00590000ce04783b */ /* 0x000f240000004200 */
[----:B------:R-:W-:Y:S05]  /*17060*/  FADD.FTZ R245, R153, R44 ;  /* 0x0000002c99f57221 */ /* 0x000fea0000010000 */
[C---:B------:R-:W-:Y:S01]  /*17070*/  HMMA.16816.F32.BF16 R108, R16.reuse, R110, R8 ;  /* 0x0000006e106c723c */ /* 0x040fe20000041808 */
[----:B------:R-:W5:Y:S07]  /*17080*/  LDSM.16.MT88.4 R8, [R205+0x5900] ;  /* 0x00590000cd08783b */ /* 0x000f6e0000004200 */
[C---:B--2---:R-:W-:Y:S08]  /*17090*/  HMMA.16816.F32.BF16 R68, R16.reuse, R32, R68 ;  /* 0x000000201044723c */ /* 0x044ff00000041844 */
[C---:B------:R-:W-:Y:S08]  /*170a0*/  HMMA.16816.F32.BF16 R72, R16.reuse, R34, R72 ;  /* 0x000000221048723c */ /* 0x040ff00000041848 */
[C---:B------:R-:W-:Y:S08]  /*170b0*/  HMMA.16816.F32.BF16 R76, R16.reuse, R40, R76 ;  /* 0x00000028104c723c */ /* 0x040ff0000004184c */
[C---:B------:R-:W-:Y:S08]  /*170c0*/  HMMA.16816.F32.BF16 R80, R16.reuse, R42, R80 ;  /* 0x0000002a1050723c */ /* 0x040ff00000041850 */
[C---:B---3--:R-:W-:Y:S08]  /*170d0*/  HMMA.16816.F32.BF16 R84, R16.reuse, R24, R84 ;  /* 0x000000181054723c */ /* 0x048ff00000041854 */
[C---:B------:R-:W-:Y:S08]  /*170e0*/  HMMA.16816.F32.BF16 R88, R16.reuse, R26, R88 ;  /* 0x0000001a1058723c */ /* 0x040ff00000041858 */
[C---:B-1----:R-:W-:Y:S08]  /*170f0*/  HMMA.16816.F32.BF16 R92, R16.reuse, R20, R92 ;  /* 0x00000014105c723c */ /* 0x042ff0000004185c */
[C---:B------:R-:W-:Y:S01]  /*17100*/  HMMA.16816.F32.BF16 R96, R16.reuse, R22, R96 ;  /* 0x000000161060723c */ /* 0x040fe20000041860 */
[----:B------:R-:W1:Y:S07]  /*17110*/  LDSM.16.MT88.4 R20, [R204+0x5900] ;  /* 0x00590000cc14783b */ /* 0x000e6e0000004200 */
[C---:B----4-:R-:W-:Y:S08]  /*17120*/  HMMA.16816.F32.BF16 R104, R16.reuse, R4, R12 ;  /* 0x000000041068723c */ /* 0x050ff0000004180c */
[C---:B------:R-:W-:Y:S08]  /*17130*/  HMMA.16816.F32.BF16 R100, R16.reuse, R6, R100 ;  /* 0x000000061064723c */ /* 0x040ff00000041864 */
[C---:B-----5:R-:W-:Y:S08]  /*17140*/  HMMA.16816.F32.BF16 R52, R16.reuse, R8, R52 ;  /* 0x000000081034723c */ /* 0x060ff00000041834 */
[C---:B------:R-:W-:Y:S08]  /*17150*/  HMMA.16816.F32.BF16 R56, R16.reuse, R10, R56 ;  /* 0x0000000a1038723c */ /* 0x040ff00000041838 */
[C---:B-1----:R-:W-:Y:S08]  /*17160*/  HMMA.16816.F32.BF16 R60, R16.reuse, R20, R60 ;  /* 0x00000014103c723c */ /* 0x042ff0000004183c */
[----:B------:R-:W-:Y:S07]  /*17170*/  HMMA.16816.F32.BF16 R64, R16, R22, R64 ;  /* 0x000000161040723c */ /* 0x000fee0000041840 */
[----:B------:R-:W-:Y:S01]  /*17180*/  MOV R16, R116 ;  /* 0x0000007400107202 */ /* 0x000fe20000000f00 */
[----:B------:R-:W-:-:S05]  /*17190*/  @P0 BRA `(.L_x_428) ;  /* 0xffffd3e000000947 */ /* 0x000fca000383ffff */
.L_x_425:
[----:B------:R-:W-:-:S13]  /*171a0*/  ISETP.GE.AND P0, PT, R248, R226, PT ;  /* 0x000000e2f800720c */ /* 0x000fda0003f06270 */
[----:B------:R-:W-:Y:S05]  /*171b0*/  @!P0 BRA `(.L_x_429) ;  /* 0x00003e5000008947 */ /* 0x000fea0003800000 */
[C---:B------:R-:W-:Y:S01]  /*171c0*/  SHF.L.U64.HI R250, R224.reuse, 0x1, R247 ;  /* 0x00000001e0fa7819 */ /* 0x040fe200000102f7 */
[----:B------:R-:W-:Y:S01]  /*171d0*/  IMAD.SHL.U32 R249, R224, 0x2, RZ ;  /* 0x00000002e0f97824 */ /* 0x000fe200078e00ff */
[----:B------:R-:W-:Y:S01]  /*171e0*/  MOV R3, R0 ;  /* 0x0000000000037202 */ /* 0x000fe20000000f00 */
[----:B------:R-:W-:Y:S01]  /*171f0*/  IMAD.MOV.U32 R2, RZ, RZ, R16 ;  /* 0x000000ffff027224 */ /* 0x000fe200078e0010 */
[C---:B------:R-:W-:Y:S01]  /*17200*/  SHF.L.U64.HI R247, R229.reuse, 0x1, R231 ;  /* 0x00000001e5f77819 */ /* 0x040fe200000102e7 */
[----:B------:R-:W-:Y:S01]  /*17210*/  IMAD.SHL.U32 R246, R229, 0x2, RZ ;  /* 0x00000002e5f67824 */ /* 0x000fe200078e00ff */
[----:B------:R-:W-:Y:S02]  /*17220*/  ULDC UR4, c[0x0][0x324] ;  /* 0x0000c90000047ab9 */ /* 0x000fe40000000800 */
[----:B------:R-:W-:Y:S02]  /*17230*/  ULOP3.LUT UR4, URZ, UR4, URZ, 0x33, !UPT ;  /* 0x000000043f047292 */ /* 0x000fe4000f8e333f */
.L_x_439:
[----:B------:R-:W-:Y:S04]  /*17240*/  DEPBAR.LE SB0, 0x0 ;  /* 0x000080000000791a */ /* 0x000fe80000000000 */
[----:B------:R-:W-:Y:S01]  /*17250*/  BAR.SYNC.DEFER_BLOCKING 0x0 ;  /* 0x0000000000007b1d */ /* 0x000fe20000010000 */
[----:B------:R-:W-:Y:S01]  /*17260*/  ISETP.GE.AND P2, PT, R224, c[0x0][0x1d4], PT ;  /* 0x00007500e0007a0c */ /* 0x000fe20003f46270 */
[----:B------:R-:W-:Y:S01]  /*17270*/  IMAD.WIDE.U32 R46, R228, c[0x0][0x208], RZ ;  /* 0x00008200e42e7a25 */ /* 0x000fe200078e00ff */
[----:B------:R-:W-:Y:S02]  /*17280*/  ISETP.GE.AND P1, PT, R223, c[0x0][0x1d4], PT ;  /* 0x00007500df007a0c */ /* 0x000fe40003f26270 */
        /* <DEDUP_REMOVED lines=32> */
[----:B------:R-:W1:Y:S03]  /*17490*/  SHFL.IDX PT, R0, R0, 0x2, 0x181f ;  /* 0x00581f0000007f89 */ /* 0x000e6600000e0000 */
[C-C-:B---3--:R-:W-:Y:S01]  /*174a0*/  IMAD.X R145, R136.reuse, 0x1, R250.reuse, P0 ;  /* 0x0000000188917824 */ /* 0x148fe200000e06fa */
[-C--:B------:R-:W-:Y:S03]  /*174b0*/  IADD3 R146, P0, R137, R246.reuse, RZ ;  /* 0x000000f689927210 */ /* 0x080fe60007f1e0ff */
[C---:B------:R-:W-:Y:S04]  /*174c0*/  HMMA.16816.F32.BF16 R24, R120.reuse, R26, RZ ;  /* 0x0000001a7818723c */ /* 0x040fe800000418ff */
[--C-:B------:R-:W-:Y:S01]  /*174d0*/  IMAD.X R147, R136, 0x1, R247.reuse, P0 ;  /* 0x0000000188937824 */ /* 0x100fe200000e06f7 */
[CC--:B--2---:R-:W-:Y:S01]  /*174e0*/  IADD3 R152, P0, R141.reuse, R249.reuse, RZ ;  /* 0x000000f98d987210 */ /* 0x0c4fe20007f1e0ff */
[----:B------:R-:W-:Y:S02]  /*174f0*/  LDSM.16.M88.4 R136, [R200] ;  /* 0x00000000c888783b */ /* 0x000fe40000000200 */
[C---:B------:R-:W-:Y:S04]  /*17500*/  HMMA.16816.F32.BF16 R28, R120.reuse, R32, RZ ;  /* 0x00000020781c723c */ /* 0x040fe800000418ff */
[C-C-:B----4-:R-:W-:Y:S01]  /*17510*/  IMAD.X R153, R142.reuse, 0x1, R250.reuse, P0 ;  /* 0x000000018e997824 */ /* 0x150fe200000e06fa */
[-C--:B------:R-:W-:Y:S03]  /*17520*/  IADD3 R154, P0, R141, R246.reuse, RZ ;  /* 0x000000f68d9a7210 */ /* 0x080fe60007f1e0ff */
[C---:B------:R-:W-:Y:S04]  /*17530*/  HMMA.16816.F32.BF16 R32, R120.reuse, R34, RZ ;  /* 0x000000227820723c */ /* 0x040fe800000418ff */
[--C-:B------:R-:W-:Y:S01]  /*17540*/  IMAD.X R155, R142, 0x1, R247.reuse, P0 ;  /* 0x000000018e9b7824 */ /* 0x100fe200000e06f7 */
[----:B-1----:R-:W-:Y:S03]  /*17550*/  IADD3 R160, P0, R0, R249, RZ ;  /* 0x000000f900a07210 */ /* 0x002fe60007f1e0ff */
[C---:B------:R-:W-:Y:S04]  /*17560*/  HMMA.16816.F32.BF16 R36, R120.reuse, R40, RZ ;  /* 0x000000287824723c */ /* 0x040fe800000418ff */
[----:B------:R-:W-:Y:S01]  /*17570*/  IMAD.X R161, R140, 0x1, R250, P0 ;  /* 0x000000018ca17824 */ /* 0x000fe200000e06fa */
        /* <DEDUP_REMOVED lines=25> */
[----:B------:R-:W1:Y:S04]  /*17710*/  LDSM.16.M88.4 R132, [R207+0x8100] ;  /* 0x00810000cf84783b */ /* 0x000e680000000200 */
[C---:B------:R-:W-:Y:S01]  /*17720*/  HMMA.16816.F32.BF16 R36, R124.reuse, R136, R36 ;  /* 0x000000887c24723c */ /* 0x040fe20000041824 */
[----:B------:R-:W0:Y:S05]  /*17730*/  LDGDEPBAR ;  /* 0x00000000000079af */ /* 0x000e2a0000000000 */
[----:B------:R-:W-:Y:S02]  /*17740*/  LDSM.16.M88.4 R116, [R207+0x9100] ;  /* 0x00910000cf74783b */ /* 0x000fe40000000200 */
[C---:B------:R-:W-:Y:S03]  /*17750*/  HMMA.16816.F32.BF16 R40, R124.reuse, R138, R40 ;  /* 0x0000008a7c28723c */ /* 0x040fe60000041828 */
[----:B------:R-:W-:Y:S05]  /*17760*/  LDSM.16.M88.4 R136, [R207+0x9900] ;  /* 0x00990000cf88783b */ /* 0x000fea0000000200 */
[C---:B--2---:R-:W-:Y:S01]  /*17770*/  HMMA.16816.F32.BF16 R44, R124.reuse, R128, R44 ;  /* 0x000000807c2c723c */ /* 0x044fe2000004182c */
[----:B---3--:R-:W-:Y:S05]  /*17780*/  LDSM.16.M88.4 R144, [R207+0xa100] ;  /* 0x00a10000cf90783b */ /* 0x008fea0000000200 */
[----:B-----5:R-:W2:Y:S02]  /*17790*/  LDSM.16.M88.4 R140, [R207+0x8900] ;  /* 0x00890000cf8c783b */ /* 0x020ea40000000200 */
[----:B------:R-:W-:Y:S03]  /*177a0*/  HMMA.16816.F32.BF16 R48, R124, R130, R48 ;  /* 0x000000827c30723c */ /* 0x000fe60000041830 */
[----:B----4-:R-:W3:Y:S05]  /*177b0*/  LDSM.16.M88.4 R152, [R207+0xa900] ;  /* 0x00a90000cf98783b */ /* 0x010eea0000000200 */
[----:B------:R-:W4:Y:S01]  /*177c0*/  LDSM.16.M88.4 R128, [R198] ;  /* 0x00000000c680783b */ /* 0x000f220000000200 */
[C---:B-1----:R-:W-:Y:S04]  /*177d0*/  HMMA.16816.F32.BF16 R4, R148.reuse, R132, R4 ;  /* 0x000000849404723c */ /* 0x042fe80000041804 */
[----:B------:R-:W-:Y:S05]  /*177e0*/  LDSM.16.M88.4 R160, [R198+0x1000] ;  /* 0x00100000c6a0783b */ /* 0x000fea0000000200 */
[----:B------:R-:W-:Y:S01]  /*177f0*/  LDSM.16.M88.4 R164, [R198+0x1800] ;  /* 0x00180000c6a4783b */ /* 0x000fe20000000200 */
[C---:B------:R-:W-:Y:S04]  /*17800*/  HMMA.16816.F32.BF16 R8, R148.reuse, R134, R8 ;  /* 0x000000869408723c */ /* 0x040fe80000041808 */
[----:B------:R-:W1:Y:S05]  /*17810*/  LDSM.16.M88.4 R132, [R198+0x800] ;  /* 0x00080000c684783b */ /* 0x000e6a0000000200 */
[----:B------:R-:W5:Y:S05]  /*17820*/  LDSM.16.M88.4 R168, [R198+0x2000] ;  /* 0x00200000c6a8783b */ /* 0x000f6a0000000200 */
[----:B------:R-:W-:Y:S01]  /*17830*/  LDSM.16.M88.4 R188, [R198+0x5000] ;  /* 0x00500000c6bc783b */ /* 0x000fe20000000200 */
[C---:B--2---:R-:W-:Y:S08]  /*17840*/  HMMA.16816.F32.BF16 R12, R148.reuse, R140, R12 ;  /* 0x0000008c940c723c */ /* 0x044ff0000004180c */
[C---:B------:R-:W-:Y:S01]  /*17850*/  HMMA.16816.F32.BF16 R16, R148.reuse, R142, R16 ;  /* 0x0000008e9410723c */ /* 0x040fe20000041810 */
[----:B------:R-:W-:Y:S07]  /*17860*/  LDSM.16.M88.4 R140, [R210+0xb900] ;  /* 0x00b90000d28c783b */ /* 0x000fee0000000200 */
[C---:B------:R-:W-:Y:S08]  /*17870*/  HMMA.16816.F32.BF16 R20, R148.reuse, R116, R20 ;  /* 0x000000749414723c */ /* 0x040ff00000041814 */
[C---:B------:R-:W-:Y:S01]  /*17880*/  HMMA.16816.F32.BF16 R24, R148.reuse, R118, R24 ;  /* 0x000000769418723c */ /* 0x040fe20000041818 */
[----:B------:R-:W2:Y:S07]  /*17890*/  LDSM.16.M88.4 R116, [R198+0x2800] ;  /* 0x00280000c674783b */ /* 0x000eae0000000200 */
[C---:B------:R-:W-:Y:S08]  /*178a0*/  HMMA.16816.F32.BF16 R28, R148.reuse, R136, R28 ;  /* 0x00000088941c723c */ /* 0x040ff0000004181c */
[C---:B------:R-:W-:Y:S01]  /*178b0*/  HMMA.16816.F32.BF16 R32, R148.reuse, R138, R32 ;  /* 0x0000008a9420723c */ /* 0x040fe20000041820 */
[----:B------:R-:W1:Y:S07]  /*178c0*/  LDSM.16.M88.4 R136, [R210+0xb100] ;  /* 0x00b10000d288783b */ /* 0x000e6e0000000200 */
[C---:B------:R-:W-:Y:S08]  /*178d0*/  HMMA.16816.F32.BF16 R36, R148.reuse, R144, R36 ;  /* 0x000000909424723c */ /* 0x040ff00000041824 */
[C---:B------:R-:W-:Y:S01]  /*178e0*/  HMMA.16816.F32.BF16 R40, R148.reuse, R146, R40 ;  /* 0x000000929428723c */ /* 0x040fe20000041828 */
[----:B------:R-:W2:Y:S07]  /*178f0*/  LDSM.16.M88.4 R144, [R210+0xc100] ;  /* 0x00c10000d290783b */ /* 0x000eae0000000200 */
[C---:B---3--:R-:W-:Y:S08]  /*17900*/  HMMA.16816.F32.BF16 R44, R148.reuse, R152, R44 ;  /* 0x00000098942c723c */ /* 0x048ff0000004182c */
        /* <DEDUP_REMOVED lines=17> */
[C---:B--2---:R-:W-:Y:S08]  /*17a20*/  HMMA.16816.F32.BF16 R44, R156.reuse, R116, R44 ;  /* 0x000000749c2c723c */ /* 0x044ff0000004182c */
[----:B------:R-:W-:Y:S01]  /*17a30*/  HMMA.16816.F32.BF16 R48, R156, R118, R48 ;  /* 0x000000769c30723c */ /* 0x000fe20000041830 */
[----:B------:R-:W2:Y:S07]  /*17a40*/  LDSM.16.M88.4 R116, [R194] ;  /* 0x00000000c274783b */ /* 0x000eae0000000200 */
        /* <DEDUP_REMOVED lines=8> */
[----:B------:R-:W2:Y:S07]  /*17ad0*/  LDSM.16.M88.4 R144, [R207+0xb100] ;  /* 0x00b10000cf90783b */ /* 0x000eae0000000200 */
[C---:B---3--:R-:W-:Y:S08]  /*17ae0*/  HMMA.16816.F32.BF16 R28, R172.reuse, R152, R28 ;  /* 0x00000098ac1c723c */ /* 0x048ff0000004181c */
[C---:B------:R-:W-:Y:S01]  /*17af0*/  HMMA.16816.F32.BF16 R32, R172.reuse, R154, R32 ;  /* 0x0000009aac20723c */ /* 0x040fe20000041820 */
[----:B------:R-:W-:Y:S07]  /*17b00*/  LDSM.16.M88.4 R152, [R207+0xc900] ;  /* 0x00c90000cf98783b */ /* 0x000fee0000000200 */
[C---:B----4-:R-:W-:Y:S08]  /*17b10*/  HMMA.16816.F32.BF16 R36, R172.reuse, R128, R36 ;  /* 0x00000080ac24723c */ /* 0x050ff00000041824 */
[C---:B------:R-:W-:Y:S01]  /*17b20*/  HMMA.16816.F32.BF16 R40, R172.reuse, R130, R40 ;  /* 0x00000082ac28723c */ /* 0x040fe20000041828 */
[----:B------:R-:W3:Y:S07]  /*17b30*/  LDSM.16.M88.4 R128, [R207+0xb900] ;  /* 0x00b90000cf80783b */ /* 0x000eee0000000200 */
[C---:B-1----:R-:W-:Y:S08]  /*17b40*/  HMMA.16816.F32.BF16 R44, R172.reuse, R132, R44 ;  /* 0x00000084ac2c723c */ /* 0x042ff0000004182c */
[----:B------:R-:W-:Y:S01]  /*17b50*/  HMMA.16816.F32.BF16 R48, R172, R134, R48 ;  /* 0x00000086ac30723c */ /* 0x000fe20000041830 */
[----:B------:R-:W1:Y:S07]  /*17b60*/  LDSM.16.M88.4 R132, [R207+0xc100] ;  /* 0x00c10000cf84783b */ /* 0x000e6e0000000200 */
[C---:B------:R-:W-:Y:S08]  /*17b70*/  HMMA.16816.F32.BF16 R4, R176.reuse, R160, R4 ;  /* 0x000000a0b004723c */ /* 0x040ff00000041804 */
[C---:B------:R-:W-:Y:S01]  /*17b80*/  HMMA.16816.F32.BF16 R8, R176.reuse, R162, R8 ;  /* 0x000000a2b008723c */ /* 0x040fe20000041808 */
[----:B------:R-:W4:Y:S07]  /*17b90*/  LDSM.16.M88.4 R160, [R207+0xd100] ;  /* 0x00d10000cfa0783b */ /* 0x000f2e0000000200 */
[C---:B------:R-:W-:Y:S08]  /*17ba0*/  HMMA.16816.F32.BF16 R12, R176.reuse, R164, R12 ;  /* 0x000000a4b00c723c */ /* 0x040ff0000004180c */
[C---:B------:R-:W-:Y:S01]  /*17bb0*/  HMMA.16816.F32.BF16 R16, R176.reuse, R166, R16 ;  /* 0x000000a6b010723c */ /* 0x040fe20000041810 */
[----:B------:R-:W1:Y:S07]  /*17bc0*/  LDSM.16.M88.4 R164, [R207+0xd900] ;  /* 0x00d90000cfa4783b */ /* 0x000e6e0000000200 */
[C---:B-----5:R-:W-:Y:S08]  /*17bd0*/  HMMA.16816.F32.BF16 R20, R176.reuse, R168, R20 ;  /* 0x000000a8b014723c */ /* 0x060ff00000041814 */
[C---:B------:R-:W-:Y:S01]  /*17be0*/  HMMA.16816.F32.BF16 R24, R176.reuse, R170, R24 ;  /* 0x000000aab018723c */ /* 0x040fe20000041818 */
[----:B------:R-:W-:Y:S07]  /*17bf0*/  LDSM.16.M88.4 R168, [R198+0x4800] ;  /* 0x00480000c6a8783b */ /* 0x000fee0000000200 */
[C---:B--2---:R-:W-:Y:S08]  /*17c00*/  HMMA.16816.F32.BF16 R28, R176.reuse, R116, R28 ;  /* 0x00000074b01c723c */ /* 0x044ff0000004181c */
[C---:B------:R-:W-:Y:S01]  /*17c10*/  HMMA.16816.F32.BF16 R32, R176.reuse, R118, R32 ;  /* 0x00000076b020723c */ /* 0x040fe20000041820 */
[----:B------:R-:W2:Y:S07]  /*17c20*/  LDSM.16.M88.4 R116, [R198+0x3000] ;  /* 0x00300000c674783b */ /* 0x000eae0000000200 */
[C---:B------:R-:W-:Y:S08]  /*17c30*/  HMMA.16816.F32.BF16 R36, R176.reuse, R136, R36 ;  /* 0x00000088b024723c */ /* 0x040ff00000041824 */
[C---:B------:R-:W-:Y:S01]  /*17c40*/  HMMA.16816.F32.BF16 R40, R176.reuse, R138, R40 ;  /* 0x0000008ab028723c */ /* 0x040fe20000041828 */
[----:B------:R-:W5:Y:S07]  /*17c50*/  LDSM.16.M88.4 R136, [R198+0x3800] ;  /* 0x00380000c688783b */ /* 0x000f6e0000000200 */
[C---:B------:R-:W-:Y:S08]  /*17c60*/  HMMA.16816.F32.BF16 R44, R176.reuse, R140, R44 ;  /* 0x0000008cb02c723c */ /* 0x040ff0000004182c */
[----:B------:R-:W-:Y:S01]  /*17c70*/  HMMA.16816.F32.BF16 R48, R176, R142, R48 ;  /* 0x0000008eb030723c */ /* 0x000fe20000041830 */
[----:B------:R-:W2:Y:S07]  /*17c80*/  LDSM.16.M88.4 R140, [R198+0x4000] ;  /* 0x00400000c68c783b */ /* 0x000eae0000000200 */
[C---:B------:R-:W-:Y:S08]  /*17c90*/  HMMA.16816.F32.BF16 R4, R180.reuse, R144, R4 ;  /* 0x00000090b404723c */ /* 0x040ff00000041804 */
[C---:B------:R-:W-:Y:S01]  /*17ca0*/  HMMA.16816.F32.BF16 R8, R180.reuse, R146, R8 ;  /* 0x00000092b408723c */ /* 0x040fe20000041808 */
[----:B------:R-:W2:Y:S01]  /*17cb0*/  LDSM.16.M88.4 R144, [R198+0x5800] ;  /* 0x00580000c690783b */ /* 0x000ea20000000200 */
[----:B------:R-:W-:Y:S04]  /*17cc0*/  DEPBAR.LE SB0, 0x0 ;  /* 0x000080000000791a */ /* 0x000fe80000000000 */
[----:B------:R-:W-:Y:S02]  /*17cd0*/  BAR.SYNC.DEFER_BLOCKING 0x0 ;  /* 0x0000000000007b1d */ /* 0x000fe40000010000 */
[C---:B---3--:R-:W-:Y:S08]  /*17ce0*/  HMMA.16816.F32.BF16 R12, R180.reuse, R128, R12 ;  /* 0x00000080b40c723c */ /* 0x048ff0000004180c */
[C---:B------:R-:W-:Y:S08]  /*17cf0*/  HMMA.16816.F32.BF16 R16, R180.reuse, R130, R16 ;  /* 0x00000082b410723c */ /* 0x040ff00000041810 */
[C---:B-1----:R-:W-:Y:S08]  /*17d00*/  HMMA.16816.F32.BF16 R20, R180.reuse, R132, R20 ;  /* 0x00000084b414723c */ /* 0x042ff00000041814 */
[C---:B------:R-:W-:Y:S08]  /*17d10*/  HMMA.16816.F32.BF16 R24, R180.reuse, R134, R24 ;  /* 0x00000086b418723c */ /* 0x040ff00000041818 */
[C---:B------:R-:W-:Y:S08]  /*17d20*/  HMMA.16816.F32.BF16 R28, R180.reuse, R152, R28 ;  /* 0x00000098b41c723c */ /* 0x040ff0000004181c */
[C---:B------:R-:W-:Y:S08]  /*17d30*/  HMMA.16816.F32.BF16 R32, R180.reuse, R154, R32 ;  /* 0x0000009ab420723c */ /* 0x040ff00000041820 */
[C---:B----4-:R-:W-:Y:S08]  /*17d40*/  HMMA.16816.F32.BF16 R36, R180.reuse, R160, R36 ;  /* 0x000000a0b424723c */ /* 0x050ff00000041824 */
[C---:B------:R-:W-:Y:S08]  /*17d50*/  HMMA.16816.F32.BF16 R40, R180.reuse, R162, R40 ;  /* 0x000000a2b428723c */ /* 0x040ff00000041828 */
[C---:B------:R-:W-:Y:S08]  /*17d60*/  HMMA.16816.F32.BF16 R44, R180.reuse, R164, R44 ;  /* 0x000000a4b42c723c */ /* 0x040ff0000004182c */
[----:B------:R-:W-:Y:S08]  /*17d70*/  HMMA.16816.F32.BF16 R48, R180, R166, R48 ;  /* 0x000000a6b430723c */ /* 0x000ff00000041830 */
[C---:B--2---:R-:W-:Y:S08]  /*17d80*/  HMMA.16816.F32.BF16 R4, R184.reuse, R116, R4 ;  /* 0x00000074b804723c */ /* 0x044ff00000041804 */
        /* <DEDUP_REMOVED lines=11> */
[----:B------:R-:W-:-:S07]  /*17e40*/  @!P0 BRA `(.L_x_430) ;  /* 0x0000035000008947 */ /* 0x000fce0003800000 */
[----:B------:R-:W-:Y:S01]  /*17e50*/  ISETP.NE.AND P4, PT, R221, 0x1, PT ;  /* 0x00000001dd00780c */ /* 0x000fe20003f85270 */
[----:B------:R-:W-:Y:S01]  /*17e60*/  IMAD R228, R248, 0x60, R215 ;  /* 0x00000060f8e47824 */ /* 0x000fe200078e02d7 */
[----:B------:R-:W-:Y:S01]  /*17e70*/  ISETP.GT.AND P3, PT, R222, 0x5f, PT ;  /* 0x0000005fde00780c */ /* 0x000fe20003f64270 */
[----:B------:R-:W-:Y:S03]  /*17e80*/  IMAD.MOV.U32 R227, RZ, RZ, RZ ;  /* 0x000000ffffe37224 */ /* 0x000fe600078e00ff */
[----:B------:R-:W-:Y:S05]  /*17e90*/  IADD3 R228, R228, -0x60, R222 ;  /* 0xffffffa0e4e47810 */ /* 0x000fea0007ffe0de */
        /* <DEDUP_REMOVED lines=23> */
[----:B------:R-:W1:Y:S01]  /*18010*/  SHFL.IDX PT, R128, R116, RZ, 0x181f ;  /* 0x00181fff74807589 */ /* 0x000e6200000e0000 */
[----:B------:R-:W-:Y:S03]  /*18020*/  SHF.L.U64.HI R0, R229, 0x1, R231 ;  /* 0x00000001e5007819 */ /* 0x000fe600000102e7 */
[----:B------:R-:W2:Y:S04]  /*18030*/  SHFL.IDX PT, R129, R117, RZ, 0x181f ;  /* 0x00181fff75817589 */ /* 0x000ea800000e0000 */
[----:B------:R-:W3:Y:S04]  /*18040*/  SHFL.IDX PT, R118, R116, 0x1, 0x181f ;  /* 0x00381f0074767f89 */ /* 0x000ee800000e0000 */
[----:B------:R-:W4:Y:S04]  /*18050*/  SHFL.IDX PT, R119, R117, 0x1, 0x181f ;  /* 0x00381f0075777f89 */ /* 0x000f2800000e0000 */
[----:B------:R-:W5:Y:S04]  /*18060*/  SHFL.IDX PT, R116, R116, 0x2, 0x181f ;  /* 0x00581f0074747f89 */ /* 0x000f6800000e0000 */
[----:B------:R-:W5:Y:S01]  /*18070*/  SHFL.IDX PT, R117, R117, 0x2, 0x181f ;  /* 0x00581f0075757f89 */ /* 0x000f6200000e0000 */
[CC--:B-1----:R-:W-:Y:S05]  /*18080*/  IADD3 R130, P0, R128.reuse, R249.reuse, RZ ;  /* 0x000000f980827210 */ /* 0x0c2fea0007f1e0ff */
[C---:B--2---:R-:W-:Y:S01]  /*18090*/  IMAD.X R131, R129.reuse, 0x1, R250, P0 ;  /* 0x0000000181837824 */ /* 0x044fe200000e06fa */
[-C--:B------:R-:W-:Y:S04]  /*180a0*/  IADD3 R128, P0, R128, R246.reuse, RZ ;  /* 0x000000f680807210 */ /* 0x080fe80007f1e0ff */
[----:B------:R1:W-:Y:S01]  /*180b0*/  LDGSTS.E.BYPASS.LTC128B.128 [R230+0x8100], [R130.64], !P2 ;  /* 0x0810000082e67fae */ /* 0x0003e2000d101d52 */
[----:B------:R-:W-:Y:S01]  /*180c0*/  IMAD.X R129, R129, 0x1, R0, P0 ;  /* 0x0000000181817824 */ /* 0x000fe200000e0600 */
[CC--:B---3--:R-:W-:Y:S04]  /*180d0*/  IADD3 R132, P0, R118.reuse, R249.reuse, RZ ;  /* 0x000000f976847210 */ /* 0x0c8fe80007f1e0ff */
[----:B------:R1:W-:Y:S01]  /*180e0*/  LDGSTS.E.BYPASS.LTC128B.128 [R230+0xb100], [R128.64], !P1 ;  /* 0x0b10000080e67fae */ /* 0x0003e2000c901d52 */
[C---:B----4-:R-:W-:Y:S01]  /*180f0*/  IMAD.X R133, R119.reuse, 0x1, R250, P0 ;  /* 0x0000000177857824 */ /* 0x050fe200000e06fa */
[-C--:B------:R-:W-:Y:S04]  /*18100*/  IADD3 R118, P0, R118, R246.reuse, RZ ;  /* 0x000000f676767210 */ /* 0x080fe80007f1e0ff */
[----:B------:R1:W-:Y:S01]  /*18110*/  LDGSTS.E.BYPASS.LTC128B.128 [R230+0x9100], [R132.64], !P2 ;  /* 0x0910000084e67fae */ /* 0x0003e2000d101d52 */
[--C-:B------:R-:W-:Y:S01]  /*18120*/  IMAD.X R119, R119, 0x1, R0.reuse, P0 ;  /* 0x0000000177777824 */ /* 0x100fe200000e0600 */
[C---:B-----5:R-:W-:Y:S04]  /*18130*/  IADD3 R134, P0, R116.reuse, R246, RZ ;  /* 0x000000f674867210 */ /* 0x060fe80007f1e0ff */
[----:B------:R1:W-:Y:S01]  /*18140*/  LDGSTS.E.BYPASS.LTC128B.128 [R230+0xc100], [R118.64], !P1 ;  /* 0x0c10000076e67fae */ /* 0x0003e2000c901d52 */
[C---:B------:R-:W-:Y:S01]  /*18150*/  IMAD.X R135, R117.reuse, 0x1, R0, P0 ;  /* 0x0000000175877824 */ /* 0x040fe200000e0600 */
[----:B------:R-:W-:Y:S05]  /*18160*/  IADD3 R116, P0, R116, R249, RZ ;  /* 0x000000f974747210 */ /* 0x000fea0007f1e0ff */
[----:B------:R-:W-:Y:S05]  /*18170*/  IMAD.X R117, R117, 0x1, R250, P0 ;  /* 0x0000000175757824 */ /* 0x000fea00000e06fa */
[----:B------:R1:W-:Y:S04]  /*18180*/  LDGSTS.E.BYPASS.LTC128B.128 [R230+0xa100], [R116.64], !P2 ;  /* 0x0a10000074e67fae */ /* 0x0003e8000d101d52 */
[----:B------:R1:W-:Y:S02]  /*18190*/  LDGSTS.E.BYPASS.LTC128B.128 [R230+0xd100], [R134.64], !P1 ;  /* 0x0d10000086e67fae */ /* 0x0003e4000c901d52 */
.L_x_430:
[----:B-1----:R-:W-:Y:S01]  /*181a0*/  IMAD.MOV.U32 R119, RZ, RZ, R238 ;  /* 0x000000ffff777224 */ /* 0x002fe200078e00ee */
[----:B------:R-:W-:Y:S01]  /*181b0*/  ISETP.NE.AND P0, PT, R213, 0x1, PT ;  /* 0x00000001d500780c */ /* 0x000fe20003f05270 */
[----:B------:R-:W0:Y:S01]  /*181c0*/  LDGDEPBAR ;  /* 0x00000000000079af */ /* 0x000e220000000000 */
[----:B------:R-:W-:Y:S05]  /*181d0*/  IMAD R128, R248, -0x60, RZ ;  /* 0xffffffa0f8807824 */ /* 0x000fea00078e02ff */
[----:B------:R-:W-:Y:S04]  /*181e0*/  IADD3 R117, -R239, 0x1, R128 ;  /* 0x00000001ef757810 */ /* 0x000fe80007ffe180 */
[----:B------:R-:W-:Y:S02]  /*181f0*/  IADD3 R117, -R216, R117, R211 ;  /* 0x00000075d8757210 */ /* 0x000fe40007ffe1d3 */
[----:B------:R-:W-:Y:S02]  /*18200*/  @P0 IMAD.HI.U32 R0, R238, c[0x0][0x2c8], RZ ;  /* 0x0000b200ee000a27 */ /* 0x000fe400078e00ff */
[C---:B------:R-:W-:Y:S02]  /*18210*/  IADD3 R118, R117.reuse, c[0x0][0x328], RZ ;  /* 0x0000ca0075767a10 */ /* 0x040fe40007ffe0ff */
[----:B------:R-:W-:Y:S02]  /*18220*/  IADD3 R117, R117, UR4, RZ ;  /* 0x0000000475757c10 */ /* 0x000fe4000fffe0ff */
[----:B------:R-:W-:Y:S01]  /*18230*/  @P0 SHF.R.U32.HI R119, RZ, c[0x0][0x2cc], R0 ;  /* 0x0000b300ff770a19 */ /* 0x000fe20000011600 */
[----:B------:R-:W-:Y:S01]  /*18240*/  IMAD.IADD R0, R128, 0x1, -R239 ;  /* 0x0000000180007824 */ /* 0x000fe200078e0aef */
[----:B------:R-:W-:Y:S03]  /*18250*/  ISETP.GE.AND P0, PT, R212, 0x1, PT ;  /* 0x00000001d400780c */ /* 0x000fe60003f06270 */
[----:B------:R-:W1:Y:S02]  /*18260*/  SHFL.IDX PT, R129, R119, RZ, 0x1c1f ;  /* 0x001c1fff77817589 */ /* 0x000e6400000e0000 */
[--C-:B-1----:R-:W-:Y:S02]  /*18270*/  IMAD.IADD R136, R118, 0x1, R129.reuse ;  /* 0x0000000176887824 */ /* 0x102fe400078e0281 */
[----:B------:R-:W-:Y:S06]  /*18280*/  IMAD.IADD R130, R117, 0x1, R129 ;  /* 0x0000000175827824 */ /* 0x000fec00078e0281 */
        /* <DEDUP_REMOVED lines=14> */
.L_x_433:
[----:B------:R-:W-:Y:S04]  /*18370*/  MOV R116, c[0x0][0x32c] ;  /* 0x0000cb0000747a02 */ /* 0x000fe80000000f00 */
[----:B------:R-:W-:Y:S11]  /*18380*/  ISETP.NE.AND P0, PT, R116, 0x1, PT ;  /* 0x000000017400780c */ /* 0x000ff60003f05270 */
[----:B------:R-:W-:Y:S02]  /*18390*/  @!UPT UIADD3 URZ, URZ, URZ, URZ ;  /* 0x0000003f3f3ff290 */ /* 0x000fe4000fffe03f */
[----:B------:R-:W-:Y:S05]  /*183a0*/  @P0 IMAD.HI.U32 R116, R129, c[0x0][0x330], RZ ;  /* 0x0000cc0081740a27 */ /* 0x000fea00078e00ff */
[----:B------:R-:W-:Y:S02]  /*183b0*/  @P0 SHF.R.U32.HI R129, RZ, c[0x0][0x334], R116 ;  /* 0x0000cd00ff810a19 */ /* 0x000fe40000011674 */
.L_x_434:
[----:B------:R-:W-:Y:S05]  /*183c0*/  BSYNC B0 ;  /* 0x0000000000007941 */ /* 0x000fea0003800000 */
.L_x_432:
[----:B------:R-:W-:Y:S05]  /*183d0*/  IMAD R129, R129, c[0x0][0x32c], R0 ;  /* 0x0000cb0081817a24 */ /* 0x000fea00078e0200 */
[----:B------:R-:W-:Y:S02]  /*183e0*/  IADD3 R116, R129, c[0x0][0x32c], RZ ;  /* 0x0000cb0081747a10 */ /* 0x000fe40007ffe0ff */
[----:B------:R-:W-:Y:S02]  /*183f0*/  IMNMX R130, R130, R129, !PT ;  /* 0x0000008182827217 */ /* 0x000fe40007800200 */
[----:B------:R-:W-:Y:S02]  /*18400*/  IMNMX R136, R136, R116, PT ;  /* 0x0000007488887217 */ /* 0x000fe40003800200 */
.L_x_431:
[C---:B------:R-:W-:Y:S02]  /*18410*/  ISETP.GE.AND P0, PT, R128.reuse, 0x2, PT ;  /* 0x000000028000780c */ /* 0x040fe40003f06270 */
[----:B------:R-:W-:Y:S02]  /*18420*/  ISETP.GE.AND P1, PT, R128, 0x9, PT ;  /* 0x000000098000780c */ /* 0x000fe40003f26270 */
[----:B------:R-:W-:Y:S02]  /*18430*/  LOP3.LUT R218, R218, 0xfffeffff, RZ, 0xc0, !PT ;  /* 0xfffeffffdada7812 */ /* 0x000fe400078ec0ff */
[C---:B------:R-:W-:Y:S02]  /*18440*/  ISETP.GE.AND P6, PT, R128.reuse, 0x49, PT ;  /* 0x000000498000780c */ /* 0x040fe40003fc6270 */
[C---:B------:R-:W-:Y:S02]  /*18450*/  ISETP.GE.AND P5, PT, R128.reuse, 0x4a, PT ;  /* 0x0000004a8000780c */ /* 0x040fe40003fa6270 */
[C---:B------:R-:W-:Y:S02]  /*18460*/  ISETP.GE.AND P4, PT, R128.reuse, 0x51, PT ;  /* 0x000000518000780c */ /* 0x040fe40003f86270 */
[----:B------:R-:W-:Y:S02]  /*18470*/  ISETP.GE.AND P3, PT, R128, 0x52, PT ;  /* 0x000000528000780c */ /* 0x000fe40003f66270 */
[----:B------:R-:W-:Y:S02]  /*18480*/  @P0 LOP3.LUT R218, R218, 0x10000, RZ, 0xfc, !PT ;  /* 0x00010000dada0812 */ /* 0x000fe400078efcff */
[----:B------:R-:W-:Y:S02]  /*18490*/  ISETP.GT.AND P0, PT, R130, 0x1, !P0 ;  /* 0x000000018200780c */ /* 0x000fe40004704270 */
[----:B------:R-:W-:Y:S02]  /*184a0*/  LOP3.LUT R218, R218, 0xffff7fff, RZ, 0xc0, !PT ;  /* 0xffff7fffdada7812 */ /* 0x000fe400078ec0ff */
[----:B------:R-:W-:Y:S02]  /*184b0*/  ISETP.LT.OR P0, PT, R136, 0x2, P0 ;  /* 0x000000028800780c */ /* 0x000fe40000701670 */
[----:B------:R-:W-:Y:S02]  /*184c0*/  @P1 LOP3.LUT R218, R218, 0x8000, RZ, 0xfc, !PT ;  /* 0x00008000dada1812 */ /* 0x000fe400078efcff */
[----:B------:R-:W-:Y:S02]  /*184d0*/  FSEL R116, R5, -INF , !P0 ;  /* 0xff80000005747808 */ /* 0x000fe40004000000 */
[----:B------:R-:W-:Y:S02]  /*184e0*/  ISETP.GT.AND P0, PT, R130, 0x8, !P1 ;  /* 0x000000088200780c */ /* 0x000fe40004f04270 */
[----:B------:R-:W-:Y:S02]  /*184f0*/  ISETP.GE.AND P1, PT, R128, 0xa, PT ;  /* 0x0000000a8000780c */ /* 0x000fe40003f26270 */
[----:B------:R-:W-:Y:S02]  /*18500*/  ISETP.LT.OR P0, PT, R136, 0x9, P0 ;  /* 0x000000098800780c */ /* 0x000fe40000701670 */
[----:B------:R-:W-:Y:S02]  /*18510*/  LOP3.LUT R218, R218, 0xffffbfff, RZ, 0xc0, !PT ;  /* 0xffffbfffdada7812 */ /* 0x000fe400078ec0ff */
[----:B------:R-:W-:Y:S02]  /*18520*/  FSEL R8, R8, -INF , !P0 ;  /* 0xff80000008087808 */ /* 0x000fe40004000000 */
[----:B------:R-:W-:Y:S02]  /*18530*/  ISETP.GT.AND P0, PT, R130, 0x9, !P1 ;  /* 0x000000098200780c */ /* 0x000fe40004f04270 */
[----:B------:R-:W-:Y:S02]  /*18540*/  ISETP.GE.AND P2, PT, R128, 0x59, PT ;  /* 0x000000598000780c */ /* 0x000fe40003f46270 */
[----:B------:R-:W-:Y:S02]  /*18550*/  ISETP.LT.OR P0, PT, R136, 0xa, P0 ;  /* 0x0000000a8800780c */ /* 0x000fe40000701670 */
        /* <DEDUP_REMOVED lines=90> */
[----:B------:R-:W-:Y:S02]  /*18b00*/  ISETP.GT.AND P0, PT, R130, 0x49, !P5 ;  /* 0x000000498200780c */ /* 0x000fe40006f04270 */
[----:B------:R-:W-:Y:S02]  /*18b10*/  LOP3.LUT R218, R218, 0xfffdffff, RZ, 0xc0, !PT ;  /* 0xfffdffffdada7812 */ /* 0x000fe400078ec0ff */
[----:B------:R-:W-:Y:S04]  /*18b20*/  ISETP.LT.OR P0, PT, R136, 0x4a, P0 ;  /* 0x0000004a8800780c */ /* 0x000fe80000701670 */
[----:B------:R-:W-:Y:S02]  /*18b30*/  FSEL R141, R41, -INF , !P0 ;  /* 0xff800000298d7808 */ /* 0x000fe40004000000 */
[----:B------:R-:W-:Y:S04]  /*18b40*/  ISETP.GT.AND P0, PT, R130, 0x50, !P4 ;  /* 0x000000508200780c */ /* 0x000fe80006704270 */
        /* <DEDUP_REMOVED lines=8> */
[----:B------:R-:W-:Y:S04]  /*18bd0*/  ISETP.GT.AND P0, PT, R130, RZ, !P1 ;  /* 0x000000ff8200720c */ /* 0x000fe80004f04270 */
[----:B------:R-:W-:Y:S04]  /*18be0*/  ISETP.LT.OR P0, PT, R136, 0x1, P0 ;  /* 0x000000018800780c */ /* 0x000fe80000701670 */
[----:B------:R-:W-:Y:S02]  /*18bf0*/  FSEL R13, R4, -INF , !P0 ;  /* 0xff800000040d7808 */ /* 0x000fe40004000000 */
[----:B------:R-:W-:Y:S01]  /*18c00*/  ISETP.GE.AND P0, PT, R128, 0x5a, PT ;  /* 0x0000005a8000780c */ /* 0x000fe20003f06270 */
[----:B------:R-:W1:Y:S11]  /*18c10*/  SHFL.IDX PT, R4, R119, 0x1, 0x1c1f ;  /* 0x003c1f0077047f89 */ /* 0x000e7600000e0000 */
[----:B------:R-:W-:Y:S01]  /*18c20*/  @!UPT UIADD3 URZ, URZ, URZ, URZ ;  /* 0x0000003f3f3ff290 */ /* 0x000fe2000fffe03f */
[----:B------:R-:W-:Y:S02]  /*18c30*/  @P0 LOP3.LUT R218, R218, 0x20000, RZ, 0xfc, !PT ;  /* 0x00020000dada0812 */ /* 0x000fe400078efcff */
[----:B------:R-:W-:Y:S04]  /*18c40*/  ISETP.GT.AND P0, PT, R130, 0x59, !P0 ;  /* 0x000000598200780c */ /* 0x000fe80004704270 */
[----:B------:R-:W-:Y:S04]  /*18c50*/  ISETP.LT.OR P0, PT, R136, 0x5a, P0 ;  /* 0x0000005a8800780c */ /* 0x000fe80000701670 */
[----:B------:R-:W-:Y:S01]  /*18c60*/  FSEL R128, R49, -INF , !P0 ;  /* 0xff80000031807808 */ /* 0x000fe20004000000 */
[--C-:B-1----:R-:W-:Y:S01]  /*18c70*/  IMAD.IADD R118, R118, 0x1, R4.reuse ;  /* 0x0000000176767824 */ /* 0x102fe200078e0204 */
[----:B------:R-:W-:Y:S01]  /*18c80*/  ISETP.GE.AND P0, PT, R212, 0x1, PT ;  /* 0x00000001d400780c */ /* 0x000fe20003f06270 */
[----:B------:R-:W-:Y:S11]  /*18c90*/  IMAD.IADD R117, R117, 0x1, R4 ;  /* 0x0000000175757824 */ /* 0x000ff600078e0204 */
[----:B------:R-:W-:Y:S01]  /*18ca0*/  @!UPT UIADD3 URZ, URZ, URZ, URZ ;  /* 0x0000003f3f3ff290 */ /* 0x000fe2000fffe03f */
        /* <DEDUP_REMOVED lines=14> */
.L_x_437:
[----:B------:R-:W-:Y:S04]  /*18d90*/  MOV R4, c[0x0][0x32c] ;  /* 0x0000cb0000047a02 */ /* 0x000fe80000000f00 */
[----:B------:R-:W-:Y:S11]  /*18da0*/  ISETP.NE.AND P0, PT, R4, 0x1, PT ;  /* 0x000000010400780c */ /* 0x000ff60003f05270 */
[----:B------:R-:W-:Y:S02]  /*18db0*/  @!UPT UIADD3 URZ, URZ, URZ, URZ ;  /* 0x0000003f3f3ff290 */ /* 0x000fe4000fffe03f */
[----:B------:R-:W-:Y:S05]  /*18dc0*/  @P0 IMAD.HI.U32 R4, R5, c[0x0][0x330], RZ ;  /* 0x0000cc0005040a27 */ /* 0x000fea00078e00ff */
[----:B------:R-:W-:Y:S02]  /*18dd0*/  @P0 SHF.R.U32.HI R5, RZ, c[0x0][0x334], R4 ;  /* 0x0000cd00ff050a19 */ /* 0x000fe40000011604 */
.L_x_438:
[----:B------:R-:W-:Y:S05]  /*18de0*/  BSYNC B0 ;  /* 0x0000000000007941 */ /* 0x000fea0003800000 */
.L_x_436:
[----:B------:R-:W-:Y:S05]  /*18df0*/  IMAD R0, R5, c[0x0][0x32c], R0 ;  /* 0x0000cb0005007a24 */ /* 0x000fea00078e0200 */
[----:B------:R-:W-:Y:S02]  /*18e00*/  IADD3 R4, R0, c[0x0][0x32c], RZ ;  /* 0x0000cb0000047a10 */ /* 0x000fe40007ffe0ff */
[----:B------:R-:W-:Y:S02]  /*18e10*/  IMNMX R117, R117, R0, !PT ;  /* 0x0000000075757217 */ /* 0x000fe40007800200 */
[----:B------:R-:W-:Y:S02]  /*18e20*/  IMNMX R118, R118, R4, PT ;  /* 0x0000000476767217 */ /* 0x000fe40003800200 */
.L_x_435:
[----:B------:R-:W-:Y:S02]  /*18e30*/  ISETP.GT.AND P0, PT, R117, RZ, !P1 ;  /* 0x000000ff7500720c */ /* 0x000fe40004f04270 */
[----:B------:R-:W-:Y:S02]  /*18e40*/  LOP3.LUT P1, RZ, R218, 0x800, RZ, 0xc0, !PT ;  /* 0x00000800daff7812 */ /* 0x000fe4000782c0ff */
        /* <DEDUP_REMOVED lines=90> */
[----:B------:R-:W-:Y:S03]  /*193f0*/  ISETP.LT.OR P0, PT, R118, 0x32, P0 ;  /* 0x000000327600780c */ /* 0x000fe60000701670 */
[----:B------:R-:W1:Y:S01]  /*19400*/  SHFL.BFLY PT, R0, R5, 0x2, 0x1f ;  /* 0x0c401f0005007f89 */ /* 0x000e6200000e0000 */
[----:B------:R-:W-:Y:S02]  /*19410*/  FSEL R167, R31, -INF , !P0 ;  /* 0xff8000001fa77808 */ /* 0x000fe40004000000 */
[----:B------:R-:W-:Y:S02]  /*19420*/  LOP3.LUT P0, RZ, R218, 0x8, RZ, 0xc0, !PT ;  /* 0x00000008daff7812 */ /* 0x000fe4000780c0ff */
[----:B------:R-:W-:Y:S02]  /*19430*/  FMNMX.FTZ R4, R167, R4, !PT ;  /* 0x00000004a7047209 */ /* 0x000fe40007810000 */
[C---:B------:R-:W-:Y:S01]  /*19440*/  ISETP.GT.AND P0, PT, R117.reuse, 0x38, !P0 ;  /* 0x000000387500780c */ /* 0x040fe20004704270 */
[----:B------:R-:W-:Y:S03]  /*19450*/  LDSM.16.MT88.4 R28, [R205+0x100] ;  /* 0x00010000cd1c783b */ /* 0x000fe60000004200 */
[----:B------:R-:W-:Y:S04]  /*19460*/  ISETP.LT.OR P0, PT, R118, 0x39, P0 ;  /* 0x000000397600780c */ /* 0x000fe80000701670 */
[----:B------:R-:W-:Y:S02]  /*19470*/  FSEL R166, R34, -INF , !P0 ;  /* 0xff80000022a67808 */ /* 0x000fe40004000000 */
[----:B------:R-:W-:Y:S02]  /*19480*/  LOP3.LUT P0, RZ, R218, 0x4, RZ, 0xc0, !PT ;  /* 0x00000004daff7812 */ /* 0x000fe4000780c0ff */
[----:B------:R-:W-:Y:S02]  /*19490*/  FMNMX.FTZ R4, R166, R4, !PT ;  /* 0x00000004a6047209 */ /* 0x000fe40007810000 */
[----:B------:R-:W-:Y:S04]  /*194a0*/  ISETP.GT.AND P0, PT, R117, 0x39, !P0 ;  /* 0x000000397500780c */ /* 0x000fe80004704270 */
[----:B------:R-:W-:Y:S04]  /*194b0*/  ISETP.LT.OR P0, PT, R118, 0x3a, P0 ;  /* 0x0000003a7600780c */ /* 0x000fe80000701670 */
[----:B------:R-:W-:Y:S02]  /*194c0*/  FSEL R45, R35, -INF , !P0 ;  /* 0xff800000232d7808 */ /* 0x000fe40004000000 */
[----:B------:R-:W-:Y:S01]  /*194d0*/  LOP3.LUT P0, RZ, R218, 0x2, RZ, 0xc0, !PT ;  /* 0x00000002daff7812 */ /* 0x000fe2000780c0ff */
[----:B------:R-:W-:Y:S01]  /*194e0*/  LDSM.16.MT88.4 R32, [R205+0x3100] ;  /* 0x00310000cd20783b */ /* 0x000fe20000004200 */
[----:B------:R-:W-:Y:S02]  /*194f0*/  FMNMX.FTZ R4, R45, R4, !PT ;  /* 0x000000042d047209 */ /* 0x000fe40007810000 */
[C---:B------:R-:W-:Y:S04]  /*19500*/  ISETP.GT.AND P0, PT, R117.reuse, 0x40, !P0 ;  /* 0x000000407500780c */ /* 0x040fe80004704270 */
[----:B------:R-:W-:Y:S04]  /*19510*/  ISETP.LT.OR P0, PT, R118, 0x41, P0 ;  /* 0x000000417600780c */ /* 0x000fe80000701670 */
[----:B------:R-:W-:Y:S02]  /*19520*/  FSEL R44, R38, -INF , !P0 ;  /* 0xff800000262c7808 */ /* 0x000fe40004000000 */
[----:B------:R-:W-:Y:S02]  /*19530*/  ISETP.GT.AND P0, PT, R117, 0x41, !P1 ;  /* 0x000000417500780c */ /* 0x000fe40004f04270 */
[----:B------:R-:W-:Y:S02]  /*19540*/  FMNMX.FTZ R4, R44, R4, !PT ;  /* 0x000000042c047209 */ /* 0x000fe40007810000 */
[----:B------:R-:W-:Y:S02]  /*19550*/  ISETP.LT.OR P0, PT, R118, 0x42, P0 ;  /* 0x000000427600780c */ /* 0x000fe40000701670 */
[----:B------:R-:W-:Y:S02]  /*19560*/  LOP3.LUT P1, RZ, R218, 0x20000, RZ, 0xc0, !PT ;  /* 0x00020000daff7812 */ /* 0x000fe4000782c0ff */
[----:B------:R-:W-:Y:S02]  /*19570*/  FSEL R142, R39, -INF , !P0 ;  /* 0xff800000278e7808 */ /* 0x000fe40004000000 */
[C---:B------:R-:W-:Y:S02]  /*19580*/  ISETP.GT.AND P0, PT, R117.reuse, 0x48, !P6 ;  /* 0x000000487500780c */ /* 0x040fe40007704270 */
[----:B------:R-:W-:Y:S02]  /*19590*/  FMNMX.FTZ R4, R142, R4, !PT ;  /* 0x000000048e047209 */ /* 0x000fe40007810000 */
[----:B------:R-:W-:Y:S04]  /*195a0*/  ISETP.LT.OR P0, PT, R118, 0x49, P0 ;  /* 0x000000497600780c */ /* 0x000fe80000701670 */
[----:B------:R-:W-:Y:S02]  /*195b0*/  FSEL R140, R42, -INF , !P0 ;  /* 0xff8000002a8c7808 */ /* 0x000fe40004000000 */
[----:B------:R-:W-:Y:S02]  /*195c0*/  ISETP.GT.AND P0, PT, R117, 0x49, !P5 ;  /* 0x000000497500780c */ /* 0x000fe40006f04270 */
[----:B------:R-:W-:Y:S02]  /*195d0*/  FMNMX.FTZ R4, R140, R4, !PT ;  /* 0x000000048c047209 */ /* 0x000fe40007810000 */
[C---:B------:R-:W-:Y:S04]  /*195e0*/  ISETP.LT.OR P0, PT, R118.reuse, 0x4a, P0 ;  /* 0x0000004a7600780c */ /* 0x040fe80000701670 */
[----:B------:R-:W-:Y:S02]  /*195f0*/  FSEL R139, R43, -INF , !P0 ;  /* 0xff8000002b8b7808 */ /* 0x000fe40004000000 */
[----:B------:R-:W-:Y:S02]  /*19600*/  ISETP.GT.AND P0, PT, R117, 0x50, !P4 ;  /* 0x000000507500780c */ /* 0x000fe40006704270 */
[----:B------:R-:W-:Y:S02]  /*19610*/  FMNMX.FTZ R4, R139, R4, !PT ;  /* 0x000000048b047209 */ /* 0x000fe40007810000 */
[----:B------:R-:W-:Y:S02]  /*19620*/  ISETP.LT.OR P0, PT, R118, 0x51, P0 ;  /* 0x000000517600780c */ /* 0x000fe40000701670 */
[----:B-1----:R-:W-:Y:S02]  /*19630*/  FMNMX.FTZ R5, R5, R0, !PT ;  /* 0x0000000005057209 */ /* 0x002fe40007810000 */
[----:B------:R-:W-:Y:S02]  /*19640*/  FSEL R136, R46, -INF , !P0 ;  /* 0xff8000002e887808 */ /* 0x000fe40004000000 */
[----:B------:R-:W-:Y:S01]  /*19650*/  ISETP.GT.AND P0, PT, R117, 0x51, !P3 ;  /* 0x000000517500780c */ /* 0x000fe20005f04270 */
[----:B------:R-:W1:Y:S01]  /*19660*/  SHFL.BFLY PT, R14, R5, 0x1, 0x1f ;  /* 0x0c201f00050e7f89 */ /* 0x000e6200000e0000 */
[----:B------:R-:W-:Y:S02]  /*19670*/  FMNMX.FTZ R4, R136, R4, !PT ;  /* 0x0000000488047209 */ /* 0x000fe40007810000 */
[----:B------:R-:W-:Y:S04]  /*19680*/  ISETP.LT.OR P0, PT, R118, 0x52, P0 ;  /* 0x000000527600780c */ /* 0x000fe80000701670 */
[----:B------:R-:W-:Y:S02]  /*19690*/  FSEL R130, R47, -INF , !P0 ;  /* 0xff8000002f827808 */ /* 0x000fe40004000000 */
[C---:B------:R-:W-:Y:S02]  /*196a0*/  ISETP.GT.AND P0, PT, R117.reuse, 0x58, !P2 ;  /* 0x000000587500780c */ /* 0x040fe40005704270 */
[----:B------:R-:W-:Y:S02]  /*196b0*/  FMNMX.FTZ R0, R130, R4, !PT ;  /* 0x0000000482007209 */ /* 0x000fe40007810000 */
[----:B------:R-:W-:Y:S04]  /*196c0*/  ISETP.LT.OR P0, PT, R118, 0x59, P0 ;  /* 0x000000597600780c */ /* 0x000fe80000701670 */
[----:B------:R-:W-:Y:S02]  /*196d0*/  FSEL R119, R50, -INF , !P0 ;  /* 0xff80000032777808 */ /* 0x000fe40004000000 */
[----:B------:R-:W-:Y:S02]  /*196e0*/  ISETP.GT.AND P0, PT, R117, 0x59, !P1 ;  /* 0x000000597500780c */ /* 0x000fe40004f04270 */
[----:B------:R-:W-:Y:S02]  /*196f0*/  FMNMX.FTZ R0, R119, R0, !PT ;  /* 0x0000000077007209 */ /* 0x000fe40007810000 */
[----:B------:R-:W-:Y:S04]  /*19700*/  ISETP.LT.OR P0, PT, R118, 0x5a, P0 ;  /* 0x0000005a7600780c */ /* 0x000fe80000701670 */
[----:B------:R-:W-:Y:S04]  /*19710*/  FSEL R17, R51, -INF , !P0 ;  /* 0xff80000033117808 */ /* 0x000fe80004000000 */
[----:B------:R-:W-:Y:S02]  /*19720*/  FMNMX.FTZ R6, R17, R0, !PT ;  /* 0x0000000011067209 */ /* 0x000fe40007810000 */
[----:B-1----:R-:W-:Y:S03]  /*19730*/  FMNMX.FTZ R0, R5, R14, !PT ;  /* 0x0000000e05007209 */ /* 0x002fe60007810000 */
[----:B------:R-:W1:Y:S01]  /*19740*/  SHFL.BFLY PT, R4, R6, 0x2, 0x1f ;  /* 0x0c401f0006047f89 */ /* 0x000e6200000e0000 */
[C---:B------:R-:W-:Y:S01]  /*19750*/  FSETP.NEU.FTZ.AND P0, PT, R0.reuse, -INF , PT ;  /* 0xff8000000000780b */ /* 0x040fe20003f1d000 */
[----:B------:R-:W-:Y:S05]  /*19760*/  FMUL.FTZ R137, R0, c[0x0][0x2d0] ;  /* 0x0000b40000897a20 */ /* 0x000fea0000410000 */
[----:B------:R-:W-:Y:S05]  /*19770*/  FSEL R137, R137, RZ, P0 ;  /* 0x000000ff89897208 */ /* 0x000fea0000000000 */
        /* <DEDUP_REMOVED lines=9> */
[----:B------:R-:W-:Y:S01]  /*19810*/  FSEL R4, R0, RZ, P0 ;  /* 0x000000ff00047208 */ /* 0x000fe20000000000 */
[----:B------:R-:W-:Y:S02]  /*19820*/  FFMA.FTZ R145, R145, c[0x0][0x2d0], -R137 ;  /* 0x0000b40091917a23 */ /* 0x000fe40000010889 */
[----:B------:R-:W1:Y:S01]  /*19830*/  SHFL.BFLY PT, R5, R6, 0x1, 0x1f ;  /* 0x0c201f0006057f89 */ /* 0x000e6200000e0000 */
[----:B------:R-:W2:Y:S01]  /*19840*/  MUFU.EX2 R19, R19 ;  /* 0x0000001300137308 */ /* 0x000ea20000000800 */
[----:B------:R-:W-:Y:S02]  /*19850*/  FADD.FTZ R3, -R4, R3 ;  /* 0x0000000304037221 */ /* 0x000fe40000010100 */
[--C-:B------:R-:W-:Y:S02]  /*19860*/  FFMA.FTZ R144, R144, c[0x0][0x2d0], -R137.reuse ;  /* 0x0000b40090907a23 */ /* 0x100fe40000010889 */
[----:B------:R-:W-:Y:S02]  /*19870*/  FMUL.FTZ R3, R3, c[0x0][0x2d0] ;  /* 0x0000b40003037a20 */ /* 0x000fe40000410000 */
[--C-:B------:R-:W-:Y:S02]  /*19880*/  FFMA.FTZ R147, R147, c[0x0][0x2d0], -R137.reuse ;  /* 0x0000b40093937a23 */ /* 0x100fe40000010889 */
[--C-:B------:R-:W-:Y:S01]  /*19890*/  FFMA.FTZ R152, R152, c[0x0][0x2d0], -R137.reuse ;  /* 0x0000b40098987a23 */ /* 0x100fe20000010889 */
[----:B------:R-:W-:Y:S01]  /*198a0*/  MUFU.EX2 R18, R18 ;  /* 0x0000001200127308 */ /* 0x000fe20000000800 */
[--C-:B------:R-:W-:Y:S02]  /*198b0*/  FFMA.FTZ R162, R162, c[0x0][0x2d0], -R137.reuse ;  /* 0x0000b400a2a27a23 */ /* 0x100fe40000010889 */
[--C-:B------:R-:W-:Y:S02]  /*198c0*/  FFMA.FTZ R163, R163, c[0x0][0x2d0], -R137.reuse ;  /* 0x0000b400a3a37a23 */ /* 0x100fe40000010889 */
[--C-:B------:R-:W-:Y:S02]  /*198d0*/  FFMA.FTZ R164, R164, c[0x0][0x2d0], -R137.reuse ;  /* 0x0000b400a4a47a23 */ /* 0x100fe40000010889 */
[--C-:B------:R-:W-:Y:S02]  /*198e0*/  FFMA.FTZ R165, R165, c[0x0][0x2d0], -R137.reuse ;  /* 0x0000b400a5a57a23 */ /* 0x100fe40000010889 */
[--C-:B------:R-:W-:Y:S01]  /*198f0*/  FFMA.FTZ R153, R153, c[0x0][0x2d0], -R137.reuse ;  /* 0x0000b40099997a23 */ /* 0x100fe20000010889 */
[----:B------:R-:W3:Y:S01]  /*19900*/  MUFU.EX2 R3, R3 ;  /* 0x0000000300037308 */ /* 0x000ee20000000800 */
[--C-:B------:R-:W-:Y:S01]  /*19910*/  FFMA.FTZ R146, R146, c[0x0][0x2d0], -R137.reuse ;  /* 0x0000b40092927a23 */ /* 0x100fe20000010889 */
[----:B-1----:R-:W-:Y:S01]  /*19920*/  FMNMX.FTZ R16, R5, R6, !PT ;  /* 0x0000000605107209 */ /* 0x002fe20007810000 */
[--C-:B------:R-:W-:Y:S01]  /*19930*/  FFMA.FTZ R143, R143, c[0x0][0x2d0], -R137.reuse ;  /* 0x0000b4008f8f7a23 */ /* 0x100fe20000010889 */
[----:B--2---:R-:W-:Y:S01]  /*19940*/  F2FP.BF16.PACK_AB R20, R19, R49 ;  /* 0x000000311314723e */ /* 0x004fe200000010ff */
[--C-:B------:R-:W-:Y:S01]  /*19950*/  FFMA.FTZ R141, R141, c[0x0][0x2d0], -R137.reuse ;  /* 0x0000b4008d8d7a23 */ /* 0x100fe20000010889 */
[C---:B------:R-:W-:Y:S01]  /*19960*/  FSETP.NEU.FTZ.AND P0, PT, R16.reuse, -INF , PT ;  /* 0xff8000001000780b */ /* 0x040fe20003f1d000 */
[C---:B------:R-:W-:Y:S03]  /*19970*/  FMUL.FTZ R118, R16.reuse, c[0x0][0x2d0] ;  /* 0x0000b40010767a20 */ /* 0x040fe60000410000 */
[----:B------:R-:W1:Y:S01]  /*19980*/  MUFU.EX2 R48, R48 ;  /* 0x0000003000307308 */ /* 0x000e620000000800 */
[----:B------:R-:W-:Y:S01]  /*19990*/  FSEL R4, R16, RZ, P0 ;  /* 0x000000ff10047208 */ /* 0x000fe20000000000 */
[--C-:B------:R-:W-:Y:S01]  /*199a0*/  FFMA.FTZ R134, R134, c[0x0][0x2d0], -R137.reuse ;  /* 0x0000b40086867a23 */ /* 0x100fe20000010889 */
[----:B------:R-:W-:Y:S01]  /*199b0*/  FSEL R118, R118, RZ, P0 ;  /* 0x000000ff76767208 */ /* 0x000fe20000000000 */
[--C-:B------:R-:W-:Y:S01]  /*199c0*/  FFMA.FTZ R133, R133, c[0x0][0x2d0], -R137.reuse ;  /* 0x0000b40085857a23 */ /* 0x100fe20000010889 */
[----:B------:R-:W-:Y:S01]  /*199d0*/  ISETP.GT.AND P0, PT, R248, R226, PT ;  /* 0x000000e2f800720c */ /* 0x000fe20003f04270 */
[----:B------:R-:W-:Y:S02]  /*199e0*/  FADD.FTZ R2, -R4, R2 ;  /* 0x0000000204027221 */ /* 0x000fe40000010100 */
[--C-:B------:R-:W-:Y:S02]  /*199f0*/  FFMA.FTZ R117, R12, c[0x0][0x2d0], -R118.reuse ;  /* 0x0000b4000c757a23 */ /* 0x100fe40000010876 */
[----:B------:R-:W2:Y:S01]  /*19a00*/  LDSM.16.MT88.4 R12, [R208+0x100] ;  /* 0x00010000d00c783b */ /* 0x000ea20000004200 */
[--C-:B------:R-:W-:Y:S01]  /*19a10*/  FFMA.FTZ R51, R10, c[0x0][0x2d0], -R118.reuse ;  /* 0x0000b4000a337a23 */ /* 0x100fe20000010876 */
[----:B------:R-:W-:Y:S01]  /*19a20*/  MUFU.EX2 R129, R129 ;  /* 0x0000008100817308 */ /* 0x000fe20000000800 */
[--C-:B------:R-:W-:Y:S02]  /*19a30*/  FFMA.FTZ R50, R11, c[0x0][0x2d0], -R118.reuse ;  /* 0x0000b4000b327a23 */ /* 0x100fe40000010876 */
[--C-:B------:R-:W-:Y:S02]  /*19a40*/  FFMA.FTZ R116, R7, c[0x0][0x2d0], -R118.reuse ;  /* 0x0000b40007747a23 */ /* 0x100fe40000010876 */
[----:B------:R-:W-:Y:S02]  /*19a50*/  FMUL.FTZ R2, R2, c[0x0][0x2d0] ;  /* 0x0000b40002027a20 */ /* 0x000fe40000410000 */
[C---:B---3--:R-:W-:Y:S02]  /*19a60*/  FMUL.FTZ R4, R3.reuse, R112 ;  /* 0x0000007003047220 */ /* 0x048fe40000410000 */
[C---:B------:R-:W-:Y:S01]  /*19a70*/  FMUL.FTZ R5, R3.reuse, R113 ;  /* 0x0000007103057220 */ /* 0x040fe20000410000 */
[----:B------:R-:W-:Y:S01]  /*19a80*/  MUFU.EX2 R117, R117 ;  /* 0x0000007500757308 */ /* 0x000fe20000000800 */
[C---:B------:R-:W-:Y:S01]  /*19a90*/  FMUL.FTZ R8, R3.reuse, R108 ;  /* 0x0000006c03087220 */ /* 0x040fe20000410000 */
[----:B-1----:R-:W-:Y:S01]  /*19aa0*/  F2FP.BF16.PACK_AB R22, R48, R18 ;  /* 0x000000123016723e */ /* 0x002fe200000010ff */
[C---:B------:R-:W-:Y:S02]  /*19ab0*/  FMUL.FTZ R9, R3.reuse, R109 ;  /* 0x0000006d03097220 */ /* 0x040fe40000410000 */
        /* <DEDUP_REMOVED lines=11> */
[----:B------:R-:W-:Y:S02]  /*19b70*/  FMUL.FTZ R85, R3, R85 ;  /* 0x0000005503557220 */ /* 0x000fe40000410000 */
[--C-:B------:R-:W-:Y:S02]  /*19b80*/  FFMA.FTZ R169, R45, c[0x0][0x2d0], -R118.reuse ;  /* 0x0000b4002da97a23 */ /* 0x100fe40000010876 */
[--C-:B------:R-:W-:Y:S02]  /*19b90*/  FFMA.FTZ R170, R44, c[0x0][0x2d0], -R118.reuse ;  /* 0x0000b4002caa7a23 */ /* 0x100fe40000010876 */
[----:B------:R-:W-:Y:S01]  /*19ba0*/  LDSM.16.MT88.4 R44, [R204+0x4900] ;  /* 0x00490000cc2c783b */ /* 0x000fe20000004200 */
        /* <DEDUP_REMOVED lines=11> */
[----:B------:R-:W-:Y:S01]  /*19c60*/  LDSM.16.MT88.4 R108, [R208+0x2900] ;  /* 0x00290000d06c783b */ /* 0x000fe20000004200 */
        /* <DEDUP_REMOVED lines=10> */
[----:B------:R-:W-:Y:S01]  /*19d10*/  FMUL.FTZ R94, R2, R94 ;  /* 0x0000005e025e7220 */ /* 0x000fe20000410000 */
[----:B-1----:R-:W-:Y:S01]  /*19d20*/  F2FP.BF16.PACK_AB R23, R50, R51 ;  /* 0x000000333217723e */ /* 0x002fe200000010ff */
[C---:B------:R-:W-:Y:S02]  /*19d30*/  FMUL.FTZ R95, R2.reuse, R95 ;  /* 0x0000005f025f7220 */ /* 0x040fe40000410000 */
[C---:B------:R-:W-:Y:S02]  /*19d40*/  FMUL.FTZ R96, R3.reuse, R96 ;  /* 0x0000006003607220 */ /* 0x040fe40000410000 */
[C---:B------:R-:W-:Y:S01]  /*19d50*/  FMUL.FTZ R97, R3.reuse, R97 ;  /* 0x0000006103617220 */ /* 0x040fe20000410000 */
[----:B------:R-:W-:Y:S01]  /*19d60*/  MUFU.EX2 R145, R145 ;  /* 0x0000009100917308 */ /* 0x000fe20000000800 */
[C---:B--2---:R-:W-:Y:S05]  /*19d70*/  HMMA.16816.F32.BF16 R4, R20.reuse, R12, R4 ;  /* 0x0000000c1404723c */ /* 0x044fea0000041804 */
[C---:B------:R-:W-:Y:S02]  /*19d80*/  FMUL.FTZ R98, R2.reuse, R98 ;  /* 0x0000006202627220 */ /* 0x040fe40000410000 */
[C---:B------:R-:W-:Y:S01]  /*19d90*/  FMUL.FTZ R99, R2.reuse, R99 ;  /* 0x0000006302637220 */ /* 0x040fe20000410000 */
[C---:B------:R-:W-:Y:S01]  /*19da0*/  HMMA.16816.F32.BF16 R8, R20.reuse, R14, R8 ;  /* 0x0000000e1408723c */ /* 0x040fe20000041808 */
[----:B------:R-:W1:Y:S01]  /*19db0*/  LDSM.16.MT88.4 R12, [R204+0x100] ;  /* 0x00010000cc0c783b */ /* 0x000e620000004200 */
[----:B------:R-:W-:Y:S02]  /*19dc0*/  MUFU.EX2 R144, R144 ;  /* 0x0000009000907308 */ /* 0x000fe40000000800 */
[C---:B------:R-:W-:Y:S02]  /*19dd0*/  FMUL.FTZ R100, R3.reuse, R100 ;  /* 0x0000006403647220 */ /* 0x040fe40000410000 */
[C---:B------:R-:W-:Y:S02]  /*19de0*/  FMUL.FTZ R101, R3.reuse, R101 ;  /* 0x0000006503657220 */ /* 0x040fe40000410000 */
[C---:B------:R-:W-:Y:S04]  /*19df0*/  HMMA.16816.F32.BF16 R68, R20.reuse, R24, R68 ;  /* 0x000000181444723c */ /* 0x040fe80000041844 */
[C---:B------:R-:W-:Y:S01]  /*19e00*/  FMUL.FTZ R102, R2.reuse, R102 ;  /* 0x0000006602667220 */ /* 0x040fe20000410000 */
[----:B------:R-:W-:Y:S01]  /*19e10*/  MUFU.EX2 R147, R147 ;  /* 0x0000009300937308 */ /* 0x000fe20000000800 */
[C---:B------:R-:W-:Y:S02]  /*19e20*/  FMUL.FTZ R103, R2.reuse, R103 ;  /* 0x0000006702677220 */ /* 0x040fe40000410000 */
[C---:B------:R-:W-:Y:S01]  /*19e30*/  HMMA.16816.F32.BF16 R72, R20.reuse, R26, R72 ;  /* 0x0000001a1448723c */ /* 0x040fe20000041848 */
[----:B------:R-:W2:Y:S03]  /*19e40*/  LDSM.16.MT88.4 R24, [R208+0x3100] ;  /* 0x00310000d018783b */ /* 0x000ea60000004200 */
[C---:B------:R-:W-:Y:S02]  /*19e50*/  FMUL.FTZ R52, R3.reuse, R52 ;  /* 0x0000003403347220 */ /* 0x040fe40000410000 */
[C---:B------:R-:W-:Y:S01]  /*19e60*/  FMUL.FTZ R53, R3.reuse, R53 ;  /* 0x0000003503357220 */ /* 0x040fe20000410000 */
[----:B------:R-:W-:Y:S01]  /*19e70*/  MUFU.EX2 R152, R152 ;  /* 0x0000009800987308 */ /* 0x000fe20000000800 */
[C---:B------:R-:W-:Y:S04]  /*19e80*/  HMMA.16816.F32.BF16 R76, R20.reuse, R28, R76 ;  /* 0x0000001c144c723c */ /* 0x040fe8000004184c */
[C---:B------:R-:W-:Y:S02]  /*19e90*/  FMUL.FTZ R54, R2.reuse, R54 ;  /* 0x0000003602367220 */ /* 0x040fe40000410000 */
[C---:B------:R-:W-:Y:S02]  /*19ea0*/  FMUL.FTZ R55, R2.reuse, R55 ;  /* 0x0000003702377220 */ /* 0x040fe40000410000 */
[C---:B------:R-:W-:Y:S01]  /*19eb0*/  HMMA.16816.F32.BF16 R80, R20.reuse, R30, R80 ;  /* 0x0000001e1450723c */ /* 0x040fe20000041850 */
[----:B------:R-:W4:Y:S01]  /*19ec0*/  LDSM.16.MT88.4 R28, [R206+0x3100] ;  /* 0x00310000ce1c783b */ /* 0x000f220000004200 */
[----:B------:R-:W-:Y:S02]  /*19ed0*/  MUFU.EX2 R162, R162 ;  /* 0x000000a200a27308 */ /* 0x000fe40000000800 */
[C---:B------:R-:W-:Y:S02]  /*19ee0*/  FMUL.FTZ R56, R3.reuse, R56 ;  /* 0x0000003803387220 */ /* 0x040fe40000410000 */
[C---:B------:R-:W-:Y:S02]  /*19ef0*/  FMUL.FTZ R57, R3.reuse, R57 ;  /* 0x0000003903397220 */ /* 0x040fe40000410000 */
        /* <DEDUP_REMOVED lines=8> */
[----:B------:R-:W-:Y:S01]  /*19f80*/  FMUL.FTZ R13, R3, R105 ;  /* 0x00000069030d7220 */ /* 0x000fe20000410000 */
[----:B------:R-:W-:Y:S01]  /*19f90*/  MUFU.EX2 R164, R164 ;  /* 0x000000a400a47308 */ /* 0x000fe20000000800 */
[C---:B------:R-:W-:Y:S03]  /*19fa0*/  HMMA.16816.F32.BF16 R88, R20.reuse, R14, R88 ;  /* 0x0000000e1458723c */ /* 0x040fe60000041858 */
[--C-:B------:R-:W-:Y:S02]  /*19fb0*/  FFMA.FTZ R105, R41, c[0x0][0x2d0], -R118.reuse ;  /* 0x0000b40029697a23 */ /* 0x100fe40000010876 */
[--C-:B------:R-:W-:Y:S02]  /*19fc0*/  FFMA.FTZ R104, R138, c[0x0][0x2d0], -R137.reuse ;  /* 0x0000b4008a687a23 */ /* 0x100fe40000010889 */
[--C-:B------:R-:W-:Y:S01]  /*19fd0*/  FFMA.FTZ R138, R36, c[0x0][0x2d0], -R118.reuse ;  /* 0x0000b400248a7a23 */ /* 0x100fe20000010876 */
[C---:B--2---:R-:W-:Y:S01]  /*19fe0*/  HMMA.16816.F32.BF16 R92, R20.reuse, R24, R92 ;  /* 0x00000018145c723c */ /* 0x044fe2000004185c */
[----:B------:R-:W-:Y:S03]  /*19ff0*/  MUFU.EX2 R105, R105 ;  /* 0x0000006900697308 */ /* 0x000fe60000000800 */
[----:B------:R-:W-:Y:S02]  /*1a000*/  FMUL.FTZ R14, R2, R106 ;  /* 0x0000006a020e7220 */ /* 0x000fe40000410000 */
[--C-:B------:R-:W-:Y:S02]  /*1a010*/  FFMA.FTZ R106, R40, c[0x0][0x2d0], -R118.reuse ;  /* 0x0000b400286a7a23 */ /* 0x100fe40000010876 */
[C---:B------:R-:W-:Y:S01]  /*1a020*/  HMMA.16816.F32.BF16 R96, R20.reuse, R26, R96 ;  /* 0x0000001a1460723c */ /* 0x040fe20000041860 */
[----:B------:R-:W1:Y:S02]  /*1a030*/  LDSM.16.MT88.4 R24, [R204+0x3100] ;  /* 0x00310000cc18783b */ /* 0x000e640000004200 */
[----:B------:R-:W2:Y:S01]  /*1a040*/  MUFU.EX2 R104, R104 ;  /* 0x0000006800687308 */ /* 0x000ea20000000800 */
[C---:B------:R-:W-:Y:S02]  /*1a050*/  FMUL.FTZ R15, R2.reuse, R107 ;  /* 0x0000006b020f7220 */ /* 0x040fe40000410000 */
[--C-:B------:R-:W-:Y:S02]  /*1a060*/  FFMA.FTZ R107, R37, c[0x0][0x2d0], -R118.reuse ;  /* 0x0000b400256b7a23 */ /* 0x100fe40000010876 */
[C---:B------:R-:W-:Y:S01]  /*1a070*/  FMUL.FTZ R59, R2.reuse, R59 ;  /* 0x0000003b023b7220 */ /* 0x040fe20000410000 */
[----:B------:R-:W-:Y:S02]  /*1a080*/  LDSM.16.MT88.4 R36, [R205+0x900] ;  /* 0x00090000cd24783b */ /* 0x000fe40000004200 */
[C---:B----4-:R-:W-:Y:S02]  /*1a090*/  HMMA.16816.F32.BF16 R12, R20.reuse, R28, R12 ;  /* 0x0000001c140c723c */ /* 0x050fe4000004180c */
[----:B------:R-:W4:Y:S01]  /*1a0a0*/  MUFU.EX2 R106, R106 ;  /* 0x0000006a006a7308 */ /* 0x000f220000000800 */
[C---:B------:R-:W-:Y:S02]  /*1a0b0*/  FMUL.FTZ R60, R3.reuse, R60 ;  /* 0x0000003c033c7220 */ /* 0x040fe40000410000 */
[C---:B------:R-:W-:Y:S01]  /*1a0c0*/  FMUL.FTZ R61, R3.reuse, R61 ;  /* 0x0000003d033d7220 */ /* 0x040fe20000410000 */
[----:B------:R-:W-:Y:S01]  /*1a0d0*/  LDSM.16.MT88.4 R40, [R204+0x900] ;  /* 0x00090000cc28783b */ /* 0x000fe20000004200 */
[C---:B------:R-:W-:Y:S01]  /*1a0e0*/  FMUL.FTZ R62, R2.reuse, R62 ;  /* 0x0000003e023e7220 */ /* 0x040fe20000410000 */
[C---:B------:R-:W-:Y:S04]  /*1a0f0*/  HMMA.16816.F32.BF16 R100, R20.reuse, R30, R100 ;  /* 0x0000001e1464723c */ /* 0x040fe80000041864 */
[C---:B------:R-:W-:Y:S01]  /*1a100*/  FMUL.FTZ R63, R2.reuse, R63 ;  /* 0x0000003f023f7220 */ /* 0x040fe20000410000 */
[----:B------:R-:W-:Y:S01]  /*1a110*/  MUFU.EX2 R107, R107 ;  /* 0x0000006b006b7308 */ /* 0x000fe20000000800 */
[----:B------:R-:W5:Y:S01]  /*1a120*/  LDSM.16.MT88.4 R28, [R208+0x900] ;  /* 0x00090000d01c783b */ /* 0x000f620000004200 */
[C---:B------:R-:W-:Y:S01]  /*1a130*/  FMUL.FTZ R64, R3.reuse, R64 ;  /* 0x0000004003407220 */ /* 0x040fe20000410000 */
[C---:B------:R-:W-:Y:S04]  /*1a140*/  HMMA.16816.F32.BF16 R52, R20.reuse, R32, R52 ;  /* 0x000000201434723c */ /* 0x040fe80000041834 */
[----:B------:R-:W-:Y:S02]  /*1a150*/  FMUL.FTZ R65, R3, R65 ;  /* 0x0000004103417220 */ /* 0x000fe40000410000 */
[C---:B------:R-:W-:Y:S01]  /*1a160*/  FMUL.FTZ R66, R2.reuse, R66 ;  /* 0x0000004202427220 */ /* 0x040fe20000410000 */
[----:B------:R-:W2:Y:S01]  /*1a170*/  MUFU.EX2 R138, R138 ;  /* 0x0000008a008a7308 */ /* 0x000ea20000000800 */
[C---:B------:R-:W-:Y:S01]  /*1a180*/  HMMA.16816.F32.BF16 R56, R20.reuse, R34, R56 ;  /* 0x000000221438723c */ /* 0x040fe20000041838 */
[----:B------:R-:W5:Y:S03]  /*1a190*/  LDSM.16.MT88.4 R32, [R206+0x900] ;  /* 0x00090000ce20783b */ /* 0x000f660000004200 */
[----:B------:R-:W-:Y:S02]  /*1a1a0*/  FMUL.FTZ R67, R2, R67 ;  /* 0x0000004302437220 */ /* 0x000fe40000410000 */
[--C-:B------:R-:W-:Y:S02]  /*1a1b0*/  FFMA.FTZ R154, R154, c[0x0][0x2d0], -R118.reuse ;  /* 0x0000b4009a9a7a23 */ /* 0x100fe40000010876 */
[C---:B-1----:R-:W-:Y:S01]  /*1a1c0*/  HMMA.16816.F32.BF16 R60, R20.reuse, R24, R60 ;  /* 0x00000018143c723c */ /* 0x042fe2000004183c */
[----:B------:R-:W-:Y:S03]  /*1a1d0*/  MUFU.EX2 R165, R165 ;  /* 0x000000a500a57308 */ /* 0x000fe60000000800 */
[--C-:B------:R-:W-:Y:S02]  /*1a1e0*/  FFMA.FTZ R155, R155, c[0x0][0x2d0], -R118.reuse ;  /* 0x0000b4009b9b7a23 */ /* 0x100fe40000010876 */
[--C-:B------:R-:W-:Y:S02]  /*1a1f0*/  FFMA.FTZ R160, R160, c[0x0][0x2d0], -R118.reuse ;  /* 0x0000b400a0a07a23 */ /* 0x100fe40000010876 */
[----:B------:R-:W-:Y:S01]  /*1a200*/  HMMA.16816.F32.BF16 R64, R20, R26, R64 ;  /* 0x0000001a1440723c */ /* 0x000fe20000041840 */
[----:B------:R-:W1:Y:S02]  /*1a210*/  LDSM.16.MT88.4 R24, [R208+0x3900] ;  /* 0x00390000d018783b */ /* 0x000e640000004200 */
[----:B------:R-:W1:Y:S01]  /*1a220*/  MUFU.EX2 R154, R154 ;  /* 0x0000009a009a7308 */ /* 0x000e620000000800 */
[--C-:B------:R-:W-:Y:S02]  /*1a230*/  FFMA.FTZ R161, R161, c[0x0][0x2d0], -R118.reuse ;  /* 0x0000b400a1a17a23 */ /* 0x100fe40000010876 */
[--C-:B------:R-:W-:Y:S01]  /*1a240*/  FFMA.FTZ R168, R168, c[0x0][0x2d0], -R118.reuse ;  /* 0x0000b400a8a87a23 */ /* 0x100fe20000010876 */
[----:B---3--:R-:W-:Y:S01]  /*1a250*/  F2FP.BF16.PACK_AB R20, R132, R129 ;  /* 0x000000818414723e */ /* 0x008fe200000010ff */
[--C-:B------:R-:W-:Y:S01]  /*1a260*/  FFMA.FTZ R167, R167, c[0x0][0x2d0], -R118.reuse ;  /* 0x0000b400a7a77a23 */ /* 0x100fe20000010876 */
[----:B--2---:R-:W-:Y:S03]  /*1a270*/  F2FP.BF16.PACK_AB R22, R104, R135 ;  /* 0x000000876816723e */ /* 0x004fe600000010ff */
[----:B----4-:R-:W-:Y:S01]  /*1a280*/  F2FP.BF16.PACK_AB R21, R106, R105 ;  /* 0x000000696a15723e */ /* 0x010fe200000010ff */
[----:B------:R-:W2:Y:S01]  /*1a290*/  MUFU.EX2 R155, R155 ;  /* 0x0000009b009b7308 */ /* 0x000ea20000000800 */
[----:B------:R-:W-:Y:S01]  /*1a2a0*/  F2FP.BF16.PACK_AB R23, R138, R107 ;  /* 0x0000006b8a17723e */ /* 0x000fe200000010ff */
[--C-:B------:R-:W-:Y:S02]  /*1a2b0*/  FFMA.FTZ R166, R166, c[0x0][0x2d0], -R118.reuse ;  /* 0x0000b400a6a67a23 */ /* 0x100fe40000010876 */
[--C-:B------:R-:W-:Y:S02]  /*1a2c0*/  FFMA.FTZ R142, R142, c[0x0][0x2d0], -R118.reuse ;  /* 0x0000b4008e8e7a23 */ /* 0x100fe40000010876 */
[--C-:B------:R-:W-:Y:S02]  /*1a2d0*/  FFMA.FTZ R140, R140, c[0x0][0x2d0], -R118.reuse ;  /* 0x0000b4008c8c7a23 */ /* 0x100fe40000010876 */
[C---:B-----5:R-:W-:Y:S02]  /*1a2e0*/  HMMA.16816.F32.BF16 R4, R20.reuse, R28, R4 ;  /* 0x0000001c1404723c */ /* 0x060fe40000041804 */
[----:B------:R-:W-:Y:S01]  /*1a2f0*/  MUFU.EX2 R160, R160 ;  /* 0x000000a000a07308 */ /* 0x000fe20000000800 */
[--C-:B------:R-:W-:Y:S02]  /*1a300*/  FFMA.FTZ R139, R139, c[0x0][0x2d0], -R118.reuse ;  /* 0x0000b4008b8b7a23 */ /* 0x100fe40000010876 */
[--C-:B------:R-:W-:Y:S02]  /*1a310*/  FFMA.FTZ R131, R131, c[0x0][0x2d0], -R137.reuse ;  /* 0x0000b40083837a23 */ /* 0x100fe40000010889 */
[----:B------:R-:W-:Y:S01]  /*1a320*/  FFMA.FTZ R137, R128, c[0x0][0x2d0], -R137 ;  /* 0x0000b40080897a23 */ /* 0x000fe20000010889 */
[C---:B------:R-:W-:Y:S01]  /*1a330*/  HMMA.16816.F32.BF16 R8, R20.reuse, R30, R8 ;  /* 0x0000001e1408723c */ /* 0x040fe20000041808 */
[----:B------:R-:W3:Y:S03]  /*1a340*/  LDSM.16.MT88.4 R28, [R206+0x3900] ;  /* 0x00390000ce1c783b */ /* 0x000ee60000004200 */
[----:B------:R-:W4:Y:S01]  /*1a350*/  MUFU.EX2 R161, R161 ;  /* 0x000000a100a17308 */ /* 0x000f220000000800 */
[--C-:B------:R-:W-:Y:S02]  /*1a360*/  FFMA.FTZ R128, R136, c[0x0][0x2d0], -R118.reuse ;  /* 0x0000b40088807a23 */ /* 0x100fe40000010876 */
[--C-:B------:R-:W-:Y:S01]  /*1a370*/  FFMA.FTZ R130, R130, c[0x0][0x2d0], -R118.reuse ;  /* 0x0000b40082827a23 */ /* 0x100fe20000010876 */
[C---:B------:R-:W-:Y:S04]  /*1a380*/  HMMA.16816.F32.BF16 R68, R20.reuse, R32, R68 ;  /* 0x000000201444723c */ /* 0x040fe80000041844 */
[--C-:B------:R-:W-:Y:S02]  /*1a390*/  FFMA.FTZ R119, R119, c[0x0][0x2d0], -R118.reuse ;  /* 0x0000b40077777a23 */ /* 0x100fe40000010876 */
[----:B------:R-:W5:Y:S01]  /*1a3a0*/  MUFU.EX2 R168, R168 ;  /* 0x000000a800a87308 */ /* 0x000f620000000800 */
[----:B------:R-:W-:Y:S01]  /*1a3b0*/  FFMA.FTZ R118, R17, c[0x0][0x2d0], -R118 ;  /* 0x0000b40011767a23 */ /* 0x000fe20000010876 */
[C---:B------:R-:W-:Y:S01]  /*1a3c0*/  HMMA.16816.F32.BF16 R72, R20.reuse, R34, R72 ;  /* 0x000000221448723c */ /* 0x040fe20000041848 */
[----:B------:R-:W2:Y:S03]  /*1a3d0*/  LDSM.16.MT88.4 R32, [R205+0x3900] ;  /* 0x00390000cd20783b */ /* 0x000ea60000004200 */
[----:B------:R-:W-:Y:S02]  /*1a3e0*/  FFMA.FTZ R49, R3, R245, R49 ;  /* 0x000000f503317223 */ /* 0x000fe40000010031 */
[----:B------:R-:W-:Y:S01]  /*1a3f0*/  FFMA.FTZ R117, R2, R244, R117 ;  /* 0x000000f402757223 */ /* 0x000fe20000010075 */
[----:B------:R-:W-:Y:S01]  /*1a400*/  IADD3 R2, R248, -0x1, RZ ;  /* 0xfffffffff8027810 */ /* 0x000fe20007ffe0ff */
[C---:B------:R-:W-:Y:S01]  /*1a410*/  HMMA.16816.F32.BF16 R76, R20.reuse, R36, R76 ;  /* 0x00000024144c723c */ /* 0x040fe2000004184c */
[----:B------:R-:W1:Y:S03]  /*1a420*/  MUFU.EX2 R167, R167 ;  /* 0x000000a700a77308 */ /* 0x000e660000000800 */
[----:B------:R-:W-:Y:S02]  /*1a430*/  FADD.FTZ R49, R19, R49 ;  /* 0x0000003113317221 */ /* 0x000fe40000010000 */
[----:B------:R-:W-:Y:S02]  /*1a440*/  FADD.FTZ R117, R116, R117 ;  /* 0x0000007574757221 */ /* 0x000fe40000010000 */
[C---:B------:R-:W-:Y:S01]  /*1a450*/  HMMA.16816.F32.BF16 R80, R20.reuse, R38, R80 ;  /* 0x000000261450723c */ /* 0x040fe20000041850 */
[----:B------:R-:W2:Y:S02]  /*1a460*/  LDSM.16.MT88.4 R36, [R204+0x3900] ;  /* 0x00390000cc24783b */ /* 0x000ea40000004200 */
[----:B------:R-:W-:Y:S01]  /*1a470*/  MUFU.EX2 R166, R166 ;  /* 0x000000a600a67308 */ /* 0x000fe20000000800 */
[----:B------:R-:W-:Y:S02]  /*1a480*/  FADD.FTZ R18, R18, R49 ;  /* 0x0000003112127221 */ /* 0x000fe40000010000 */
[----:B------:R-:W-:Y:S02]  /*1a490*/  FADD.FTZ R117, R51, R117 ;  /* 0x0000007533757221 */ /* 0x000fe40000010000 */
[C---:B------:R-:W-:Y:S04]  /*1a4a0*/  HMMA.16816.F32.BF16 R84, R20.reuse, R40, R84 ;  /* 0x000000281454723c */ /* 0x040fe80000041854 */
[----:B------:R-:W-:Y:S01]  /*1a4b0*/  FADD.FTZ R18, R48, R18 ;  /* 0x0000001230127221 */ /* 0x000fe20000010000 */
[----:B------:R-:W2:Y:S01]  /*1a4c0*/  MUFU.EX2 R169, R169 ;  /* 0x000000a900a97308 */ /* 0x000ea20000000800 */
[----:B------:R-:W-:Y:S02]  /*1a4d0*/  FADD.FTZ R50, R50, R117 ;  /* 0x0000007532327221 */ /* 0x000fe40000010000 */
[C---:B------:R-:W-:Y:S01]  /*1a4e0*/  HMMA.16816.F32.BF16 R88, R20.reuse, R42, R88 ;  /* 0x0000002a1458723c */ /* 0x040fe20000041858 */
[----:B------:R-:W-:Y:S03]  /*1a4f0*/  LDSM.16.MT88.4 R40, [R204+0x4100] ;  /* 0x00410000cc28783b */ /* 0x000fe60000004200 */
[----:B------:R-:W-:Y:S02]  /*1a500*/  FADD.FTZ R129, R129, R18 ;  /* 0x0000001281817221 */ /* 0x000fe40000010000 */
[----:B------:R-:W-:Y:S01]  /*1a510*/  FADD.FTZ R50, R105, R50 ;  /* 0x0000003269327221 */ /* 0x000fe20000010000 */
[----:B------:R-:W-:Y:S01]  /*1a520*/  MUFU.EX2 R153, R153 ;  /* 0x0000009900997308 */ /* 0x000fe20000000800 */
[C---:B-1----:R-:W-:Y:S04]  /*1a530*/  HMMA.16816.F32.BF16 R92, R20.reuse, R24, R92 ;  /* 0x00000018145c723c */ /* 0x042fe8000004185c */
[----:B------:R-:W-:Y:S02]  /*1a540*/  FADD.FTZ R129, R132, R129 ;  /* 0x0000008184817221 */ /* 0x000fe40000010000 */
[----:B------:R-:W-:Y:S02]  /*1a550*/  FADD.FTZ R106, R106, R50 ;  /* 0x000000326a6a7221 */ /* 0x000fe40000010000 */
[C---:B------:R-:W-:Y:S01]  /*1a560*/  HMMA.16816.F32.BF16 R96, R20.reuse, R26, R96 ;  /* 0x0000001a1460723c */ /* 0x040fe20000041860 */
[----:B------:R-:W1:Y:S01]  /*1a570*/  LDSM.16.MT88.4 R24, [R208+0x1100] ;  /* 0x00110000d018783b */ /* 0x000e620000004200 */
        /* <DEDUP_REMOVED lines=8> */
[----:B------:R-:W3:Y:S03]  /*1a600*/  LDSM.16.MT88.4 R28, [R206+0x1100] ;  /* 0x00110000ce1c783b */ /* 0x000ee60000004200 */
[----:B------:R-:W-:Y:S02]  /*1a610*/  FADD.FTZ R138, R154, R138 ;  /* 0x0000008a9a8a7221 */ /* 0x000fe40000010000 */
[----:B------:R-:W-:Y:S01]  /*1a620*/  MUFU.EX2 R141, R141 ;  /* 0x0000008d008d7308 */ /* 0x000fe20000000800 */
[----:B------:R-:W-:Y:S01]  /*1a630*/  IMAD.MOV.U32 R248, RZ, RZ, R2 ;  /* 0x000000fffff87224 */ /* 0x000fe200078e0002 */
[C---:B--2---:R-:W-:Y:S04]  /*1a640*/  HMMA.16816.F32.BF16 R52, R20.reuse, R32, R52 ;  /* 0x000000201434723c */ /* 0x044fe80000041834 */
[----:B------:R-:W-:Y:S02]  /*1a650*/  IMAD.MOV.U32 R3, RZ, RZ, R0 ;  /* 0x000000ffff037224 */ /* 0x000fe400078e0000 */
[----:B------:R-:W-:Y:S02]  /*1a660*/  IMAD.MOV.U32 R2, RZ, RZ, R16 ;  /* 0x000000ffff027224 */ /* 0x000fe400078e0010 */
[C---:B------:R-:W-:Y:S01]  /*1a670*/  HMMA.16816.F32.BF16 R56, R20.reuse, R34, R56 ;  /* 0x000000221438723c */ /* 0x040fe20000041838 */
[----:B------:R-:W2:Y:S01]  /*1a680*/  LDSM.16.MT88.4 R32, [R205+0x1100] ;  /* 0x00110000cd20783b */ /* 0x000ea20000004200 */
[----:B------:R-:W1:Y:S06]  /*1a690*/  MUFU.EX2 R170, R170 ;  /* 0x000000aa00aa7308 */ /* 0x000e6c0000000800 */
[C---:B------:R-:W-:Y:S04]  /*1a6a0*/  HMMA.16816.F32.BF16 R60, R20.reuse, R36, R60 ;  /* 0x00000024143c723c */ /* 0x040fe8000004183c */
[----:B------:R-:W1:Y:S04]  /*1a6b0*/  MUFU.EX2 R142, R142 ;  /* 0x0000008e008e7308 */ /* 0x000e680000000800 */
[----:B------:R-:W-:Y:S01]  /*1a6c0*/  HMMA.16816.F32.BF16 R64, R20, R38, R64 ;  /* 0x000000261440723c */ /* 0x000fe20000041840 */
[----:B------:R-:W2:Y:S05]  /*1a6d0*/  LDSM.16.MT88.4 R36, [R204+0x1100] ;  /* 0x00110000cc24783b */ /* 0x000eaa0000004200 */
[----:B------:R-:W-:Y:S01]  /*1a6e0*/  MUFU.EX2 R140, R140 ;  /* 0x0000008c008c7308 */ /* 0x000fe20000000800 */
[----:B------:R-:W-:Y:S01]  /*1a6f0*/  F2FP.BF16.PACK_AB R20, R144, R145 ;  /* 0x000000919014723e */ /* 0x000fe200000010ff */
[----:B------:R-:W-:Y:S01]  /*1a700*/  FADD.FTZ R145, R145, R135 ;  /* 0x0000008791917221 */ /* 0x000fe20000010000 */
[----:B------:R-:W-:Y:S03]  /*1a710*/  F2FP.BF16.PACK_AB R22, R152, R147 ;  /* 0x000000939816723e */ /* 0x000fe600000010ff */
[----:B------:R-:W-:Y:S01]  /*1a720*/  F2FP.BF16.PACK_AB R21, R155, R154 ;  /* 0x0000009a9b15723e */ /* 0x000fe200000010ff */
[----:B------:R-:W-:Y:S01]  /*1a730*/  FADD.FTZ R145, R144, R145 ;  /* 0x0000009190917221 */ /* 0x000fe20000010000 */
[----:B----4-:R-:W-:Y:S01]  /*1a740*/  F2FP.BF16.PACK_AB R23, R161, R160 ;  /* 0x000000a0a117723e */ /* 0x010fe200000010ff */
[----:B------:R-:W-:Y:S01]  /*1a750*/  FADD.FTZ R155, R155, R138 ;  /* 0x0000008a9b9b7221 */ /* 0x000fe20000010000 */
[----:B------:R-:W4:Y:S01]  /*1a760*/  MUFU.EX2 R139, R139 ;  /* 0x0000008b008b7308 */ /* 0x000f220000000800 */
[----:B------:R-:W-:Y:S02]  /*1a770*/  FADD.FTZ R147, R147, R145 ;  /* 0x0000009193937221 */ /* 0x000fe40000010000 */
[----:B------:R-:W-:Y:S02]  /*1a780*/  FADD.FTZ R155, R160, R155 ;  /* 0x0000009ba09b7221 */ /* 0x000fe40000010000 */
[C---:B-1----:R-:W-:Y:S03]  /*1a790*/  HMMA.16816.F32.BF16 R4, R20.reuse, R24, R4 ;  /* 0x000000181404723c */ /* 0x042fe60000041804 */
[----:B------:R-:W-:Y:S02]  /*1a7a0*/  FADD.FTZ R147, R152, R147 ;  /* 0x0000009398937221 */ /* 0x000fe40000010000 */
[----:B------:R-:W-:Y:S01]  /*1a7b0*/  MUFU.EX2 R134, R134 ;  /* 0x0000008600867308 */ /* 0x000fe20000000800 */
[----:B------:R-:W-:Y:S02]  /*1a7c0*/  FADD.FTZ R161, R161, R155 ;  /* 0x0000009ba1a17221 */ /* 0x000fe40000010000 */
[C---:B------:R-:W-:Y:S01]  /*1a7d0*/  HMMA.16816.F32.BF16 R8, R20.reuse, R26, R8 ;  /* 0x0000001a1408723c */ /* 0x040fe20000041808 */
[----:B------:R-:W1:Y:S03]  /*1a7e0*/  LDSM.16.MT88.4 R24, [R208+0x4100] ;  /* 0x00410000d018783b */ /* 0x000e660000004200 */
[----:B-----5:R-:W-:Y:S03]  /*1a7f0*/  FADD.FTZ R161, R168, R161 ;  /* 0x000000a1a8a17221 */ /* 0x020fe60000010000 */
[----:B------:R-:W-:Y:S01]  /*1a800*/  MUFU.EX2 R133, R133 ;  /* 0x0000008500857308 */ /* 0x000fe20000000800 */
[C---:B---3--:R-:W-:Y:S08]  /*1a810*/  HMMA.16816.F32.BF16 R68, R20.reuse, R28, R68 ;  /* 0x0000001c1444723c */ /* 0x048ff00000041844 */
[C---:B------:R-:W-:Y:S01]  /*1a820*/  HMMA.16816.F32.BF16 R72, R20.reuse, R30, R72 ;  /* 0x0000001e1448723c */ /* 0x040fe20000041848 */
[----:B------:R-:W3:Y:S01]  /*1a830*/  LDSM.16.MT88.4 R28, [R206+0x4100] ;  /* 0x00410000ce1c783b */ /* 0x000ee20000004200 */
[----:B------:R-:W-:Y:S06]  /*1a840*/  MUFU.EX2 R131, R131 ;  /* 0x0000008300837308 */ /* 0x000fec0000000800 */
[C---:B--2---:R-:W-:Y:S04]  /*1a850*/  HMMA.16816.F32.BF16 R76, R20.reuse, R32, R76 ;  /* 0x00000020144c723c */ /* 0x044fe8000004184c */
[----:B------:R-:W-:Y:S04]  /*1a860*/  MUFU.EX2 R137, R137 ;  /* 0x0000008900897308 */ /* 0x000fe80000000800 */
[C---:B------:R-:W-:Y:S01]  /*1a870*/  HMMA.16816.F32.BF16 R80, R20.reuse, R34, R80 ;  /* 0x000000221450723c */ /* 0x040fe20000041850 */
[----:B------:R-:W2:Y:S05]  /*1a880*/  LDSM.16.MT88.4 R32, [R205+0x4100] ;  /* 0x00410000cd20783b */ /* 0x000eaa0000004200 */
[----:B------:R-:W5:Y:S02]  /*1a890*/  MUFU.EX2 R128, R128 ;  /* 0x0000008000807308 */ /* 0x000f640000000800 */
[C---:B------:R-:W-:Y:S08]  /*1a8a0*/  HMMA.16816.F32.BF16 R84, R20.reuse, R36, R84 ;  /* 0x000000241454723c */ /* 0x040ff00000041854 */
[C---:B------:R-:W-:Y:S01]  /*1a8b0*/  HMMA.16816.F32.BF16 R88, R20.reuse, R38, R88 ;  /* 0x000000261458723c */ /* 0x040fe20000041858 */
[----:B------:R-:W4:Y:S01]  /*1a8c0*/  LDSM.16.MT88.4 R36, [R208+0x1900] ;  /* 0x00190000d024783b */ /* 0x000f220000004200 */
[----:B------:R-:W2:Y:S06]  /*1a8d0*/  MUFU.EX2 R130, R130 ;  /* 0x0000008200827308 */ /* 0x000eac0000000800 */
[C---:B-1----:R-:W-:Y:S04]  /*1a8e0*/  HMMA.16816.F32.BF16 R92, R20.reuse, R24, R92 ;  /* 0x00000018145c723c */ /* 0x042fe8000004185c */
[----:B------:R-:W1:Y:S04]  /*1a8f0*/  MUFU.EX2 R119, R119 ;  /* 0x0000007700777308 */ /* 0x000e680000000800 */
[C---:B------:R-:W-:Y:S01]  /*1a900*/  HMMA.16816.F32.BF16 R96, R20.reuse, R26, R96 ;  /* 0x0000001a1460723c */ /* 0x040fe20000041860 */
[----:B------:R-:W1:Y:S05]  /*1a910*/  LDSM.16.MT88.4 R24, [R206+0x1900] ;  /* 0x00190000ce18783b */ /* 0x000e6a0000004200 */
[----:B------:R-:W1:Y:S02]  /*1a920*/  MUFU.EX2 R118, R118 ;  /* 0x0000007600767308 */ /* 0x000e640000000800 */
[C---:B---3--:R-:W-:Y:S08]  /*1a930*/  HMMA.16816.F32.BF16 R12, R20.reuse, R28, R12 ;  /* 0x0000001c140c723c */ /* 0x048ff0000004180c */
[C---:B------:R-:W-:Y:S01]  /*1a940*/  HMMA.16816.F32.BF16 R100, R20.reuse, R30, R100 ;  /* 0x0000001e1464723c */ /* 0x040fe20000041864 */
[----:B------:R-:W3:Y:S07]  /*1a950*/  LDSM.16.MT88.4 R28, [R205+0x1900] ;  /* 0x00190000cd1c783b */ /* 0x000eee0000004200 */
        /* <DEDUP_REMOVED lines=17> */
[----:B------:R-:W-:Y:S03]  /*1aa70*/  FADD.FTZ R169, R169, R167 ;  /* 0x000000a7a9a97221 */ /* 0x000fe60000010000 */
[C---:B------:R-:W-:Y:S01]  /*1aa80*/  HMMA.16816.F32.BF16 R8, R20.reuse, R38, R8 ;  /* 0x000000261408723c */ /* 0x040fe20000041808 */
[----:B------:R-:W4:Y:S03]  /*1aa90*/  LDSM.16.MT88.4 R36, [R208+0x4900] ;  /* 0x00490000d024783b */ /* 0x000f260000004200 */
[----:B------:R-:W-:Y:S04]  /*1aaa0*/  FADD.FTZ R169, R170, R169 ;  /* 0x000000a9aaa97221 */ /* 0x000fe80000010000 */
[C---:B-1----:R-:W-:Y:S08]  /*1aab0*/  HMMA.16816.F32.BF16 R68, R20.reuse, R24, R68 ;  /* 0x000000181444723c */ /* 0x042ff00000041844 */
[C---:B------:R-:W-:Y:S01]  /*1aac0*/  HMMA.16816.F32.BF16 R72, R20.reuse, R26, R72 ;  /* 0x0000001a1448723c */ /* 0x040fe20000041848 */
[----:B------:R-:W1:Y:S07]  /*1aad0*/  LDSM.16.MT88.4 R24, [R206+0x4900] ;  /* 0x00490000ce18783b */ /* 0x000e6e0000004200 */
        /* <DEDUP_REMOVED lines=8> */
[----:B------:R-:W-:Y:S07]  /*1ab60*/  LDSM.16.MT88.4 R36, [R204+0x2100] ;  /* 0x00210000cc24783b */ /* 0x000fee0000004200 */
[C---:B-1----:R-:W-:Y:S08]  /*1ab70*/  HMMA.16816.F32.BF16 R12, R20.reuse, R24, R12 ;  /* 0x00000018140c723c */ /* 0x042ff0000004180c */
        /* <DEDUP_REMOVED lines=19> */
[----:B------:R-:W-:Y:S03]  /*1acb0*/  FADD.FTZ R139, R139, R142 ;  /* 0x0000008e8b8b7221 */ /* 0x000fe60000010000 */
[C---:B------:R-:W-:Y:S01]  /*1acc0*/  HMMA.16816.F32.BF16 R8, R20.reuse, R30, R8 ;  /* 0x0000001e1408723c */ /* 0x040fe20000041808 */
[----:B------:R-:W3:Y:S03]  /*1acd0*/  LDSM.16.MT88.4 R28, [R208+0x5100] ;  /* 0x00510000d01c783b */ /* 0x000ee60000004200 */
[----:B-----5:R-:W-:Y:S04]  /*1ace0*/  FADD.FTZ R139, R128, R139 ;  /* 0x0000008b808b7221 */ /* 0x020fe80000010000 */
[C---:B--2---:R-:W-:Y:S04]  /*1acf0*/  HMMA.16816.F32.BF16 R68, R20.reuse, R32, R68 ;  /* 0x000000201444723c */ /* 0x044fe80000041844 */
[----:B------:R-:W-:Y:S04]  /*1ad00*/  FADD.FTZ R139, R130, R139 ;  /* 0x0000008b828b7221 */ /* 0x000fe80000010000 */
[C---:B------:R-:W-:Y:S01]  /*1ad10*/  HMMA.16816.F32.BF16 R72, R20.reuse, R34, R72 ;  /* 0x000000221448723c */ /* 0x040fe20000041848 */
[----:B------:R-:W2:Y:S03]  /*1ad20*/  LDSM.16.MT88.4 R32, [R206+0x5100] ;  /* 0x00510000ce20783b */ /* 0x000ea60000004200 */
[----:B------:R-:W-:Y:S04]  /*1ad30*/  FADD.FTZ R139, R119, R139 ;  /* 0x0000008b778b7221 */ /* 0x000fe80000010000 */
[C---:B-1----:R-:W-:Y:S04]  /*1ad40*/  HMMA.16816.F32.BF16 R76, R20.reuse, R24, R76 ;  /* 0x00000018144c723c */ /* 0x042fe8000004184c */
[----:B------:R-:W-:Y:S04]  /*1ad50*/  FADD.FTZ R244, R118, R139 ;  /* 0x0000008b76f47221 */ /* 0x000fe80000010000 */
[C---:B------:R-:W-:Y:S01]  /*1ad60*/  HMMA.16816.F32.BF16 R80, R20.reuse, R26, R80 ;  /* 0x0000001a1450723c */ /* 0x040fe20000041850 */
[----:B------:R-:W1:Y:S07]  /*1ad70*/  LDSM.16.MT88.4 R24, [R204+0x5100] ;  /* 0x00510000cc18783b */ /* 0x000e6e0000004200 */
[C---:B------:R-:W-:Y:S08]  /*1ad80*/  HMMA.16816.F32.BF16 R84, R20.reuse, R36, R84 ;  /* 0x000000241454723c */ /* 0x040ff00000041854 */
[C---:B------:R-:W-:Y:S01]  /*1ad90*/  HMMA.16816.F32.BF16 R88, R20.reuse, R38, R88 ;  /* 0x000000261458723c */ /* 0x040fe20000041858 */
[----:B------:R-:W4:Y:S07]  /*1ada0*/  LDSM.16.MT88.4 R36, [R206+0x2900] ;  /* 0x00290000ce24783b */ /* 0x000f2e0000004200 */
[C---:B---3--:R-:W-:Y:S08]  /*1adb0*/  HMMA.16816.F32.BF16 R92, R20.reuse, R28, R92 ;  /* 0x0000001c145c723c */ /* 0x048ff0000004185c */
[C---:B------:R-:W-:Y:S01]  /*1adc0*/  HMMA.16816.F32.BF16 R96, R20.reuse, R30, R96 ;  /* 0x0000001e1460723c */ /* 0x040fe20000041860 */
[----:B------:R-:W3:Y:S07]  /*1add0*/  LDSM.16.MT88.4 R28, [R204+0x2900] ;  /* 0x00290000cc1c783b */ /* 0x000eee0000004200 */
[C---:B--2---:R-:W-:Y:S08]  /*1ade0*/  HMMA.16816.F32.BF16 R12, R20.reuse, R32, R12 ;  /* 0x00000020140c723c */ /* 0x044ff0000004180c */
        /* <DEDUP_REMOVED lines=14> */
[----:B------:R-:W2:Y:S02]  /*1aed0*/  LDSM.16.MT88.4 R4, [R206+0x5900] ;  /* 0x00590000ce04783b */ /* 0x000ea40000004200 */
[----:B------:R-:W-:Y:S05]  /*1aee0*/  FADD.FTZ R245, R137, R134 ;  /* 0x0000008689f57221 */ /* 0x000fea0000010000 */
[C---:B------:R-:W-:Y:S01]  /*1aef0*/  HMMA.16816.F32.BF16 R108, R20.reuse, R110, R8 ;  /* 0x0000006e146c723c */ /* 0x040fe20000041808 */
[----:B------:R-:W5:Y:S07]  /*1af00*/  LDSM.16.MT88.4 R8, [R205+0x5900] ;  /* 0x00590000cd08783b */ /* 0x000f6e0000004200 */
[C---:B----4-:R-:W-:Y:S08]  /*1af10*/  HMMA.16816.F32.BF16 R68, R20.reuse, R36, R68 ;  /* 0x000000241444723c */ /* 0x050ff00000041844 */
        /* <DEDUP_REMOVED lines=8> */
[C---:B--2---:R-:W-:Y:S08]  /*1afa0*/  HMMA.16816.F32.BF16 R104, R20.reuse, R4, R12 ;  /* 0x000000041468723c */ /* 0x044ff0000004180c */
[C---:B------:R-:W-:Y:S08]  /*1afb0*/  HMMA.16816.F32.BF16 R100, R20.reuse, R6, R100 ;  /* 0x000000061464723c */ /* 0x040ff00000041864 */
[C---:B-----5:R-:W-:Y:S08]  /*1afc0*/  HMMA.16816.F32.BF16 R52, R20.reuse, R8, R52 ;  /* 0x000000081434723c */ /* 0x060ff00000041834 */
[C---:B------:R-:W-:Y:S08]  /*1afd0*/  HMMA.16816.F32.BF16 R56, R20.reuse, R10, R56 ;  /* 0x0000000a1438723c */ /* 0x040ff00000041838 */
[C---:B-1----:R-:W-:Y:S08]  /*1afe0*/  HMMA.16816.F32.BF16 R60, R20.reuse, R24, R60 ;  /* 0x00000018143c723c */ /* 0x042ff0000004183c */
[----:B------:R-:W-:Y:S01]  /*1aff0*/  HMMA.16816.F32.BF16 R64, R20, R26, R64 ;  /* 0x0000001a1440723c */ /* 0x000fe20000041840 */
[----:B------:R-:W-:-:S07]  /*1b000*/  @P0 BRA `(.L_x_439) ;  /* 0xffffc23000000947 */ /* 0x000fce000383ffff */
.L_x_429:
[----:B------:R-:W1:Y:S01]  /*1b010*/  SHFL.BFLY PT, R7, R245, 0x2, 0x1f ;  /* 0x0c401f00f5077f89 */ /* 0x000e6200000e0000 */
[----:B------:R-:W-:-:S02]  /*1b020*/  MOV R6, RZ ;  /* 0x000000ff00067202 */ /* 0x000fc40000000f00 */
[----:B------:R-:W-:Y:S01]  /*1b030*/  MOV R5, RZ ;  /* 0x000000ff00057202 */ /* 0x000fe20000000f00 */
[----:B------:R-:W2:Y:S01]  /*1b040*/  SHFL.BFLY PT, R3, R244, 0x2, 0x1f ;  /* 0x0c401f00f4037f89 */ /* 0x000ea200000e0000 */
[----:B------:R-:W-:Y:S02]  /*1b050*/  MOV R10, 0xff800000 ;  /* 0xff800000000a7802 */ /* 0x000fe40000000f00 */
        /* <DEDUP_REMOVED lines=8> */
[----:B------:R-:W-:-:S11]  /*1b0e0*/  FSETP.NE.FTZ.AND P0, PT, R4, RZ, PT ;  /* 0x000000ff0400720b */ /* 0x000fd60003f15000 */
[----:B------:R-:W1:Y:S01]  /*1b0f0*/  @P1 MUFU.RCP R6, R7 ;  /* 0x0000000700061308 */ /* 0x000e620000001000 */
[----:B------:R-:W-:Y:S02]  /*1b100*/  @P1 MOV R12, 0x3f317218 ;  /* 0x3f317218000c1802 */ /* 0x000fe40000000f00 */
[----:B------:R-:W-:-:S03]  /*1b110*/  @P0 MOV R14, 0x3f317218 ;  /* 0x3f317218000e0802 */ /* 0x000fc60000000f00 */
[----:B------:R-:W-:Y:S02]  /*1b120*/  @P1 FMUL.FTZ R12, R12, c[0x0][0x2d0] ;  /* 0x0000b4000c0c1a20 */ /* 0x000fe40000410000 */
[----:B------:R-:W2:Y:S08]  /*1b130*/  @P0 MUFU.LG2 R11, R4 ;  /* 0x00000004000b0308 */ /* 0x000eb00000000c00 */
[----:B------:R-:W3:Y:S01]  /*1b140*/  @P1 MUFU.LG2 R7, R7 ;  /* 0x0000000700071308 */ /* 0x000ee20000000c00 */
[----:B-1----:R-:W-:-:S02]  /*1b150*/  FMUL.FTZ R112, R6, R112 ;  /* 0x0000007006707220 */ /* 0x002fc40000410000 */
[C---:B------:R-:W-:Y:S02]  /*1b160*/  FMUL.FTZ R113, R6.reuse, R113 ;  /* 0x0000007106717220 */ /* 0x040fe40000410000 */
[C---:B------:R-:W-:Y:S02]  /*1b170*/  FMUL.FTZ R108, R6.reuse, R108 ;  /* 0x0000006c066c7220 */ /* 0x040fe40000410000 */
[----:B------:R-:W-:Y:S01]  /*1b180*/  FMUL.FTZ R109, R6, R109 ;  /* 0x0000006d066d7220 */ /* 0x000fe20000410000 */
[----:B------:R1:W4:Y:S01]  /*1b190*/  @P0 MUFU.RCP R5, R4 ;  /* 0x0000000400050308 */ /* 0x0003220000001000 */
[----:B--2---:R-:W-:Y:S02]  /*1b1a0*/  @P0 FMUL.FTZ R13, R11, 0.69314718246459960938 ;  /* 0x3f3172180b0d0820 */ /* 0x004fe40000410000 */
[----:B------:R-:W-:Y:S02]  /*1b1b0*/  @P0 FMUL.FTZ R11, R14, c[0x0][0x2d0] ;  /* 0x0000b4000e0b0a20 */ /* 0x000fe40000410000 */
[----:B------:R-:W-:-:S02]  /*1b1c0*/  FMUL.FTZ R68, R6, R68 ;  /* 0x0000004406447220 */ /* 0x000fc40000410000 */
[C---:B------:R-:W-:Y:S02]  /*1b1d0*/  FMUL.FTZ R69, R6.reuse, R69 ;  /* 0x0000004506457220 */ /* 0x040fe40000410000 */
[----:B---3--:R-:W-:Y:S02]  /*1b1e0*/  @P1 FMUL.FTZ R7, R7, 0.69314718246459960938 ;  /* 0x3f31721807071820 */ /* 0x008fe40000410000 */
[C---:B------:R-:W-:Y:S02]  /*1b1f0*/  FMUL.FTZ R72, R6.reuse, R72 ;  /* 0x0000004806487220 */ /* 0x040fe40000410000 */
[C---:B------:R-:W-:Y:S02]  /*1b200*/  FMUL.FTZ R2, R6.reuse, R73 ;  /* 0x0000004906027220 */ /* 0x040fe40000410000 */
[C---:B------:R-:W-:Y:S01]  /*1b210*/  FMUL.FTZ R3, R6.reuse, R76 ;  /* 0x0000004c06037220 */ /* 0x040fe20000410000 */
[----:B-1----:R-:W-:Y:S01]  /*1b220*/  MOV R4, 0xff800000 ;  /* 0xff80000000047802 */ /* 0x002fe20000000f00 */
        /* <DEDUP_REMOVED lines=22> */
[C---:B----4-:R-:W-:Y:S02]  /*1b390*/  FMUL.FTZ R114, R5.reuse, R114 ;  /* 0x0000007205727220 */ /* 0x050fe40000410000 */
        /* <DEDUP_REMOVED lines=30> */
[----:B------:R-:W-:Y:S02]  /*1b580*/  FMUL.FTZ R6, R6, R65 ;  /* 0x0000004106067220 */ /* 0x000fe40000410000 */
[----:B------:R-:W-:-:S02]  /*1b590*/  FMUL.FTZ R5, R5, R67 ;  /* 0x0000004305057220 */ /* 0x000fc40000410000 */
[----:B------:R-:W-:Y:S02]  /*1b5a0*/  @P1 FFMA.FTZ R4, R12, R0, R7 ;  /* 0x000000000c041223 */ /* 0x000fe40000010007 */
[----:B------:R-:W-:Y:S02]  /*1b5b0*/  @P0 FFMA.FTZ R10, R11, R16, R13 ;  /* 0x000000100b0a0223 */ /* 0x000fe4000001000d */
.L_x_361:
        /* <DEDUP_REMOVED lines=56> */
[----:B------:R-:W-:Y:S01]  /*1b940*/  IMAD.IADD R13, R13, 0x1, R6 ;  /* 0x000000010d0d7824 */ /* 0x000fe200078e0206 */
[----:B------:R-:W-:Y:S01]  /*1b950*/  SEL R16, R16, 0xffffffc0, !P2 ;  /* 0xffffffc010107807 */ /* 0x000fe20005000000 */
[----:B------:R-:W-:Y:S01]  /*1b960*/  STS [R6], R108 ;  /* 0x0000006c06007388 */ /* 0x000fe20000000800 */
[----:B------:R-:W-:Y:S02]  /*1b970*/  F2FP.BF16.PACK_AB R100, R101, R100 ;  /* 0x000000646564723e */ /* 0x000fe400000010ff */
[----:B------:R-:W-:Y:S01]  /*1b980*/  F2FP.BF16.PACK_AB R102, R103, R102 ;  /* 0x000000666766723e */ /* 0x000fe200000010ff */
[----:B------:R-:W-:Y:S01]  /*1b990*/  IMAD.IADD R18, R15, 0x1, R16 ;  /* 0x000000010f127824 */ /* 0x000fe200078e0210 */
[----:B------:R-:W-:Y:S01]  /*1b9a0*/  STS [R6+0x400], R110 ;  /* 0x0004006e06007388 */ /* 0x000fe20000000800 */
[----:B------:R-:W-:Y:S02]  /*1b9b0*/  F2FP.BF16.PACK_AB R52, R53, R52 ;  /* 0x000000343534723e */ /* 0x000fe400000010ff */
[----:B------:R-:W-:Y:S01]  /*1b9c0*/  F2FP.BF16.PACK_AB R54, R55, R54 ;  /* 0x000000363736723e */ /* 0x000fe200000010ff */
[----:B------:R-:W-:Y:S01]  /*1b9d0*/  STS [R17+0x80], R68 ;  /* 0x0000804411007388 */ /* 0x000fe20000000800 */
[----:B------:R-:W-:-:S02]  /*1b9e0*/  F2FP.BF16.PACK_AB R56, R57, R56 ;  /* 0x000000383938723e */ /* 0x000fc400000010ff */
[----:B------:R-:W-:Y:S01]  /*1b9f0*/  F2FP.BF16.PACK_AB R58, R59, R58 ;  /* 0x0000003a3b3a723e */ /* 0x000fe200000010ff */
[----:B------:R-:W-:Y:S01]  /*1ba00*/  STS [R17+0x480], R70 ;  /* 0x0004804611007388 */ /* 0x000fe20000000800 */
[----:B------:R-:W-:Y:S02]  /*1ba10*/  F2FP.BF16.PACK_AB R60, R61, R60 ;  /* 0x0000003c3d3c723e */ /* 0x000fe400000010ff */
[----:B------:R-:W-:Y:S01]  /*1ba20*/  F2FP.BF16.PACK_AB R62, R63, R62 ;  /* 0x0000003e3f3e723e */ /* 0x000fe200000010ff */
[----:B------:R1:W-:Y:S01]  /*1ba30*/  STS [R13], R2 ;  /* 0x000000020d007388 */ /* 0x0003e20000000800 */
[----:B------:R-:W-:Y:S02]  /*1ba40*/  F2FP.BF16.PACK_AB R5, R5, R66 ;  /* 0x000000420505723e */ /* 0x000fe400000010ff */
[----:B------:R-:W-:Y:S01]  /*1ba50*/  ISETP.NE.U32.AND P1, PT, RZ, c[0x0][0x508], PT ;  /* 0x00014200ff007a0c */ /* 0x000fe20003f25070 */
[----:B------:R-:W-:Y:S01]  /*1ba60*/  STS [R13+0x400], R9 ;  /* 0x000400090d007388 */ /* 0x000fe20000000800 */
[----:B------:R-:W-:-:S02]  /*1ba70*/  ISETP.NE.U32.AND P0, PT, RZ, c[0x0][0x500], PT ;  /* 0x00014000ff007a0c */ /* 0x000fc40003f05070 */
[----:B------:R-:W-:Y:S01]  /*1ba80*/  ISETP.NE.AND.EX P1, PT, RZ, c[0x0][0x50c], PT, P1 ;  /* 0x00014300ff007a0c */ /* 0x000fe20003f25310 */
[----:B------:R2:W-:Y:S01]  /*1ba90*/  STS [R18+0x80], R3 ;  /* 0x0000800312007388 */ /* 0x0005e20000000800 */
[----:B------:R-:W-:-:S03]  /*1baa0*/  ISETP.NE.AND.EX P0, PT, RZ, c[0x0][0x504], PT, P0 ;  /* 0x00014100ff007a0c */ /* 0x000fc60003f05300 */
[----:B------:R-:W-:Y:S01]  /*1bab0*/  STS [R18+0x480], R78 ;  /* 0x0004804e12007388 */ /* 0x000fe20000000800 */
[----:B-1----:R-:W-:-:S05]  /*1bac0*/  IMAD.IADD R2, R16, 0x1, R6 ;  /* 0x0000000110027824 */ /* 0x002fca00078e0206 */
[----:B------:R-:W-:Y:S01]  /*1bad0*/  STS [R2], R80 ;  /* 0x0000005002007388 */ /* 0x000fe20000000800 */
[----:B--2---:R-:W-:-:S03]  /*1bae0*/  IMAD.IADD R3, R16, 0x1, R17 ;  /* 0x0000000110037824 */ /* 0x004fc600078e0211 */
[----:B------:R-:W-:Y:S01]  /*1baf0*/  STS [R2+0x400], R82 ;  /* 0x0004005202007388 */ /* 0x000fe20000000800 */
[----:B------:R-:W-:-:S03]  /*1bb00*/  IMAD.IADD R16, R13, 0x1, R16 ;  /* 0x000000010d107824 */ /* 0x000fc600078e0210 */
[----:B------:R-:W-:Y:S04]  /*1bb10*/  STS [R3+0x80], R84 ;  /* 0x0000805403007388 */ /* 0x000fe80000000800 */
[----:B------:R-:W-:Y:S04]  /*1bb20*/  STS [R3+0x480], R86 ;  /* 0x0004805603007388 */ /* 0x000fe80000000800 */
[----:B------:R-:W-:Y:S04]  /*1bb30*/  STS [R16], R88 ;  /* 0x0000005810007388 */ /* 0x000fe80000000800 */
        /* <DEDUP_REMOVED lines=8> */
[----:B------:R-:W-:Y:S04]  /*1bbc0*/  STS [R13+0x4400], R102 ;  /* 0x004400660d007388 */ /* 0x000fe80000000800 */
[----:B------:R-:W-:Y:S04]  /*1bbd0*/  STS [R18+0x4080], R52 ;  /* 0x0040803412007388 */ /* 0x000fe80000000800 */
[----:B------:R2:W-:Y:S01]  /*1bbe0*/  STS [R18+0x4480], R54 ;  /* 0x0044803612007388 */ /* 0x0005e20000000800 */
[----:B-1----:R-:W-:-:S03]  /*1bbf0*/  IMAD.MOV.U32 R6, RZ, RZ, 0x4 ;  /* 0x00000004ff067424 */ /* 0x002fc600078e00ff */
[----:B------:R-:W-:Y:S04]  /*1bc00*/  STS [R2+0x4000], R56 ;  /* 0x0040003802007388 */ /* 0x000fe80000000800 */
[----:B------:R1:W-:Y:S04]  /*1bc10*/  STS [R2+0x4400], R58 ;  /* 0x0044003a02007388 */ /* 0x0003e80000000800 */
[----:B------:R-:W-:Y:S04]  /*1bc20*/  STS [R3+0x4080], R60 ;  /* 0x0040803c03007388 */ /* 0x000fe80000000800 */
[----:B------:R-:W-:Y:S04]  /*1bc30*/  STS [R3+0x4480], R62 ;  /* 0x0044803e03007388 */ /* 0x000fe80000000800 */
[----:B------:R-:W-:Y:S04]  /*1bc40*/  STS [R16+0x4000], R64 ;  /* 0x0040004010007388 */ /* 0x000fe80000000800 */
[----:B------:R3:W-:Y:S01]  /*1bc50*/  STS [R16+0x4400], R5 ;  /* 0x0044000510007388 */ /* 0x0007e20000000800 */
[----:B--2---:R-:W-:-:S03]  /*1bc60*/  IMAD.WIDE R18, R217, R6, c[0x0][0x500] ;  /* 0x00014000d9127625 */ /* 0x004fc600078e0206 */
[----:B------:R-:W-:Y:S01]  /*1bc70*/  BAR.SYNC.DEFER_BLOCKING 0x1, 0x100 ;  /* 0x0044000000007b1d */ /* 0x000fe20000010000 */
[----:B-1----:R-:W-:Y:S02]  /*1bc80*/  IMAD.MOV.U32 R2, RZ, RZ, c[0x0][0x388] ;  /* 0x0000e200ff027624 */ /* 0x002fe400078e00ff */
[----:B---3--:R-:W-:-:S03]  /*1bc90*/  @P1 IMAD.WIDE R16, R217, R6, c[0x0][0x508] ;  /* 0x00014200d9101625 */ /* 0x008fc600078e0206 */
[----:B------:R-:W2:Y:S04]  /*1bca0*/  @P0 LDG.E R3, [R18.64] ;  /* 0x0000001212030981 */ /* 0x000ea8000c1e1900 */
[----:B------:R1:W5:Y:S01]  /*1bcb0*/  @P1 LDG.E R2, [R16.64] ;  /* 0x0000001210021981 */ /* 0x000362000c1e1900 */
[----:B------:R-:W-:Y:S02]  /*1bcc0*/  CS2R R20, SRZ ;  /* 0x0000000000147805 */ /* 0x000fe4000001ff00 */
[--C-:B--2---:R-:W-:Y:S01]  /*1bcd0*/  @P0 SHF.R.S32.HI R21, RZ, 0x1f, R3.reuse ;  /* 0x0000001fff150819 */ /* 0x104fe20000011403 */
[----:B------:R-:W-:Y:S01]  /*1bce0*/  @P0 IMAD.MOV.U32 R20, RZ, RZ, R3 ;  /* 0x000000ffff140224 */ /* 0x000fe200078e0003 */
[----:B------:R-:W-:Y:S05]  /*1bcf0*/  @P1 BRA `(.L_x_441) ;  /* 0x0000004000001947 */ /* 0x000fea0003800000 */
[----:B-1----:R-:W-:Y:S05]  /*1bd00*/  @!P0 BRA `(.L_x_441) ;  /* 0x0000003000008947 */ /* 0x002fea0003800000 */
[----:B-----5:R1:W2:Y:S04]  /*1bd10*/  LDG.E R2, [R18.64] ;  /* 0x0000001212027981 */ /* 0x0202a8000c1e1900 */
[----:B-1----:R-:W2:Y:S02]  /*1bd20*/  LDG.E R18, [R18.64+0x4] ;  /* 0x0000041212127981 */ /* 0x002ea4000c1e1900 */
[----:B--2---:R-:W-:-:S02]  /*1bd30*/  IADD3 R2, -R2, R18, RZ ;  /* 0x0000001202027210 */ /* 0x004fc40007ffe1ff */
.L_x_441:
[----:B-1----:R-:W-:Y:S01]  /*1bd40*/  LOP3.LUT R9, R12, 0xffffffe0, RZ, 0xc0, !PT ;  /* 0xffffffe00c097812 */ /* 0x002fe200078ec0ff */
[----:B------:R-:W1:Y:S01]  /*1bd50*/  S2R R39, SR_CTAID.X ;  /* 0x0000000000277919 */ /* 0x000e620000002500 */
[----:B------:R-:W-:Y:S01]  /*1bd60*/  SHF.R.S32.HI R5, RZ, 0x1f, R14 ;  /* 0x0000001fff057819 */ /* 0x000fe2000001140e */
[----:B------:R-:W-:Y:S01]  /*1bd70*/  IMAD.MOV.U32 R12, RZ, RZ, c[0x0][0x4e8] ;  /* 0x00013a00ff0c7624 */ /* 0x000fe200078e00ff */
[----:B------:R-:W-:Y:S01]  /*1bd80*/  LEA.HI R3, R8, R8, RZ, 0x1 ;  /* 0x0000000808037211 */ /* 0x000fe200078f08ff */
[----:B------:R-:W-:Y:S01]  /*1bd90*/  IMAD.IADD R9, R7, 0x1, -R9 ;  /* 0x0000000107097824 */ /* 0x000fe200078e0a09 */
[----:B------:R-:W-:Y:S01]  /*1bda0*/  LEA.HI R5, R5, R14, RZ, 0x3 ;  /* 0x0000000e05057211 */ /* 0x000fe200078f18ff */
[----:B------:R-:W-:Y:S01]  /*1bdb0*/  IMAD.MOV.U32 R23, RZ, RZ, R21 ;  /* 0x000000ffff177224 */ /* 0x000fe200078e0015 */
[----:B------:R-:W-:Y:S01]  /*1bdc0*/  LOP3.LUT R3, R3, 0x1ffffffe, RZ, 0xc0, !PT ;  /* 0x1ffffffe03037812 */ /* 0x000fe200078ec0ff */
[----:B-----5:R-:W-:Y:S01]  /*1bdd0*/  IMAD R2, R2, c[0x0][0x4e8], RZ ;  /* 0x00013a0002027a24 */ /* 0x020fe200078e02ff */
[----:B------:R-:W-:Y:S01]  /*1bde0*/  SHF.R.S32.HI R6, RZ, 0x1f, R9 ;  /* 0x0000001fff067819 */ /* 0x000fe20000011409 */
[----:B------:R-:W-:Y:S01]  /*1bdf0*/  BSSY B0, `(.L_x_442) ;  /* 0x0000074000007945 */ /* 0x000fe20003800000 */
[----:B------:R-:W-:-:S02]  /*1be00*/  LOP3.LUT R5, R5, 0xffffff8, RZ, 0xc0, !PT ;  /* 0x0ffffff805057812 */ /* 0x000fc400078ec0ff */
[----:B------:R-:W-:Y:S02]  /*1be10*/  LEA.HI R6, R6, R9, RZ, 0x2 ;  /* 0x0000000906067211 */ /* 0x000fe400078f10ff */
[----:B------:R-:W-:Y:S02]  /*1be20*/  IADD3 R5, R14, -R5, RZ ;  /* 0x800000050e057210 */ /* 0x000fe40007ffe0ff */
[----:B------:R-:W-:Y:S01]  /*1be30*/  SHF.R.S32.HI R13, RZ, 0x2, R6 ;  /* 0x00000002ff0d7819 */ /* 0x000fe20000011406 */
[----:B------:R-:W-:Y:S01]  /*1be40*/  IMAD.IADD R6, R8, 0x1, -R3 ;  /* 0x0000000108067824 */ /* 0x000fe200078e0a03 */
[----:B------:R-:W-:Y:S01]  /*1be50*/  ISETP.NE.AND P1, PT, R12, 0x1, PT ;  /* 0x000000010c00780c */ /* 0x000fe20003f25270 */
[----:B------:R-:W-:Y:S01]  /*1be60*/  IMAD R12, R21, c[0x0][0x3a0], RZ ;  /* 0x0000e800150c7a24 */ /* 0x000fe200078e02ff */
[----:B------:R-:W-:Y:S01]  /*1be70*/  LOP3.LUT P2, RZ, R9, 0x3, RZ, 0xc0, !PT ;  /* 0x0000000309ff7812 */ /* 0x000fe2000784c0ff */
[----:B------:R-:W-:Y:S01]  /*1be80*/  IMAD R5, R5, 0x10, R13 ;  /* 0x0000001005057824 */ /* 0x000fe200078e020d */
[----:B------:R-:W-:Y:S01]  /*1be90*/  MOV R22, R20 ;  /* 0x0000001400167202 */ /* 0x000fe20000000f00 */
[----:B------:R-:W-:Y:S01]  /*1bea0*/  IMAD R9, R0, c[0x0][0x490], RZ ;  /* 0x0001240000097a24 */ /* 0x000fe200078e02ff */
[CC--:B------:R-:W-:Y:S01]  /*1beb0*/  LEA.HI R3, R11.reuse, R7.reuse, RZ, 0x3 ;  /* 0x000000070b037211 */ /* 0x0c0fe200078f18ff */
[----:B------:R-:W-:Y:S01]  /*1bec0*/  IMAD R6, R6, 0x8, R5 ;  /* 0x0000000806067824 */ /* 0x000fe200078e0205 */
[----:B------:R-:W-:Y:S01]  /*1bed0*/  LEA.HI R11, R11, R7, RZ, 0x6 ;  /* 0x000000070b0b7211 */ /* 0x000fe200078f30ff */
[----:B------:R-:W-:Y:S01]  /*1bee0*/  IMAD R12, R20, c[0x0][0x3a4], R12 ;  /* 0x0000e900140c7a24 */ /* 0x000fe200078e020c */
[----:B------:R-:W-:Y:S01]  /*1bef0*/  SEL R16, R217, RZ, !P0 ;  /* 0x000000ffd9107207 */ /* 0x000fe20004000000 */
[----:B------:R-:W-:Y:S01]  /*1bf00*/  IMAD.WIDE.U32 R22, R214, c[0x0][0x490], R22 ;  /* 0x00012400d6167a25 */ /* 0x000fe200078e0016 */
[----:B-1----:R-:W-:-:S03]  /*1bf10*/  LEA R5, R39, R5, 0x7 ;  /* 0x0000000527057211 */ /* 0x002fc600078e38ff */
[----:B------:R-:W-:Y:S02]  /*1bf20*/  IMAD R9, R214, c[0x0][0x494], R9 ;  /* 0x00012500d6097a24 */ /* 0x000fe400078e0209 */
[----:B------:R-:W-:-:S03]  /*1bf30*/  IMAD.WIDE.U32 R20, R20, c[0x0][0x3a0], RZ ;  /* 0x0000e80014147a25 */ /* 0x000fc600078e00ff */
[----:B------:R-:W-:Y:S01]  /*1bf40*/  IADD3 R23, R23, R9, RZ ;  /* 0x0000000917177210 */ /* 0x000fe20007ffe0ff */
[----:B------:R-:W-:Y:S01]  /*1bf50*/  IMAD R6, R39, 0x80, R6 ;  /* 0x0000008027067824 */ /* 0x000fe200078e0206 */
[----:B------:R-:W-:Y:S01]  /*1bf60*/  IADD3 R21, R21, R12, RZ ;  /* 0x0000000c15157210 */ /* 0x000fe20007ffe0ff */
[----:B------:R-:W-:Y:S01]  /*1bf70*/  IMAD R8, R0, c[0x0][0x3e8], RZ ;  /* 0x0000fa0000087a24 */ /* 0x000fe200078e02ff */
[----:B------:R-:W-:Y:S01]  /*1bf80*/  LOP3.LUT R0, R3, 0xfffffff8, RZ, 0xc0, !PT ;  /* 0xfffffff803007812 */ /* 0x000fe200078ec0ff */
[----:B------:R-:W-:Y:S01]  /*1bf90*/  @P1 IMAD.HI.U32 R9, R6, c[0x0][0x4ec], RZ ;  /* 0x00013b0006091a27 */ /* 0x000fe200078e00ff */
[----:B------:R-:W-:-:S03]  /*1bfa0*/  SHF.R.S32.HI R3, RZ, 0x3, R3 ;  /* 0x00000003ff037819 */ /* 0x000fc60000011403 */
[----:B------:R-:W-:Y:S02]  /*1bfb0*/  IMAD.IADD R0, R7, 0x1, -R0 ;  /* 0x0000000107007824 */ /* 0x000fe400078e0a00 */
[C---:B------:R-:W-:Y:S01]  /*1bfc0*/  IMAD R7, R214.reuse, c[0x0][0x3ec], R8 ;  /* 0x0000fb00d6077a24 */ /* 0x040fe200078e0208 */
[----:B------:R-:W-:Y:S01]  /*1bfd0*/  SHF.R.S32.HI R8, RZ, 0x1f, R217 ;  /* 0x0000001fff087819 */ /* 0x000fe200000114d9 */
[----:B------:R-:W-:Y:S01]  /*1bfe0*/  IMAD.MOV.U32 R18, RZ, RZ, R6 ;  /* 0x000000ffff127224 */ /* 0x000fe200078e0006 */
[----:B------:R-:W-:Y:S01]  /*1bff0*/  @P1 SHF.R.U32.HI R18, RZ, c[0x0][0x4f0], R9 ;  /* 0x00013c00ff121a19 */ /* 0x000fe20000011609 */
[----:B------:R-:W-:Y:S01]  /*1c000*/  IMAD.WIDE.U32 R20, R214, c[0x0][0x3e8], R20 ;  /* 0x0000fa00d6147a25 */ /* 0x000fe200078e0014 */
[----:B------:R-:W-:Y:S02]  /*1c010*/  SEL R8, R8, RZ, !P0 ;  /* 0x000000ff08087207 */ /* 0x000fe40004000000 */
[--C-:B------:R-:W-:Y:S01]  /*1c020*/  SHF.R.S32.HI R14, RZ, 0x1f, R18.reuse ;  /* 0x0000001fff0e7819 */ /* 0x100fe20000011412 */
[----:B------:R-:W-:Y:S01]  /*1c030*/  IMAD.IADD R21, R21, 0x1, R7 ;  /* 0x0000000115157824 */ /* 0x000fe200078e0207 */
[----:B------:R-:W-:Y:S01]  /*1c040*/  LEA R15, R0, R3, 0x5 ;  /* 0x00000003000f7211 */ /* 0x000fe200078e28ff */
[----:B------:R-:W-:-:S02]  /*1c050*/  IMAD.MOV R7, RZ, RZ, -R18 ;  /* 0x000000ffff077224 */ /* 0x000fc400078e0a12 */
[----:B------:R-:W-:Y:S02]  /*1c060*/  IMAD R12, R8, c[0x0][0x498], RZ ;  /* 0x00012600080c7a24 */ /* 0x000fe400078e02ff */
[----:B------:R-:W-:-:S04]  /*1c070*/  IMAD.WIDE.U32 R22, R16, c[0x0][0x498], R22 ;  /* 0x0001260010167a25 */ /* 0x000fc800078e0016 */
[----:B------:R-:W-:Y:S01]  /*1c080*/  IMAD R6, R7, c[0x0][0x4e8], R6 ;  /* 0x00013a0007067a24 */ /* 0x000fe200078e0206 */
[----:B------:R-:W-:Y:S01]  /*1c090*/  IADD3 R18, P0, R18, R22, RZ ;  /* 0x0000001612127210 */ /* 0x000fe20007f1e0ff */
[----:B------:R-:W-:Y:S02]  /*1c0a0*/  IMAD R12, R16, c[0x0][0x49c], R12 ;  /* 0x00012700100c7a24 */ /* 0x000fe400078e020c */
[----:B------:R-:W-:Y:S01]  /*1c0b0*/  IMAD R15, R39, 0x80, R15 ;  /* 0x00000080270f7824 */ /* 0x000fe200078e020f */
[----:B------:R-:W-:Y:S01]  /*1c0c0*/  SHF.R.S32.HI R7, RZ, 0x1f, R6 ;  /* 0x0000001fff077819 */ /* 0x000fe20000011406 */
[----:B------:R-:W-:Y:S01]  /*1c0d0*/  IMAD.SHL.U32 R0, R0, 0x8, RZ ;  /* 0x0000000800007824 */ /* 0x000fe200078e00ff */
[----:B------:R-:W-:Y:S01]  /*1c0e0*/  IADD3.X R19, R14, R23, R12, P0, !PT ;  /* 0x000000170e137210 */ /* 0x000fe200007fe40c */
[----:B------:R-:W-:Y:S01]  /*1c0f0*/  IMAD.SHL.U32 R12, R3, 0x40, RZ ;  /* 0x00000040030c7824 */ /* 0x000fe200078e00ff */
[----:B------:R-:W-:Y:S01]  /*1c100*/  MOV R13, R15 ;  /* 0x0000000f000d7202 */ /* 0x000fe20000000f00 */
[----:B------:R-:W-:Y:S01]  /*1c110*/  IMAD R7, R7, c[0x0][0x488], RZ ;  /* 0x0001220007077a24 */ /* 0x000fe200078e02ff */
[----:B------:R-:W-:Y:S01]  /*1c120*/  LEA R39, R39, R3, 0x7 ;  /* 0x0000000327277211 */ /* 0x000fe200078e38ff */
[----:B------:R-:W-:Y:S01]  /*1c130*/  IMAD.WIDE.U32 R18, R6, c[0x0][0x488], R18 ;  /* 0x0001220006127a25 */ /* 0x000fe200078e0012 */
[----:B------:R-:W-:-:S02]  /*1c140*/  LOP3.LUT R12, R12, 0x1c0, RZ, 0xc0, !PT ;  /* 0x000001c00c0c7812 */ /* 0x000fc400078ec0ff */
[----:B------:R-:W-:Y:S01]  /*1c150*/  IADD3 R36, R0, 0x40, RZ ;  /* 0x0000004000247810 */ /* 0x000fe20007ffe0ff */
[----:B------:R-:W-:Y:S01]  /*1c160*/  IMAD R7, R6, c[0x0][0x48c], R7 ;  /* 0x0001230006077a24 */ /* 0x000fe200078e0207 */
[----:B------:R-:W-:Y:S01]  /*1c170*/  LEA R6, P0, R18, c[0x0][0x450], 0x2 ;  /* 0x0001140012067a11 */ /* 0x000fe200078010ff */
[----:B------:R-:W-:-:S03]  /*1c180*/  @P1 IMAD.HI.U32 R9, R15, c[0x0][0x4ec], RZ ;  /* 0x00013b000f091a27 */ /* 0x000fc600078e00ff */
[----:B------:R-:W-:Y:S01]  /*1c190*/  IADD3 R7, R19, R7, RZ ;  /* 0x0000000713077210 */ /* 0x000fe20007ffe0ff */
[----:B------:R-:W-:Y:S01]  /*1c1a0*/  IMAD R8, R8, c[0x0][0x3f0], RZ ;  /* 0x0000fc0008087a24 */ /* 0x000fe200078e02ff */
[----:B------:R-:W-:Y:S01]  /*1c1b0*/  @P1 SHF.R.U32.HI R13, RZ, c[0x0][0x4f0], R9 ;  /* 0x00013c00ff0d1a19 */ /* 0x000fe20000011609 */
[----:B------:R-:W-:Y:S01]  /*1c1c0*/  IMAD.SHL.U32 R11, R11, 0x8, RZ ;  /* 0x000000080b0b7824 */ /* 0x000fe200078e00ff */
[----:B------:R-:W-:Y:S01]  /*1c1d0*/  LOP3.LUT R9, R12, 0x38, R0, 0xf8, !PT ;  /* 0x000000380c097812 */ /* 0x000fe200078ef800 */
[C---:B------:R-:W-:Y:S01]  /*1c1e0*/  IMAD R8, R16.reuse, c[0x0][0x3f4], R8 ;  /* 0x0000fd0010087a24 */ /* 0x040fe200078e0208 */
[----:B------:R-:W-:Y:S01]  /*1c1f0*/  SHF.R.U32.HI R12, RZ, 0x3, R12 ;  /* 0x00000003ff0c7819 */ /* 0x000fe2000001160c */
[----:B------:R-:W-:Y:S01]  /*1c200*/  IMAD.WIDE.U32 R16, R16, c[0x0][0x3f0], R20 ;  /* 0x0000fc0010107a25 */ /* 0x000fe200078e0014 */
[----:B------:R-:W-:Y:S02]  /*1c210*/  LEA.HI.X R7, R18, c[0x0][0x454], R7, 0x2, P0 ;  /* 0x0001150012077a11 */ /* 0x000fe400000f1407 */
[----:B------:R-:W-:Y:S01]  /*1c220*/  LOP3.LUT R12, R9, R12, RZ, 0x3c, !PT ;  /* 0x0000000c090c7212 */ /* 0x000fe200078e3cff */
[----:B------:R-:W-:Y:S01]  /*1c230*/  IMAD.IADD R17, R17, 0x1, R8 ;  /* 0x0000000111117824 */ /* 0x000fe200078e0208 */
[--C-:B------:R-:W-:Y:S01]  /*1c240*/  SHF.R.S32.HI R14, RZ, 0x1f, R13.reuse ;  /* 0x0000001fff0e7819 */ /* 0x100fe2000001140d */
[----:B------:R-:W-:Y:S01]  /*1c250*/  SHFL.IDX PT, R8, R6, RZ, 0x1c1f ;  /* 0x001c1fff06087589 */ /* 0x000fe200000e0000 */
[----:B------:R-:W-:Y:S01]  /*1c260*/  IMAD.MOV R18, RZ, RZ, -R13 ;  /* 0x000000ffff127224 */ /* 0x000fe200078e0a0d */
[----:B------:R-:W-:Y:S01]  /*1c270*/  ISETP.GE.OR P1, PT, R5, R2, P2 ;  /* 0x000000020500720c */ /* 0x000fe20001726670 */
[----:B------:R-:W-:Y:S01]  /*1c280*/  IMAD.WIDE.U32 R16, R13, c[0x0][0x3e0], R16 ;  /* 0x0000f8000d107a25 */ /* 0x000fe200078e0010 */
[----:B------:R-:W1:Y:S01]  /*1c290*/  SHFL.IDX PT, R9, R7, RZ, 0x1c1f ;  /* 0x001c1fff07097589 */ /* 0x000e6200000e0000 */
[----:B------:R-:W-:-:S02]  /*1c2a0*/  LOP3.LUT R11, R12, 0x7ffffe00, R11, 0xf8, !PT ;  /* 0x7ffffe000c0b7812 */ /* 0x000fc400078ef80b */
[----:B------:R-:W-:Y:S01]  /*1c2b0*/  IMAD R18, R18, c[0x0][0x4e8], R15 ;  /* 0x00013a0012127a24 */ /* 0x000fe200078e020f */
[----:B------:R-:W-:Y:S01]  /*1c2c0*/  SHFL.IDX PT, R6, R6, 0x1, 0x1c1f ;  /* 0x003c1f0006067f89 */ /* 0x000fe200000e0000 */
[----:B------:R-:W-:Y:S01]  /*1c2d0*/  IADD3 R15, R5, 0x8, RZ ;  /* 0x00000008050f7810 */ /* 0x000fe20007ffe0ff */
[----:B------:R-:W-:Y:S02]  /*1c2e0*/  IMAD R14, R14, c[0x0][0x3e0], RZ ;  /* 0x0000f8000e0e7a24 */ /* 0x000fe400078e02ff */
[----:B------:R-:W2:Y:S01]  /*1c2f0*/  SHFL.IDX PT, R7, R7, 0x1, 0x1c1f ;  /* 0x003c1f0007077f89 */ /* 0x000ea200000e0000 */
[----:B------:R-:W-:Y:S01]  /*1c300*/  ISETP.GE.OR P0, PT, R15, R2, P2 ;  /* 0x000000020f00720c */ /* 0x000fe20001706670 */
[----:B------:R-:W-:Y:S01]  /*1c310*/  IMAD R14, R13, c[0x0][0x3e4], R14 ;  /* 0x0000f9000d0e7a24 */ /* 0x000fe200078e020e */
[----:B------:R-:W-:-:S04]  /*1c320*/  SHF.R.S32.HI R5, RZ, 0x1f, R18 ;  /* 0x0000001fff057819 */ /* 0x000fc80000011412 */
[----:B------:R-:W-:Y:S01]  /*1c330*/  IADD3 R15, R17, R14, RZ ;  /* 0x0000000e110f7210 */ /* 0x000fe20007ffe0ff */
[----:B------:R-:W-:Y:S02]  /*1c340*/  IMAD R5, R5, c[0x0][0x3d8], RZ ;  /* 0x0000f60005057a24 */ /* 0x000fe400078e02ff */
[----:B------:R-:W-:Y:S01]  /*1c350*/  IMAD.MOV.U32 R14, RZ, RZ, R16 ;  /* 0x000000ffff0e7224 */ /* 0x000fe200078e0010 */
[----:B------:R-:W-:Y:S01]  /*1c360*/  SHF.L.U32 R16, R11, 0x1, RZ ;  /* 0x000000010b107819 */ /* 0x000fe200000006ff */
[C---:B------:R-:W-:Y:S02]  /*1c370*/  IMAD R17, R18.reuse, c[0x0][0x3dc], R5 ;  /* 0x0000f70012117a24 */ /* 0x040fe400078e0205 */
[----:B------:R-:W-:Y:S01]  /*1c380*/  IMAD.WIDE.U32 R18, R18, c[0x0][0x3d8], R14 ;  /* 0x0000f60012127a25 */ /* 0x000fe200078e000e */
[----:B-1----:R1:W-:Y:S03]  /*1c390*/  @!P1 ST.E [R8.64], R4 ;  /* 0x0000000408009985 */ /* 0x0023e6000c101912 */
[----:B------:R-:W-:Y:S01]  /*1c3a0*/  IMAD.IADD R17, R19, 0x1, R17 ;  /* 0x0000000113117824 */ /* 0x000fe200078e0211 */
[----:B--2---:R1:W-:Y:S01]  /*1c3b0*/  @!P0 ST.E [R6.64], R10 ;  /* 0x0000000a06008985 */ /* 0x0043e2000c101912 */
[----:B------:R-:W-:-:S03]  /*1c3c0*/  LEA R38, P0, R18, c[0x0][0x380], 0x1 ;  /* 0x0000e00012267a11 */ /* 0x000fc600078008ff */
        /* <DEDUP_REMOVED lines=22> */
.L_x_443:
[----:B------:R-:W-:Y:S05]  /*1c530*/  BSYNC B0 ;  /* 0x0000000000007941 */ /* 0x000fea0003800000 */
.L_x_442:
        /* <DEDUP_REMOVED lines=15> */
.L_x_445:
[----:B------:R-:W-:Y:S05]  /*1c630*/  BSYNC B0 ;  /* 0x0000000000007941 */ /* 0x000fea0003800000 */
.L_x_444:
        /* <DEDUP_REMOVED lines=15> */
.L_x_447:
[----:B------:R-:W-:Y:S05]  /*1c730*/  BSYNC B0 ;  /* 0x0000000000007941 */ /* 0x000fea0003800000 */
.L_x_446:
        /* <DEDUP_REMOVED lines=16> */
.L_x_440:
        /* <DEDUP_REMOVED lines=18> */
.L_x_448:
        /* <DEDUP_REMOVED lines=13> */
[----:B------:R-:W-:Y:S01]  /*1ca30*/  IMAD.MOV.U32 R13, RZ, RZ, R11 ;  /* 0x000000ffff0d7224 */ /* 0x000fe200078e000b */
[----:B------:R-:W-:Y:S02]  /*1ca40*/  MOV R12, R10 ;  /* 0x0000000a000c7202 */ /* 0x000fe40000000f00 */
[----:B------:R-:W-:Y:S01]  /*1ca50*/  ISETP.NE.AND P0, PT, R4, 0x1, PT ;  /* 0x000000010400780c */ /* 0x000fe20003f05270 */
[----:B------:R-:W-:Y:S01]  /*1ca60*/  IMAD R4, R0, c[0x0][0x490], RZ ;  /* 0x0001240000047a24 */ /* 0x000fe200078e02ff */
[----:B------:R-:W-:Y:S01]  /*1ca70*/  MOV R7, R8 ;  /* 0x0000000800077202 */ /* 0x000fe20000000f00 */
[----:B------:R-:W-:-:S04]  /*1ca80*/  IMAD.WIDE.U32 R12, R214, c[0x0][0x490], R12 ;  /* 0x00012400d60c7a25 */ /* 0x000fc800078e000c */
[----:B------:R-:W-:-:S05]  /*1ca90*/  IMAD R4, R214, c[0x0][0x494], R4 ;  /* 0x00012500d6047a24 */ /* 0x000fca00078e0204 */
[----:B------:R-:W-:Y:S01]  /*1caa0*/  IADD3 R13, R4, R13, RZ ;  /* 0x0000000d040d7210 */ /* 0x000fe20007ffe0ff */
[----:B------:R-:W-:-:S04]  /*1cab0*/  @P0 IMAD.HI.U32 R6, R8, c[0x0][0x4ec], RZ ;  /* 0x00013b0008060a27 */ /* 0x000fc800078e00ff */
[----:B------:R-:W-:Y:S01]  /*1cac0*/  IMAD.WIDE.U32 R12, R217, c[0x0][0x498], R12 ;  /* 0x00012600d90c7a25 */ /* 0x000fe200078e000c */
[----:B------:R-:W-:-:S03]  /*1cad0*/  @P0 SHF.R.U32.HI R7, RZ, c[0x0][0x4f0], R6 ;  /* 0x00013c00ff070a19 */ /* 0x000fc60000011606 */
[----:B------:R-:W-:Y:S01]  /*1cae0*/  IMAD R6, R5, c[0x0][0x498], RZ ;  /* 0x0001260005067a24 */ /* 0x000fe200078e02ff */
[----:B------:R-:W-:Y:S01]  /*1caf0*/  IADD3 R12, P0, R7, R12, RZ ;  /* 0x0000000c070c7210 */ /* 0x000fe20007f1e0ff */
[--C-:B------:R-:W-:Y:S02]  /*1cb00*/  IMAD.MOV R4, RZ, RZ, -R7.reuse ;  /* 0x000000ffff047224 */ /* 0x100fe400078e0a07 */
[----:B------:R-:W-:Y:S02]  /*1cb10*/  IMAD R6, R217, c[0x0][0x49c], R6 ;  /* 0x00012700d9067a24 */ /* 0x000fe400078e0206 */
[----:B------:R-:W-:Y:S01]  /*1cb20*/  IMAD R4, R4, c[0x0][0x4e8], R8 ;  /* 0x00013a0004047a24 */ /* 0x000fe200078e0208 */
[----:B------:R-:W-:-:S04]  /*1cb30*/  SHF.R.S32.HI R8, RZ, 0x1f, R7 ;  /* 0x0000001fff087819 */ /* 0x000fc80000011407 */
        /* <DEDUP_REMOVED lines=10> */
.L_x_450:
[----:B------:R-:W-:Y:S05]  /*1cbe0*/  BSYNC B0 ;  /* 0x0000000000007941 */ /* 0x000fea0003800000 */
.L_x_449:
        /* <DEDUP_REMOVED lines=14> */
[----:B------:R-:W-:Y:S01]  /*1ccd0*/  IMAD R5, R5, c[0x0][0x3f0], RZ ;  /* 0x0000fc0005057a24 */ /* 0x000fe200078e02ff */
[----:B------:R-:W-:Y:S01]  /*1cce0*/  IADD3 R11, R11, R7, RZ ;  /* 0x000000070b0b7210 */ /* 0x000fe20007ffe0ff */
[----:B-----5:R-:W-:-:S02]  /*1ccf0*/  IMAD R3, R3, c[0x0][0x4e8], RZ ;  /* 0x00013a0003037a24 */ /* 0x020fc400078e02ff */
[C---:B------:R-:W-:Y:S01]  /*1cd00*/  IMAD R2, R9.reuse, 0x20, R4 ;  /* 0x0000002009027824 */ /* 0x040fe200078e0204 */
[----:B------:R-:W-:Y:S01]  /*1cd10*/  SHF.L.U32 R9, R9, 0x3, RZ ;  /* 0x0000000309097819 */ /* 0x000fe200000006ff */
[----:B------:R-:W-:-:S03]  /*1cd20*/  IMAD.WIDE.U32 R10, R214, c[0x0][0x3e8], R10 ;  /* 0x0000fa00d60a7a25 */ /* 0x000fc600078e000a */
[----:B-1----:R-:W-:Y:S01]  /*1cd30*/  LEA R2, R6, R2, 0x7 ;  /* 0x0000000206027211 */ /* 0x002fe200078e38ff */
[----:B------:R-:W-:Y:S01]  /*1cd40*/  IMAD R5, R217, c[0x0][0x3f4], R5 ;  /* 0x0000fd00d9057a24 */ /* 0x000fe200078e0205 */
[----:B------:R-:W-:Y:S02]  /*1cd50*/  IADD3 R11, R0, R11, RZ ;  /* 0x0000000b000b7210 */ /* 0x000fe40007ffe0ff */
[----:B------:R-:W-:Y:S01]  /*1cd60*/  LEA R4, R6, R4, 0x7 ;  /* 0x0000000406047211 */ /* 0x000fe200078e38ff */
[----:B------:R-:W-:-:S04]  /*1cd70*/  @P0 IMAD.HI.U32 R0, R2, c[0x0][0x4ec], RZ ;  /* 0x00013b0002000a27 */ /* 0x000fc800078e00ff */
[----:B------:R-:W-:Y:S01]  /*1cd80*/  IMAD.MOV.U32 R7, RZ, RZ, R2 ;  /* 0x000000ffff077224 */ /* 0x000fe200078e0002 */
[----:B------:R-:W-:Y:S01]  /*1cd90*/  @P0 SHF.R.U32.HI R7, RZ, c[0x0][0x4f0], R0 ;  /* 0x00013c00ff070a19 */ /* 0x000fe20000011600 */
[----:B------:R-:W-:-:S03]  /*1cda0*/  IMAD.WIDE.U32 R10, R217, c[0x0][0x3f0], R10 ;  /* 0x0000fc00d90a7a25 */ /* 0x000fc600078e000a */
[----:B------:R-:W-:Y:S02]  /*1cdb0*/  IADD3 R0, -R7, RZ, RZ ;  /* 0x000000ff07007210 */ /* 0x000fe40007ffe1ff */
[----:B------:R-:W-:Y:S02]  /*1cdc0*/  SHF.R.S32.HI R8, RZ, 0x1f, R7 ;  /* 0x0000001fff087819 */ /* 0x000fe40000011407 */
[----:B------:R-:W-:Y:S01]  /*1cdd0*/  IADD3 R11, R11, R5, RZ ;  /* 0x000000050b0b7210 */ /* 0x000fe20007ffe0ff */
[----:B------:R-:W-:Y:S01]  /*1cde0*/  IMAD R0, R0, c[0x0][0x4e8], R2 ;  /* 0x00013a0000007a24 */ /* 0x000fe200078e0202 */
[----:B------:R-:W-:Y:S01]  /*1cdf0*/  IADD3 R5, R9, 0x40, RZ ;  /* 0x0000004009057810 */ /* 0x000fe20007ffe0ff */
[----:B------:R-:W-:Y:S02]  /*1ce00*/  IMAD R8, R8, c[0x0][0x3e0], RZ ;  /* 0x0000f80008087a24 */ /* 0x000fe400078e02ff */
[----:B------:R-:W-:Y:S01]  /*1ce10*/  IMAD.WIDE.U32 R10, R7, c[0x0][0x3e0], R10 ;  /* 0x0000f800070a7a25 */ /* 0x000fe200078e000a */
[----:B------:R-:W-:-:S03]  /*1ce20*/  SHF.R.S32.HI R2, RZ, 0x1f, R0 ;  /* 0x0000001fff027819 */ /* 0x000fc60000011400 */
[----:B------:R-:W-:Y:S02]  /*1ce30*/  IMAD R8, R7, c[0x0][0x3e4], R8 ;  /* 0x0000f90007087a24 */ /* 0x000fe400078e0208 */
        /* <DEDUP_REMOVED lines=20> */
.L_x_452:
[----:B------:R-:W-:Y:S05]  /*1cf80*/  BSYNC B0 ;  /* 0x0000000000007941 */ /* 0x000fea0003800000 */
.L_x_451:
        /* <DEDUP_REMOVED lines=15> */
.L_x_454:
[----:B------:R-:W-:Y:S05]  /*1d080*/  BSYNC B0 ;  /* 0x0000000000007941 */ /* 0x000fea0003800000 */
.L_x_453:
        /* <DEDUP_REMOVED lines=15> */
.L_x_456:
[----:B------:R-:W-:Y:S05]  /*1d180*/  BSYNC B0 ;  /* 0x0000000000007941 */ /* 0x000fea0003800000 */
.L_x_455:
        /* <DEDUP_REMOVED lines=12> */
[----:B------:R-:W-:-:S05]  /*1d250*/  LOP3.LUT R0, R0, 0xfffffff8, RZ, 0xc0, !PT ;  /* 0xfffffff800007812 */ /* 0x000fca00078ec0ff */
[----:B------:R-:W-:-:S05]  /*1d260*/  IMAD.WIDE R6, R0, 0x2, R6 ;  /* 0x0000000200067825 */ /* 0x000fca00078e0206 */
[----:B------:R-:W-:Y:S01]  /*1d270*/  ST.E.128 [R6.64], RZ ;  /* 0x000000ff06007985 */ /* 0x000fe2000c101d12 */
[----:B------:R-:W-:Y:S05]  /*1d280*/  EXIT ;  /* 0x000000000000794d */ /* 0x000fea0003800000 */
.L_x_457:
        /* <DEDUP_REMOVED lines=15> */
.L_x_2170:


//--------------------- .text._ZN7cutlass13device_kernelIN5flash19enable_sm80_to_sm89INS1_16FlashAttnFwdSm80INS1_25CollectiveMainloopFwdSm80ILi8ELi1ELb1EN4cute5tupleIJNS5_1CILi128EEES8_S8_EEELi128ENS_10bfloat16_tEfNS_4arch4Sm80ELb1ELb0ELb0ELb0ELb1ELb0ELb1ELb0EEENS1_21CollectiveEpilogueFwdIS9_NS6_IJNS7_ILi1EEESF_SF_EEESA_SC_Li256ELb0ELb1ELb0ELb0EEENS1_30DynamicPersistentTileSchedulerILi256ELi256ELb0ELb1ELb0EEEEEEEEEvNT_6ParamsE --------------------------
	.section	.text._ZN7cutlass13device_kernelIN5flash19enable_sm80_to_sm89INS1_16FlashAttnFwdSm80INS1_25CollectiveMainloopFwdSm80ILi8ELi1ELb1EN4cute5tupleIJNS5_1CILi128EEES8_S8_EEELi128ENS_10bfloat16_tEfNS_4arch4Sm80ELb1ELb0ELb0ELb0ELb1ELb0ELb1ELb0EEENS1_21CollectiveEpilogueFwdIS9_NS6_IJNS7_ILi1EEESF_SF_EEESA_SC_Li256ELb0ELb1ELb0ELb0EEENS1_30DynamicPersistentTileSchedulerILi256ELi256ELb0ELb1ELb0EEEEEEEEEvNT_6ParamsE,"ax",@progbits
	.sectioninfo	@"SHI_REGISTERS=255"
	.align	128
.text._ZN7cutlass13device_kernelIN5flash19enable_sm80_to_sm89INS1_16FlashAttnFwdSm80INS1_25CollectiveMainloopFwdSm80ILi8ELi1ELb1EN4cute5tupleIJNS5_1CILi128EEES8_S8_EEELi128ENS_10bfloat16_tEfNS_4arch4Sm80ELb1ELb0ELb0ELb0ELb1ELb0ELb1ELb0EEENS1_21CollectiveEpilogueFwdIS9_NS6_IJNS7_ILi1EEESF_SF_EEESA_SC_Li256ELb0ELb1ELb0ELb0EEENS1_30DynamicPersistentTileSchedulerILi256ELi256ELb0ELb1ELb0EEEEEEEEEvNT_6ParamsE:
        .type           _ZN7cutlass13device_kernelIN5flash19enable_sm80_to_sm89INS1_16FlashAttnFwdSm80INS1_25CollectiveMainloopFwdSm80ILi8ELi1ELb1EN4cute5tupleIJNS5_1CILi128EEES8_S8_EEELi128ENS_10bfloat16_tEfNS_4arch4Sm80ELb1ELb0ELb0ELb0ELb1ELb0ELb1ELb0EEENS1_21CollectiveEpilogueFwdIS9_NS6_IJNS7_ILi1EEESF_SF_EEESA_SC_Li256ELb0ELb1ELb0ELb0EEENS1_30DynamicPersistentTileSchedulerILi256ELi256ELb0ELb1ELb0EEEEEEEEEvNT_6ParamsE,@function
        .size           _ZN7cutlass13device_kernelIN5flash19enable_sm80_to_sm89INS1_16FlashAttnFwdSm80INS1_25CollectiveMainloopFwdSm80ILi8ELi1ELb1EN4cute5tupleIJNS5_1CILi128EEES8_S8_EEELi128ENS_10bfloat16_tEfNS_4arch4Sm80ELb1ELb0ELb0ELb0ELb1ELb0ELb1ELb0EEENS1_21CollectiveEpilogueFwdIS9_NS6_IJNS7_ILi1EEESF_SF_EEESA_SC_Li256ELb0ELb1ELb0ELb0EEENS1_30DynamicPersistentTileSchedulerILi256ELi256ELb0ELb1ELb0EEEEEEEEEvNT_6ParamsE,(.L_x_2171 - _ZN7cutlass13device_kernelIN5flash19enable_sm80_to_sm89INS1_16FlashAttnFwdSm80INS1_25CollectiveMainloopFwdSm80ILi8ELi1ELb1EN4cute5tupleIJNS5_1CILi128EEES8_S8_EEELi128ENS_10bfloat16_tEfNS_4arch4Sm80ELb1ELb0ELb0ELb0ELb1ELb0ELb1ELb0EEENS1_21CollectiveEpilogueFwdIS9_NS6_IJNS7_ILi1EEESF_SF_EEESA_SC_Li256ELb0ELb1ELb0ELb0EEENS1_30DynamicPersistentTileSchedulerILi256ELi256ELb0ELb1ELb0EEEEEEEEEvNT_6ParamsE)
        .other          _ZN7cutlass13device_kernelIN5flash19enable_sm80_to_sm89INS1_16FlashAttnFwdSm80INS1_25CollectiveMainloopFwdSm80ILi8ELi1ELb1EN4cute5tupleIJNS5_1CILi128EEES8_S8_EEELi128ENS_10bfloat16_tEfNS_4arch4Sm80ELb1ELb0ELb0ELb0ELb1ELb0ELb1ELb0EEENS1_21CollectiveEpilogueFwdIS9_NS6_IJNS7_ILi1EEESF_SF_EEESA_SC_Li256ELb0ELb1ELb0ELb0EEENS1_30DynamicPersistentTileSchedulerILi256ELi256ELb0ELb1ELb0EEEEEEEEEvNT_6ParamsE,@"STO_CUDA_ENTRY STV_DEFAULT"
_ZN7cutlass13device_kernelIN5flash19enable_sm80_to_sm89INS1_16FlashAttnFwdSm80INS1_25CollectiveMainloopFwdSm80ILi8ELi1ELb1EN4cute5tupleIJNS5_1CILi128EEES8_S8_EEELi128ENS_10bfloat16_tEfNS_4arch4Sm80ELb1ELb0ELb0ELb0ELb1ELb0ELb1ELb0EEENS1_21CollectiveEpilogueFwdIS9_NS6_IJNS7_ILi1EEESF_SF_EEESA_SC_Li256ELb0ELb1ELb0ELb0EEENS1_30DynamicPersistentTileSchedulerILi256ELi256ELb0ELb1ELb0EEEEEEEEEvNT_6ParamsE:
[----:B------:R-:W-:-:S03]  /*0000*/  MOV R1, c[0x0][0x28] ;  /* 0x00000a0000017a02 */ /* 0x000fc60000000f00 */
[----:B------:R-:W1:Y:S01]  /*0010*/  S2R R20, SR_TID.X ;  /* 0x0000000000147919 */ /* 0x000e620000002100 */
[----:B------:R-:W-:-:S03]  /*0020*/  IADD3 R1, R1, -0x78, RZ ;  /* 0xffffff8801017810 */ /* 0x000fc60007ffe0ff */
[----:B------:R-:W2:Y:S01]  /*0030*/  S2R R15, SR_CTAID.X ;  /* 0x00000000000f7919 */ /* 0x000ea20000002500 */
[----:B-1----:R-:W-:-:S05]  /*0040*/  SHF.R.U32.HI R2, RZ, 0x5, R20 ;  /* 0x00000005ff027819 */ /* 0x002fca0000011614 */
[----:B------:R-:W1:Y:S02]  /*0050*/  SHFL.IDX PT, R0, R2, RZ, 0x1f ;  /* 0x00001fff02007589 */ /* 0x000e6400000e0000 */
[----:B-1----:R-:W-:Y:S02]  /*0060*/  ISETP.GE.AND P0, PT, R0, 0x1, PT ;  /* 0x000000010000780c */ /* 0x002fe40003f06270 */
[----:B------:R1:W-:Y:S11]  /*0070*/  STL [R1+0x70], R0 ;  /* 0x0000700001007387 */ /* 0x0003f60000100800 */
[----:B------:R-:W-:Y:S06]  /*0080*/  @P0 BAR.ARV 0x4, 0x100 ;  /* 0x0104000000000b1d */ /* 0x000fec0000002000 */
[----:B--2---:R-:W-:-:S13]  /*0090*/  ISETP.GE.AND P0, PT, R15, c[0x0][0x538], PT ;  /* 0x00014e000f007a0c */ /* 0x004fda0003f06270 */
[----:B------:R-:W-:Y:S05]  /*00a0*/  @P0 EXIT ;  /* 0x000000000000094d */ /* 0x000fea0003800000 */
[----:B-1----:R-:W-:Y:S01]  /*00b0*/  SHF.R.S32.HI R13, RZ, 0x1f, R20 ;  /* 0x0000001fff0d7819 */ /* 0x002fe20000011414 */
[----:B------:R-:W-:Y:S01]  /*00c0*/  IMAD.MOV.U32 R14, RZ, RZ, 0x10 ;  /* 0x00000010ff0e7424 */ /* 0x000fe200078e00ff */
[----:B------:R-:W-:Y:S02]  /*00d0*/  ULDC.64 UR6, c[0x0][0x118] ;  /* 0x0000460000067ab9 */ /* 0x000fe40000000a00 */
[CC--:B------:R-:W-:Y:S02]  /*00e0*/  LEA.HI R2, R13.reuse, R20.reuse, RZ, 0x4 ;  /* 0x000000140d027211 */ /* 0x0c0fe400078f20ff */
[----:B------:R-:W-:Y:S02]  /*00f0*/  LEA.HI R12, R13, R20, RZ, 0x2 ;  /* 0x000000140d0c7211 */ /* 0x000fe400078f10ff */
[----:B------:R-:W-:Y:S02]  /*0100*/  SHF.R.S32.HI R3, RZ, 0x4, R2 ;  /* 0x00000004ff037819 */ /* 0x000fe40000011402 */
[----:B------:R-:W-:-:S02]  /*0110*/  SHF.R.S32.HI R8, RZ, 0x2, R12 ;  /* 0x00000002ff087819 */ /* 0x000fc4000001140c */
[----:B------:R-:W-:Y:S02]  /*0120*/  LEA.HI R0, R2, R3, RZ, 0x1 ;  /* 0x0000000302007211 */ /* 0x000fe400078f08ff */
[----:B------:R-:W-:Y:S02]  /*0130*/  SHF.R.S32.HI R4, RZ, 0x1f, R12 ;  /* 0x0000001fff047819 */ /* 0x000fe4000001140c */
[----:B------:R-:W-:Y:S02]  /*0140*/  LOP3.LUT R0, R0, 0xfffffffe, RZ, 0xc0, !PT ;  /* 0xfffffffe00007812 */ /* 0x000fe400078ec0ff */
[CC--:B------:R-:W-:Y:S02]  /*0150*/  LEA.HI R9, R13.reuse, R20.reuse, RZ, 0x3 ;  /* 0x000000140d097211 */ /* 0x0c0fe400078f18ff */
[----:B------:R-:W-:Y:S01]  /*0160*/  LEA.HI R7, R13, R20, RZ, 0x5 ;  /* 0x000000140d077211 */ /* 0x000fe200078f28ff */
[----:B------:R-:W-:Y:S01]  /*0170*/  IMAD.IADD R11, R3, 0x1, -R0 ;  /* 0x00000001030b7824 */ /* 0x000fe200078e0a00 */
[----:B------:R-:W-:-:S02]  /*0180*/  LOP3.LUT R0, R2, 0xfffffff0, RZ, 0xc0, !PT ;  /* 0xfffffff002007812 */ /* 0x000fc400078ec0ff */
[----:B------:R-:W-:Y:S02]  /*0190*/  LEA.HI R3, R4, R8, RZ, 0x3 ;  /* 0x0000000804037211 */ /* 0x000fe400078f18ff */
[----:B------:R-:W-:Y:S01]  /*01a0*/  SHF.R.S32.HI R19, RZ, 0x3, R9 ;  /* 0x00000003ff137819 */ /* 0x000fe20000011409 */
[C---:B------:R-:W-:Y:S01]  /*01b0*/  IMAD.IADD R2, R20.reuse, 0x1, -R0 ;  /* 0x0000000114027824 */ /* 0x040fe200078e0a00 */
[----:B------:R-:W-:Y:S02]  /*01c0*/  LOP3.LUT R4, R9, 0xfffffff8, RZ, 0xc0, !PT ;  /* 0xfffffff809047812 */ /* 0x000fe400078ec0ff */
[----:B------:R-:W-:Y:S01]  /*01d0*/  LOP3.LUT R0, R3, 0xfffffff8, RZ, 0xc0, !PT ;  /* 0xfffffff803007812 */ /* 0x000fe200078ec0ff */
[----:B------:R-:W-:Y:S01]  /*01e0*/  IMAD.SHL.U32 R3, R19, 0x40, RZ ;  /* 0x0000004013037824 */ /* 0x000fe200078e00ff */
[----:B------:R-:W-:Y:S01]  /*01f0*/  SHF.R.S32.HI R214, RZ, 0x5, R7 ;  /* 0x00000005ffd67819 */ /* 0x000fe20000011407 */
[----:B------:R-:W-:Y:S01]  /*0200*/  IMAD.IADD R18, R20, 0x1, -R4 ;  /* 0x0000000114127824 */ /* 0x000fe200078e0a04 */
[----:B------:R-:W-:Y:S01]  /*0210*/  SHF.R.S32.HI R4, RZ, 0x1f, R2 ;  /* 0x0000001fff047819 */ /* 0x000fe20000011402 */
[----:B------:R-:W-:Y:S01]  /*0220*/  IMAD.IADD R8, R8, 0x1, -R0 ;  /* 0x0000000108087824 */ /* 0x000fe200078e0a00 */
[----:B------:R-:W-:Y:S01]  /*0230*/  LOP3.LUT R0, R3, 0x1c0, RZ, 0xc0, !PT ;  /* 0x000001c003007812 */ /* 0x000fe200078ec0ff */
[----:B------:R-:W-:Y:S01]  /*0240*/  IMAD.SHL.U32 R226, R18, 0x8, RZ ;  /* 0x0000000812e27824 */ /* 0x000fe200078e00ff */
[----:B------:R-:W-:Y:S01]  /*0250*/  LEA.HI R208, R4, R2, RZ, 0x3 ;  /* 0x0000000204d07211 */ /* 0x000fe200078f18ff */
[----:B------:R-:W-:Y:S01]  /*0260*/  IMAD.SHL.U32 R6, R18, 0x40, RZ ;  /* 0x0000004012067824 */ /* 0x000fe200078e00ff */
[----:B------:R-:W-:-:S02]  /*0270*/  SHF.R.U32.HI R5, RZ, 0x3, R0 ;  /* 0x00000003ff057819 */ /* 0x000fc40000011600 */
[----:B------:R-:W-:Y:S02]  /*0280*/  LOP3.LUT R3, R0, 0x38, R226, 0xf8, !PT ;  /* 0x0000003800037812 */ /* 0x000fe400078ef8e2 */
[C---:B------:R-:W-:Y:S01]  /*0290*/  LOP3.LUT R4, R208.reuse, 0xfffffff8, RZ, 0xc0, !PT ;  /* 0xfffffff8d0047812 */ /* 0x040fe200078ec0ff */
[----:B------:R-:W-:Y:S01]  /*02a0*/  IMAD.SHL.U32 R208, R208, 0x40, RZ ;  /* 0x00000040d0d07824 */ /* 0x000fe200078e00ff */
[----:B------:R-:W-:Y:S02]  /*02b0*/  LOP3.LUT R10, R3, R5, RZ, 0x3c, !PT ;  /* 0x00000005030a7212 */ /* 0x000fe400078e3cff */
[----:B------:R-:W-:Y:S02]  /*02c0*/  LOP3.LUT R3, R7, 0xffffffe0, RZ, 0xc0, !PT ;  /* 0xffffffe007037812 */ /* 0x000fe400078ec0ff */
[----:B------:R-:W-:Y:S01]  /*02d0*/  LOP3.LUT R0, R6, 0x1c0, RZ, 0xc0, !PT ;  /* 0x000001c006007812 */ /* 0x000fe200078ec0ff */
[----:B------:R-:W-:Y:S01]  /*02e0*/  IMAD.IADD R6, R2, 0x1, -R4 ;  /* 0x0000000102067824 */ /* 0x000fe200078e0a04 */
[----:B------:R-:W-:Y:S01]  /*02f0*/  LOP3.LUT R5, R8, 0x1, RZ, 0xc0, !PT ;  /* 0x0000000108057812 */ /* 0x000fe200078ec0ff */
[----:B------:R-:W-:Y:S01]  /*0300*/  IMAD.IADD R17, R20, 0x1, -R3 ;  /* 0x0000000114117824 */ /* 0x000fe200078e0a03 */
[----:B------:R-:W-:-:S02]  /*0310*/  LOP3.LUT R4, R0, 0x8, R9, 0xf8, !PT ;  /* 0x0000000800047812 */ /* 0x000fc400078ef809 */
[----:B------:R-:W-:Y:S02]  /*0320*/  SHF.R.U32.HI R2, RZ, 0x3, R0 ;  /* 0x00000003ff027819 */ /* 0x000fe40000011600 */
[----:B------:R-:W-:Y:S02]  /*0330*/  SHF.R.S32.HI R0, RZ, 0x1f, R7 ;  /* 0x0000001fff007819 */ /* 0x000fe40000011407 */
[----:B------:R-:W-:Y:S02]  /*0340*/  LOP3.LUT R205, R4, R2, RZ, 0x3c, !PT ;  /* 0x0000000204cd7212 */ /* 0x000fe400078e3cff */
[----:B------:R-:W-:Y:S02]  /*0350*/  LEA.HI R0, R0, R214, RZ, 0x3 ;  /* 0x000000d600007211 */ /* 0x000fe400078f18ff */
[----:B------:R-:W-:Y:S01]  /*0360*/  SHF.R.S32.HI R9, RZ, 0x1f, R17 ;  /* 0x0000001fff097819 */ /* 0x000fe20000011411 */
[----:B------:R-:W-:Y:S01]  /*0370*/  IMAD R205, R11, 0x200, R205 ;  /* 0x000002000bcd7824 */ /* 0x000fe200078e02cd */
[----:B------:R-:W-:Y:S01]  /*0380*/  LOP3.LUT R2, R12, 0xfffffffc, RZ, 0xc0, !PT ;  /* 0xfffffffc0c027812 */ /* 0x000fe200078ec0ff */
[----:B------:R-:W-:Y:S01]  /*0390*/  IMAD.MOV.U32 R12, RZ, RZ, 0x20 ;  /* 0x00000020ff0c7424 */ /* 0x000fe200078e00ff */
[----:B------:R-:W-:-:S02]  /*03a0*/  LOP3.LUT R0, R0, 0xffffff8, RZ, 0xc0, !PT ;  /* 0x0ffffff800007812 */ /* 0x000fc400078ec0ff */
[----:B------:R-:W-:Y:S01]  /*03b0*/  LEA.HI R9, R9, R17, RZ, 0x2 ;  /* 0x0000001109097211 */ /* 0x000fe200078f10ff */
[----:B------:R-:W-:Y:S01]  /*03c0*/  IMAD.IADD R2, R20, 0x1, -R2 ;  /* 0x0000000114027824 */ /* 0x000fe200078e0a02 */
[----:B------:R-:W-:Y:S01]  /*03d0*/  LEA.HI R7, R13, R20, RZ, 0x6 ;  /* 0x000000140d077211 */ /* 0x000fe200078f30ff */
[----:B------:R-:W-:Y:S01]  /*03e0*/  IMAD.IADD R4, R214, 0x1, -R0 ;  /* 0x00000001d6047824 */ /* 0x000fe200078e0a00 */
[----:B------:R-:W-:Y:S02]  /*03f0*/  SHF.R.S32.HI R3, RZ, 0x2, R9 ;  /* 0x00000002ff037819 */ /* 0x000fe40000011409 */
[----:B------:R-:W-:Y:S01]  /*0400*/  LEA.HI R0, R2, R2, RZ, 0x1 ;  /* 0x0000000202007211 */ /* 0x000fe200078f08ff */
[----:B------:R-:W-:Y:S01]  /*0410*/  IMAD.SHL.U32 R7, R7, 0x8, RZ ;  /* 0x0000000807077824 */ /* 0x000fe200078e00ff */
[----:B------:R-:W-:Y:S01]  /*0420*/  ISETP.NE.U32.AND P0, PT, R5, 0x1, PT ;  /* 0x000000010500780c */ /* 0x000fe20003f05070 */
[----:B------:R-:W-:Y:S01]  /*0430*/  IMAD R16, R4, 0x10, R3 ;  /* 0x0000001004107824 */ /* 0x000fe200078e0203 */
[----:B------:R-:W-:Y:S01]  /*0440*/  LOP3.LUT R3, R0, 0x1ffffffe, RZ, 0xc0, !PT ;  /* 0x1ffffffe00037812 */ /* 0x000fe200078ec0ff */
[----:B------:R-:W-:Y:S01]  /*0450*/  IMAD.SHL.U32 R0, R6, 0x40, RZ ;  /* 0x0000004006007824 */ /* 0x000fe200078e00ff */
[----:B------:R-:W-:Y:S01]  /*0460*/  LOP3.LUT R10, R10, 0x7ffffe00, R7, 0xf8, !PT ;  /* 0x7ffffe000a0a7812 */ /* 0x000fe200078ef807 */
[C---:B------:R-:W-:Y:S01]  /*0470*/  IMAD.SHL.U32 R4, R8.reuse, 0x40, RZ ;  /* 0x0000004008047824 */ /* 0x040fe200078e00ff */
[----:B------:R-:W-:Y:S01]  /*0480*/  R2P PR, R8, 0x6 ;  /* 0x0000000608007804 */ /* 0x000fe20000000000 */
[----:B------:R-:W-:Y:S01]  /*0490*/  IMAD.SHL.U32 R5, R11, 0x8, RZ ;  /* 0x000000080b057824 */ /* 0x000fe200078e00ff */
[----:B------:R-:W-:Y:S01]  /*04a0*/  LOP3.LUT R0, R0, 0x1c0, RZ, 0xc0, !PT ;  /* 0x000001c000007812 */ /* 0x000fe200078ec0ff */
[----:B------:R-:W-:Y:S01]  /*04b0*/  IMAD.IADD R7, R2, 0x1, -R3 ;  /* 0x0000000102077824 */ /* 0x000fe200078e0a03 */
[----:B------:R-:W-:Y:S01]  /*04c0*/  LOP3.LUT R3, R4, 0x1c0, RZ, 0xc0, !PT ;  /* 0x000001c004037812 */ /* 0x000fe200078ec0ff */
[----:B------:R-:W-:Y:S01]  /*04d0*/  IMAD.MOV.U32 R8, RZ, RZ, 0x40 ;  /* 0x00000040ff087424 */ /* 0x000fe200078e00ff */
[C---:B------:R-:W-:Y:S01]  /*04e0*/  LOP3.LUT P4, RZ, R6.reuse, 0x2, RZ, 0xc0, !PT ;  /* 0x0000000206ff7812 */ /* 0x040fe2000788c0ff */
[----:B------:R-:W-:Y:S01]  /*04f0*/  STL [R1+0x74], R16 ;  /* 0x0000741001007387 */ /* 0x000fe20000100800 */
[----:B------:R-:W-:Y:S01]  /*0500*/  LOP3.LUT P3, RZ, R6, 0x4, RZ, 0xc0, !PT ;  /* 0x0000000406ff7812 */ /* 0x000fe2000786c0ff */
[----:B------:R-:W-:Y:S01]  /*0510*/  IMAD R6, R214, 0x200, R2 ;  /* 0x00000200d6067824 */ /* 0x000fe200078e0202 */
[----:B------:R-:W-:Y:S01]  /*0520*/  LOP3.LUT R5, R0, 0x8, R5, 0xf8, !PT ;  /* 0x0000000800057812 */ /* 0x000fe200078ef805 */
[----:B------:R-:W-:Y:S01]  /*0530*/  STL [R1+0x4c], R15 ;  /* 0x00004c0f01007387 */ /* 0x000fe20000100800 */
[----:B------:R-:W-:Y:S01]  /*0540*/  SHF.R.U32.HI R2, RZ, 0x3, R0 ;  /* 0x00000003ff027819 */ /* 0x000fe20000011600 */
[----:B------:R-:W-:Y:S01]  /*0550*/  IMAD.SHL.U32 R219, R10, 0x2, RZ ;  /* 0x000000020adb7824 */ /* 0x000fe200078e00ff */
[----:B------:R-:W-:-:S02]  /*0560*/  LEA.HI R0, R3, R3, RZ, 0x1d ;  /* 0x0000000303007211 */ /* 0x000fc400078fe8ff */
[----:B------:R-:W-:Y:S01]  /*0570*/  LOP3.LUT R2, R5, R2, RZ, 0x3c, !PT ;  /* 0x0000000205027212 */ /* 0x000fe200078e3cff */
[----:B------:R-:W-:Y:S01]  /*0580*/  IMAD R5, R18, 0x20, R19 ;  /* 0x0000002012057824 */ /* 0x000fe200078e0213 */
[----:B------:R-:W-:Y:S01]  /*0590*/  SEL R4, R14, 0xfffffff0, !P4 ;  /* 0xfffffff00e047807 */ /* 0x000fe20006000000 */
[----:B------:R-:W-:Y:S01]  /*05a0*/  IMAD.U32 R6, R6, 0x2, R0 ;  /* 0x0000000206067824 */ /* 0x000fe200078e0000 */
[----:B------:R-:W-:Y:S02]  /*05b0*/  LEA.HI R0, R13, R20, RZ, 0x7 ;  /* 0x000000140d007211 */ /* 0x000fe400078f38ff */
[----:B------:R-:W-:Y:S01]  /*05c0*/  LOP3.LUT R208, R2, 0x7ffffe00, R208, 0xf8, !PT ;  /* 0x7ffffe0002d07812 */ /* 0x000fe200078ef8d0 */
[----:B------:R1:W-:Y:S01]  /*05d0*/  STL [R1+0x8], R5 ;  /* 0x0000080501007387 */ /* 0x0003e20000100800 */
[----:B------:R-:W-:Y:S02]  /*05e0*/  SHF.R.S32.HI R2, RZ, 0x7, R0 ;  /* 0x00000007ff027819 */ /* 0x000fe40000011400 */
[----:B------:R-:W-:-:S02]  /*05f0*/  SEL R3, R12, 0xffffffe0, !P3 ;  /* 0xffffffe00c037807 */ /* 0x000fc40005800000 */
[----:B------:R-:W-:Y:S02]  /*0600*/  LOP3.LUT R0, R9, 0x7ffffffc, RZ, 0xc0, !PT ;  /* 0x7ffffffc09007812 */ /* 0x000fe400078ec0ff */
[----:B------:R-:W-:Y:S01]  /*0610*/  IADD3 R237, R226, 0x40, RZ ;  /* 0x00000040e2ed7810 */ /* 0x000fe20007ffe0ff */
[----:B------:R-:W-:Y:S01]  /*0620*/  IMAD.IADD R3, R4, 0x1, R3 ;  /* 0x0000000104037824 */ /* 0x000fe200078e0203 */
[----:B------:R-:W-:Y:S01]  /*0630*/  SHF.R.S32.HI R4, RZ, 0x1f, R226 ;  /* 0x0000001fff047819 */ /* 0x000fe200000114e2 */
[----:B------:R-:W-:Y:S01]  /*0640*/  IMAD.IADD R0, R17, 0x1, -R0 ;  /* 0x0000000111007824 */ /* 0x000fe200078e0a00 */
[----:B------:R-:W-:Y:S02]  /*0650*/  SEL R4, R12, 0xffffffe0, !P1 ;  /* 0xffffffe00c047807 */ /* 0x000fe40004800000 */
[----:B------:R-:W-:Y:S02]  /*0660*/  LEA R11, R6, 0x80, 0x1 ;  /* 0x00000080060b7811 */ /* 0x000fe400078e08ff */
[----:B------:R-:W-:Y:S01]  /*0670*/  SHF.R.S32.HI R2, RZ, 0x1f, R237 ;  /* 0x0000001fff027819 */ /* 0x000fe200000114ed */
[----:B------:R-:W-:Y:S01]  /*0680*/  IMAD.SHL.U32 R2, R0, 0x2, RZ ;  /* 0x0000000200027824 */ /* 0x000fe200078e00ff */
[----:B------:R-:W-:Y:S01]  /*0690*/  IADD3 R6, R11, -0x10, RZ ;  /* 0xfffffff00b067810 */ /* 0x000fe20007ffe0ff */
[----:B------:R-:W-:Y:S01]  /*06a0*/  IMAD R0, R7, 0x8, R16 ;  /* 0x0000000807007824 */ /* 0x000fe200078e0210 */
[----:B------:R-:W-:Y:S01]  /*06b0*/  LEA R208, R208, 0x100, 0x1 ;  /* 0x00000100d0d07811 */ /* 0x000fe200078e08ff */
[C---:B------:R-:W-:Y:S01]  /*06c0*/  IMAD.IADD R9, R11.reuse, 0x1, R4 ;  /* 0x000000010b097824 */ /* 0x040fe200078e0204 */
[----:B------:R-:W-:Y:S01]  /*06d0*/  @P0 IADD3 R6, R11, 0x10, RZ ;  /* 0x000000100b060810 */ /* 0x000fe20007ffe0ff */
[----:B------:R2:W-:Y:S01]  /*06e0*/  STL [R1+0x48], R2 ;  /* 0x0000480201007387 */ /* 0x0005e20000100800 */
[----:B------:R-:W-:Y:S01]  /*06f0*/  LEA R205, R205, 0x8100, 0x1 ;  /* 0x00008100cdcd7811 */ /* 0x000fe200078e08ff */
[----:B------:R-:W-:Y:S01]  /*0700*/  IMAD R214, R214, 0x800, R208 ;  /* 0x00000800d6d67824 */ /* 0x000fe200078e02d0 */
[----:B-1----:R-:W-:Y:S01]  /*0710*/  SEL R5, R8, 0xffffffc0, !P2 ;  /* 0xffffffc008057807 */ /* 0x002fe20005000000 */
[----:B------:R-:W-:Y:S01]  /*0720*/  STL [R1+0x50], R11 ;  /* 0x0000500b01007387 */ /* 0x000fe20000100800 */
[----:B------:R-:W-:-:S02]  /*0730*/  IMAD.IADD R4, R4, 0x1, R6 ;  /* 0x0000000104047824 */ /* 0x000fc400078e0206 */
[----:B------:R-:W-:Y:S01]  /*0740*/  IMAD R213, R3, 0x2, R208 ;  /* 0x0000000203d57824 */ /* 0x000fe200078e02d0 */
[----:B------:R1:W-:Y:S01]  /*0750*/  STL [R1+0x44], R0 ;  /* 0x0000440001007387 */ /* 0x0003e20000100800 */
[----:B------:R-:W-:-:S03]  /*0760*/  IMAD.IADD R7, R11, 0x1, R5 ;  /* 0x000000010b077824 */ /* 0x000fc600078e0205 */
[----:B------:R-:W-:Y:S04]  /*0770*/  STL [R1+0x5c], R9 ;  /* 0x00005c0901007387 */ /* 0x000fe80000100800 */
[----:B------:R3:W-:Y:S04]  /*0780*/  STL [R1+0x6c], R7 ;  /* 0x00006c0701007387 */ /* 0x0007e80000100800 */
[----:B------:R4:W-:Y:S01]  /*0790*/  STL [R1+0x54], R6 ;  /* 0x0000540601007387 */ /* 0x0009e20000100800 */
[----:B--2---:R-:W-:-:S05]  /*07a0*/  SEL R2, R12, 0xffffffe0, !P4 ;  /* 0xffffffe00c027807 */ /* 0x004fca0006000000 */
[----:B------:R-:W-:Y:S02]  /*07b0*/  IMAD.IADD R210, R208, 0x1, R2 ;  /* 0x00000001d0d27824 */ /* 0x000fe400078e0202 */
[----:B------:R-:W-:Y:S01]  /*07c0*/  IMAD.IADD R215, R2, 0x1, R214 ;  /* 0x0000000102d77824 */ /* 0x000fe200078e02d6 */
[----:B-1----:R-:W-:-:S04]  /*07d0*/  SEL R0, R8, 0xffffffc0, !P3 ;  /* 0xffffffc008007807 */ /* 0x002fc80005800000 */
[----:B------:R-:W-:Y:S01]  /*07e0*/  IADD3 R211, R0, R208, R2 ;  /* 0x000000d000d37210 */ /* 0x000fe20007ffe002 */
[--C-:B------:R-:W-:Y:S02]  /*07f0*/  IMAD.IADD R2, R4, 0x1, R5.reuse ;  /* 0x0000000104027824 */ /* 0x100fe400078e0205 */
[----:B------:R-:W-:Y:S02]  /*0800*/  IMAD.IADD R209, R208, 0x1, R0 ;  /* 0x00000001d0d17824 */ /* 0x000fe400078e0200 */
[----:B---3--:R-:W-:Y:S02]  /*0810*/  IMAD.IADD R7, R9, 0x1, R5 ;  /* 0x0000000109077824 */ /* 0x008fe400078e0205 */
[C---:B------:R-:W-:Y:S02]  /*0820*/  IMAD.IADD R217, R0.reuse, 0x1, R214 ;  /* 0x0000000100d97824 */ /* 0x040fe400078e02d6 */
[----:B----4-:R-:W-:Y:S01]  /*0830*/  IMAD.IADD R6, R5, 0x1, R6 ;  /* 0x0000000105067824 */ /* 0x010fe200078e0206 */
[----:B------:R1:W-:Y:S01]  /*0840*/  STL [R1+0x68], R7 ;  /* 0x0000680701007387 */ /* 0x0003e20000100800 */
[----:B------:R-:W-:-:S03]  /*0850*/  IMAD.IADD R216, R0, 0x1, R215 ;  /* 0x0000000100d87824 */ /* 0x000fc600078e02d7 */
[----:B------:R1:W-:Y:S04]  /*0860*/  STL [R1+0x64], R6 ;  /* 0x0000640601007387 */ /* 0x0003e80000100800 */
[----:B------:R1:W-:Y:S04]  /*0870*/  STL [R1+0x58], R4 ;  /* 0x0000580401007387 */ /* 0x0003e80000100800 */
[----:B------:R1:W-:Y:S02]  /*0880*/  STL [R1+0x60], R2 ;  /* 0x0000600201007387 */ /* 0x0003e40000100800 */
.L_x_519:
[----:B-1----:R-:W2:Y:S01]  /*0890*/  LDL R4, [R1+0x4c] ;  /* 0x00004c0001047983 */ /* 0x002ea20000100800 */
[----:B------:R-:W-:Y:S01]  /*08a0*/  IMAD.MOV.U32 R0, RZ, RZ, c[0x0][0x560] ;  /* 0x00015800ff007624 */ /* 0x000fe200078e00ff */
[----:B------:R-:W-:Y:S01]  /*08b0*/  YIELD ;  /* 0x0000000000007946 */ /* 0x000fe20003800000 */
[----:B------:R-:W-:Y:S03]  /*08c0*/  BSSY B0, `(.L_x_458) ;  /* 0x0000016000007945 */ /* 0x000fe60003800000 */
[----:B------:R-:W-:-:S13]  /*08d0*/  ISETP.NE.AND P0, PT, R0, 0x1, PT ;  /* 0x000000010000780c */ /* 0x000fda0003f05270 */
[----:B--2---:R-:W-:Y:S01]  /*08e0*/  @P0 IMAD.HI.U32 R0, R4, c[0x0][0x564], RZ ;  /* 0x0001590004000a27 */ /* 0x004fe200078e00ff */
[----:B------:R-:W-:-:S04]  /*08f0*/  MOV R3, R4 ;  /* 0x0000000400037202 */ /* 0x000fc80000000f00 */
[----:B------:R-:W-:-:S04]  /*0900*/  @P0 SHF.R.U32.HI R3, RZ, c[0x0][0x568], R0 ;  /* 0x00015a00ff030a19 */ /* 0x000fc80000011600 */
[----:B------:R-:W-:Y:S01]  /*0910*/  ISETP.GE.AND P0, PT, R3, c[0x0][0x578], PT ;  /* 0x00015e0003007a0c */ /* 0x000fe20003f06270 */
[----:B------:R-:W-:-:S04]  /*0920*/  IMAD.MOV R2, RZ, RZ, -R3 ;  /* 0x000000ffff027224 */ /* 0x000fc800078e0a03 */
[----:B------:R-:W-:-:S08]  /*0930*/  IMAD R2, R2, c[0x0][0x560], R4 ;  /* 0x0001580002027a24 */ /* 0x000fd000078e0204 */
[----:B------:R-:W-:Y:S05]  /*0940*/  @!P0 BRA `(.L_x_459) ;  /* 0x0000007000008947 */ /* 0x000fea0003800000 */
[----:B------:R-:W-:-:S04]  /*0950*/  MOV R0, c[0x0][0x56c] ;  /* 0x00015b0000007a02 */ /* 0x000fc80000000f00 */
[----:B------:R-:W-:Y:S02]  /*0960*/  ISETP.NE.AND P0, PT, R0, 0x1, PT ;  /* 0x000000010000780c */ /* 0x000fe40003f05270 */
[----:B------:R-:W-:-:S11]  /*0970*/  MOV R0, R2 ;  /* 0x0000000200007202 */ /* 0x000fd60000000f00 */
[----:B------:R-:W-:-:S05]  /*0980*/  @P0 IMAD.HI.U32 R4, R2, c[0x0][0x570], RZ ;  /* 0x00015c0002040a27 */ /* 0x000fca00078e00ff */
[----:B------:R-:W-:-:S05]  /*0990*/  @P0 SHF.R.U32.HI R0, RZ, c[0x0][0x574], R4 ;  /* 0x00015d00ff000a19 */ /* 0x000fca0000011604 */
[----:B------:R-:W-:Y:S01]  /*09a0*/  IMAD R4, R0, c[0x0][0x56c], RZ ;  /* 0x00015b0000047a24 */ /* 0x000fe200078e02ff */
[----:B------:R-:W-:Y:S05]  /*09b0*/  BRA `(.L_x_460) ;  /* 0x0000006000007947 */ /* 0x000fea0003800000 */
.L_x_459:
[----:B------:R-:W-:-:S04]  /*09c0*/  MOV R0, c[0x0][0x554] ;  /* 0x0001550000007a02 */ /* 0x000fc80000000f00 */
[----:B------:R-:W-:Y:S02]  /*09d0*/  ISETP.NE.AND P0, PT, R0, 0x1, PT ;  /* 0x000000010000780c */ /* 0x000fe40003f05270 */
[----:B------:R-:W-:-:S11]  /*09e0*/  MOV R0, R2 ;  /* 0x0000000200007202 */ /* 0x000fd60000000f00 */
[----:B------:R-:W-:-:S05]  /*09f0*/  @P0 IMAD.HI.U32 R4, R2, c[0x0][0x558], RZ ;  /* 0x0001560002040a27 */ /* 0x000fca00078e00ff */
[----:B------:R-:W-:-:S05]  /*0a00*/  @P0 SHF.R.U32.HI R0, RZ, c[0x0][0x55c], R4 ;  /* 0x00015700ff000a19 */ /* 0x000fca0000011604 */
[----:B------:R-:W-:Y:S02]  /*0a10*/  IMAD R4, R0, c[0x0][0x554], RZ ;  /* 0x0001550000047a24 */ /* 0x000fe400078e02ff */
.L_x_460:
[----:B------:R-:W-:Y:S05]  /*0a20*/  BSYNC B0 ;  /* 0x0000000000007941 */ /* 0x000fea0003800000 */
.L_x_458:
[----:B------:R-:W-:Y:S01]  /*0a30*/  IMAD.MOV.U32 R5, RZ, RZ, c[0x0][0x548] ;  /* 0x00015200ff057624 */ /* 0x000fe200078e00ff */
[----:B------:R-:W-:Y:S01]  /*0a40*/  ISETP.NE.U32.AND P0, PT, RZ, c[0x0][0x370], PT ;  /* 0x0000dc00ff007a0c */ /* 0x000fe20003f05070 */
[----:B------:R-:W-:Y:S02]  /*0a50*/  IMAD.IADD R4, R2, 0x1, -R4 ;  /* 0x0000000102047824 */ /* 0x000fe400078e0a04 */
[----:B------:R-:W-:Y:S01]  /*0a60*/  IMAD.MOV.U32 R174, RZ, RZ, RZ ;  /* 0x000000ffffae7224 */ /* 0x000fe200078e00ff */
[----:B------:R-:W-:Y:S01]  /*0a70*/  ISETP.NE.AND P1, PT, R5, 0x1, PT ;  /* 0x000000010500780c */ /* 0x000fe20003f25270 */
[----:B------:R-:W-:Y:S01]  /*0a80*/  IMAD R5, R3, c[0x0][0x554], R4 ;  /* 0x0001550003057a24 */ /* 0x000fe200078e0204 */
[----:B------:R-:W-:-:S04]  /*0a90*/  ISETP.NE.AND.EX P0, PT, RZ, c[0x0][0x374], PT, P0 ;  /* 0x0000dd00ff007a0c */ /* 0x000fc80003f05300 */
[----:B------:R-:W-:-:S07]  /*0aa0*/  MOV R8, R5 ;  /* 0x0000000500087202 */ /* 0x000fce0000000f00 */
[----:B------:R-:W-:-:S04]  /*0ab0*/  @P1 IMAD.HI.U32 R2, R5, c[0x0][0x54c], RZ ;  /* 0x0001530005021a27 */ /* 0x000fc800078e00ff */
[----:B------:R-:W-:Y:S01]  /*0ac0*/  @P0 IMAD.MOV.U32 R3, RZ, RZ, 0x4 ;  /* 0x00000004ff030424 */ /* 0x000fe200078e00ff */
[----:B------:R-:W-:-:S05]  /*0ad0*/  @P1 SHF.R.U32.HI R8, RZ, c[0x0][0x550], R2 ;  /* 0x00015400ff081a19 */ /* 0x000fca0000011602 */
[----:B------:R-:W-:Y:S01]  /*0ae0*/  @P0 IMAD.WIDE R2, R8, R3, c[0x0][0x370] ;  /* 0x0000dc0008020625 */ /* 0x000fe200078e0203 */
[----:B------:R-:W-:Y:S01]  /*0af0*/  LOP3.LUT R0, R0, 0x1ffffff, RZ, 0x3c, !PT ;  /* 0x01ffffff00007812 */ /* 0x000fe200078e3cff */
[----:B------:R1:W-:Y:S04]  /*0b00*/  STL [R1+0x3c], R8 ;  /* 0x00003c0801007387 */ /* 0x0003e80000100800 */
[----:B------:R2:W3:Y:S01]  /*0b10*/  @P0 LDG.E R174, [R2.64] ;  /* 0x0000000602ae0981 */ /* 0x0004e2000c1e1900 */
[----:B------:R-:W-:Y:S01]  /*0b20*/  MOV R35, c[0x0][0x2c4] ;  /* 0x0000b10000237a02 */ /* 0x000fe20000000f00 */
[----:B------:R-:W-:Y:S01]  /*0b30*/  IMAD.MOV.U32 R4, RZ, RZ, 0x80 ;  /* 0x00000080ff047424 */ /* 0x000fe200078e00ff */
[----:B------:R-:W-:Y:S01]  /*0b40*/  IADD3 R0, R0, c[0x0][0x53c], RZ ;  /* 0x00014f0000007a10 */ /* 0x000fe20007ffe0ff */
[----:B------:R-:W-:Y:S01]  /*0b50*/  CS2R R114, SRZ ;  /* 0x0000000000727805 */ /* 0x000fe2000001ff00 */
[----:B------:R-:W-:Y:S01]  /*0b60*/  ISETP.NE.AND P4, PT, R35, 0x1, PT ;  /* 0x000000012300780c */ /* 0x000fe20003f85270 */
[----:B------:R-:W-:Y:S01]  /*0b70*/  CS2R R112, SRZ ;  /* 0x0000000000707805 */ /* 0x000fe2000001ff00 */
[----:B------:R-:W-:Y:S01]  /*0b80*/  IADD3 R4, R4, -c[0x0][0x168], RZ ;  /* 0x80005a0004047a10 */ /* 0x000fe20007ffe0ff */
[----:B------:R-:W-:Y:S01]  /*0b90*/  IMAD.SHL.U32 R38, R0, 0x80, RZ ;  /* 0x0000008000267824 */ /* 0x000fe200078e00ff */
[----:B------:R-:W-:Y:S01]  /*0ba0*/  CS2R R134, SRZ ;  /* 0x0000000000867805 */ /* 0x000fe2000001ff00 */
[----:B------:R-:W-:Y:S01]  /*0bb0*/  MOV R132, RZ ;  /* 0x000000ff00847202 */ /* 0x000fe20000000f00 */
[----:B------:R-:W-:Y:S01]  /*0bc0*/  IMAD.MOV.U32 R110, RZ, RZ, RZ ;  /* 0x000000ffff6e7224 */ /* 0x000fe200078e00ff */
[----:B------:R-:W-:Y:S01]  /*0bd0*/  CS2R R6, SRZ ;  /* 0x0000000000067805 */ /* 0x000fe2000001ff00 */
[----:B------:R-:W-:Y:S01]  /*0be0*/  IADD3 R0, R38, 0x7f, RZ ;  /* 0x0000007f26007810 */ /* 0x000fe20007ffe0ff */
[----:B------:R1:W-:Y:S01]  /*0bf0*/  STL [R1+0x38], R38 ;  /* 0x0000382601007387 */ /* 0x0003e20000100800 */
[----:B------:R-:W-:Y:S01]  /*0c00*/  IMAD.MOV.U32 R108, RZ, RZ, RZ ;  /* 0x000000ffff6c7224 */ /* 0x000fe200078e00ff */
[----:B------:R-:W-:Y:S01]  /*0c10*/  MOV R130, RZ ;  /* 0x000000ff00827202 */ /* 0x000fe20000000f00 */
[----:B------:R-:W-:Y:S01]  /*0c20*/  CS2R R128, SRZ ;  /* 0x0000000000807805 */ /* 0x000fe2000001ff00 */
[----:B------:R-:W-:Y:S01]  /*0c30*/  IMAD.MOV.U32 R9, RZ, RZ, RZ ;  /* 0x000000ffff097224 */ /* 0x000fe200078e00ff */
[----:B------:R-:W-:Y:S01]  /*0c40*/  CS2R R10, SRZ ;  /* 0x00000000000a7805 */ /* 0x000fe2000001ff00 */
[----:B------:R-:W-:Y:S01]  /*0c50*/  IMAD.MOV.U32 R106, RZ, RZ, RZ ;  /* 0x000000ffff6a7224 */ /* 0x000fe200078e00ff */
[----:B------:R-:W-:Y:S01]  /*0c60*/  MOV R104, RZ ;  /* 0x000000ff00687202 */ /* 0x000fe20000000f00 */
[----:B------:R-:W-:Y:S01]  /*0c70*/  IMAD.MOV.U32 R102, RZ, RZ, RZ ;  /* 0x000000ffff667224 */ /* 0x000fe200078e00ff */
[----:B------:R-:W-:Y:S01]  /*0c80*/  CS2R R12, SRZ ;  /* 0x00000000000c7805 */ /* 0x000fe2000001ff00 */
[----:B------:R-:W-:Y:S01]  /*0c90*/  IMAD.MOV.U32 R100, RZ, RZ, RZ ;  /* 0x000000ffff647224 */ /* 0x000fe200078e00ff */
[----:B--2---:R-:W-:Y:S01]  /*0ca0*/  MOV R2, c[0x0][0x2ac] ;  /* 0x0000ab0000027a02 */ /* 0x004fe20000000f00 */
[----:B------:R-:W-:Y:S01]  /*0cb0*/  @P4 IMAD.HI.U32 R3, R0, c[0x0][0x2c8], RZ ;  /* 0x0000b20000034a27 */ /* 0x000fe200078e00ff */
[----:B------:R-:W-:Y:S01]  /*0cc0*/  MOV R98, RZ ;  /* 0x000000ff00627202 */ /* 0x000fe20000000f00 */
[----:B------:R-:W-:Y:S01]  /*0cd0*/  CS2R R14, SRZ ;  /* 0x00000000000e7805 */ /* 0x000fe2000001ff00 */
[----:B------:R-:W-:Y:S01]  /*0ce0*/  CS2R R16, SRZ ;  /* 0x0000000000107805 */ /* 0x000fe2000001ff00 */
[C---:B------:R-:W-:Y:S01]  /*0cf0*/  IMAD R37, R2.reuse, c[0x0][0x1d0], RZ ;  /* 0x0000740002257a24 */ /* 0x040fe200078e02ff */
[----:B------:R-:W-:Y:S01]  /*0d00*/  @P4 SHF.R.U32.HI R0, RZ, c[0x0][0x2cc], R3 ;  /* 0x0000b300ff004a19 */ /* 0x000fe20000011603 */
[----:B------:R-:W-:Y:S01]  /*0d10*/  IMAD R2, R2, c[0x0][0x1d0], R4 ;  /* 0x0000740002027a24 */ /* 0x000fe200078e0204 */
[----:B------:R-:W-:Y:S01]  /*0d20*/  MOV R92, RZ ;  /* 0x000000ff005c7202 */ /* 0x000fe20000000f00 */
[----:B------:R-:W-:Y:S01]  /*0d30*/  IMAD.MOV.U32 R96, RZ, RZ, RZ ;  /* 0x000000ffff607224 */ /* 0x000fe200078e00ff */
[----:B------:R-:W-:Y:S01]  /*0d40*/  IADD3 R3, R37, 0x7f, RZ ;  /* 0x0000007f25037810 */ /* 0x000fe20007ffe0ff */
[----:B------:R-:W-:Y:S01]  /*0d50*/  IMAD.IADD R0, R2, 0x1, R0 ;  /* 0x0000000102007824 */ /* 0x000fe200078e0200 */
[----:B------:R-:W-:Y:S01]  /*0d60*/  CS2R R18, SRZ ;  /* 0x0000000000127805 */ /* 0x000fe2000001ff00 */
[----:B------:R-:W-:Y:S01]  /*0d70*/  IMAD.MOV.U32 R94, RZ, RZ, RZ ;  /* 0x000000ffff5e7224 */ /* 0x000fe200078e00ff */
[----:B------:R-:W-:Y:S01]  /*0d80*/  SHF.R.S32.HI R2, RZ, 0x1f, R3 ;  /* 0x0000001fff027819 */ /* 0x000fe20000011403 */
[----:B------:R-:W-:Y:S01]  /*0d90*/  IMAD.MOV.U32 R90, RZ, RZ, RZ ;  /* 0x000000ffff5a7224 */ /* 0x000fe200078e00ff */
[----:B------:R-:W-:Y:S01]  /*0da0*/  SHF.R.S32.HI R4, RZ, 0x1f, R0 ;  /* 0x0000001fff047819 */ /* 0x000fe20000011400 */
[----:B------:R-:W-:Y:S01]  /*0db0*/  IMAD.MOV.U32 R88, RZ, RZ, RZ ;  /* 0x000000ffff587224 */ /* 0x000fe200078e00ff */
[----:B------:R-:W-:Y:S01]  /*0dc0*/  LEA.HI R2, R2, R3, RZ, 0x7 ;  /* 0x0000000302027211 */ /* 0x000fe200078f38ff */
[----:B------:R-:W-:Y:S01]  /*0dd0*/  IMAD.MOV R3, RZ, RZ, -R8 ;  /* 0x000000ffff037224 */ /* 0x000fe200078e0a08 */
[----:B------:R-:W-:Y:S01]  /*0de0*/  LEA.HI R4, R4, R0, RZ, 0x7 ;  /* 0x0000000004047211 */ /* 0x000fe200078f38ff */
[----:B------:R-:W-:Y:S01]  /*0df0*/  CS2R R20, SRZ ;  /* 0x0000000000147805 */ /* 0x000fe2000001ff00 */
[----:B------:R-:W-:Y:S01]  /*0e00*/  SHF.R.S32.HI R0, RZ, 0x7, R2 ;  /* 0x00000007ff007819 */ /* 0x000fe20000011402 */
[----:B------:R-:W-:Y:S01]  /*0e10*/  IMAD R54, R3, c[0x0][0x548], R5 ;  /* 0x0001520003367a24 */ /* 0x000fe200078e0205 */
[----:B------:R-:W-:Y:S01]  /*0e20*/  SHF.R.S32.HI R2, RZ, 0x7, R4 ;  /* 0x00000007ff027819 */ /* 0x000fe20000011404 */
[----:B------:R-:W-:Y:S01]  /*0e30*/  IMAD.MOV.U32 R84, RZ, RZ, RZ ;  /* 0x000000ffff547224 */ /* 0x000fe200078e00ff */
[----:B------:R-:W-:Y:S01]  /*0e40*/  CS2R R4, SRZ ;  /* 0x0000000000047805 */ /* 0x000fe2000001ff00 */
[----:B------:R-:W-:Y:S01]  /*0e50*/  MOV R86, RZ ;  /* 0x000000ff00567202 */ /* 0x000fe20000000f00 */
[----:B------:R1:W-:Y:S01]  /*0e60*/  STL [R1+0x40], R54 ;  /* 0x0000403601007387 */ /* 0x0003e20000100800 */
[----:B------:R-:W-:Y:S01]  /*0e70*/  IMNMX R223, R0, R2, PT ;  /* 0x0000000200df7217 */ /* 0x000fe20003800200 */
[----:B------:R-:W-:Y:S01]  /*0e80*/  IMAD.MOV.U32 R82, RZ, RZ, RZ ;  /* 0x000000ffff527224 */ /* 0x000fe200078e00ff */
[----:B------:R-:W-:Y:S01]  /*0e90*/  PRMT R0, RZ, 0x7610, R0 ;  /* 0x00007610ff007816 */ /* 0x000fe20000000000 */
[----:B------:R-:W-:Y:S01]  /*0ea0*/  CS2R R22, SRZ ;  /* 0x0000000000167805 */ /* 0x000fe2000001ff00 */
[----:B------:R-:W-:Y:S01]  /*0eb0*/  ISETP.GE.AND P0, PT, R223, 0x1, PT ;  /* 0x00000001df00780c */ /* 0x000fe20003f06270 */
[----:B------:R-:W-:Y:S01]  /*0ec0*/  IMAD.MOV.U32 R78, RZ, RZ, RZ ;  /* 0x000000ffff4e7224 */ /* 0x000fe200078e00ff */
[----:B------:R-:W-:Y:S01]  /*0ed0*/  MOV R80, RZ ;  /* 0x000000ff00507202 */ /* 0x000fe20000000f00 */
[----:B------:R-:W-:Y:S01]  /*0ee0*/  CS2R R24, SRZ ;  /* 0x0000000000187805 */ /* 0x000fe2000001ff00 */
        /* <DEDUP_REMOVED lines=14> */
[----:B---3--:R1:W-:Y:S01]  /*0fd0*/  STL [R1+0x10], R174 ;  /* 0x000010ae01007387 */ /* 0x0083e20000100800 */
[----:B------:R-:W-:Y:S05]  /*0fe0*/  @!P0 BRA `(.L_x_461) ;  /* 0x0000d0c000008947 */ /* 0x000fea0003800000 */
[----:B------:R-:W-:-:S04]  /*0ff0*/  ISETP.NE.U32.AND P0, PT, RZ, c[0x0][0x340], PT ;  /* 0x0000d000ff007a0c */ /* 0x000fc80003f05070 */
[----:B------:R-:W-:-:S13]  /*1000*/  ISETP.NE.AND.EX P0, PT, RZ, c[0x0][0x344], PT, P0 ;  /* 0x0000d100ff007a0c */ /* 0x000fda0003f05300 */
[----:B------:R-:W-:-:S04]  /*1010*/  @P0 IMAD.MOV.U32 R2, RZ, RZ, 0x4 ;  /* 0x00000004ff020424 */ /* 0x000fc800078e00ff */
[----:B------:R-:W-:-:S05]  /*1020*/  @P0 IMAD.WIDE R2, R8, R2, c[0x0][0x340] ;  /* 0x0000d00008020625 */ /* 0x000fca00078e0202 */
[----:B------:R2:W5:Y:S01]  /*1030*/  @P0 LDG.E R0, [R2.64] ;  /* 0x0000000602000981 */ /* 0x000562000c1e1900 */
[----:B------:R-:W-:Y:S01]  /*1040*/  WARPSYNC 0xffffffff ;  /* 0xffffffff00007948 */ /* 0x000fe20003800000 */
[----:B------:R-:W-:Y:S02]  /*1050*/  @!P0 MOV R0, R8 ;  /* 0x0000000800008202 */ /* 0x000fe40000000f00 */
[----:B--2---:R-:W2:Y:S01]  /*1060*/  LDL R171, [R1+0x8] ;  /* 0x0000080001ab7983 */ /* 0x004ea20000100800 */
[----:B------:R-:W-:Y:S02]  /*1070*/  IMAD.MOV.U32 R3, RZ, RZ, c[0x0][0x2b8] ;  /* 0x0000ae00ff037624 */ /* 0x000fe400078e00ff */
[----:B-----5:R-:W-:-:S03]  /*1080*/  IMAD.WIDE.U32 R172, R0, c[0x0][0x2b0], RZ ;  /* 0x0000ac0000ac7a25 */ /* 0x020fc600078e00ff */
[----:B------:R-:W-:Y:S01]  /*1090*/  ISETP.NE.AND P3, PT, R3, 0x1, PT ;  /* 0x000000010300780c */ /* 0x000fe20003f65270 */
[----:B------:R-:W-:Y:S01]  /*10a0*/  IMAD.MOV.U32 R221, RZ, RZ, RZ ;  /* 0x000000ffffdd7224 */ /* 0x000fe200078e00ff */
[----:B------:R-:W-:Y:S01]  /*10b0*/  SHF.R.S32.HI R3, RZ, 0x1f, R0 ;  /* 0x0000001fff037819 */ /* 0x000fe20000011400 */
[----:B------:R-:W-:Y:S01]  /*10c0*/  BAR.SYNC.DEFER_BLOCKING 0x0 ;  /* 0x0000000000007b1d */ /* 0x000fe20000010000 */
[----:B------:R-:W-:-:S05]  /*10d0*/  SHF.R.S32.HI R45, RZ, 0x1f, R54 ;  /* 0x0000001fff2d7819 */ /* 0x000fca0000011436 */
[----:B------:R-:W-:Y:S01]  /*10e0*/  IMAD R5, R45, c[0x0][0x1b8], RZ ;  /* 0x00006e002d057a24 */ /* 0x000fe200078e02ff */
[----:B------:R-:W-:Y:S01]  /*10f0*/  SHF.R.S32.HI R6, RZ, 0x1f, R8 ;  /* 0x0000001fff067819 */ /* 0x000fe20000011408 */
[----:B------:R-:W3:Y:S02]  /*1100*/  S2R R39, SR_TID.X ;  /* 0x0000000000277919 */ /* 0x000ee40000002100 */
[----:B------:R-:W-:Y:S02]  /*1110*/  IMAD R5, R54, c[0x0][0x1bc], R5 ;  /* 0x00006f0036057a24 */ /* 0x000fe400078e0205 */
[----:B------:R-:W-:Y:S01]  /*1120*/  IMAD R16, R35, c[0x0][0x168], RZ ;  /* 0x00005a0023107a24 */ /* 0x000fe200078e02ff */
[----:B------:R-:W-:Y:S02]  /*1130*/  SHF.R.S32.HI R53, RZ, 0x1f, R226 ;  /* 0x0000001fff357819 */ /* 0x000fe400000114e2 */
[----:B------:R-:W-:Y:S02]  /*1140*/  SHF.R.S32.HI R52, RZ, 0x1f, R237 ;  /* 0x0000001fff347819 */ /* 0x000fe400000114ed */
[----:B------:R-:W-:-:S02]  /*1150*/  ISETP.GE.AND P2, PT, R226, c[0x0][0x198], PT ;  /* 0x00006600e2007a0c */ /* 0x000fc40003f46270 */
[----:B------:R-:W-:Y:S01]  /*1160*/  ISETP.GE.AND P6, PT, R237, c[0x0][0x198], PT ;  /* 0x00006600ed007a0c */ /* 0x000fe20003fc6270 */
[----:B------:R-:W-:Y:S01]  /*1170*/  IMAD.WIDE.U32 R168, R54, c[0x0][0x1e8], RZ ;  /* 0x00007a0036a87a25 */ /* 0x000fe200078e00ff */
[----:B------:R-:W-:Y:S01]  /*1180*/  IADD3 R204, R205, 0x20, RZ ;  /* 0x00000020cdcc7810 */ /* 0x000fe20007ffe0ff */
[----:B------:R-:W-:Y:S02]  /*1190*/  STL.64 [R1+0x20], R172 ;  /* 0x000020ac01007387 */ /* 0x000fe40000100a00 */
[----:B--2---:R-:W-:-:S05]  /*11a0*/  IMAD R2, R223, 0x80, R171 ;  /* 0x00000080df027824 */ /* 0x004fca00078e02ab */
[----:B------:R-:W-:-:S04]  /*11b0*/  IADD3 R2, R2, -0x80, RZ ;  /* 0xffffff8002027810 */ /* 0x000fc80007ffe0ff */
[C---:B------:R-:W-:Y:S01]  /*11c0*/  ISETP.GE.AND P1, PT, R2.reuse, R37, PT ;  /* 0x000000250200720c */ /* 0x040fe20003f26270 */
[----:B------:R-:W-:Y:S02]  /*11d0*/  IMAD.IADD R222, R2, 0x1, R174 ;  /* 0x0000000102de7824 */ /* 0x000fe400078e02ae */
[----:B------:R-:W-:Y:S01]  /*11e0*/  IMAD R2, R3, c[0x0][0x2b0], RZ ;  /* 0x0000ac0003027a24 */ /* 0x000fe200078e02ff */
[----:B------:R-:W-:Y:S01]  /*11f0*/  ISETP.GT.OR P1, PT, R171, 0x7f, P1 ;  /* 0x0000007fab00780c */ /* 0x000fe20000f24670 */
[----:B------:R-:W-:-:S04]  /*1200*/  @P3 IMAD.HI.U32 R3, R222, c[0x0][0x2bc], RZ ;  /* 0x0000af00de033a27 */ /* 0x000fc800078e00ff */
[----:B------:R-:W-:Y:S01]  /*1210*/  IMAD.MOV.U32 R12, RZ, RZ, R222 ;  /* 0x000000ffff0c7224 */ /* 0x000fe200078e00de */
[----:B------:R-:W-:Y:S01]  /*1220*/  @P3 SHF.R.U32.HI R12, RZ, c[0x0][0x2c0], R3 ;  /* 0x0000b000ff0c3a19 */ /* 0x000fe20000011603 */
[----:B------:R-:W-:-:S04]  /*1230*/  IMAD R2, R0, c[0x0][0x2b4], R2 ;  /* 0x0000ad0000027a24 */ /* 0x000fc800078e0202 */
[----:B------:R-:W-:Y:S02]  /*1240*/  IMAD.IADD R170, R173, 0x1, R2 ;  /* 0x00000001adaa7824 */ /* 0x000fe400078e0202 */
[----:B------:R-:W-:Y:S01]  /*1250*/  @!P1 IADD3 R0, P0, R12, R172, RZ ;  /* 0x000000ac0c009210 */ /* 0x000fe20007f1e0ff */
[----:B------:R-:W-:Y:S01]  /*1260*/  IMAD.IADD R4, R171, 0x1, R38 ;  /* 0x00000001ab047824 */ /* 0x000fe200078e0226 */
[----:B---3--:R-:W-:Y:S01]  /*1270*/  SHF.R.S32.HI R36, RZ, 0x1f, R39 ;  /* 0x0000001fff247819 */ /* 0x008fe20000011427 */
[----:B------:R-:W-:Y:S01]  /*1280*/  IMAD.WIDE.U32 R46, R54, c[0x0][0x210], RZ ;  /* 0x00008400362e7a25 */ /* 0x000fe200078e00ff */
[----:B------:R-:W-:Y:S01]  /*1290*/  @!P1 LEA.HI.X.SX32 R3, R12, R170, 0x1, P0 ;  /* 0x000000aa0c039211 */ /* 0x000fe200000f0eff */
[----:B------:R-:W-:Y:S01]  /*12a0*/  STL [R1+0x30], R170 ;  /* 0x000030aa01007387 */ /* 0x000fe20000100800 */
[----:B------:R-:W-:-:S04]  /*12b0*/  @!P1 LEA R2, P0, R0, c[0x0][0x2a0], 0x2 ;  /* 0x0000a80000029a11 */ /* 0x000fc800078010ff */
[----:B------:R-:W-:-:S05]  /*12c0*/  @!P1 LEA.HI.X R3, R0, c[0x0][0x2a4], R3, 0x2, P0 ;  /* 0x0000a90000039a11 */ /* 0x000fca00000f1403 */
[----:B------:R2:W3:Y:S01]  /*12d0*/  @!P1 LDG.E R221, [R2.64] ;  /* 0x0000000602dd9981 */ /* 0x0004e2000c1e1900 */
[----:B------:R-:W-:Y:S01]  /*12e0*/  @P4 IMAD.HI.U32 R7, R4, c[0x0][0x2c8], RZ ;  /* 0x0000b20004074a27 */ /* 0x000fe200078e00ff */
[----:B------:R-:W-:Y:S01]  /*12f0*/  LEA.HI R36, R36, R39, RZ, 0x3 ;  /* 0x0000002724247211 */ /* 0x000fe200078f18ff */
[----:B------:R-:W-:Y:S01]  /*1300*/  BSSY B0, `(.L_x_462) ;  /* 0x00001ef000007945 */ /* 0x000fe20003800000 */
[----:B------:R-:W-:Y:S01]  /*1310*/  STL.64 [R1+0x18], R168 ;  /* 0x000018a801007387 */ /* 0x000fe20000100a00 */
[----:B------:R-:W-:Y:S01]  /*1320*/  IMAD.MOV.U32 R0, RZ, RZ, R4 ;  /* 0x000000ffff007224 */ /* 0x000fe200078e0004 */
[----:B------:R-:W-:Y:S01]  /*1330*/  @P4 SHF.R.U32.HI R0, RZ, c[0x0][0x2cc], R7 ;  /* 0x0000b300ff004a19 */ /* 0x000fe20000011607 */
[----:B------:R-:W-:Y:S01]  /*1340*/  IMAD.SHL.U32 R165, R226, 0x2, RZ ;  /* 0x00000002e2a57824 */ /* 0x000fe200078e00ff */
[----:B------:R-:W-:Y:S01]  /*1350*/  SHF.R.S32.HI R36, RZ, 0x3, R36 ;  /* 0x00000003ff247819 */ /* 0x000fe20000011424 */
[----:B------:R-:W-:Y:S01]  /*1360*/  IMAD.SHL.U32 R166, R237, 0x2, RZ ;  /* 0x00000002eda67824 */ /* 0x000fe200078e00ff */
[----:B------:R-:W-:-:S03]  /*1370*/  SHF.R.S32.HI R7, RZ, 0x1f, R0 ;  /* 0x0000001fff077819 */ /* 0x000fc60000011400 */
[----:B------:R-:W-:-:S05]  /*1380*/  IMAD.IADD R11, R36, 0x1, R38 ;  /* 0x00000001240b7824 */ /* 0x000fca00078e0226 */
[C---:B------:R-:W-:Y:S02]  /*1390*/  ISETP.GE.AND P1, PT, R11.reuse, R16, PT ;  /* 0x000000100b00720c */ /* 0x040fe40003f26270 */
[----:B------:R-:W-:Y:S01]  /*13a0*/  IADD3 R14, R11, 0x40, RZ ;  /* 0x000000400b0e7810 */ /* 0x000fe20007ffe0ff */
[----:B--2---:R-:W-:-:S04]  /*13b0*/  IMAD.WIDE.U32 R2, R54, c[0x0][0x1b8], RZ ;  /* 0x00006e0036027a25 */ /* 0x004fc800078e00ff */
[----:B------:R-:W-:Y:S02]  /*13c0*/  IMAD.IADD R3, R3, 0x1, R5 ;  /* 0x0000000103037824 */ /* 0x000fe400078e0205 */
[----:B------:R-:W-:Y:S02]  /*13d0*/  IMAD R5, R6, c[0x0][0x1c0], RZ ;  /* 0x0000700006057a24 */ /* 0x000fe400078e02ff */
[----:B------:R-:W-:-:S04]  /*13e0*/  IMAD.WIDE.U32 R2, R8, c[0x0][0x1c0], R2 ;  /* 0x0000700008027a25 */ /* 0x000fc800078e0002 */
[----:B------:R-:W-:Y:S02]  /*13f0*/  IMAD R6, R8, c[0x0][0x1c4], R5 ;  /* 0x0000710008067a24 */ /* 0x000fe400078e0205 */
[----:B------:R-:W-:Y:S02]  /*1400*/  IMAD.MOV R5, RZ, RZ, -R0 ;  /* 0x000000ffff057224 */ /* 0x000fe400078e0a00 */
[----:B------:R-:W-:Y:S02]  /*1410*/  IMAD.IADD R3, R3, 0x1, R6 ;  /* 0x0000000103037824 */ /* 0x000fe400078e0206 */
[----:B------:R-:W-:Y:S02]  /*1420*/  IMAD R4, R5, c[0x0][0x2c4], R4 ;  /* 0x0000b10005047a24 */ /* 0x000fe400078e0204 */
[----:B------:R-:W-:Y:S01]  /*1430*/  IMAD R5, R7, c[0x0][0x1b0], RZ ;  /* 0x00006c0007057a24 */ /* 0x000fe200078e02ff */
[C---:B------:R-:W-:Y:S01]  /*1440*/  IADD3 R7, R11.reuse, 0x20, RZ ;  /* 0x000000200b077810 */ /* 0x040fe20007ffe0ff */
[----:B------:R-:W-:Y:S01]  /*1450*/  IMAD.WIDE.U32 R2, R0, c[0x0][0x1b0], R2 ;  /* 0x00006c0000027a25 */ /* 0x000fe200078e0002 */
[----:B------:R-:W-:-:S03]  /*1460*/  IADD3 R11, R11, 0x60, RZ ;  /* 0x000000600b0b7810 */ /* 0x000fc60007ffe0ff */
[----:B------:R-:W-:Y:S01]  /*1470*/  IMAD R6, R0, c[0x0][0x1b4], R5 ;  /* 0x00006d0000067a24 */ /* 0x000fe200078e0205 */
[----:B------:R-:W-:-:S03]  /*1480*/  SHF.R.S32.HI R5, RZ, 0x1f, R4 ;  /* 0x0000001fff057819 */ /* 0x000fc60000011404 */
[----:B------:R-:W-:Y:S02]  /*1490*/  IMAD.IADD R3, R3, 0x1, R6 ;  /* 0x0000000103037824 */ /* 0x000fe400078e0206 */
[----:B------:R-:W-:Y:S02]  /*14a0*/  IMAD R0, R5, c[0x0][0x1a8], RZ ;  /* 0x00006a0005007a24 */ /* 0x000fe400078e02ff */
[----:B------:R-:W-:-:S04]  /*14b0*/  IMAD.WIDE.U32 R2, R4, c[0x0][0x1a8], R2 ;  /* 0x00006a0004027a25 */ /* 0x000fc800078e0002 */
[----:B------:R-:W-:Y:S01]  /*14c0*/  IMAD R0, R4, c[0x0][0x1ac], R0 ;  /* 0x00006b0004007a24 */ /* 0x000fe200078e0200 */
[----:B-1----:R-:W-:Y:S01]  /*14d0*/  LEA R8, P0, R2, c[0x0][0x160], 0x1 ;  /* 0x0000580002087a11 */ /* 0x002fe200078008ff */
[----:B------:R-:W-:Y:S02]  /*14e0*/  IMAD.MOV R6, RZ, RZ, -R12 ;  /* 0x000000ffff067224 */ /* 0x000fe400078e0a0c */
[----:B------:R-:W-:Y:S02]  /*14f0*/  IMAD.IADD R9, R3, 0x1, R0 ;  /* 0x0000000103097824 */ /* 0x000fe400078e0200 */
[----:B------:R-:W1:Y:S01]  /*1500*/  SHFL.IDX PT, R0, R8, RZ, 0x181f ;  /* 0x00181fff08007589 */ /* 0x000e6200000e0000 */
[----:B------:R-:W-:Y:S02]  /*1510*/  IMAD R222, R6, c[0x0][0x2b8], R222 ;  /* 0x0000ae0006de7a24 */ /* 0x000fe400078e02de */
[----:B------:R-:W-:Y:S01]  /*1520*/  LEA.HI.X R9, R2, c[0x0][0x164], R9, 0x1, P0 ;  /* 0x0000590002097a11 */ /* 0x000fe200000f0c09 */
[----:B------:R-:W-:Y:S02]  /*1530*/  SHFL.IDX PT, R10, R8, 0x1, 0x181f ;  /* 0x00381f00080a7f89 */ /* 0x000fe400000e0000 */
[----:B------:R-:W-:-:S02]  /*1540*/  SHF.R.S32.HI R15, RZ, 0x1f, R222 ;  /* 0x0000001fff0f7819 */ /* 0x000fc400000114de */
[----:B------:R-:W2:Y:S04]  /*1550*/  SHFL.IDX PT, R3, R9, RZ, 0x181f ;  /* 0x00181fff09037589 */ /* 0x000ea800000e0000 */
[----:B------:R-:W4:Y:S04]  /*1560*/  SHFL.IDX PT, R12, R9, 0x1, 0x181f ;  /* 0x00381f00090c7f89 */ /* 0x000f2800000e0000 */
[----:B------:R-:W-:Y:S04]  /*1570*/  SHFL.IDX PT, R13, R9, 0x2, 0x181f ;  /* 0x00581f00090d7f89 */ /* 0x000fe800000e0000 */
[----:B------:R-:W-:Y:S01]  /*1580*/  SHFL.IDX PT, R9, R9, 0x3, 0x181f ;  /* 0x00781f0009097f89 */ /* 0x000fe200000e0000 */
[----:B-1----:R-:W-:-:S02]  /*1590*/  @!P1 LEA R4, P5, R226, R0, 0x1 ;  /* 0x00000000e2049211 */ /* 0x002fc400078a08ff */
[----:B------:R-:W-:Y:S02]  /*15a0*/  @!P1 LEA R2, P0, R237, R0, 0x1 ;  /* 0x00000000ed029211 */ /* 0x000fe400078008ff */
[----:B------:R-:W1:Y:S01]  /*15b0*/  SHFL.IDX PT, R0, R8, 0x2, 0x181f ;  /* 0x00581f0008007f89 */ /* 0x000e6200000e0000 */
[----:B--2---:R-:W-:-:S03]  /*15c0*/  @!P1 LEA.HI.X R5, R226, R3, R53, 0x1, P5 ;  /* 0x00000003e2059211 */ /* 0x004fc600028f0c35 */
[----:B------:R-:W2:Y:S01]  /*15d0*/  SHFL.IDX PT, R8, R8, 0x3, 0x181f ;  /* 0x00781f0008087f89 */ /* 0x000ea200000e0000 */
[----:B------:R-:W-:Y:S02]  /*15e0*/  @!P1 LEA.HI.X R3, R237, R3, R52, 0x1, P0 ;  /* 0x00000003ed039211 */ /* 0x000fe400000f0c34 */
[-C--:B------:R-:W-:Y:S01]  /*15f0*/  ISETP.GE.AND P0, PT, R7, R16.reuse, PT ;  /* 0x000000100700720c */ /* 0x080fe20003f06270 */
[----:B------:R1:W-:Y:S01]  /*1600*/  @!P1 LDGSTS.E.BYPASS.LTC128B.128 [R219+0x100], [R4.64], !P2 ;  /* 0x0010000004db9fae */ /* 0x0003e2000d101d46 */
[----:B------:R-:W-:-:S03]  /*1610*/  ISETP.GE.AND P5, PT, R14, R16, PT ;  /* 0x000000100e00720c */ /* 0x000fc60003fa6270 */
[----:B------:R2:W-:Y:S08]  /*1620*/  @!P1 LDGSTS.E.BYPASS.LTC128B.128 [R219+0x4100], [R2.64], !P6 ;  /* 0x0410000002db9fae */ /* 0x0005f0000f101d46 */
[----:B------:R-:W-:-:S04]  /*1630*/  @!P0 LEA R6, P1, R226, R10, 0x1 ;  /* 0x0000000ae2068211 */ /* 0x000fc800078208ff */
[----:B----4-:R-:W-:-:S05]  /*1640*/  @!P0 LEA.HI.X R7, R226, R12, R53, 0x1, P1 ;  /* 0x0000000ce2078211 */ /* 0x010fca00008f0c35 */
[----:B------:R4:W-:Y:S01]  /*1650*/  @!P0 LDGSTS.E.BYPASS.LTC128B.128 [R219+0x1100], [R6.64], !P2 ;  /* 0x0110000006db8fae */ /* 0x0009e2000d101d46 */
[----:B-1----:R-:W-:Y:S02]  /*1660*/  IMAD R4, R15, c[0x0][0x1e0], RZ ;  /* 0x000078000f047a24 */ /* 0x002fe400078e02ff */
[----:B--2---:R-:W-:-:S04]  /*1670*/  IMAD.WIDE.U32 R2, R222, c[0x0][0x1e0], RZ ;  /* 0x00007800de027a25 */ /* 0x004fc800078e00ff */
[----:B------:R-:W-:Y:S01]  /*1680*/  IMAD R5, R222, c[0x0][0x1e4], R4 ;  /* 0x00007900de057a24 */ /* 0x000fe200078e0204 */
[----:B------:R-:W-:Y:S01]  /*1690*/  @!P0 LEA R4, P1, R237, R10, 0x1 ;  /* 0x0000000aed048211 */ /* 0x000fe200078208ff */
[----:B------:R-:W-:Y:S02]  /*16a0*/  IMAD R10, R45, c[0x0][0x1e8], RZ ;  /* 0x00007a002d0a7a24 */ /* 0x000fe400078e02ff */
[----:B------:R-:W-:Y:S01]  /*16b0*/  IMAD.IADD R3, R3, 0x1, R5 ;  /* 0x0000000103037824 */ /* 0x000fe200078e0205 */
[----:B------:R-:W-:-:S05]  /*16c0*/  @!P0 LEA.HI.X R5, R237, R12, R52, 0x1, P1 ;  /* 0x0000000ced058211 */ /* 0x000fca00008f0c34 */
[----:B------:R1:W-:Y:S01]  /*16d0*/  @!P0 LDGSTS.E.BYPASS.LTC128B.128 [R219+0x5100], [R4.64], !P6 ;  /* 0x0510000004db8fae */ /* 0x0003e2000f101d46 */
[----:B----4-:R-:W-:Y:S01]  /*16e0*/  IMAD R6, R54, c[0x0][0x1ec], R10 ;  /* 0x00007b0036067a24 */ /* 0x010fe200078e020a */
[----:B------:R-:W-:-:S03]  /*16f0*/  LEA R10, R223, 0xffffff80, 0x7 ;  /* 0xffffff80df0a7811 */ /* 0x000fc600078e38ff */
[----:B------:R-:W-:Y:S02]  /*1700*/  IMAD.IADD R167, R169, 0x1, R6 ;  /* 0x00000001a9a77824 */ /* 0x000fe400078e0206 */
[----:B------:R-:W-:-:S03]  /*1710*/  IMAD.IADD R164, R37, 0x1, -R10 ;  /* 0x0000000125a47824 */ /* 0x000fc600078e0a0a */
[----:B------:R-:W-:Y:S04]  /*1720*/  STL [R1+0x14], R167 ;  /* 0x000014a701007387 */ /* 0x000fe80000100800 */
[----:B------:R-:W-:Y:S01]  /*1730*/  STL.64 [R1+0x28], R46 ;  /* 0x0000282e01007387 */ /* 0x000fe20000100a00 */
[----:B-1----:R-:W-:Y:S02]  /*1740*/  @!P5 LEA R4, P1, R226, R0, 0x1 ;  /* 0x00000000e204d211 */ /* 0x002fe400078208ff */
[----:B---3--:R-:W-:Y:S01]  /*1750*/  SHF.R.S32.HI R44, RZ, 0x1f, R221 ;  /* 0x0000001fff2c7819 */ /* 0x008fe200000114dd */
[----:B------:R-:W-:-:S04]  /*1760*/  IMAD.WIDE.U32 R2, R221, c[0x0][0x1f0], R2 ;  /* 0x00007c00dd027a25 */ /* 0x000fc800078e0002 */
[----:B------:R-:W-:Y:S01]  /*1770*/  IMAD R5, R44, c[0x0][0x1f0], RZ ;  /* 0x00007c002c057a24 */ /* 0x000fe200078e02ff */
[----:B------:R-:W-:-:S03]  /*1780*/  IADD3 R6, P0, R2, R168, RZ ;  /* 0x000000a802067210 */ /* 0x000fc60007f1e0ff */
[----:B------:R-:W-:Y:S01]  /*1790*/  IMAD R7, R221, c[0x0][0x1f4], R5 ;  /* 0x00007d00dd077a24 */ /* 0x000fe200078e0205 */
[----:B------:R-:W-:Y:S02]  /*17a0*/  @!P5 LEA.HI.X R5, R226, R13, R53, 0x1, P1 ;  /* 0x0000000de205d211 */ /* 0x000fe400008f0c35 */
[----:B------:R-:W-:Y:S02]  /*17b0*/  @!P5 LEA R2, P1, R237, R0, 0x1 ;  /* 0x00000000ed02d211 */ /* 0x000fe400078208ff */
[----:B------:R-:W-:Y:S01]  /*17c0*/  IADD3.X R7, R167, R3, R7, P0, !PT ;  /* 0x00000003a7077210 */ /* 0x000fe200007fe407 */
[----:B------:R1:W-:Y:S01]  /*17d0*/  @!P5 LDGSTS.E.BYPASS.LTC128B.128 [R219+0x2100], [R4.64], !P2 ;  /* 0x0210000004dbdfae */ /* 0x0003e2000d101d46 */
[----:B------:R-:W-:Y:S02]  /*17e0*/  LEA R0, P0, R6, c[0x0][0x1c8], 0x1 ;  /* 0x0000720006007a11 */ /* 0x000fe400078008ff */
[----:B------:R-:W-:Y:S01]  /*17f0*/  @!P5 LEA.HI.X R3, R237, R13, R52, 0x1, P1 ;  /* 0x0000000ded03d211 */ /* 0x000fe200008f0c34 */
[----:B------:R-:W-:Y:S01]  /*1800*/  IMAD.IADD R13, R164, 0x1, -R36 ;  /* 0x00000001a40d7824 */ /* 0x000fe200078e0a24 */
[----:B------:R-:W-:Y:S01]  /*1810*/  LEA.HI.X R14, R6, c[0x0][0x1cc], R7, 0x1, P0 ;  /* 0x00007300060e7a11 */ /* 0x000fe200000f0c07 */
[----:B------:R-:W-:Y:S01]  /*1820*/  SHFL.IDX PT, R10, R0, 0x1, 0x181f ;  /* 0x00381f00000a7f89 */ /* 0x000fe200000e0000 */
[----:B------:R-:W-:-:S03]  /*1830*/  ISETP.GE.AND P1, PT, R11, R16, PT ;  /* 0x000000100b00720c */ /* 0x000fc60003f26270 */
[----:B------:R-:W2:Y:S04]  /*1840*/  SHFL.IDX PT, R6, R0, RZ, 0x181f ;  /* 0x00181fff00067589 */ /* 0x000ea800000e0000 */
[----:B------:R-:W3:Y:S04]  /*1850*/  SHFL.IDX PT, R7, R14, RZ, 0x181f ;  /* 0x00181fff0e077589 */ /* 0x000ee800000e0000 */
[----:B------:R4:W-:Y:S01]  /*1860*/  @!P5 LDGSTS.E.BYPASS.LTC128B.128 [R219+0x6100], [R2.64], !P6 ;  /* 0x0610000002dbdfae */ /* 0x0009e2000f101d46 */
[----:B------:R-:W-:-:S03]  /*1870*/  ISETP.GE.AND P5, PT, R13, 0x1, PT ;  /* 0x000000010d00780c */ /* 0x000fc60003fa6270 */
[----:B------:R-:W1:Y:S04]  /*1880*/  SHFL.IDX PT, R12, R14, 0x1, 0x181f ;  /* 0x00381f000e0c7f89 */ /* 0x000e6800000e0000 */
[----:B------:R-:W-:Y:S04]  /*1890*/  SHFL.IDX PT, R11, R14, 0x2, 0x181f ;  /* 0x00581f000e0b7f89 */ /* 0x000fe800000e0000 */
[----:B------:R-:W2:Y:S01]  /*18a0*/  S2R R36, SR_TID.X ;  /* 0x0000000000247919 */ /* 0x000ea20000002100 */
[----:B----4-:R-:W-:-:S04]  /*18b0*/  @!P1 LEA R2, P0, R226, R8, 0x1 ;  /* 0x00000008e2029211 */ /* 0x010fc800078008ff */
[CC--:B------:R-:W-:Y:S02]  /*18c0*/  @!P1 LEA.HI.X R3, R226.reuse, R9.reuse, R53, 0x1, P0 ;  /* 0x00000009e2039211 */ /* 0x0c0fe400000f0c35 */
[C---:B-1----:R-:W-:Y:S02]  /*18d0*/  @!P1 LEA R4, P0, R237.reuse, R8, 0x1 ;  /* 0x00000008ed049211 */ /* 0x042fe400078008ff */
[----:B------:R-:W-:Y:S01]  /*18e0*/  SHFL.IDX PT, R8, R14, 0x3, 0x181f ;  /* 0x00781f000e087f89 */ /* 0x000fe200000e0000 */
[----:B--2---:R-:W-:Y:S02]  /*18f0*/  SHF.R.S32.HI R16, RZ, 0x1f, R36 ;  /* 0x0000001fff107819 */ /* 0x004fe40000011424 */
[----:B------:R-:W-:Y:S01]  /*1900*/  @!P1 LEA.HI.X R5, R237, R9, R52, 0x1, P0 ;  /* 0x00000009ed059211 */ /* 0x000fe200000f0c34 */
[----:B------:R1:W-:Y:S01]  /*1910*/  @!P1 LDGSTS.E.BYPASS.LTC128B.128 [R219+0x3100], [R2.64], !P2 ;  /* 0x0310000002db9fae */ /* 0x0003e2000d101d46 */
[----:B------:R-:W-:Y:S02]  /*1920*/  @P5 ISETP.GE.AND P0, PT, R226, c[0x0][0x1d4], PT ;  /* 0x00007500e2005a0c */ /* 0x000fe40003f06270 */
[----:B------:R-:W-:Y:S01]  /*1930*/  LEA.HI R16, R16, R36, RZ, 0x3 ;  /* 0x0000002410107211 */ /* 0x000fe200078f18ff */
[----:B------:R-:W2:Y:S03]  /*1940*/  SHFL.IDX PT, R9, R0, 0x2, 0x181f ;  /* 0x00581f0000097f89 */ /* 0x000ea600000e0000 */
[----:B------:R-:W-:Y:S01]  /*1950*/  LOP3.LUT R16, R16, 0xfffffff8, RZ, 0xc0, !PT ;  /* 0xfffffff810107812 */ /* 0x000fe200078ec0ff */
[----:B------:R4:W-:Y:S04]  /*1960*/  @!P1 LDGSTS.E.BYPASS.LTC128B.128 [R219+0x7100], [R4.64], !P6 ;  /* 0x0710000004db9fae */ /* 0x0009e8000f101d46 */
[----:B------:R-:W0:Y:S01]  /*1970*/  LDGDEPBAR ;  /* 0x00000000000079af */ /* 0x000e220000000000 */
[----:B------:R-:W-:-:S03]  /*1980*/  IMAD.IADD R16, R36, 0x1, -R16 ;  /* 0x0000000124107824 */ /* 0x000fc600078e0a10 */
[----:B------:R-:W2:Y:S01]  /*1990*/  SHFL.IDX PT, R0, R0, 0x3, 0x181f ;  /* 0x00781f0000007f89 */ /* 0x000ea200000e0000 */
[----:B-1----:R-:W-:-:S04]  /*19a0*/  @P5 LEA R2, P2, R226, R6, 0x1 ;  /* 0x00000006e2025211 */ /* 0x002fc800078408ff */
[----:B---3--:R-:W-:Y:S02]  /*19b0*/  @P5 LEA.HI.X R3, R226, R7, R53, 0x1, P2 ;  /* 0x00000007e2035211 */ /* 0x008fe400010f0c35 */
[----:B------:R-:W-:-:S03]  /*19c0*/  ISETP.GE.AND P2, PT, R13, 0x21, PT ;  /* 0x000000210d00780c */ /* 0x000fc60003f46270 */
[----:B------:R1:W-:Y:S01]  /*19d0*/  @P5 LDGSTS.E.BYPASS.LTC128B.128 [R219+0x8100], [R2.64], !P0 ;  /* 0x0810000002db5fae */ /* 0x0003e2000c101d46 */
[C---:B------:R-:W-:Y:S02]  /*19e0*/  @P5 ISETP.GE.AND P0, PT, R237.reuse, c[0x0][0x1d4], PT ;  /* 0x00007500ed005a0c */ /* 0x040fe40003f06270 */
[----:B-1----:R-:W-:-:S07]  /*19f0*/  @P5 LEA R2, P1, R237, R6, 0x1 ;  /* 0x00000006ed025211 */ /* 0x002fce00078208ff */
[C---:B------:R-:W-:Y:S02]  /*1a00*/  @P2 LEA R6, P6, R226.reuse, R10, 0x1 ;  /* 0x0000000ae2062211 */ /* 0x040fe400078c08ff */
[----:B------:R-:W-:Y:S02]  /*1a10*/  @P5 LEA.HI.X R3, R237, R7, R52, 0x1, P1 ;  /* 0x00000007ed035211 */ /* 0x000fe400008f0c34 */
[C---:B------:R-:W-:Y:S02]  /*1a20*/  @P2 LEA.HI.X R7, R226.reuse, R12, R53, 0x1, P6 ;  /* 0x0000000ce2072211 */ /* 0x040fe400030f0c35 */
[----:B------:R-:W-:Y:S01]  /*1a30*/  ISETP.GE.AND P6, PT, R13, 0x41, PT ;  /* 0x000000410d00780c */ /* 0x000fe20003fc6270 */
[----:B------:R2:W-:Y:S01]  /*1a40*/  @P5 LDGSTS.E.BYPASS.LTC128B.128 [R219+0xc100], [R2.64], !P0 ;  /* 0x0c10000002db5fae */ /* 0x0005e2000c101d46 */
[----:B------:R-:W-:Y:S02]  /*1a50*/  @P2 ISETP.GE.AND P1, PT, R226, c[0x0][0x1d4], PT ;  /* 0x00007500e2002a0c */ /* 0x000fe40003f26270 */
[----:B----4-:R-:W-:-:S04]  /*1a60*/  @P2 LEA R4, P0, R237, R10, 0x1 ;  /* 0x0000000aed042211 */ /* 0x010fc800078008ff */
[----:B------:R-:W-:-:S05]  /*1a70*/  @P2 LEA.HI.X R5, R237, R12, R52, 0x1, P0 ;  /* 0x0000000ced052211 */ /* 0x000fca00000f0c34 */
[C---:B------:R-:W-:Y:S02]  /*1a80*/  @P6 ISETP.GE.AND P0, PT, R226.reuse, c[0x0][0x1d4], PT ;  /* 0x00007500e2006a0c */ /* 0x040fe40003f06270 */
[----:B------:R1:W-:Y:S01]  /*1a90*/  @P2 LDGSTS.E.BYPASS.LTC128B.128 [R219+0x9100], [R6.64], !P1 ;  /* 0x0910000006db2fae */ /* 0x0003e2000c901d46 */
[----:B------:R-:W-:Y:S02]  /*1aa0*/  @P2 ISETP.GE.AND P1, PT, R237, c[0x0][0x1d4], PT ;  /* 0x00007500ed002a0c */ /* 0x000fe40003f26270 */
[----:B--2---:R-:W-:-:S11]  /*1ab0*/  @P6 LEA R2, P5, R226, R9, 0x1 ;  /* 0x00000009e2026211 */ /* 0x004fd600078a08ff */
[----:B------:R2:W-:Y:S01]  /*1ac0*/  @P2 LDGSTS.E.BYPASS.LTC128B.128 [R219+0xd100], [R4.64], !P1 ;  /* 0x0d10000004db2fae */ /* 0x0005e2000c901d46 */
[----:B------:R-:W-:Y:S02]  /*1ad0*/  @P6 LEA.HI.X R3, R226, R11, R53, 0x1, P5 ;  /* 0x0000000be2036211 */ /* 0x000fe400028f0c35 */
[----:B------:R-:W-:-:S03]  /*1ae0*/  ISETP.GE.AND P5, PT, R13, 0x61, PT ;  /* 0x000000610d00780c */ /* 0x000fc60003fa6270 */
[----:B------:R3:W-:Y:S01]  /*1af0*/  @P6 LDGSTS.E.BYPASS.LTC128B.128 [R219+0xa100], [R2.64], !P0 ;  /* 0x0a10000002db6fae */ /* 0x0007e2000c101d46 */
[----:B-1----:R-:W-:-:S04]  /*1b00*/  @P6 LEA R6, P2, R237, R9, 0x1 ;  /* 0x00000009ed066211 */ /* 0x002fc800078408ff */
[C---:B------:R-:W-:Y:S02]  /*1b10*/  @P6 LEA.HI.X R7, R237.reuse, R11, R52, 0x1, P2 ;  /* 0x0000000bed076211 */ /* 0x040fe400010f0c34 */
[----:B------:R-:W-:-:S03]  /*1b20*/  @P6 ISETP.GE.AND P2, PT, R237, c[0x0][0x1d4], PT ;  /* 0x00007500ed006a0c */ /* 0x000fc60003f46270 */
[----:B--2---:R-:W-:-:S04]  /*1b30*/  @P5 LEA R4, P1, R226, R0, 0x1 ;  /* 0x00000000e2045211 */ /* 0x004fc800078208ff */
[----:B------:R-:W-:-:S06]  /*1b40*/  @P5 LEA.HI.X R5, R226, R8, R53, 0x1, P1 ;  /* 0x00000008e2055211 */ /* 0x000fcc00008f0c35 */
[----:B------:R1:W-:Y:S01]  /*1b50*/  @P6 LDGSTS.E.BYPASS.LTC128B.128 [R219+0xe100], [R6.64], !P2 ;  /* 0x0e10000006db6fae */ /* 0x0003e2000d101d46 */
[----:B------:R-:W-:Y:S02]  /*1b60*/  @P5 ISETP.GE.AND P1, PT, R226, c[0x0][0x1d4], PT ;  /* 0x00007500e2005a0c */ /* 0x000fe40003f26270 */
[----:B---3--:R-:W-:Y:S01]  /*1b70*/  @P5 LEA R2, P0, R237, R0, 0x1 ;  /* 0x00000000ed025211 */ /* 0x008fe200078008ff */
[----:B------:R-:W-:-:S03]  /*1b80*/  IMAD R0, R15, c[0x0][0x208], RZ ;  /* 0x000082000f007a24 */ /* 0x000fc600078e02ff */
[C---:B------:R-:W-:Y:S01]  /*1b90*/  @P5 LEA.HI.X R3, R237.reuse, R8, R52, 0x1, P0 ;  /* 0x00000008ed035211 */ /* 0x040fe200000f0c34 */
[----:B------:R-:W-:Y:S01]  /*1ba0*/  IMAD R0, R222, c[0x0][0x20c], R0 ;  /* 0x00008300de007a24 */ /* 0x000fe200078e0200 */
[----:B------:R-:W-:-:S05]  /*1bb0*/  @P5 ISETP.GE.AND P0, PT, R237, c[0x0][0x1d4], PT ;  /* 0x00007500ed005a0c */ /* 0x000fca0003f06270 */
[----:B------:R1:W-:Y:S08]  /*1bc0*/  @P5 LDGSTS.E.BYPASS.LTC128B.128 [R219+0xb100], [R4.64], !P1 ;  /* 0x0b10000004db5fae */ /* 0x0003f0000c901d46 */
[----:B------:R2:W-:Y:S01]  /*1bd0*/  @P5 LDGSTS.E.BYPASS.LTC128B.128 [R219+0xf100], [R2.64], !P0 ;  /* 0x0f10000002db5fae */ /* 0x0005e2000c101d46 */
[----:B------:R-:W-:Y:S02]  /*1be0*/  R2P PR, R16, 0x6 ;  /* 0x0000000610007804 */ /* 0x000fe40000000000 */
[----:B------:R-:W-:Y:S01]  /*1bf0*/  ISETP.GE.AND P5, PT, R226, c[0x0][0x1d4], PT ;  /* 0x00007500e2007a0c */ /* 0x000fe20003fa6270 */
[----:B------:R-:W0:Y:S10]  /*1c00*/  LDGDEPBAR ;  /* 0x00000000000079af */ /* 0x000e340000000000 */
[----:B------:R-:W-:Y:S01]  /*1c10*/  @P1 IADD3 R204, R205, -0x20, RZ ;  /* 0xffffffe0cdcc1810 */ /* 0x000fe20007ffe0ff */
[----:B--2---:R-:W-:Y:S01]  /*1c20*/  IMAD.WIDE.U32 R2, R222, c[0x0][0x208], RZ ;  /* 0x00008200de027a25 */ /* 0x004fe200078e00ff */
[----:B------:R-:W-:-:S04]  /*1c30*/  DEPBAR.LE SB0, 0x1 ;  /* 0x000080400000791a */ /* 0x000fc80000000000 */
[----:B------:R-:W-:Y:S01]  /*1c40*/  BAR.SYNC.DEFER_BLOCKING 0x0 ;  /* 0x0000000000007b1d */ /* 0x000fe20000010000 */
[----:B------:R-:W-:Y:S02]  /*1c50*/  IMAD.IADD R3, R3, 0x1, R0 ;  /* 0x0000000103037824 */ /* 0x000fe400078e0200 */
[----:B------:R-:W-:Y:S02]  /*1c60*/  IMAD R0, R45, c[0x0][0x210], RZ ;  /* 0x000084002d007a24 */ /* 0x000fe400078e02ff */
[----:B------:R-:W-:-:S04]  /*1c70*/  IMAD.WIDE.U32 R2, R221, c[0x0][0x218], R2 ;  /* 0x00008600dd027a25 */ /* 0x000fc800078e0002 */
[----:B------:R-:W-:Y:S01]  /*1c80*/  IMAD R0, R54, c[0x0][0x214], R0 ;  /* 0x0000850036007a24 */ /* 0x000fe200078e0200 */
[----:B------:R-:W-:Y:S01]  /*1c90*/  IADD3 R2, P0, R2, R46, RZ ;  /* 0x0000002e02027210 */ /* 0x000fe20007f1e0ff */
[----:B------:R-:W-:Y:S04]  /*1ca0*/  LDSM.16.M88.4 R136, [R214] ;  /* 0x00000000d688783b */ /* 0x000fe80000000200 */
[----:B------:R-:W-:Y:S04]  /*1cb0*/  LDSM.16.M88.4 R140, [R215] ;  /* 0x00000000d78c783b */ /* 0x000fe80000000200 */
[----:B------:R-:W-:Y:S04]  /*1cc0*/  LDSM.16.M88.4 R176, [R217] ;  /* 0x00000000d9b0783b */ /* 0x000fe80000000200 */
[----:B------:R-:W-:Y:S04]  /*1cd0*/  LDSM.16.M88.4 R180, [R216] ;  /* 0x00000000d8b4783b */ /* 0x000fe80000000200 */
[----:B------:R-:W-:Y:S04]  /*1ce0*/  LDSM.16.M88.4 R184, [R214+0x4000] ;  /* 0x00400000d6b8783b */ /* 0x000fe80000000200 */
[----:B------:R-:W-:Y:S04]  /*1cf0*/  LDSM.16.M88.4 R188, [R215+0x4000] ;  /* 0x00400000d7bc783b */ /* 0x000fe80000000200 */
[----:B------:R-:W-:Y:S04]  /*1d00*/  LDSM.16.M88.4 R192, [R217+0x4000] ;  /* 0x00400000d9c0783b */ /* 0x000fe80000000200 */
[----:B------:R-:W-:Y:S04]  /*1d10*/  LDSM.16.M88.4 R196, [R216+0x4000] ;  /* 0x00400000d8c4783b */ /* 0x000fe80000000200 */
[----:B------:R-:W-:Y:S06]  /*1d20*/  BAR.SYNC.DEFER_BLOCKING 0x0 ;  /* 0x0000000000007b1d */ /* 0x000fec0000010000 */
[----:B------:R-:W-:-:S04]  /*1d30*/  DEPBAR.LE SB0, 0x0 ;  /* 0x000080000000791a */ /* 0x000fc80000000000 */
[----:B------:R-:W-:Y:S06]  /*1d40*/  BAR.SYNC.DEFER_BLOCKING 0x0 ;  /* 0x0000000000007b1d */ /* 0x000fec0000010000 */
[----:B------:R-:W2:Y:S04]  /*1d50*/  LDSM.16.M88.4 R8, [R205] ;  /* 0x00000000cd08783b */ /* 0x000ea80000000200 */
[----:B-1----:R-:W1:Y:S04]  /*1d60*/  LDSM.16.M88.4 R4, [R205+0x800] ;  /* 0x00080000cd04783b */ /* 0x002e680000000200 */
[----:B------:R-:W3:Y:S04]  /*1d70*/  LDSM.16.M88.4 R36, [R205+0x1000] ;  /* 0x00100000cd24783b */ /* 0x000ee80000000200 */
[----:B------:R-:W4:Y:S04]  /*1d80*/  LDSM.16.M88.4 R32, [R204] ;  /* 0x00000000cc20783b */ /* 0x000f280000000200 */
[----:B------:R-:W3:Y:S04]  /*1d90*/  LDSM.16.M88.4 R28, [R204+0x800] ;  /* 0x00080000cc1c783b */ /* 0x000ee80000000200 */
[----:B------:R-:W3:Y:S04]  /*1da0*/  LDSM.16.M88.4 R40, [R205+0x1800] ;  /* 0x00180000cd28783b */ /* 0x000ee80000000200 */
[----:B------:R-:W3:Y:S04]  /*1db0*/  LDSM.16.M88.4 R48, [R204+0x1000] ;  /* 0x00100000cc30783b */ /* 0x000ee80000000200 */
[----:B------:R-:W-:Y:S04]  /*1dc0*/  LDSM.16.M88.4 R56, [R204+0x3000] ;  /* 0x00300000cc38783b */ /* 0x000fe80000000200 */
[----:B------:R-:W-:Y:S01]  /*1dd0*/  LDSM.16.M88.4 R68, [R204+0x3800] ;  /* 0x00380000cc44783b */ /* 0x000fe20000000200 */
[C---:B--2---:R-:W-:Y:S08]  /*1de0*/  HMMA.16816.F32.BF16 R24, R136.reuse, R8, RZ ;  /* 0x000000088818723c */ /* 0x044ff000000418ff */
[C---:B-1----:R-:W-:Y:S08]  /*1df0*/  HMMA.16816.F32.BF16 R16, R136.reuse, R4, RZ ;  /* 0x000000048810723c */ /* 0x042ff000000418ff */
[C---:B------:R-:W-:Y:S08]  /*1e00*/  HMMA.16816.F32.BF16 R4, R136.reuse, R6, RZ ;  /* 0x000000068804723c */ /* 0x040ff000000418ff */
[C---:B------:R-:W-:Y:S08]  /*1e10*/  HMMA.16816.F32.BF16 R20, R136.reuse, R10, RZ ;  /* 0x0000000a8814723c */ /* 0x040ff000000418ff */
[----:B---3--:R-:W-:Y:S08]  /*1e20*/  HMMA.16816.F32.BF16 R8, R136, R36, RZ ;  /* 0x000000248808723c */ /* 0x008ff000000418ff */
[C---:B----4-:R-:W-:Y:S01]  /*1e30*/  HMMA.16816.F32.BF16 R100, R140.reuse, R32, R24 ;  /* 0x000000208c64723c */ /* 0x050fe20000041818 */
[----:B------:R-:W-:Y:S07]  /*1e40*/  LDSM.16.M88.4 R24, [R204+0x1800] ;  /* 0x00180000cc18783b */ /* 0x000fee0000000200 */
[C---:B------:R-:W-:Y:S07]  /*1e50*/  HMMA.16816.F32.BF16 R104, R140.reuse, R30, R4 ;  /* 0x0000001e8c68723c */ /* 0x040fee0000041804 */
[----:B------:R-:W-:Y:S01]  /*1e60*/  IMAD R4, R44, c[0x0][0x218], RZ ;  /* 0x000086002c047a24 */ /* 0x000fe200078e02ff */
[----:B------:R-:W-:Y:S01]  /*1e70*/  HMMA.16816.F32.BF16 R96, R140, R28, R16 ;  /* 0x0000001c8c60723c */ /* 0x000fe20000041810 */
[----:B------:R-:W-:Y:S01]  /*1e80*/  IMAD.IADD R5, R47, 0x1, R0 ;  /* 0x000000012f057824 */ /* 0x000fe200078e0200 */
[----:B------:R-:W-:Y:S01]  /*1e90*/  LDSM.16.M88.4 R28, [R205+0x2000] ;  /* 0x00200000cd1c783b */ /* 0x000fe20000000200 */
[----:B------:R-:W-:-:S03]  /*1ea0*/  IMAD R0, R221, c[0x0][0x21c], R4 ;  /* 0x00008700dd007a24 */ /* 0x000fc600078e0204 */
[----:B------:R1:W-:Y:S02]  /*1eb0*/  STL [R1+0x34], R5 ;  /* 0x0000340501007387 */ /* 0x0003e40000100800 */
[----:B------:R-:W-:Y:S01]  /*1ec0*/  HMMA.16816.F32.BF16 R16, R136, R38, RZ ;  /* 0x000000268810723c */ /* 0x000fe200000418ff */
[----:B------:R-:W-:Y:S01]  /*1ed0*/  IADD3.X R3, R5, R3, R0, P0, !PT ;  /* 0x0000000305037210 */ /* 0x000fe200007fe400 */
[----:B------:R-:W-:Y:S01]  /*1ee0*/  LDSM.16.M88.4 R44, [R204+0x2000] ;  /* 0x00200000cc2c783b */ /* 0x000fe20000000200 */
[----:B------:R-:W-:-:S03]  /*1ef0*/  LEA R0, P0, R2, c[0x0][0x1f8], 0x1 ;  /* 0x00007e0002007a11 */ /* 0x000fc600078008ff */
[----:B------:R-:W-:Y:S01]  /*1f00*/  LDSM.16.M88.4 R36, [R205+0x3000] ;  /* 0x00300000cd24783b */ /* 0x000fe20000000200 */
[----:B------:R-:W-:Y:S01]  /*1f10*/  LEA.HI.X R4, R2, c[0x0][0x1fc], R3, 0x1, P0 ;  /* 0x00007f0002047a11 */ /* 0x000fe200000f0c03 */
[----:B------:R-:W-:Y:S02]  /*1f20*/  HMMA.16816.F32.BF16 R112, R140, R34, R20 ;  /* 0x000000228c70723c */ /* 0x000fe40000041814 */
[----:B------:R-:W2:Y:S04]  /*1f30*/  SHFL.IDX PT, R2, R0, RZ, 0x181f ;  /* 0x00181fff00027589 */ /* 0x000ea800000e0000 */
[----:B------:R-:W3:Y:S02]  /*1f40*/  SHFL.IDX PT, R3, R0, 0x1, 0x181f ;  /* 0x00381f0000037f89 */ /* 0x000ee400000e0000 */
[----:B------:R-:W-:Y:S02]  /*1f50*/  HMMA.16816.F32.BF16 R20, R136, R42, RZ ;  /* 0x0000002a8814723c */ /* 0x000fe400000418ff */
[----:B------:R-:W4:Y:S04]  /*1f60*/  SHFL.IDX PT, R6, R4, RZ, 0x181f ;  /* 0x00181fff04067589 */ /* 0x000f2800000e0000 */
[----:B------:R-:W3:Y:S01]  /*1f70*/  SHFL.IDX PT, R7, R4, 0x1, 0x181f ;  /* 0x00381f0004077f89 */ /* 0x000ee200000e0000 */
[----:B-1----:R-:W-:Y:S01]  /*1f80*/  SHF.L.U64.HI R5, R237, 0x1, R52 ;  /* 0x00000001ed057819 */ /* 0x002fe20000010234 */
[----:B------:R-:W-:Y:S02]  /*1f90*/  HMMA.16816.F32.BF16 R92, R140, R48, R8 ;  /* 0x000000308c5c723c */ /* 0x000fe40000041808 */
[----:B------:R-:W1:Y:S04]  /*1fa0*/  SHFL.IDX PT, R12, R0, 0x2, 0x181f ;  /* 0x00581f00000c7f89 */ /* 0x000e6800000e0000 */
[----:B------:R-:W-:Y:S02]  /*1fb0*/  SHFL.IDX PT, R0, R0, 0x3, 0x181f ;  /* 0x00781f0000007f89 */ /* 0x000fe400000e0000 */
[----:B------:R-:W-:Y:S01]  /*1fc0*/  HMMA.16816.F32.BF16 R8, R136, R40, RZ ;  /* 0x000000288808723c */ /* 0x000fe200000418ff */
[CC--:B--2---:R-:W-:Y:S01]  /*1fd0*/  IADD3 R14, P0, R2.reuse, R165.reuse, RZ ;  /* 0x000000a5020e7210 */ /* 0x0c4fe20007f1e0ff */
[----:B------:R-:W2:Y:S06]  /*1fe0*/  LDSM.16.M88.4 R40, [R205+0x2800] ;  /* 0x00280000cd28783b */ /* 0x000eac0000000200 */
[C---:B------:R-:W-:Y:S01]  /*1ff0*/  HMMA.16816.F32.BF16 R76, R140.reuse, R50, R16 ;  /* 0x000000328c4c723c */ /* 0x040fe20000041810 */
[----:B------:R-:W1:Y:S04]  /*2000*/  SHFL.IDX PT, R17, R4, 0x2, 0x181f ;  /* 0x00581f0004117f89 */ /* 0x000e6800000e0000 */
[----:B------:R-:W-:Y:S03]  /*2010*/  LDSM.16.M88.4 R48, [R204+0x2800] ;  /* 0x00280000cc30783b */ /* 0x000fe60000000200 */
[C---:B------:R-:W-:Y:S01]  /*2020*/  HMMA.16816.F32.BF16 R108, R140.reuse, R26, R20 ;  /* 0x0000001a8c6c723c */ /* 0x040fe20000041814 */
[----:B------:R1:W2:Y:S07]  /*2030*/  SHFL.IDX PT, R20, R4, 0x3, 0x181f ;  /* 0x00781f0004147f89 */ /* 0x0002ae00000e0000 */
[----:B------:R-:W-:Y:S07]  /*2040*/  HMMA.16816.F32.BF16 R80, R140, R24, R8 ;  /* 0x000000188c50723c */ /* 0x000fee0000041808 */
[----:B------:R-:W-:Y:S01]  /*2050*/  IADD3 R10, P1, R2, R166, RZ ;  /* 0x000000a6020a7210 */ /* 0x000fe20007f3e0ff */
[----:B------:R-:W-:Y:S01]  /*2060*/  HMMA.16816.F32.BF16 R32, R136, R28, RZ ;  /* 0x0000001c8820723c */ /* 0x000fe200000418ff */
[----:B---3--:R-:W-:-:S03]  /*2070*/  IADD3 R8, P6, R3, R165, RZ ;  /* 0x000000a503087210 */ /* 0x008fc60007fde0ff */
[----:B----4-:R-:W-:Y:S01]  /*2080*/  IMAD.X R11, R6, 0x1, R5, P1 ;  /* 0x00000001060b7824 */ /* 0x010fe200008e0605 */
[----:B-1----:R-:W-:-:S03]  /*2090*/  SHF.L.U64.HI R4, R226, 0x1, R53 ;  /* 0x00000001e2047819 */ /* 0x002fc60000010235 */
[----:B------:R-:W-:Y:S01]  /*20a0*/  HMMA.16816.F32.BF16 R28, R136, R30, RZ ;  /* 0x0000001e881c723c */ /* 0x000fe200000418ff */
[----:B------:R-:W1:Y:S01]  /*20b0*/  LDSM.16.M88.4 R52, [R205+0x3800] ;  /* 0x00380000cd34783b */ /* 0x000e620000000200 */
[--C-:B------:R-:W-:Y:S01]  /*20c0*/  IMAD.X R15, R6, 0x1, R4.reuse, P0 ;  /* 0x00000001060f7824 */ /* 0x100fe200000e0604 */
[----:B------:R-:W-:Y:S01]  /*20d0*/  IADD3 R6, P1, R3, R166, RZ ;  /* 0x000000a603067210 */ /* 0x000fe20007f3e0ff */
[----:B------:R-:W-:Y:S01]  /*20e0*/  IMAD.X R9, R7, 0x1, R4, P6 ;  /* 0x0000000107097824 */ /* 0x000fe200030e0604 */
[----:B------:R-:W-:-:S03]  /*20f0*/  IADD3 R2, P6, R12, R165, RZ ;  /* 0x000000a50c027210 */ /* 0x000fc60007fde0ff */
[----:B--2---:R-:W-:Y:S01]  /*2100*/  HMMA.16816.F32.BF16 R24, R136, R40, RZ ;  /* 0x000000288818723c */ /* 0x004fe200000418ff */
[----:B------:R-:W-:Y:S01]  /*2110*/  ISETP.LT.OR P0, PT, R13, 0x1, P5 ;  /* 0x000000010d00780c */ /* 0x000fe20002f01670 */
[----:B------:R-:W-:Y:S01]  /*2120*/  IMAD.X R7, R7, 0x1, R5, P1 ;  /* 0x0000000107077824 */ /* 0x000fe200008e0605 */
[----:B------:R-:W-:Y:S01]  /*2130*/  IADD3 R16, P1, R12, R166, RZ ;  /* 0x000000a60c107210 */ /* 0x000fe20007f3e0ff */
[----:B------:R-:W-:Y:S01]  /*2140*/  IMAD.X R3, R17, 0x1, R4, P6 ;  /* 0x0000000111037824 */ /* 0x000fe200030e0604 */
[----:B------:R-:W-:-:S03]  /*2150*/  IADD3 R18, P6, R0, R165, RZ ;  /* 0x000000a500127210 */ /* 0x000fc60007fde0ff */
[----:B------:R-:W-:Y:S01]  /*2160*/  IMAD.X R17, R17, 0x1, R5, P1 ;  /* 0x0000000111117824 */ /* 0x000fe200008e0605 */
[----:B------:R-:W-:Y:S01]  /*2170*/  ISETP.GE.AND P1, PT, R237, c[0x0][0x1d4], PT ;  /* 0x00007500ed007a0c */ /* 0x000fe20003f26270 */
[----:B------:R-:W-:Y:S01]  /*2180*/  IMAD.X R19, R20, 0x1, R4, P6 ;  /* 0x0000000114137824 */ /* 0x000fe200030e0604 */
[----:B------:R-:W-:Y:S02]  /*2190*/  HMMA.16816.F32.BF16 R88, R140, R44, R32 ;  /* 0x0000002c8c58723c */ /* 0x000fe40000041820 */
[C---:B------:R-:W-:Y:S01]  /*21a0*/  ISETP.LT.OR P6, PT, R13.reuse, 0x1, P1 ;  /* 0x000000010d00780c */ /* 0x040fe20000fc1670 */
[----:B------:R-:W-:Y:S01]  /*21b0*/  @!PT LDS RZ, [RZ] ;  /* 0x00000000fffff984 */ /* 0x000fe20000000800 */
[----:B------:R-:W-:Y:S01]  /*21c0*/  @!PT LDS RZ, [RZ] ;  /* 0x00000000fffff984 */ /* 0x000fe20000000800 */
[----:B------:R-:W-:Y:S01]  /*21d0*/  @!PT LDS RZ, [RZ] ;  /* 0x00000000fffff984 */ /* 0x000fe20000000800 */
[----:B------:R2:W-:Y:S01]  /*21e0*/  LDGSTS.E.BYPASS.LTC128B.128 [R219+0x100], [R14.64], !P0 ;  /* 0x001000000edb7fae */ /* 0x0005e2000c101d46 */
[----:B------:R-:W-:-:S04]  /*21f0*/  ISETP.LT.OR P0, PT, R13, 0x21, P5 ;  /* 0x000000210d00780c */ /* 0x000fc80002f01670 */
[----:B------:R-:W-:Y:S07]  /*2200*/  HMMA.16816.F32.BF16 R84, R140, R46, R28 ;  /* 0x0000002e8c54723c */ /* 0x000fee000004181c */
[----:B------:R3:W-:Y:S01]  /*2210*/  LDGSTS.E.BYPASS.LTC128B.128 [R219+0x4100], [R10.64], !P6 ;  /* 0x041000000adb7fae */ /* 0x0007e2000f101d46 */
[C---:B------:R-:W-:Y:S01]  /*2220*/  ISETP.LT.OR P6, PT, R13.reuse, 0x21, P1 ;  /* 0x000000210d00780c */ /* 0x040fe20000fc1670 */
[----:B------:R-:W-:Y:S02]  /*2230*/  HMMA.16816.F32.BF16 R28, R136, R42, RZ ;  /* 0x0000002a881c723c */ /* 0x000fe400000418ff */
[----:B------:R3:W-:Y:S01]  /*2240*/  LDGSTS.E.BYPASS.LTC128B.128 [R219+0x1100], [R8.64], !P0 ;  /* 0x0110000008db7fae */ /* 0x0007e2000c101d46 */
[----:B------:R-:W-:-:S02]  /*2250*/  ISETP.LT.OR P0, PT, R13, 0x41, P5 ;  /* 0x000000410d00780c */ /* 0x000fc40002f01670 */
[----:B------:R-:W-:-:S03]  /*2260*/  ISETP.LT.OR P5, PT, R13, 0x61, P5 ;  /* 0x000000610d00780c */ /* 0x000fc60002fa1670 */
[----:B------:R-:W-:Y:S04]  /*2270*/  HMMA.16816.F32.BF16 R72, R140, R48, R24 ;  /* 0x000000308c48723c */ /* 0x000fe80000041818 */
[----:B------:R4:W-:Y:S01]  /*2280*/  LDGSTS.E.BYPASS.LTC128B.128 [R219+0x5100], [R6.64], !P6 ;  /* 0x0510000006db7fae */ /* 0x0009e2000f101d46 */
[C---:B------:R-:W-:Y:S02]  /*2290*/  ISETP.LT.OR P6, PT, R13.reuse, 0x41, P1 ;  /* 0x000000410d00780c */ /* 0x040fe40000fc1670 */
[----:B------:R-:W-:Y:S01]  /*22a0*/  ISETP.LT.OR P1, PT, R13, 0x61, P1 ;  /* 0x000000610d00780c */ /* 0x000fe20000f21670 */
[----:B------:R1:W-:Y:S01]  /*22b0*/  LDGSTS.E.BYPASS.LTC128B.128 [R219+0x2100], [R2.64], !P0 ;  /* 0x0210000002db7fae */ /* 0x0003e2000c101d46 */
[----:B--2---:R-:W-:Y:S08]  /*22c0*/  HMMA.16816.F32.BF16 R12, R136, R36, RZ ;  /* 0x00000024880c723c */ /* 0x004ff000000418ff */
[----:B------:R-:W-:Y:S01]  /*22d0*/  HMMA.16816.F32.BF16 R64, R140, R50, R28 ;  /* 0x000000328c40723c */ /* 0x000fe2000004181c */
[----:B------:R2:W-:Y:S04]  /*22e0*/  LDGSTS.E.BYPASS.LTC128B.128 [R219+0x6100], [R16.64], !P6 ;  /* 0x0610000010db7fae */ /* 0x0005e8000f101d46 */
[----:B------:R2:W-:Y:S03]  /*22f0*/  LDGSTS.E.BYPASS.LTC128B.128 [R219+0x3100], [R18.64], !P5 ;  /* 0x0310000012db7fae */ /* 0x0005e6000e901d46 */
[----:B---3--:R-:W-:Y:S01]  /*2300*/  HMMA.16816.F32.BF16 R8, R136, R38, RZ ;  /* 0x000000268808723c */ /* 0x008fe200000418ff */
[----:B----4-:R-:W-:-:S07]  /*2310*/  IMAD.MOV.U32 R6, RZ, RZ, 0x40 ;  /* 0x00000040ff067424 */ /* 0x010fce00078e00ff */
[----:B------:R-:W-:Y:S01]  /*2320*/  HMMA.16816.F32.BF16 R60, R140, R56, R12 ;  /* 0x000000388c3c723c */ /* 0x000fe2000004180c */
[----:B-1----:R-:W-:Y:S02]  /*2330*/  IADD3 R2, P0, R0, R166, RZ ;  /* 0x000000a600027210 */ /* 0x002fe40007f1e0ff */
[----:B------:R-:W-:-:S03]  /*2340*/  SEL R0, R6, 0xffffffc0, !P2 ;  /* 0xffffffc006007807 */ /* 0x000fc60005000000 */
[----:B------:R-:W-:Y:S01]  /*2350*/  IMAD.X R3, R20, 0x1, R5, P0 ;  /* 0x0000000114037824 */ /* 0x000fe200000e0605 */
[----:B------:R-:W-:Y:S01]  /*2360*/  ISETP.GE.AND P0, PT, R223, 0x2, PT ;  /* 0x00000002df00780c */ /* 0x000fe20003f06270 */
[----:B------:R-:W-:Y:S01]  /*2370*/  IMAD.IADD R207, R205, 0x1, R0 ;  /* 0x00000001cdcf7824 */ /* 0x000fe200078e0200 */
[----:B------:R-:W-:Y:S02]  /*2380*/  HMMA.16816.F32.BF16 R20, R136, R52, RZ ;  /* 0x000000348814723c */ /* 0x000fe400000418ff */
[----:B------:R1:W-:Y:S01]  /*2390*/  LDGSTS.E.BYPASS.LTC128B.128 [R219+0x7100], [R2.64], !P1 ;  /* 0x0710000002db7fae */ /* 0x0003e2000c901d46 */
[----:B------:R-:W-:-:S03]  /*23a0*/  ISETP.GT.AND P1, PT, R171, 0x7f, PT ;  /* 0x0000007fab00780c */ /* 0x000fc60003f24270 */
[----:B------:R-:W3:Y:S02]  /*23b0*/  LDSM.16.M88.4 R24, [R207] ;  /* 0x00000000cf18783b */ /* 0x000ee40000000200 */
[----:B--2---:R-:W-:Y:S02]  /*23c0*/  HMMA.16816.F32.BF16 R16, R136, R54, RZ ;  /* 0x000000368810723c */ /* 0x004fe400000418ff */
[----:B------:R-:W2:Y:S04]  /*23d0*/  LDSM.16.M88.4 R28, [R207+0x1000] ;  /* 0x00100000cf1c783b */ /* 0x000ea80000000200 */
[----:B------:R-:W4:Y:S02]  /*23e0*/  LDSM.16.M88.4 R32, [R207+0x800] ;  /* 0x00080000cf20783b */ /* 0x000f240000000200 */
[C---:B------:R-:W-:Y:S02]  /*23f0*/  HMMA.16816.F32.BF16 R56, R140.reuse, R58, R8 ;  /* 0x0000003a8c38723c */ /* 0x040fe40000041808 */
[----:B------:R-:W2:Y:S04]  /*2400*/  LDSM.16.M88.4 R8, [R207+0x1800] ;  /* 0x00180000cf08783b */ /* 0x000ea80000000200 */
[----:B------:R-:W2:Y:S02]  /*2410*/  LDSM.16.M88.4 R12, [R207+0x2000] ;  /* 0x00200000cf0c783b */ /* 0x000ea40000000200 */
[----:B------:R-:W-:Y:S02]  /*2420*/  HMMA.16816.F32.BF16 R52, R140, R68, R20 ;  /* 0x000000448c34723c */ /* 0x000fe40000041814 */
[----:B------:R-:W0:Y:S01]  /*2430*/  LDGDEPBAR ;  /* 0x00000000000079af */ /* 0x000e220000000000 */
[----:B-1----:R-:W-:-:S05]  /*2440*/  IADD3 R2, R204, 0x4000, RZ ;  /* 0x00004000cc027810 */ /* 0x002fca0007ffe0ff */
[----:B------:R-:W-:Y:S01]  /*2450*/  HMMA.16816.F32.BF16 R40, R140, R70, R16 ;  /* 0x000000468c28723c */ /* 0x000fe20000041810 */
[----:B------:R-:W1:Y:S01]  /*2460*/  LDSM.16.M88.4 R16, [R207+0x2800] ;  /* 0x00280000cf10783b */ /* 0x000e620000000200 */
[----:B------:R-:W-:-:S05]  /*2470*/  IMAD.IADD R206, R2, 0x1, R0 ;  /* 0x0000000102ce7824 */ /* 0x000fca00078e0200 */
[----:B------:R-:W-:Y:S01]  /*2480*/  LDSM.16.M88.4 R20, [R206+-0x4000] ;  /* 0xffc00000ce14783b */ /* 0x000fe20000000200 */
[C---:B---3--:R-:W-:Y:S08]  /*2490*/  HMMA.16816.F32.BF16 R48, R176.reuse, R24, R100 ;  /* 0x00000018b030723c */ /* 0x048ff00000041864 */
[C---:B------:R-:W-:Y:S01]  /*24a0*/  HMMA.16816.F32.BF16 R36, R176.reuse, R26, R112 ;  /* 0x0000001ab024723c */ /* 0x040fe20000041870 */
[----:B------:R-:W-:Y:S07]  /*24b0*/  LDSM.16.M88.4 R24, [R207+0x3800] ;  /* 0x00380000cf18783b */ /* 0x000fee0000000200 */
[C---:B--2---:R-:W-:Y:S08]  /*24c0*/  HMMA.16816.F32.BF16 R68, R176.reuse, R28, R92 ;  /* 0x0000001cb044723c */ /* 0x044ff0000004185c */
[C---:B------:R-:W-:Y:S01]  /*24d0*/  HMMA.16816.F32.BF16 R76, R176.reuse, R30, R76 ;  /* 0x0000001eb04c723c */ /* 0x040fe2000004184c */
[----:B------:R-:W2:Y:S07]  /*24e0*/  LDSM.16.M88.4 R28, [R207+0x3000] ;  /* 0x00300000cf1c783b */ /* 0x000eae0000000200 */
[C---:B----4-:R-:W-:Y:S08]  /*24f0*/  HMMA.16816.F32.BF16 R44, R176.reuse, R32, R96 ;  /* 0x00000020b02c723c */ /* 0x050ff00000041860 */
[C---:B------:R-:W-:Y:S08]  /*2500*/  HMMA.16816.F32.BF16 R32, R176.reuse, R34, R104 ;  /* 0x00000022b020723c */ /* 0x040ff00000041868 */
[C---:B------:R-:W-:Y:S08]  /*2510*/  HMMA.16816.F32.BF16 R80, R176.reuse, R8, R80 ;  /* 0x00000008b050723c */ /* 0x040ff00000041850 */
[C---:B------:R-:W-:Y:S01]  /*2520*/  HMMA.16816.F32.BF16 R108, R176.reuse, R10, R108 ;  /* 0x0000000ab06c723c */ /* 0x040fe2000004186c */
[----:B------:R-:W3:Y:S07]  /*2530*/  LDSM.16.M88.4 R8, [R206+-0x3800] ;  /* 0xffc80000ce08783b */ /* 0x000eee0000000200 */
[C---:B------:R-:W-:Y:S08]  /*2540*/  HMMA.16816.F32.BF16 R100, R176.reuse, R14, R84 ;  /* 0x0000000eb064723c */ /* 0x040ff00000041854 */
[C---:B-1----:R-:W-:Y:S08]  /*2550*/  HMMA.16816.F32.BF16 R96, R176.reuse, R16, R72 ;  /* 0x00000010b060723c */ /* 0x042ff00000041848 */
[C---:B--2---:R-:W-:Y:S08]  /*2560*/  HMMA.16816.F32.BF16 R104, R176.reuse, R28, R60 ;  /* 0x0000001cb068723c */ /* 0x044ff0000004183c */
[C---:B------:R-:W-:Y:S01]  /*2570*/  HMMA.16816.F32.BF16 R92, R176.reuse, R30, R56 ;  /* 0x0000001eb05c723c */ /* 0x040fe20000041838 */
[----:B------:R-:W1:Y:S07]  /*2580*/  LDSM.16.M88.4 R28, [R206+-0x2800] ;  /* 0xffd80000ce1c783b */ /* 0x000e6e0000000200 */
[C---:B------:R-:W-:Y:S08]  /*2590*/  HMMA.16816.F32.BF16 R84, R176.reuse, R24, R52 ;  /* 0x00000018b054723c */ /* 0x040ff00000041834 */
[C---:B------:R-:W-:Y:S01]  /*25a0*/  HMMA.16816.F32.BF16 R72, R176.reuse, R26, R40 ;  /* 0x0000001ab048723c */ /* 0x040fe20000041828 */
[----:B------:R-:W2:Y:S07]  /*25b0*/  LDSM.16.M88.4 R24, [R206+-0x2000] ;  /* 0xffe00000ce18783b */ /* 0x000eae0000000200 */
[C---:B------:R-:W-:Y:S01]  /*25c0*/  HMMA.16816.F32.BF16 R88, R176.reuse, R12, R88 ;  /* 0x0000000cb058723c */ /* 0x040fe20000041858 */
[----:B------:R-:W-:Y:S07]  /*25d0*/  LDSM.16.M88.4 R12, [R206+-0x1000] ;  /* 0xfff00000ce0c783b */ /* 0x000fee0000000200 */
[----:B------:R-:W-:Y:S01]  /*25e0*/  HMMA.16816.F32.BF16 R112, R176, R18, R64 ;  /* 0x00000012b070723c */ /* 0x000fe20000041840 */
[----:B------:R-:W4:Y:S07]  /*25f0*/  LDSM.16.M88.4 R16, [R206+-0x3000] ;  /* 0xffd00000ce10783b */ /* 0x000f2e0000000200 */
[C---:B------:R-:W-:Y:S08]  /*2600*/  HMMA.16816.F32.BF16 R64, R180.reuse, R20, R48 ;  /* 0x00000014b440723c */ /* 0x040ff00000041830 */
[C---:B------:R-:W-:Y:S01]  /*2610*/  HMMA.16816.F32.BF16 R56, R180.reuse, R22, R36 ;  /* 0x00000016b438723c */ /* 0x040fe20000041824 */
[----:B------:R-:W4:Y:S07]  /*2620*/  LDSM.16.M88.4 R20, [R206+-0x1800] ;  /* 0xffe80000ce14783b */ /* 0x000f2e0000000200 */
[C---:B---3--:R-:W-:Y:S08]  /*2630*/  HMMA.16816.F32.BF16 R48, R180.reuse, R10, R32 ;  /* 0x0000000ab430723c */ /* 0x048ff00000041820 */
[C---:B------:R-:W-:Y:S01]  /*2640*/  HMMA.16816.F32.BF16 R52, R180.reuse, R8, R44 ;  /* 0x00000008b434723c */ /* 0x040fe2000004182c */
[----:B------:R-:W3:Y:S07]  /*2650*/  LDSM.16.M88.4 R8, [R206+-0x800] ;  /* 0xfff80000ce08783b */ /* 0x000eee0000000200 */
[C---:B-1----:R-:W-:Y:S01]  /*2660*/  HMMA.16816.F32.BF16 R36, R180.reuse, R28, R80 ;  /* 0x0000001cb424723c */ /* 0x042fe20000041850 */
[----:B------:R-:W-:Y:S07]  /*2670*/  LDSM.16.M88.4 R80, [R204+0x5000] ;  /* 0x00500000cc50783b */ /* 0x000fee0000000200 */
[C---:B------:R-:W-:Y:S01]  /*2680*/  HMMA.16816.F32.BF16 R32, R180.reuse, R30, R108 ;  /* 0x0000001eb420723c */ /* 0x040fe2000004186c */
[----:B------:R-:W1:Y:S07]  /*2690*/  LDSM.16.M88.4 R28, [R205+0x4000] ;  /* 0x00400000cd1c783b */ /* 0x000e6e0000000200 */
[C---:B--2---:R-:W-:Y:S08]  /*26a0*/  HMMA.16816.F32.BF16 R60, R180.reuse, R24, R88 ;  /* 0x00000018b43c723c */ /* 0x044ff00000041858 */
[C---:B------:R-:W-:Y:S01]  /*26b0*/  HMMA.16816.F32.BF16 R88, R180.reuse, R26, R100 ;  /* 0x0000001ab458723c */ /* 0x040fe20000041864 */
[----:B------:R-:W2:Y:S07]  /*26c0*/  LDSM.16.M88.4 R24, [R205+0x4800] ;  /* 0x00480000cd18783b */ /* 0x000eae0000000200 */
[C---:B----4-:R-:W-:Y:S01]  /*26d0*/  HMMA.16816.F32.BF16 R44, R180.reuse, R16, R68 ;  /* 0x00000010b42c723c */ /* 0x050fe20000041844 */
[----:B------:R-:W-:Y:S07]  /*26e0*/  LDSM.16.M88.4 R68, [R204+0x4800] ;  /* 0x00480000cc44783b */ /* 0x000fee0000000200 */
[C---:B------:R-:W-:Y:S01]  /*26f0*/  HMMA.16816.F32.BF16 R40, R180.reuse, R18, R76 ;  /* 0x00000012b428723c */ /* 0x040fe2000004184c */
[----:B------:R-:W4:Y:S04]  /*2700*/  LDSM.16.M88.4 R16, [R205+0x5800] ;  /* 0x00580000cd10783b */ /* 0x000f280000000200 */
[----:B------:R-:W-:Y:S03]  /*2710*/  LDSM.16.M88.4 R76, [R204+0x5800] ;  /* 0x00580000cc4c783b */ /* 0x000fe60000000200 */
[C---:B------:R-:W-:Y:S08]  /*2720*/  HMMA.16816.F32.BF16 R96, R180.reuse, R20, R96 ;  /* 0x00000014b460723c */ /* 0x040ff00000041860 */
[C---:B------:R-:W-:Y:S01]  /*2730*/  HMMA.16816.F32.BF16 R112, R180.reuse, R22, R112 ;  /* 0x00000016b470723c */ /* 0x040fe20000041870 */
[----:B------:R-:W2:Y:S07]  /*2740*/  LDSM.16.M88.4 R20, [R205+0x5000] ;  /* 0x00500000cd14783b */ /* 0x000eae0000000200 */
[C---:B------:R-:W-:Y:S08]  /*2750*/  HMMA.16816.F32.BF16 R148, R180.reuse, R12, R104 ;  /* 0x0000000cb494723c */ /* 0x040ff00000041868 */
[C---:B------:R-:W-:Y:S01]  /*2760*/  HMMA.16816.F32.BF16 R144, R180.reuse, R14, R92 ;  /* 0x0000000eb490723c */ /* 0x040fe2000004185c */
[----:B------:R-:W4:Y:S07]  /*2770*/  LDSM.16.M88.4 R12, [R205+0x6000] ;  /* 0x00600000cd0c783b */ /* 0x000f2e0000000200 */
[C---:B---3--:R-:W-:Y:S08]  /*2780*/  HMMA.16816.F32.BF16 R132, R180.reuse, R8, R84 ;  /* 0x00000008b484723c */ /* 0x048ff00000041854 */
[----:B------:R-:W-:Y:S01]  /*2790*/  HMMA.16816.F32.BF16 R128, R180, R10, R72 ;  /* 0x0000000ab480723c */ /* 0x000fe20000041848 */
[----:B------:R-:W3:Y:S07]  /*27a0*/  LDSM.16.M88.4 R8, [R205+0x6800] ;  /* 0x00680000cd08783b */ /* 0x000eee0000000200 */
[C---:B-1----:R-:W-:Y:S01]  /*27b0*/  HMMA.16816.F32.BF16 R120, R184.reuse, R30, R56 ;  /* 0x0000001eb878723c */ /* 0x042fe20000041838 */
[----:B------:R-:W1:Y:S07]  /*27c0*/  LDSM.16.M88.4 R56, [R205+0x7000] ;  /* 0x00700000cd38783b */ /* 0x000e6e0000000200 */
[C---:B--2---:R-:W-:Y:S01]  /*27d0*/  HMMA.16816.F32.BF16 R108, R184.reuse, R26, R48 ;  /* 0x0000001ab86c723c */ /* 0x044fe20000041830 */
[----:B------:R-:W2:Y:S07]  /*27e0*/  LDSM.16.M88.4 R48, [R205+0x7800] ;  /* 0x00780000cd30783b */ /* 0x000eae0000000200 */
[C---:B------:R-:W-:Y:S01]  /*27f0*/  HMMA.16816.F32.BF16 R116, R184.reuse, R24, R52 ;  /* 0x00000018b874723c */ /* 0x040fe20000041834 */
[----:B------:R-:W1:Y:S07]  /*2800*/  LDSM.16.M88.4 R52, [R204+0x4000] ;  /* 0x00400000cc34783b */ /* 0x000e6e0000000200 */
[C---:B----4-:R-:W-:Y:S01]  /*2810*/  HMMA.16816.F32.BF16 R92, R184.reuse, R16, R36 ;  /* 0x00000010b85c723c */ /* 0x050fe20000041824 */
[----:B------:R-:W4:Y:S07]  /*2820*/  LDSM.16.M88.4 R36, [R204+0x6800] ;  /* 0x00680000cc24783b */ /* 0x000f2e0000000200 */
[C---:B------:R-:W-:Y:S01]  /*2830*/  HMMA.16816.F32.BF16 R84, R184.reuse, R18, R32 ;  /* 0x00000012b854723c */ /* 0x040fe20000041820 */
[----:B------:R-:W1:Y:S07]  /*2840*/  LDSM.16.M88.4 R32, [R204+0x7000] ;  /* 0x00700000cc20783b */ /* 0x000e6e0000000200 */
[C---:B------:R-:W-:Y:S01]  /*2850*/  HMMA.16816.F32.BF16 R124, R184.reuse, R28, R64 ;  /* 0x0000001cb87c723c */ /* 0x040fe20000041840 */
[----:B------:R-:W1:Y:S07]  /*2860*/  LDSM.16.M88.4 R28, [R204+0x7800] ;  /* 0x00780000cc1c783b */ /* 0x000e6e0000000200 */
[C---:B------:R-:W-:Y:S01]  /*2870*/  HMMA.16816.F32.BF16 R104, R184.reuse, R20, R44 ;  /* 0x00000014b868723c */ /* 0x040fe2000004182c */
[----:B------:R-:W2:Y:S07]  /*2880*/  LDSM.16.M88.4 R44, [R204+0x6000] ;  /* 0x00600000cc2c783b */ /* 0x000eae0000000200 */
[C---:B------:R-:W-:Y:S08]  /*2890*/  HMMA.16816.F32.BF16 R100, R184.reuse, R22, R40 ;  /* 0x00000016b864723c */ /* 0x040ff00000041828 */
[C---:B------:R-:W-:Y:S01]  /*28a0*/  HMMA.16816.F32.BF16 R72, R184.reuse, R12, R60 ;  /* 0x0000000cb848723c */ /* 0x040fe2000004183c */
[----:B------:R-:W-:Y:S07]  /*28b0*/  LDSM.16.M88.4 R60, [R207+0x4800] ;  /* 0x00480000cf3c783b */ /* 0x000fee0000000200 */
[C---:B------:R-:W-:Y:S08]  /*28c0*/  HMMA.16816.F32.BF16 R64, R184.reuse, R14, R88 ;  /* 0x0000000eb840723c */ /* 0x040ff00000041858 */
[C---:B---3--:R-:W-:Y:S08]  /*28d0*/  HMMA.16816.F32.BF16 R24, R184.reuse, R10, R112 ;  /* 0x0000000ab818723c */ /* 0x048ff00000041870 */
[C---:B-1----:R-:W-:Y:S08]  /*28e0*/  HMMA.16816.F32.BF16 R16, R184.reuse, R58, R144 ;  /* 0x0000003ab810723c */ /* 0x042ff00000041890 */
[C---:B------:R-:W-:Y:S01]  /*28f0*/  HMMA.16816.F32.BF16 R40, R184.reuse, R8, R96 ;  /* 0x00000008b828723c */ /* 0x040fe20000041860 */
[----:B------:R-:W1:Y:S07]  /*2900*/  LDSM.16.M88.4 R96, [R207+0x4000] ;  /* 0x00400000cf60783b */ /* 0x000e6e0000000200 */
[C---:B--2---:R-:W-:Y:S08]  /*2910*/  HMMA.16816.F32.BF16 R12, R184.reuse, R48, R132 ;  /* 0x00000030b80c723c */ /* 0x044ff00000041884 */
[----:B------:R-:W-:Y:S08]  /*2920*/  HMMA.16816.F32.BF16 R8, R184, R50, R128 ;  /* 0x00000032b808723c */ /* 0x000ff00000041880 */
[----:B------:R-:W-:Y:S01]  /*2930*/  HMMA.16816.F32.BF16 R88, R188, R68, R116 ;  /* 0x00000044bc58723c */ /* 0x000fe20000041874 */
[----:B------:R-:W2:Y:S07]  /*2940*/  LDSM.16.M88.4 R116, [R207+0x5000] ;  /* 0x00500000cf74783b */ /* 0x000eae0000000200 */
[----:B------:R-:W-:Y:S08]  /*2950*/  HMMA.16816.F32.BF16 R20, R184, R56, R148 ;  /* 0x00000038b814723c */ /* 0x000ff00000041894 */
[C---:B------:R-:W-:Y:S08]  /*2960*/  HMMA.16816.F32.BF16 R48, R188.reuse, R52, R124 ;  /* 0x00000034bc30723c */ /* 0x040ff0000004187c */
[C---:B------:R-:W-:Y:S08]  /*2970*/  HMMA.16816.F32.BF16 R56, R188.reuse, R54, R120 ;  /* 0x00000036bc38723c */ /* 0x040ff00000041878 */
[C---:B------:R-:W-:Y:S01]  /*2980*/  HMMA.16816.F32.BF16 R52, R188.reuse, R70, R108 ;  /* 0x00000046bc34723c */ /* 0x040fe2000004186c */
[----:B------:R-:W-:Y:S07]  /*2990*/  LDSM.16.M88.4 R108, [R206] ;  /* 0x00000000ce6c783b */ /* 0x000fee0000000200 */
[C---:B------:R-:W-:Y:S08]  /*29a0*/  HMMA.16816.F32.BF16 R68, R188.reuse, R80, R104 ;  /* 0x00000050bc44723c */ /* 0x040ff00000041868 */
[C---:B----4-:R-:W-:Y:S01]  /*29b0*/  HMMA.16816.F32.BF16 R128, R188.reuse, R38, R24 ;  /* 0x00000026bc80723c */ /* 0x050fe20000041818 */
[----:B------:R-:W-:Y:S07]  /*29c0*/  LDSM.16.M88.4 R24, [R207+0x7000] ;  /* 0x00700000cf18783b */ /* 0x000fee0000000200 */
[C---:B------:R-:W-:Y:S01]  /*29d0*/  HMMA.16816.F32.BF16 R124, R188.reuse, R34, R16 ;  /* 0x00000022bc7c723c */ /* 0x040fe20000041810 */
[----:B------:R-:W3:Y:S07]  /*29e0*/  LDSM.16.M88.4 R16, [R207+0x5800] ;  /* 0x00580000cf10783b */ /* 0x000eee0000000200 */
[C---:B------:R-:W-:Y:S01]  /*29f0*/  HMMA.16816.F32.BF16 R120, R188.reuse, R28, R12 ;  /* 0x0000001cbc78723c */ /* 0x040fe2000004180c */
[----:B------:R-:W4:Y:S07]  /*2a00*/  LDSM.16.M88.4 R12, [R207+0x6000] ;  /* 0x00600000cf0c783b */ /* 0x000f2e0000000200 */
[C---:B------:R-:W-:Y:S01]  /*2a10*/  HMMA.16816.F32.BF16 R160, R188.reuse, R76, R92 ;  /* 0x0000004cbca0723c */ /* 0x040fe2000004185c */
[----:B------:R-:W-:Y:S07]  /*2a20*/  LDSM.16.M88.4 R92, [R207+0x7800] ;  /* 0x00780000cf5c783b */ /* 0x000fee0000000200 */
[C---:B------:R-:W-:Y:S01]  /*2a30*/  HMMA.16816.F32.BF16 R112, R188.reuse, R30, R8 ;  /* 0x0000001ebc70723c */ /* 0x040fe20000041808 */
[----:B------:R-:W1:Y:S07]  /*2a40*/  LDSM.16.M88.4 R8, [R207+0x6800] ;  /* 0x00680000cf08783b */ /* 0x000e6e0000000200 */
[C---:B------:R-:W-:Y:S01]  /*2a50*/  HMMA.16816.F32.BF16 R152, R188.reuse, R78, R84 ;  /* 0x0000004ebc98723c */ /* 0x040fe20000041854 */
[----:B------:R-:W-:Y:S04]  /*2a60*/  LDSM.16.M88.4 R84, [R206+0x1000] ;  /* 0x00100000ce54783b */ /* 0x000fe80000000200 */
[----:B------:R-:W-:Y:S03]  /*2a70*/  LDSM.16.M88.4 R76, [R206+0x2000] ;  /* 0x00200000ce4c783b */ /* 0x000fe60000000200 */
[C---:B------:R-:W-:Y:S08]  /*2a80*/  HMMA.16816.F32.BF16 R20, R188.reuse, R32, R20 ;  /* 0x00000020bc14723c */ /* 0x040ff00000041814 */
[C---:B------:R-:W-:Y:S01]  /*2a90*/  HMMA.16816.F32.BF16 R148, R188.reuse, R44, R72 ;  /* 0x0000002cbc94723c */ /* 0x040fe20000041848 */
[----:B------:R-:W-:Y:S07]  /*2aa0*/  LDSM.16.M88.4 R72, [R206+0x2800] ;  /* 0x00280000ce48783b */ /* 0x000fee0000000200 */
[C---:B------:R-:W-:Y:S01]  /*2ab0*/  HMMA.16816.F32.BF16 R144, R188.reuse, R46, R64 ;  /* 0x0000002ebc90723c */ /* 0x040fe20000041840 */
[----:B------:R-:W-:Y:S07]  /*2ac0*/  LDSM.16.M88.4 R64, [R206+0x3800] ;  /* 0x00380000ce40783b */ /* 0x000fee0000000200 */
[C---:B------:R-:W-:Y:S08]  /*2ad0*/  HMMA.16816.F32.BF16 R132, R188.reuse, R36, R40 ;  /* 0x00000024bc84723c */ /* 0x040ff00000041828 */
[----:B------:R-:W-:Y:S01]  /*2ae0*/  HMMA.16816.F32.BF16 R156, R188, R82, R100 ;  /* 0x00000052bc9c723c */ /* 0x000fe20000041864 */
[----:B------:R-:W-:Y:S04]  /*2af0*/  LDSM.16.M88.4 R100, [R206+0x800] ;  /* 0x00080000ce64783b */ /* 0x000fe80000000200 */
[----:B------:R-:W-:Y:S03]  /*2b00*/  LDSM.16.M88.4 R80, [R206+0x1800] ;  /* 0x00180000ce50783b */ /* 0x000fe60000000200 */
[C---:B-1----:R-:W-:Y:S08]  /*2b10*/  HMMA.16816.F32.BF16 R104, R192.reuse, R96, R48 ;  /* 0x00000060c068723c */ /* 0x042ff00000041830 */
[C---:B------:R-:W-:Y:S08]  /*2b20*/  HMMA.16816.F32.BF16 R96, R192.reuse, R98, R56 ;  /* 0x00000062c060723c */ /* 0x040ff00000041838 */
[----:B--2---:R-:W-:Y:S01]  /*2b30*/  HMMA.16816.F32.BF16 R56, R192, R116, R68 ;  /* 0x00000074c038723c */ /* 0x004fe20000041844 */
[----:B------:R-:W1:Y:S01]  /*2b40*/  LDSM.16.M88.4 R68, [R206+0x3000] ;  /* 0x00300000ce44783b */ /* 0x000e620000000200 */
[----:B------:R-:W-:-:S06]  /*2b50*/  DEPBAR.LE SB0, 0x0 ;  /* 0x000080000000791a */ /* 0x000fcc0000000000 */
[C---:B---3--:R-:W-:Y:S08]  /*2b60*/  HMMA.16816.F32.BF16 R48, R192.reuse, R16, R160 ;  /* 0x00000010c030723c */ /* 0x048ff000000418a0 */
[C---:B------:R-:W-:Y:S08]  /*2b70*/  HMMA.16816.F32.BF16 R44, R192.reuse, R18, R152 ;  /* 0x00000012c02c723c */ /* 0x040ff00000041898 */
[C---:B------:R-:W-:Y:S08]  /*2b80*/  HMMA.16816.F32.BF16 R20, R192.reuse, R24, R20 ;  /* 0x00000018c014723c */ /* 0x040ff00000041814 */
[C---:B------:R-:W-:Y:S08]  /*2b90*/  HMMA.16816.F32.BF16 R88, R192.reuse, R60, R88 ;  /* 0x0000003cc058723c */ /* 0x040ff00000041858 */
[C---:B----4-:R-:W-:Y:S08]  /*2ba0*/  HMMA.16816.F32.BF16 R40, R192.reuse, R12, R148 ;  /* 0x0000000cc028723c */ /* 0x050ff00000041894 */
        /* <DEDUP_REMOVED lines=24> */
[----:B------:R-:W-:Y:S06]  /*2d30*/  BAR.SYNC.DEFER_BLOCKING 0x0 ;  /* 0x0000000000007b1d */ /* 0x000fec0000010000 */
[----:B------:R-:W-:Y:S01]  /*2d40*/  @!UPT UIADD3 URZ, URZ, URZ, URZ ;  /* 0x0000003f3f3ff290 */ /* 0x000fe2000fffe03f */
[----:B------:R-:W-:Y:S11]  /*2d50*/  @!P0 BRA `(.L_x_463) ;  /* 0x0000049000008947 */ /* 0x000ff60003800000 */
[----:B------:R-:W-:Y:S01]  /*2d60*/  IMAD R2, R223, 0x80, R174 ;  /* 0x00000080df027824 */ /* 0x000fe200078e02ae */
[----:B------:R-:W-:-:S04]  /*2d70*/  MOV R221, RZ ;  /* 0x000000ff00dd7202 */ /* 0x000fc80000000f00 */
[----:B------:R-:W-:-:S05]  /*2d80*/  IADD3 R2, R2, -0x100, R171 ;  /* 0xffffff0002027810 */ /* 0x000fca0007ffe0ab */
[----:B------:R-:W-:-:S04]  /*2d90*/  @P3 IMAD.HI.U32 R3, R2, c[0x0][0x2bc], RZ ;  /* 0x0000af0002033a27 */ /* 0x000fc800078e00ff */
[----:B------:R-:W-:Y:S01]  /*2da0*/  IMAD.MOV.U32 R0, RZ, RZ, R2 ;  /* 0x000000ffff007224 */ /* 0x000fe200078e0002 */
[----:B------:R-:W-:-:S04]  /*2db0*/  @P3 SHF.R.U32.HI R0, RZ, c[0x0][0x2c0], R3 ;  /* 0x0000b000ff003a19 */ /* 0x000fc80000011603 */
[----:B------:R-:W-:-:S04]  /*2dc0*/  @!P1 IADD3 R3, P0, R0, R172, RZ ;  /* 0x000000ac00039210 */ /* 0x000fc80007f1e0ff */
[----:B------:R-:W-:Y:S02]  /*2dd0*/  @!P1 LEA.HI.X.SX32 R7, R0, R170, 0x1, P0 ;  /* 0x000000aa00079211 */ /* 0x000fe400000f0eff */
[----:B------:R-:W-:-:S04]  /*2de0*/  @!P1 LEA R6, P0, R3, c[0x0][0x2a0], 0x2 ;  /* 0x0000a80003069a11 */ /* 0x000fc800078010ff */
[----:B------:R-:W-:-:S05]  /*2df0*/  @!P1 LEA.HI.X R7, R3, c[0x0][0x2a4], R7, 0x2, P0 ;  /* 0x0000a90003079a11 */ /* 0x000fca00000f1407 */
[----:B------:R-:W2:Y:S01]  /*2e00*/  @!P1 LDG.E R221, [R6.64] ;  /* 0x0000000606dd9981 */ /* 0x000ea2000c1e1900 */
[----:B------:R-:W-:-:S04]  /*2e10*/  IMAD.MOV R0, RZ, RZ, -R0 ;  /* 0x000000ffff007224 */ /* 0x000fc800078e0a00 */
[----:B------:R-:W-:-:S04]  /*2e20*/  IMAD R222, R0, c[0x0][0x2b8], R2 ;  /* 0x0000ae0000de7a24 */ /* 0x000fc800078e0202 */
[----:B------:R-:W-:Y:S01]  /*2e30*/  IMAD.WIDE.U32 R2, R222, c[0x0][0x1e0], RZ ;  /* 0x00007800de027a25 */ /* 0x000fe200078e00ff */
[----:B------:R-:W-:-:S05]  /*2e40*/  SHF.R.S32.HI R0, RZ, 0x1f, R222 ;  /* 0x0000001fff007819 */ /* 0x000fca00000114de */
[----:B------:R-:W-:-:S04]  /*2e50*/  IMAD R0, R0, c[0x0][0x1e0], RZ ;  /* 0x0000780000007a24 */ /* 0x000fc800078e02ff */
[----:B------:R-:W-:-:S05]  /*2e60*/  IMAD R0, R222, c[0x0][0x1e4], R0 ;  /* 0x00007900de007a24 */ /* 0x000fca00078e0200 */
[----:B------:R-:W-:Y:S02]  /*2e70*/  IADD3 R3, R3, R0, RZ ;  /* 0x0000000003037210 */ /* 0x000fe40007ffe0ff */
[----:B--2---:R-:W-:-:S03]  /*2e80*/  SHF.R.S32.HI R0, RZ, 0x1f, R221 ;  /* 0x0000001fff007819 */ /* 0x004fc600000114dd */
[----:B------:R-:W-:-:S04]  /*2e90*/  IMAD.WIDE.U32 R2, R221, c[0x0][0x1f0], R2 ;  /* 0x00007c00dd027a25 */ /* 0x000fc800078e0002 */
[----:B------:R-:W-:Y:S01]  /*2ea0*/  IMAD R6, R0, c[0x0][0x1f0], RZ ;  /* 0x00007c0000067a24 */ /* 0x000fe200078e02ff */
[----:B------:R-:W-:-:S03]  /*2eb0*/  IADD3 R0, P2, R168, R2, RZ ;  /* 0x00000002a8007210 */ /* 0x000fc60007f5e0ff */
[----:B------:R-:W-:Y:S01]  /*2ec0*/  IMAD R2, R221, c[0x0][0x1f4], R6 ;  /* 0x00007d00dd027a24 */ /* 0x000fe200078e0206 */
[----:B------:R-:W-:-:S04]  /*2ed0*/  LEA R6, P0, R0, c[0x0][0x1c8], 0x1 ;  /* 0x0000720000067a11 */ /* 0x000fc800078008ff */
[----:B------:R-:W-:-:S04]  /*2ee0*/  IADD3.X R2, R167, R3, R2, P2, !PT ;  /* 0x00000003a7027210 */ /* 0x000fc800017fe402 */
[----:B------:R-:W-:Y:S01]  /*2ef0*/  LEA.HI.X R0, R0, c[0x0][0x1cc], R2, 0x1, P0 ;  /* 0x0000730000007a11 */ /* 0x000fe200000f0c02 */
[----:B------:R-:W-:Y:S05]  /*2f00*/  BRA.DIV ~URZ, `(.L_x_464) ;  /* 0x0000ccc27f007947 */ /* 0x000fea000b800000 */
[----:B------:R1:W2:Y:S02]  /*2f10*/  SHFL.IDX PT, R10, R0, RZ, 0x181f ;  /* 0x00181fff000a7589 */ /* 0x0002a400000e0000 */
.L_x_520:
[----:B------:R-:W-:Y:S05]  /*2f20*/  BRA.DIV ~URZ, `(.L_x_465) ;  /* 0x0000cd127f007947 */ /* 0x000fea000b800000 */
[----:B------:R-:W3:Y:S01]  /*2f30*/  SHFL.IDX PT, R2, R6, RZ, 0x181f ;  /* 0x00181fff06027589 */ /* 0x000ee200000e0000 */
[----:B------:R-:W-:Y:S02]  /*2f40*/  ISETP.GE.AND P2, PT, R226, c[0x0][0x1d4], PT ;  /* 0x00007500e2007a0c */ /* 0x000fe40003f46270 */
[----:B------:R-:W-:Y:S01]  /*2f50*/  ISETP.GE.AND P0, PT, R237, c[0x0][0x1d4], PT ;  /* 0x00007500ed007a0c */ /* 0x000fe20003f06270 */
[----:B------:R-:W4:Y:S04]  /*2f60*/  SHFL.IDX PT, R7, R6, 0x1, 0x181f ;  /* 0x00381f0006077f89 */ /* 0x000f2800000e0000 */
[----:B------:R-:W5:Y:S04]  /*2f70*/  SHFL.IDX PT, R11, R0, 0x1, 0x181f ;  /* 0x00381f00000b7f89 */ /* 0x000f6800000e0000 */
[----:B------:R-:W1:Y:S04]  /*2f80*/  SHFL.IDX PT, R14, R6, 0x2, 0x181f ;  /* 0x00581f00060e7f89 */ /* 0x000e6800000e0000 */
[----:B------:R-:W2:Y:S04]  /*2f90*/  SHFL.IDX PT, R15, R0, 0x2, 0x181f ;  /* 0x00581f00000f7f89 */ /* 0x000ea800000e0000 */
[----:B-1----:R-:W1:Y:S01]  /*2fa0*/  SHFL.IDX PT, R0, R0, 0x3, 0x181f ;  /* 0x00781f0000007f89 */ /* 0x002e6200000e0000 */
[----:B---3--:R-:W-:-:S02]  /*2fb0*/  IADD3 R8, P6, R2, R165, RZ ;  /* 0x000000a502087210 */ /* 0x008fc40007fde0ff */
[----:B------:R-:W-:-:S03]  /*2fc0*/  IADD3 R2, P5, R2, R166, RZ ;  /* 0x000000a602027210 */ /* 0x000fc60007fbe0ff */
[C-C-:B--2---:R-:W-:Y:S01]  /*2fd0*/  IMAD.X R9, R10.reuse, 0x1, R4.reuse, P6 ;  /* 0x000000010a097824 */ /* 0x144fe200030e0604 */
[C---:B----4-:R-:W-:Y:S01]  /*2fe0*/  IADD3 R12, P6, R7.reuse, R165, RZ ;  /* 0x000000a5070c7210 */ /* 0x050fe20007fde0ff */
[--C-:B------:R-:W-:Y:S01]  /*2ff0*/  IMAD.X R3, R10, 0x1, R5.reuse, P5 ;  /* 0x000000010a037824 */ /* 0x100fe200028e0605 */
[-C--:B------:R-:W-:Y:S02]  /*3000*/  IADD3 R10, P5, R7, R166.reuse, RZ ;  /* 0x000000a6070a7210 */ /* 0x080fe40007fbe0ff */
[----:B------:R2:W-:Y:S01]  /*3010*/  LDGSTS.E.BYPASS.LTC128B.128 [R219+0x8100], [R8.64], !P2 ;  /* 0x0810000008db7fae */ /* 0x0005e2000d101d46 */
[C---:B-----5:R-:W-:Y:S01]  /*3020*/  IMAD.X R13, R11.reuse, 0x1, R4, P6 ;  /* 0x000000010b0d7824 */ /* 0x060fe200030e0604 */
[----:B------:R-:W-:Y:S01]  /*3030*/  SEL R7, RZ, 0x10, P0 ;  /* 0x00000010ff077807 */ /* 0x000fe20000000000 */
[----:B------:R-:W-:Y:S01]  /*3040*/  IMAD.X R11, R11, 0x1, R5, P5 ;  /* 0x000000010b0b7824 */ /* 0x000fe200028e0605 */
[----:B------:R3:W-:Y:S04]  /*3050*/  LDGSTS.E.BYPASS.LTC128B.128 [R219+0xc100], [R2.64], !P0 ;  /* 0x0c10000002db7fae */ /* 0x0007e8000c101d46 */
[----:B------:R4:W-:Y:S04]  /*3060*/  LDGSTS.E.BYPASS.LTC128B.128 [R219+0x9100], [R12.64], !P2 ;  /* 0x091000000cdb7fae */ /* 0x0009e8000d101d46 */
[----:B------:R4:W-:Y:S01]  /*3070*/  LDGSTS.E.BYPASS.LTC128B.128 [R219+0xd100], [R10.64], !P0 ;  /* 0x0d1000000adb7fae */ /* 0x0009e2000c101d46 */
[----:B--2---:R-:W-:-:S02]  /*3080*/  IADD3 R8, P5, R14, R166, RZ ;  /* 0x000000a60e087210 */ /* 0x004fc40007fbe0ff */
[----:B---3--:R-:W-:-:S03]  /*3090*/  IADD3 R2, P6, R14, R165, RZ ;  /* 0x000000a50e027210 */ /* 0x008fc60007fde0ff */
[C---:B------:R-:W-:Y:S02]  /*30a0*/  IMAD.X R9, R15.reuse, 0x1, R5, P5 ;  /* 0x000000010f097824 */ /* 0x040fe400028e0605 */
[----:B------:R-:W-:-:S05]  /*30b0*/  IMAD.X R3, R15, 0x1, R4, P6 ;  /* 0x000000010f037824 */ /* 0x000fca00030e0604 */
[----:B------:R2:W-:Y:S04]  /*30c0*/  LDGSTS.E.BYPASS.LTC128B.128 [R219+0xa100], [R2.64], !P2 ;  /* 0x0a10000002db7fae */ /* 0x0005e8000d101d46 */
[----:B------:R3:W-:Y:S04]  /*30d0*/  LDGSTS.E.BYPASS.LTC128B.128 [R219+0xe100], [R8.64], !P0 ;  /* 0x0e10000008db7fae */ /* 0x0007e8000c101d46 */
[----:B--2---:R4:W2:Y:S01]  /*30e0*/  SHFL.IDX PT, R2, R6, 0x3, 0x181f ;  /* 0x00781f0006027f89 */ /* 0x0048a200000e0000 */
[----:B---3--:R-:W-:-:S04]  /*30f0*/  SEL R8, RZ, 0x10, P2 ;  /* 0x00000010ff087807 */ /* 0x008fc80001000000 */
.L_x_521:
[----:B-1----:R-:W-:Y:S02]  /*3100*/  IADD3 R3, -R8, 0x10, RZ ;  /* 0x0000001008037810 */ /* 0x002fe40007ffe1ff */
[----:B------:R-:W-:-:S02]  /*3110*/  IADD3 R9, -R7, 0x10, RZ ;  /* 0x0000001007097810 */ /* 0x000fc40007ffe1ff */
[----:B------:R-:W-:Y:S02]  /*3120*/  LOP3.LUT R3, R3, 0xf, RZ, 0xc0, !PT ;  /* 0x0000000f03037812 */ /* 0x000fe400078ec0ff */
[----:B------:R-:W-:Y:S02]  /*3130*/  ISETP.NE.U32.AND P6, PT, R8, RZ, PT ;  /* 0x000000ff0800720c */ /* 0x000fe40003fc5070 */
[----:B--2-4-:R-:W-:Y:S02]  /*3140*/  IADD3 R6, P2, P0, R3, R2, R165 ;  /* 0x0000000203067210 */ /* 0x014fe4000785e0a5 */
[----:B------:R-:W-:Y:S02]  /*3150*/  LOP3.LUT R3, R9, 0xf, RZ, 0xc0, !PT ;  /* 0x0000000f09037812 */ /* 0x000fe400078ec0ff */
[----:B------:R-:W-:Y:S02]  /*3160*/  ISETP.NE.U32.AND P5, PT, R7, RZ, PT ;  /* 0x000000ff0700720c */ /* 0x000fe40003fa5070 */
[----:B------:R-:W-:-:S02]  /*3170*/  IADD3.X R7, RZ, R0, R4, P2, P0 ;  /* 0x00000000ff077210 */ /* 0x000fc400017e0404 */
[----:B------:R-:W-:-:S03]  /*3180*/  IADD3 R2, P2, P0, R3, R2, R166 ;  /* 0x0000000203027210 */ /* 0x000fc6000785e0a6 */
[----:B------:R-:W-:Y:S01]  /*3190*/  @!PT LDS RZ, [RZ] ;  /* 0x00000000fffff984 */ /* 0x000fe20000000800 */
[----:B------:R-:W-:Y:S01]  /*31a0*/  @!PT LDS RZ, [RZ] ;  /* 0x00000000fffff984 */ /* 0x000fe20000000800 */
[----:B------:R-:W-:Y:S01]  /*31b0*/  @!PT LDS RZ, [RZ] ;  /* 0x00000000fffff984 */ /* 0x000fe20000000800 */
[----:B------:R1:W-:Y:S01]  /*31c0*/  LDGSTS.E.BYPASS.LTC128B.128.ZFILL [R219+0xb100], [R6.64], P6 ;  /* 0x0b10000006db7fae */ /* 0x0003e2000b141d46 */
[----:B------:R-:W-:-:S05]  /*31d0*/  IADD3.X R3, RZ, R0, R5, P2, P0 ;  /* 0x00000000ff037210 */ /* 0x000fca00017e0405 */
[----:B------:R1:W-:Y:S04]  /*31e0*/  LDGSTS.E.BYPASS.LTC128B.128.ZFILL [R219+0xf100], [R2.64], P5 ;  /* 0x0f10000002db7fae */ /* 0x0003e8000a941d46 */
.L_x_463:
[----:B------:R-:W-:Y:S05]  /*31f0*/  BSYNC B0 ;  /* 0x0000000000007941 */ /* 0x000fea0003800000 */
.L_x_462:
[----:B-1----:R-:W2:Y:S04]  /*3200*/  LDL R3, [R1+0x38] ;  /* 0x0000380001037983 */ /* 0x002ea80000100800 */
[----:B------:R-:W2:Y:S04]  /*3210*/  LDL R0, [R1+0x44] ;  /* 0x0000440001007983 */ /* 0x000ea80000100800 */
[----:B------:R-:W3:Y:S01]  /*3220*/  LDL R7, [R1+0x48] ;  /* 0x0000480001077983 */ /* 0x000ee20000100800 */
[----:B------:R-:W-:Y:S01]  /*3230*/  MOV R2, 0xffffff80 ;  /* 0xffffff8000027802 */ /* 0x000fe20000000f00 */
[----:B------:R-:W-:-:S02]  /*3240*/  IMAD.MOV.U32 R5, RZ, RZ, c[0x0][0x2ac] ;  /* 0x0000ab00ff057624 */ /* 0x000fc400078e00ff */
[----:B------:R-:W0:Y:S02]  /*3250*/  LDGDEPBAR ;  /* 0x00000000000079af */ /* 0x000e240000000000 */
[----:B------:R-:W-:-:S04]  /*3260*/  IMAD R2, R223, R2, 0x81 ;  /* 0x00000081df027424 */ /* 0x000fc800078e0202 */
[----:B------:R-:W-:Y:S01]  /*3270*/  IMAD R2, R5, c[0x0][0x1d0], R2 ;  /* 0x0000740005027a24 */ /* 0x000fe200078e0202 */
[----:B--2---:R-:W-:-:S04]  /*3280*/  IADD3 R0, R0, R3, RZ ;  /* 0x0000000300007210 */ /* 0x004fc80007ffe0ff */
[----:B------:R-:W-:Y:S01]  /*3290*/  MOV R4, R0 ;  /* 0x0000000000047202 */ /* 0x000fe20000000f00 */
[----:B------:R-:W-:Y:S01]  /*32a0*/  @P4 IMAD.HI.U32 R3, R0, c[0x0][0x2c8], RZ ;  /* 0x0000b20000034a27 */ /* 0x000fe200078e00ff */
[----:B---3--:R-:W-:-:S03]  /*32b0*/  IADD3 R5, R2, -c[0x0][0x168], -R7 ;  /* 0x80005a0002057a10 */ /* 0x008fc60007ffe807 */
[----:B------:R-:W-:Y:S01]  /*32c0*/  IMAD.IADD R6, R164, 0x1, -R7 ;  /* 0x00000001a4067824 */ /* 0x000fe200078e0a07 */
[----:B------:R-:W-:Y:S01]  /*32d0*/  @P4 SHF.R.U32.HI R4, RZ, c[0x0][0x2cc], R3 ;  /* 0x0000b300ff044a19 */ /* 0x000fe20000011603 */
[----:B------:R-:W-:Y:S05]  /*32e0*/  BRA.DIV ~URZ, `(.L_x_466) ;  /* 0x0000ce827f007947 */ /* 0x000fea000b800000 */
[----:B------:R1:W2:Y:S02]  /*32f0*/  SHFL.IDX PT, R0, R4, RZ, 0x1c1f ;  /* 0x001c1fff04007589 */ /* 0x0002a400000e0000 */
.L_x_522:
[----:B--2---:R-:W-:-:S05]  /*3300*/  IMAD.IADD R0, R5, 0x1, R0 ;  /* 0x0000000105007824 */ /* 0x004fca00078e0200 */
[----:B------:R-:W-:-:S04]  /*3310*/  IMNMX R0, R6, R0, PT ;  /* 0x0000000006007217 */ /* 0x000fc80003800200 */
[C---:B------:R-:W-:Y:S02]  /*3320*/  ISETP.GT.AND P6, PT, R0.reuse, RZ, PT ;  /* 0x000000ff0000720c */ /* 0x040fe40003fc4270 */
[C---:B------:R-:W-:Y:S02]  /*3330*/  ISETP.GT.AND P5, PT, R0.reuse, 0x1, PT ;  /* 0x000000010000780c */ /* 0x040fe40003fa4270 */
[C---:B------:R-:W-:Y:S02]  /*3340*/  ISETP.GT.AND P2, PT, R0.reuse, 0x8, PT ;  /* 0x000000080000780c */ /* 0x040fe40003f44270 */
[----:B------:R-:W-:Y:S02]  /*3350*/  ISETP.GT.AND P0, PT, R0, 0x9, PT ;  /* 0x000000090000780c */ /* 0x000fe40003f04270 */
[----:B------:R-:W-:Y:S02]  /*3360*/  FSEL R7, R104, -INF , P6 ;  /* 0xff80000068077808 */ /* 0x000fe40003000000 */
[----:B------:R-:W-:-:S02]  /*3370*/  FSEL R9, R105, -INF , P5 ;  /* 0xff80000069097808 */ /* 0x000fc40002800000 */
[----:B------:R-:W-:Y:S02]  /*3380*/  FSEL R10, R96, -INF , P2 ;  /* 0xff800000600a7808 */ /* 0x000fe40001000000 */
[----:B------:R-:W-:Y:S02]  /*3390*/  FSEL R12, R97, -INF , P0 ;  /* 0xff800000610c7808 */ /* 0x000fe40000000000 */
[C---:B------:R-:W-:Y:S02]  /*33a0*/  ISETP.GT.AND P6, PT, R0.reuse, 0x10, PT ;  /* 0x000000100000780c */ /* 0x040fe40003fc4270 */
[C---:B------:R-:W-:Y:S02]  /*33b0*/  ISETP.GT.AND P5, PT, R0.reuse, 0x11, PT ;  /* 0x000000110000780c */ /* 0x040fe40003fa4270 */
[C---:B------:R-:W-:Y:S02]  /*33c0*/  ISETP.GT.AND P2, PT, R0.reuse, 0x18, PT ;  /* 0x000000180000780c */ /* 0x040fe40003f44270 */
[----:B------:R-:W-:-:S02]  /*33d0*/  ISETP.GT.AND P0, PT, R0, 0x19, PT ;  /* 0x000000190000780c */ /* 0x000fc40003f04270 */
[----:B------:R-:W-:Y:S02]  /*33e0*/  FSEL R76, R88, -INF , P6 ;  /* 0xff800000584c7808 */ /* 0x000fe40003000000 */
[----:B------:R-:W-:Y:S02]  /*33f0*/  FSEL R77, R89, -INF , P5 ;  /* 0xff800000594d7808 */ /* 0x000fe40002800000 */
[----:B------:R-:W-:Y:S02]  /*3400*/  FSEL R78, R60, -INF , P2 ;  /* 0xff8000003c4e7808 */ /* 0x000fe40001000000 */
[----:B------:R-:W-:Y:S02]  /*3410*/  FSEL R79, R61, -INF , P0 ;  /* 0xff8000003d4f7808 */ /* 0x000fe40000000000 */
[C---:B------:R-:W-:Y:S02]  /*3420*/  ISETP.GT.AND P6, PT, R0.reuse, 0x20, PT ;  /* 0x000000200000780c */ /* 0x040fe40003fc4270 */
[----:B------:R-:W-:-:S02]  /*3430*/  ISETP.GT.AND P5, PT, R0, 0x21, PT ;  /* 0x000000210000780c */ /* 0x000fc40003fa4270 */
[C---:B------:R-:W-:Y:S02]  /*3440*/  ISETP.GT.AND P2, PT, R0.reuse, 0x28, PT ;  /* 0x000000280000780c */ /* 0x040fe40003f44270 */
[----:B------:R-:W-:Y:S02]  /*3450*/  ISETP.GT.AND P0, PT, R0, 0x29, PT ;  /* 0x000000290000780c */ /* 0x000fe40003f04270 */
[----:B------:R-:W-:Y:S02]  /*3460*/  FSEL R128, R56, -INF , P6 ;  /* 0xff80000038807808 */ /* 0x000fe40003000000 */
[----:B------:R-:W-:Y:S02]  /*3470*/  FSEL R127, R57, -INF , P5 ;  /* 0xff800000397f7808 */ /* 0x000fe40002800000 */
[----:B------:R-:W-:Y:S02]  /*3480*/  FSEL R126, R52, -INF , P2 ;  /* 0xff800000347e7808 */ /* 0x000fe40001000000 */
[----:B------:R-:W-:-:S02]  /*3490*/  FSEL R129, R53, -INF , P0 ;  /* 0xff80000035817808 */ /* 0x000fc40000000000 */
[C---:B------:R-:W-:Y:S02]  /*34a0*/  ISETP.GT.AND P6, PT, R0.reuse, 0x30, PT ;  /* 0x000000300000780c */ /* 0x040fe40003fc4270 */
        /* <DEDUP_REMOVED lines=38> */
[----:B------:R-:W-:Y:S01]  /*3710*/  FSEL R201, R65, -INF , P0 ;  /* 0xff80000041c97808 */ /* 0x000fe20000000000 */
[----:B------:R-:W-:Y:S05]  /*3720*/  BRA.DIV ~URZ, `(.L_x_467) ;  /* 0x0000cab27f007947 */ /* 0x000fea000b800000 */
[----:B------:R-:W2:Y:S01]  /*3730*/  SHFL.IDX PT, R0, R4, 0x1, 0x1c1f ;  /* 0x003c1f0004007f89 */ /* 0x000ea200000e0000 */
[----:B------:R-:W-:-:S04]  /*3740*/  FMNMX.FTZ R2, R7, R9, !PT ;  /* 0x0000000907027209 */ /* 0x000fc80007810000 */
[----:B------:R-:W-:-:S04]  /*3750*/  FMNMX.FTZ R2, R10, R2, !PT ;  /* 0x000000020a027209 */ /* 0x000fc80007810000 */
[----:B------:R-:W-:-:S04]  /*3760*/  FMNMX.FTZ R2, R12, R2, !PT ;  /* 0x000000020c027209 */ /* 0x000fc80007810000 */
[----:B------:R-:W-:-:S04]  /*3770*/  FMNMX.FTZ R2, R76, R2, !PT ;  /* 0x000000024c027209 */ /* 0x000fc80007810000 */
[----:B------:R-:W-:-:S04]  /*3780*/  FMNMX.FTZ R2, R77, R2, !PT ;  /* 0x000000024d027209 */ /* 0x000fc80007810000 */
[----:B------:R-:W-:Y:S01]  /*3790*/  FMNMX.FTZ R2, R78, R2, !PT ;  /* 0x000000024e027209 */ /* 0x000fe20007810000 */
[----:B--2---:R-:W-:-:S03]  /*37a0*/  IMAD.IADD R0, R5, 0x1, R0 ;  /* 0x0000000105007824 */ /* 0x004fc600078e0200 */
[----:B------:R-:W-:Y:S02]  /*37b0*/  FMNMX.FTZ R2, R79, R2, !PT ;  /* 0x000000024f027209 */ /* 0x000fe40007810000 */
[----:B------:R-:W-:Y:S02]  /*37c0*/  IMNMX R0, R6, R0, PT ;  /* 0x0000000006007217 */ /* 0x000fe40003800200 */
[----:B------:R-:W-:Y:S02]  /*37d0*/  FMNMX.FTZ R2, R128, R2, !PT ;  /* 0x0000000280027209 */ /* 0x000fe40007810000 */
[C---:B------:R-:W-:Y:S02]  /*37e0*/  ISETP.GT.AND P5, PT, R0.reuse, RZ, PT ;  /* 0x000000ff0000720c */ /* 0x040fe40003fa4270 */
[C---:B------:R-:W-:Y:S02]  /*37f0*/  ISETP.GT.AND P2, PT, R0.reuse, 0x1, PT ;  /* 0x000000010000780c */ /* 0x040fe40003f44270 */
[----:B------:R-:W-:-:S02]  /*3800*/  ISETP.GT.AND P0, PT, R0, 0x8, PT ;  /* 0x000000080000780c */ /* 0x000fc40003f04270 */
[----:B-1----:R-:W-:Y:S02]  /*3810*/  FSEL R4, R106, -INF , P5 ;  /* 0xff8000006a047808 */ /* 0x002fe40002800000 */
[----:B------:R-:W-:Y:S02]  /*3820*/  FSEL R5, R107, -INF , P2 ;  /* 0xff8000006b057808 */ /* 0x000fe40001000000 */
[----:B------:R-:W-:Y:S02]  /*3830*/  ISETP.GT.AND P2, PT, R0, 0x9, PT ;  /* 0x000000090000780c */ /* 0x000fe40003f44270 */
[----:B------:R-:W-:Y:S02]  /*3840*/  FSEL R6, R98, -INF , P0 ;  /* 0xff80000062067808 */ /* 0x000fe40000000000 */
[----:B------:R-:W-:Y:S02]  /*3850*/  FMNMX.FTZ R3, R4, R5, !PT ;  /* 0x0000000504037209 */ /* 0x000fe40007810000 */
[----:B------:R-:W-:-:S02]  /*3860*/  FSEL R11, R99, -INF , P2 ;  /* 0xff800000630b7808 */ /* 0x000fc40001000000 */
[----:B------:R-:W-:Y:S02]  /*3870*/  ISETP.GT.AND P2, PT, R0, 0x10, PT ;  /* 0x000000100000780c */ /* 0x000fe40003f44270 */
[----:B------:R-:W-:Y:S02]  /*3880*/  FMNMX.FTZ R3, R6, R3, !PT ;  /* 0x0000000306037209 */ /* 0x000fe40007810000 */
[----:B------:R-:W-:Y:S02]  /*3890*/  ISETP.GT.AND P0, PT, R0, 0x11, PT ;  /* 0x000000110000780c */ /* 0x000fe40003f04270 */
[----:B------:R-:W-:Y:S02]  /*38a0*/  FSEL R61, R90, -INF , P2 ;  /* 0xff8000005a3d7808 */ /* 0x000fe40001000000 */
[----:B------:R-:W-:Y:S02]  /*38b0*/  FMNMX.FTZ R3, R11, R3, !PT ;  /* 0x000000030b037209 */ /* 0x000fe40007810000 */
[----:B------:R-:W-:-:S02]  /*38c0*/  FSEL R60, R91, -INF , P0 ;  /* 0xff8000005b3c7808 */ /* 0x000fc40000000000 */
[C---:B------:R-:W-:Y:S02]  /*38d0*/  ISETP.GT.AND P2, PT, R0.reuse, 0x18, PT ;  /* 0x000000180000780c */ /* 0x040fe40003f44270 */
[----:B------:R-:W-:Y:S02]  /*38e0*/  FMNMX.FTZ R3, R61, R3, !PT ;  /* 0x000000033d037209 */ /* 0x000fe40007810000 */
        /* <DEDUP_REMOVED lines=18> */
[----:B------:R-:W-:Y:S02]  /*3a10*/  FSEL R125, R55, -INF , P0 ;  /* 0xff800000377d7808 */ /* 0x000fe40000000000 */
[----:B------:R-:W-:Y:S02]  /*3a20*/  ISETP.GT.AND P2, PT, R0, 0x30, PT ;  /* 0x000000300000780c */ /* 0x000fe40003f44270 */
[----:B------:R-:W-:Y:S02]  /*3a30*/  FMNMX.FTZ R3, R124, R3, !PT ;  /* 0x000000037c037209 */ /* 0x000fe40007810000 */
[----:B------:R-:W-:-:S02]  /*3a40*/  FMNMX.FTZ R2, R144, R2, !PT ;  /* 0x0000000290027209 */ /* 0x000fc40007810000 */
[----:B------:R-:W-:Y:S02]  /*3a50*/  ISETP.GT.AND P0, PT, R0, 0x31, PT ;  /* 0x000000310000780c */ /* 0x000fe40003f04270 */
[----:B------:R-:W-:Y:S02]  /*3a60*/  FSEL R130, R50, -INF , P2 ;  /* 0xff80000032827808 */ /* 0x000fe40001000000 */
[----:B------:R-:W-:Y:S02]  /*3a70*/  FMNMX.FTZ R3, R125, R3, !PT ;  /* 0x000000037d037209 */ /* 0x000fe40007810000 */
[----:B------:R-:W-:Y:S02]  /*3a80*/  FMNMX.FTZ R2, R135, R2, !PT ;  /* 0x0000000287027209 */ /* 0x000fe40007810000 */
        /* <DEDUP_REMOVED lines=73> */
[----:B------:R-:W-:-:S02]  /*3f20*/  FMNMX.FTZ R2, R173, R3, !PT ;  /* 0x00000003ad027209 */ /* 0x000fc40007810000 */
[----:B------:R-:W1:Y:S02]  /*3f30*/  SHFL.BFLY PT, R3, R0, 0x2, 0x1f ;  /* 0x0c401f0000037f89 */ /* 0x000e6400000e0000 */
[----:B------:R-:W-:-:S05]  /*3f40*/  FMNMX.FTZ R2, R172, R2, !PT ;  /* 0x00000002ac027209 */ /* 0x000fca0007810000 */
[----:B------:R-:W2:Y:S01]  /*3f50*/  SHFL.BFLY PT, R8, R2, 0x2, 0x1f ;  /* 0x0c401f0002087f89 */ /* 0x000ea200000e0000 */
[----:B-1----:R-:W-:-:S05]  /*3f60*/  FMNMX.FTZ R0, R3, R0, !PT ;  /* 0x0000000003007209 */ /* 0x002fca0007810000 */
[----:B------:R-:W1:Y:S01]  /*3f70*/  SHFL.BFLY PT, R117, R0, 0x1, 0x1f ;  /* 0x0c201f0000757f89 */ /* 0x000e6200000e0000 */
[----:B--2---:R-:W-:-:S05]  /*3f80*/  FMNMX.FTZ R8, R2, R8, !PT ;  /* 0x0000000802087209 */ /* 0x004fca0007810000 */
[----:B------:R2:W3:Y:S01]  /*3f90*/  SHFL.BFLY PT, R3, R8, 0x1, 0x1f ;  /* 0x0c201f0008037f89 */ /* 0x0004e200000e0000 */
[----:B-1----:R-:W-:-:S05]  /*3fa0*/  FMNMX.FTZ R117, R0, R117, !PT ;  /* 0x0000007500757209 */ /* 0x002fca0007810000 */
.L_x_523:
[C---:B------:R-:W-:Y:S01]  /*3fb0*/  FMUL.FTZ R2, R117.reuse, c[0x0][0x2d0] ;  /* 0x0000b40075027a20 */ /* 0x040fe20000410000 */
[----:B------:R-:W-:Y:S01]  /*3fc0*/  FSETP.NEU.FTZ.AND P0, PT, R117, -INF , PT ;  /* 0xff8000007500780b */ /* 0x000fe20003f1d000 */
[----:B------:R-:W-:Y:S01]  /*3fd0*/  WARPSYNC 0xffffffff ;  /* 0xffffffff00007948 */ /* 0x000fe20003800000 */
[----:B--23--:R-:W-:Y:S01]  /*3fe0*/  FMNMX.FTZ R8, R3, R8, !PT ;  /* 0x0000000803087209 */ /* 0x00cfe20007810000 */
[----:B------:R-:W-:Y:S01]  /*3ff0*/  LDSM.16.MT88.4 R28, [R213] ;  /* 0x00000000d51c783b */ /* 0x000fe20000004200 */
[----:B------:R-:W-:Y:S02]  /*4000*/  FSEL R2, R2, RZ, P0 ;  /* 0x000000ff02027208 */ /* 0x000fe40000000000 */
[----:B------:R-:W-:Y:S01]  /*4010*/  FSETP.NEU.FTZ.AND P0, PT, R8, -INF , PT ;  /* 0xff8000000800780b */ /* 0x000fe20003f1d000 */
[----:B------:R-:W-:Y:S02]  /*4020*/  LDSM.16.MT88.4 R20, [R208] ;  /* 0x00000000d014783b */ /* 0x000fe40000004200 */
[----:B------:R-:W-:-:S02]  /*4030*/  FFMA.FTZ R0, R7, c[0x0][0x2d0], -R2 ;  /* 0x0000b40007007a23 */ /* 0x000fc40000010802 */
[--C-:B------:R-:W-:Y:S01]  /*4040*/  FFMA.FTZ R3, R10, c[0x0][0x2d0], -R2.reuse ;  /* 0x0000b4000a037a23 */ /* 0x100fe20000010802 */
[----:B------:R-:W-:Y:S01]  /*4050*/  LDSM.16.MT88.4 R24, [R208+0x4000] ;  /* 0x00400000d018783b */ /* 0x000fe20000004200 */
[----:B------:R1:W-:Y:S03]  /*4060*/  MUFU.EX2 R248, R0 ;  /* 0x0000000000f87308 */ /* 0x0003e60000000800 */
[----:B------:R-:W-:Y:S04]  /*4070*/  LDSM.16.MT88.4 R16, [R210] ;  /* 0x00000000d210783b */ /* 0x000fe80000004200 */
[----:B------:R-:W-:Y:S01]  /*4080*/  LDSM.16.MT88.4 R36, [R210+0x4000] ;  /* 0x00400000d224783b */ /* 0x000fe20000004200 */
[----:B------:R2:W-:Y:S03]  /*4090*/  MUFU.EX2 R251, R3 ;  /* 0x0000000300fb7308 */ /* 0x0005e60000000800 */
[----:B------:R-:W-:Y:S01]  /*40a0*/  LDSM.16.MT88.4 R32, [R209+0x4000] ;  /* 0x00400000d120783b */ /* 0x000fe20000004200 */
[----:B-1----:R-:W-:-:S04]  /*40b0*/  FFMA.FTZ R0, R9, c[0x0][0x2d0], -R2 ;  /* 0x0000b40009007a23 */ /* 0x002fc80000010802 */
[----:B------:R1:W3:Y:S01]  /*40c0*/  MUFU.EX2 R247, R0 ;  /* 0x0000000000f77308 */ /* 0x0002e20000000800 */
[----:B--2---:R-:W-:Y:S02]  /*40d0*/  FFMA.FTZ R3, R12, c[0x0][0x2d0], -R2 ;  /* 0x0000b4000c037a23 */ /* 0x004fe40000010802 */
[----:B------:R-:W2:Y:S05]  /*40e0*/  LDSM.16.MT88.4 R12, [R209] ;  /* 0x00000000d10c783b */ /* 0x000eaa0000004200 */
[----:B------:R4:W5:Y:S01]  /*40f0*/  MUFU.EX2 R202, R3 ;  /* 0x0000000300ca7308 */ /* 0x0009620000000800 */
[----:B-1----:R-:W-:-:S05]  /*4100*/  FMUL.FTZ R0, R8, c[0x0][0x2d0] ;  /* 0x0000b40008007a20 */ /* 0x002fca0000410000 */
[----:B------:R-:W-:-:S05]  /*4110*/  FSEL R0, R0, RZ, P0 ;  /* 0x000000ff00007208 */ /* 0x000fca0000000000 */
[----:B----4-:R-:W-:Y:S01]  /*4120*/  FFMA.FTZ R3, R4, c[0x0][0x2d0], -R0 ;  /* 0x0000b40004037a23 */ /* 0x010fe20000010800 */
[----:B---3--:R-:W-:-:S03]  /*4130*/  F2FP.BF16.PACK_AB R4, R247, R248 ;  /* 0x000000f8f704723e */ /* 0x008fc600000010ff */
[----:B------:R1:W-:Y:S02]  /*4140*/  MUFU.EX2 R9, R3 ;  /* 0x0000000300097308 */ /* 0x0003e40000000800 */
[----:B-1----:R-:W-:-:S06]  /*4150*/  FFMA.FTZ R3, R5, c[0x0][0x2d0], -R0 ;  /* 0x0000b40005037a23 */ /* 0x002fcc0000010800 */
[----:B------:R1:W3:Y:S02]  /*4160*/  MUFU.EX2 R116, R3 ;  /* 0x0000000300747308 */ /* 0x0002e40000000800 */
[----:B-1----:R-:W-:Y:S01]  /*4170*/  FFMA.FTZ R3, R6, c[0x0][0x2d0], -R0 ;  /* 0x0000b40006037a23 */ /* 0x002fe20000010800 */
[----:B-----5:R-:W-:Y:S02]  /*4180*/  F2FP.BF16.PACK_AB R6, R202, R251 ;  /* 0x000000fbca06723e */ /* 0x020fe400000010ff */
[----:B---3--:R-:W-:-:S03]  /*4190*/  F2FP.BF16.PACK_AB R5, R116, R9 ;  /* 0x000000097405723e */ /* 0x008fc600000010ff */
[----:B------:R1:W-:Y:S02]  /*41a0*/  MUFU.EX2 R203, R3 ;  /* 0x0000000300cb7308 */ /* 0x0003e40000000800 */
[----:B-1----:R-:W-:-:S06]  /*41b0*/  FFMA.FTZ R3, R11, c[0x0][0x2d0], -R0 ;  /* 0x0000b4000b037a23 */ /* 0x002fcc0000010800 */
[----:B------:R-:W1:Y:S02]  /*41c0*/  MUFU.EX2 R212, R3 ;  /* 0x0000000300d47308 */ /* 0x000e640000000800 */
[----:B-1----:R-:W-:Y:S01]  /*41d0*/  F2FP.BF16.PACK_AB R7, R212, R203 ;  /* 0x000000cbd407723e */ /* 0x002fe200000010ff */
[----:B------:R-:W-:-:S05]  /*41e0*/  FFMA.FTZ R3, R76, c[0x0][0x2d0], -R2 ;  /* 0x0000b4004c037a23 */ /* 0x000fca0000010802 */
[----:B------:R1:W-:Y:S01]  /*41f0*/  MUFU.EX2 R250, R3 ;  /* 0x0000000300fa7308 */ /* 0x0003e20000000800 */
[C---:B--2---:R-:W-:Y:S08]  /*4200*/  HMMA.16816.F32.BF16 R64, R4.reuse, R12, RZ ;  /* 0x0000000c0440723c */ /* 0x044ff000000418ff */
[----:B------:R-:W-:Y:S01]  /*4210*/  HMMA.16816.F32.BF16 R56, R4, R14, RZ ;  /* 0x0000000e0438723c */ /* 0x000fe200000418ff */
[----:B------:R-:W2:Y:S01]  /*4220*/  LDSM.16.MT88.4 R12, [R211+0x4000] ;  /* 0x00400000d30c783b */ /* 0x000ea20000004200 */
[----:B-1----:R-:W-:-:S06]  /*4230*/  FFMA.FTZ R3, R77, c[0x0][0x2d0], -R2 ;  /* 0x0000b4004d037a23 */ /* 0x002fcc0000010802 */
[C---:B------:R-:W-:Y:S01]  /*4240*/  HMMA.16816.F32.BF16 R52, R4.reuse, R28, RZ ;  /* 0x0000001c0434723c */ /* 0x040fe200000418ff */
[----:B------:R1:W-:Y:S07]  /*4250*/  MUFU.EX2 R218, R3 ;  /* 0x0000000300da7308 */ /* 0x0003ee0000000800 */
[C---:B------:R-:W-:Y:S01]  /*4260*/  HMMA.16816.F32.BF16 R48, R4.reuse, R30, RZ ;  /* 0x0000001e0430723c */ /* 0x040fe200000418ff */
[----:B------:R-:W3:Y:S07]  /*4270*/  LDSM.16.MT88.4 R28, [R208+0x800] ;  /* 0x00080000d01c783b */ /* 0x000eee0000004200 */
[----:B------:R-:W-:Y:S01]  /*4280*/  HMMA.16816.F32.BF16 R84, R4, R20, RZ ;  /* 0x000000140454723c */ /* 0x000fe200000418ff */
[----:B-1----:R-:W-:-:S04]  /*4290*/  FFMA.FTZ R3, R78, c[0x0][0x2d0], -R2 ;  /* 0x0000b4004e037a23 */ /* 0x002fc80000010802 */
[----:B------:R1:W-:Y:S03]  /*42a0*/  MUFU.EX2 R249, R3 ;  /* 0x0000000300f97308 */ /* 0x0003e60000000800 */
[C---:B------:R-:W-:Y:S01]  /*42b0*/  HMMA.16816.F32.BF16 R80, R4.reuse, R22, RZ ;  /* 0x000000160450723c */ /* 0x040fe200000418ff */
[----:B------:R-:W-:Y:S07]  /*42c0*/  LDSM.16.MT88.4 R20, [R209+0x800] ;  /* 0x00080000d114783b */ /* 0x000fee0000004200 */
[----:B------:R-:W-:Y:S01]  /*42d0*/  HMMA.16816.F32.BF16 R44, R4, R24, RZ ;  /* 0x00000018042c723c */ /* 0x000fe200000418ff */
[----:B-1----:R-:W-:-:S07]  /*42e0*/  FFMA.FTZ R3, R79, c[0x0][0x2d0], -R2 ;  /* 0x0000b4004f037a23 */ /* 0x002fce0000010802 */
[C---:B------:R-:W-:Y:S01]  /*42f0*/  HMMA.16816.F32.BF16 R40, R4.reuse, R26, RZ ;  /* 0x0000001a0428723c */ /* 0x040fe200000418ff */
[----:B------:R-:W1:Y:S01]  /*4300*/  LDSM.16.MT88.4 R24, [R210+0x800] ;  /* 0x00080000d218783b */ /* 0x000e620000004200 */
[----:B------:R4:W5:Y:S06]  /*4310*/  MUFU.EX2 R252, R3 ;  /* 0x0000000300fc7308 */ /* 0x00096c0000000800 */
[C---:B------:R-:W-:Y:S08]  /*4320*/  HMMA.16816.F32.BF16 R72, R4.reuse, R16, RZ ;  /* 0x000000100448723c */ /* 0x040ff000000418ff */
[----:B------:R-:W-:Y:S01]  /*4330*/  HMMA.16816.F32.BF16 R68, R4, R18, RZ ;  /* 0x000000120444723c */ /* 0x000fe200000418ff */
[----:B------:R-:W1:Y:S01]  /*4340*/  LDSM.16.MT88.4 R16, [R211+0x800] ;  /* 0x00080000d310783b */ /* 0x000e620000004200 */
[----:B----4-:R-:W-:-:S04]  /*4350*/  FFMA.FTZ R3, R61, c[0x0][0x2d0], -R0 ;  /* 0x0000b4003d037a23 */ /* 0x010fc80000010800 */
[----:B------:R4:W-:Y:S02]  /*4360*/  MUFU.EX2 R246, R3 ;  /* 0x0000000300f67308 */ /* 0x0009e40000000800 */
[C---:B--2---:R-:W-:Y:S08]  /*4370*/  HMMA.16816.F32.BF16 R104, R4.reuse, R12, RZ ;  /* 0x0000000c0468723c */ /* 0x044ff000000418ff */
[----:B------:R-:W-:Y:S01]  /*4380*/  HMMA.16816.F32.BF16 R92, R4, R14, RZ ;  /* 0x0000000e045c723c */ /* 0x000fe200000418ff */
[----:B------:R-:W2:Y:S01]  /*4390*/  LDSM.16.MT88.4 R12, [R208+0x4800] ;  /* 0x00480000d00c783b */ /* 0x000ea20000004200 */
[----:B----4-:R-:W-:-:S06]  /*43a0*/  FFMA.FTZ R3, R60, c[0x0][0x2d0], -R0 ;  /* 0x0000b4003c037a23 */ /* 0x010fcc0000010800 */
[C---:B------:R-:W-:Y:S01]  /*43b0*/  HMMA.16816.F32.BF16 R88, R4.reuse, R36, RZ ;  /* 0x000000240458723c */ /* 0x040fe200000418ff */
[----:B------:R4:W1:Y:S07]  /*43c0*/  MUFU.EX2 R244, R3 ;  /* 0x0000000300f47308 */ /* 0x00086e0000000800 */
[C---:B------:R-:W-:Y:S08]  /*43d0*/  HMMA.16816.F32.BF16 R36, R4.reuse, R38, RZ ;  /* 0x000000260424723c */ /* 0x040ff000000418ff */
[----:B------:R-:W-:Y:S01]  /*43e0*/  HMMA.16816.F32.BF16 R96, R4, R32, RZ ;  /* 0x000000200460723c */ /* 0x000fe200000418ff */
[----:B----4-:R-:W-:-:S04]  /*43f0*/  FFMA.FTZ R3, R63, c[0x0][0x2d0], -R0 ;  /* 0x0000b4003f037a23 */ /* 0x010fc80000010800 */
[----:B------:R4:W-:Y:S03]  /*4400*/  MUFU.EX2 R245, R3 ;  /* 0x0000000300f57308 */ /* 0x0009e60000000800 */
[----:B------:R-:W-:Y:S01]  /*4410*/  HMMA.16816.F32.BF16 R100, R4, R34, RZ ;  /* 0x000000220464723c */ /* 0x000fe200000418ff */
[----:B------:R-:W2:Y:S06]  /*4420*/  LDSM.16.MT88.4 R32, [R210+0x4800] ;  /* 0x00480000d220783b */ /* 0x000eac0000004200 */
[----:B------:R-:W-:Y:S01]  /*4430*/  FFMA.FTZ R4, R62, c[0x0][0x2d0], -R0 ;  /* 0x0000b4003e047a23 */ /* 0x000fe20000010800 */
[----:B-----5:R-:W-:-:S02]  /*4440*/  F2FP.BF16.PACK_AB R6, R252, R249 ;  /* 0x000000f9fc06723e */ /* 0x020fc400000010ff */
[----:B-1----:R-:W-:Y:S01]  /*4450*/  F2FP.BF16.PACK_AB R5, R244, R246 ;  /* 0x000000f6f405723e */ /* 0x002fe200000010ff */
[----:B------:R1:W5:Y:S01]  /*4460*/  MUFU.EX2 R243, R4 ;  /* 0x0000000400f37308 */ /* 0x0003620000000800 */
[----:B----4-:R-:W-:-:S07]  /*4470*/  FFMA.FTZ R3, R128, c[0x0][0x2d0], -R2 ;  /* 0x0000b40080037a23 */ /* 0x010fce0000010802 */
[----:B------:R4:W-:Y:S01]  /*4480*/  MUFU.EX2 R239, R3 ;  /* 0x0000000300ef7308 */ /* 0x0009e20000000800 */
[----:B-1----:R-:W-:Y:S02]  /*4490*/  F2FP.BF16.PACK_AB R4, R218, R250 ;  /* 0x000000fada04723e */ /* 0x002fe400000010ff */
[----:B-----5:R-:W-:Y:S01]  /*44a0*/  F2FP.BF16.PACK_AB R7, R245, R243 ;  /* 0x000000f3f507723e */ /* 0x020fe200000010ff */
[----:B----4-:R-:W-:-:S06]  /*44b0*/  FFMA.FTZ R3, R127, c[0x0][0x2d0], -R2 ;  /* 0x0000b4007f037a23 */ /* 0x010fcc0000010802 */
[C---:B---3--:R-:W-:Y:S01]  /*44c0*/  HMMA.16816.F32.BF16 R112, R4.reuse, R30, R80 ;  /* 0x0000001e0470723c */ /* 0x048fe20000041850 */
[----:B------:R1:W-:Y:S07]  /*44d0*/  MUFU.EX2 R242, R3 ;  /* 0x0000000300f27308 */ /* 0x0003ee0000000800 */
[C---:B------:R-:W-:Y:S08]  /*44e0*/  HMMA.16816.F32.BF16 R108, R4.reuse, R24, R72 ;  /* 0x00000018046c723c */ /* 0x040ff00000041848 */
[----:B------:R-:W-:Y:S01]  /*44f0*/  HMMA.16816.F32.BF16 R80, R4, R20, R64 ;  /* 0x000000140450723c */ /* 0x000fe20000041840 */
[----:B-1----:R-:W-:-:S04]  /*4500*/  FFMA.FTZ R3, R126, c[0x0][0x2d0], -R2 ;  /* 0x0000b4007e037a23 */ /* 0x002fc80000010802 */
[----:B------:R1:W-:Y:S03]  /*4510*/  MUFU.EX2 R241, R3 ;  /* 0x0000000300f17308 */ /* 0x0003e60000000800 */
[C---:B------:R-:W-:Y:S08]  /*4520*/  HMMA.16816.F32.BF16 R72, R4.reuse, R16, R52 ;  /* 0x000000100448723c */ /* 0x040ff00000041834 */
[----:B------:R-:W-:Y:S01]  /*4530*/  HMMA.16816.F32.BF16 R64, R4, R18, R48 ;  /* 0x000000120440723c */ /* 0x000fe20000041830 */
[----:B------:R-:W3:Y:S01]  /*4540*/  LDSM.16.MT88.4 R16, [R211+0x4800] ;  /* 0x00480000d310783b */ /* 0x000ee20000004200 */
[----:B-1----:R-:W-:-:S06]  /*4550*/  FFMA.FTZ R3, R129, c[0x0][0x2d0], -R2 ;  /* 0x0000b40081037a23 */ /* 0x002fcc0000010802 */
[C---:B--2---:R-:W-:Y:S01]  /*4560*/  HMMA.16816.F32.BF16 R60, R4.reuse, R12, R44 ;  /* 0x0000000c043c723c */ /* 0x044fe2000004182c */
[----:B------:R1:W2:Y:S07]  /*4570*/  MUFU.EX2 R240, R3 ;  /* 0x0000000300f07308 */ /* 0x0002ae0000000800 */
[C---:B------:R-:W-:Y:S01]  /*4580*/  HMMA.16816.F32.BF16 R44, R4.reuse, R14, R40 ;  /* 0x0000000e042c723c */ /* 0x040fe20000041828 */
[----:B------:R-:W4:Y:S07]  /*4590*/  LDSM.16.MT88.4 R12, [R209+0x4800] ;  /* 0x00480000d10c783b */ /* 0x000f2e0000004200 */
[----:B------:R-:W-:Y:S01]  /*45a0*/  HMMA.16816.F32.BF16 R120, R4, R28, R84 ;  /* 0x0000001c0478723c */ /* 0x000fe20000041854 */
[----:B------:R-:W-:Y:S01]  /*45b0*/  LDSM.16.MT88.4 R28, [R208+0x1000] ;  /* 0x00100000d01c783b */ /* 0x000fe20000004200 */
[----:B-1----:R-:W-:-:S04]  /*45c0*/  FFMA.FTZ R3, R118, c[0x0][0x2d0], -R0 ;  /* 0x0000b40076037a23 */ /* 0x002fc80000010800 */
[----:B------:R1:W-:Y:S02]  /*45d0*/  MUFU.EX2 R238, R3 ;  /* 0x0000000300ee7308 */ /* 0x0003e40000000800 */
[C---:B------:R-:W-:Y:S01]  /*45e0*/  HMMA.16816.F32.BF16 R84, R4.reuse, R26, R68 ;  /* 0x0000001a0454723c */ /* 0x040fe20000041844 */
[----:B------:R-:W5:Y:S07]  /*45f0*/  LDSM.16.MT88.4 R24, [R210+0x1000] ;  /* 0x00100000d218783b */ /* 0x000f6e0000004200 */
[----:B------:R-:W-:Y:S01]  /*4600*/  HMMA.16816.F32.BF16 R76, R4, R22, R56 ;  /* 0x00000016044c723c */ /* 0x000fe20000041838 */
[----:B------:R-:W2:Y:S01]  /*4610*/  LDSM.16.MT88.4 R20, [R209+0x1000] ;  /* 0x00100000d114783b */ /* 0x000ea20000004200 */
[----:B-1----:R-:W-:-:S06]  /*4620*/  FFMA.FTZ R3, R119, c[0x0][0x2d0], -R0 ;  /* 0x0000b40077037a23 */ /* 0x002fcc0000010800 */
[C---:B------:R-:W-:Y:S01]  /*4630*/  HMMA.16816.F32.BF16 R56, R4.reuse, R34, R36 ;  /* 0x000000220438723c */ /* 0x040fe20000041824 */
[----:B------:R1:W1:Y:S07]  /*4640*/  MUFU.EX2 R236, R3 ;  /* 0x0000000300ec7308 */ /* 0x00026e0000000800 */
[C---:B---3--:R-:W-:Y:S08]  /*4650*/  HMMA.16816.F32.BF16 R68, R4.reuse, R16, R104 ;  /* 0x000000100444723c */ /* 0x048ff00000041868 */
[----:B------:R-:W-:Y:S01]  /*4660*/  HMMA.16816.F32.BF16 R36, R4, R18, R92 ;  /* 0x000000120424723c */ /* 0x000fe2000004185c */
[----:B------:R-:W3:Y:S01]  /*4670*/  LDSM.16.MT88.4 R16, [R211+0x1000] ;  /* 0x00100000d310783b */ /* 0x000ee20000004200 */
[----:B-1----:R-:W-:-:S04]  /*4680*/  FFMA.FTZ R3, R125, c[0x0][0x2d0], -R0 ;  /* 0x0000b4007d037a23 */ /* 0x002fc80000010800 */
[----:B------:R1:W-:Y:S02]  /*4690*/  MUFU.EX2 R235, R3 ;  /* 0x0000000300eb7308 */ /* 0x0003e40000000800 */
[C---:B----4-:R-:W-:Y:S08]  /*46a0*/  HMMA.16816.F32.BF16 R48, R4.reuse, R12, R96 ;  /* 0x0000000c0430723c */ /* 0x050ff00000041860 */
[----:B------:R-:W-:Y:S01]  /*46b0*/  HMMA.16816.F32.BF16 R40, R4, R14, R100 ;  /* 0x0000000e0428723c */ /* 0x000fe20000041864 */
[----:B------:R-:W4:Y:S01]  /*46c0*/  LDSM.16.MT88.4 R12, [R208+0x5000] ;  /* 0x00500000d00c783b */ /* 0x000f220000004200 */
[----:B-1----:R-:W-:-:S06]  /*46d0*/  FFMA.FTZ R3, R144, c[0x0][0x2d0], -R2 ;  /* 0x0000b40090037a23 */ /* 0x002fcc0000010802 */
[----:B------:R-:W-:Y:S01]  /*46e0*/  HMMA.16816.F32.BF16 R52, R4, R32, R88 ;  /* 0x000000200434723c */ /* 0x000fe20000041858 */
[----:B------:R-:W-:Y:S01]  /*46f0*/  LDSM.16.MT88.4 R32, [R210+0x5000] ;  /* 0x00500000d220783b */ /* 0x000fe20000004200 */
[----:B------:R1:W-:Y:S05]  /*4700*/  MUFU.EX2 R230, R3 ;  /* 0x0000000300e67308 */ /* 0x0003ea0000000800 */
[----:B------:R-:W-:Y:S01]  /*4710*/  FFMA.FTZ R4, R124, c[0x0][0x2d0], -R0 ;  /* 0x0000b4007c047a23 */ /* 0x000fe20000010800 */
[----:B--2---:R-:W-:Y:S01]  /*4720*/  F2FP.BF16.PACK_AB R6, R240, R241 ;  /* 0x000000f1f006723e */ /* 0x004fe200000010ff */
[----:B------:R-:W-:Y:S01]  /*4730*/  LDSM.16.MT88.4 R124, [R208+0x3800] ;  /* 0x00380000d07c783b */ /* 0x000fe20000004200 */
[----:B------:R-:W-:Y:S01]  /*4740*/  F2FP.BF16.PACK_AB R5, R236, R238 ;  /* 0x000000eeec05723e */ /* 0x000fe200000010ff */
[----:B------:R2:W2:Y:S01]  /*4750*/  MUFU.EX2 R234, R4 ;  /* 0x0000000400ea7308 */ /* 0x0004a20000000800 */
[----:B-1----:R-:W-:-:S07]  /*4760*/  FFMA.FTZ R3, R135, c[0x0][0x2d0], -R2 ;  /* 0x0000b40087037a23 */ /* 0x002fce0000010802 */
[----:B------:R1:W-:Y:S01]  /*4770*/  MUFU.EX2 R233, R3 ;  /* 0x0000000300e97308 */ /* 0x0003e20000000800 */
[----:B--2---:R-:W-:Y:S02]  /*4780*/  F2FP.BF16.PACK_AB R4, R242, R239 ;  /* 0x000000eff204723e */ /* 0x004fe400000010ff */
[----:B------:R-:W-:-:S07]  /*4790*/  F2FP.BF16.PACK_AB R7, R235, R234 ;  /* 0x000000eaeb07723e */ /* 0x000fce00000010ff */
[----:B-----5:R-:W-:Y:S01]  /*47a0*/  HMMA.16816.F32.BF16 R88, R4, R26, R84 ;  /* 0x0000001a0458723c */ /* 0x020fe20000041854 */
[----:B-1----:R-:W-:-:S04]  /*47b0*/  FFMA.FTZ R3, R134, c[0x0][0x2d0], -R2 ;  /* 0x0000b40086037a23 */ /* 0x002fc80000010802 */
[----:B------:R1:W-:Y:S03]  /*47c0*/  MUFU.EX2 R232, R3 ;  /* 0x0000000300e87308 */ /* 0x0003e60000000800 */
[C---:B------:R-:W-:Y:S08]  /*47d0*/  HMMA.16816.F32.BF16 R84, R4.reuse, R20, R80 ;  /* 0x000000140454723c */ /* 0x040ff00000041850 */
[----:B------:R-:W-:Y:S01]  /*47e0*/  HMMA.16816.F32.BF16 R80, R4, R22, R76 ;  /* 0x000000160450723c */ /* 0x000fe2000004184c */
[----:B------:R-:W-:Y:S01]  /*47f0*/  LDSM.16.MT88.4 R20, [R209+0x1800] ;  /* 0x00180000d114783b */ /* 0x000fe20000004200 */
[----:B-1----:R-:W-:-:S06]  /*4800*/  FFMA.FTZ R3, R145, c[0x0][0x2d0], -R2 ;  /* 0x0000b40091037a23 */ /* 0x002fcc0000010802 */
[C---:B---3--:R-:W-:Y:S01]  /*4810*/  HMMA.16816.F32.BF16 R76, R4.reuse, R16, R72 ;  /* 0x00000010044c723c */ /* 0x048fe20000041848 */
[----:B------:R1:W2:Y:S07]  /*4820*/  MUFU.EX2 R231, R3 ;  /* 0x0000000300e77308 */ /* 0x0002ae0000000800 */
[C---:B------:R-:W-:Y:S01]  /*4830*/  HMMA.16816.F32.BF16 R72, R4.reuse, R18, R64 ;  /* 0x000000120448723c */ /* 0x040fe20000041840 */
[----:B------:R-:W3:Y:S07]  /*4840*/  LDSM.16.MT88.4 R16, [R211+0x5000] ;  /* 0x00500000d310783b */ /* 0x000eee0000004200 */
[----:B----4-:R-:W-:Y:S01]  /*4850*/  HMMA.16816.F32.BF16 R64, R4, R12, R60 ;  /* 0x0000000c0440723c */ /* 0x010fe2000004183c */
[----:B-1----:R-:W-:-:S04]  /*4860*/  FFMA.FTZ R3, R130, c[0x0][0x2d0], -R0 ;  /* 0x0000b40082037a23 */ /* 0x002fc80000010800 */
[----:B------:R1:W-:Y:S03]  /*4870*/  MUFU.EX2 R229, R3 ;  /* 0x0000000300e57308 */ /* 0x0003e60000000800 */
[C---:B------:R-:W-:Y:S01]  /*4880*/  HMMA.16816.F32.BF16 R60, R4.reuse, R14, R44 ;  /* 0x0000000e043c723c */ /* 0x040fe2000004182c */
[----:B------:R-:W4:Y:S07]  /*4890*/  LDSM.16.MT88.4 R12, [R209+0x5000] ;  /* 0x00500000d10c783b */ /* 0x000f2e0000004200 */
[----:B------:R-:W-:Y:S01]  /*48a0*/  HMMA.16816.F32.BF16 R104, R4, R28, R120 ;  /* 0x0000001c0468723c */ /* 0x000fe20000041878 */
[----:B-1----:R-:W-:-:S07]  /*48b0*/  FFMA.FTZ R3, R131, c[0x0][0x2d0], -R0 ;  /* 0x0000b40083037a23 */ /* 0x002fce0000010800 */
[C---:B------:R-:W-:Y:S01]  /*48c0*/  HMMA.16816.F32.BF16 R100, R4.reuse, R30, R112 ;  /* 0x0000001e0464723c */ /* 0x040fe20000041870 */
[----:B------:R-:W-:Y:S01]  /*48d0*/  LDSM.16.MT88.4 R28, [R208+0x1800] ;  /* 0x00180000d01c783b */ /* 0x000fe20000004200 */
[----:B------:R1:W5:Y:S06]  /*48e0*/  MUFU.EX2 R228, R3 ;  /* 0x0000000300e47308 */ /* 0x00036c0000000800 */
[C---:B------:R-:W-:Y:S01]  /*48f0*/  HMMA.16816.F32.BF16 R92, R4.reuse, R24, R108 ;  /* 0x00000018045c723c */ /* 0x040fe2000004186c */
[----:B------:R-:W-:Y:S06]  /*4900*/  LDSM.16.MT88.4 R24, [R210+0x1800] ;  /* 0x00180000d218783b */ /* 0x000fec0000004200 */
[----:B------:R-:W-:Y:S01]  /*4910*/  MOV R110, R212 ;  /* 0x000000d4006e7202 */ /* 0x000fe20000000f00 */
[----:B---3--:R-:W-:Y:S01]  /*4920*/  HMMA.16816.F32.BF16 R36, R4, R18, R36 ;  /* 0x000000120424723c */ /* 0x008fe20000041824 */
[----:B------:R-:W-:Y:S01]  /*4930*/  MOV R111, R218 ;  /* 0x000000da006f7202 */ /* 0x000fe20000000f00 */
[----:B-1----:R-:W-:Y:S01]  /*4940*/  FFMA.FTZ R3, R133, c[0x0][0x2d0], -R0 ;  /* 0x0000b40085037a23 */ /* 0x002fe20000010800 */
[----:B------:R-:W-:-:S02]  /*4950*/  MOV R109, R203 ;  /* 0x000000cb006d7202 */ /* 0x000fc40000000f00 */
[----:B------:R-:W-:Y:S01]  /*4960*/  MOV R108, R202 ;  /* 0x000000ca006c7202 */ /* 0x000fe20000000f00 */
[----:B------:R1:W-:Y:S02]  /*4970*/  MUFU.EX2 R227, R3 ;  /* 0x0000000300e37308 */ /* 0x0003e40000000800 */
[C---:B------:R-:W-:Y:S08]  /*4980*/  HMMA.16816.F32.BF16 R52, R4.reuse, R32, R52 ;  /* 0x000000200434723c */ /* 0x040ff00000041834 */
[----:B----4-:R-:W-:Y:S01]  /*4990*/  HMMA.16816.F32.BF16 R44, R4, R14, R40 ;  /* 0x0000000e042c723c */ /* 0x010fe20000041828 */
[----:B-1----:R-:W-:-:S07]  /*49a0*/  FFMA.FTZ R3, R152, c[0x0][0x2d0], -R2 ;  /* 0x0000b40098037a23 */ /* 0x002fce0000010802 */
[C---:B------:R-:W-:Y:S01]  /*49b0*/  HMMA.16816.F32.BF16 R40, R4.reuse, R16, R68 ;  /* 0x000000100428723c */ /* 0x040fe20000041844 */
[----:B------:R-:W1:Y:S01]  /*49c0*/  LDSM.16.MT88.4 R16, [R211+0x1800] ;  /* 0x00180000d310783b */ /* 0x000e620000004200 */
[----:B------:R3:W-:Y:S06]  /*49d0*/  MUFU.EX2 R212, R3 ;  /* 0x0000000300d47308 */ /* 0x0007ec0000000800 */
[C---:B------:R-:W-:Y:S01]  /*49e0*/  HMMA.16816.F32.BF16 R48, R4.reuse, R12, R48 ;  /* 0x0000000c0430723c */ /* 0x040fe20000041830 */
[----:B------:R-:W4:Y:S07]  /*49f0*/  LDSM.16.MT88.4 R12, [R208+0x5800] ;  /* 0x00580000d00c783b */ /* 0x000f2e0000004200 */
[----:B------:R-:W-:Y:S01]  /*4a00*/  HMMA.16816.F32.BF16 R56, R4, R34, R56 ;  /* 0x000000220438723c */ /* 0x000fe20000041838 */
[----:B------:R-:W-:Y:S01]  /*4a10*/  LDSM.16.MT88.4 R32, [R210+0x5800] ;  /* 0x00580000d220783b */ /* 0x000fe20000004200 */
[----:B---3--:R-:W-:-:S05]  /*4a20*/  FFMA.FTZ R3, R151, c[0x0][0x2d0], -R2 ;  /* 0x0000b40097037a23 */ /* 0x008fca0000010802 */
[----:B------:R-:W-:Y:S01]  /*4a30*/  FFMA.FTZ R4, R132, c[0x0][0x2d0], -R0 ;  /* 0x0000b40084047a23 */ /* 0x000fe20000010800 */
[----:B--2---:R-:W-:Y:S01]  /*4a40*/  F2FP.BF16.PACK_AB R6, R231, R232 ;  /* 0x000000e8e706723e */ /* 0x004fe200000010ff */
[----:B------:R2:W-:Y:S01]  /*4a50*/  MUFU.EX2 R224, R3 ;  /* 0x0000000300e07308 */ /* 0x0005e20000000800 */
[----:B-----5:R-:W-:-:S07]  /*4a60*/  F2FP.BF16.PACK_AB R5, R228, R229 ;  /* 0x000000e5e405723e */ /* 0x020fce00000010ff */
[----:B------:R3:W5:Y:S01]  /*4a70*/  MUFU.EX2 R225, R4 ;  /* 0x0000000400e17308 */ /* 0x0007620000000800 */
[----:B--2---:R-:W-:-:S07]  /*4a80*/  FFMA.FTZ R3, R150, c[0x0][0x2d0], -R2 ;  /* 0x0000b40096037a23 */ /* 0x004fce0000010802 */
[----:B------:R2:W-:Y:S01]  /*4a90*/  MUFU.EX2 R220, R3 ;  /* 0x0000000300dc7308 */ /* 0x0005e20000000800 */
[----:B---3--:R-:W-:Y:S02]  /*4aa0*/  F2FP.BF16.PACK_AB R4, R233, R230 ;  /* 0x000000e6e904723e */ /* 0x008fe400000010ff */
[----:B-----5:R-:W-:-:S07]  /*4ab0*/  F2FP.BF16.PACK_AB R7, R227, R225 ;  /* 0x000000e1e307723e */ /* 0x020fce00000010ff */
[----:B-1----:R-:W-:Y:S01]  /*4ac0*/  HMMA.16816.F32.BF16 R76, R4, R16, R76 ;  /* 0x00000010044c723c */ /* 0x002fe2000004184c */
[----:B--2---:R-:W-:-:S04]  /*4ad0*/  FFMA.FTZ R3, R153, c[0x0][0x2d0], -R2 ;  /* 0x0000b40099037a23 */ /* 0x004fc80000010802 */
[----:B------:R1:W2:Y:S03]  /*4ae0*/  MUFU.EX2 R218, R3 ;  /* 0x0000000300da7308 */ /* 0x0002a60000000800 */
[C---:B------:R-:W-:Y:S01]  /*4af0*/  HMMA.16816.F32.BF16 R68, R4.reuse, R18, R72 ;  /* 0x000000120444723c */ /* 0x040fe20000041848 */
[----:B------:R-:W3:Y:S07]  /*4b00*/  LDSM.16.MT88.4 R16, [R211+0x5800] ;  /* 0x00580000d310783b */ /* 0x000eee0000004200 */
[----:B----4-:R-:W-:Y:S01]  /*4b10*/  HMMA.16816.F32.BF16 R64, R4, R12, R64 ;  /* 0x0000000c0440723c */ /* 0x010fe20000041840 */
[----:B-1----:R-:W-:-:S07]  /*4b20*/  FFMA.FTZ R3, R146, c[0x0][0x2d0], -R0 ;  /* 0x0000b40092037a23 */ /* 0x002fce0000010800 */
[C---:B------:R-:W-:Y:S01]  /*4b30*/  HMMA.16816.F32.BF16 R60, R4.reuse, R14, R60 ;  /* 0x0000000e043c723c */ /* 0x040fe2000004183c */
[----:B------:R-:W1:Y:S01]  /*4b40*/  LDSM.16.MT88.4 R12, [R209+0x5800] ;  /* 0x00580000d10c783b */ /* 0x000e620000004200 */
[----:B------:R4:W-:Y:S06]  /*4b50*/  MUFU.EX2 R203, R3 ;  /* 0x0000000300cb7308 */ /* 0x0009ec0000000800 */
[C---:B------:R-:W-:Y:S08]  /*4b60*/  HMMA.16816.F32.BF16 R92, R4.reuse, R24, R92 ;  /* 0x00000018045c723c */ /* 0x040ff0000004185c */
[----:B------:R-:W-:Y:S01]  /*4b70*/  HMMA.16816.F32.BF16 R88, R4, R26, R88 ;  /* 0x0000001a0458723c */ /* 0x000fe20000041858 */
[----:B------:R-:W5:Y:S01]  /*4b80*/  LDSM.16.MT88.4 R24, [R210+0x2000] ;  /* 0x00200000d218783b */ /* 0x000f620000004200 */
[----:B----4-:R-:W-:-:S04]  /*4b90*/  FFMA.FTZ R3, R147, c[0x0][0x2d0], -R0 ;  /* 0x0000b40093037a23 */ /* 0x010fc80000010800 */
[----:B------:R4:W1:Y:S02]  /*4ba0*/  MUFU.EX2 R202, R3 ;  /* 0x0000000300ca7308 */ /* 0x0008640000000800 */
[C---:B------:R-:W-:Y:S08]  /*4bb0*/  HMMA.16816.F32.BF16 R84, R4.reuse, R20, R84 ;  /* 0x000000140454723c */ /* 0x040ff00000041854 */
[----:B---3--:R-:W-:Y:S01]  /*4bc0*/  HMMA.16816.F32.BF16 R40, R4, R16, R40 ;  /* 0x000000100428723c */ /* 0x008fe20000041828 */
[----:B----4-:R-:W-:-:S07]  /*4bd0*/  FFMA.FTZ R3, R149, c[0x0][0x2d0], -R0 ;  /* 0x0000b40095037a23 */ /* 0x010fce0000010800 */
[C---:B------:R-:W-:Y:S01]  /*4be0*/  HMMA.16816.F32.BF16 R36, R4.reuse, R18, R36 ;  /* 0x000000120424723c */ /* 0x040fe20000041824 */
[----:B------:R-:W3:Y:S01]  /*4bf0*/  LDSM.16.MT88.4 R16, [R211+0x2000] ;  /* 0x00200000d310783b */ /* 0x000ee20000004200 */
[----:B------:R4:W-:Y:S06]  /*4c00*/  MUFU.EX2 R131, R3 ;  /* 0x0000000300837308 */ /* 0x0009ec0000000800 */
[C---:B------:R-:W-:Y:S01]  /*4c10*/  HMMA.16816.F32.BF16 R80, R4.reuse, R22, R80 ;  /* 0x000000160450723c */ /* 0x040fe20000041850 */
[----:B------:R-:W2:Y:S07]  /*4c20*/  LDSM.16.MT88.4 R20, [R209+0x2000] ;  /* 0x00200000d114783b */ /* 0x000eae0000004200 */
[----:B-1----:R-:W-:Y:S01]  /*4c30*/  HMMA.16816.F32.BF16 R48, R4, R12, R48 ;  /* 0x0000000c0430723c */ /* 0x002fe20000041830 */
[----:B----4-:R-:W-:Y:S01]  /*4c40*/  FFMA.FTZ R3, R160, c[0x0][0x2d0], -R2 ;  /* 0x0000b400a0037a23 */ /* 0x010fe20000010802 */
[----:B------:R-:W-:-:S03]  /*4c50*/  MOV R160, R9 ;  /* 0x0000000900a07202 */ /* 0x000fc60000000f00 */
[----:B------:R1:W-:Y:S03]  /*4c60*/  MUFU.EX2 R129, R3 ;  /* 0x0000000300817308 */ /* 0x0003e60000000800 */
[C---:B------:R-:W-:Y:S01]  /*4c70*/  HMMA.16816.F32.BF16 R44, R4.reuse, R14, R44 ;  /* 0x0000000e042c723c */ /* 0x040fe2000004182c */
[----:B------:R-:W4:Y:S07]  /*4c80*/  LDSM.16.MT88.4 R12, [R208+0x6000] ;  /* 0x00600000d00c783b */ /* 0x000f2e0000004200 */
[----:B------:R-:W-:Y:S01]  /*4c90*/  HMMA.16816.F32.BF16 R104, R4, R28, R104 ;  /* 0x0000001c0468723c */ /* 0x000fe20000041868 */
[----:B-1----:R-:W-:-:S07]  /*4ca0*/  FFMA.FTZ R3, R159, c[0x0][0x2d0], -R2 ;  /* 0x0000b4009f037a23 */ /* 0x002fce0000010802 */
[C---:B------:R-:W-:Y:S01]  /*4cb0*/  HMMA.16816.F32.BF16 R100, R4.reuse, R30, R100 ;  /* 0x0000001e0464723c */ /* 0x040fe20000041864 */
[----:B------:R-:W-:Y:S01]  /*4cc0*/  LDSM.16.MT88.4 R28, [R208+0x2000] ;  /* 0x00200000d01c783b */ /* 0x000fe20000004200 */
[----:B------:R-:W-:Y:S01]  /*4cd0*/  MOV R159, R116 ;  /* 0x00000074009f7202 */ /* 0x000fe20000000f00 */
[----:B------:R1:W-:Y:S05]  /*4ce0*/  MUFU.EX2 R153, R3 ;  /* 0x0000000300997308 */ /* 0x0003ea0000000800 */
[C---:B------:R-:W-:Y:S08]  /*4cf0*/  HMMA.16816.F32.BF16 R52, R4.reuse, R32, R52 ;  /* 0x000000200434723c */ /* 0x040ff00000041834 */
[----:B------:R-:W-:Y:S01]  /*4d00*/  HMMA.16816.F32.BF16 R56, R4, R34, R56 ;  /* 0x000000220438723c */ /* 0x000fe20000041838 */
[----:B------:R-:W3:Y:S01]  /*4d10*/  LDSM.16.MT88.4 R32, [R210+0x6000] ;  /* 0x00600000d220783b */ /* 0x000ee20000004200 */
[----:B-1----:R-:W-:-:S05]  /*4d20*/  FFMA.FTZ R3, R158, c[0x0][0x2d0], -R2 ;  /* 0x0000b4009e037a23 */ /* 0x002fca0000010802 */
[----:B------:R-:W-:Y:S01]  /*4d30*/  FFMA.FTZ R4, R148, c[0x0][0x2d0], -R0 ;  /* 0x0000b40094047a23 */ /* 0x000fe20000010800 */
[----:B--2---:R-:W-:Y:S01]  /*4d40*/  F2FP.BF16.PACK_AB R6, R218, R220 ;  /* 0x000000dcda06723e */ /* 0x004fe200000010ff */
[----:B------:R1:W-:Y:S01]  /*4d50*/  MUFU.EX2 R152, R3 ;  /* 0x0000000300987308 */ /* 0x0003e20000000800 */
[----:B------:R-:W-:-:S07]  /*4d60*/  F2FP.BF16.PACK_AB R5, R202, R203 ;  /* 0x000000cbca05723e */ /* 0x000fce00000010ff */
[----:B------:R2:W2:Y:S01]  /*4d70*/  MUFU.EX2 R130, R4 ;  /* 0x0000000400827308 */ /* 0x0004a20000000800 */
[----:B-1----:R-:W-:-:S07]  /*4d80*/  FFMA.FTZ R3, R161, c[0x0][0x2d0], -R2 ;  /* 0x0000b400a1037a23 */ /* 0x002fce0000010802 */
[----:B------:R1:W1:Y:S01]  /*4d90*/  MUFU.EX2 R151, R3 ;  /* 0x0000000300977308 */ /* 0x0002620000000800 */
[----:B--2---:R-:W-:Y:S02]  /*4da0*/  F2FP.BF16.PACK_AB R4, R224, R212 ;  /* 0x000000d4e004723e */ /* 0x004fe400000010ff */
[----:B------:R-:W-:-:S07]  /*4db0*/  F2FP.BF16.PACK_AB R7, R131, R130 ;  /* 0x000000828307723e */ /* 0x000fce00000010ff */
[----:B-----5:R-:W-:Y:S01]  /*4dc0*/  HMMA.16816.F32.BF16 R96, R4, R24, R92 ;  /* 0x000000180460723c */ /* 0x020fe2000004185c */
[----:B-1----:R-:W-:-:S04]  /*4dd0*/  FFMA.FTZ R3, R154, c[0x0][0x2d0], -R0 ;  /* 0x0000b4009a037a23 */ /* 0x002fc80000010800 */
[----:B------:R1:W-:Y:S03]  /*4de0*/  MUFU.EX2 R128, R3 ;  /* 0x0000000300807308 */ /* 0x0003e60000000800 */
[C---:B------:R-:W-:Y:S01]  /*4df0*/  HMMA.16816.F32.BF16 R92, R4.reuse, R26, R88 ;  /* 0x0000001a045c723c */ /* 0x040fe20000041858 */
[----:B------:R-:W-:Y:S07]  /*4e00*/  LDSM.16.MT88.4 R24, [R208+0x2800] ;  /* 0x00280000d018783b */ /* 0x000fee0000004200 */
[----:B---3--:R-:W-:Y:S01]  /*4e10*/  HMMA.16816.F32.BF16 R72, R4, R18, R68 ;  /* 0x000000120448723c */ /* 0x008fe20000041844 */
[----:B-1----:R-:W-:-:S07]  /*4e20*/  FFMA.FTZ R3, R155, c[0x0][0x2d0], -R0 ;  /* 0x0000b4009b037a23 */ /* 0x002fce0000010800 */
[C---:B------:R-:W-:Y:S01]  /*4e30*/  HMMA.16816.F32.BF16 R88, R4.reuse, R20, R84 ;  /* 0x000000140458723c */ /* 0x040fe20000041854 */
[----:B------:R1:W2:Y:S07]  /*4e40*/  MUFU.EX2 R150, R3 ;  /* 0x0000000300967308 */ /* 0x0002ae0000000800 */
[C---:B----4-:R-:W-:Y:S08]  /*4e50*/  HMMA.16816.F32.BF16 R68, R4.reuse, R12, R64 ;  /* 0x0000000c0444723c */ /* 0x050ff00000041840 */
[----:B------:R-:W-:Y:S01]  /*4e60*/  HMMA.16816.F32.BF16 R84, R4, R22, R80 ;  /* 0x000000160454723c */ /* 0x000fe20000041850 */
[----:B------:R-:W-:Y:S01]  /*4e70*/  LDSM.16.MT88.4 R20, [R210+0x2800] ;  /* 0x00280000d214783b */ /* 0x000fe20000004200 */
[----:B-1----:R-:W-:-:S04]  /*4e80*/  FFMA.FTZ R3, R156, c[0x0][0x2d0], -R0 ;  /* 0x0000b4009c037a23 */ /* 0x002fc80000010800 */
[----:B------:R1:W-:Y:S02]  /*4e90*/  MUFU.EX2 R134, R3 ;  /* 0x0000000300867308 */ /* 0x0003e40000000800 */
[C---:B------:R-:W-:Y:S01]  /*4ea0*/  HMMA.16816.F32.BF16 R64, R4.reuse, R14, R60 ;  /* 0x0000000e0440723c */ /* 0x040fe2000004183c */
[----:B------:R-:W3:Y:S07]  /*4eb0*/  LDSM.16.MT88.4 R12, [R209+0x6000] ;  /* 0x00600000d10c783b */ /* 0x000eee0000004200 */
[----:B------:R-:W-:Y:S01]  /*4ec0*/  HMMA.16816.F32.BF16 R80, R4, R16, R76 ;  /* 0x000000100450723c */ /* 0x000fe2000004184c */
[----:B------:R-:W4:Y:S01]  /*4ed0*/  LDSM.16.MT88.4 R16, [R211+0x6000] ;  /* 0x00600000d310783b */ /* 0x000f220000004200 */
[----:B-1----:R-:W-:-:S06]  /*4ee0*/  FFMA.FTZ R3, R157, c[0x0][0x2d0], -R0 ;  /* 0x0000b4009d037a23 */ /* 0x002fcc0000010800 */
[C---:B------:R-:W-:Y:S01]  /*4ef0*/  HMMA.16816.F32.BF16 R60, R4.reuse, R32, R52 ;  /* 0x00000020043c723c */ /* 0x040fe20000041834 */
[----:B------:R1:W5:Y:S07]  /*4f00*/  MUFU.EX2 R135, R3 ;  /* 0x0000000300877308 */ /* 0x00036e0000000800 */
[C---:B------:R-:W-:Y:S08]  /*4f10*/  HMMA.16816.F32.BF16 R100, R4.reuse, R30, R100 ;  /* 0x0000001e0464723c */ /* 0x040ff00000041864 */
[----:B------:R-:W-:Y:S01]  /*4f20*/  HMMA.16816.F32.BF16 R104, R4, R28, R104 ;  /* 0x0000001c0468723c */ /* 0x000fe20000041868 */
[----:B------:R-:W-:Y:S01]  /*4f30*/  LDSM.16.MT88.4 R28, [R208+0x6800] ;  /* 0x00680000d01c783b */ /* 0x000fe20000004200 */
[----:B-1----:R-:W-:-:S04]  /*4f40*/  FFMA.FTZ R3, R168, c[0x0][0x2d0], -R2 ;  /* 0x0000b400a8037a23 */ /* 0x002fc80000010802 */
[----:B------:R1:W-:Y:S02]  /*4f50*/  MUFU.EX2 R133, R3 ;  /* 0x0000000300857308 */ /* 0x0003e40000000800 */
[C---:B------:R-:W-:Y:S08]  /*4f60*/  HMMA.16816.F32.BF16 R56, R4.reuse, R34, R56 ;  /* 0x000000220438723c */ /* 0x040ff00000041838 */
[----:B---3--:R-:W-:Y:S01]  /*4f70*/  HMMA.16816.F32.BF16 R52, R4, R12, R48 ;  /* 0x0000000c0434723c */ /* 0x008fe20000041830 */
[----:B-1----:R-:W-:-:S07]  /*4f80*/  FFMA.FTZ R3, R167, c[0x0][0x2d0], -R2 ;  /* 0x0000b400a7037a23 */ /* 0x002fce0000010802 */
[C---:B----4-:R-:W-:Y:S01]  /*4f90*/  HMMA.16816.F32.BF16 R48, R4.reuse, R16, R40 ;  /* 0x000000100430723c */ /* 0x050fe20000041828 */
[----:B------:R1:W-:Y:S07]  /*4fa0*/  MUFU.EX2 R148, R3 ;  /* 0x0000000300947308 */ /* 0x0003ee0000000800 */
[C---:B------:R-:W-:Y:S01]  /*4fb0*/  HMMA.16816.F32.BF16 R36, R4.reuse, R18, R36 ;  /* 0x000000120424723c */ /* 0x040fe20000041824 */
[----:B------:R-:W3:Y:S07]  /*4fc0*/  LDSM.16.MT88.4 R16, [R209+0x2800] ;  /* 0x00280000d110783b */ /* 0x000eee0000004200 */
[----:B------:R-:W-:Y:S01]  /*4fd0*/  HMMA.16816.F32.BF16 R44, R4, R14, R44 ;  /* 0x0000000e042c723c */ /* 0x000fe2000004182c */
[----:B------:R-:W4:Y:S01]  /*4fe0*/  LDSM.16.MT88.4 R12, [R211+0x2800] ;  /* 0x00280000d30c783b */ /* 0x000f220000004200 */
[----:B-1----:R-:W-:-:S05]  /*4ff0*/  FFMA.FTZ R3, R166, c[0x0][0x2d0], -R2 ;  /* 0x0000b400a6037a23 */ /* 0x002fca0000010802 */
[----:B------:R-:W-:Y:S01]  /*5000*/  F2FP.BF16.PACK_AB R4, R153, R129 ;  /* 0x000000819904723e */ /* 0x000fe200000010ff */
[----:B------:R1:W-:Y:S01]  /*5010*/  MUFU.EX2 R149, R3 ;  /* 0x0000000300957308 */ /* 0x0003e20000000800 */
[----:B------:R-:W-:Y:S02]  /*5020*/  F2FP.BF16.PACK_AB R6, R151, R152 ;  /* 0x000000989706723e */ /* 0x000fe400000010ff */
[----:B--2---:R-:W-:Y:S02]  /*5030*/  F2FP.BF16.PACK_AB R5, R150, R128 ;  /* 0x000000809605723e */ /* 0x004fe400000010ff */
[----:B-----5:R-:W-:-:S07]  /*5040*/  F2FP.BF16.PACK_AB R7, R135, R134 ;  /* 0x000000868707723e */ /* 0x020fce00000010ff */
[----:B------:R-:W-:Y:S01]  /*5050*/  HMMA.16816.F32.BF16 R76, R4, R20, R96 ;  /* 0x00000014044c723c */ /* 0x000fe20000041860 */
[----:B-1----:R-:W-:-:S07]  /*5060*/  FFMA.FTZ R3, R169, c[0x0][0x2d0], -R2 ;  /* 0x0000b400a9037a23 */ /* 0x002fce0000010802 */
[C---:B------:R-:W-:Y:S01]  /*5070*/  HMMA.16816.F32.BF16 R40, R4.reuse, R26, R100 ;  /* 0x0000001a0428723c */ /* 0x040fe20000041864 */
[----:B------:R1:W-:Y:S07]  /*5080*/  MUFU.EX2 R147, R3 ;  /* 0x0000000300937308 */ /* 0x0003ee0000000800 */
[C---:B------:R-:W-:Y:S01]  /*5090*/  HMMA.16816.F32.BF16 R96, R4.reuse, R22, R92 ;  /* 0x000000160460723c */ /* 0x040fe2000004185c */
[----:B------:R-:W-:Y:S07]  /*50a0*/  LDSM.16.MT88.4 R20, [R208+0x7000] ;  /* 0x00700000d014783b */ /* 0x000fee0000004200 */
[----:B---3--:R-:W-:Y:S01]  /*50b0*/  HMMA.16816.F32.BF16 R100, R4, R16, R88 ;  /* 0x000000100464723c */ /* 0x008fe20000041858 */
[----:B-1----:R-:W-:-:S04]  /*50c0*/  FFMA.FTZ R3, R162, c[0x0][0x2d0], -R0 ;  /* 0x0000b400a2037a23 */ /* 0x002fc80000010800 */
[----:B------:R1:W-:Y:S03]  /*50d0*/  MUFU.EX2 R132, R3 ;  /* 0x0000000300847308 */ /* 0x0003e60000000800 */
[C---:B------:R-:W-:Y:S01]  /*50e0*/  HMMA.16816.F32.BF16 R92, R4.reuse, R18, R84 ;  /* 0x00000012045c723c */ /* 0x040fe20000041854 */
[----:B------:R-:W2:Y:S07]  /*50f0*/  LDSM.16.MT88.4 R16, [R209+0x6800] ;  /* 0x00680000d110783b */ /* 0x000eae0000004200 */
[----:B----4-:R-:W-:Y:S01]  /*5100*/  HMMA.16816.F32.BF16 R84, R4, R12, R80 ;  /* 0x0000000c0454723c */ /* 0x010fe20000041850 */
[----:B-1----:R-:W-:-:S07]  /*5110*/  FFMA.FTZ R3, R164, c[0x0][0x2d0], -R0 ;  /* 0x0000b400a4037a23 */ /* 0x002fce0000010800 */
[C---:B------:R-:W-:Y:S01]  /*5120*/  HMMA.16816.F32.BF16 R88, R4.reuse, R14, R72 ;  /* 0x0000000e0458723c */ /* 0x040fe20000041848 */
[----:B------:R-:W1:Y:S01]  /*5130*/  LDSM.16.MT88.4 R12, [R210+0x6800] ;  /* 0x00680000d20c783b */ /* 0x000e620000004200 */
[----:B------:R3:W-:Y:S06]  /*5140*/  MUFU.EX2 R146, R3 ;  /* 0x0000000300927308 */ /* 0x0007ec0000000800 */
[C---:B------:R-:W-:Y:S01]  /*5150*/  HMMA.16816.F32.BF16 R32, R4.reuse, R24, R104 ;  /* 0x000000180420723c */ /* 0x040fe20000041868 */
[----:B------:R-:W-:Y:S04]  /*5160*/  LDSM.16.MT88.4 R24, [R210+0x3000] ;  /* 0x00300000d218783b */ /* 0x000fe80000004200 */
[----:B------:R-:W-:Y:S03]  /*5170*/  LDSM.16.MT88.4 R104, [R210+0x7800] ;  /* 0x00780000d268783b */ /* 0x000fe60000004200 */
[----:B------:R-:W-:Y:S01]  /*5180*/  HMMA.16816.F32.BF16 R80, R4, R28, R68 ;  /* 0x0000001c0450723c */ /* 0x000fe20000041844 */
[----:B---3--:R-:W-:-:S04]  /*5190*/  FFMA.FTZ R3, R163, c[0x0][0x2d0], -R0 ;  /* 0x0000b400a3037a23 */ /* 0x008fc80000010800 */
[----:B------:R3:W-:Y:S03]  /*51a0*/  MUFU.EX2 R144, R3 ;  /* 0x0000000300907308 */ /* 0x0007e60000000800 */
[C---:B------:R-:W-:Y:S08]  /*51b0*/  HMMA.16816.F32.BF16 R72, R4.reuse, R30, R64 ;  /* 0x0000001e0448723c */ /* 0x040ff00000041840 */
[----:B--2---:R-:W-:Y:S01]  /*51c0*/  HMMA.16816.F32.BF16 R52, R4, R16, R52 ;  /* 0x000000100434723c */ /* 0x004fe20000041834 */
[----:B---3--:R-:W-:-:S07]  /*51d0*/  FFMA.FTZ R3, R165, c[0x0][0x2d0], -R0 ;  /* 0x0000b400a5037a23 */ /* 0x008fce0000010800 */
[C---:B------:R-:W-:Y:S01]  /*51e0*/  HMMA.16816.F32.BF16 R44, R4.reuse, R18, R44 ;  /* 0x00000012042c723c */ /* 0x040fe2000004182c */
[----:B------:R-:W-:Y:S01]  /*51f0*/  LDSM.16.MT88.4 R16, [R208+0x3000] ;  /* 0x00300000d010783b */ /* 0x000fe20000004200 */
[----:B------:R2:W-:Y:S06]  /*5200*/  MUFU.EX2 R145, R3 ;  /* 0x0000000300917308 */ /* 0x0005ec0000000800 */
[C---:B-1----:R-:W-:Y:S08]  /*5210*/  HMMA.16816.F32.BF16 R60, R4.reuse, R12, R60 ;  /* 0x0000000c043c723c */ /* 0x042ff0000004183c */
[----:B------:R-:W-:Y:S01]  /*5220*/  HMMA.16816.F32.BF16 R56, R4, R14, R56 ;  /* 0x0000000e0438723c */ /* 0x000fe20000041838 */
[----:B------:R-:W1:Y:S01]  /*5230*/  LDSM.16.MT88.4 R12, [R211+0x6800] ;  /* 0x00680000d30c783b */ /* 0x000e620000004200 */
[----:B--2---:R-:W-:-:S04]  /*5240*/  FFMA.FTZ R3, R174, c[0x0][0x2d0], -R2 ;  /* 0x0000b400ae037a23 */ /* 0x004fc80000010802 */
[----:B------:R2:W-:Y:S02]  /*5250*/  MUFU.EX2 R116, R3 ;  /* 0x0000000300747308 */ /* 0x0005e40000000800 */
[----:B--2---:R-:W-:-:S06]  /*5260*/  FFMA.FTZ R3, R175, c[0x0][0x2d0], -R2 ;  /* 0x0000b400af037a23 */ /* 0x004fcc0000010802 */
[----:B------:R2:W3:Y:S01]  /*5270*/  MUFU.EX2 R118, R3 ;  /* 0x0000000300767308 */ /* 0x0004e20000000800 */
[----:B-1----:R-:W-:Y:S01]  /*5280*/  HMMA.16816.F32.BF16 R48, R4, R12, R48 ;  /* 0x0000000c0430723c */ /* 0x002fe20000041830 */
[--C-:B--2---:R-:W-:Y:S01]  /*5290*/  FFMA.FTZ R3, R200, c[0x0][0x2d0], -R2.reuse ;  /* 0x0000b400c8037a23 */ /* 0x104fe20000010802 */
[----:B------:R-:W-:Y:S01]  /*52a0*/  IADD3 R223, R223, -0x2, RZ ;  /* 0xfffffffedfdf7810 */ /* 0x000fe20007ffe0ff */
[----:B------:R-:W-:Y:S01]  /*52b0*/  FFMA.FTZ R2, R201, c[0x0][0x2d0], -R2 ;  /* 0x0000b400c9027a23 */ /* 0x000fe20000010802 */
[----:B---3--:R-:W-:-:S03]  /*52c0*/  F2FP.BF16.PACK_AB R112, R118, R116 ;  /* 0x000000747670723e */ /* 0x008fc600000010ff */
[----:B------:R-:W-:Y:S01]  /*52d0*/  MUFU.EX2 R119, R3 ;  /* 0x0000000300777308 */ /* 0x000fe20000000800 */
[----:B------:R-:W-:Y:S01]  /*52e0*/  HMMA.16816.F32.BF16 R28, R4, R14, R36 ;  /* 0x0000000e041c723c */ /* 0x000fe20000041824 */
[----:B------:R-:W1:Y:S06]  /*52f0*/  LDSM.16.MT88.4 R12, [R211+0x3000] ;  /* 0x00300000d30c783b */ /* 0x000e6c0000004200 */
[----:B------:R-:W-:Y:S02]  /*5300*/  F2FP.BF16.PACK_AB R4, R148, R133 ;  /* 0x000000859404723e */ /* 0x000fe400000010ff */
[----:B------:R-:W-:-:S02]  /*5310*/  F2FP.BF16.PACK_AB R6, R147, R149 ;  /* 0x000000959306723e */ /* 0x000fc400000010ff */
[----:B------:R-:W-:Y:S02]  /*5320*/  F2FP.BF16.PACK_AB R5, R146, R132 ;  /* 0x000000849205723e */ /* 0x000fe400000010ff */
[----:B------:R-:W-:-:S07]  /*5330*/  F2FP.BF16.PACK_AB R7, R145, R144 ;  /* 0x000000909107723e */ /* 0x000fce00000010ff */
[C---:B------:R-:W-:Y:S08]  /*5340*/  HMMA.16816.F32.BF16 R32, R4.reuse, R16, R32 ;  /* 0x000000100420723c */ /* 0x040ff00000041820 */
[C---:B------:R-:W-:Y:S01]  /*5350*/  HMMA.16816.F32.BF16 R40, R4.reuse, R18, R40 ;  /* 0x000000120428723c */ /* 0x040fe20000041828 */
[----:B------:R-:W2:Y:S07]  /*5360*/  LDSM.16.MT88.4 R16, [R209+0x3000] ;  /* 0x00300000d110783b */ /* 0x000eae0000004200 */
[C---:B------:R-:W-:Y:S08]  /*5370*/  HMMA.16816.F32.BF16 R68, R4.reuse, R24, R76 ;  /* 0x000000180444723c */ /* 0x040ff0000004184c */
[C---:B------:R-:W-:Y:S01]  /*5380*/  HMMA.16816.F32.BF16 R36, R4.reuse, R26, R96 ;  /* 0x0000001a0424723c */ /* 0x040fe20000041860 */
[----:B------:R-:W3:Y:S04]  /*5390*/  LDSM.16.MT88.4 R24, [R210+0x7000] ;  /* 0x00700000d218783b */ /* 0x000ee80000004200 */
[----:B------:R-:W-:Y:S03]  /*53a0*/  LDSM.16.MT88.4 R96, [R208+0x7800] ;  /* 0x00780000d060783b */ /* 0x000fe60000004200 */
[C---:B-1----:R-:W-:Y:S08]  /*53b0*/  HMMA.16816.F32.BF16 R84, R4.reuse, R12, R84 ;  /* 0x0000000c0454723c */ /* 0x042ff00000041854 */
[C---:B--2---:R-:W-:Y:S08]  /*53c0*/  HMMA.16816.F32.BF16 R64, R4.reuse, R18, R92 ;  /* 0x000000120440723c */ /* 0x044ff0000004185c */
[C---:B------:R-:W-:Y:S01]  /*53d0*/  HMMA.16816.F32.BF16 R76, R4.reuse, R16, R100 ;  /* 0x00000010044c723c */ /* 0x040fe20000041864 */
[----:B------:R-:W1:Y:S07]  /*53e0*/  LDSM.16.MT88.4 R16, [R211+0x7000] ;  /* 0x00700000d310783b */ /* 0x000e6e0000004200 */
[C---:B------:R-:W-:Y:S01]  /*53f0*/  HMMA.16816.F32.BF16 R92, R4.reuse, R14, R88 ;  /* 0x0000000e045c723c */ /* 0x040fe20000041858 */
[----:B------:R-:W2:Y:S04]  /*5400*/  LDSM.16.MT88.4 R12, [R209+0x7000] ;  /* 0x00700000d10c783b */ /* 0x000ea80000004200 */
[----:B------:R-:W4:Y:S03]  /*5410*/  LDSM.16.MT88.4 R88, [R211+0x3800] ;  /* 0x00380000d358783b */ /* 0x000f260000004200 */
[C---:B------:R-:W-:Y:S01]  /*5420*/  HMMA.16816.F32.BF16 R100, R4.reuse, R20, R80 ;  /* 0x000000140464723c */ /* 0x040fe20000041850 */
[----:B------:R-:W-:Y:S07]  /*5430*/  LDSM.16.MT88.4 R80, [R209+0x3800] ;  /* 0x00380000d150783b */ /* 0x000fee0000004200 */
[C---:B------:R-:W-:Y:S01]  /*5440*/  HMMA.16816.F32.BF16 R20, R4.reuse, R22, R72 ;  /* 0x000000160414723c */ /* 0x040fe20000041848 */
[----:B------:R-:W5:Y:S07]  /*5450*/  LDSM.16.MT88.4 R72, [R210+0x3800] ;  /* 0x00380000d248783b */ /* 0x000f6e0000004200 */
[C---:B---3--:R-:W-:Y:S01]  /*5460*/  HMMA.16816.F32.BF16 R60, R4.reuse, R24, R60 ;  /* 0x00000018043c723c */ /* 0x048fe2000004183c */
[----:B------:R3:W2:Y:S07]  /*5470*/  MUFU.EX2 R25, R2 ;  /* 0x0000000200197308 */ /* 0x0006ae0000000800 */
[C---:B------:R-:W-:Y:S08]  /*5480*/  HMMA.16816.F32.BF16 R56, R4.reuse, R26, R56 ;  /* 0x0000001a0438723c */ /* 0x040ff00000041838 */
[----:B-1----:R-:W-:Y:S01]  /*5490*/  HMMA.16816.F32.BF16 R48, R4, R16, R48 ;  /* 0x000000100430723c */ /* 0x002fe20000041830 */
[----:B---3--:R-:W-:Y:S01]  /*54a0*/  FFMA.FTZ R2, R170, c[0x0][0x2d0], -R0 ;  /* 0x0000b400aa027a23 */ /* 0x008fe20000010800 */
[----:B--2---:R-:W-:-:S03]  /*54b0*/  F2FP.BF16.PACK_AB R114, R25, R119 ;  /* 0x000000771972723e */ /* 0x004fc600000010ff */
[----:B------:R1:W-:Y:S03]  /*54c0*/  MUFU.EX2 R24, R2 ;  /* 0x0000000200187308 */ /* 0x0003e60000000800 */
[C---:B------:R-:W-:Y:S08]  /*54d0*/  HMMA.16816.F32.BF16 R52, R4.reuse, R12, R52 ;  /* 0x0000000c0434723c */ /* 0x040ff00000041834 */
[----:B------:R-:W-:Y:S01]  /*54e0*/  HMMA.16816.F32.BF16 R44, R4, R14, R44 ;  /* 0x0000000e042c723c */ /* 0x000fe2000004182c */
[----:B------:R-:W-:Y:S01]  /*54f0*/  LDSM.16.MT88.4 R12, [R211+0x7800] ;  /* 0x00780000d30c783b */ /* 0x000fe20000004200 */
[----:B-1----:R-:W-:-:S06]  /*5500*/  FFMA.FTZ R2, R171, c[0x0][0x2d0], -R0 ;  /* 0x0000b400ab027a23 */ /* 0x002fcc0000010800 */
[----:B------:R-:W-:Y:S01]  /*5510*/  HMMA.16816.F32.BF16 R28, R4, R18, R28 ;  /* 0x00000012041c723c */ /* 0x000fe2000004181c */
[----:B------:R-:W2:Y:S01]  /*5520*/  LDL R5, [R1+0x38] ;  /* 0x0000380001057983 */ /* 0x000ea20000100800 */
[----:B------:R1:W3:Y:S02]  /*5530*/  MUFU.EX2 R11, R2 ;  /* 0x00000002000b7308 */ /* 0x0002e40000000800 */
[--C-:B-1----:R-:W-:Y:S01]  /*5540*/  FFMA.FTZ R2, R173, c[0x0][0x2d0], -R0.reuse ;  /* 0x0000b400ad027a23 */ /* 0x102fe20000010800 */
[----:B---3--:R-:W-:Y:S01]  /*5550*/  F2FP.BF16.PACK_AB R113, R11, R24 ;  /* 0x000000180b71723e */ /* 0x008fe200000010ff */
[----:B------:R-:W-:-:S04]  /*5560*/  FFMA.FTZ R0, R172, c[0x0][0x2d0], -R0 ;  /* 0x0000b400ac007a23 */ /* 0x000fc80000010800 */
[----:B------:R1:W-:Y:S08]  /*5570*/  MUFU.EX2 R10, R2 ;  /* 0x00000002000a7308 */ /* 0x0003f00000000800 */
[----:B------:R3:W3:Y:S01]  /*5580*/  MUFU.EX2 R9, R0 ;  /* 0x0000000000097308 */ /* 0x0006e20000000800 */
[----:B-1----:R-:W-:-:S04]  /*5590*/  FADD.FTZ R2, R160, R159 ;  /* 0x0000009fa0027221 */ /* 0x002fc80000010000 */
[----:B------:R-:W-:Y:S02]  /*55a0*/  FADD.FTZ R2, R109, R2 ;  /* 0x000000026d027221 */ /* 0x000fe40000010000 */
[----:B---3--:R-:W-:Y:S01]  /*55b0*/  FADD.FTZ R0, R248, R247 ;  /* 0x000000f7f8007221 */ /* 0x008fe20000010000 */
[----:B------:R-:W-:Y:S01]  /*55c0*/  F2FP.BF16.PACK_AB R115, R9, R10 ;  /* 0x0000000a0973723e */ /* 0x000fe200000010ff */
[----:B------:R-:W-:Y:S02]  /*55d0*/  FADD.FTZ R2, R110, R2 ;  /* 0x000000026e027221 */ /* 0x000fe40000010000 */
[----:B------:R-:W-:Y:S02]  /*55e0*/  FADD.FTZ R0, R251, R0 ;  /* 0x00000000fb007221 */ /* 0x000fe40000010000 */
[----:B------:R-:W-:Y:S02]  /*55f0*/  FADD.FTZ R2, R246, R2 ;  /* 0x00000002f6027221 */ /* 0x000fe40000010000 */
[----:B------:R-:W-:Y:S01]  /*5600*/  FADD.FTZ R0, R108, R0 ;  /* 0x000000006c007221 */ /* 0x000fe20000010000 */
[----:B----4-:R-:W-:Y:S03]  /*5610*/  HMMA.16816.F32.BF16 R84, R112, R88, R84 ;  /* 0x000000587054723c */ /* 0x010fe60000041854 */
[----:B------:R-:W-:-:S02]  /*5620*/  FADD.FTZ R0, R250, R0 ;  /* 0x00000000fa007221 */ /* 0x000fc40000010000 */
[----:B------:R-:W-:Y:S02]  /*5630*/  FADD.FTZ R2, R244, R2 ;  /* 0x00000002f4027221 */ /* 0x000fe40000010000 */
[----:B------:R-:W-:Y:S01]  /*5640*/  FADD.FTZ R0, R111, R0 ;  /* 0x000000006f007221 */ /* 0x000fe20000010000 */
[C---:B------:R-:W-:Y:S01]  /*5650*/  HMMA.16816.F32.BF16 R120, R112.reuse, R124, R32 ;  /* 0x0000007c7078723c */ /* 0x040fe20000041820 */
[----:B------:R-:W-:Y:S01]  /*5660*/  FADD.FTZ R2, R243, R2 ;  /* 0x00000002f3027221 */ /* 0x000fe20000010000 */
[----:B------:R-:W1:Y:S01]  /*5670*/  LDSM.16.MT88.4 R108, [R209+0x7800] ;  /* 0x00780000d16c783b */ /* 0x000e620000004200 */
[----:B------:R-:W-:Y:S02]  /*5680*/  FADD.FTZ R0, R249, R0 ;  /* 0x00000000f9007221 */ /* 0x000fe40000010000 */
[----:B------:R-:W-:Y:S02]  /*5690*/  FADD.FTZ R2, R245, R2 ;  /* 0x00000002f5027221 */ /* 0x000fe40000010000 */
[----:B------:R-:W-:Y:S01]  /*56a0*/  FADD.FTZ R0, R252, R0 ;  /* 0x00000000fc007221 */ /* 0x000fe20000010000 */
[----:B------:R-:W-:Y:S01]  /*56b0*/  HMMA.16816.F32.BF16 R88, R112, R90, R92 ;  /* 0x0000005a7058723c */ /* 0x000fe2000004185c */
[----:B------:R-:W-:-:S02]  /*56c0*/  FADD.FTZ R2, R238, R2 ;  /* 0x00000002ee027221 */ /* 0x000fc40000010000 */
[----:B------:R-:W-:Y:S02]  /*56d0*/  FADD.FTZ R0, R239, R0 ;  /* 0x00000000ef007221 */ /* 0x000fe40000010000 */
[----:B------:R-:W-:Y:S02]  /*56e0*/  FADD.FTZ R2, R236, R2 ;  /* 0x00000002ec027221 */ /* 0x000fe40000010000 */
[----:B------:R-:W-:Y:S01]  /*56f0*/  FADD.FTZ R0, R242, R0 ;  /* 0x00000000f2007221 */ /* 0x000fe20000010000 */
[----:B-----5:R-:W-:Y:S01]  /*5700*/  HMMA.16816.F32.BF16 R68, R112, R72, R68 ;  /* 0x000000487044723c */ /* 0x020fe20000041844 */
[----:B------:R-:W-:Y:S02]  /*5710*/  FADD.FTZ R3, R234, R2 ;  /* 0x00000002ea037221 */ /* 0x000fe40000010000 */
[----:B------:R-:W-:-:S04]  /*5720*/  FADD.FTZ R0, R241, R0 ;  /* 0x00000000f1007221 */ /* 0x000fc80000010000 */
[----:B------:R-:W-:Y:S01]  /*5730*/  FADD.FTZ R2, R240, R0 ;  /* 0x00000000f0027221 */ /* 0x000fe20000010000 */
[C---:B------:R-:W-:Y:S01]  /*5740*/  HMMA.16816.F32.BF16 R92, R112.reuse, R96, R100 ;  /* 0x00000060705c723c */ /* 0x040fe20000041864 */
[----:B------:R-:W-:Y:S02]  /*5750*/  FADD.FTZ R0, R235, R3 ;  /* 0x00000003eb007221 */ /* 0x000fe40000010000 */
        /* <DEDUP_REMOVED lines=12> */
[----:B------:R-:W-:Y:S01]  /*5820*/  FADD.FTZ R2, R224, R2 ;  /* 0x00000002e0027221 */ /* 0x000fe20000010000 */
[----:B------:R-:W-:Y:S01]  /*5830*/  HMMA.16816.F32.BF16 R72, R112, R74, R36 ;  /* 0x0000004a7048723c */ /* 0x000fe20000041824 */
[----:B------:R-:W-:Y:S02]  /*5840*/  FADD.FTZ R0, R202, R0 ;  /* 0x00000000ca007221 */ /* 0x000fe40000010000 */
[----:B------:R-:W-:Y:S02]  /*5850*/  FADD.FTZ R2, R220, R2 ;  /* 0x00000002dc027221 */ /* 0x000fe40000010000 */
[----:B------:R-:W-:Y:S02]  /*5860*/  FADD.FTZ R0, R130, R0 ;  /* 0x0000000082007221 */ /* 0x000fe40000010000 */
[----:B------:R-:W-:Y:S02]  /*5870*/  FADD.FTZ R2, R218, R2 ;  /* 0x00000002da027221 */ /* 0x000fe40000010000 */
[----:B------:R-:W-:-:S02]  /*5880*/  FADD.FTZ R0, R131, R0 ;  /* 0x0000000083007221 */ /* 0x000fc40000010000 */
[----:B------:R-:W-:Y:S02]  /*5890*/  FADD.FTZ R2, R129, R2 ;  /* 0x0000000281027221 */ /* 0x000fe40000010000 */
        /* <DEDUP_REMOVED lines=10> */
[----:B------:R-:W-:Y:S01]  /*5940*/  FADD.FTZ R2, R146, R2 ;  /* 0x0000000292027221 */ /* 0x000fe20000010000 */
[C---:B------:R-:W-:Y:S08]  /*5950*/  HMMA.16816.F32.BF16 R100, R112.reuse, R104, R60 ;  /* 0x000000687064723c */ /* 0x040ff0000004183c */
[C---:B-1----:R-:W-:Y:S08]  /*5960*/  HMMA.16816.F32.BF16 R128, R112.reuse, R108, R52 ;  /* 0x0000006c7080723c */ /* 0x042ff00000041834 */
[C---:B------:R-:W-:Y:S08]  /*5970*/  HMMA.16816.F32.BF16 R80, R112.reuse, R82, R64 ;  /* 0x000000527050723c */ /* 0x040ff00000041840 */
[C---:B------:R-:W-:Y:S08]  /*5980*/  HMMA.16816.F32.BF16 R96, R112.reuse, R98, R20 ;  /* 0x000000627060723c */ /* 0x040ff00000041814 */
[C---:B------:R-:W-:Y:S08]  /*5990*/  HMMA.16816.F32.BF16 R104, R112.reuse, R106, R56 ;  /* 0x0000006a7068723c */ /* 0x040ff00000041838 */
[C---:B------:R-:W-:Y:S08]  /*59a0*/  HMMA.16816.F32.BF16 R108, R112.reuse, R110, R44 ;  /* 0x0000006e706c723c */ /* 0x040ff0000004182c */
[C---:B------:R-:W-:Y:S08]  /*59b0*/  HMMA.16816.F32.BF16 R132, R112.reuse, R12, R48 ;  /* 0x0000000c7084723c */ /* 0x040ff00000041830 */
[----:B------:R-:W-:Y:S01]  /*59c0*/  HMMA.16816.F32.BF16 R112, R112, R14, R28 ;  /* 0x0000000e7070723c */ /* 0x000fe2000004181c */
[----:B--2---:R-:W-:Y:S01]  /*59d0*/  @P4 IMAD.HI.U32 R4, R5, c[0x0][0x2c8], RZ ;  /* 0x0000b20005044a27 */ /* 0x004fe200078e00ff */
[----:B------:R-:W-:-:S02]  /*59e0*/  MOV R0, R5 ;  /* 0x0000000500007202 */ /* 0x000fc40000000f00 */
[----:B------:R-:W-:Y:S02]  /*59f0*/  MOV R5, c[0x0][0x2ac] ;  /* 0x0000ab0000057a02 */ /* 0x000fe40000000f00 */
[----:B------:R-:W-:-:S03]  /*5a00*/  @P4 SHF.R.U32.HI R0, RZ, c[0x0][0x2cc], R4 ;  /* 0x0000b300ff004a19 */ /* 0x000fc60000011604 */
[----:B------:R-:W-:-:S05]  /*5a10*/  IMAD R5, R5, c[0x0][0x1d0], RZ ;  /* 0x0000740005057a24 */ /* 0x000fca00078e02ff */
[----:B------:R-:W-:Y:S01]  /*5a20*/  IADD3 R0, R0, -c[0x0][0x168], R5 ;  /* 0x80005a0000007a10 */ /* 0x000fe20007ffe005 */
[----:B------:R-:W-:Y:S02]  /*5a30*/  FADD.FTZ R4, R149, R3 ;  /* 0x0000000395047221 */ /* 0x000fe40000010000 */
[----:B------:R-:W-:Y:S01]  /*5a40*/  FADD.FTZ R3, R144, R2 ;  /* 0x0000000290037221 */ /* 0x000fe20000010000 */
[----:B------:R-:W-:Y:S01]  /*5a50*/  SHF.R.S32.HI R5, RZ, 0x1f, R0 ;  /* 0x0000001fff057819 */ /* 0x000fe20000011400 */
[----:B------:R-:W-:-:S03]  /*5a60*/  FADD.FTZ R2, R147, R4 ;  /* 0x0000000493027221 */ /* 0x000fc60000010000 */
[----:B------:R-:W-:Y:S01]  /*5a70*/  LEA.HI R5, R5, R0, RZ, 0x7 ;  /* 0x0000000005057211 */ /* 0x000fe200078f38ff */
[----:B------:R-:W-:Y:S02]  /*5a80*/  FADD.FTZ R0, R145, R3 ;  /* 0x0000000391007221 */ /* 0x000fe40000010000 */
[----:B------:R-:W-:Y:S02]  /*5a90*/  FADD.FTZ R2, R116, R2 ;  /* 0x0000000274027221 */ /* 0x000fe40000010000 */
[----:B------:R-:W-:Y:S02]  /*5aa0*/  FADD.FTZ R0, R24, R0 ;  /* 0x0000000018007221 */ /* 0x000fe40000010000 */
[----:B------:R-:W-:Y:S02]  /*5ab0*/  FADD.FTZ R2, R118, R2 ;  /* 0x0000000276027221 */ /* 0x000fe40000010000 */
[----:B------:R-:W-:Y:S01]  /*5ac0*/  FADD.FTZ R0, R11, R0 ;  /* 0x000000000b007221 */ /* 0x000fe20000010000 */
[----:B------:R-:W-:Y:S01]  /*5ad0*/  SHF.R.S32.HI R3, RZ, 0x7, R5 ;  /* 0x00000007ff037819 */ /* 0x000fe20000011405 */
[----:B------:R-:W-:-:S02]  /*5ae0*/  FADD.FTZ R2, R119, R2 ;  /* 0x0000000277027221 */ /* 0x000fc40000010000 */
[----:B------:R-:W-:Y:S01]  /*5af0*/  FADD.FTZ R0, R10, R0 ;  /* 0x000000000a007221 */ /* 0x000fe20000010000 */
[----:B------:R-:W-:Y:S01]  /*5b00*/  IMNMX R6, RZ, R3, !PT ;  /* 0x00000003ff067217 */ /* 0x000fe20007800200 */
[----:B------:R-:W-:Y:S02]  /*5b10*/  FADD.FTZ R2, R25, R2 ;  /* 0x0000000219027221 */ /* 0x000fe40000010000 */
[----:B------:R-:W-:Y:S02]  /*5b20*/  FADD.FTZ R0, R9, R0 ;  /* 0x0000000009007221 */ /* 0x000fe40000010000 */
[----:B------:R1:W-:Y:S04]  /*5b30*/  STL [R1+0xc], R6 ;  /* 0x00000c0601007387 */ /* 0x0003e80000100800 */
[----:B------:R1:W-:Y:S04]  /*5b40*/  STL [R1+0x4], R0 ;  /* 0x0000040001007387 */ /* 0x0003e80000100800 */
[----:B------:R1:W-:Y:S01]  /*5b50*/  STL [R1], R2 ;  /* 0x0000000201007387 */ /* 0x0003e20000100800 */
[----:B------:R-:W-:Y:S11]  /*5b60*/  ISETP.GE.AND P0, PT, R223, R6, PT ;  /* 0x00000006df00720c */ /* 0x000ff60003f06270 */
[----:B------:R-:W-:Y:S02]  /*5b70*/  @!UPT UIADD3 URZ, URZ, URZ, URZ ;  /* 0x0000003f3f3ff290 */ /* 0x000fe4000fffe03f */
[----:B------:R-:W-:Y:S05]  /*5b80*/  @!P0 BRA `(.L_x_468) ;  /* 0x000044b000008947 */ /* 0x000fea0003800000 */
[----:B------:R-:W-:Y:S02]  /*5b90*/  MOV R119, R8 ;  /* 0x0000000800777202 */ /* 0x000fe40000000f00 */
[----:B------:R-:W-:Y:S02]  /*5ba0*/  MOV R118, R117 ;  /* 0x0000007500767202 */ /* 0x000fe40000000f00 */
.L_x_479:
[----:B------:R-:W-:Y:S04]  /*5bb0*/  DEPBAR.LE SB0, 0x0 ;  /* 0x000080000000791a */ /* 0x000fe80000000000 */
[----:B------:R-:W-:Y:S01]  /*5bc0*/  WARPSYNC 0xffffffff ;  /* 0xffffffff00007948 */ /* 0x000fe20003800000 */
[----:B------:R-:W-:Y:S01]  /*5bd0*/  BAR.SYNC.DEFER_BLOCKING 0x0 ;  /* 0x0000000000007b1d */ /* 0x000fe20000010000 */
[----:B------:R-:W-:Y:S05]  /*5be0*/  ISETP.GE.AND P0, PT, R223, RZ, PT ;  /* 0x000000ffdf00720c */ /* 0x000fea0003f06270 */
[----:B------:R2:W3:Y:S01]  /*5bf0*/  LDSM.16.M88.4 R8, [R205] ;  /* 0x00000000cd08783b */ /* 0x0004e20000000200 */
[----:B------:R-:W-:Y:S03]  /*5c00*/  BSSY B0, `(.L_x_469) ;  /* 0x0000055000007945 */ /* 0x000fe60003800000 */
[----:B------:R2:W4:Y:S04]  /*5c10*/  LDSM.16.M88.4 R16, [R205+0x800] ;  /* 0x00080000cd10783b */ /* 0x0005280000000200 */
[----:B------:R2:W1:Y:S04]  /*5c20*/  LDSM.16.M88.4 R24, [R205+0x1000] ;  /* 0x00100000cd18783b */ /* 0x0004680000000200 */
        /* <DEDUP_REMOVED lines=13> */
[----:B------:R-:W-:-:S05]  /*5d00*/  @!P0 BRA `(.L_x_470) ;  /* 0x0000044000008947 */ /* 0x000fca0003800000 */
[----:B-1-34-:R-:W-:Y:S01]  /*5d10*/  IMAD.WIDE.U32 R2, R222, c[0x0][0x208], RZ ;  /* 0x00008200de027a25 */ /* 0x01afe200078e00ff */
[----:B------:R-:W-:Y:S01]  /*5d20*/  SHF.R.S32.HI R0, RZ, 0x1f, R222 ;  /* 0x0000001fff007819 */ /* 0x000fe200000114de */
[----:B------:R-:W3:Y:S01]  /*5d30*/  LDL.64 R6, [R1+0x28] ;  /* 0x0000280001067983 */ /* 0x000ee20000100a00 */
[----:B------:R-:W-:Y:S01]  /*5d40*/  SHF.R.S32.HI R4, RZ, 0x1f, R221 ;  /* 0x0000001fff047819 */ /* 0x000fe200000114dd */
[----:B------:R-:W-:Y:S02]  /*5d50*/  IMAD.SHL.U32 R29, R237, 0x2, RZ ;  /* 0x00000002ed1d7824 */ /* 0x000fe400078e00ff */
[----:B------:R-:W-:Y:S02]  /*5d60*/  IMAD R0, R0, c[0x0][0x208], RZ ;  /* 0x0000820000007a24 */ /* 0x000fe400078e02ff */
[----:B------:R-:W4:Y:S01]  /*5d70*/  LDL R5, [R1+0x34] ;  /* 0x0000340001057983 */ /* 0x000f220000100800 */
[----:B------:R-:W-:Y:S02]  /*5d80*/  IMAD R4, R4, c[0x0][0x218], RZ ;  /* 0x0000860004047a24 */ /* 0x000fe400078e02ff */
[----:B------:R-:W-:Y:S02]  /*5d90*/  IMAD R0, R222, c[0x0][0x20c], R0 ;  /* 0x00008300de007a24 */ /* 0x000fe400078e0200 */
[----:B------:R-:W-:Y:S02]  /*5da0*/  IMAD R4, R221, c[0x0][0x21c], R4 ;  /* 0x00008700dd047a24 */ /* 0x000fe400078e0204 */
[----:B------:R-:W-:Y:S02]  /*5db0*/  IMAD.IADD R3, R3, 0x1, R0 ;  /* 0x0000000103037824 */ /* 0x000fe400078e0200 */
[----:B------:R-:W-:Y:S02]  /*5dc0*/  IMAD.SHL.U32 R28, R226, 0x2, RZ ;  /* 0x00000002e21c7824 */ /* 0x000fe400078e00ff */
[----:B------:R-:W-:Y:S05]  /*5dd0*/  IMAD.WIDE.U32 R2, R221, c[0x0][0x218], R2 ;  /* 0x00008600dd027a25 */ /* 0x000fea00078e0002 */
[----:B---3--:R-:W-:Y:S02]  /*5de0*/  IADD3 R0, P0, R6, R2, RZ ;  /* 0x0000000206007210 */ /* 0x008fe40007f1e0ff */
[----:B------:R-:W-:Y:S02]  /*5df0*/  SHF.R.S32.HI R6, RZ, 0x1f, R237 ;  /* 0x0000001fff067819 */ /* 0x000fe400000114ed */
[----:B----4-:R-:W-:Y:S02]  /*5e00*/  IADD3.X R2, R5, R3, R4, P0, !PT ;  /* 0x0000000305027210 */ /* 0x010fe400007fe404 */
[C---:B------:R-:W-:Y:S02]  /*5e10*/  LEA R4, P0, R0.reuse, c[0x0][0x1f8], 0x1 ;  /* 0x00007e0000047a11 */ /* 0x040fe400078008ff */
[----:B------:R-:W-:Y:S02]  /*5e20*/  SHF.R.S32.HI R5, RZ, 0x1f, R226 ;  /* 0x0000001fff057819 */ /* 0x000fe400000114e2 */
[----:B------:R-:W-:Y:S02]  /*5e30*/  SHF.L.U64.HI R6, R237, 0x1, R6 ;  /* 0x00000001ed067819 */ /* 0x000fe40000010206 */
[----:B------:R-:W-:Y:S02]  /*5e40*/  LEA.HI.X R0, R0, c[0x0][0x1fc], R2, 0x1, P0 ;  /* 0x00007f0000007a11 */ /* 0x000fe400000f0c02 */
[----:B------:R-:W-:Y:S01]  /*5e50*/  SHF.L.U64.HI R5, R226, 0x1, R5 ;  /* 0x00000001e2057819 */ /* 0x000fe20000010205 */
[----:B------:R-:W-:-:S05]  /*5e60*/  BRA.DIV ~URZ, `(.L_x_471) ;  /* 0x0000ad127f007947 */ /* 0x000fca000b800000 */
[----:B------:R1:W3:Y:S02]  /*5e70*/  SHFL.IDX PT, R7, R0, RZ, 0x181f ;  /* 0x00181fff00077589 */ /* 0x0002e400000e0000 */
.L_x_524:
[----:B------:R-:W-:-:S05]  /*5e80*/  BRA.DIV ~URZ, `(.L_x_472) ;  /* 0x0000ad627f007947 */ /* 0x000fca000b800000 */
[----:B------:R-:W4:Y:S01]  /*5e90*/  SHFL.IDX PT, R2, R4, RZ, 0x181f ;  /* 0x00181fff04027589 */ /* 0x000f2200000e0000 */
[----:B------:R-:W-:Y:S02]  /*5ea0*/  ISETP.GE.AND P2, PT, R226, c[0x0][0x1d4], PT ;  /* 0x00007500e2007a0c */ /* 0x000fe40003f46270 */
[----:B------:R-:W-:Y:S01]  /*5eb0*/  ISETP.GE.AND P0, PT, R237, c[0x0][0x1d4], PT ;  /* 0x00007500ed007a0c */ /* 0x000fe20003f06270 */
[----:B------:R-:W5:Y:S04]  /*5ec0*/  SHFL.IDX PT, R14, R4, 0x1, 0x181f ;  /* 0x00381f00040e7f89 */ /* 0x000f6800000e0000 */
[----:B------:R-:W1:Y:S04]  /*5ed0*/  SHFL.IDX PT, R15, R0, 0x1, 0x181f ;  /* 0x00381f00000f7f89 */ /* 0x000e6800000e0000 */
[----:B------:R-:W2:Y:S04]  /*5ee0*/  SHFL.IDX PT, R22, R4, 0x2, 0x181f ;  /* 0x00581f0004167f89 */ /* 0x000ea800000e0000 */
[----:B------:R-:W3:Y:S01]  /*5ef0*/  SHFL.IDX PT, R23, R0, 0x2, 0x181f ;  /* 0x00581f0000177f89 */ /* 0x000ee200000e0000 */
[CC--:B----4-:R-:W-:Y:S02]  /*5f00*/  IADD3 R12, P6, R2.reuse, R28.reuse, RZ ;  /* 0x0000001c020c7210 */ /* 0x0d0fe40007fde0ff */
[-C--:B------:R-:W-:Y:S03]  /*5f10*/  IADD3 R2, P5, R2, R29.reuse, RZ ;  /* 0x0000001d02027210 */ /* 0x080fe60007fbe0ff */
[C-C-:B---3--:R-:W-:Y:S01]  /*5f20*/  IMAD.X R13, R7.reuse, 0x1, R5.reuse, P6 ;  /* 0x00000001070d7824 */ /* 0x148fe200030e0605 */
[CC--:B-----5:R-:W-:Y:S01]  /*5f30*/  IADD3 R20, P6, R14.reuse, R28.reuse, RZ ;  /* 0x0000001c0e147210 */ /* 0x0e0fe20007fde0ff */
[--C-:B------:R-:W-:Y:S01]  /*5f40*/  IMAD.X R3, R7, 0x1, R6.reuse, P5 ;  /* 0x0000000107037824 */ /* 0x100fe200028e0606 */
[-C--:B------:R-:W-:Y:S02]  /*5f50*/  IADD3 R14, P5, R14, R29.reuse, RZ ;  /* 0x0000001d0e0e7210 */ /* 0x080fe40007fbe0ff */
[----:B------:R2:W-:Y:S01]  /*5f60*/  LDGSTS.E.BYPASS.LTC128B.128 [R219+0x100], [R12.64], !P2 ;  /* 0x001000000cdb7fae */ /* 0x0005e2000d101d46 */
[C-C-:B-1----:R-:W-:Y:S01]  /*5f70*/  IMAD.X R21, R15.reuse, 0x1, R5.reuse, P6 ;  /* 0x000000010f157824 */ /* 0x142fe200030e0605 */
[----:B------:R-:W-:Y:S01]  /*5f80*/  SEL R7, RZ, 0x10, P0 ;  /* 0x00000010ff077807 */ /* 0x000fe20000000000 */
[--C-:B------:R-:W-:Y:S01]  /*5f90*/  IMAD.X R15, R15, 0x1, R6.reuse, P5 ;  /* 0x000000010f0f7824 */ /* 0x100fe200028e0606 */
[----:B------:R1:W-:Y:S04]  /*5fa0*/  LDGSTS.E.BYPASS.LTC128B.128 [R219+0x4100], [R2.64], !P0 ;  /* 0x0410000002db7fae */ /* 0x0003e8000c101d46 */
[----:B------:R3:W-:Y:S04]  /*5fb0*/  LDGSTS.E.BYPASS.LTC128B.128 [R219+0x1100], [R20.64], !P2 ;  /* 0x0110000014db7fae */ /* 0x0007e8000d101d46 */
[----:B------:R4:W-:Y:S01]  /*5fc0*/  LDGSTS.E.BYPASS.LTC128B.128 [R219+0x5100], [R14.64], !P0 ;  /* 0x051000000edb7fae */ /* 0x0009e2000c101d46 */
[C---:B--2---:R-:W-:Y:S02]  /*5fd0*/  IADD3 R12, P6, R22.reuse, R28, RZ ;  /* 0x0000001c160c7210 */ /* 0x044fe40007fde0ff */
[----:B-1----:R-:W-:Y:S03]  /*5fe0*/  IADD3 R2, P5, R22, R29, RZ ;  /* 0x0000001d16027210 */ /* 0x002fe60007fbe0ff */
[C---:B------:R-:W-:Y:S02]  /*5ff0*/  IMAD.X R13, R23.reuse, 0x1, R5, P6 ;  /* 0x00000001170d7824 */ /* 0x040fe400030e0605 */
[----:B------:R-:W-:Y:S03]  /*6000*/  IMAD.X R3, R23, 0x1, R6, P5 ;  /* 0x0000000117037824 */ /* 0x000fe600028e0606 */
[----:B------:R1:W-:Y:S04]  /*6010*/  LDGSTS.E.BYPASS.LTC128B.128 [R219+0x2100], [R12.64], !P2 ;  /* 0x021000000cdb7fae */ /* 0x0003e8000d101d46 */
[----:B----4-:R3:W2:Y:S04]  /*6020*/  SHFL.IDX PT, R14, R0, 0x3, 0x181f ;  /* 0x00781f00000e7f89 */ /* 0x0106a800000e0000 */
[----:B------:R3:W4:Y:S04]  /*6030*/  SHFL.IDX PT, R0, R4, 0x3, 0x181f ;  /* 0x00781f0004007f89 */ /* 0x00072800000e0000 */
[----:B------:R3:W-:Y:S01]  /*6040*/  LDGSTS.E.BYPASS.LTC128B.128 [R219+0x6100], [R2.64], !P0 ;  /* 0x0610000002db7fae */ /* 0x0007e2000c101d46 */
[----:B-1----:R-:W-:Y:S04]  /*6050*/  SEL R12, RZ, 0x10, P2 ;  /* 0x00000010ff0c7807 */ /* 0x002fe80001000000 */
.L_x_525:
[----:B---3--:R-:W-:Y:S02]  /*6060*/  IADD3 R4, -R12, 0x10, RZ ;  /* 0x000000100c047810 */ /* 0x008fe40007ffe1ff */
[C---:B------:R-:W-:Y:S02]  /*6070*/  IADD3 R2, -R7.reuse, 0x10, RZ ;  /* 0x0000001007027810 */ /* 0x040fe40007ffe1ff */
[----:B------:R-:W-:Y:S02]  /*6080*/  LOP3.LUT R4, R4, 0xf, RZ, 0xc0, !PT ;  /* 0x0000000f04047812 */ /* 0x000fe400078ec0ff */
[----:B------:R-:W-:Y:S02]  /*6090*/  ISETP.NE.U32.AND P6, PT, R12, RZ, PT ;  /* 0x000000ff0c00720c */ /* 0x000fe40003fc5070 */
[----:B----4-:R-:W-:Y:S02]  /*60a0*/  IADD3 R4, P2, P0, R4, R0, R28 ;  /* 0x0000000004047210 */ /* 0x010fe4000785e01c */
[----:B------:R-:W-:Y:S02]  /*60b0*/  LOP3.LUT R2, R2, 0xf, RZ, 0xc0, !PT ;  /* 0x0000000f02027812 */ /* 0x000fe400078ec0ff */
[----:B------:R-:W-:Y:S02]  /*60c0*/  ISETP.NE.U32.AND P5, PT, R7, RZ, PT ;  /* 0x000000ff0700720c */ /* 0x000fe40003fa5070 */
[----:B--2---:R-:W-:Y:S02]  /*60d0*/  IADD3.X R5, RZ, R14, R5, P2, P0 ;  /* 0x0000000eff057210 */ /* 0x004fe400017e0405 */
[----:B------:R-:W-:Y:S03]  /*60e0*/  IADD3 R2, P2, P0, R2, R0, R29 ;  /* 0x0000000002027210 */ /* 0x000fe6000785e01d */
[----:B------:R-:W-:Y:S01]  /*60f0*/  @!PT LDS RZ, [RZ] ;  /* 0x00000000fffff984 */ /* 0x000fe20000000800 */
[----:B------:R-:W-:Y:S01]  /*6100*/  @!PT LDS RZ, [RZ] ;  /* 0x00000000fffff984 */ /* 0x000fe20000000800 */
[----:B------:R-:W-:Y:S01]  /*6110*/  @!PT LDS RZ, [RZ] ;  /* 0x00000000fffff984 */ /* 0x000fe20000000800 */
[----:B------:R1:W-:Y:S01]  /*6120*/  LDGSTS.E.BYPASS.LTC128B.128.ZFILL [R219+0x3100], [R4.64], P6 ;  /* 0x0310000004db7fae */ /* 0x0003e2000b141d46 */
[----:B------:R-:W-:Y:S05]  /*6130*/  IADD3.X R3, RZ, R14, R6, P2, P0 ;  /* 0x0000000eff037210 */ /* 0x000fea00017e0406 */
[----:B------:R1:W-:Y:S04]  /*6140*/  LDGSTS.E.BYPASS.LTC128B.128.ZFILL [R219+0x7100], [R2.64], P5 ;  /* 0x0710000002db7fae */ /* 0x0003e8000a941d46 */
.L_x_470:
[----:B---34-:R-:W-:Y:S05]  /*6150*/  BSYNC B0 ;  /* 0x0000000000007941 */ /* 0x018fea0003800000 */
.L_x_469:
[----:B------:R-:W0:Y:S01]  /*6160*/  LDGDEPBAR ;  /* 0x00000000000079af */ /* 0x000e220000000000 */
[----:B------:R-:W-:Y:S01]  /*6170*/  WARPSYNC 0xffffffff ;  /* 0xffffffff00007948 */ /* 0x000fe20003800000 */
[C---:B-1----:R-:W-:Y:S01]  /*6180*/  HMMA.16816.F32.BF16 R4, R136.reuse, R8, RZ ;  /* 0x000000088804723c */ /* 0x042fe200000418ff */
[----:B------:R-:W-:Y:S02]  /*6190*/  BSSY B0, `(.L_x_473) ;  /* 0x000010a000007945 */ /* 0x000fe40003800000 */
[----:B------:R-:W-:Y:S05]  /*61a0*/  ISETP.GE.AND P0, PT, R223, 0x1, PT ;  /* 0x00000001df00780c */ /* 0x000fea0003f06270 */
[C---:B------:R-:W-:Y:S08]  /*61b0*/  HMMA.16816.F32.BF16 R8, R136.reuse, R10, RZ ;  /* 0x0000000a8808723c */ /* 0x040ff000000418ff */
        /* <DEDUP_REMOVED lines=16> */
[----:B------:R-:W1:Y:S07]  /*62c0*/  LDSM.16.M88.4 R144, [R207] ;  /* 0x00000000cf90783b */ /* 0x000e6e0000000200 */
        /* <DEDUP_REMOVED lines=11> */
[----:B------:R-:W2:Y:S07]  /*6380*/  LDSM.16.M88.4 R160, [R207+0x2000] ;  /* 0x00200000cfa0783b */ /* 0x000eae0000000200 */
[C---:B------:R-:W-:Y:S08]  /*6390*/  HMMA.16816.F32.BF16 R44, R140.reuse, R164, R44 ;  /* 0x000000a48c2c723c */ /* 0x040ff0000004182c */
[C---:B------:R-:W-:Y:S01]  /*63a0*/  HMMA.16816.F32.BF16 R48, R140.reuse, R166, R48 ;  /* 0x000000a68c30723c */ /* 0x040fe20000041830 */
[----:B------:R-:W-:Y:S07]  /*63b0*/  LDSM.16.M88.4 R164, [R206+-0x3800] ;  /* 0xffc80000cea4783b */ /* 0x000fee0000000200 */
[C---:B------:R-:W-:Y:S08]  /*63c0*/  HMMA.16816.F32.BF16 R52, R140.reuse, R168, R52 ;  /* 0x000000a88c34723c */ /* 0x040ff00000041834 */
[C---:B------:R-:W-:Y:S01]  /*63d0*/  HMMA.16816.F32.BF16 R56, R140.reuse, R170, R56 ;  /* 0x000000aa8c38723c */ /* 0x040fe20000041838 */
[----:B------:R-:W-:Y:S07]  /*63e0*/  LDSM.16.M88.4 R168, [R206+-0x3000] ;  /* 0xffd00000cea8783b */ /* 0x000fee0000000200 */
[C---:B------:R-:W-:Y:S08]  /*63f0*/  HMMA.16816.F32.BF16 R60, R140.reuse, R172, R60 ;  /* 0x000000ac8c3c723c */ /* 0x040ff0000004183c */
[----:B------:R-:W-:Y:S08]  /*6400*/  HMMA.16816.F32.BF16 R64, R140, R174, R64 ;  /* 0x000000ae8c40723c */ /* 0x000ff00000041840 */
        /* <DEDUP_REMOVED lines=11> */
[----:B------:R-:W5:Y:S07]  /*64c0*/  LDSM.16.M88.4 R156, [R206+-0x4000] ;  /* 0xffc00000ce9c783b */ /* 0x000f6e0000000200 */
[C---:B--2---:R-:W-:Y:S08]  /*64d0*/  HMMA.16816.F32.BF16 R36, R176.reuse, R160, R36 ;  /* 0x000000a0b024723c */ /* 0x044ff00000041824 */
[C---:B------:R-:W-:Y:S01]  /*64e0*/  HMMA.16816.F32.BF16 R40, R176.reuse, R162, R40 ;  /* 0x000000a2b028723c */ /* 0x040fe20000041828 */
[----:B------:R-:W2:Y:S07]  /*64f0*/  LDSM.16.M88.4 R160, [R206+-0x2800] ;  /* 0xffd80000cea0783b */ /* 0x000eae0000000200 */
[C---:B-1----:R-:W-:Y:S08]  /*6500*/  HMMA.16816.F32.BF16 R44, R176.reuse, R144, R44 ;  /* 0x00000090b02c723c */ /* 0x042ff0000004182c */
[C---:B------:R-:W-:Y:S01]  /*6510*/  HMMA.16816.F32.BF16 R48, R176.reuse, R146, R48 ;  /* 0x00000092b030723c */ /* 0x040fe20000041830 */
[----:B------:R-:W1:Y:S07]  /*6520*/  LDSM.16.M88.4 R144, [R206+-0x2000] ;  /* 0xffe00000ce90783b */ /* 0x000e6e0000000200 */
[C---:B---3--:R-:W-:Y:S08]  /*6530*/  HMMA.16816.F32.BF16 R52, R176.reuse, R148, R52 ;  /* 0x00000094b034723c */ /* 0x048ff00000041834 */
[C---:B------:R-:W-:Y:S01]  /*6540*/  HMMA.16816.F32.BF16 R56, R176.reuse, R150, R56 ;  /* 0x00000096b038723c */ /* 0x040fe20000041838 */
[----:B------:R-:W3:Y:S07]  /*6550*/  LDSM.16.M88.4 R148, [R206+-0x1800] ;  /* 0xffe80000ce94783b */ /* 0x000eee0000000200 */
[C---:B----4-:R-:W-:Y:S08]  /*6560*/  HMMA.16816.F32.BF16 R60, R176.reuse, R152, R60 ;  /* 0x00000098b03c723c */ /* 0x050ff0000004183c */
[----:B------:R-:W-:Y:S01]  /*6570*/  HMMA.16816.F32.BF16 R64, R176, R154, R64 ;  /* 0x0000009ab040723c */ /* 0x000fe20000041840 */
[----:B------:R-:W4:Y:S07]  /*6580*/  LDSM.16.M88.4 R152, [R206+-0x1000] ;  /* 0xfff00000ce98783b */ /* 0x000f2e0000000200 */
[C---:B-----5:R-:W-:Y:S08]  /*6590*/  HMMA.16816.F32.BF16 R4, R180.reuse, R156, R4 ;  /* 0x0000009cb404723c */ /* 0x060ff00000041804 */
[C---:B------:R-:W-:Y:S01]  /*65a0*/  HMMA.16816.F32.BF16 R8, R180.reuse, R158, R8 ;  /* 0x0000009eb408723c */ /* 0x040fe20000041808 */
[----:B------:R-:W5:Y:S07]  /*65b0*/  LDSM.16.M88.4 R156, [R206+-0x800] ;  /* 0xfff80000ce9c783b */ /* 0x000f6e0000000200 */
[C---:B------:R-:W-:Y:S08]  /*65c0*/  HMMA.16816.F32.BF16 R12, R180.reuse, R164, R12 ;  /* 0x000000a4b40c723c */ /* 0x040ff0000004180c */
[C---:B------:R-:W-:Y:S01]  /*65d0*/  HMMA.16816.F32.BF16 R16, R180.reuse, R166, R16 ;  /* 0x000000a6b410723c */ /* 0x040fe20000041810 */
[----:B------:R-:W3:Y:S07]  /*65e0*/  LDSM.16.M88.4 R164, [R205+0x4000] ;  /* 0x00400000cda4783b */ /* 0x000eee0000000200 */
[C---:B------:R-:W-:Y:S08]  /*65f0*/  HMMA.16816.F32.BF16 R20, R180.reuse, R168, R20 ;  /* 0x000000a8b414723c */ /* 0x040ff00000041814 */
[C---:B------:R-:W-:Y:S01]  /*6600*/  HMMA.16816.F32.BF16 R24, R180.reuse, R170, R24 ;  /* 0x000000aab418723c */ /* 0x040fe20000041818 */
[----:B------:R-:W4:Y:S07]  /*6610*/  LDSM.16.M88.4 R168, [R205+0x4800] ;  /* 0x00480000cda8783b */ /* 0x000f2e0000000200 */
        /* <DEDUP_REMOVED lines=13> */
[----:B------:R-:W-:Y:S01]  /*66f0*/  HMMA.16816.F32.BF16 R64, R180, R158, R64 ;  /* 0x0000009eb440723c */ /* 0x000fe20000041840 */
[----:B------:R-:W5:Y:S07]  /*6700*/  LDSM.16.M88.4 R156, [R205+0x7000] ;  /* 0x00700000cd9c783b */ /* 0x000f6e0000000200 */
        /* <DEDUP_REMOVED lines=21> */
[C---:B--2---:R-:W-:Y:S08]  /*6860*/  HMMA.16816.F32.BF16 R60, R184.reuse, R160, R60 ;  /* 0x000000a0b83c723c */ /* 0x044ff0000004183c */
[----:B------:R-:W-:Y:S01]  /*6870*/  HMMA.16816.F32.BF16 R64, R184, R162, R64 ;  /* 0x000000a2b840723c */ /* 0x000fe20000041840 */
        /* <DEDUP_REMOVED lines=25> */
[C---:B------:R-:W-:Y:S08]  /*6a10*/  HMMA.16816.F32.BF16 R4, R192.reuse, R168, R4 ;  /* 0x000000a8c004723c */ /* 0x040ff00000041804 */
[C---:B------:R-:W-:Y:S01]  /*6a20*/  HMMA.16816.F32.BF16 R8, R192.reuse, R170, R8 ;  /* 0x000000aac008723c */ /* 0x040fe20000041808 */
[----:B------:R-:W2:Y:S07]  /*6a30*/  LDSM.16.M88.4 R168, [R207+0x7800] ;  /* 0x00780000cfa8783b */ /* 0x000eae0000000200 */
[C---:B-1----:R-:W-:Y:S08]  /*6a40*/  HMMA.16816.F32.BF16 R12, R192.reuse, R144, R12 ;  /* 0x00000090c00c723c */ /* 0x042ff0000004180c */
[C---:B------:R-:W-:Y:S01]  /*6a50*/  HMMA.16816.F32.BF16 R16, R192.reuse, R146, R16 ;  /* 0x00000092c010723c */ /* 0x040fe20000041810 */
[----:B------:R-:W1:Y:S07]  /*6a60*/  LDSM.16.M88.4 R144, [R206] ;  /* 0x00000000ce90783b */ /* 0x000e6e0000000200 */
        /* <DEDUP_REMOVED lines=20> */
[----:B------:R-:W1:Y:S01]  /*6bb0*/  LDSM.16.M88.4 R144, [R206+0x3800] ;  /* 0x00380000ce90783b */ /* 0x000e620000000200 */
[----:B------:R-:W-:Y:S06]  /*6bc0*/  DEPBAR.LE SB0, 0x0 ;  /* 0x000080000000791a */ /* 0x000fec0000000000 */
[C---:B---3--:R-:W-:Y:S01]  /*6bd0*/  HMMA.16816.F32.BF16 R12, R196.reuse, R148, R12 ;  /* 0x00000094c40c723c */ /* 0x048fe2000004180c */
[----:B------:R-:W-:Y:S07]  /*6be0*/  BAR.SYNC.DEFER_BLOCKING 0x0 ;  /* 0x0000000000007b1d */ /* 0x000fee0000010000 */
[C---:B------:R-:W-:Y:S08]  /*6bf0*/  HMMA.16816.F32.BF16 R16, R196.reuse, R150, R16 ;  /* 0x00000096c410723c */ /* 0x040ff00000041810 */
[C---:B----4-:R-:W-:Y:S08]  /*6c00*/  HMMA.16816.F32.BF16 R20, R196.reuse, R152, R20 ;  /* 0x00000098c414723c */ /* 0x050ff00000041814 */
[C---:B------:R-:W-:Y:S08]  /*6c10*/  HMMA.16816.F32.BF16 R24, R196.reuse, R154, R24 ;  /* 0x0000009ac418723c */ /* 0x040ff00000041818 */
        /* <DEDUP_REMOVED lines=8> */
[C---:B-1----:R-:W-:Y:S08]  /*6ca0*/  HMMA.16816.F32.BF16 R60, R196.reuse, R144, R60 ;  /* 0x00000090c43c723c */ /* 0x042ff0000004183c */
[----:B------:R-:W-:Y:S01]  /*6cb0*/  HMMA.16816.F32.BF16 R64, R196, R146, R64 ;  /* 0x00000092c440723c */ /* 0x000fe20000041840 */
[----:B------:R-:W-:Y:S07]  /*6cc0*/  @!UPT UIADD3 URZ, URZ, URZ, URZ ;  /* 0x0000003f3f3ff290 */ /* 0x000fee000fffe03f */
[----:B------:R-:W-:-:S11]  /*6cd0*/  @!P0 BRA `(.L_x_474) ;  /* 0x0000055000008947 */ /* 0x000fd60003800000 */
[----:B------:R-:W-:Y:S01]  /*6ce0*/  IMAD.MOV.U32 R221, RZ, RZ, RZ ;  /* 0x000000ffffdd7224 */ /* 0x000fe200078e00ff */
[----:B------:R-:W2:Y:S01]  /*6cf0*/  LDL R2, [R1+0x10] ;  /* 0x0000100001027983 */ /* 0x000ea20000100800 */
[C---:B------:R-:W-:Y:S01]  /*6d00*/  IMAD.SHL.U32 R155, R237.reuse, 0x2, RZ ;  /* 0x00000002ed9b7824 */ /* 0x040fe200078e00ff */
[----:B------:R-:W-:Y:S01]  /*6d10*/  SHF.R.S32.HI R201, RZ, 0x1f, R237 ;  /* 0x0000001fffc97819 */ /* 0x000fe200000114ed */
[----:B------:R-:W-:Y:S01]  /*6d20*/  IMAD.SHL.U32 R154, R226, 0x2, RZ ;  /* 0x00000002e29a7824 */ /* 0x000fe200078e00ff */
[----:B------:R-:W3:Y:S02]  /*6d30*/  LDL R0, [R1+0x8] ;  /* 0x0000080001007983 */ /* 0x000ee40000100800 */
[----:B------:R-:W-:Y:S02]  /*6d40*/  SHF.L.U64.HI R144, R237, 0x1, R201 ;  /* 0x00000001ed907819 */ /* 0x000fe400000102c9 */
[----:B------:R-:W4:Y:S04]  /*6d50*/  LDL.64 R224, [R1+0x20] ;  /* 0x0000200001e07983 */ /* 0x000f280000100a00 */
[----:B------:R-:W5:Y:S04]  /*6d60*/  LDL R116, [R1+0x30] ;  /* 0x0000300001747983 */ /* 0x000f680000100800 */
[----:B------:R-:W4:Y:S04]  /*6d70*/  LDL.64 R202, [R1+0x18] ;  /* 0x0000180001ca7983 */ /* 0x000f280000100a00 */
[----:B------:R-:W5:Y:S01]  /*6d80*/  LDL R200, [R1+0x14] ;  /* 0x0000140001c87983 */ /* 0x000f620000100800 */
[----:B--2---:R-:W-:Y:S05]  /*6d90*/  IMAD R2, R223, 0x80, R2 ;  /* 0x00000080df027824 */ /* 0x004fea00078e0202 */
[----:B---3--:R-:W-:Y:S05]  /*6da0*/  IADD3 R2, R2, -0x80, R0 ;  /* 0xffffff8002027810 */ /* 0x008fea0007ffe000 */
[----:B------:R-:W-:Y:S04]  /*6db0*/  @P3 IMAD.HI.U32 R3, R2, c[0x0][0x2bc], RZ ;  /* 0x0000af0002033a27 */ /* 0x000fe800078e00ff */
[----:B------:R-:W-:Y:S01]  /*6dc0*/  IMAD.MOV.U32 R0, RZ, RZ, R2 ;  /* 0x000000ffff007224 */ /* 0x000fe200078e0002 */
[----:B------:R-:W-:Y:S04]  /*6dd0*/  @P3 SHF.R.U32.HI R0, RZ, c[0x0][0x2c0], R3 ;  /* 0x0000b000ff003a19 */ /* 0x000fe80000011603 */
[C---:B----4-:R-:W-:Y:S04]  /*6de0*/  @!P1 IADD3 R3, P0, R0.reuse, R224, RZ ;  /* 0x000000e000039210 */ /* 0x050fe80007f1e0ff */
[----:B-----5:R-:W-:Y:S01]  /*6df0*/  @!P1 LEA.HI.X.SX32 R117, R0, R116, 0x1, P0 ;  /* 0x0000007400759211 */ /* 0x020fe200000f0eff */
[----:B------:R-:W-:Y:S01]  /*6e00*/  IMAD.MOV R0, RZ, RZ, -R0 ;  /* 0x000000ffff007224 */ /* 0x000fe200078e0a00 */
[C---:B------:R-:W-:Y:S03]  /*6e10*/  @!P1 LEA R116, P0, R3.reuse, c[0x0][0x2a0], 0x2 ;  /* 0x0000a80003749a11 */ /* 0x040fe600078010ff */
[----:B------:R-:W-:Y:S01]  /*6e20*/  IMAD R222, R0, c[0x0][0x2b8], R2 ;  /* 0x0000ae0000de7a24 */ /* 0x000fe200078e0202 */
[----:B------:R-:W-:Y:S03]  /*6e30*/  @!P1 LEA.HI.X R117, R3, c[0x0][0x2a4], R117, 0x2, P0 ;  /* 0x0000a90003759a11 */ /* 0x000fe600000f1475 */
[----:B------:R-:W-:Y:S01]  /*6e40*/  IMAD.WIDE.U32 R2, R222, c[0x0][0x1e0], RZ ;  /* 0x00007800de027a25 */ /* 0x000fe200078e00ff */
[----:B------:R-:W-:Y:S01]  /*6e50*/  SHF.R.S32.HI R0, RZ, 0x1f, R222 ;  /* 0x0000001fff007819 */ /* 0x000fe200000114de */
[----:B------:R-:W2:Y:S04]  /*6e60*/  @!P1 LDG.E R221, [R116.64] ;  /* 0x0000000674dd9981 */ /* 0x000ea8000c1e1900 */
[----:B------:R-:W-:Y:S04]  /*6e70*/  IMAD R0, R0, c[0x0][0x1e0], RZ ;  /* 0x0000780000007a24 */ /* 0x000fe800078e02ff */
        /* <DEDUP_REMOVED lines=8> */
[C---:B------:R-:W-:Y:S02]  /*6f00*/  LEA R116, P0, R0.reuse, c[0x0][0x1c8], 0x1 ;  /* 0x0000720000747a11 */ /* 0x040fe400078008ff */
[----:B------:R-:W-:Y:S02]  /*6f10*/  SHF.R.S32.HI R200, RZ, 0x1f, R226 ;  /* 0x0000001fffc87819 */ /* 0x000fe400000114e2 */
[----:B------:R-:W-:Y:S02]  /*6f20*/  LEA.HI.X R0, R0, c[0x0][0x1cc], R2, 0x1, P0 ;  /* 0x0000730000007a11 */ /* 0x000fe400000f0c02 */
[----:B------:R-:W-:Y:S01]  /*6f30*/  SHF.L.U64.HI R117, R226, 0x1, R200 ;  /* 0x00000001e2757819 */ /* 0x000fe200000102c8 */
[----:B------:R-:W-:-:S05]  /*6f40*/  BRA.DIV ~URZ, `(.L_x_475) ;  /* 0x0000a1d27f007947 */ /* 0x000fca000b800000 */
[----:B------:R1:W2:Y:S02]  /*6f50*/  SHFL.IDX PT, R145, R0, RZ, 0x181f ;  /* 0x00181fff00917589 */ /* 0x0002a400000e0000 */
.L_x_526:
[----:B------:R-:W-:-:S05]  /*6f60*/  BRA.DIV ~URZ, `(.L_x_476) ;  /* 0x0000a2227f007947 */ /* 0x000fca000b800000 */
[----:B------:R-:W3:Y:S01]  /*6f70*/  SHFL.IDX PT, R2, R116, RZ, 0x181f ;  /* 0x00181fff74027589 */ /* 0x000ee200000e0000 */
[----:B------:R-:W-:Y:S02]  /*6f80*/  ISETP.GE.AND P2, PT, R226, c[0x0][0x1d4], PT ;  /* 0x00007500e2007a0c */ /* 0x000fe40003f46270 */
[----:B------:R-:W-:Y:S01]  /*6f90*/  ISETP.GE.AND P0, PT, R237, c[0x0][0x1d4], PT ;  /* 0x00007500ed007a0c */ /* 0x000fe20003f06270 */
[----:B------:R-:W4:Y:S04]  /*6fa0*/  SHFL.IDX PT, R148, R116, 0x1, 0x181f ;  /* 0x00381f0074947f89 */ /* 0x000f2800000e0000 */
[----:B------:R-:W5:Y:S04]  /*6fb0*/  SHFL.IDX PT, R149, R0, 0x1, 0x181f ;  /* 0x00381f0000957f89 */ /* 0x000f6800000e0000 */
[----:B------:R-:W1:Y:S04]  /*6fc0*/  SHFL.IDX PT, R152, R116, 0x2, 0x181f ;  /* 0x00581f0074987f89 */ /* 0x000e6800000e0000 */
[----:B------:R-:W2:Y:S01]  /*6fd0*/  SHFL.IDX PT, R153, R0, 0x2, 0x181f ;  /* 0x00581f0000997f89 */ /* 0x000ea200000e0000 */
[CC--:B---3--:R-:W-:Y:S02]  /*6fe0*/  IADD3 R146, P6, R2.reuse, R154.reuse, RZ ;  /* 0x0000009a02927210 */ /* 0x0c8fe40007fde0ff */
[-C--:B------:R-:W-:Y:S03]  /*6ff0*/  IADD3 R2, P5, R2, R155.reuse, RZ ;  /* 0x0000009b02027210 */ /* 0x080fe60007fbe0ff */
[C-C-:B--2---:R-:W-:Y:S01]  /*7000*/  IMAD.X R147, R145.reuse, 0x1, R117.reuse, P6 ;  /* 0x0000000191937824 */ /* 0x144fe200030e0675 */
[CC--:B----4-:R-:W-:Y:S01]  /*7010*/  IADD3 R150, P6, R148.reuse, R154.reuse, RZ ;  /* 0x0000009a94967210 */ /* 0x0d0fe20007fde0ff */
[--C-:B------:R-:W-:Y:S01]  /*7020*/  IMAD.X R3, R145, 0x1, R144.reuse, P5 ;  /* 0x0000000191037824 */ /* 0x100fe200028e0690 */
[-C--:B------:R-:W-:Y:S02]  /*7030*/  IADD3 R148, P5, R148, R155.reuse, RZ ;  /* 0x0000009b94947210 */ /* 0x080fe40007fbe0ff */
[----:B------:R1:W-:Y:S01]  /*7040*/  LDGSTS.E.BYPASS.LTC128B.128 [R219+0x8100], [R146.64], !P2 ;  /* 0x0810000092db7fae */ /* 0x0003e2000d101d46 */
[C-C-:B-----5:R-:W-:Y:S01]  /*7050*/  IMAD.X R151, R149.reuse, 0x1, R117.reuse, P6 ;  /* 0x0000000195977824 */ /* 0x160fe200030e0675 */
[----:B------:R-:W-:Y:S01]  /*7060*/  SEL R145, RZ, 0x10, P0 ;  /* 0x00000010ff917807 */ /* 0x000fe20000000000 */
[--C-:B------:R-:W-:Y:S01]  /*7070*/  IMAD.X R149, R149, 0x1, R144.reuse, P5 ;  /* 0x0000000195957824 */ /* 0x100fe200028e0690 */
[----:B------:R2:W-:Y:S04]  /*7080*/  LDGSTS.E.BYPASS.LTC128B.128 [R219+0xc100], [R2.64], !P0 ;  /* 0x0c10000002db7fae */ /* 0x0005e8000c101d46 */
[----:B------:R3:W-:Y:S04]  /*7090*/  LDGSTS.E.BYPASS.LTC128B.128 [R219+0x9100], [R150.64], !P2 ;  /* 0x0910000096db7fae */ /* 0x0007e8000d101d46 */
[----:B------:R4:W-:Y:S01]  /*70a0*/  LDGSTS.E.BYPASS.LTC128B.128 [R219+0xd100], [R148.64], !P0 ;  /* 0x0d10000094db7fae */ /* 0x0009e2000c101d46 */
[C---:B-1----:R-:W-:Y:S02]  /*70b0*/  IADD3 R146, P6, R152.reuse, R154, RZ ;  /* 0x0000009a98927210 */ /* 0x042fe40007fde0ff */
[----:B--2---:R-:W-:Y:S03]  /*70c0*/  IADD3 R2, P5, R152, R155, RZ ;  /* 0x0000009b98027210 */ /* 0x004fe60007fbe0ff */
[C---:B------:R-:W-:Y:S02]  /*70d0*/  IMAD.X R147, R153.reuse, 0x1, R117, P6 ;  /* 0x0000000199937824 */ /* 0x040fe400030e0675 */
[----:B------:R-:W-:Y:S03]  /*70e0*/  IMAD.X R3, R153, 0x1, R144, P5 ;  /* 0x0000000199037824 */ /* 0x000fe600028e0690 */
[----:B------:R1:W-:Y:S04]  /*70f0*/  LDGSTS.E.BYPASS.LTC128B.128 [R219+0xa100], [R146.64], !P2 ;  /* 0x0a10000092db7fae */ /* 0x0003e8000d101d46 */
[----:B----4-:R3:W2:Y:S04]  /*7100*/  SHFL.IDX PT, R148, R0, 0x3, 0x181f ;  /* 0x00781f0000947f89 */ /* 0x0106a800000e0000 */
[----:B------:R3:W4:Y:S04]  /*7110*/  SHFL.IDX PT, R0, R116, 0x3, 0x181f ;  /* 0x00781f0074007f89 */ /* 0x00072800000e0000 */
[----:B------:R3:W-:Y:S01]  /*7120*/  LDGSTS.E.BYPASS.LTC128B.128 [R219+0xe100], [R2.64], !P0 ;  /* 0x0e10000002db7fae */ /* 0x0007e2000c101d46 */
[----:B-1----:R-:W-:Y:S04]  /*7130*/  SEL R146, RZ, 0x10, P2 ;  /* 0x00000010ff927807 */ /* 0x002fe80001000000 */
.L_x_527:
        /* <DEDUP_REMOVED lines=15> */
.L_x_474:
[----:B------:R-:W-:Y:S05]  /*7230*/  BSYNC B0 ;  /* 0x0000000000007941 */ /* 0x000fea0003800000 */
.L_x_473:
[----:B-1----:R-:W2:Y:S01]  /*7240*/  LDL R116, [R1+0x38] ;  /* 0x0000380001747983 */ /* 0x002ea20000100800 */
[----:B------:R-:W-:Y:S03]  /*7250*/  MOV R0, 0xffffff80 ;  /* 0xffffff8000007802 */ /* 0x000fe60000000f00 */
[----:B------:R-:W2:Y:S02]  /*7260*/  LDL R3, [R1+0x44] ;  /* 0x0000440001037983 */ /* 0x000ea40000100800 */
[----:B------:R-:W-:Y:S02]  /*7270*/  IMAD R0, R223, R0, 0x1 ;  /* 0x00000001df007424 */ /* 0x000fe400078e0200 */
[----:B------:R-:W3:Y:S04]  /*7280*/  LDL R2, [R1+0x48] ;  /* 0x0000480001027983 */ /* 0x000ee80000100800 */
[----:B------:R-:W0:Y:S01]  /*7290*/  LDGDEPBAR ;  /* 0x00000000000079af */ /* 0x000e220000000000 */
[----:B--2---:R-:W-:Y:S02]  /*72a0*/  IADD3 R116, R3, R116, RZ ;  /* 0x0000007403747210 */ /* 0x004fe40007ffe0ff */
[----:B------:R-:W-:Y:S02]  /*72b0*/  MOV R3, c[0x0][0x2ac] ;  /* 0x0000ab0000037a02 */ /* 0x000fe40000000f00 */
[----:B---3--:R-:W-:Y:S01]  /*72c0*/  IADD3 R0, -R2, R0, RZ ;  /* 0x0000000002007210 */ /* 0x008fe20007ffe1ff */
[----:B------:R-:W-:Y:S04]  /*72d0*/  @P4 IMAD.HI.U32 R2, R116, c[0x0][0x2c8], RZ ;  /* 0x0000b20074024a27 */ /* 0x000fe800078e00ff */
[----:B------:R-:W-:Y:S01]  /*72e0*/  IMAD R0, R3, c[0x0][0x1d0], R0 ;  /* 0x0000740003007a24 */ /* 0x000fe200078e0200 */
[----:B------:R-:W-:Y:S04]  /*72f0*/  @P4 SHF.R.U32.HI R116, RZ, c[0x0][0x2cc], R2 ;  /* 0x0000b300ff744a19 */ /* 0x000fe80000011602 */
[----:B------:R-:W-:Y:S01]  /*7300*/  IADD3 R117, R0, -c[0x0][0x168], RZ ;  /* 0x80005a0000757a10 */ /* 0x000fe20007ffe0ff */
[----:B------:R-:W-:-:S05]  /*7310*/  BRA.DIV ~URZ, `(.L_x_477) ;  /* 0x0000a3a27f007947 */ /* 0x000fca000b800000 */
[----:B------:R1:W2:Y:S02]  /*7320*/  SHFL.IDX PT, R0, R116, RZ, 0x1c1f ;  /* 0x001c1fff74007589 */ /* 0x0002a400000e0000 */
.L_x_528:
[----:B--2---:R-:W-:Y:S05]  /*7330*/  IMAD.IADD R0, R117, 0x1, R0 ;  /* 0x0000000175007824 */ /* 0x004fea00078e0200 */
[C---:B------:R-:W-:Y:S02]  /*7340*/  ISETP.GT.AND P6, PT, R0.reuse, RZ, PT ;  /* 0x000000ff0000720c */ /* 0x040fe40003fc4270 */
[C---:B------:R-:W-:Y:S02]  /*7350*/  ISETP.GT.AND P5, PT, R0.reuse, 0x1, PT ;  /* 0x000000010000780c */ /* 0x040fe40003fa4270 */
[C---:B------:R-:W-:Y:S02]  /*7360*/  ISETP.GT.AND P2, PT, R0.reuse, 0x8, PT ;  /* 0x000000080000780c */ /* 0x040fe40003f44270 */
[----:B------:R-:W-:Y:S02]  /*7370*/  ISETP.GT.AND P0, PT, R0, 0x9, PT ;  /* 0x000000090000780c */ /* 0x000fe40003f04270 */
[----:B------:R-:W-:Y:S02]  /*7380*/  FSEL R4, R4, -INF , P6 ;  /* 0xff80000004047808 */ /* 0x000fe40003000000 */
[C---:B------:R-:W-:Y:S02]  /*7390*/  ISETP.GT.AND P6, PT, R0.reuse, 0x10, PT ;  /* 0x000000100000780c */ /* 0x040fe40003fc4270 */
[----:B------:R-:W-:Y:S02]  /*73a0*/  FSEL R5, R5, -INF , P5 ;  /* 0xff80000005057808 */ /* 0x000fe40002800000 */
        /* <DEDUP_REMOVED lines=54> */
[----:B------:R-:W-:Y:S02]  /*7710*/  FSEL R242, R61, -INF , P5 ;  /* 0xff8000003df27808 */ /* 0x000fe40002800000 */
[----:B------:R-:W-:Y:S02]  /*7720*/  FSEL R241, R64, -INF , P2 ;  /* 0xff80000040f17808 */ /* 0x000fe40001000000 */
[----:B------:R-:W-:Y:S01]  /*7730*/  FSEL R240, R65, -INF , P0 ;  /* 0xff80000041f07808 */ /* 0x000fe20000000000 */
[----:B------:R-:W-:-:S05]  /*7740*/  BRA.DIV ~URZ, `(.L_x_478) ;  /* 0x00009fe27f007947 */ /* 0x000fca000b800000 */
[----:B------:R-:W-:Y:S01]  /*7750*/  FMNMX.FTZ R2, R4, R118, !PT ;  /* 0x0000007604027209 */ /* 0x000fe20007810000 */
[----:B------:R-:W2:Y:S03]  /*7760*/  SHFL.IDX PT, R0, R116, 0x1, 0x1c1f ;  /* 0x003c1f0074007f89 */ /* 0x000ea600000e0000 */
[----:B------:R-:W-:Y:S04]  /*7770*/  FMNMX.FTZ R2, R5, R2, !PT ;  /* 0x0000000205027209 */ /* 0x000fe80007810000 */
[----:B------:R-:W-:Y:S04]  /*7780*/  FMNMX.FTZ R2, R8, R2, !PT ;  /* 0x0000000208027209 */ /* 0x000fe80007810000 */
[----:B------:R-:W-:Y:S04]  /*7790*/  FMNMX.FTZ R2, R9, R2, !PT ;  /* 0x0000000209027209 */ /* 0x000fe80007810000 */
[----:B------:R-:W-:Y:S04]  /*77a0*/  FMNMX.FTZ R2, R149, R2, !PT ;  /* 0x0000000295027209 */ /* 0x000fe80007810000 */
[----:B------:R-:W-:Y:S04]  /*77b0*/  FMNMX.FTZ R2, R150, R2, !PT ;  /* 0x0000000296027209 */ /* 0x000fe80007810000 */
[----:B------:R-:W-:Y:S01]  /*77c0*/  FMNMX.FTZ R2, R151, R2, !PT ;  /* 0x0000000297027209 */ /* 0x000fe20007810000 */
[----:B--2---:R-:W-:Y:S03]  /*77d0*/  IMAD.IADD R0, R117, 0x1, R0 ;  /* 0x0000000175007824 */ /* 0x004fe600078e0200 */
[----:B------:R-:W-:Y:S02]  /*77e0*/  FMNMX.FTZ R2, R152, R2, !PT ;  /* 0x0000000298027209 */ /* 0x000fe40007810000 */
[C---:B------:R-:W-:Y:S02]  /*77f0*/  ISETP.GT.AND P2, PT, R0.reuse, RZ, PT ;  /* 0x000000ff0000720c */ /* 0x040fe40003f44270 */
[----:B------:R-:W-:Y:S02]  /*7800*/  ISETP.GT.AND P0, PT, R0, 0x1, PT ;  /* 0x000000010000780c */ /* 0x000fe40003f04270 */
[----:B------:R-:W-:Y:S02]  /*7810*/  FSEL R6, R6, -INF , P2 ;  /* 0xff80000006067808 */ /* 0x000fe40001000000 */
[----:B------:R-:W-:Y:S02]  /*7820*/  FSEL R7, R7, -INF , P0 ;  /* 0xff80000007077808 */ /* 0x000fe40000000000 */
[----:B------:R-:W-:Y:S02]  /*7830*/  ISETP.GT.AND P2, PT, R0, 0x8, PT ;  /* 0x000000080000780c */ /* 0x000fe40003f44270 */
[----:B-1----:R-:W-:Y:S02]  /*7840*/  FMNMX.FTZ R116, R6, R119, !PT ;  /* 0x0000007706747209 */ /* 0x002fe40007810000 */
[----:B------:R-:W-:Y:S02]  /*7850*/  ISETP.GT.AND P0, PT, R0, 0x9, PT ;  /* 0x000000090000780c */ /* 0x000fe40003f04270 */
[----:B------:R-:W-:Y:S02]  /*7860*/  FSEL R10, R10, -INF , P2 ;  /* 0xff8000000a0a7808 */ /* 0x000fe40001000000 */
[----:B------:R-:W-:Y:S02]  /*7870*/  FMNMX.FTZ R116, R7, R116, !PT ;  /* 0x0000007407747209 */ /* 0x000fe40007810000 */
[----:B------:R-:W-:Y:S02]  /*7880*/  FSEL R11, R11, -INF , P0 ;  /* 0xff8000000b0b7808 */ /* 0x000fe40000000000 */
[----:B------:R-:W-:Y:S02]  /*7890*/  ISETP.GT.AND P2, PT, R0, 0x10, PT ;  /* 0x000000100000780c */ /* 0x000fe40003f44270 */
[----:B------:R-:W-:Y:S02]  /*78a0*/  FMNMX.FTZ R116, R10, R116, !PT ;  /* 0x000000740a747209 */ /* 0x000fe40007810000 */
        /* <DEDUP_REMOVED lines=10> */
[C---:B------:R-:W-:Y:S02]  /*7950*/  ISETP.GT.AND P2, PT, R0.reuse, 0x20, PT ;  /* 0x000000200000780c */ /* 0x040fe40003f44270 */
[----:B------:R-:W-:Y:S02]  /*7960*/  FMNMX.FTZ R116, R57, R116, !PT ;  /* 0x0000007439747209 */ /* 0x000fe40007810000 */
[----:B------:R-:W-:Y:S02]  /*7970*/  FMNMX.FTZ R2, R157, R2, !PT ;  /* 0x000000029d027209 */ /* 0x000fe40007810000 */
[----:B------:R-:W-:Y:S02]  /*7980*/  ISETP.GT.AND P0, PT, R0, 0x21, PT ;  /* 0x000000210000780c */ /* 0x000fe40003f04270 */
[----:B------:R-:W-:Y:S02]  /*7990*/  FSEL R153, R22, -INF , P2 ;  /* 0xff80000016997808 */ /* 0x000fe40001000000 */
[----:B------:R-:W-:Y:S02]  /*79a0*/  FMNMX.FTZ R116, R64, R116, !PT ;  /* 0x0000007440747209 */ /* 0x000fe40007810000 */
        /* <DEDUP_REMOVED lines=42> */
[----:B------:R-:W-:Y:S02]  /*7c50*/  ISETP.GT.AND P2, PT, R0, 0x50, PT ;  /* 0x000000500000780c */ /* 0x000fe40003f44270 */
        /* <DEDUP_REMOVED lines=47> */
[----:B------:R-:W-:Y:S01]  /*7f50*/  FMNMX.FTZ R116, R232, R116, !PT ;  /* 0x00000074e8747209 */ /* 0x000fe20007810000 */
[----:B------:R-:W1:Y:S03]  /*7f60*/  SHFL.BFLY PT, R117, R0, 0x2, 0x1f ;  /* 0x0c401f0000757f89 */ /* 0x000e6600000e0000 */
[----:B------:R-:W-:Y:S05]  /*7f70*/  FMNMX.FTZ R116, R231, R116, !PT ;  /* 0x00000074e7747209 */ /* 0x000fea0007810000 */
[----:B------:R-:W2:Y:S01]  /*7f80*/  SHFL.BFLY PT, R2, R116, 0x2, 0x1f ;  /* 0x0c401f0074027f89 */ /* 0x000ea200000e0000 */
[----:B-1----:R-:W-:Y:S07]  /*7f90*/  FMNMX.FTZ R117, R117, R0, !PT ;  /* 0x0000000075757209 */ /* 0x002fee0007810000 */
[----:B------:R-:W1:Y:S01]  /*7fa0*/  SHFL.BFLY PT, R3, R117, 0x1, 0x1f ;  /* 0x0c201f0075037f89 */ /* 0x000e6200000e0000 */
[----:B--2---:R-:W-:Y:S07]  /*7fb0*/  FMNMX.FTZ R116, R116, R2, !PT ;  /* 0x0000000274747209 */ /* 0x004fee0007810000 */
[----:B------:R2:W3:Y:S01]  /*7fc0*/  SHFL.BFLY PT, R0, R116, 0x1, 0x1f ;  /* 0x0c201f0074007f89 */ /* 0x0004e200000e0000 */
[----:B-1----:R-:W-:Y:S07]  /*7fd0*/  FMNMX.FTZ R117, R117, R3, !PT ;  /* 0x0000000375757209 */ /* 0x002fee0007810000 */
.L_x_529:
[C---:B------:R-:W-:Y:S01]  /*7fe0*/  FMUL.FTZ R148, R117.reuse, c[0x0][0x2d0] ;  /* 0x0000b40075947a20 */ /* 0x040fe20000410000 */
[----:B------:R-:W-:Y:S01]  /*7ff0*/  FSETP.NEU.FTZ.AND P0, PT, R117, -INF , PT ;  /* 0xff8000007500780b */ /* 0x000fe20003f1d000 */
[----:B------:R-:W-:Y:S01]  /*8000*/  WARPSYNC 0xffffffff ;  /* 0xffffffff00007948 */ /* 0x000fe20003800000 */
[----:B---3--:R-:W-:Y:S01]  /*8010*/  FMNMX.FTZ R3, R0, R116, !PT ;  /* 0x0000007400037209 */ /* 0x008fe20007810000 */
[----:B------:R-:W-:Y:S01]  /*8020*/  LDSM.16.MT88.4 R20, [R210] ;  /* 0x00000000d214783b */ /* 0x000fe20000004200 */
[----:B------:R-:W-:Y:S03]  /*8030*/  FSEL R148, R148, RZ, P0 ;  /* 0x000000ff94947208 */ /* 0x000fe60000000000 */
[----:B--2---:R-:W-:Y:S02]  /*8040*/  FMUL.FTZ R116, R3, c[0x0][0x2d0] ;  /* 0x0000b40003747a20 */ /* 0x004fe40000410000 */
[--C-:B------:R-:W-:Y:S02]  /*8050*/  FFMA.FTZ R2, R4, c[0x0][0x2d0], -R148.reuse ;  /* 0x0000b40004027a23 */ /* 0x100fe40000010894 */
[--C-:B------:R-:W-:Y:S01]  /*8060*/  FFMA.FTZ R4, R9, c[0x0][0x2d0], -R148.reuse ;  /* 0x0000b40009047a23 */ /* 0x100fe20000010894 */
[----:B------:R-:W-:Y:S01]  /*8070*/  LDSM.16.MT88.4 R28, [R209] ;  /* 0x00000000d11c783b */ /* 0x000fe20000004200 */
[----:B------:R1:W-:Y:S01]  /*8080*/  MUFU.EX2 R250, R2 ;  /* 0x0000000200fa7308 */ /* 0x0003e20000000800 */
[--C-:B------:R-:W-:Y:S02]  /*8090*/  FFMA.FTZ R32, R149, c[0x0][0x2d0], -R148.reuse ;  /* 0x0000b40095207a23 */ /* 0x100fe40000010894 */
[--C-:B------:R-:W-:Y:S04]  /*80a0*/  FFMA.FTZ R40, R151, c[0x0][0x2d0], -R148.reuse ;  /* 0x0000b40097287a23 */ /* 0x100fe80000010894 */
[----:B------:R-:W-:Y:S03]  /*80b0*/  LDSM.16.MT88.4 R36, [R213] ;  /* 0x00000000d524783b */ /* 0x000fe60000004200 */
[----:B------:R-:W-:Y:S05]  /*80c0*/  MUFU.EX2 R16, R4 ;  /* 0x0000000400107308 */ /* 0x000fea0000000800 */
[----:B------:R-:W-:Y:S08]  /*80d0*/  LDSM.16.MT88.4 R44, [R208+0x4000] ;  /* 0x00400000d02c783b */ /* 0x000ff00000004200 */
[----:B------:R-:W-:Y:S01]  /*80e0*/  LDSM.16.MT88.4 R52, [R210+0x4000] ;  /* 0x00400000d234783b */ /* 0x000fe20000004200 */
[--C-:B-1----:R-:W-:Y:S04]  /*80f0*/  FFMA.FTZ R2, R5, c[0x0][0x2d0], -R148.reuse ;  /* 0x0000b40005027a23 */ /* 0x102fe80000010894 */
[----:B------:R1:W-:Y:S03]  /*8100*/  MUFU.EX2 R12, R2 ;  /* 0x00000002000c7308 */ /* 0x0003e60000000800 */
[----:B------:R-:W-:Y:S01]  /*8110*/  LDSM.16.MT88.4 R60, [R209+0x4000] ;  /* 0x00400000d13c783b */ /* 0x000fe20000004200 */
[----:B-1----:R-:W-:Y:S06]  /*8120*/  FFMA.FTZ R2, R8, c[0x0][0x2d0], -R148 ;  /* 0x0000b40008027a23 */ /* 0x002fec0000010894 */
[----:B------:R1:W2:Y:S02]  /*8130*/  MUFU.EX2 R18, R2 ;  /* 0x0000000200127308 */ /* 0x0002a40000000800 */
[----:B-1----:R-:W-:Y:S02]  /*8140*/  FSEL R2, R117, RZ, P0 ;  /* 0x000000ff75027208 */ /* 0x002fe40000000000 */
[----:B------:R-:W-:Y:S02]  /*8150*/  FSETP.NEU.FTZ.AND P0, PT, R3, -INF , PT ;  /* 0xff8000000300780b */ /* 0x000fe40003f1d000 */
[----:B--2---:R-:W-:Y:S01]  /*8160*/  F2FP.BF16.PACK_AB R146, R16, R18 ;  /* 0x000000121092723e */ /* 0x004fe200000010ff */
[----:B------:R-:W-:Y:S01]  /*8170*/  FADD.FTZ R0, -R2, R118 ;  /* 0x0000007602007221 */ /* 0x000fe20000010100 */
[----:B------:R-:W-:Y:S03]  /*8180*/  FSEL R116, R116, RZ, P0 ;  /* 0x000000ff74747208 */ /* 0x000fe60000000000 */
[----:B------:R-:W-:Y:S02]  /*8190*/  FMUL.FTZ R0, R0, c[0x0][0x2d0] ;  /* 0x0000b40000007a20 */ /* 0x000fe40000410000 */
[--C-:B------:R-:W-:Y:S02]  /*81a0*/  FFMA.FTZ R4, R11, c[0x0][0x2d0], -R116.reuse ;  /* 0x0000b4000b047a23 */ /* 0x100fe40000010874 */
[----:B------:R1:W2:Y:S01]  /*81b0*/  MUFU.EX2 R2, R0 ;  /* 0x0000000000027308 */ /* 0x0002a20000000800 */
[--C-:B------:R-:W-:Y:S09]  /*81c0*/  FFMA.FTZ R48, R48, c[0x0][0x2d0], -R116.reuse ;  /* 0x0000b40030307a23 */ /* 0x100ff20000010874 */
[----:B------:R3:W4:Y:S10]  /*81d0*/  MUFU.EX2 R5, R4 ;  /* 0x0000000400057308 */ /* 0x0007340000000800 */
[----:B------:R5:W-:Y:S01]  /*81e0*/  MUFU.EX2 R251, R48 ;  /* 0x0000003000fb7308 */ /* 0x000be20000000800 */
[----:B-1----:R-:W-:Y:S02]  /*81f0*/  FFMA.FTZ R0, R6, c[0x0][0x2d0], -R116 ;  /* 0x0000b40006007a23 */ /* 0x002fe40000010874 */
[C---:B--2---:R-:W-:Y:S02]  /*8200*/  FMUL.FTZ R8, R2.reuse, R124 ;  /* 0x0000007c02087220 */ /* 0x044fe40000410000 */
[C---:B------:R-:W-:Y:S05]  /*8210*/  FMUL.FTZ R9, R2.reuse, R125 ;  /* 0x0000007d02097220 */ /* 0x040fea0000410000 */
[----:B------:R1:W-:Y:S01]  /*8220*/  MUFU.EX2 R118, R0 ;  /* 0x0000000000767308 */ /* 0x0003e20000000800 */
[C---:B------:R-:W-:Y:S02]  /*8230*/  FMUL.FTZ R24, R2.reuse, R80 ;  /* 0x0000005002187220 */ /* 0x040fe40000410000 */
[C---:B------:R-:W-:Y:S02]  /*8240*/  FMUL.FTZ R25, R2.reuse, R81 ;  /* 0x0000005102197220 */ /* 0x040fe40000410000 */
[C---:B---3--:R-:W-:Y:S01]  /*8250*/  FMUL.FTZ R4, R2.reuse, R120 ;  /* 0x0000007802047220 */ /* 0x048fe20000410000 */
[----:B----4-:R-:W-:Y:S01]  /*8260*/  MOV R120, R5 ;  /* 0x0000000500787202 */ /* 0x010fe20000000f00 */
[C---:B------:R-:W-:Y:S01]  /*8270*/  FMUL.FTZ R5, R2.reuse, R121 ;  /* 0x0000007902057220 */ /* 0x040fe20000410000 */
[----:B------:R-:W-:Y:S01]  /*8280*/  MOV R121, R16 ;  /* 0x0000001000797202 */ /* 0x000fe20000000f00 */
[C---:B------:R-:W-:Y:S01]  /*8290*/  FMUL.FTZ R16, R2.reuse, R72 ;  /* 0x0000004802107220 */ /* 0x040fe20000410000 */
[----:B------:R2:W-:Y:S01]  /*82a0*/  MUFU.EX2 R125, R32 ;  /* 0x00000020007d7308 */ /* 0x0005e20000000800 */
[C---:B------:R-:W-:Y:S02]  /*82b0*/  FMUL.FTZ R33, R2.reuse, R89 ;  /* 0x0000005902217220 */ /* 0x040fe40000410000 */
[C---:B------:R-:W-:Y:S02]  /*82c0*/  FMUL.FTZ R41, R2.reuse, R97 ;  /* 0x0000006102297220 */ /* 0x040fe40000410000 */
[C---:B-----5:R-:W-:Y:S02]  /*82d0*/  FMUL.FTZ R48, R2.reuse, R104 ;  /* 0x0000006802307220 */ /* 0x060fe40000410000 */
[C---:B------:R-:W-:Y:S02]  /*82e0*/  FMUL.FTZ R49, R2.reuse, R105 ;  /* 0x0000006902317220 */ /* 0x040fe40000410000 */
[----:B------:R-:W-:Y:S02]  /*82f0*/  FMUL.FTZ R65, R2, R113 ;  /* 0x0000007102417220 */ /* 0x000fe40000410000 */
[----:B------:R-:W-:Y:S02]  /*8300*/  FFMA.FTZ R97, R242, c[0x0][0x2d0], -R148 ;  /* 0x0000b400f2617a23 */ /* 0x000fe40000010894 */
[--C-:B-1----:R-:W-:Y:S04]  /*8310*/  FFMA.FTZ R0, R7, c[0x0][0x2d0], -R116.reuse ;  /* 0x0000b40007007a23 */ /* 0x102fe80000010874 */
[----:B------:R1:W3:Y:S01]  /*8320*/  MUFU.EX2 R19, R0 ;  /* 0x0000000000137308 */ /* 0x0002e20000000800 */
[----:B--2---:R-:W-:Y:S02]  /*8330*/  FMUL.FTZ R32, R2, R88 ;  /* 0x0000005802207220 */ /* 0x004fe40000410000 */
[--C-:B------:R-:W-:Y:S02]  /*8340*/  FFMA.FTZ R88, R154, c[0x0][0x2d0], -R116.reuse ;  /* 0x0000b4009a587a23 */ /* 0x100fe40000010874 */
[----:B-1----:R-:W-:Y:S01]  /*8350*/  FFMA.FTZ R0, R10, c[0x0][0x2d0], -R116 ;  /* 0x0000b4000a007a23 */ /* 0x002fe20000010874 */
[----:B---3--:R-:W-:Y:S02]  /*8360*/  F2FP.BF16.PACK_AB R145, R19, R118 ;  /* 0x000000761391723e */ /* 0x008fe400000010ff */
[----:B------:R-:W-:Y:S02]  /*8370*/  MOV R124, R19 ;  /* 0x00000013007c7202 */ /* 0x000fe40000000f00 */
[----:B------:R1:W2:Y:S02]  /*8380*/  MUFU.EX2 R17, R0 ;  /* 0x0000000000117308 */ /* 0x0002a40000000800 */
[----:B-1----:R-:W-:Y:S02]  /*8390*/  FSEL R0, R3, RZ, P0 ;  /* 0x000000ff03007208 */ /* 0x002fe40000000000 */
[----:B--2---:R-:W-:Y:S03]  /*83a0*/  F2FP.BF16.PACK_AB R147, R120, R17 ;  /* 0x000000117893723e */ /* 0x004fe600000010ff */
[----:B------:R-:W-:Y:S01]  /*83b0*/  FADD.FTZ R0, -R0, R119 ;  /* 0x0000007700007221 */ /* 0x000fe20000010100 */
[----:B------:R-:W-:Y:S02]  /*83c0*/  MOV R119, R12 ;  /* 0x0000000c00777202 */ /* 0x000fe40000000f00 */
[----:B------:R-:W1:Y:S01]  /*83d0*/  LDSM.16.MT88.4 R12, [R208] ;  /* 0x00000000d00c783b */ /* 0x000e620000004200 */
[----:B------:R-:W-:Y:S01]  /*83e0*/  FMUL.FTZ R0, R0, c[0x0][0x2d0] ;  /* 0x0000b40000007a20 */ /* 0x000fe20000410000 */
[----:B------:R-:W-:Y:S02]  /*83f0*/  F2FP.BF16.PACK_AB R144, R119, R250 ;  /* 0x000000fa7790723e */ /* 0x000fe400000010ff */
[----:B------:R-:W-:Y:S03]  /*8400*/  MOV R113, R119 ;  /* 0x0000007700717202 */ /* 0x000fe60000000f00 */
[----:B------:R-:W2:Y:S02]  /*8410*/  MUFU.EX2 R0, R0 ;  /* 0x0000000000007308 */ /* 0x000ea40000000800 */
[C---:B--2---:R-:W-:Y:S01]  /*8420*/  FMUL.FTZ R6, R0.reuse, R122 ;  /* 0x0000007a00067220 */ /* 0x044fe20000410000 */
[----:B------:R-:W-:Y:S01]  /*8430*/  MOV R122, R17 ;  /* 0x00000011007a7202 */ /* 0x000fe20000000f00 */
[----:B------:R-:W-:Y:S01]  /*8440*/  FMUL.FTZ R7, R0, R123 ;  /* 0x0000007b00077220 */ /* 0x000fe20000410000 */
[----:B------:R-:W-:Y:S01]  /*8450*/  MOV R123, R18 ;  /* 0x00000012007b7202 */ /* 0x000fe20000000f00 */
[----:B------:R-:W-:Y:S02]  /*8460*/  FMUL.FTZ R17, R2, R73 ;  /* 0x0000004902117220 */ /* 0x000fe40000410000 */
[C---:B------:R-:W-:Y:S02]  /*8470*/  FMUL.FTZ R18, R0.reuse, R74 ;  /* 0x0000004a00127220 */ /* 0x040fe40000410000 */
[C---:B------:R-:W-:Y:S01]  /*8480*/  FMUL.FTZ R19, R0.reuse, R75 ;  /* 0x0000004b00137220 */ /* 0x040fe20000410000 */
[C---:B-1----:R-:W-:Y:S01]  /*8490*/  HMMA.16816.F32.BF16 R4, R144.reuse, R12, R4 ;  /* 0x0000000c9004723c */ /* 0x042fe20000041804 */
[----:B------:R-:W-:Y:S04]  /*84a0*/  LDSM.16.MT88.4 R72, [R208+0x800] ;  /* 0x00080000d048783b */ /* 0x000fe80000004200 */
[C---:B------:R-:W-:Y:S02]  /*84b0*/  FMUL.FTZ R10, R0.reuse, R126 ;  /* 0x0000007e000a7220 */ /* 0x040fe40000410000 */
[----:B------:R-:W-:Y:S02]  /*84c0*/  FMUL.FTZ R11, R0, R127 ;  /* 0x0000007f000b7220 */ /* 0x000fe40000410000 */
[C---:B------:R-:W-:Y:S01]  /*84d0*/  FMUL.FTZ R12, R2.reuse, R68 ;  /* 0x00000044020c7220 */ /* 0x040fe20000410000 */
[----:B------:R1:W-:Y:S02]  /*84e0*/  MUFU.EX2 R127, R40 ;  /* 0x00000028007f7308 */ /* 0x0003e40000000800 */
[----:B------:R-:W-:Y:S02]  /*84f0*/  FMUL.FTZ R13, R2, R69 ;  /* 0x00000045020d7220 */ /* 0x000fe40000410000 */
[C---:B------:R-:W-:Y:S03]  /*8500*/  HMMA.16816.F32.BF16 R8, R144.reuse, R14, R8 ;  /* 0x0000000e9008723c */ /* 0x040fe60000041808 */
[C---:B------:R-:W-:Y:S02]  /*8510*/  FMUL.FTZ R26, R0.reuse, R82 ;  /* 0x00000052001a7220 */ /* 0x040fe40000410000 */
[C---:B------:R-:W-:Y:S02]  /*8520*/  FMUL.FTZ R27, R0.reuse, R83 ;  /* 0x00000053001b7220 */ /* 0x040fe40000410000 */
[C---:B------:R-:W-:Y:S01]  /*8530*/  FMUL.FTZ R14, R0.reuse, R70 ;  /* 0x00000046000e7220 */ /* 0x040fe20000410000 */
[----:B------:R-:W-:Y:S01]  /*8540*/  LDSM.16.MT88.4 R80, [R209+0x800] ;  /* 0x00080000d150783b */ /* 0x000fe20000004200 */
[C---:B------:R-:W-:Y:S03]  /*8550*/  FMUL.FTZ R15, R0.reuse, R71 ;  /* 0x00000047000f7220 */ /* 0x040fe60000410000 */
[C---:B------:R-:W-:Y:S02]  /*8560*/  FMUL.FTZ R34, R0.reuse, R90 ;  /* 0x0000005a00227220 */ /* 0x040fe40000410000 */
[C---:B------:R-:W-:Y:S02]  /*8570*/  FMUL.FTZ R35, R0.reuse, R91 ;  /* 0x0000005b00237220 */ /* 0x040fe40000410000 */
[C---:B------:R-:W-:Y:S01]  /*8580*/  HMMA.16816.F32.BF16 R12, R144.reuse, R20, R12 ;  /* 0x00000014900c723c */ /* 0x040fe2000004180c */
[----:B------:R-:W2:Y:S02]  /*8590*/  LDSM.16.MT88.4 R68, [R211+0x4000] ;  /* 0x00400000d344783b */ /* 0x000ea40000004200 */
[----:B------:R-:W-:Y:S02]  /*85a0*/  FMUL.FTZ R42, R0, R98 ;  /* 0x00000062002a7220 */ /* 0x000fe40000410000 */
[--C-:B------:R-:W-:Y:S02]  /*85b0*/  FFMA.FTZ R98, R241, c[0x0][0x2d0], -R148.reuse ;  /* 0x0000b400f1627a23 */ /* 0x100fe40000010894 */
[C---:B------:R-:W-:Y:S01]  /*85c0*/  FMUL.FTZ R20, R2.reuse, R76 ;  /* 0x0000004c02147220 */ /* 0x040fe20000410000 */
[C---:B------:R-:W-:Y:S04]  /*85d0*/  HMMA.16816.F32.BF16 R16, R144.reuse, R22, R16 ;  /* 0x000000169010723c */ /* 0x040fe80000041810 */
[C---:B------:R-:W-:Y:S02]  /*85e0*/  FMUL.FTZ R21, R2.reuse, R77 ;  /* 0x0000004d02157220 */ /* 0x040fe40000410000 */
[----:B-1----:R-:W-:Y:S02]  /*85f0*/  FMUL.FTZ R40, R2, R96 ;  /* 0x0000006002287220 */ /* 0x002fe40000410000 */
[C---:B------:R-:W-:Y:S04]  /*8600*/  FMUL.FTZ R22, R0.reuse, R78 ;  /* 0x0000004e00167220 */ /* 0x040fe80000410000 */
[C---:B------:R-:W-:Y:S02]  /*8610*/  FMUL.FTZ R23, R0.reuse, R79 ;  /* 0x0000004f00177220 */ /* 0x040fe40000410000 */
[----:B------:R-:W1:Y:S01]  /*8620*/  LDSM.16.MT88.4 R76, [R210+0x800] ;  /* 0x00080000d24c783b */ /* 0x000e620000004200 */
[----:B------:R-:W-:Y:S02]  /*8630*/  FFMA.FTZ R96, R243, c[0x0][0x2d0], -R148 ;  /* 0x0000b400f3607a23 */ /* 0x000fe40000010894 */
[----:B------:R-:W-:Y:S02]  /*8640*/  FMUL.FTZ R43, R0, R99 ;  /* 0x00000063002b7220 */ /* 0x000fe40000410000 */
[C---:B------:R-:W-:Y:S03]  /*8650*/  HMMA.16816.F32.BF16 R20, R144.reuse, R28, R20 ;  /* 0x0000001c9014723c */ /* 0x040fe60000041814 */
[----:B------:R-:W-:Y:S02]  /*8660*/  FFMA.FTZ R99, R234, c[0x0][0x2d0], -R116 ;  /* 0x0000b400ea637a23 */ /* 0x000fe40000010874 */
[----:B------:R-:W-:Y:S02]  /*8670*/  FMUL.FTZ R51, R0, R107 ;  /* 0x0000006b00337220 */ /* 0x000fe40000410000 */
[C---:B------:R-:W-:Y:S01]  /*8680*/  FMUL.FTZ R28, R2.reuse, R84 ;  /* 0x00000054021c7220 */ /* 0x040fe20000410000 */
[C---:B------:R-:W-:Y:S04]  /*8690*/  HMMA.16816.F32.BF16 R24, R144.reuse, R30, R24 ;  /* 0x0000001e9018723c */ /* 0x040fe80000041818 */
[----:B------:R-:W-:Y:S02]  /*86a0*/  FMUL.FTZ R29, R2, R85 ;  /* 0x00000055021d7220 */ /* 0x000fe40000410000 */
[C---:B------:R-:W-:Y:S02]  /*86b0*/  FMUL.FTZ R50, R0.reuse, R106 ;  /* 0x0000006a00327220 */ /* 0x040fe40000410000 */
[C---:B------:R-:W-:Y:S04]  /*86c0*/  FMUL.FTZ R30, R0.reuse, R86 ;  /* 0x00000056001e7220 */ /* 0x040fe80000410000 */
[C---:B------:R-:W-:Y:S02]  /*86d0*/  FMUL.FTZ R31, R0.reuse, R87 ;  /* 0x00000057001f7220 */ /* 0x040fe40000410000 */
[----:B------:R-:W3:Y:S01]  /*86e0*/  LDSM.16.MT88.4 R84, [R211+0x800] ;  /* 0x00080000d354783b */ /* 0x000ee20000004200 */
[C---:B------:R-:W-:Y:S02]  /*86f0*/  FMUL.FTZ R58, R0.reuse, R110 ;  /* 0x0000006e003a7220 */ /* 0x040fe40000410000 */
[C---:B------:R-:W-:Y:S02]  /*8700*/  FMUL.FTZ R59, R0.reuse, R111 ;  /* 0x0000006f003b7220 */ /* 0x040fe40000410000 */
[C---:B------:R-:W-:Y:S01]  /*8710*/  HMMA.16816.F32.BF16 R28, R144.reuse, R36, R28 ;  /* 0x00000024901c723c */ /* 0x040fe2000004181c */
[----:B------:R4:W-:Y:S02]  /*8720*/  MUFU.EX2 R111, R88 ;  /* 0x00000058006f7308 */ /* 0x0009e40000000800 */
[C---:B------:R-:W-:Y:S02]  /*8730*/  FMUL.FTZ R66, R0.reuse, R114 ;  /* 0x0000007200427220 */ /* 0x040fe40000410000 */
[----:B------:R-:W-:Y:S02]  /*8740*/  FMUL.FTZ R67, R0, R115 ;  /* 0x0000007300437220 */ /* 0x000fe40000410000 */
[----:B------:R-:W-:Y:S01]  /*8750*/  FFMA.FTZ R36, R150, c[0x0][0x2d0], -R148 ;  /* 0x0000b40096247a23 */ /* 0x000fe20000010894 */
[C---:B------:R-:W-:Y:S03]  /*8760*/  HMMA.16816.F32.BF16 R32, R144.reuse, R38, R32 ;  /* 0x000000269020723c */ /* 0x040fe60000041820 */
[----:B------:R5:W1:Y:S01]  /*8770*/  MUFU.EX2 R126, R36 ;  /* 0x00000024007e7308 */ /* 0x000a620000000800 */
[----:B------:R-:W-:Y:S02]  /*8780*/  FMUL.FTZ R37, R2, R93 ;  /* 0x0000005d02257220 */ /* 0x000fe40000410000 */
[----:B------:R-:W3:Y:S01]  /*8790*/  LDL.LU R93, [R1+0x4] ;  /* 0x00000400015d7983 */ /* 0x000ee20000300800 */
[C---:B------:R-:W-:Y:S02]  /*87a0*/  FMUL.FTZ R38, R0.reuse, R94 ;  /* 0x0000005e00267220 */ /* 0x040fe40000410000 */
[----:B------:R-:W-:Y:S01]  /*87b0*/  FMUL.FTZ R39, R0, R95 ;  /* 0x0000005f00277220 */ /* 0x000fe20000410000 */
[----:B------:R-:W3:Y:S04]  /*87c0*/  LDL.LU R94, [R1] ;  /* 0x00000000015e7983 */ /* 0x000ee80000300800 */
[----:B----4-:R-:W-:Y:S01]  /*87d0*/  LDSM.16.MT88.4 R88, [R210+0x1000] ;  /* 0x00100000d258783b */ /* 0x010fe20000004200 */
[----:B-----5:R-:W-:Y:S02]  /*87e0*/  FMUL.FTZ R36, R2, R92 ;  /* 0x0000005c02247220 */ /* 0x020fe40000410000 */
[----:B------:R-:W-:Y:S05]  /*87f0*/  FFMA.FTZ R92, R156, c[0x0][0x2d0], -R116 ;  /* 0x0000b4009c5c7a23 */ /* 0x000fea0000010874 */
[C---:B------:R-:W-:Y:S07]  /*8800*/  HMMA.16816.F32.BF16 R36, R144.reuse, R44, R36 ;  /* 0x0000002c9024723c */ /* 0x040fee0000041824 */
[----:B------:R-:W-:Y:S01]  /*8810*/  FFMA.FTZ R44, R152, c[0x0][0x2d0], -R148 ;  /* 0x0000b400982c7a23 */ /* 0x000fe20000010894 */
[C---:B------:R-:W-:Y:S03]  /*8820*/  HMMA.16816.F32.BF16 R40, R144.reuse, R46, R40 ;  /* 0x0000002e9028723c */ /* 0x040fe60000041828 */
[----:B------:R4:W-:Y:S01]  /*8830*/  MUFU.EX2 R252, R44 ;  /* 0x0000002c00fc7308 */ /* 0x0009e20000000800 */
[----:B------:R-:W-:Y:S02]  /*8840*/  FMUL.FTZ R45, R2, R101 ;  /* 0x00000065022d7220 */ /* 0x000fe40000410000 */
[--C-:B------:R-:W-:Y:S02]  /*8850*/  FFMA.FTZ R101, R232, c[0x0][0x2d0], -R116.reuse ;  /* 0x0000b400e8657a23 */ /* 0x100fe40000010874 */
[C---:B------:R-:W-:Y:S04]  /*8860*/  FMUL.FTZ R46, R0.reuse, R102 ;  /* 0x00000066002e7220 */ /* 0x040fe80000410000 */
[----:B------:R-:W-:Y:S02]  /*8870*/  FMUL.FTZ R47, R0, R103 ;  /* 0x00000067002f7220 */ /* 0x000fe40000410000 */
[----:B----4-:R-:W-:Y:S02]  /*8880*/  FMUL.FTZ R44, R2, R100 ;  /* 0x00000064022c7220 */ /* 0x010fe40000410000 */
[--C-:B------:R-:W-:Y:S04]  /*8890*/  FFMA.FTZ R100, R233, c[0x0][0x2d0], -R116.reuse ;  /* 0x0000b400e9647a23 */ /* 0x100fe80000010874 */
[----:B------:R-:W-:Y:S01]  /*88a0*/  MUFU.EX2 R119, R100 ;  /* 0x0000006400777308 */ /* 0x000fe20000000800 */
[C---:B------:R-:W-:Y:S07]  /*88b0*/  HMMA.16816.F32.BF16 R44, R144.reuse, R52, R44 ;  /* 0x00000034902c723c */ /* 0x040fee000004182c */
[--C-:B------:R-:W-:Y:S01]  /*88c0*/  FFMA.FTZ R52, R56, c[0x0][0x2d0], -R116.reuse ;  /* 0x0000b40038347a23 */ /* 0x100fe20000010874 */
[C---:B------:R-:W-:Y:S03]  /*88d0*/  HMMA.16816.F32.BF16 R48, R144.reuse, R54, R48 ;  /* 0x000000369030723c */ /* 0x040fe60000041830 */
[----:B------:R4:W5:Y:S01]  /*88e0*/  MUFU.EX2 R107, R52 ;  /* 0x00000034006b7308 */ /* 0x0009620000000800 */
[----:B------:R-:W-:Y:S02]  /*88f0*/  FMUL.FTZ R53, R2, R129 ;  /* 0x0000008102357220 */ /* 0x000fe40000410000 */
[--C-:B------:R-:W-:Y:S02]  /*8900*/  FFMA.FTZ R56, R57, c[0x0][0x2d0], -R116.reuse ;  /* 0x0000b40039387a23 */ /* 0x100fe40000010874 */
[C---:B------:R-:W-:Y:S04]  /*8910*/  FMUL.FTZ R55, R0.reuse, R131 ;  /* 0x0000008300377220 */ /* 0x040fe80000410000 */
[----:B------:R-:W-:Y:S01]  /*8920*/  FMUL.FTZ R54, R0, R130 ;  /* 0x0000008200367220 */ /* 0x000fe20000410000 */
[----:B------:R1:W-:Y:S01]  /*8930*/  MUFU.EX2 R106, R56 ;  /* 0x00000038006a7308 */ /* 0x0003e20000000800 */
[C---:B------:R-:W-:Y:S09]  /*8940*/  FMUL.FTZ R57, R2.reuse, R109 ;  /* 0x0000006d02397220 */ /* 0x040ff20000410000 */
[----:B------:R2:W-:Y:S01]  /*8950*/  MUFU.EX2 R109, R92 ;  /* 0x0000005c006d7308 */ /* 0x0005e20000000800 */
[C---:B----4-:R-:W-:Y:S07]  /*8960*/  FMUL.FTZ R52, R2.reuse, R128 ;  /* 0x0000008002347220 */ /* 0x050fee0000410000 */
[C---:B------:R-:W-:Y:S03]  /*8970*/  HMMA.16816.F32.BF16 R52, R144.reuse, R60, R52 ;  /* 0x0000003c9034723c */ /* 0x040fe60000041834 */
[----:B-1----:R-:W-:Y:S04]  /*8980*/  FMUL.FTZ R56, R2, R108 ;  /* 0x0000006c02387220 */ /* 0x002fe80000410000 */
[--C-:B------:R-:W-:Y:S02]  /*8990*/  FFMA.FTZ R60, R64, c[0x0][0x2d0], -R116.reuse ;  /* 0x0000b400403c7a23 */ /* 0x100fe40000010874 */
[C---:B------:R-:W-:Y:S01]  /*89a0*/  FMUL.FTZ R61, R2.reuse, R133 ;  /* 0x00000085023d7220 */ /* 0x040fe20000410000 */
[C---:B------:R-:W-:Y:S01]  /*89b0*/  HMMA.16816.F32.BF16 R56, R144.reuse, R62, R56 ;  /* 0x0000003e9038723c */ /* 0x040fe20000041838 */
[----:B------:R1:W4:Y:S02]  /*89c0*/  MUFU.EX2 R105, R60 ;  /* 0x0000003c00697308 */ /* 0x0003240000000800 */
[----:B------:R-:W-:Y:S01]  /*89d0*/  FMUL.FTZ R64, R2, R112 ;  /* 0x0000007002407220 */ /* 0x000fe20000410000 */
[----:B------:R-:W-:Y:S01]  /*89e0*/  MOV R112, R124 ;  /* 0x0000007c00707202 */ /* 0x000fe20000000f00 */
[----:B--2---:R-:W-:Y:S02]  /*89f0*/  FFMA.FTZ R92, R164, c[0x0][0x2d0], -R116 ;  /* 0x0000b400a45c7a23 */ /* 0x004fe40000010874 */
[C---:B------:R-:W-:Y:S02]  /*8a00*/  FMUL.FTZ R63, R0.reuse, R135 ;  /* 0x00000087003f7220 */ /* 0x040fe40000410000 */
[----:B------:R-:W-:Y:S02]  /*8a10*/  FMUL.FTZ R62, R0, R134 ;  /* 0x00000086003e7220 */ /* 0x000fe40000410000 */
[----:B------:R-:W-:Y:S01]  /*8a20*/  MUFU.EX2 R164, R92 ;  /* 0x0000005c00a47308 */ /* 0x000fe20000000800 */
[----:B-1----:R-:W-:Y:S07]  /*8a30*/  FMUL.FTZ R60, R2, R132 ;  /* 0x00000084023c7220 */ /* 0x002fee0000410000 */
[C---:B------:R-:W-:Y:S07]  /*8a40*/  HMMA.16816.F32.BF16 R60, R144.reuse, R68, R60 ;  /* 0x00000044903c723c */ /* 0x040fee000004183c */
[----:B------:R-:W-:Y:S01]  /*8a50*/  F2FP.BF16.PACK_AB R68, R126, R125 ;  /* 0x0000007d7e44723e */ /* 0x000fe200000010ff */
[----:B------:R-:W-:Y:S01]  /*8a60*/  HMMA.16816.F32.BF16 R64, R144, R70, R64 ;  /* 0x000000469040723c */ /* 0x000fe20000041840 */
[----:B------:R-:W-:Y:S03]  /*8a70*/  MUFU.EX2 R147, R96 ;  /* 0x0000006000937308 */ /* 0x000fe60000000800 */
[----:B-----5:R-:W-:Y:S03]  /*8a80*/  F2FP.BF16.PACK_AB R69, R107, R251 ;  /* 0x000000fb6b45723e */ /* 0x020fe600000010ff */
[----:B------:R-:W-:Y:S02]  /*8a90*/  F2FP.BF16.PACK_AB R70, R252, R127 ;  /* 0x0000007ffc46723e */ /* 0x000fe400000010ff */
[----:B----4-:R-:W-:Y:S02]  /*8aa0*/  F2FP.BF16.PACK_AB R71, R105, R106 ;  /* 0x0000006a6947723e */ /* 0x010fe400000010ff */
[----:B------:R-:W-:Y:S05]  /*8ab0*/  MUFU.EX2 R146, R97 ;  /* 0x0000006100927308 */ /* 0x000fea0000000800 */
[C---:B------:R-:W-:Y:S05]  /*8ac0*/  HMMA.16816.F32.BF16 R4, R68.reuse, R72, R4 ;  /* 0x000000484404723c */ /* 0x040fea0000041804 */
[----:B------:R-:W-:Y:S03]  /*8ad0*/  MUFU.EX2 R145, R98 ;  /* 0x0000006200917308 */ /* 0x000fe60000000800 */
[C---:B------:R-:W-:Y:S01]  /*8ae0*/  HMMA.16816.F32.BF16 R8, R68.reuse, R74, R8 ;  /* 0x0000004a4408723c */ /* 0x040fe20000041808 */
[----:B------:R-:W1:Y:S06]  /*8af0*/  LDSM.16.MT88.4 R72, [R208+0x4800] ;  /* 0x00480000d048783b */ /* 0x000e6c0000004200 */
[----:B------:R2:W4:Y:S01]  /*8b00*/  MUFU.EX2 R144, R99 ;  /* 0x0000006300907308 */ /* 0x0005220000000800 */
[C---:B------:R-:W-:Y:S07]  /*8b10*/  HMMA.16816.F32.BF16 R12, R68.reuse, R76, R12 ;  /* 0x0000004c440c723c */ /* 0x040fee000004180c */
[--C-:B------:R-:W-:Y:S01]  /*8b20*/  FFMA.FTZ R76, R157, c[0x0][0x2d0], -R148.reuse ;  /* 0x0000b4009d4c7a23 */ /* 0x100fe20000010894 */
[C---:B------:R-:W-:Y:S03]  /*8b30*/  HMMA.16816.F32.BF16 R16, R68.reuse, R78, R16 ;  /* 0x0000004e4410723c */ /* 0x040fe60000041810 */
[----:B------:R5:W-:Y:S05]  /*8b40*/  MUFU.EX2 R104, R76 ;  /* 0x0000004c00687308 */ /* 0x000bea0000000800 */
[C---:B------:R-:W-:Y:S07]  /*8b50*/  HMMA.16816.F32.BF16 R20, R68.reuse, R80, R20 ;  /* 0x000000504414723c */ /* 0x040fee0000041814 */
[--C-:B------:R-:W-:Y:S01]  /*8b60*/  FFMA.FTZ R80, R159, c[0x0][0x2d0], -R148.reuse ;  /* 0x0000b4009f507a23 */ /* 0x100fe20000010894 */
[C---:B------:R-:W-:Y:S01]  /*8b70*/  HMMA.16816.F32.BF16 R24, R68.reuse, R82, R24 ;  /* 0x000000524418723c */ /* 0x040fe20000041818 */
[----:B--2---:R-:W-:Y:S02]  /*8b80*/  LDSM.16.MT88.4 R96, [R208+0x7800] ;  /* 0x00780000d060783b */ /* 0x004fe40000004200 */
[----:B------:R2:W-:Y:S05]  /*8b90*/  MUFU.EX2 R248, R80 ;  /* 0x0000005000f87308 */ /* 0x0005ea0000000800 */
[C---:B---3--:R-:W-:Y:S04]  /*8ba0*/  HMMA.16816.F32.BF16 R28, R68.reuse, R84, R28 ;  /* 0x00000054441c723c */ /* 0x048fe8000004181c */
[--C-:B-----5:R-:W-:Y:S04]  /*8bb0*/  FFMA.FTZ R76, R158, c[0x0][0x2d0], -R148.reuse ;  /* 0x0000b4009e4c7a23 */ /* 0x120fe80000010894 */
[C---:B------:R-:W-:Y:S01]  /*8bc0*/  HMMA.16816.F32.BF16 R32, R68.reuse, R86, R32 ;  /* 0x000000564420723c */ /* 0x040fe20000041820 */
[----:B------:R3:W-:Y:S01]  /*8bd0*/  MUFU.EX2 R249, R76 ;  /* 0x0000004c00f97308 */ /* 0x0007e20000000800 */
[----:B------:R-:W-:Y:S06]  /*8be0*/  LDSM.16.MT88.4 R84, [R211+0x4800] ;  /* 0x00480000d354783b */ /* 0x000fec0000004200 */
[C---:B-1----:R-:W-:Y:S04]  /*8bf0*/  HMMA.16816.F32.BF16 R36, R68.reuse, R72, R36 ;  /* 0x000000484424723c */ /* 0x042fe80000041824 */
[----:B--2---:R-:W-:Y:S03]  /*8c00*/  FFMA.FTZ R80, R160, c[0x0][0x2d0], -R148 ;  /* 0x0000b400a0507a23 */ /* 0x004fe60000010894 */
[--C-:B------:R-:W-:Y:S01]  /*8c10*/  FFMA.FTZ R72, R155, c[0x0][0x2d0], -R116.reuse ;  /* 0x0000b4009b487a23 */ /* 0x100fe20000010874 */
[C---:B------:R-:W-:Y:S01]  /*8c20*/  HMMA.16816.F32.BF16 R40, R68.reuse, R74, R40 ;  /* 0x0000004a4428723c */ /* 0x040fe20000041828 */
[----:B------:R1:W-:Y:S01]  /*8c30*/  MUFU.EX2 R247, R80 ;  /* 0x0000005000f77308 */ /* 0x0003e20000000800 */
[----:B---3--:R-:W2:Y:S09]  /*8c40*/  LDSM.16.MT88.4 R76, [R210+0x4800] ;  /* 0x00480000d24c783b */ /* 0x008eb20000004200 */
[----:B------:R3:W-:Y:S01]  /*8c50*/  MUFU.EX2 R110, R72 ;  /* 0x00000048006e7308 */ /* 0x0007e20000000800 */
[----:B-1----:R-:W-:Y:S09]  /*8c60*/  FFMA.FTZ R80, R153, c[0x0][0x2d0], -R116 ;  /* 0x0000b40099507a23 */ /* 0x002ff20000010874 */
[----:B------:R1:W5:Y:S01]  /*8c70*/  MUFU.EX2 R246, R80 ;  /* 0x0000005000f67308 */ /* 0x0003620000000800 */
[----:B---3--:R-:W-:Y:S01]  /*8c80*/  LDSM.16.MT88.4 R72, [R208+0x1000] ;  /* 0x00100000d048783b */ /* 0x008fe20000004200 */
[C---:B--2---:R-:W-:Y:S07]  /*8c90*/  HMMA.16816.F32.BF16 R44, R68.reuse, R76, R44 ;  /* 0x0000004c442c723c */ /* 0x044fee000004182c */
[----:B-1----:R-:W1:Y:S01]  /*8ca0*/  LDSM.16.MT88.4 R80, [R209+0x4800] ;  /* 0x00480000d150783b */ /* 0x002e620000004200 */
[----:B------:R-:W-:Y:S04]  /*8cb0*/  FFMA.FTZ R102, R2, R94, R250 ;  /* 0x0000005e02667223 */ /* 0x000fe800000100fa */
[----:B------:R-:W-:Y:S01]  /*8cc0*/  FFMA.FTZ R2, R0, R93, R118 ;  /* 0x0000005d00027223 */ /* 0x000fe20000010076 */
[C---:B------:R-:W-:Y:S01]  /*8cd0*/  HMMA.16816.F32.BF16 R48, R68.reuse, R78, R48 ;  /* 0x0000004e4430723c */ /* 0x040fe20000041830 */
[----:B------:R-:W-:Y:S01]  /*8ce0*/  MUFU.EX2 R118, R101 ;  /* 0x0000006500767308 */ /* 0x000fe20000000800 */
[----:B------:R-:W2:Y:S01]  /*8cf0*/  LDSM.16.MT88.4 R76, [R209+0x1000] ;  /* 0x00100000d14c783b */ /* 0x000ea20000004200 */
[----:B------:R-:W-:Y:S01]  /*8d00*/  FADD.FTZ R0, R113, R102 ;  /* 0x0000006671007221 */ /* 0x000fe20000010000 */
[----:B----4-:R-:W-:Y:S01]  /*8d10*/  F2FP.BF16.PACK_AB R113, R119, R144 ;  /* 0x000000907771723e */ /* 0x010fe200000010ff */
[----:B------:R-:W-:Y:S01]  /*8d20*/  FADD.FTZ R2, R112, R2 ;  /* 0x0000000270027221 */ /* 0x000fe20000010000 */
[----:B------:R-:W-:Y:S01]  /*8d30*/  F2FP.BF16.PACK_AB R112, R146, R147 ;  /* 0x000000939270723e */ /* 0x000fe200000010ff */
[----:B------:R-:W-:Y:S03]  /*8d40*/  FADD.FTZ R0, R123, R0 ;  /* 0x000000007b007221 */ /* 0x000fe60000010000 */
[----:B------:R-:W-:Y:S02]  /*8d50*/  LDSM.16.MT88.4 R92, [R210+0x7000] ;  /* 0x00700000d25c783b */ /* 0x000fe40000004200 */
[----:B------:R-:W-:Y:S02]  /*8d60*/  FADD.FTZ R2, R122, R2 ;  /* 0x000000027a027221 */ /* 0x000fe40000010000 */
[----:B------:R-:W-:Y:S02]  /*8d70*/  FADD.FTZ R0, R121, R0 ;  /* 0x0000000079007221 */ /* 0x000fe40000010000 */
[----:B------:R-:W-:Y:S04]  /*8d80*/  FADD.FTZ R2, R120, R2 ;  /* 0x0000000278027221 */ /* 0x000fe80000010000 */
[----:B------:R-:W-:Y:S04]  /*8d90*/  FADD.FTZ R2, R251, R2 ;  /* 0x00000002fb027221 */ /* 0x000fe80000010000 */
[----:B------:R-:W-:Y:S04]  /*8da0*/  FADD.FTZ R2, R107, R2 ;  /* 0x000000026b027221 */ /* 0x000fe80000010000 */
[----:B------:R-:W-:Y:S04]  /*8db0*/  FADD.FTZ R2, R106, R2 ;  /* 0x000000026a027221 */ /* 0x000fe80000010000 */
[----:B------:R-:W-:Y:S01]  /*8dc0*/  FADD.FTZ R2, R105, R2 ;  /* 0x0000000269027221 */ /* 0x000fe20000010000 */
[C---:B-1----:R-:W-:Y:S03]  /*8dd0*/  HMMA.16816.F32.BF16 R52, R68.reuse, R80, R52 ;  /* 0x000000504434723c */ /* 0x042fe60000041834 */
[----:B-----5:R-:W-:Y:S04]  /*8de0*/  FADD.FTZ R2, R246, R2 ;  /* 0x00000002f6027221 */ /* 0x020fe80000010000 */
[----:B------:R-:W-:Y:S01]  /*8df0*/  FADD.FTZ R2, R111, R2 ;  /* 0x000000026f027221 */ /* 0x000fe20000010000 */
[C---:B------:R-:W-:Y:S01]  /*8e00*/  HMMA.16816.F32.BF16 R56, R68.reuse, R82, R56 ;  /* 0x000000524438723c */ /* 0x040fe20000041838 */
[----:B------:R-:W1:Y:S03]  /*8e10*/  LDSM.16.MT88.4 R80, [R211+0x1000] ;  /* 0x00100000d350783b */ /* 0x000e660000004200 */
[----:B------:R-:W-:Y:S04]  /*8e20*/  FADD.FTZ R2, R110, R2 ;  /* 0x000000026e027221 */ /* 0x000fe80000010000 */
[C---:B------:R-:W-:Y:S04]  /*8e30*/  HMMA.16816.F32.BF16 R60, R68.reuse, R84, R60 ;  /* 0x00000054443c723c */ /* 0x040fe8000004183c */
[----:B------:R-:W-:Y:S03]  /*8e40*/  FADD.FTZ R2, R109, R2 ;  /* 0x000000026d027221 */ /* 0x000fe60000010000 */
[--C-:B------:R-:W-:Y:S01]  /*8e50*/  FFMA.FTZ R84, R165, c[0x0][0x2d0], -R148.reuse ;  /* 0x0000b400a5547a23 */ /* 0x100fe20000010894 */
[----:B------:R-:W-:Y:S03]  /*8e60*/  HMMA.16816.F32.BF16 R64, R68, R86, R64 ;  /* 0x000000564440723c */ /* 0x000fe60000041840 */
[----:B------:R3:W-:Y:S04]  /*8e70*/  MUFU.EX2 R108, R84 ;  /* 0x00000054006c7308 */ /* 0x0007e80000000800 */
[----:B------:R-:W-:Y:S02]  /*8e80*/  F2FP.BF16.PACK_AB R68, R249, R104 ;  /* 0x00000068f944723e */ /* 0x000fe400000010ff */
[----:B------:R-:W-:Y:S03]  /*8e90*/  F2FP.BF16.PACK_AB R69, R111, R246 ;  /* 0x000000f66f45723e */ /* 0x000fe600000010ff */
[----:B------:R-:W-:Y:S02]  /*8ea0*/  F2FP.BF16.PACK_AB R71, R109, R110 ;  /* 0x0000006e6d47723e */ /* 0x000fe400000010ff */
[----:B------:R-:W-:Y:S07]  /*8eb0*/  F2FP.BF16.PACK_AB R70, R247, R248 ;  /* 0x000000f8f746723e */ /* 0x000fee00000010ff */
[C---:B------:R-:W-:Y:S03]  /*8ec0*/  HMMA.16816.F32.BF16 R4, R68.reuse, R72, R4 ;  /* 0x000000484404723c */ /* 0x040fe60000041804 */
[----:B---3--:R-:W-:Y:S05]  /*8ed0*/  FFMA.FTZ R84, R166, c[0x0][0x2d0], -R148 ;  /* 0x0000b400a6547a23 */ /* 0x008fea0000010894 */
[C---:B------:R-:W-:Y:S01]  /*8ee0*/  HMMA.16816.F32.BF16 R8, R68.reuse, R74, R8 ;  /* 0x0000004a4408723c */ /* 0x040fe20000041808 */
[----:B------:R-:W3:Y:S01]  /*8ef0*/  LDSM.16.MT88.4 R72, [R208+0x5000] ;  /* 0x00500000d048783b */ /* 0x000ee20000004200 */
[----:B------:R4:W-:Y:S06]  /*8f00*/  MUFU.EX2 R245, R84 ;  /* 0x0000005400f57308 */ /* 0x0009ec0000000800 */
[C---:B------:R-:W-:Y:S07]  /*8f10*/  HMMA.16816.F32.BF16 R12, R68.reuse, R88, R12 ;  /* 0x00000058440c723c */ /* 0x040fee000004180c */
[----:B------:R-:W-:Y:S01]  /*8f20*/  FFMA.FTZ R88, R162, c[0x0][0x2d0], -R116 ;  /* 0x0000b400a2587a23 */ /* 0x000fe20000010874 */
[C---:B------:R-:W-:Y:S03]  /*8f30*/  HMMA.16816.F32.BF16 R16, R68.reuse, R90, R16 ;  /* 0x0000005a4410723c */ /* 0x040fe60000041810 */
[----:B------:R5:W-:Y:S05]  /*8f40*/  MUFU.EX2 R166, R88 ;  /* 0x0000005800a67308 */ /* 0x000bea0000000800 */
[C---:B--2---:R-:W-:Y:S01]  /*8f50*/  HMMA.16816.F32.BF16 R20, R68.reuse, R76, R20 ;  /* 0x0000004c4414723c */ /* 0x044fe20000041814 */
[----:B----4-:R-:W2:Y:S06]  /*8f60*/  LDSM.16.MT88.4 R84, [R210+0x5000] ;  /* 0x00500000d254783b */ /* 0x010eac0000004200 */
[--C-:B------:R-:W-:Y:S01]  /*8f70*/  FFMA.FTZ R76, R167, c[0x0][0x2d0], -R148.reuse ;  /* 0x0000b400a74c7a23 */ /* 0x100fe20000010894 */
[C---:B------:R-:W-:Y:S03]  /*8f80*/  HMMA.16816.F32.BF16 R24, R68.reuse, R78, R24 ;  /* 0x0000004e4418723c */ /* 0x040fe60000041818 */
[----:B------:R4:W-:Y:S05]  /*8f90*/  MUFU.EX2 R244, R76 ;  /* 0x0000004c00f47308 */ /* 0x0009ea0000000800 */
[C---:B-1----:R-:W-:Y:S01]  /*8fa0*/  HMMA.16816.F32.BF16 R28, R68.reuse, R80, R28 ;  /* 0x00000050441c723c */ /* 0x042fe2000004181c */
[----:B-----5:R-:W-:Y:S07]  /*8fb0*/  LDSM.16.MT88.4 R88, [R210+0x1800] ;  /* 0x00180000d258783b */ /* 0x020fee0000004200 */
[C---:B------:R-:W-:Y:S01]  /*8fc0*/  HMMA.16816.F32.BF16 R32, R68.reuse, R82, R32 ;  /* 0x000000524420723c */ /* 0x040fe20000041820 */
[----:B------:R-:W-:Y:S07]  /*8fd0*/  LDSM.16.MT88.4 R80, [R211+0x5000] ;  /* 0x00500000d350783b */ /* 0x000fee0000004200 */
[C---:B---3--:R-:W-:Y:S04]  /*8fe0*/  HMMA.16816.F32.BF16 R36, R68.reuse, R72, R36 ;  /* 0x000000484424723c */ /* 0x048fe80000041824 */
[----:B----4-:R-:W-:Y:S03]  /*8ff0*/  FFMA.FTZ R76, R168, c[0x0][0x2d0], -R148 ;  /* 0x0000b400a84c7a23 */ /* 0x010fe60000010894 */
[--C-:B------:R-:W-:Y:S01]  /*9000*/  FFMA.FTZ R72, R163, c[0x0][0x2d0], -R116.reuse ;  /* 0x0000b400a3487a23 */ /* 0x100fe20000010874 */
[C---:B------:R-:W-:Y:S01]  /*9010*/  HMMA.16816.F32.BF16 R40, R68.reuse, R74, R40 ;  /* 0x0000004a4428723c */ /* 0x040fe20000041828 */
[----:B------:R1:W-:Y:S07]  /*9020*/  MUFU.EX2 R168, R76 ;  /* 0x0000004c00a87308 */ /* 0x0003ee0000000800 */
[C---:B--2---:R-:W-:Y:S03]  /*9030*/  HMMA.16816.F32.BF16 R44, R68.reuse, R84, R44 ;  /* 0x00000054442c723c */ /* 0x044fe6000004182c */
[----:B------:R2:W-:Y:S05]  /*9040*/  MUFU.EX2 R165, R72 ;  /* 0x0000004800a57308 */ /* 0x0005ea0000000800 */
[C---:B------:R-:W-:Y:S01]  /*9050*/  HMMA.16816.F32.BF16 R48, R68.reuse, R86, R48 ;  /* 0x000000564430723c */ /* 0x040fe20000041830 */
[----:B------:R-:W-:Y:S03]  /*9060*/  LDSM.16.MT88.4 R84, [R209+0x1800] ;  /* 0x00180000d154783b */ /* 0x000fe60000004200 */
[----:B-1----:R-:W-:Y:S04]  /*9070*/  FFMA.FTZ R76, R161, c[0x0][0x2d0], -R116 ;  /* 0x0000b400a14c7a23 */ /* 0x002fe80000010874 */
[----:B------:R1:W3:Y:S01]  /*9080*/  MUFU.EX2 R167, R76 ;  /* 0x0000004c00a77308 */ /* 0x0002e20000000800 */
[----:B--2---:R-:W-:Y:S08]  /*9090*/  LDSM.16.MT88.4 R72, [R208+0x1800] ;  /* 0x00180000d048783b */ /* 0x004ff00000004200 */
[----:B-1----:R-:W1:Y:S01]  /*90a0*/  LDSM.16.MT88.4 R76, [R209+0x5000] ;  /* 0x00500000d14c783b */ /* 0x002e620000004200 */
[----:B---3--:R-:W-:Y:S04]  /*90b0*/  FADD.FTZ R2, R167, R2 ;  /* 0x00000002a7027221 */ /* 0x008fe80000010000 */
[----:B------:R-:W-:Y:S04]  /*90c0*/  FADD.FTZ R2, R166, R2 ;  /* 0x00000002a6027221 */ /* 0x000fe80000010000 */
[----:B------:R-:W-:Y:S04]  /*90d0*/  FADD.FTZ R2, R165, R2 ;  /* 0x00000002a5027221 */ /* 0x000fe80000010000 */
[----:B------:R-:W-:Y:S01]  /*90e0*/  FADD.FTZ R2, R164, R2 ;  /* 0x00000002a4027221 */ /* 0x000fe20000010000 */
[C---:B-1----:R-:W-:Y:S08]  /*90f0*/  HMMA.16816.F32.BF16 R52, R68.reuse, R76, R52 ;  /* 0x0000004c4434723c */ /* 0x042ff00000041834 */
[C---:B------:R-:W-:Y:S01]  /*9100*/  HMMA.16816.F32.BF16 R56, R68.reuse, R78, R56 ;  /* 0x0000004e4438723c */ /* 0x040fe20000041838 */
[----:B------:R-:W1:Y:S07]  /*9110*/  LDSM.16.MT88.4 R76, [R211+0x1800] ;  /* 0x00180000d34c783b */ /* 0x000e6e0000004200 */
[C---:B------:R-:W-:Y:S07]  /*9120*/  HMMA.16816.F32.BF16 R60, R68.reuse, R80, R60 ;  /* 0x00000050443c723c */ /* 0x040fee000004183c */
[--C-:B------:R-:W-:Y:S01]  /*9130*/  FFMA.FTZ R80, R173, c[0x0][0x2d0], -R148.reuse ;  /* 0x0000b400ad507a23 */ /* 0x100fe20000010894 */
[----:B------:R-:W-:Y:S03]  /*9140*/  HMMA.16816.F32.BF16 R64, R68, R82, R64 ;  /* 0x000000524440723c */ /* 0x000fe60000041840 */
[----:B------:R2:W-:Y:S01]  /*9150*/  MUFU.EX2 R162, R80 ;  /* 0x0000005000a27308 */ /* 0x0005e20000000800 */
[----:B------:R-:W-:Y:S03]  /*9160*/  MOV R173, R127 ;  /* 0x0000007f00ad7202 */ /* 0x000fe60000000f00 */
[----:B------:R-:W-:Y:S02]  /*9170*/  F2FP.BF16.PACK_AB R68, R245, R108 ;  /* 0x0000006cf544723e */ /* 0x000fe400000010ff */
[----:B------:R-:W-:Y:S03]  /*9180*/  F2FP.BF16.PACK_AB R70, R168, R244 ;  /* 0x000000f4a846723e */ /* 0x000fe600000010ff */
[----:B------:R-:W-:Y:S02]  /*9190*/  F2FP.BF16.PACK_AB R69, R166, R167 ;  /* 0x000000a7a645723e */ /* 0x000fe400000010ff */
[----:B------:R-:W-:Y:S07]  /*91a0*/  F2FP.BF16.PACK_AB R71, R164, R165 ;  /* 0x000000a5a447723e */ /* 0x000fee00000010ff */
[C---:B------:R-:W-:Y:S01]  /*91b0*/  HMMA.16816.F32.BF16 R4, R68.reuse, R72, R4 ;  /* 0x000000484404723c */ /* 0x040fe20000041804 */
[----:B--2---:R-:W-:Y:S07]  /*91c0*/  LDSM.16.MT88.4 R80, [R210+0x5800] ;  /* 0x00580000d250783b */ /* 0x004fee0000004200 */
[C---:B------:R-:W-:Y:S01]  /*91d0*/  HMMA.16816.F32.BF16 R8, R68.reuse, R74, R8 ;  /* 0x0000004a4408723c */ /* 0x040fe20000041808 */
[----:B------:R-:W2:Y:S07]  /*91e0*/  LDSM.16.MT88.4 R72, [R208+0x5800] ;  /* 0x00580000d048783b */ /* 0x000eae0000004200 */
[C---:B------:R-:W-:Y:S08]  /*91f0*/  HMMA.16816.F32.BF16 R12, R68.reuse, R88, R12 ;  /* 0x00000058440c723c */ /* 0x040ff0000004180c */
[C---:B------:R-:W-:Y:S01]  /*9200*/  HMMA.16816.F32.BF16 R16, R68.reuse, R90, R16 ;  /* 0x0000005a4410723c */ /* 0x040fe20000041810 */
[----:B------:R-:W-:Y:S07]  /*9210*/  LDSM.16.MT88.4 R88, [R211+0x5800] ;  /* 0x00580000d358783b */ /* 0x000fee0000004200 */
[C---:B------:R-:W-:Y:S07]  /*9220*/  HMMA.16816.F32.BF16 R20, R68.reuse, R84, R20 ;  /* 0x000000544414723c */ /* 0x040fee0000041814 */
[--C-:B------:R-:W-:Y:S01]  /*9230*/  FFMA.FTZ R84, R174, c[0x0][0x2d0], -R148.reuse ;  /* 0x0000b400ae547a23 */ /* 0x100fe20000010894 */
[C---:B------:R-:W-:Y:S03]  /*9240*/  HMMA.16816.F32.BF16 R24, R68.reuse, R86, R24 ;  /* 0x000000564418723c */ /* 0x040fe60000041818 */
[----:B------:R3:W-:Y:S01]  /*9250*/  MUFU.EX2 R163, R84 ;  /* 0x0000005400a37308 */ /* 0x0007e20000000800 */
[----:B------:R-:W-:Y:S04]  /*9260*/  MOV R174, R126 ;  /* 0x0000007e00ae7202 */ /* 0x000fe80000000f00 */
[C---:B-1----:R-:W-:Y:S07]  /*9270*/  HMMA.16816.F32.BF16 R28, R68.reuse, R76, R28 ;  /* 0x0000004c441c723c */ /* 0x042fee000004181c */
[--C-:B------:R-:W-:Y:S01]  /*9280*/  FFMA.FTZ R76, R200, c[0x0][0x2d0], -R148.reuse ;  /* 0x0000b400c84c7a23 */ /* 0x100fe20000010894 */
[C---:B------:R-:W-:Y:S03]  /*9290*/  HMMA.16816.F32.BF16 R32, R68.reuse, R78, R32 ;  /* 0x0000004e4420723c */ /* 0x040fe60000041820 */
[----:B------:R1:W-:Y:S05]  /*92a0*/  MUFU.EX2 R160, R76 ;  /* 0x0000004c00a07308 */ /* 0x0003ea0000000800 */
[C---:B--2---:R-:W-:Y:S04]  /*92b0*/  HMMA.16816.F32.BF16 R36, R68.reuse, R72, R36 ;  /* 0x000000484424723c */ /* 0x044fe80000041824 */
[----:B---3--:R-:W-:Y:S01]  /*92c0*/  FFMA.FTZ R84, R175, c[0x0][0x2d0], -R148 ;  /* 0x0000b400af547a23 */ /* 0x008fe20000010894 */
[----:B------:R-:W-:Y:S02]  /*92d0*/  MOV R175, R125 ;  /* 0x0000007d00af7202 */ /* 0x000fe40000000f00 */
[----:B------:R-:W-:Y:S01]  /*92e0*/  FFMA.FTZ R72, R170, c[0x0][0x2d0], -R116 ;  /* 0x0000b400aa487a23 */ /* 0x000fe20000010874 */
[C---:B------:R-:W-:Y:S01]  /*92f0*/  HMMA.16816.F32.BF16 R40, R68.reuse, R74, R40 ;  /* 0x0000004a4428723c */ /* 0x040fe20000041828 */
[----:B------:R2:W-:Y:S01]  /*9300*/  MUFU.EX2 R161, R84 ;  /* 0x0000005400a17308 */ /* 0x0005e20000000800 */
[----:B------:R-:W-:Y:S02]  /*9310*/  LDSM.16.MT88.4 R124, [R208+0x3800] ;  /* 0x00380000d07c783b */ /* 0x000fe40000004200 */
[----:B------:R-:W-:Y:S04]  /*9320*/  FADD.FTZ R0, R175, R0 ;  /* 0x00000000af007221 */ /* 0x000fe80000010000 */
[C---:B------:R-:W-:Y:S03]  /*9330*/  HMMA.16816.F32.BF16 R44, R68.reuse, R80, R44 ;  /* 0x00000050442c723c */ /* 0x040fe6000004182c */
[----:B------:R3:W-:Y:S01]  /*9340*/  MUFU.EX2 R103, R72 ;  /* 0x0000004800677308 */ /* 0x0007e20000000800 */
[----:B-1----:R-:W-:Y:S02]  /*9350*/  FFMA.FTZ R76, R169, c[0x0][0x2d0], -R116 ;  /* 0x0000b400a94c7a23 */ /* 0x002fe40000010874 */
[----:B------:R-:W-:Y:S02]  /*9360*/  FADD.FTZ R0, R174, R0 ;  /* 0x00000000ae007221 */ /* 0x000fe40000010000 */
[C---:B------:R-:W-:Y:S04]  /*9370*/  HMMA.16816.F32.BF16 R48, R68.reuse, R82, R48 ;  /* 0x000000524430723c */ /* 0x040fe80000041830 */
[----:B------:R-:W-:Y:S01]  /*9380*/  FFMA.FTZ R80, R172, c[0x0][0x2d0], -R116 ;  /* 0x0000b400ac507a23 */ /* 0x000fe20000010874 */
[----:B------:R1:W4:Y:S01]  /*9390*/  MUFU.EX2 R159, R76 ;  /* 0x0000004c009f7308 */ /* 0x0003220000000800 */
[----:B------:R-:W-:Y:S01]  /*93a0*/  FADD.FTZ R0, R173, R0 ;  /* 0x00000000ad007221 */ /* 0x000fe20000010000 */
[----:B--2---:R-:W2:Y:S05]  /*93b0*/  LDSM.16.MT88.4 R84, [R209+0x5800] ;  /* 0x00580000d154783b */ /* 0x004eaa0000004200 */
[----:B------:R-:W-:Y:S03]  /*93c0*/  FADD.FTZ R0, R252, R0 ;  /* 0x00000000fc007221 */ /* 0x000fe60000010000 */
[----:B------:R5:W-:Y:S01]  /*93d0*/  MUFU.EX2 R157, R80 ;  /* 0x00000050009d7308 */ /* 0x000be20000000800 */
[----:B------:R-:W-:Y:S02]  /*93e0*/  FADD.FTZ R0, R104, R0 ;  /* 0x0000000068007221 */ /* 0x000fe40000010000 */
[----:B------:R-:W-:Y:S01]  /*93f0*/  LDSM.16.MT88.4 R104, [R210+0x7800] ;  /* 0x00780000d268783b */ /* 0x000fe20000004200 */
[----:B---3--:R-:W-:Y:S02]  /*9400*/  FFMA.FTZ R72, R171, c[0x0][0x2d0], -R116 ;  /* 0x0000b400ab487a23 */ /* 0x008fe40000010874 */
[----:B------:R-:W-:Y:S04]  /*9410*/  FADD.FTZ R0, R249, R0 ;  /* 0x00000000f9007221 */ /* 0x000fe80000010000 */
[----:B------:R-:W3:Y:S01]  /*9420*/  MUFU.EX2 R158, R72 ;  /* 0x00000048009e7308 */ /* 0x000ee20000000800 */
[----:B------:R-:W-:Y:S01]  /*9430*/  FADD.FTZ R0, R248, R0 ;  /* 0x00000000f8007221 */ /* 0x000fe20000010000 */
[----:B-1----:R-:W-:Y:S03]  /*9440*/  LDSM.16.MT88.4 R76, [R210+0x2000] ;  /* 0x00200000d24c783b */ /* 0x002fe60000004200 */
[----:B------:R-:W-:Y:S02]  /*9450*/  FADD.FTZ R0, R247, R0 ;  /* 0x00000000f7007221 */ /* 0x000fe40000010000 */
[----:B----4-:R-:W-:Y:S02]  /*9460*/  FADD.FTZ R2, R159, R2 ;  /* 0x000000029f027221 */ /* 0x010fe40000010000 */
[----:B------:R-:W-:Y:S02]  /*9470*/  FADD.FTZ R0, R108, R0 ;  /* 0x000000006c007221 */ /* 0x000fe40000010000 */
[----:B------:R-:W-:Y:S01]  /*9480*/  FADD.FTZ R2, R103, R2 ;  /* 0x0000000267027221 */ /* 0x000fe20000010000 */
[----:B------:R-:W-:Y:S01]  /*9490*/  LDSM.16.MT88.4 R108, [R209+0x7800] ;  /* 0x00780000d16c783b */ /* 0x000fe20000004200 */
[----:B------:R-:W-:Y:S04]  /*94a0*/  FADD.FTZ R0, R245, R0 ;  /* 0x00000000f5007221 */ /* 0x000fe80000010000 */
[----:B------:R-:W-:Y:S03]  /*94b0*/  FADD.FTZ R0, R244, R0 ;  /* 0x00000000f4007221 */ /* 0x000fe60000010000 */
[----:B-----5:R-:W-:Y:S01]  /*94c0*/  LDSM.16.MT88.4 R80, [R209+0x2000] ;  /* 0x00200000d150783b */ /* 0x020fe20000004200 */
[----:B------:R-:W-:Y:S01]  /*94d0*/  FADD.FTZ R0, R168, R0 ;  /* 0x00000000a8007221 */ /* 0x000fe20000010000 */
[C---:B--2---:R-:W-:Y:S03]  /*94e0*/  HMMA.16816.F32.BF16 R52, R68.reuse, R84, R52 ;  /* 0x000000544434723c */ /* 0x044fe60000041834 */
[----:B---3--:R-:W-:Y:S03]  /*94f0*/  FADD.FTZ R2, R158, R2 ;  /* 0x000000029e027221 */ /* 0x008fe60000010000 */
[----:B------:R-:W1:Y:S01]  /*9500*/  LDSM.16.MT88.4 R72, [R208+0x2000] ;  /* 0x00200000d048783b */ /* 0x000e620000004200 */
[----:B------:R-:W-:Y:S02]  /*9510*/  FADD.FTZ R0, R162, R0 ;  /* 0x00000000a2007221 */ /* 0x000fe40000010000 */
[----:B------:R-:W-:Y:S01]  /*9520*/  FADD.FTZ R2, R157, R2 ;  /* 0x000000029d027221 */ /* 0x000fe20000010000 */
[C---:B------:R-:W-:Y:S04]  /*9530*/  HMMA.16816.F32.BF16 R56, R68.reuse, R86, R56 ;  /* 0x000000564438723c */ /* 0x040fe80000041838 */
[----:B------:R-:W2:Y:S01]  /*9540*/  LDSM.16.MT88.4 R84, [R211+0x2000] ;  /* 0x00200000d354783b */ /* 0x000ea20000004200 */
[----:B------:R-:W-:Y:S03]  /*9550*/  FADD.FTZ R0, R163, R0 ;  /* 0x00000000a3007221 */ /* 0x000fe60000010000 */
[C---:B------:R-:W-:Y:S04]  /*9560*/  HMMA.16816.F32.BF16 R60, R68.reuse, R88, R60 ;  /* 0x00000058443c723c */ /* 0x040fe8000004183c */
[----:B------:R-:W-:Y:S03]  /*9570*/  FADD.FTZ R0, R161, R0 ;  /* 0x00000000a1007221 */ /* 0x000fe60000010000 */
[----:B------:R-:W-:Y:S01]  /*9580*/  FFMA.FTZ R88, R202, c[0x0][0x2d0], -R116 ;  /* 0x0000b400ca587a23 */ /* 0x000fe20000010874 */
[----:B------:R-:W-:Y:S03]  /*9590*/  HMMA.16816.F32.BF16 R64, R68, R90, R64 ;  /* 0x0000005a4440723c */ /* 0x000fe60000041840 */
[----:B------:R3:W-:Y:S01]  /*95a0*/  MUFU.EX2 R128, R88 ;  /* 0x0000005800807308 */ /* 0x0007e20000000800 */
[C---:B------:R-:W-:Y:S03]  /*95b0*/  FADD.FTZ R0, R160.reuse, R0 ;  /* 0x00000000a0007221 */ /* 0x040fe60000010000 */
[----:B------:R-:W-:Y:S02]  /*95c0*/  F2FP.BF16.PACK_AB R68, R163, R162 ;  /* 0x000000a2a344723e */ /* 0x000fe400000010ff */
[----:B------:R-:W-:Y:S03]  /*95d0*/  F2FP.BF16.PACK_AB R70, R160, R161 ;  /* 0x000000a1a046723e */ /* 0x000fe600000010ff */
[----:B------:R-:W-:Y:S02]  /*95e0*/  F2FP.BF16.PACK_AB R69, R103, R159 ;  /* 0x0000009f6745723e */ /* 0x000fe400000010ff */
[----:B------:R-:W-:Y:S07]  /*95f0*/  F2FP.BF16.PACK_AB R71, R157, R158 ;  /* 0x0000009e9d47723e */ /* 0x000fee00000010ff */
[C---:B-1----:R-:W-:Y:S01]  /*9600*/  HMMA.16816.F32.BF16 R4, R68.reuse, R72, R4 ;  /* 0x000000484404723c */ /* 0x042fe20000041804 */
[----:B---3--:R-:W-:Y:S06]  /*9610*/  LDSM.16.MT88.4 R88, [R210+0x2800] ;  /* 0x00280000d258783b */ /* 0x008fec0000004200 */
[--C-:B------:R-:W-:Y:S01]  /*9620*/  FFMA.FTZ R72, R218, c[0x0][0x2d0], -R148.reuse ;  /* 0x0000b400da487a23 */ /* 0x100fe20000010894 */
[C---:B------:R-:W-:Y:S03]  /*9630*/  HMMA.16816.F32.BF16 R8, R68.reuse, R74, R8 ;  /* 0x0000004a4408723c */ /* 0x040fe60000041808 */
[----:B------:R1:W3:Y:S05]  /*9640*/  MUFU.EX2 R156, R72 ;  /* 0x00000048009c7308 */ /* 0x0002ea0000000800 */
[C---:B------:R-:W-:Y:S07]  /*9650*/  HMMA.16816.F32.BF16 R12, R68.reuse, R76, R12 ;  /* 0x0000004c440c723c */ /* 0x040fee000004180c */
[----:B------:R-:W-:Y:S01]  /*9660*/  FFMA.FTZ R76, R220, c[0x0][0x2d0], -R148 ;  /* 0x0000b400dc4c7a23 */ /* 0x000fe20000010894 */
[C---:B------:R-:W-:Y:S03]  /*9670*/  HMMA.16816.F32.BF16 R16, R68.reuse, R78, R16 ;  /* 0x0000004e4410723c */ /* 0x040fe60000041810 */
[----:B------:R4:W5:Y:S05]  /*9680*/  MUFU.EX2 R131, R76 ;  /* 0x0000004c00837308 */ /* 0x00096a0000000800 */
[C---:B------:R-:W-:Y:S01]  /*9690*/  HMMA.16816.F32.BF16 R20, R68.reuse, R80, R20 ;  /* 0x000000504414723c */ /* 0x040fe20000041814 */
[----:B-1----:R-:W1:Y:S03]  /*96a0*/  LDSM.16.MT88.4 R72, [R208+0x6000] ;  /* 0x00600000d048783b */ /* 0x002e660000004200 */
[----:B---3--:R-:W-:Y:S03]  /*96b0*/  FADD.FTZ R0, R156, R0 ;  /* 0x000000009c007221 */ /* 0x008fe60000010000 */
[----:B------:R-:W-:Y:S01]  /*96c0*/  FFMA.FTZ R80, R224, c[0x0][0x2d0], -R148 ;  /* 0x0000b400e0507a23 */ /* 0x000fe20000010894 */
[C---:B------:R-:W-:Y:S03]  /*96d0*/  HMMA.16816.F32.BF16 R24, R68.reuse, R82, R24 ;  /* 0x000000524418723c */ /* 0x040fe60000041818 */
[----:B------:R3:W3:Y:S05]  /*96e0*/  MUFU.EX2 R130, R80 ;  /* 0x0000005000827308 */ /* 0x0006ea0000000800 */
[C---:B--2---:R-:W-:Y:S01]  /*96f0*/  HMMA.16816.F32.BF16 R28, R68.reuse, R84, R28 ;  /* 0x00000054441c723c */ /* 0x044fe2000004181c */
[----:B----4-:R-:W2:Y:S03]  /*9700*/  LDSM.16.MT88.4 R76, [R210+0x6000] ;  /* 0x00600000d24c783b */ /* 0x010ea60000004200 */
[----:B-----5:R-:W-:Y:S04]  /*9710*/  FADD.FTZ R0, R131, R0 ;  /* 0x0000000083007221 */ /* 0x020fe80000010000 */
[C---:B------:R-:W-:Y:S01]  /*9720*/  HMMA.16816.F32.BF16 R32, R68.reuse, R86, R32 ;  /* 0x000000564420723c */ /* 0x040fe20000041820 */
[----:B------:R-:W-:Y:S03]  /*9730*/  LDSM.16.MT88.4 R84, [R211+0x6000] ;  /* 0x00600000d354783b */ /* 0x000fe60000004200 */
[----:B---3--:R-:W-:Y:S02]  /*9740*/  FFMA.FTZ R80, R225, c[0x0][0x2d0], -R148 ;  /* 0x0000b400e1507a23 */ /* 0x008fe40000010894 */
[----:B------:R-:W-:Y:S02]  /*9750*/  FADD.FTZ R0, R130, R0 ;  /* 0x0000000082007221 */ /* 0x000fe40000010000 */
[----:B------:R3:W4:Y:S01]  /*9760*/  MUFU.EX2 R155, R80 ;  /* 0x00000050009b7308 */ /* 0x0007220000000800 */
[C---:B-1----:R-:W-:Y:S07]  /*9770*/  HMMA.16816.F32.BF16 R36, R68.reuse, R72, R36 ;  /* 0x000000484424723c */ /* 0x042fee0000041824 */
[--C-:B------:R-:W-:Y:S01]  /*9780*/  FFMA.FTZ R72, R203, c[0x0][0x2d0], -R116.reuse ;  /* 0x0000b400cb487a23 */ /* 0x100fe20000010874 */
[C---:B------:R-:W-:Y:S03]  /*9790*/  HMMA.16816.F32.BF16 R40, R68.reuse, R74, R40 ;  /* 0x0000004a4428723c */ /* 0x040fe60000041828 */
[----:B------:R1:W-:Y:S05]  /*97a0*/  MUFU.EX2 R154, R72 ;  /* 0x00000048009a7308 */ /* 0x0003ea0000000800 */
[C---:B--2---:R-:W-:Y:S04]  /*97b0*/  HMMA.16816.F32.BF16 R44, R68.reuse, R76, R44 ;  /* 0x0000004c442c723c */ /* 0x044fe8000004182c */
[--C-:B---3--:R-:W-:Y:S03]  /*97c0*/  FFMA.FTZ R80, R201, c[0x0][0x2d0], -R116.reuse ;  /* 0x0000b400c9507a23 */ /* 0x108fe60000010874 */
[----:B------:R-:W-:Y:S01]  /*97d0*/  FFMA.FTZ R76, R212, c[0x0][0x2d0], -R116 ;  /* 0x0000b400d44c7a23 */ /* 0x000fe20000010874 */
[C---:B------:R-:W-:Y:S01]  /*97e0*/  HMMA.16816.F32.BF16 R48, R68.reuse, R78, R48 ;  /* 0x0000004e4430723c */ /* 0x040fe20000041830 */
[----:B------:R2:W3:Y:S03]  /*97f0*/  MUFU.EX2 R129, R80 ;  /* 0x0000005000817308 */ /* 0x0004e60000000800 */
[----:B----4-:R-:W-:Y:S01]  /*9800*/  FADD.FTZ R0, R155, R0 ;  /* 0x000000009b007221 */ /* 0x010fe20000010000 */
[----:B-1----:R-:W-:Y:S06]  /*9810*/  LDSM.16.MT88.4 R72, [R208+0x2800] ;  /* 0x00280000d048783b */ /* 0x002fec0000004200 */
[----:B------:R1:W4:Y:S02]  /*9820*/  MUFU.EX2 R153, R76 ;  /* 0x0000004c00997308 */ /* 0x0003240000000800 */
[----:B--2---:R-:W2:Y:S01]  /*9830*/  LDSM.16.MT88.4 R80, [R209+0x6000] ;  /* 0x00600000d150783b */ /* 0x004ea20000004200 */
[----:B---3--:R-:W-:Y:S04]  /*9840*/  FADD.FTZ R2, R129, R2 ;  /* 0x0000000281027221 */ /* 0x008fe80000010000 */
[----:B------:R-:W-:Y:S04]  /*9850*/  FADD.FTZ R2, R128, R2 ;  /* 0x0000000280027221 */ /* 0x000fe80000010000 */
[----:B------:R-:W-:Y:S01]  /*9860*/  FADD.FTZ R2, R154, R2 ;  /* 0x000000029a027221 */ /* 0x000fe20000010000 */
[----:B-1----:R-:W1:Y:S03]  /*9870*/  LDSM.16.MT88.4 R76, [R209+0x2800] ;  /* 0x00280000d14c783b */ /* 0x002e660000004200 */
[----:B----4-:R-:W-:Y:S01]  /*9880*/  FADD.FTZ R2, R153, R2 ;  /* 0x0000000299027221 */ /* 0x010fe20000010000 */
[C---:B--2---:R-:W-:Y:S08]  /*9890*/  HMMA.16816.F32.BF16 R52, R68.reuse, R80, R52 ;  /* 0x000000504434723c */ /* 0x044ff00000041834 */
[C---:B------:R-:W-:Y:S01]  /*98a0*/  HMMA.16816.F32.BF16 R56, R68.reuse, R82, R56 ;  /* 0x000000524438723c */ /* 0x040fe20000041838 */
[----:B------:R-:W2:Y:S07]  /*98b0*/  LDSM.16.MT88.4 R80, [R211+0x2800] ;  /* 0x00280000d350783b */ /* 0x000eae0000004200 */
[C---:B------:R-:W-:Y:S07]  /*98c0*/  HMMA.16816.F32.BF16 R60, R68.reuse, R84, R60 ;  /* 0x00000054443c723c */ /* 0x040fee000004183c */
[----:B------:R-:W-:Y:S01]  /*98d0*/  FFMA.FTZ R84, R235, c[0x0][0x2d0], -R148 ;  /* 0x0000b400eb547a23 */ /* 0x000fe20000010894 */
[----:B------:R-:W-:Y:S03]  /*98e0*/  HMMA.16816.F32.BF16 R64, R68, R86, R64 ;  /* 0x000000564440723c */ /* 0x000fe60000041840 */
[----:B------:R3:W4:Y:S04]  /*98f0*/  MUFU.EX2 R152, R84 ;  /* 0x0000005400987308 */ /* 0x0007280000000800 */
[----:B------:R-:W-:Y:S02]  /*9900*/  F2FP.BF16.PACK_AB R68, R131, R156 ;  /* 0x0000009c8344723e */ /* 0x000fe400000010ff */
[----:B------:R-:W-:Y:S03]  /*9910*/  F2FP.BF16.PACK_AB R70, R155, R130 ;  /* 0x000000829b46723e */ /* 0x000fe600000010ff */
[----:B------:R-:W-:Y:S02]  /*9920*/  F2FP.BF16.PACK_AB R69, R128, R129 ;  /* 0x000000818045723e */ /* 0x000fe400000010ff */
[----:B------:R-:W-:Y:S07]  /*9930*/  F2FP.BF16.PACK_AB R71, R153, R154 ;  /* 0x0000009a9947723e */ /* 0x000fee00000010ff */
[C---:B------:R-:W-:Y:S01]  /*9940*/  HMMA.16816.F32.BF16 R4, R68.reuse, R72, R4 ;  /* 0x000000484404723c */ /* 0x040fe20000041804 */
[----:B---3--:R-:W-:Y:S02]  /*9950*/  LDSM.16.MT88.4 R84, [R210+0x6800] ;  /* 0x00680000d254783b */ /* 0x008fe40000004200 */
[----:B----4-:R-:W-:Y:S05]  /*9960*/  FADD.FTZ R0, R152, R0 ;  /* 0x0000000098007221 */ /* 0x010fea0000010000 */
[C---:B------:R-:W-:Y:S01]  /*9970*/  HMMA.16816.F32.BF16 R8, R68.reuse, R74, R8 ;  /* 0x0000004a4408723c */ /* 0x040fe20000041808 */
[----:B------:R-:W3:Y:S07]  /*9980*/  LDSM.16.MT88.4 R72, [R208+0x6800] ;  /* 0x00680000d048783b */ /* 0x000eee0000004200 */
[C---:B------:R-:W-:Y:S08]  /*9990*/  HMMA.16816.F32.BF16 R12, R68.reuse, R88, R12 ;  /* 0x00000058440c723c */ /* 0x040ff0000004180c */
[C---:B------:R-:W-:Y:S01]  /*99a0*/  HMMA.16816.F32.BF16 R16, R68.reuse, R90, R16 ;  /* 0x0000005a4410723c */ /* 0x040fe20000041810 */
[----:B------:R-:W-:Y:S07]  /*99b0*/  LDSM.16.MT88.4 R88, [R211+0x3000] ;  /* 0x00300000d358783b */ /* 0x000fee0000004200 */
[C---:B-1----:R-:W-:Y:S07]  /*99c0*/  HMMA.16816.F32.BF16 R20, R68.reuse, R76, R20 ;  /* 0x0000004c4414723c */ /* 0x042fee0000041814 */
[--C-:B------:R-:W-:Y:S01]  /*99d0*/  FFMA.FTZ R76, R236, c[0x0][0x2d0], -R148.reuse ;  /* 0x0000b400ec4c7a23 */ /* 0x100fe20000010894 */
[C---:B------:R-:W-:Y:S03]  /*99e0*/  HMMA.16816.F32.BF16 R24, R68.reuse, R78, R24 ;  /* 0x0000004e4418723c */ /* 0x040fe60000041818 */
[----:B------:R1:W4:Y:S05]  /*99f0*/  MUFU.EX2 R135, R76 ;  /* 0x0000004c00877308 */ /* 0x00032a0000000800 */
[C---:B--2---:R-:W-:Y:S07]  /*9a00*/  HMMA.16816.F32.BF16 R28, R68.reuse, R80, R28 ;  /* 0x00000050441c723c */ /* 0x044fee000004181c */
[----:B------:R-:W-:Y:S01]  /*9a10*/  FFMA.FTZ R80, R238, c[0x0][0x2d0], -R148 ;  /* 0x0000b400ee507a23 */ /* 0x000fe20000010894 */
[C---:B------:R-:W-:Y:S03]  /*9a20*/  HMMA.16816.F32.BF16 R32, R68.reuse, R82, R32 ;  /* 0x000000524420723c */ /* 0x040fe60000041820 */
[----:B------:R2:W5:Y:S05]  /*9a30*/  MUFU.EX2 R134, R80 ;  /* 0x0000005000867308 */ /* 0x00056a0000000800 */
[C---:B---3--:R-:W-:Y:S01]  /*9a40*/  HMMA.16816.F32.BF16 R36, R68.reuse, R72, R36 ;  /* 0x000000484424723c */ /* 0x048fe20000041824 */
[----:B-1----:R-:W1:Y:S03]  /*9a50*/  LDSM.16.MT88.4 R76, [R209+0x6800] ;  /* 0x00680000d14c783b */ /* 0x002e660000004200 */
[----:B----4-:R-:W-:Y:S03]  /*9a60*/  FADD.FTZ R0, R135, R0 ;  /* 0x0000000087007221 */ /* 0x010fe60000010000 */
[----:B------:R-:W-:Y:S01]  /*9a70*/  FFMA.FTZ R72, R227, c[0x0][0x2d0], -R116 ;  /* 0x0000b400e3487a23 */ /* 0x000fe20000010874 */
[C---:B------:R-:W-:Y:S03]  /*9a80*/  HMMA.16816.F32.BF16 R40, R68.reuse, R74, R40 ;  /* 0x0000004a4428723c */ /* 0x040fe60000041828 */
[----:B------:R3:W4:Y:S05]  /*9a90*/  MUFU.EX2 R133, R72 ;  /* 0x0000004800857308 */ /* 0x00072a0000000800 */
[C---:B------:R-:W-:Y:S04]  /*9aa0*/  HMMA.16816.F32.BF16 R44, R68.reuse, R84, R44 ;  /* 0x00000054442c723c */ /* 0x040fe8000004182c */
[--C-:B--2---:R-:W-:Y:S02]  /*9ab0*/  FFMA.FTZ R80, R239, c[0x0][0x2d0], -R148.reuse ;  /* 0x0000b400ef507a23 */ /* 0x104fe40000010894 */
[----:B------:R-:W-:Y:S02]  /*9ac0*/  FFMA.FTZ R148, R240, c[0x0][0x2d0], -R148 ;  /* 0x0000b400f0947a23 */ /* 0x000fe40000010894 */
[C---:B------:R-:W-:Y:S01]  /*9ad0*/  HMMA.16816.F32.BF16 R48, R68.reuse, R86, R48 ;  /* 0x000000564430723c */ /* 0x040fe20000041830 */
[----:B------:R2:W2:Y:S01]  /*9ae0*/  MUFU.EX2 R151, R80 ;  /* 0x0000005000977308 */ /* 0x0004a20000000800 */
[----:B------:R-:W-:Y:S02]  /*9af0*/  LDSM.16.MT88.4 R84, [R209+0x3000] ;  /* 0x00300000d154783b */ /* 0x000fe40000004200 */
[----:B-----5:R-:W-:Y:S07]  /*9b00*/  FADD.FTZ R0, R134, R0 ;  /* 0x0000000086007221 */ /* 0x020fee0000010000 */
[----:B------:R-:W5:Y:S01]  /*9b10*/  MUFU.EX2 R148, R148 ;  /* 0x0000009400947308 */ /* 0x000f620000000800 */
[----:B---3--:R-:W-:Y:S02]  /*9b20*/  FFMA.FTZ R72, R228, c[0x0][0x2d0], -R116 ;  /* 0x0000b400e4487a23 */ /* 0x008fe40000010874 */
[----:B----4-:R-:W-:Y:S01]  /*9b30*/  FADD.FTZ R2, R133, R2 ;  /* 0x0000000285027221 */ /* 0x010fe20000010000 */
[C---:B-1----:R-:W-:Y:S06]  /*9b40*/  HMMA.16816.F32.BF16 R52, R68.reuse, R76, R52 ;  /* 0x0000004c4434723c */ /* 0x042fec0000041834 */
[----:B------:R1:W3:Y:S01]  /*9b50*/  MUFU.EX2 R132, R72 ;  /* 0x0000004800847308 */ /* 0x0002e20000000800 */
[----:B--2---:R-:W2:Y:S01]  /*9b60*/  LDSM.16.MT88.4 R80, [R211+0x6800] ;  /* 0x00680000d350783b */ /* 0x004ea20000004200 */
[----:B------:R-:W-:Y:S01]  /*9b70*/  FFMA.FTZ R76, R230, c[0x0][0x2d0], -R116 ;  /* 0x0000b400e64c7a23 */ /* 0x000fe20000010874 */
[C---:B------:R-:W-:Y:S07]  /*9b80*/  HMMA.16816.F32.BF16 R56, R68.reuse, R78, R56 ;  /* 0x0000004e4438723c */ /* 0x040fee0000041838 */
[----:B------:R4:W-:Y:S01]  /*9b90*/  MUFU.EX2 R149, R76 ;  /* 0x0000004c00957308 */ /* 0x0009e20000000800 */
[----:B------:R-:W-:Y:S01]  /*9ba0*/  FADD.FTZ R0, R151, R0 ;  /* 0x0000000097007221 */ /* 0x000fe20000010000 */
[----:B-----5:R-:W-:Y:S03]  /*9bb0*/  F2FP.BF16.PACK_AB R114, R148, R145 ;  /* 0x000000919472723e */ /* 0x020fe600000010ff */
[--C-:B-1----:R-:W-:Y:S02]  /*9bc0*/  FFMA.FTZ R72, R229, c[0x0][0x2d0], -R116.reuse ;  /* 0x0000b400e5487a23 */ /* 0x102fe40000010874 */
[----:B------:R-:W-:Y:S03]  /*9bd0*/  FFMA.FTZ R116, R231, c[0x0][0x2d0], -R116 ;  /* 0x0000b400e7747a23 */ /* 0x000fe60000010874 */
[----:B------:R1:W5:Y:S01]  /*9be0*/  MUFU.EX2 R150, R72 ;  /* 0x0000004800967308 */ /* 0x0003620000000800 */
[----:B---3--:R-:W-:Y:S01]  /*9bf0*/  FADD.FTZ R2, R132, R2 ;  /* 0x0000000284027221 */ /* 0x008fe20000010000 */
[----:B----4-:R-:W-:Y:S08]  /*9c00*/  LDSM.16.MT88.4 R76, [R210+0x3000] ;  /* 0x00300000d24c783b */ /* 0x010ff00000004200 */
[----:B------:R-:W3:Y:S01]  /*9c10*/  MUFU.EX2 R116, R116 ;  /* 0x0000007400747308 */ /* 0x000ee20000000800 */
[C---:B--2---:R-:W-:Y:S08]  /*9c20*/  HMMA.16816.F32.BF16 R60, R68.reuse, R80, R60 ;  /* 0x00000050443c723c */ /* 0x044ff0000004183c */
[----:B------:R-:W-:Y:S01]  /*9c30*/  HMMA.16816.F32.BF16 R64, R68, R82, R64 ;  /* 0x000000524440723c */ /* 0x000fe20000041840 */
[----:B-1----:R-:W1:Y:S03]  /*9c40*/  LDSM.16.MT88.4 R72, [R208+0x3000] ;  /* 0x00300000d048783b */ /* 0x002e660000004200 */
[----:B-----5:R-:W-:Y:S03]  /*9c50*/  FADD.FTZ R2, R150, R2 ;  /* 0x0000000296027221 */ /* 0x020fe60000010000 */
[----:B------:R-:W-:Y:S02]  /*9c60*/  F2FP.BF16.PACK_AB R68, R135, R152 ;  /* 0x000000988744723e */ /* 0x000fe400000010ff */
[----:B------:R-:W-:Y:S01]  /*9c70*/  F2FP.BF16.PACK_AB R70, R151, R134 ;  /* 0x000000869746723e */ /* 0x000fe200000010ff */
[----:B------:R-:W2:Y:S02]  /*9c80*/  LDSM.16.MT88.4 R80, [R208+0x7000] ;  /* 0x00700000d050783b */ /* 0x000ea40000004200 */
[----:B------:R-:W-:Y:S02]  /*9c90*/  F2FP.BF16.PACK_AB R69, R132, R133 ;  /* 0x000000858445723e */ /* 0x000fe400000010ff */
[C---:B------:R-:W-:Y:S02]  /*9ca0*/  F2FP.BF16.PACK_AB R71, R149.reuse, R150 ;  /* 0x000000969547723e */ /* 0x040fe400000010ff */
[----:B---3--:R-:W-:Y:S05]  /*9cb0*/  F2FP.BF16.PACK_AB R115, R116, R118 ;  /* 0x000000767473723e */ /* 0x008fea00000010ff */
[C---:B-1----:R-:W-:Y:S08]  /*9cc0*/  HMMA.16816.F32.BF16 R4, R68.reuse, R72, R4 ;  /* 0x000000484404723c */ /* 0x042ff00000041804 */
[C---:B------:R-:W-:Y:S01]  /*9cd0*/  HMMA.16816.F32.BF16 R8, R68.reuse, R74, R8 ;  /* 0x0000004a4408723c */ /* 0x040fe20000041808 */
[----:B------:R-:W1:Y:S07]  /*9ce0*/  LDSM.16.MT88.4 R72, [R209+0x7000] ;  /* 0x00700000d148783b */ /* 0x000e6e0000004200 */
        /* <DEDUP_REMOVED lines=10> */
[C---:B------:R-:W-:Y:S01]  /*9d90*/  HMMA.16816.F32.BF16 R40, R68.reuse, R82, R40 ;  /* 0x000000524428723c */ /* 0x040fe20000041828 */
[----:B------:R-:W2:Y:S07]  /*9da0*/  LDSM.16.MT88.4 R80, [R210+0x3800] ;  /* 0x00380000d250783b */ /* 0x000eae0000004200 */
[C---:B------:R-:W-:Y:S08]  /*9db0*/  HMMA.16816.F32.BF16 R44, R68.reuse, R92, R44 ;  /* 0x0000005c442c723c */ /* 0x040ff0000004182c */
[C---:B------:R-:W-:Y:S08]  /*9dc0*/  HMMA.16816.F32.BF16 R48, R68.reuse, R94, R48 ;  /* 0x0000005e4430723c */ /* 0x040ff00000041830 */
[C---:B-1----:R-:W-:Y:S08]  /*9dd0*/  HMMA.16816.F32.BF16 R52, R68.reuse, R72, R52 ;  /* 0x000000484434723c */ /* 0x042ff00000041834 */
[C---:B------:R-:W-:Y:S08]  /*9de0*/  HMMA.16816.F32.BF16 R56, R68.reuse, R74, R56 ;  /* 0x0000004a4438723c */ /* 0x040ff00000041838 */
[C---:B---3--:R-:W-:Y:S08]  /*9df0*/  HMMA.16816.F32.BF16 R60, R68.reuse, R76, R60 ;  /* 0x0000004c443c723c */ /* 0x048ff0000004183c */
[----:B------:R-:W-:Y:S08]  /*9e00*/  HMMA.16816.F32.BF16 R64, R68, R78, R64 ;  /* 0x0000004e4440723c */ /* 0x000ff00000041840 */
[C---:B------:R-:W-:Y:S01]  /*9e10*/  HMMA.16816.F32.BF16 R120, R112.reuse, R124, R4 ;  /* 0x0000007c7078723c */ /* 0x040fe20000041804 */
[----:B------:R-:W1:Y:S07]  /*9e20*/  LDSM.16.MT88.4 R4, [R211+0x7800] ;  /* 0x00780000d304783b */ /* 0x000e6e0000004200 */
[C---:B------:R-:W-:Y:S01]  /*9e30*/  HMMA.16816.F32.BF16 R124, R112.reuse, R126, R8 ;  /* 0x0000007e707c723c */ /* 0x040fe20000041808 */
[----:B------:R-:W3:Y:S07]  /*9e40*/  LDL R8, [R1+0xc] ;  /* 0x00000c0001087983 */ /* 0x000eee0000100800 */
        /* <DEDUP_REMOVED lines=14> */
[----:B------:R-:W-:Y:S04]  /*9f30*/  HMMA.16816.F32.BF16 R112, R112, R6, R64 ;  /* 0x000000067070723c */ /* 0x000fe80000041840 */
[----:B------:R-:W-:Y:S02]  /*9f40*/  FADD.FTZ R2, R147, R0 ;  /* 0x0000000093027221 */ /* 0x000fe40000010000 */
[----:B------:R-:W-:Y:S02]  /*9f50*/  FADD.FTZ R0, R144, R4 ;  /* 0x0000000490007221 */ /* 0x000fe40000010000 */
[----:B------:R-:W-:Y:S04]  /*9f60*/  FADD.FTZ R2, R146, R2 ;  /* 0x0000000292027221 */ /* 0x000fe80000010000 */
[----:B------:R-:W-:Y:S02]  /*9f70*/  FADD.FTZ R2, R145, R2 ;  /* 0x0000000291027221 */ /* 0x000fe40000010000 */
[----:B------:R-:W-:Y:S01]  /*9f80*/  FADD.FTZ R0, R119, R0 ;  /* 0x0000000077007221 */ /* 0x000fe20000010000 */
[----:B------:R-:W-:Y:S01]  /*9f90*/  MOV R119, R3 ;  /* 0x0000000300777202 */ /* 0x000fe20000000f00 */
[----:B------:R-:W-:Y:S02]  /*9fa0*/  FADD.FTZ R2, R148, R2 ;  /* 0x0000000294027221 */ /* 0x000fe40000010000 */
[----:B------:R-:W-:Y:S01]  /*9fb0*/  FADD.FTZ R0, R118, R0 ;  /* 0x0000000076007221 */ /* 0x000fe20000010000 */
[----:B------:R-:W-:Y:S02]  /*9fc0*/  MOV R118, R117 ;  /* 0x0000007500767202 */ /* 0x000fe40000000f00 */
[----:B------:R1:W-:Y:S01]  /*9fd0*/  STL [R1], R2 ;  /* 0x0000000201007387 */ /* 0x0003e20000100800 */
[----:B------:R-:W-:Y:S05]  /*9fe0*/  FADD.FTZ R0, R116, R0 ;  /* 0x0000000074007221 */ /* 0x000fea0000010000 */
[----:B------:R1:W-:Y:S01]  /*9ff0*/  STL [R1+0x4], R0 ;  /* 0x0000040001007387 */ /* 0x0003e20000100800 */
[C---:B---3--:R-:W-:Y:S02]  /*a000*/  ISETP.GT.AND P0, PT, R223.reuse, R8, PT ;  /* 0x00000008df00720c */ /* 0x048fe40003f04270 */
[----:B------:R-:W-:Y:S02]  /*a010*/  IADD3 R223, R223, -0x1, RZ ;  /* 0xffffffffdfdf7810 */ /* 0x000fe40007ffe0ff */
[----:B------:R-:W-:Y:S09]  /*a020*/  MOV R8, R3 ;  /* 0x0000000300087202 */ /* 0x000ff20000000f00 */
[----:B-1----:R-:W-:-:S05]  /*a030*/  @P0 BRA `(.L_x_479) ;  /* 0xffffbb7000000947 */ /* 0x002fca000383ffff */
.L_x_468:
[----:B------:R-:W-:-:S13]  /*a040*/  ISETP.GE.AND P0, PT, R223, RZ, PT ;  /* 0x000000ffdf00720c */ /* 0x000fda0003f06270 */
[----:B------:R-:W-:Y:S05]  /*a050*/  @!P0 BRA `(.L_x_480) ;  /* 0x00003a4000008947 */ /* 0x000fea0003800000 */
[----:B------:R-:W-:Y:S02]  /*a060*/  MOV R119, R8 ;  /* 0x0000000800777202 */ /* 0x000fe40000000f00 */
[----:B------:R-:W-:Y:S02]  /*a070*/  MOV R118, R117 ;  /* 0x0000007500767202 */ /* 0x000fe40000000f00 */
.L_x_487:
[----:B-1----:R-:W2:Y:S01]  /*a080*/  LDL.64 R6, [R1+0x28] ;  /* 0x0000280001067983 */ /* 0x002ea20000100a00 */
[----:B------:R-:W-:Y:S04]  /*a090*/  DEPBAR.LE SB0, 0x0 ;  /* 0x000080000000791a */ /* 0x000fe80000000000 */
[----:B------:R-:W3:Y:S01]  /*a0a0*/  LDL R4, [R1+0x34] ;  /* 0x0000340001047983 */ /* 0x000ee20000100800 */
[----:B------:R-:W-:Y:S01]  /*a0b0*/  WARPSYNC 0xffffffff ;  /* 0xffffffff00007948 */ /* 0x000fe20003800000 */
[----:B------:R-:W-:Y:S01]  /*a0c0*/  SHF.R.S32.HI R0, RZ, 0x1f, R222 ;  /* 0x0000001fff007819 */ /* 0x000fe200000114de */
[----:B------:R-:W-:Y:S01]  /*a0d0*/  IMAD.WIDE.U32 R2, R222, c[0x0][0x208], RZ ;  /* 0x00008200de027a25 */ /* 0x000fe200078e00ff */
[----:B------:R-:W-:Y:S01]  /*a0e0*/  BAR.SYNC.DEFER_BLOCKING 0x0 ;  /* 0x0000000000007b1d */ /* 0x000fe20000010000 */
[----:B------:R-:W-:Y:S02]  /*a0f0*/  SHF.R.S32.HI R5, RZ, 0x1f, R237 ;  /* 0x0000001fff057819 */ /* 0x000fe400000114ed */
[----:B------:R-:W-:Y:S01]  /*a100*/  IMAD R0, R0, c[0x0][0x208], RZ ;  /* 0x0000820000007a24 */ /* 0x000fe200078e02ff */
[C---:B------:R-:W-:Y:S01]  /*a110*/  IADD3 R212, R204.reuse, 0x7800, RZ ;  /* 0x00007800ccd47810 */ /* 0x040fe20007ffe0ff */
[----:B------:R-:W-:Y:S01]  /*a120*/  IMAD.SHL.U32 R220, R237, 0x2, RZ ;  /* 0x00000002eddc7824 */ /* 0x000fe200078e00ff */
[----:B------:R-:W-:Y:S01]  /*a130*/  IADD3 R203, R204, 0x7000, RZ ;  /* 0x00007000cccb7810 */ /* 0x000fe20007ffe0ff */
[----:B------:R-:W-:Y:S01]  /*a140*/  IMAD R0, R222, c[0x0][0x20c], R0 ;  /* 0x00008300de007a24 */ /* 0x000fe200078e0200 */
[----:B------:R-:W-:Y:S01]  /*a150*/  IADD3 R202, R204, 0x6800, RZ ;  /* 0x00006800ccca7810 */ /* 0x000fe20007ffe0ff */
[----:B------:R-:W-:Y:S01]  /*a160*/  IMAD.SHL.U32 R55, R226, 0x2, RZ ;  /* 0x00000002e2377824 */ /* 0x000fe200078e00ff */
[C---:B------:R-:W-:Y:S01]  /*a170*/  IADD3 R201, R204.reuse, 0x6000, RZ ;  /* 0x00006000ccc97810 */ /* 0x040fe20007ffe0ff */
[----:B------:R-:W-:Y:S01]  /*a180*/  IMAD.IADD R3, R3, 0x1, R0 ;  /* 0x0000000103037824 */ /* 0x000fe200078e0200 */
[----:B------:R-:W-:Y:S02]  /*a190*/  SHF.R.S32.HI R0, RZ, 0x1f, R221 ;  /* 0x0000001fff007819 */ /* 0x000fe400000114dd */
[C---:B------:R-:W-:Y:S01]  /*a1a0*/  IADD3 R200, R204.reuse, 0x5800, RZ ;  /* 0x00005800ccc87810 */ /* 0x040fe20007ffe0ff */
[----:B------:R-:W-:Y:S01]  /*a1b0*/  IMAD.WIDE.U32 R2, R221, c[0x0][0x218], R2 ;  /* 0x00008600dd027a25 */ /* 0x000fe200078e0002 */
[C---:B------:R-:W-:Y:S02]  /*a1c0*/  IADD3 R117, R204.reuse, 0x5000, RZ ;  /* 0x00005000cc757810 */ /* 0x040fe40007ffe0ff */
[----:B------:R-:W-:Y:S01]  /*a1d0*/  IADD3 R116, R204, 0x4800, RZ ;  /* 0x00004800cc747810 */ /* 0x000fe20007ffe0ff */
[----:B------:R-:W-:Y:S01]  /*a1e0*/  IMAD R0, R0, c[0x0][0x218], RZ ;  /* 0x0000860000007a24 */ /* 0x000fe200078e02ff */
[----:B------:R-:W-:Y:S03]  /*a1f0*/  SHF.L.U64.HI R60, R237, 0x1, R5 ;  /* 0x00000001ed3c7819 */ /* 0x000fe60000010205 */
[----:B------:R-:W-:Y:S01]  /*a200*/  IMAD R0, R221, c[0x0][0x21c], R0 ;  /* 0x00008700dd007a24 */ /* 0x000fe200078e0200 */
[----:B------:R1:W4:Y:S04]  /*a210*/  LDSM.16.M88.4 R8, [R205] ;  /* 0x00000000cd08783b */ /* 0x0003280000000200 */
[----:B------:R1:W1:Y:S04]  /*a220*/  LDSM.16.M88.4 R16, [R205+0x800] ;  /* 0x00080000cd10783b */ /* 0x0002680000000200 */
        /* <DEDUP_REMOVED lines=14> */
[----:B--2---:R-:W-:Y:S04]  /*a310*/  IADD3 R36, P0, R6, R2, RZ ;  /* 0x0000000206247210 */ /* 0x004fe80007f1e0ff */
[----:B---3--:R-:W-:Y:S02]  /*a320*/  IADD3.X R2, R4, R3, R0, P0, !PT ;  /* 0x0000000304027210 */ /* 0x008fe400007fe400 */
[C---:B------:R-:W-:Y:S02]  /*a330*/  LEA R28, P0, R36.reuse, c[0x0][0x1f8], 0x1 ;  /* 0x00007e00241c7a11 */ /* 0x040fe400078008ff */
[----:B------:R-:W-:Y:S02]  /*a340*/  SHF.R.S32.HI R4, RZ, 0x1f, R226 ;  /* 0x0000001fff047819 */ /* 0x000fe400000114e2 */
[----:B------:R-:W-:Y:S02]  /*a350*/  LEA.HI.X R36, R36, c[0x0][0x1fc], R2, 0x1, P0 ;  /* 0x00007f0024247a11 */ /* 0x000fe400000f0c02 */
[----:B------:R-:W-:Y:S02]  /*a360*/  IADD3 R0, R204, 0x4000, RZ ;  /* 0x00004000cc007810 */ /* 0x000fe40007ffe0ff */
[----:B------:R-:W-:Y:S01]  /*a370*/  SHF.L.U64.HI R44, R226, 0x1, R4 ;  /* 0x00000001e22c7819 */ /* 0x000fe20000010204 */
[----:B------:R-:W-:-:S05]  /*a380*/  BRA.DIV ~URZ, `(.L_x_481) ;  /* 0x00007d127f007947 */ /* 0x000fca000b800000 */
[----:B-1--4-:R1:W2:Y:S02]  /*a390*/  SHFL.IDX PT, R29, R36, RZ, 0x181f ;  /* 0x00181fff241d7589 */ /* 0x0122a400000e0000 */
.L_x_530:
[C---:B------:R-:W-:Y:S01]  /*a3a0*/  HMMA.16816.F32.BF16 R4, R136.reuse, R8, RZ ;  /* 0x000000088804723c */ /* 0x040fe200000418ff */
[----:B------:R-:W3:Y:S01]  /*a3b0*/  SHFL.IDX PT, R38, R28, RZ, 0x181f ;  /* 0x00181fff1c267589 */ /* 0x000ee200000e0000 */
[----:B------:R-:W-:Y:S01]  /*a3c0*/  BSSY B0, `(.L_x_482) ;  /* 0x000012f000007945 */ /* 0x000fe20003800000 */
[----:B------:R-:W-:Y:S02]  /*a3d0*/  ISETP.GE.AND P0, PT, R226, c[0x0][0x1d4], PT ;  /* 0x00007500e2007a0c */ /* 0x000fe40003f06270 */
[----:B------:R-:W-:Y:S02]  /*a3e0*/  ISETP.GE.AND P2, PT, R237, c[0x0][0x1d4], PT ;  /* 0x00007500ed007a0c */ /* 0x000fe40003f46270 */
[----:B------:R-:W-:Y:S01]  /*a3f0*/  SEL R218, RZ, 0x10, P0 ;  /* 0x00000010ffda7807 */ /* 0x000fe20000000000 */
[C---:B------:R-:W-:Y:S01]  /*a400*/  HMMA.16816.F32.BF16 R8, R136.reuse, R10, RZ ;  /* 0x0000000a8808723c */ /* 0x040fe200000418ff */
[----:B------:R-:W4:Y:S02]  /*a410*/  SHFL.IDX PT, R46, R28, 0x1, 0x181f ;  /* 0x00381f001c2e7f89 */ /* 0x000f2400000e0000 */
[----:B------:R-:W-:Y:S02]  /*a420*/  ISETP.NE.U32.AND P6, PT, R218, RZ, PT ;  /* 0x000000ffda00720c */ /* 0x000fe40003fc5070 */
[----:B------:R-:W-:Y:S03]  /*a430*/  SEL R63, RZ, 0x10, P2 ;  /* 0x00000010ff3f7807 */ /* 0x000fe60001000000 */
[C---:B------:R-:W-:Y:S01]  /*a440*/  HMMA.16816.F32.BF16 R12, R136.reuse, R16, RZ ;  /* 0x00000010880c723c */ /* 0x040fe200000418ff */
[----:B------:R-:W5:Y:S07]  /*a450*/  SHFL.IDX PT, R37, R36, 0x1, 0x181f ;  /* 0x00381f0024257f89 */ /* 0x000f6e00000e0000 */
[C---:B------:R-:W-:Y:S01]  /*a460*/  HMMA.16816.F32.BF16 R16, R136.reuse, R18, RZ ;  /* 0x000000128810723c */ /* 0x040fe200000418ff */
[----:B------:R-:W1:Y:S07]  /*a470*/  SHFL.IDX PT, R45, R28, 0x2, 0x181f ;  /* 0x00581f001c2d7f89 */ /* 0x000e6e00000e0000 */
[C---:B------:R-:W-:Y:S01]  /*a480*/  HMMA.16816.F32.BF16 R20, R136.reuse, R24, RZ ;  /* 0x000000188814723c */ /* 0x040fe200000418ff */
[----:B------:R-:W2:Y:S07]  /*a490*/  SHFL.IDX PT, R54, R36, 0x2, 0x181f ;  /* 0x00581f0024367f89 */ /* 0x000eae00000e0000 */
[C---:B------:R-:W-:Y:S01]  /*a4a0*/  HMMA.16816.F32.BF16 R24, R136.reuse, R26, RZ ;  /* 0x0000001a8818723c */ /* 0x040fe200000418ff */
[----:B------:R1:W2:Y:S07]  /*a4b0*/  SHFL.IDX PT, R62, R28, 0x3, 0x181f ;  /* 0x00781f001c3e7f89 */ /* 0x0002ae00000e0000 */
[----:B------:R2:W2:Y:S01]  /*a4c0*/  SHFL.IDX PT, R61, R36, 0x3, 0x181f ;  /* 0x00781f00243d7f89 */ /* 0x0004a200000e0000 */
[CC--:B---3--:R-:W-:Y:S03]  /*a4d0*/  IADD3 R2, P4, R38.reuse, R55.reuse, RZ ;  /* 0x0000003726027210 */ /* 0x0c8fe60007f9e0ff */
[-C--:B------:R-:W-:Y:S02]  /*a4e0*/  IADD3 R38, P5, R38, R220.reuse, RZ ;  /* 0x000000dc26267210 */ /* 0x080fe40007fbe0ff */
[C---:B--2---:R-:W-:Y:S01]  /*a4f0*/  IMAD.X R3, R29.reuse, 0x1, R44, P4 ;  /* 0x000000011d037824 */ /* 0x044fe200020e062c */
[CC--:B----4-:R-:W-:Y:S02]  /*a500*/  IADD3 R52, P4, R46.reuse, R55.reuse, RZ ;  /* 0x000000372e347210 */ /* 0x0d0fe40007f9e0ff */
[----:B------:R-:W-:Y:S01]  /*a510*/  IMAD.X R39, R29, 0x1, R60, P5 ;  /* 0x000000011d277824 */ /* 0x000fe200028e063c */
[-C--:B------:R-:W-:Y:S01]  /*a520*/  IADD3 R46, P5, R46, R220.reuse, RZ ;  /* 0x000000dc2e2e7210 */ /* 0x080fe20007fbe0ff */
[----:B------:R2:W-:Y:S01]  /*a530*/  LDGSTS.E.BYPASS.LTC128B.128 [R219+0x100], [R2.64], !P0 ;  /* 0x0010000002db7fae */ /* 0x0005e2000c101d46 */
[C---:B-----5:R-:W-:Y:S03]  /*a540*/  IMAD.X R53, R37.reuse, 0x1, R44, P4 ;  /* 0x0000000125357824 */ /* 0x060fe600020e062c */
[----:B------:R-:W-:Y:S01]  /*a550*/  IMAD.X R47, R37, 0x1, R60, P5 ;  /* 0x00000001252f7824 */ /* 0x000fe200028e063c */
[C---:B-1----:R-:W-:Y:S01]  /*a560*/  HMMA.16816.F32.BF16 R28, R136.reuse, R32, RZ ;  /* 0x00000020881c723c */ /* 0x042fe200000418ff */
[C---:B------:R-:W-:Y:S01]  /*a570*/  ISETP.NE.U32.AND P5, PT, R63.reuse, RZ, PT ;  /* 0x000000ff3f00720c */ /* 0x040fe20003fa5070 */
[----:B------:R1:W-:Y:S01]  /*a580*/  LDGSTS.E.BYPASS.LTC128B.128 [R219+0x4100], [R38.64], !P2 ;  /* 0x0410000026db7fae */ /* 0x0003e2000d101d46 */
[----:B------:R-:W-:Y:S04]  /*a590*/  IADD3 R63, -R63, 0x10, RZ ;  /* 0x000000103f3f7810 */ /* 0x000fe80007ffe1ff */
[----:B------:R-:W-:Y:S01]  /*a5a0*/  LOP3.LUT R63, R63, 0xf, RZ, 0xc0, !PT ;  /* 0x0000000f3f3f7812 */ /* 0x000fe200078ec0ff */
[C---:B------:R-:W-:Y:S01]  /*a5b0*/  HMMA.16816.F32.BF16 R32, R136.reuse, R34, RZ ;  /* 0x000000228820723c */ /* 0x040fe200000418ff */
[----:B------:R3:W-:Y:S07]  /*a5c0*/  LDGSTS.E.BYPASS.LTC128B.128 [R219+0x1100], [R52.64], !P0 ;  /* 0x0110000034db7fae */ /* 0x0007ee000c101d46 */
[----:B------:R4:W-:Y:S01]  /*a5d0*/  LDGSTS.E.BYPASS.LTC128B.128 [R219+0x5100], [R46.64], !P2 ;  /* 0x051000002edb7fae */ /* 0x0009e2000d101d46 */
[C---:B--2---:R-:W-:Y:S05]  /*a5e0*/  IADD3 R2, P4, R45.reuse, R55, RZ ;  /* 0x000000372d027210 */ /* 0x044fea0007f9e0ff */
[----:B------:R-:W-:Y:S01]  /*a5f0*/  IMAD.X R3, R54, 0x1, R44, P4 ;  /* 0x0000000136037824 */ /* 0x000fe200020e062c */
[C---:B-1----:R-:W-:Y:S04]  /*a600*/  HMMA.16816.F32.BF16 R36, R136.reuse, R40, RZ ;  /* 0x000000288824723c */ /* 0x042fe800000418ff */
[----:B------:R1:W-:Y:S01]  /*a610*/  LDGSTS.E.BYPASS.LTC128B.128 [R219+0x2100], [R2.64], !P0 ;  /* 0x0210000002db7fae */ /* 0x0003e2000c101d46 */
[----:B---3--:R-:W-:Y:S03]  /*a620*/  IADD3 R52, -R218, 0x10, RZ ;  /* 0x00000010da347810 */ /* 0x008fe60007ffe1ff */
[C---:B------:R-:W-:Y:S01]  /*a630*/  HMMA.16816.F32.BF16 R40, R136.reuse, R42, RZ ;  /* 0x0000002a8828723c */ /* 0x040fe200000418ff */
[----:B------:R-:W-:Y:S03]  /*a640*/  LOP3.LUT R52, R52, 0xf, RZ, 0xc0, !PT ;  /* 0x0000000f34347812 */ /* 0x000fe600078ec0ff */
[----:B-1----:R-:W-:Y:S05]  /*a650*/  IADD3 R2, P0, R45, R220, RZ ;  /* 0x000000dc2d027210 */ /* 0x002fea0007f1e0ff */
[----:B------:R-:W-:Y:S03]  /*a660*/  IMAD.X R3, R54, 0x1, R60, P0 ;  /* 0x0000000136037824 */ /* 0x000fe600000e063c */
[-C--:B------:R-:W-:Y:S02]  /*a670*/  IADD3 R52, P4, P0, R52, R62.reuse, R55 ;  /* 0x0000003e34347210 */ /* 0x080fe4000789e037 */
[----:B------:R1:W-:Y:S02]  /*a680*/  LDGSTS.E.BYPASS.LTC128B.128 [R219+0x6100], [R2.64], !P2 ;  /* 0x0610000002db7fae */ /* 0x0003e4000d101d46 */
[-C--:B------:R-:W-:Y:S02]  /*a690*/  IADD3.X R53, RZ, R61.reuse, R44, P4, P0 ;  /* 0x0000003dff357210 */ /* 0x080fe400027e042c */
[C---:B----4-:R-:W-:Y:S01]  /*a6a0*/  HMMA.16816.F32.BF16 R44, R136.reuse, R48, RZ ;  /* 0x00000030882c723c */ /* 0x050fe200000418ff */
[----:B------:R-:W-:Y:S02]  /*a6b0*/  IADD3 R62, P4, P0, R63, R62, R220 ;  /* 0x0000003e3f3e7210 */ /* 0x000fe4000789e0dc */
[----:B------:R2:W-:Y:S02]  /*a6c0*/  LDGSTS.E.BYPASS.LTC128B.128.ZFILL [R219+0x3100], [R52.64], P6 ;  /* 0x0310000034db7fae */ /* 0x0005e4000b141d46 */
[----:B------:R-:W-:Y:S02]  /*a6d0*/  IADD3.X R63, RZ, R61, R60, P4, P0 ;  /* 0x0000003dff3f7210 */ /* 0x000fe400027e043c */
[----:B------:R-:W-:Y:S01]  /*a6e0*/  ISETP.GE.AND P0, PT, R223, 0x1, PT ;  /* 0x00000001df00780c */ /* 0x000fe20003f06270 */
[C---:B------:R-:W-:Y:S02]  /*a6f0*/  HMMA.16816.F32.BF16 R48, R136.reuse, R50, RZ ;  /* 0x000000328830723c */ /* 0x040fe400000418ff */
[----:B------:R3:W-:Y:S07]  /*a700*/  LDGSTS.E.BYPASS.LTC128B.128.ZFILL [R219+0x7100], [R62.64], P5 ;  /* 0x071000003edb7fae */ /* 0x0007ee000a941d46 */
[----:B------:R-:W0:Y:S01]  /*a710*/  LDGDEPBAR ;  /* 0x00000000000079af */ /* 0x000e220000000000 */
[C---:B--2---:R-:W-:Y:S08]  /*a720*/  HMMA.16816.F32.BF16 R52, R136.reuse, R56, RZ ;  /* 0x000000388834723c */ /* 0x044ff000000418ff */
[C---:B------:R-:W-:Y:S08]  /*a730*/  HMMA.16816.F32.BF16 R56, R136.reuse, R58, RZ ;  /* 0x0000003a8838723c */ /* 0x040ff000000418ff */
[C---:B---3--:R-:W-:Y:S08]  /*a740*/  HMMA.16816.F32.BF16 R60, R136.reuse, R64, RZ ;  /* 0x00000040883c723c */ /* 0x048ff000000418ff */
[----:B------:R-:W-:Y:S08]  /*a750*/  HMMA.16816.F32.BF16 R64, R136, R66, RZ ;  /* 0x000000428840723c */ /* 0x000ff000000418ff */
[C---:B------:R-:W-:Y:S08]  /*a760*/  HMMA.16816.F32.BF16 R4, R140.reuse, R144, R4 ;  /* 0x000000908c04723c */ /* 0x040ff00000041804 */
[C---:B------:R-:W-:Y:S01]  /*a770*/  HMMA.16816.F32.BF16 R8, R140.reuse, R146, R8 ;  /* 0x000000928c08723c */ /* 0x040fe20000041808 */
[----:B------:R-:W2:Y:S07]  /*a780*/  LDSM.16.M88.4 R144, [R207] ;  /* 0x00000000cf90783b */ /* 0x000eae0000000200 */
        /* <DEDUP_REMOVED lines=17> */
[----:B------:R-:W-:Y:S07]  /*a8a0*/  LDSM.16.M88.4 R168, [R206+-0x3800] ;  /* 0xffc80000cea8783b */ /* 0x000fee0000000200 */
[C---:B------:R-:W-:Y:S08]  /*a8b0*/  HMMA.16816.F32.BF16 R60, R140.reuse, R172, R60 ;  /* 0x000000ac8c3c723c */ /* 0x040ff0000004183c */
[----:B------:R-:W-:Y:S01]  /*a8c0*/  HMMA.16816.F32.BF16 R64, R140, R174, R64 ;  /* 0x000000ae8c40723c */ /* 0x000fe20000041840 */
[----:B------:R-:W-:Y:S07]  /*a8d0*/  LDSM.16.M88.4 R172, [R117] ;  /* 0x0000000075ac783b */ /* 0x000fee0000000200 */
        /* <DEDUP_REMOVED lines=8> */
[----:B------:R-:W4:Y:S07]  /*a960*/  LDSM.16.M88.4 R152, [R206+-0x4000] ;  /* 0xffc00000ce98783b */ /* 0x000f2e0000000200 */
[C---:B-----5:R-:W-:Y:S08]  /*a970*/  HMMA.16816.F32.BF16 R28, R176.reuse, R156, R28 ;  /* 0x0000009cb01c723c */ /* 0x060ff0000004181c */
[C---:B------:R-:W-:Y:S01]  /*a980*/  HMMA.16816.F32.BF16 R32, R176.reuse, R158, R32 ;  /* 0x0000009eb020723c */ /* 0x040fe20000041820 */
[----:B------:R-:W5:Y:S07]  /*a990*/  LDSM.16.M88.4 R156, [R206+-0x3000] ;  /* 0xffd00000ce9c783b */ /* 0x000f6e0000000200 */
[C---:B-1----:R-:W-:Y:S08]  /*a9a0*/  HMMA.16816.F32.BF16 R36, R176.reuse, R160, R36 ;  /* 0x000000a0b024723c */ /* 0x042ff00000041824 */
[C---:B------:R-:W-:Y:S01]  /*a9b0*/  HMMA.16816.F32.BF16 R40, R176.reuse, R162, R40 ;  /* 0x000000a2b028723c */ /* 0x040fe20000041828 */
[----:B------:R-:W1:Y:S07]  /*a9c0*/  LDSM.16.M88.4 R160, [R206+-0x2800] ;  /* 0xffd80000cea0783b */ /* 0x000e6e0000000200 */
[C---:B------:R-:W-:Y:S08]  /*a9d0*/  HMMA.16816.F32.BF16 R44, R176.reuse, R164, R44 ;  /* 0x000000a4b02c723c */ /* 0x040ff0000004182c */
[C---:B------:R-:W-:Y:S01]  /*a9e0*/  HMMA.16816.F32.BF16 R48, R176.reuse, R166, R48 ;  /* 0x000000a6b030723c */ /* 0x040fe20000041830 */
[----:B------:R-:W1:Y:S07]  /*a9f0*/  LDSM.16.M88.4 R164, [R206+-0x2000] ;  /* 0xffe00000cea4783b */ /* 0x000e6e0000000200 */
[C---:B--2---:R-:W-:Y:S08]  /*aa00*/  HMMA.16816.F32.BF16 R52, R176.reuse, R144, R52 ;  /* 0x00000090b034723c */ /* 0x044ff00000041834 */
[C---:B------:R-:W-:Y:S01]  /*aa10*/  HMMA.16816.F32.BF16 R56, R176.reuse, R146, R56 ;  /* 0x00000092b038723c */ /* 0x040fe20000041838 */
[----:B------:R-:W2:Y:S07]  /*aa20*/  LDSM.16.M88.4 R144, [R206+-0x1800] ;  /* 0xffe80000ce90783b */ /* 0x000eae0000000200 */
[C---:B---3--:R-:W-:Y:S08]  /*aa30*/  HMMA.16816.F32.BF16 R60, R176.reuse, R148, R60 ;  /* 0x00000094b03c723c */ /* 0x048ff0000004183c */
[----:B------:R-:W-:Y:S01]  /*aa40*/  HMMA.16816.F32.BF16 R64, R176, R150, R64 ;  /* 0x00000096b040723c */ /* 0x000fe20000041840 */
[----:B------:R-:W3:Y:S07]  /*aa50*/  LDSM.16.M88.4 R148, [R206+-0x1000] ;  /* 0xfff00000ce94783b */ /* 0x000eee0000000200 */
[C---:B----4-:R-:W-:Y:S08]  /*aa60*/  HMMA.16816.F32.BF16 R4, R180.reuse, R152, R4 ;  /* 0x00000098b404723c */ /* 0x050ff00000041804 */
[C---:B------:R-:W-:Y:S01]  /*aa70*/  HMMA.16816.F32.BF16 R8, R180.reuse, R154, R8 ;  /* 0x0000009ab408723c */ /* 0x040fe20000041808 */
[----:B------:R-:W4:Y:S07]  /*aa80*/  LDSM.16.M88.4 R152, [R206+-0x800] ;  /* 0xfff80000ce98783b */ /* 0x000f2e0000000200 */
[C---:B------:R-:W-:Y:S08]  /*aa90*/  HMMA.16816.F32.BF16 R12, R180.reuse, R168, R12 ;  /* 0x000000a8b40c723c */ /* 0x040ff0000004180c */
[C---:B------:R-:W-:Y:S01]  /*aaa0*/  HMMA.16816.F32.BF16 R16, R180.reuse, R170, R16 ;  /* 0x000000aab410723c */ /* 0x040fe20000041810 */
[----:B------:R-:W-:Y:S07]  /*aab0*/  LDSM.16.M88.4 R168, [R205+0x4800] ;  /* 0x00480000cda8783b */ /* 0x000fee0000000200 */
[C---:B-----5:R-:W-:Y:S08]  /*aac0*/  HMMA.16816.F32.BF16 R20, R180.reuse, R156, R20 ;  /* 0x0000009cb414723c */ /* 0x060ff00000041814 */
[C---:B------:R-:W-:Y:S01]  /*aad0*/  HMMA.16816.F32.BF16 R24, R180.reuse, R158, R24 ;  /* 0x0000009eb418723c */ /* 0x040fe20000041818 */
[----:B------:R-:W5:Y:S07]  /*aae0*/  LDSM.16.M88.4 R156, [R205+0x4000] ;  /* 0x00400000cd9c783b */ /* 0x000f6e0000000200 */
        /* <DEDUP_REMOVED lines=17> */
[----:B------:R-:W5:Y:S07]  /*ac00*/  LDSM.16.M88.4 R156, [R205+0x7800] ;  /* 0x00780000cd9c783b */ /* 0x000f6e0000000200 */
[C---:B------:R-:W-:Y:S08]  /*ac10*/  HMMA.16816.F32.BF16 R12, R184.reuse, R168, R12 ;  /* 0x000000a8b80c723c */ /* 0x040ff0000004180c */
[C---:B------:R-:W-:Y:S01]  /*ac20*/  HMMA.16816.F32.BF16 R16, R184.reuse, R170, R16 ;  /* 0x000000aab810723c */ /* 0x040fe20000041810 */
[----:B------:R-:W-:Y:S07]  /*ac30*/  LDSM.16.M88.4 R168, [R116] ;  /* 0x0000000074a8783b */ /* 0x000fee0000000200 */
[C---:B-1----:R-:W-:Y:S08]  /*ac40*/  HMMA.16816.F32.BF16 R20, R184.reuse, R160, R20 ;  /* 0x000000a0b814723c */ /* 0x042ff00000041814 */
[C---:B------:R-:W-:Y:S01]  /*ac50*/  HMMA.16816.F32.BF16 R24, R184.reuse, R162, R24 ;  /* 0x000000a2b818723c */ /* 0x040fe20000041818 */
[----:B------:R-:W1:Y:S07]  /*ac60*/  LDSM.16.M88.4 R160, [R0] ;  /* 0x0000000000a0783b */ /* 0x000e6e0000000200 */
[C---:B------:R-:W-:Y:S08]  /*ac70*/  HMMA.16816.F32.BF16 R28, R184.reuse, R164, R28 ;  /* 0x000000a4b81c723c */ /* 0x040ff0000004181c */
[C---:B------:R-:W-:Y:S01]  /*ac80*/  HMMA.16816.F32.BF16 R32, R184.reuse, R166, R32 ;  /* 0x000000a6b820723c */ /* 0x040fe20000041820 */
[----:B------:R-:W1:Y:S07]  /*ac90*/  LDSM.16.M88.4 R164, [R200] ;  /* 0x00000000c8a4783b */ /* 0x000e6e0000000200 */
[C---:B--2---:R-:W-:Y:S08]  /*aca0*/  HMMA.16816.F32.BF16 R36, R184.reuse, R144, R36 ;  /* 0x00000090b824723c */ /* 0x044ff00000041824 */
[C---:B------:R-:W-:Y:S01]  /*acb0*/  HMMA.16816.F32.BF16 R40, R184.reuse, R146, R40 ;  /* 0x00000092b828723c */ /* 0x040fe20000041828 */
[----:B------:R-:W2:Y:S07]  /*acc0*/  LDSM.16.M88.4 R144, [R201] ;  /* 0x00000000c990783b */ /* 0x000eae0000000200 */
[C---:B---3--:R-:W-:Y:S08]  /*acd0*/  HMMA.16816.F32.BF16 R44, R184.reuse, R148, R44 ;  /* 0x00000094b82c723c */ /* 0x048ff0000004182c */
[C---:B------:R-:W-:Y:S01]  /*ace0*/  HMMA.16816.F32.BF16 R48, R184.reuse, R150, R48 ;  /* 0x00000096b830723c */ /* 0x040fe20000041830 */
[----:B------:R-:W3:Y:S07]  /*acf0*/  LDSM.16.M88.4 R148, [R202] ;  /* 0x00000000ca94783b */ /* 0x000eee0000000200 */
[C---:B----4-:R-:W-:Y:S08]  /*ad00*/  HMMA.16816.F32.BF16 R52, R184.reuse, R152, R52 ;  /* 0x00000098b834723c */ /* 0x050ff00000041834 */
[C---:B------:R-:W-:Y:S01]  /*ad10*/  HMMA.16816.F32.BF16 R56, R184.reuse, R154, R56 ;  /* 0x0000009ab838723c */ /* 0x040fe20000041838 */
[----:B------:R-:W4:Y:S07]  /*ad20*/  LDSM.16.M88.4 R152, [R203] ;  /* 0x00000000cb98783b */ /* 0x000f2e0000000200 */
[C---:B-----5:R-:W-:Y:S01]  /*ad30*/  HMMA.16816.F32.BF16 R60, R184.reuse, R156, R60 ;  /* 0x0000009cb83c723c */ /* 0x060fe2000004183c */
[----:B------:R-:W-:Y:S07]  /*ad40*/  LDSM.16.M88.4 R200, [R207+0x5800] ;  /* 0x00580000cfc8783b */ /* 0x000fee0000000200 */
[----:B------:R-:W-:Y:S01]  /*ad50*/  HMMA.16816.F32.BF16 R64, R184, R158, R64 ;  /* 0x0000009eb840723c */ /* 0x000fe20000041840 */
[----:B------:R-:W5:Y:S07]  /*ad60*/  LDSM.16.M88.4 R156, [R212] ;  /* 0x00000000d49c783b */ /* 0x000f6e0000000200 */
        /* <DEDUP_REMOVED lines=23> */
[----:B------:R-:W5:Y:S07]  /*aee0*/  LDSM.16.M88.4 R156, [R206] ;  /* 0x00000000ce9c783b */ /* 0x000f6e0000000200 */
[C---:B-1----:R-:W-:Y:S08]  /*aef0*/  HMMA.16816.F32.BF16 R4, R192.reuse, R160, R4 ;  /* 0x000000a0c004723c */ /* 0x042ff00000041804 */
        /* <DEDUP_REMOVED lines=16> */
[----:B------:R-:W1:Y:S07]  /*b000*/  LDSM.16.M88.4 R144, [R206+0x800] ;  /* 0x00080000ce90783b */ /* 0x000e6e0000000200 */
[C---:B---3--:R-:W-:Y:S08]  /*b010*/  HMMA.16816.F32.BF16 R52, R192.reuse, R148, R52 ;  /* 0x00000094c034723c */ /* 0x048ff00000041834 */
[C---:B------:R-:W-:Y:S01]  /*b020*/  HMMA.16816.F32.BF16 R56, R192.reuse, R150, R56 ;  /* 0x00000096c038723c */ /* 0x040fe20000041838 */
[----:B------:R-:W2:Y:S01]  /*b030*/  LDSM.16.M88.4 R148, [R206+0x3800] ;  /* 0x00380000ce94783b */ /* 0x000ea20000000200 */
[----:B------:R-:W-:Y:S06]  /*b040*/  DEPBAR.LE SB0, 0x0 ;  /* 0x000080000000791a */ /* 0x000fec0000000000 */
[C---:B----4-:R-:W-:Y:S01]  /*b050*/  HMMA.16816.F32.BF16 R60, R192.reuse, R152, R60 ;  /* 0x00000098c03c723c */ /* 0x050fe2000004183c */
[----:B------:R-:W-:Y:S07]  /*b060*/  BAR.SYNC.DEFER_BLOCKING 0x0 ;  /* 0x0000000000007b1d */ /* 0x000fee0000010000 */
[----:B------:R-:W-:Y:S08]  /*b070*/  HMMA.16816.F32.BF16 R64, R192, R154, R64 ;  /* 0x0000009ac040723c */ /* 0x000ff00000041840 */
[C---:B-----5:R-:W-:Y:S08]  /*b080*/  HMMA.16816.F32.BF16 R4, R196.reuse, R156, R4 ;  /* 0x0000009cc404723c */ /* 0x060ff00000041804 */
        /* <DEDUP_REMOVED lines=15> */
[----:B------:R-:W-:Y:S07]  /*b180*/  @!UPT UIADD3 URZ, URZ, URZ, URZ ;  /* 0x0000003f3f3ff290 */ /* 0x000fee000fffe03f */
[----:B------:R-:W-:-:S11]  /*b190*/  @!P0 BRA `(.L_x_483) ;  /* 0x0000051000008947 */ /* 0x000fd60003800000 */
[----:B------:R-:W-:Y:S01]  /*b1a0*/  IMAD.MOV.U32 R221, RZ, RZ, RZ ;  /* 0x000000ffffdd7224 */ /* 0x000fe200078e00ff */
[----:B------:R-:W2:Y:S01]  /*b1b0*/  LDL R232, [R1+0x10] ;  /* 0x0000100001e87983 */ /* 0x000ea20000100800 */
[----:B------:R-:W-:Y:S02]  /*b1c0*/  IMAD.SHL.U32 R156, R237, 0x2, RZ ;  /* 0x00000002ed9c7824 */ /* 0x000fe400078e00ff */
[----:B------:R-:W-:Y:S01]  /*b1d0*/  IMAD.SHL.U32 R155, R226, 0x2, RZ ;  /* 0x00000002e29b7824 */ /* 0x000fe200078e00ff */
[----:B------:R-:W3:Y:S04]  /*b1e0*/  LDL R227, [R1+0x8] ;  /* 0x0000080001e37983 */ /* 0x000ee80000100800 */
        /* <DEDUP_REMOVED lines=12> */
[C---:B------:R-:W-:Y:S02]  /*b2b0*/  @!P1 LEA R116, P0, R3.reuse, c[0x0][0x2a0], 0x2 ;  /* 0x0000a80003749a11 */ /* 0x040fe400078010ff */
[----:B------:R-:W-:Y:S01]  /*b2c0*/  SHF.R.S32.HI R225, RZ, 0x1f, R237 ;  /* 0x0000001fffe17819 */ /* 0x000fe200000114ed */
[----:B------:R-:W-:Y:S01]  /*b2d0*/  IMAD R222, R0, c[0x0][0x2b8], R2 ;  /* 0x0000ae0000de7a24 */ /* 0x000fe200078e0202 */
[----:B------:R-:W-:Y:S02]  /*b2e0*/  @!P1 LEA.HI.X R117, R3, c[0x0][0x2a4], R117, 0x2, P0 ;  /* 0x0000a90003759a11 */ /* 0x000fe400000f1475 */
[----:B------:R-:W-:Y:S01]  /*b2f0*/  SHF.L.U64.HI R144, R237, 0x1, R225 ;  /* 0x00000001ed907819 */ /* 0x000fe200000102e1 */
        /* <DEDUP_REMOVED lines=18> */
.L_x_531:
[----:B------:R-:W-:-:S05]  /*b420*/  BRA.DIV ~URZ, `(.L_x_485) ;  /* 0x00006d527f007947 */ /* 0x000fca000b800000 */
[----:B------:R-:W3:Y:S01]  /*b430*/  SHFL.IDX PT, R146, R116, RZ, 0x181f ;  /* 0x00181fff74927589 */ /* 0x000ee200000e0000 */
[C---:B------:R-:W-:Y:S02]  /*b440*/  IADD3 R2, -R218.reuse, 0x10, RZ ;  /* 0x00000010da027810 */ /* 0x040fe40007ffe1ff */
[----:B------:R-:W-:Y:S01]  /*b450*/  ISETP.NE.U32.AND P0, PT, R218, RZ, PT ;  /* 0x000000ffda00720c */ /* 0x000fe20003f05070 */
[----:B------:R-:W4:Y:S01]  /*b460*/  SHFL.IDX PT, R3, R116, 0x1, 0x181f ;  /* 0x00381f0074037f89 */ /* 0x000f2200000e0000 */
[----:B------:R-:W-:Y:S03]  /*b470*/  LOP3.LUT R2, R2, 0xf, RZ, 0xc0, !PT ;  /* 0x0000000f02027812 */ /* 0x000fe600078ec0ff */
[----:B------:R-:W5:Y:S04]  /*b480*/  SHFL.IDX PT, R153, R0, 0x1, 0x181f ;  /* 0x00381f0000997f89 */ /* 0x000f6800000e0000 */
[----:B------:R-:W1:Y:S04]  /*b490*/  SHFL.IDX PT, R152, R116, 0x2, 0x181f ;  /* 0x00581f0074987f89 */ /* 0x000e6800000e0000 */
[----:B------:R-:W2:Y:S04]  /*b4a0*/  SHFL.IDX PT, R154, R0, 0x2, 0x181f ;  /* 0x00581f00009a7f89 */ /* 0x000ea800000e0000 */
[----:B-1----:R-:W1:Y:S04]  /*b4b0*/  SHFL.IDX PT, R0, R0, 0x3, 0x181f ;  /* 0x00781f0000007f89 */ /* 0x002e6800000e0000 */
[----:B------:R-:W1:Y:S01]  /*b4c0*/  SHFL.IDX PT, R116, R116, 0x3, 0x181f ;  /* 0x00781f0074747f89 */ /* 0x000e6200000e0000 */
[----:B---3--:R-:W-:Y:S02]  /*b4d0*/  IADD3 R148, P6, P5, R2, R146, R155 ;  /* 0x0000009202947210 */ /* 0x008fe40007dde09b */
[----:B------:R-:W-:Y:S02]  /*b4e0*/  IADD3 R146, P4, R146, R156, RZ ;  /* 0x0000009c92927210 */ /* 0x000fe40007f9e0ff */
[----:B--2---:R-:W-:Y:S02]  /*b4f0*/  IADD3.X R149, RZ, R145, R117, P6, P5 ;  /* 0x00000091ff957210 */ /* 0x004fe400037ea475 */
[C---:B----4-:R-:W-:Y:S01]  /*b500*/  IADD3 R150, P6, P5, R2.reuse, R3, R155 ;  /* 0x0000000302967210 */ /* 0x050fe20007dde09b */
[--C-:B------:R-:W-:Y:S02]  /*b510*/  IMAD.X R147, R145, 0x1, R144.reuse, P4 ;  /* 0x0000000191937824 */ /* 0x100fe400020e0690 */
[----:B------:R2:W-:Y:S01]  /*b520*/  LDGSTS.E.BYPASS.LTC128B.128.ZFILL [R219+0x8100], [R148.64], P0 ;  /* 0x0810000094db7fae */ /* 0x0005e20008141d46 */
[----:B-----5:R-:W-:Y:S02]  /*b530*/  IADD3.X R151, RZ, R153, R117, P6, P5 ;  /* 0x00000099ff977210 */ /* 0x020fe400037ea475 */
[----:B------:R-:W-:Y:S01]  /*b540*/  IADD3 R2, P6, P5, R2, R152, R155 ;  /* 0x0000009802027210 */ /* 0x000fe20007dde09b */
[----:B------:R3:W-:Y:S04]  /*b550*/  LDGSTS.E.BYPASS.LTC128B.128 [R219+0xc100], [R146.64], !P2 ;  /* 0x0c10000092db7fae */ /* 0x0007e8000d101d46 */
[----:B------:R4:W-:Y:S01]  /*b560*/  LDGSTS.E.BYPASS.LTC128B.128.ZFILL [R219+0x9100], [R150.64], P0 ;  /* 0x0910000096db7fae */ /* 0x0009e20008141d46 */
[----:B--2---:R-:W-:Y:S02]  /*b570*/  IADD3 R148, P4, R3, R156, RZ ;  /* 0x0000009c03947210 */ /* 0x004fe40007f9e0ff */
[----:B------:R-:W-:Y:S03]  /*b580*/  IADD3.X R3, RZ, R154, R117, P6, P5 ;  /* 0x0000009aff037210 */ /* 0x000fe600037ea475 */
[--C-:B------:R-:W-:Y:S01]  /*b590*/  IMAD.X R149, R153, 0x1, R144.reuse, P4 ;  /* 0x0000000199957824 */ /* 0x100fe200020e0690 */
[----:B---3--:R-:W-:Y:S04]  /*b5a0*/  IADD3 R146, P4, R152, R156, RZ ;  /* 0x0000009c98927210 */ /* 0x008fe80007f9e0ff */
[----:B------:R4:W-:Y:S01]  /*b5b0*/  LDGSTS.E.BYPASS.LTC128B.128 [R219+0xd100], [R148.64], !P2 ;  /* 0x0d10000094db7fae */ /* 0x0009e2000d101d46 */
[----:B------:R-:W-:Y:S03]  /*b5c0*/  IMAD.X R147, R154, 0x1, R144, P4 ;  /* 0x000000019a937824 */ /* 0x000fe600020e0690 */
[----:B------:R4:W-:Y:S04]  /*b5d0*/  LDGSTS.E.BYPASS.LTC128B.128.ZFILL [R219+0xa100], [R2.64], P0 ;  /* 0x0a10000002db7fae */ /* 0x0009e80008141d46 */
[----:B------:R4:W-:Y:S02]  /*b5e0*/  LDGSTS.E.BYPASS.LTC128B.128 [R219+0xe100], [R146.64], !P2 ;  /* 0x0e10000092db7fae */ /* 0x0009e4000d101d46 */
.L_x_532:
[C---:B-1--4-:R-:W-:Y:S02]  /*b5f0*/  IADD3 R3, -R218.reuse, 0x10, RZ ;  /* 0x00000010da037810 */ /* 0x052fe40007ffe1ff */
[----:B------:R-:W-:Y:S02]  /*b600*/  ISETP.NE.U32.AND P0, PT, R218, RZ, PT ;  /* 0x000000ffda00720c */ /* 0x000fe40003f05070 */
[----:B------:R-:W-:Y:S02]  /*b610*/  LOP3.LUT R3, R3, 0xf, RZ, 0xc0, !PT ;  /* 0x0000000f03037812 */ /* 0x000fe400078ec0ff */
[----:B------:R-:W-:Y:S02]  /*b620*/  IADD3 R2, P4, R116, R156, RZ ;  /* 0x0000009c74027210 */ /* 0x000fe40007f9e0ff */
[----:B------:R-:W-:Y:S03]  /*b630*/  IADD3 R116, P6, P5, R3, R116, R155 ;  /* 0x0000007403747210 */ /* 0x000fe60007dde09b */
[----:B------:R-:W-:Y:S01]  /*b640*/  IMAD.X R3, R0, 0x1, R144, P4 ;  /* 0x0000000100037824 */ /* 0x000fe200020e0690 */
[----:B------:R-:W-:Y:S05]  /*b650*/  IADD3.X R117, RZ, R0, R117, P6, P5 ;  /* 0x00000000ff757210 */ /* 0x000fea00037ea475 */
[----:B------:R-:W-:Y:S01]  /*b660*/  @!PT LDS RZ, [RZ] ;  /* 0x00000000fffff984 */ /* 0x000fe20000000800 */
[----:B------:R-:W-:Y:S01]  /*b670*/  @!PT LDS RZ, [RZ] ;  /* 0x00000000fffff984 */ /* 0x000fe20000000800 */
[----:B------:R-:W-:Y:S01]  /*b680*/  @!PT LDS RZ, [RZ] ;  /* 0x00000000fffff984 */ /* 0x000fe20000000800 */
[----:B------:R1:W-:Y:S04]  /*b690*/  LDGSTS.E.BYPASS.LTC128B.128.ZFILL [R219+0xb100], [R116.64], P0 ;  /* 0x0b10000074db7fae */ /* 0x0003e80008141d46 */
[----:B------:R1:W-:Y:S02]  /*b6a0*/  LDGSTS.E.BYPASS.LTC128B.128 [R219+0xf100], [R2.64], !P2 ;  /* 0x0f10000002db7fae */ /* 0x0003e4000d101d46 */
.L_x_483:
[----:B------:R-:W-:Y:S05]  /*b6b0*/  BSYNC B0 ;  /* 0x0000000000007941 */ /* 0x000fea0003800000 */
.L_x_482:
[----:B-1----:R-:W-:Y:S01]  /*b6c0*/  FMNMX.FTZ R2, R4, R118, !PT ;  /* 0x0000007604027209 */ /* 0x002fe20007810000 */
        /* <DEDUP_REMOVED lines=63> */
[----:B------:R-:W-:Y:S01]  /*bac0*/  FMNMX.FTZ R144, R67, R0, !PT ;  /* 0x0000000043907209 */ /* 0x000fe20007810000 */
[----:B------:R-:W-:-:S05]  /*bad0*/  BRA.DIV ~URZ, `(.L_x_486) ;  /* 0x00006b627f007947 */ /* 0x000fca000b800000 */
[----:B------:R-:W1:Y:S04]  /*bae0*/  SHFL.BFLY PT, R117, R116, 0x2, 0x1f ;  /* 0x0c401f0074757f89 */ /* 0x000e6800000e0000 */
[----:B------:R-:W2:Y:S01]  /*baf0*/  SHFL.BFLY PT, R0, R144, 0x2, 0x1f ;  /* 0x0c401f0090007f89 */ /* 0x000ea200000e0000 */
[----:B-1----:R-:W-:Y:S02]  /*bb00*/  FMNMX.FTZ R117, R116, R117, !PT ;  /* 0x0000007574757209 */ /* 0x002fe40007810000 */
[----:B--2---:R-:W-:Y:S03]  /*bb10*/  FMNMX.FTZ R116, R144, R0, !PT ;  /* 0x0000000090747209 */ /* 0x004fe60007810000 */
[----:B------:R-:W1:Y:S04]  /*bb20*/  SHFL.BFLY PT, R2, R117, 0x1, 0x1f ;  /* 0x0c201f0075027f89 */ /* 0x000e6800000e0000 */
[----:B------:R2:W3:Y:S01]  /*bb30*/  SHFL.BFLY PT, R0, R116, 0x1, 0x1f ;  /* 0x0c201f0074007f89 */ /* 0x0004e200000e0000 */
[----:B-1----:R-:W-:Y:S04]  /*bb40*/  FMNMX.FTZ R117, R117, R2, !PT ;  /* 0x0000000275757209 */ /* 0x002fe80007810000 */
.L_x_533:
[----:B---3--:R-:W-:Y:S01]  /*bb50*/  FMNMX.FTZ R3, R0, R116, !PT ;  /* 0x0000007400037209 */ /* 0x008fe20007810000 */
[C---:B------:R-:W-:Y:S01]  /*bb60*/  FADD.FTZ R2, -R117.reuse, R118 ;  /* 0x0000007675027221 */ /* 0x040fe20000010100 */
[----:B------:R-:W-:Y:S01]  /*bb70*/  WARPSYNC 0xffffffff ;  /* 0xffffffff00007948 */ /* 0x000fe20003800000 */
[----:B------:R-:W-:Y:S01]  /*bb80*/  FMUL.FTZ R156, R117, c[0x0][0x2d0] ;  /* 0x0000b400759c7a20 */ /* 0x000fe20000410000 */
[----:B------:R-:W1:Y:S01]  /*bb90*/  LDSM.16.MT88.4 R148, [R208] ;  /* 0x00000000d094783b */ /* 0x000e620000004200 */
[----:B------:R-:W-:Y:S01]  /*bba0*/  FADD.FTZ R0, -R3, R119 ;  /* 0x0000007703007221 */ /* 0x000fe20000010100 */
[----:B------:R-:W-:Y:S01]  /*bbb0*/  ISETP.GT.AND P0, PT, R223, RZ, PT ;  /* 0x000000ffdf00720c */ /* 0x000fe20003f04270 */
[----:B------:R-:W-:Y:S02]  /*bbc0*/  FMUL.FTZ R118, R3, c[0x0][0x2d0] ;  /* 0x0000b40003767a20 */ /* 0x000fe40000410000 */
[----:B------:R-:W-:Y:S02]  /*bbd0*/  FMUL.FTZ R2, R2, c[0x0][0x2d0] ;  /* 0x0000b40002027a20 */ /* 0x000fe40000410000 */
[----:B------:R-:W-:Y:S01]  /*bbe0*/  FMUL.FTZ R0, R0, c[0x0][0x2d0] ;  /* 0x0000b40000007a20 */ /* 0x000fe20000410000 */
[----:B------:R-:W3:Y:S01]  /*bbf0*/  LDSM.16.MT88.4 R152, [R210] ;  /* 0x00000000d298783b */ /* 0x000ee20000004200 */
[--C-:B------:R-:W-:Y:S02]  /*bc00*/  FFMA.FTZ R6, R6, c[0x0][0x2d0], -R118.reuse ;  /* 0x0000b40006067a23 */ /* 0x100fe40000010876 */
[----:B------:R-:W-:Y:S01]  /*bc10*/  FFMA.FTZ R7, R7, c[0x0][0x2d0], -R118 ;  /* 0x0000b40007077a23 */ /* 0x000fe20000010876 */
[----:B------:R-:W4:Y:S01]  /*bc20*/  MUFU.EX2 R2, R2 ;  /* 0x0000000200027308 */ /* 0x000f220000000800 */
[--C-:B------:R-:W-:Y:S02]  /*bc30*/  FFMA.FTZ R4, R4, c[0x0][0x2d0], -R156.reuse ;  /* 0x0000b40004047a23 */ /* 0x100fe4000001089c */
[----:B------:R-:W-:Y:S01]  /*bc40*/  FFMA.FTZ R5, R5, c[0x0][0x2d0], -R156 ;  /* 0x0000b40005057a23 */ /* 0x000fe2000001089c */
[----:B------:R-:W5:Y:S01]  /*bc50*/  LDL.LU R203, [R1] ;  /* 0x0000000001cb7983 */ /* 0x000f620000300800 */
[--C-:B------:R-:W-:Y:S02]  /*bc60*/  FFMA.FTZ R10, R10, c[0x0][0x2d0], -R118.reuse ;  /* 0x0000b4000a0a7a23 */ /* 0x100fe40000010876 */
[----:B------:R-:W-:Y:S02]  /*bc70*/  FFMA.FTZ R11, R11, c[0x0][0x2d0], -R118 ;  /* 0x0000b4000b0b7a23 */ /* 0x000fe40000010876 */
[--C-:B------:R-:W-:Y:S01]  /*bc80*/  FFMA.FTZ R8, R8, c[0x0][0x2d0], -R156.reuse ;  /* 0x0000b40008087a23 */ /* 0x100fe2000001089c */
[----:B------:R4:W-:Y:S01]  /*bc90*/  MUFU.EX2 R166, R4 ;  /* 0x0000000400a67308 */ /* 0x0009e20000000800 */
[----:B------:R-:W-:Y:S02]  /*bca0*/  FFMA.FTZ R9, R9, c[0x0][0x2d0], -R156 ;  /* 0x0000b40009097a23 */ /* 0x000fe4000001089c */
[--C-:B------:R-:W-:Y:S02]  /*bcb0*/  FFMA.FTZ R14, R14, c[0x0][0x2d0], -R118.reuse ;  /* 0x0000b4000e0e7a23 */ /* 0x100fe40000010876 */
[----:B------:R-:W-:Y:S02]  /*bcc0*/  FFMA.FTZ R15, R15, c[0x0][0x2d0], -R118 ;  /* 0x0000b4000f0f7a23 */ /* 0x000fe40000010876 */
[--C-:B------:R-:W-:Y:S02]  /*bcd0*/  FFMA.FTZ R12, R12, c[0x0][0x2d0], -R156.reuse ;  /* 0x0000b4000c0c7a23 */ /* 0x100fe4000001089c */
[----:B------:R-:W-:Y:S01]  /*bce0*/  FFMA.FTZ R13, R13, c[0x0][0x2d0], -R156 ;  /* 0x0000b4000d0d7a23 */ /* 0x000fe2000001089c */
[----:B------:R-:W2:Y:S01]  /*bcf0*/  MUFU.EX2 R175, R5 ;  /* 0x0000000500af7308 */ /* 0x000ea20000000800 */
[--C-:B------:R-:W-:Y:S02]  /*bd00*/  FFMA.FTZ R18, R18, c[0x0][0x2d0], -R118.reuse ;  /* 0x0000b40012127a23 */ /* 0x100fe40000010876 */
[----:B------:R-:W-:Y:S02]  /*bd10*/  FFMA.FTZ R19, R19, c[0x0][0x2d0], -R118 ;  /* 0x0000b40013137a23 */ /* 0x000fe40000010876 */
[--C-:B------:R-:W-:Y:S02]  /*bd20*/  FFMA.FTZ R24, R24, c[0x0][0x2d0], -R156.reuse ;  /* 0x0000b40018187a23 */ /* 0x100fe4000001089c */
[----:B------:R-:W-:Y:S02]  /*bd30*/  FFMA.FTZ R25, R25, c[0x0][0x2d0], -R156 ;  /* 0x0000b40019197a23 */ /* 0x000fe4000001089c */
[--C-:B------:R-:W-:Y:S01]  /*bd40*/  FFMA.FTZ R26, R26, c[0x0][0x2d0], -R118.reuse ;  /* 0x0000b4001a1a7a23 */ /* 0x100fe20000010876 */
[----:B------:R-:W-:Y:S01]  /*bd50*/  MUFU.EX2 R0, R0 ;  /* 0x0000000000007308 */ /* 0x000fe20000000800 */
[--C-:B------:R-:W-:Y:S02]  /*bd60*/  FFMA.FTZ R27, R27, c[0x0][0x2d0], -R118.reuse ;  /* 0x0000b4001b1b7a23 */ /* 0x100fe40000010876 */
[--C-:B------:R-:W-:Y:S02]  /*bd70*/  FFMA.FTZ R22, R22, c[0x0][0x2d0], -R118.reuse ;  /* 0x0000b40016167a23 */ /* 0x100fe40000010876 */
[----:B------:R-:W-:Y:S02]  /*bd80*/  FFMA.FTZ R23, R23, c[0x0][0x2d0], -R118 ;  /* 0x0000b40017177a23 */ /* 0x000fe40000010876 */
[--C-:B------:R-:W-:Y:S02]  /*bd90*/  FFMA.FTZ R28, R28, c[0x0][0x2d0], -R156.reuse ;  /* 0x0000b4001c1c7a23 */ /* 0x100fe4000001089c */
[----:B------:R-:W-:Y:S01]  /*bda0*/  FFMA.FTZ R29, R29, c[0x0][0x2d0], -R156 ;  /* 0x0000b4001d1d7a23 */ /* 0x000fe2000001089c */
[----:B------:R-:W-:Y:S01]  /*bdb0*/  MUFU.EX2 R172, R6 ;  /* 0x0000000600ac7308 */ /* 0x000fe20000000800 */
[--C-:B------:R-:W-:Y:S02]  /*bdc0*/  FFMA.FTZ R30, R30, c[0x0][0x2d0], -R118.reuse ;  /* 0x0000b4001e1e7a23 */ /* 0x100fe40000010876 */
[----:B------:R-:W-:Y:S02]  /*bdd0*/  FFMA.FTZ R31, R31, c[0x0][0x2d0], -R118 ;  /* 0x0000b4001f1f7a23 */ /* 0x000fe40000010876 */
[--C-:B------:R-:W-:Y:S02]  /*bde0*/  FFMA.FTZ R32, R32, c[0x0][0x2d0], -R156.reuse ;  /* 0x0000b40020207a23 */ /* 0x100fe4000001089c */
[----:B------:R-:W-:Y:S02]  /*bdf0*/  FFMA.FTZ R33, R33, c[0x0][0x2d0], -R156 ;  /* 0x0000b40021217a23 */ /* 0x000fe4000001089c */
[--C-:B------:R-:W-:Y:S01]  /*be00*/  FFMA.FTZ R34, R34, c[0x0][0x2d0], -R118.reuse ;  /* 0x0000b40022227a23 */ /* 0x100fe20000010876 */
[----:B------:R-:W-:Y:S01]  /*be10*/  MUFU.EX2 R174, R7 ;  /* 0x0000000700ae7308 */ /* 0x000fe20000000800 */
[----:B--2---:R-:W-:Y:S02]  /*be20*/  FFMA.FTZ R116, R35, c[0x0][0x2d0], -R118 ;  /* 0x0000b40023747a23 */ /* 0x004fe40000010876 */
        /* <DEDUP_REMOVED lines=8> */
[--C-:B------:R-:W-:Y:S02]  /*beb0*/  FFMA.FTZ R43, R43, c[0x0][0x2d0], -R118.reuse ;  /* 0x0000b4002b2b7a23 */ /* 0x100fe40000010876 */
[--C-:B------:R-:W-:Y:S01]  /*bec0*/  FFMA.FTZ R50, R50, c[0x0][0x2d0], -R118.reuse ;  /* 0x0000b40032327a23 */ /* 0x100fe20000010876 */
[----:B------:R-:W2:Y:S01]  /*bed0*/  MUFU.EX2 R200, R9 ;  /* 0x0000000900c87308 */ /* 0x000ea20000000800 */
[----:B------:R-:W-:Y:S02]  /*bee0*/  FFMA.FTZ R51, R51, c[0x0][0x2d0], -R118 ;  /* 0x0000b40033337a23 */ /* 0x000fe40000010876 */
[--C-:B------:R-:W-:Y:S02]  /*bef0*/  FFMA.FTZ R44, R44, c[0x0][0x2d0], -R156.reuse ;  /* 0x0000b4002c2c7a23 */ /* 0x100fe4000001089c */
[----:B------:R-:W-:Y:S02]  /*bf00*/  FFMA.FTZ R45, R45, c[0x0][0x2d0], -R156 ;  /* 0x0000b4002d2d7a23 */ /* 0x000fe4000001089c */
        /* <DEDUP_REMOVED lines=11> */
[----:B------:R-:W-:Y:S02]  /*bfc0*/  FFMA.FTZ R67, R67, c[0x0][0x2d0], -R118 ;  /* 0x0000b40043437a23 */ /* 0x000fe40000010876 */
[----:B------:R-:W2:Y:S01]  /*bfd0*/  LDL.LU R118, [R1+0x4] ;  /* 0x0000040001767983 */ /* 0x000ea20000300800 */
[--C-:B------:R-:W-:Y:S02]  /*bfe0*/  FFMA.FTZ R16, R16, c[0x0][0x2d0], -R156.reuse ;  /* 0x0000b40010107a23 */ /* 0x100fe4000001089c */
[----:B------:R-:W-:Y:S01]  /*bff0*/  MUFU.EX2 R171, R12 ;  /* 0x0000000c00ab7308 */ /* 0x000fe20000000800 */
        /* <DEDUP_REMOVED lines=15> */
[----:B------:R-:W-:Y:S10]  /*c0f0*/  MUFU.EX2 R165, R15 ;  /* 0x0000000f00a57308 */ /* 0x000ff40000000800 */
        /* <DEDUP_REMOVED lines=11> */
[----:B------:R-:W1:Y:S10]  /*c1b0*/  MUFU.EX2 R162, R21 ;  /* 0x0000001500a27308 */ /* 0x000e740000000800 */
[----:B------:R1:W-:Y:S10]  /*c1c0*/  MUFU.EX2 R158, R22 ;  /* 0x00000016009e7308 */ /* 0x0003f40000000800 */
[----:B------:R-:W1:Y:S10]  /*c1d0*/  MUFU.EX2 R157, R23 ;  /* 0x00000017009d7308 */ /* 0x000e740000000800 */
        /* <DEDUP_REMOVED lines=15> */
[----:B------:R-:W-:Y:S01]  /*c2d0*/  MUFU.EX2 R66, R66 ;  /* 0x0000004200427308 */ /* 0x000fe20000000800 */
[C---:B----4-:R-:W-:Y:S01]  /*c2e0*/  FMUL.FTZ R4, R2.reuse, R120 ;  /* 0x0000007802047220 */ /* 0x050fe20000410000 */
[----:B------:R-:W-:Y:S01]  /*c2f0*/  F2FP.BF16.PACK_AB R144, R175, R166 ;  /* 0x000000a6af90723e */ /* 0x000fe200000010ff */
[----:B------:R-:W-:Y:S01]  /*c300*/  FMUL.FTZ R5, R2, R121 ;  /* 0x0000007902057220 */ /* 0x000fe20000410000 */
[----:B--2---:R-:W-:Y:S01]  /*c310*/  F2FP.BF16.PACK_AB R146, R200, R202 ;  /* 0x000000cac892723e */ /* 0x004fe200000010ff */
[----:B------:R-:W-:Y:S01]  /*c320*/  FMUL.FTZ R6, R0, R122 ;  /* 0x0000007a00067220 */ /* 0x000fe20000410000 */
[----:B------:R-:W-:Y:S01]  /*c330*/  F2FP.BF16.PACK_AB R145, R174, R172 ;  /* 0x000000acae91723e */ /* 0x000fe200000010ff */
[----:B------:R-:W-:Y:S01]  /*c340*/  FMUL.FTZ R7, R0, R123 ;  /* 0x0000007b00077220 */ /* 0x000fe20000410000 */
[----:B-1----:R-:W-:Y:S01]  /*c350*/  F2FP.BF16.PACK_AB R147, R201, R173 ;  /* 0x000000adc993723e */ /* 0x002fe200000010ff */
[----:B------:R-:W1:Y:S01]  /*c360*/  LDSM.16.MT88.4 R120, [R209] ;  /* 0x00000000d178783b */ /* 0x000e620000004200 */
[----:B------:R-:W-:Y:S01]  /*c370*/  FMUL.FTZ R8, R2, R124 ;  /* 0x0000007c02087220 */ /* 0x000fe20000410000 */
[----:B------:R-:W-:Y:S01]  /*c380*/  F2FP.BF16.PACK_AB R20, R162, R161 ;  /* 0x000000a1a214723e */ /* 0x000fe200000010ff */
[----:B------:R-:W-:Y:S01]  /*c390*/  FMUL.FTZ R9, R2, R125 ;  /* 0x0000007d02097220 */ /* 0x000fe20000410000 */
[----:B------:R-:W-:Y:S01]  /*c3a0*/  F2FP.BF16.PACK_AB R22, R159, R160 ;  /* 0x000000a09f16723e */ /* 0x000fe200000010ff */
[C---:B------:R-:W-:Y:S01]  /*c3b0*/  FMUL.FTZ R10, R0.reuse, R126 ;  /* 0x0000007e000a7220 */ /* 0x040fe20000410000 */
[C---:B------:R-:W-:Y:S05]  /*c3c0*/  HMMA.16816.F32.BF16 R4, R144.reuse, R148, R4 ;  /* 0x000000949004723c */ /* 0x040fea0000041804 */
[----:B------:R-:W-:Y:S01]  /*c3d0*/  FMUL.FTZ R11, R0, R127 ;  /* 0x0000007f000b7220 */ /* 0x000fe20000410000 */
[----:B------:R-:W-:Y:S01]  /*c3e0*/  F2FP.BF16.PACK_AB R21, R157, R158 ;  /* 0x0000009e9d15723e */ /* 0x000fe200000010ff */
[----:B------:R-:W2:Y:S01]  /*c3f0*/  LDSM.16.MT88.4 R124, [R213] ;  /* 0x00000000d57c783b */ /* 0x000ea20000004200 */
[C---:B------:R-:W-:Y:S04]  /*c400*/  FMUL.FTZ R12, R2.reuse, R128 ;  /* 0x00000080020c7220 */ /* 0x040fe80000410000 */
[C---:B------:R-:W-:Y:S03]  /*c410*/  HMMA.16816.F32.BF16 R8, R144.reuse, R150, R8 ;  /* 0x000000969008723c */ /* 0x040fe60000041808 */
[C---:B------:R-:W-:Y:S01]  /*c420*/  FMUL.FTZ R68, R2.reuse, R68 ;  /* 0x0000004402447220 */ /* 0x040fe20000410000 */
[----:B------:R-:W4:Y:S01]  /*c430*/  LDSM.16.MT88.4 R148, [R208+0x4000] ;  /* 0x00400000d094783b */ /* 0x000f220000004200 */
[----:B------:R-:W-:Y:S02]  /*c440*/  FMUL.FTZ R69, R2, R69 ;  /* 0x0000004502457220 */ /* 0x000fe40000410000 */
[C---:B------:R-:W-:Y:S02]  /*c450*/  FMUL.FTZ R70, R0.reuse, R70 ;  /* 0x0000004600467220 */ /* 0x040fe40000410000 */
[----:B------:R-:W-:Y:S03]  /*c460*/  FMUL.FTZ R71, R0, R71 ;  /* 0x0000004700477220 */ /* 0x000fe60000410000 */
[----:B------:R-:W-:Y:S02]  /*c470*/  FMUL.FTZ R13, R2, R129 ;  /* 0x00000081020d7220 */ /* 0x000fe40000410000 */
[----:B------:R-:W-:Y:S02]  /*c480*/  FMUL.FTZ R14, R0, R130 ;  /* 0x00000082000e7220 */ /* 0x000fe40000410000 */
[C---:B---3--:R-:W-:Y:S03]  /*c490*/  HMMA.16816.F32.BF16 R68, R144.reuse, R152, R68 ;  /* 0x000000989044723c */ /* 0x048fe60000041844 */
[C---:B------:R-:W-:Y:S02]  /*c4a0*/  FMUL.FTZ R72, R2.reuse, R72 ;  /* 0x0000004802487220 */ /* 0x040fe40000410000 */
[----:B------:R-:W-:Y:S02]  /*c4b0*/  FMUL.FTZ R73, R2, R73 ;  /* 0x0000004902497220 */ /* 0x000fe40000410000 */
[C---:B------:R-:W-:Y:S02]  /*c4c0*/  FMUL.FTZ R74, R0.reuse, R74 ;  /* 0x0000004a004a7220 */ /* 0x040fe40000410000 */
[C---:B------:R-:W-:Y:S03]  /*c4d0*/  FMUL.FTZ R75, R0.reuse, R75 ;  /* 0x0000004b004b7220 */ /* 0x040fe60000410000 */
[----:B------:R-:W-:Y:S02]  /*c4e0*/  FMUL.FTZ R15, R0, R131 ;  /* 0x00000083000f7220 */ /* 0x000fe40000410000 */
[----:B------:R-:W-:Y:S01]  /*c4f0*/  LDSM.16.MT88.4 R128, [R208+0x800] ;  /* 0x00080000d080783b */ /* 0x000fe20000004200 */
[C---:B------:R-:W-:Y:S01]  /*c500*/  FMUL.FTZ R16, R2.reuse, R132 ;  /* 0x0000008402107220 */ /* 0x040fe20000410000 */
[C---:B------:R-:W-:Y:S03]  /*c510*/  HMMA.16816.F32.BF16 R72, R144.reuse, R154, R72 ;  /* 0x0000009a9048723c */ /* 0x040fe60000041848 */
[C---:B------:R-:W-:Y:S02]  /*c520*/  FMUL.FTZ R76, R2.reuse, R76 ;  /* 0x0000004c024c7220 */ /* 0x040fe40000410000 */
[----:B------:R-:W-:Y:S01]  /*c530*/  FMUL.FTZ R77, R2, R77 ;  /* 0x0000004d024d7220 */ /* 0x000fe20000410000 */
[----:B------:R-:W-:Y:S01]  /*c540*/  LDSM.16.MT88.4 R152, [R210+0x800] ;  /* 0x00080000d298783b */ /* 0x000fe20000004200 */
[C---:B------:R-:W-:Y:S02]  /*c550*/  FMUL.FTZ R78, R0.reuse, R78 ;  /* 0x0000004e004e7220 */ /* 0x040fe40000410000 */
[----:B------:R-:W-:Y:S03]  /*c560*/  FMUL.FTZ R79, R0, R79 ;  /* 0x0000004f004f7220 */ /* 0x000fe60000410000 */
[----:B------:R-:W-:Y:S02]  /*c570*/  FMUL.FTZ R17, R2, R133 ;  /* 0x0000008502117220 */ /* 0x000fe40000410000 */
[----:B------:R-:W-:Y:S02]  /*c580*/  FMUL.FTZ R18, R0, R134 ;  /* 0x0000008600127220 */ /* 0x000fe40000410000 */
[C---:B-1----:R-:W-:Y:S03]  /*c590*/  HMMA.16816.F32.BF16 R76, R144.reuse, R120, R76 ;  /* 0x00000078904c723c */ /* 0x042fe6000004184c */
        /* <DEDUP_REMOVED lines=8> */
[----:B------:R-:W-:Y:S02]  /*c620*/  FMUL.FTZ R85, R2, R85 ;  /* 0x0000005502557220 */ /* 0x000fe40000410000 */
[C---:B------:R-:W-:Y:S01]  /*c630*/  FMUL.FTZ R86, R0.reuse, R86 ;  /* 0x0000005600567220 */ /* 0x040fe20000410000 */
[----:B------:R-:W1:Y:S01]  /*c640*/  LDSM.16.MT88.4 R120, [R210+0x4000] ;  /* 0x00400000d278783b */ /* 0x000e620000004200 */
[----:B------:R-:W-:Y:S02]  /*c650*/  FMUL.FTZ R87, R0, R87 ;  /* 0x0000005700577220 */ /* 0x000fe40000410000 */
[C---:B------:R-:W-:Y:S03]  /*c660*/  FMUL.FTZ R88, R2.reuse, R88 ;  /* 0x0000005802587220 */ /* 0x040fe60000410000 */
[----:B------:R-:W-:Y:S02]  /*c670*/  FMUL.FTZ R89, R2, R89 ;  /* 0x0000005902597220 */ /* 0x000fe40000410000 */
[C---:B--2---:R-:W-:Y:S03]  /*c680*/  HMMA.16816.F32.BF16 R84, R144.reuse, R124, R84 ;  /* 0x0000007c9054723c */ /* 0x044fe60000041854 */
[C---:B------:R-:W-:Y:S02]  /*c690*/  FMUL.FTZ R90, R0.reuse, R90 ;  /* 0x0000005a005a7220 */ /* 0x040fe40000410000 */
[----:B------:R-:W-:Y:S02]  /*c6a0*/  FMUL.FTZ R91, R0, R91 ;  /* 0x0000005b005b7220 */ /* 0x000fe40000410000 */
[C---:B------:R-:W-:Y:S02]  /*c6b0*/  FMUL.FTZ R92, R2.reuse, R92 ;  /* 0x0000005c025c7220 */ /* 0x040fe40000410000 */
[----:B------:R-:W-:Y:S03]  /*c6c0*/  FMUL.FTZ R93, R2, R93 ;  /* 0x0000005d025d7220 */ /* 0x000fe60000410000 */
[C---:B------:R-:W-:Y:S01]  /*c6d0*/  HMMA.16816.F32.BF16 R88, R144.reuse, R126, R88 ;  /* 0x0000007e9058723c */ /* 0x040fe20000041858 */
[----:B------:R-:W2:Y:S02]  /*c6e0*/  LDSM.16.MT88.4 R124, [R209+0x4000] ;  /* 0x00400000d17c783b */ /* 0x000ea40000004200 */
[C---:B------:R-:W-:Y:S02]  /*c6f0*/  FMUL.FTZ R94, R0.reuse, R94 ;  /* 0x0000005e005e7220 */ /* 0x040fe40000410000 */
[----:B------:R-:W-:Y:S02]  /*c700*/  FMUL.FTZ R95, R0, R95 ;  /* 0x0000005f005f7220 */ /* 0x000fe40000410000 */
[C---:B------:R-:W-:Y:S02]  /*c710*/  FMUL.FTZ R96, R2.reuse, R96 ;  /* 0x0000006002607220 */ /* 0x040fe40000410000 */
[----:B------:R-:W-:Y:S03]  /*c720*/  FMUL.FTZ R97, R2, R97 ;  /* 0x0000006102617220 */ /* 0x000fe60000410000 */
[C---:B----4-:R-:W-:Y:S03]  /*c730*/  HMMA.16816.F32.BF16 R92, R144.reuse, R148, R92 ;  /* 0x00000094905c723c */ /* 0x050fe6000004185c */
[C---:B------:R-:W-:Y:S02]  /*c740*/  FMUL.FTZ R98, R0.reuse, R98 ;  /* 0x0000006200627220 */ /* 0x040fe40000410000 */
[----:B------:R-:W-:Y:S02]  /*c750*/  FMUL.FTZ R99, R0, R99 ;  /* 0x0000006300637220 */ /* 0x000fe40000410000 */
[C---:B------:R-:W-:Y:S02]  /*c760*/  FMUL.FTZ R100, R2.reuse, R100 ;  /* 0x0000006402647220 */ /* 0x040fe40000410000 */
[----:B------:R-:W-:Y:S03]  /*c770*/  FMUL.FTZ R101, R2, R101 ;  /* 0x0000006502657220 */ /* 0x000fe60000410000 */
[C---:B------:R-:W-:Y:S01]  /*c780*/  HMMA.16816.F32.BF16 R96, R144.reuse, R150, R96 ;  /* 0x000000969060723c */ /* 0x040fe20000041860 */
[----:B------:R-:W3:Y:S02]  /*c790*/  LDSM.16.MT88.4 R148, [R211+0x4000] ;  /* 0x00400000d394783b */ /* 0x000ee40000004200 */
[C---:B------:R-:W-:Y:S02]  /*c7a0*/  FMUL.FTZ R102, R0.reuse, R102 ;  /* 0x0000006600667220 */ /* 0x040fe40000410000 */
[----:B------:R-:W-:Y:S02]  /*c7b0*/  FMUL.FTZ R103, R0, R103 ;  /* 0x0000006700677220 */ /* 0x000fe40000410000 */
[C---:B------:R-:W-:Y:S02]  /*c7c0*/  FMUL.FTZ R104, R2.reuse, R104 ;  /* 0x0000006802687220 */ /* 0x040fe40000410000 */
[----:B------:R-:W-:Y:S03]  /*c7d0*/  FMUL.FTZ R105, R2, R105 ;  /* 0x0000006902697220 */ /* 0x000fe60000410000 */
[C---:B-1----:R-:W-:Y:S03]  /*c7e0*/  HMMA.16816.F32.BF16 R100, R144.reuse, R120, R100 ;  /* 0x000000789064723c */ /* 0x042fe60000041864 */
[C---:B------:R-:W-:Y:S02]  /*c7f0*/  FMUL.FTZ R106, R0.reuse, R106 ;  /* 0x0000006a006a7220 */ /* 0x040fe40000410000 */
[----:B------:R-:W-:Y:S02]  /*c800*/  FMUL.FTZ R107, R0, R107 ;  /* 0x0000006b006b7220 */ /* 0x000fe40000410000 */
[----:B------:R-:W-:Y:S01]  /*c810*/  F2FP.BF16.PACK_AB R120, R170, R171 ;  /* 0x000000abaa78723e */ /* 0x000fe200000010ff */
[C---:B------:R-:W-:Y:S01]  /*c820*/  FMUL.FTZ R108, R2.reuse, R108 ;  /* 0x0000006c026c7220 */ /* 0x040fe20000410000 */
[----:B------:R-:W-:Y:S03]  /*c830*/  F2FP.BF16.PACK_AB R121, R165, R167 ;  /* 0x000000a7a579723e */ /* 0x000fe600000010ff */
[C---:B------:R-:W-:Y:S03]  /*c840*/  HMMA.16816.F32.BF16 R104, R144.reuse, R122, R104 ;  /* 0x0000007a9068723c */ /* 0x040fe60000041868 */
[----:B------:R-:W-:Y:S02]  /*c850*/  FMUL.FTZ R109, R2, R109 ;  /* 0x0000006d026d7220 */ /* 0x000fe40000410000 */
[----:B------:R-:W-:Y:S02]  /*c860*/  FMUL.FTZ R110, R0, R110 ;  /* 0x0000006e006e7220 */ /* 0x000fe40000410000 */
[----:B------:R-:W-:Y:S01]  /*c870*/  F2FP.BF16.PACK_AB R122, R168, R169 ;  /* 0x000000a9a87a723e */ /* 0x000fe200000010ff */
[C---:B--2---:R-:W-:Y:S04]  /*c880*/  HMMA.16816.F32.BF16 R12, R144.reuse, R124, R12 ;  /* 0x0000007c900c723c */ /* 0x044fe8000004180c */
[----:B------:R-:W-:Y:S01]  /*c890*/  FMUL.FTZ R111, R0, R111 ;  /* 0x0000006f006f7220 */ /* 0x000fe20000410000 */
[----:B------:R-:W-:Y:S01]  /*c8a0*/  F2FP.BF16.PACK_AB R123, R163, R164 ;  /* 0x000000a4a37b723e */ /* 0x000fe200000010ff */
[C---:B------:R-:W-:Y:S02]  /*c8b0*/  FMUL.FTZ R112, R2.reuse, R112 ;  /* 0x0000007002707220 */ /* 0x040fe40000410000 */
[----:B------:R-:W-:Y:S03]  /*c8c0*/  FMUL.FTZ R113, R2, R113 ;  /* 0x0000007102717220 */ /* 0x000fe60000410000 */
[C---:B------:R-:W-:Y:S01]  /*c8d0*/  HMMA.16816.F32.BF16 R108, R144.reuse, R126, R108 ;  /* 0x0000007e906c723c */ /* 0x040fe2000004186c */
[----:B------:R-:W1:Y:S02]  /*c8e0*/  LDSM.16.MT88.4 R124, [R209+0x800] ;  /* 0x00080000d17c783b */ /* 0x000e640000004200 */
[C---:B------:R-:W-:Y:S02]  /*c8f0*/  FMUL.FTZ R114, R0.reuse, R114 ;  /* 0x0000007200727220 */ /* 0x040fe40000410000 */
[----:B------:R-:W-:Y:S02]  /*c900*/  FMUL.FTZ R115, R0, R115 ;  /* 0x0000007300737220 */ /* 0x000fe40000410000 */
[----:B-----5:R-:W-:Y:S01]  /*c910*/  FFMA.FTZ R2, R2, R203, R166 ;  /* 0x000000cb02027223 */ /* 0x020fe200000100a6 */
[C---:B---3--:R-:W-:Y:S04]  /*c920*/  HMMA.16816.F32.BF16 R16, R144.reuse, R148, R16 ;  /* 0x000000949010723c */ /* 0x048fe80000041810 */
[----:B------:R-:W-:Y:S01]  /*c930*/  FFMA.FTZ R0, R0, R118, R172 ;  /* 0x0000007600007223 */ /* 0x000fe200000100ac */
[----:B------:R-:W-:Y:S03]  /*c940*/  MOV R118, R117 ;  /* 0x0000007500767202 */ /* 0x000fe60000000f00 */
[----:B------:R-:W-:Y:S01]  /*c950*/  HMMA.16816.F32.BF16 R112, R144, R150, R112 ;  /* 0x000000969070723c */ /* 0x000fe20000041870 */
[----:B------:R-:W-:Y:S07]  /*c960*/  LDSM.16.MT88.4 R144, [R210+0x4800] ;  /* 0x00480000d290783b */ /* 0x000fee0000004200 */
[C---:B------:R-:W-:Y:S01]  /*c970*/  HMMA.16816.F32.BF16 R4, R120.reuse, R128, R4 ;  /* 0x000000807804723c */ /* 0x040fe20000041804 */
[----:B------:R-:W-:Y:S07]  /*c980*/  LDSM.16.MT88.4 R148, [R210+0x1000] ;  /* 0x00100000d294783b */ /* 0x000fee0000004200 */
[C---:B------:R-:W-:Y:S01]  /*c990*/  HMMA.16816.F32.BF16 R8, R120.reuse, R130, R8 ;  /* 0x000000827808723c */ /* 0x040fe20000041808 */
[----:B------:R-:W2:Y:S07]  /*c9a0*/  LDSM.16.MT88.4 R128, [R208+0x4800] ;  /* 0x00480000d080783b */ /* 0x000eae0000004200 */
[C---:B------:R-:W-:Y:S01]  /*c9b0*/  HMMA.16816.F32.BF16 R68, R120.reuse, R152, R68 ;  /* 0x000000987844723c */ /* 0x040fe20000041844 */
[----:B------:R-:W-:Y:S07]  /*c9c0*/  MUFU.EX2 R152, R28 ;  /* 0x0000001c00987308 */ /* 0x000fee0000000800 */
[C---:B------:R-:W-:Y:S03]  /*c9d0*/  HMMA.16816.F32.BF16 R72, R120.reuse, R154, R72 ;  /* 0x0000009a7848723c */ /* 0x040fe60000041848 */
[----:B------:R-:W-:Y:S05]  /*c9e0*/  MUFU.EX2 R155, R26 ;  /* 0x0000001a009b7308 */ /* 0x000fea0000000800 */
[C---:B-1----:R-:W-:Y:S05]  /*c9f0*/  HMMA.16816.F32.BF16 R76, R120.reuse, R124, R76 ;  /* 0x0000007c784c723c */ /* 0x042fea000004184c */
[----:B------:R-:W1:Y:S03]  /*ca00*/  MUFU.EX2 R154, R27 ;  /* 0x0000001b009a7308 */ /* 0x000e660000000800 */
[C---:B------:R-:W-:Y:S01]  /*ca10*/  HMMA.16816.F32.BF16 R80, R120.reuse, R126, R80 ;  /* 0x0000007e7850723c */ /* 0x040fe20000041850 */
[----:B------:R-:W3:Y:S06]  /*ca20*/  LDSM.16.MT88.4 R124, [R209+0x4800] ;  /* 0x00480000d17c783b */ /* 0x000eec0000004200 */
[----:B------:R-:W4:Y:S01]  /*ca30*/  MUFU.EX2 R153, R29 ;  /* 0x0000001d00997308 */ /* 0x000f220000000800 */
[C---:B------:R-:W-:Y:S08]  /*ca40*/  HMMA.16816.F32.BF16 R84, R120.reuse, R132, R84 ;  /* 0x000000847854723c */ /* 0x040ff00000041854 */
[C---:B------:R-:W-:Y:S01]  /*ca50*/  HMMA.16816.F32.BF16 R88, R120.reuse, R134, R88 ;  /* 0x000000867858723c */ /* 0x040fe20000041858 */
[----:B------:R-:W5:Y:S03]  /*ca60*/  LDSM.16.MT88.4 R132, [R211+0x4800] ;  /* 0x00480000d384783b */ /* 0x000f660000004200 */
[----:B-1----:R-:W-:Y:S04]  /*ca70*/  F2FP.BF16.PACK_AB R23, R154, R155 ;  /* 0x0000009b9a17723e */ /* 0x002fe800000010ff */
[C---:B--2---:R-:W-:Y:S01]  /*ca80*/  HMMA.16816.F32.BF16 R92, R120.reuse, R128, R92 ;  /* 0x00000080785c723c */ /* 0x044fe2000004185c */
[----:B------:R-:W-:Y:S07]  /*ca90*/  LDSM.16.MT88.4 R24, [R209+0x1000] ;  /* 0x00100000d118783b */ /* 0x000fee0000004200 */
[C---:B------:R-:W-:Y:S01]  /*caa0*/  HMMA.16816.F32.BF16 R96, R120.reuse, R130, R96 ;  /* 0x000000827860723c */ /* 0x040fe20000041860 */
[----:B------:R-:W1:Y:S07]  /*cab0*/  LDSM.16.MT88.4 R128, [R208+0x1000] ;  /* 0x00100000d080783b */ /* 0x000e6e0000004200 */
[C---:B------:R-:W-:Y:S01]  /*cac0*/  HMMA.16816.F32.BF16 R100, R120.reuse, R144, R100 ;  /* 0x000000907864723c */ /* 0x040fe20000041864 */
[----:B------:R-:W-:Y:S07]  /*cad0*/  MUFU.EX2 R144, R36 ;  /* 0x0000002400907308 */ /* 0x000fee0000000800 */
[C---:B------:R-:W-:Y:S03]  /*cae0*/  HMMA.16816.F32.BF16 R104, R120.reuse, R146, R104 ;  /* 0x000000927868723c */ /* 0x040fe60000041868 */
[----:B------:R-:W-:Y:S05]  /*caf0*/  MUFU.EX2 R147, R34 ;  /* 0x0000002200937308 */ /* 0x000fea0000000800 */
[C---:B---3--:R-:W-:Y:S05]  /*cb00*/  HMMA.16816.F32.BF16 R12, R120.reuse, R124, R12 ;  /* 0x0000007c780c723c */ /* 0x048fea000004180c */
[----:B------:R-:W-:Y:S03]  /*cb10*/  MUFU.EX2 R145, R37 ;  /* 0x0000002500917308 */ /* 0x000fe60000000800 */
[C---:B------:R-:W-:Y:S01]  /*cb20*/  HMMA.16816.F32.BF16 R108, R120.reuse, R126, R108 ;  /* 0x0000007e786c723c */ /* 0x040fe2000004186c */
[----:B------:R-:W2:Y:S06]  /*cb30*/  LDSM.16.MT88.4 R124, [R211+0x1000] ;  /* 0x00100000d37c783b */ /* 0x000eac0000004200 */
[----:B------:R-:W-:Y:S01]  /*cb40*/  MUFU.EX2 R146, R116 ;  /* 0x0000007400927308 */ /* 0x000fe20000000800 */
[C---:B-----5:R-:W-:Y:S08]  /*cb50*/  HMMA.16816.F32.BF16 R16, R120.reuse, R132, R16 ;  /* 0x000000847810723c */ /* 0x060ff00000041810 */
[----:B------:R-:W-:Y:S01]  /*cb60*/  HMMA.16816.F32.BF16 R112, R120, R134, R112 ;  /* 0x000000867870723c */ /* 0x000fe20000041870 */
[----:B------:R-:W3:Y:S01]  /*cb70*/  LDSM.16.MT88.4 R120, [R208+0x5000] ;  /* 0x00500000d078783b */ /* 0x000ee20000004200 */
[----:B------:R-:W-:Y:S06]  /*cb80*/  MUFU.EX2 R116, R49 ;  /* 0x0000003100747308 */ /* 0x000fec0000000800 */
[C---:B-1----:R-:W-:Y:S01]  /*cb90*/  HMMA.16816.F32.BF16 R4, R20.reuse, R128, R4 ;  /* 0x000000801404723c */ /* 0x042fe20000041804 */
[----:B------:R-:W-:Y:S03]  /*cba0*/  LDSM.16.MT88.4 R132, [R211+0x5000] ;  /* 0x00500000d384783b */ /* 0x000fe60000004200 */
[----:B------:R-:W-:Y:S04]  /*cbb0*/  MUFU.EX2 R49, R46 ;  /* 0x0000002e00317308 */ /* 0x000fe80000000800 */
[C---:B------:R-:W-:Y:S01]  /*cbc0*/  HMMA.16816.F32.BF16 R8, R20.reuse, R130, R8 ;  /* 0x000000821408723c */ /* 0x040fe20000041808 */
[----:B------:R-:W1:Y:S07]  /*cbd0*/  LDSM.16.MT88.4 R128, [R210+0x5000] ;  /* 0x00500000d280783b */ /* 0x000e6e0000004200 */
[C---:B------:R-:W-:Y:S01]  /*cbe0*/  HMMA.16816.F32.BF16 R68, R20.reuse, R148, R68 ;  /* 0x000000941444723c */ /* 0x040fe20000041844 */
[----:B------:R-:W-:Y:S07]  /*cbf0*/  MUFU.EX2 R149, R30 ;  /* 0x0000001e00957308 */ /* 0x000fee0000000800 */
[C---:B------:R-:W-:Y:S03]  /*cc00*/  HMMA.16816.F32.BF16 R72, R20.reuse, R150, R72 ;  /* 0x000000961448723c */ /* 0x040fe60000041848 */
[----:B------:R5:W-:Y:S05]  /*cc10*/  MUFU.EX2 R148, R31 ;  /* 0x0000001f00947308 */ /* 0x000bea0000000800 */
[C---:B------:R-:W-:Y:S05]  /*cc20*/  HMMA.16816.F32.BF16 R76, R20.reuse, R24, R76 ;  /* 0x00000018144c723c */ /* 0x040fea000004184c */
[----:B------:R-:W-:Y:S03]  /*cc30*/  MUFU.EX2 R151, R32 ;  /* 0x0000002000977308 */ /* 0x000fe60000000800 */
[C---:B------:R-:W-:Y:S01]  /*cc40*/  HMMA.16816.F32.BF16 R80, R20.reuse, R26, R80 ;  /* 0x0000001a1450723c */ /* 0x040fe20000041850 */
[----:B------:R-:W4:Y:S06]  /*cc50*/  LDSM.16.MT88.4 R24, [R209+0x5000] ;  /* 0x00500000d118783b */ /* 0x000f2c0000004200 */
[----:B------:R1:W1:Y:S01]  /*cc60*/  MUFU.EX2 R150, R33 ;  /* 0x0000002100967308 */ /* 0x0002620000000800 */
[C---:B--2---:R-:W-:Y:S01]  /*cc70*/  HMMA.16816.F32.BF16 R84, R20.reuse, R124, R84 ;  /* 0x0000007c1454723c */ /* 0x044fe20000041854 */
[----:B-----5:R-:W2:Y:S07]  /*cc80*/  LDSM.16.MT88.4 R28, [R208+0x1800] ;  /* 0x00180000d01c783b */ /* 0x020eae0000004200 */
[C---:B------:R-:W-:Y:S01]  /*cc90*/  HMMA.16816.F32.BF16 R88, R20.reuse, R126, R88 ;  /* 0x0000007e1458723c */ /* 0x040fe20000041858 */
[----:B------:R-:W-:Y:S07]  /*cca0*/  LDSM.16.MT88.4 R124, [R211+0x5800] ;  /* 0x00580000d37c783b */ /* 0x000fee0000004200 */
[C---:B---3--:R-:W-:Y:S01]  /*ccb0*/  HMMA.16816.F32.BF16 R92, R20.reuse, R120, R92 ;  /* 0x00000078145c723c */ /* 0x048fe2000004185c */
[----:B-1----:R-:W1:Y:S07]  /*ccc0*/  LDSM.16.MT88.4 R32, [R210+0x1800] ;  /* 0x00180000d220783b */ /* 0x002e6e0000004200 */
[C---:B------:R-:W-:Y:S01]  /*ccd0*/  HMMA.16816.F32.BF16 R96, R20.reuse, R122, R96 ;  /* 0x0000007a1460723c */ /* 0x040fe20000041860 */
[----:B------:R-:W-:Y:S07]  /*cce0*/  LDSM.16.MT88.4 R120, [R211+0x1800] ;  /* 0x00180000d378783b */ /* 0x000fee0000004200 */
[C---:B------:R-:W-:Y:S01]  /*ccf0*/  HMMA.16816.F32.BF16 R100, R20.reuse, R128, R100 ;  /* 0x000000801464723c */ /* 0x040fe20000041864 */
[----:B------:R-:W-:Y:S07]  /*cd00*/  MUFU.EX2 R129, R44 ;  /* 0x0000002c00817308 */ /* 0x000fee0000000800 */
[C---:B------:R-:W-:Y:S03]  /*cd10*/  HMMA.16816.F32.BF16 R104, R20.reuse, R130, R104 ;  /* 0x000000821468723c */ /* 0x040fe60000041868 */
[----:B------:R-:W-:Y:S05]  /*cd20*/  MUFU.EX2 R131, R42 ;  /* 0x0000002a00837308 */ /* 0x000fea0000000800 */
[C---:B----4-:R-:W-:Y:S05]  /*cd30*/  HMMA.16816.F32.BF16 R12, R20.reuse, R24, R12 ;  /* 0x00000018140c723c */ /* 0x050fea000004180c */
[----:B------:R-:W-:Y:S03]  /*cd40*/  MUFU.EX2 R130, R43 ;  /* 0x0000002b00827308 */ /* 0x000fe60000000800 */
[C---:B------:R-:W-:Y:S01]  /*cd50*/  HMMA.16816.F32.BF16 R108, R20.reuse, R26, R108 ;  /* 0x0000001a146c723c */ /* 0x040fe2000004186c */
[----:B------:R-:W3:Y:S06]  /*cd60*/  LDSM.16.MT88.4 R24, [R209+0x1800] ;  /* 0x00180000d118783b */ /* 0x000eec0000004200 */
[----:B------:R4:W-:Y:S01]  /*cd70*/  MUFU.EX2 R128, R45 ;  /* 0x0000002d00807308 */ /* 0x0009e20000000800 */
[C---:B------:R-:W-:Y:S08]  /*cd80*/  HMMA.16816.F32.BF16 R16, R20.reuse, R132, R16 ;  /* 0x000000841410723c */ /* 0x040ff00000041810 */
[----:B------:R-:W-:Y:S01]  /*cd90*/  HMMA.16816.F32.BF16 R112, R20, R134, R112 ;  /* 0x000000861470723c */ /* 0x000fe20000041870 */
[----:B------:R-:W-:Y:S06]  /*cda0*/  MUFU.EX2 R133, R38 ;  /* 0x0000002600857308 */ /* 0x000fec0000000800 */
[----:B------:R-:W-:Y:S02]  /*cdb0*/  F2FP.BF16.PACK_AB R20, R153, R152 ;  /* 0x000000989914723e */ /* 0x000fe400000010ff */
[----:B------:R-:W-:Y:S02]  /*cdc0*/  F2FP.BF16.PACK_AB R22, R150, R151 ;  /* 0x000000979616723e */ /* 0x000fe400000010ff */
[----:B------:R5:W-:Y:S01]  /*cdd0*/  MUFU.EX2 R132, R39 ;  /* 0x0000002700847308 */ /* 0x000be20000000800 */
[----:B------:R-:W-:Y:S02]  /*cde0*/  F2FP.BF16.PACK_AB R21, R148, R149 ;  /* 0x000000959415723e */ /* 0x000fe400000010ff */
[----:B------:R-:W-:Y:S01]  /*cdf0*/  F2FP.BF16.PACK_AB R23, R146, R147 ;  /* 0x000000939217723e */ /* 0x000fe200000010ff */
[----:B----4-:R-:W-:Y:S06]  /*ce00*/  LDSM.16.MT88.4 R44, [R210+0x7000] ;  /* 0x00700000d22c783b */ /* 0x010fec0000004200 */
[C---:B--2---:R-:W-:Y:S01]  /*ce10*/  HMMA.16816.F32.BF16 R4, R20.reuse, R28, R4 ;  /* 0x0000001c1404723c */ /* 0x044fe20000041804 */
[----:B------:R-:W-:Y:S07]  /*ce20*/  MUFU.EX2 R135, R40 ;  /* 0x0000002800877308 */ /* 0x000fee0000000800 */
[C---:B------:R-:W-:Y:S01]  /*ce30*/  HMMA.16816.F32.BF16 R8, R20.reuse, R30, R8 ;  /* 0x0000001e1408723c */ /* 0x040fe20000041808 */
[----:B------:R-:W2:Y:S02]  /*ce40*/  LDSM.16.MT88.4 R28, [R208+0x5800] ;  /* 0x00580000d01c783b */ /* 0x000ea40000004200 */
[----:B------:R4:W2:Y:S05]  /*ce50*/  MUFU.EX2 R134, R41 ;  /* 0x0000002900867308 */ /* 0x0008aa0000000800 */
[C---:B-1----:R-:W-:Y:S01]  /*ce60*/  HMMA.16816.F32.BF16 R68, R20.reuse, R32, R68 ;  /* 0x000000201444723c */ /* 0x042fe20000041844 */
[----:B-----5:R-:W-:Y:S07]  /*ce70*/  LDSM.16.MT88.4 R36, [R210+0x2000] ;  /* 0x00200000d224783b */ /* 0x020fee0000004200 */
[C---:B------:R-:W-:Y:S01]  /*ce80*/  HMMA.16816.F32.BF16 R72, R20.reuse, R34, R72 ;  /* 0x000000221448723c */ /* 0x040fe20000041848 */
[----:B------:R-:W1:Y:S07]  /*ce90*/  LDSM.16.MT88.4 R32, [R210+0x5800] ;  /* 0x00580000d220783b */ /* 0x000e6e0000004200 */
[C---:B---3--:R-:W-:Y:S01]  /*cea0*/  HMMA.16816.F32.BF16 R76, R20.reuse, R24, R76 ;  /* 0x00000018144c723c */ /* 0x048fe2000004184c */
[----:B----4-:R-:W-:Y:S07]  /*ceb0*/  LDSM.16.MT88.4 R40, [R208+0x6000] ;  /* 0x00600000d028783b */ /* 0x010fee0000004200 */
[C---:B------:R-:W-:Y:S01]  /*cec0*/  HMMA.16816.F32.BF16 R80, R20.reuse, R26, R80 ;  /* 0x0000001a1450723c */ /* 0x040fe20000041850 */
[----:B------:R-:W3:Y:S07]  /*ced0*/  LDSM.16.MT88.4 R24, [R209+0x5800] ;  /* 0x00580000d118783b */ /* 0x000eee0000004200 */
        /* <DEDUP_REMOVED lines=15> */
[----:B------:R-:W-:Y:S03]  /*cfd0*/  F2FP.BF16.PACK_AB R22, R134, R135 ;  /* 0x000000878616723e */ /* 0x000fe600000010ff */
[----:B------:R-:W-:Y:S02]  /*cfe0*/  F2FP.BF16.PACK_AB R21, R132, R133 ;  /* 0x000000858415723e */ /* 0x000fe400000010ff */
[----:B------:R-:W-:Y:S07]  /*cff0*/  F2FP.BF16.PACK_AB R23, R130, R131 ;  /* 0x000000838217723e */ /* 0x000fee00000010ff */
[C---:B--2---:R-:W-:Y:S08]  /*d000*/  HMMA.16816.F32.BF16 R4, R20.reuse, R28, R4 ;  /* 0x0000001c1404723c */ /* 0x044ff00000041804 */
[C---:B------:R-:W-:Y:S01]  /*d010*/  HMMA.16816.F32.BF16 R8, R20.reuse, R30, R8 ;  /* 0x0000001e1408723c */ /* 0x040fe20000041808 */
[----:B------:R-:W2:Y:S07]  /*d020*/  LDSM.16.MT88.4 R28, [R210+0x6000] ;  /* 0x00600000d21c783b */ /* 0x000eae0000004200 */
[C---:B------:R-:W-:Y:S08]  /*d030*/  HMMA.16816.F32.BF16 R68, R20.reuse, R36, R68 ;  /* 0x000000241444723c */ /* 0x040ff00000041844 */
[C---:B------:R-:W-:Y:S01]  /*d040*/  HMMA.16816.F32.BF16 R72, R20.reuse, R38, R72 ;  /* 0x000000261448723c */ /* 0x040fe20000041848 */
[----:B------:R-:W-:Y:S07]  /*d050*/  LDSM.16.MT88.4 R36, [R208+0x2800] ;  /* 0x00280000d024783b */ /* 0x000fee0000004200 */
        /* <DEDUP_REMOVED lines=8> */
[----:B------:R-:W3:Y:S07]  /*d0e0*/  LDSM.16.MT88.4 R40, [R210+0x2800] ;  /* 0x00280000d228783b */ /* 0x000eee0000004200 */
[C---:B--2---:R-:W-:Y:S08]  /*d0f0*/  HMMA.16816.F32.BF16 R100, R20.reuse, R28, R100 ;  /* 0x0000001c1464723c */ /* 0x044ff00000041864 */
[C---:B------:R-:W-:Y:S01]  /*d100*/  HMMA.16816.F32.BF16 R104, R20.reuse, R30, R104 ;  /* 0x0000001e1468723c */ /* 0x040fe20000041868 */
[----:B------:R-:W2:Y:S07]  /*d110*/  LDSM.16.MT88.4 R28, [R209+0x2800] ;  /* 0x00280000d11c783b */ /* 0x000eae0000004200 */
[C---:B-1----:R-:W-:Y:S08]  /*d120*/  HMMA.16816.F32.BF16 R12, R20.reuse, R24, R12 ;  /* 0x00000018140c723c */ /* 0x042ff0000004180c */
[C---:B------:R-:W-:Y:S01]  /*d130*/  HMMA.16816.F32.BF16 R108, R20.reuse, R26, R108 ;  /* 0x0000001a146c723c */ /* 0x040fe2000004186c */
[----:B------:R-:W1:Y:S07]  /*d140*/  LDSM.16.MT88.4 R24, [R211+0x2800] ;  /* 0x00280000d318783b */ /* 0x000e6e0000004200 */
[C---:B------:R-:W-:Y:S08]  /*d150*/  HMMA.16816.F32.BF16 R16, R20.reuse, R32, R16 ;  /* 0x000000201410723c */ /* 0x040ff00000041810 */
[----:B------:R-:W-:Y:S01]  /*d160*/  HMMA.16816.F32.BF16 R112, R20, R34, R112 ;  /* 0x000000221470723c */ /* 0x000fe20000041870 */
[----:B------:R-:W4:Y:S06]  /*d170*/  LDSM.16.MT88.4 R32, [R208+0x6800] ;  /* 0x00680000d020783b */ /* 0x000f2c0000004200 */
[----:B------:R-:W-:Y:S02]  /*d180*/  F2FP.BF16.PACK_AB R20, R128, R129 ;  /* 0x000000818014723e */ /* 0x000fe400000010ff */
[----:B------:R-:W-:Y:S03]  /*d190*/  F2FP.BF16.PACK_AB R22, R116, R119 ;  /* 0x000000777416723e */ /* 0x000fe600000010ff */
[----:B------:R-:W-:Y:S02]  /*d1a0*/  F2FP.BF16.PACK_AB R21, R48, R49 ;  /* 0x000000313015723e */ /* 0x000fe400000010ff */
[----:B------:R-:W-:Y:S07]  /*d1b0*/  F2FP.BF16.PACK_AB R23, R51, R50 ;  /* 0x000000323317723e */ /* 0x000fee00000010ff */
[C---:B------:R-:W-:Y:S08]  /*d1c0*/  HMMA.16816.F32.BF16 R4, R20.reuse, R36, R4 ;  /* 0x000000241404723c */ /* 0x040ff00000041804 */
[C---:B------:R-:W-:Y:S01]  /*d1d0*/  HMMA.16816.F32.BF16 R8, R20.reuse, R38, R8 ;  /* 0x000000261408723c */ /* 0x040fe20000041808 */
[----:B------:R-:W5:Y:S07]  /*d1e0*/  LDSM.16.MT88.4 R36, [R210+0x6800] ;  /* 0x00680000d224783b */ /* 0x000f6e0000004200 */
[C---:B---3--:R-:W-:Y:S08]  /*d1f0*/  HMMA.16816.F32.BF16 R68, R20.reuse, R40, R68 ;  /* 0x000000281444723c */ /* 0x048ff00000041844 */
[C---:B------:R-:W-:Y:S01]  /*d200*/  HMMA.16816.F32.BF16 R72, R20.reuse, R42, R72 ;  /* 0x0000002a1448723c */ /* 0x040fe20000041848 */
[----:B------:R-:W-:Y:S07]  /*d210*/  LDSM.16.MT88.4 R40, [R211+0x3000] ;  /* 0x00300000d328783b */ /* 0x000fee0000004200 */
[C---:B--2---:R-:W-:Y:S08]  /*d220*/  HMMA.16816.F32.BF16 R76, R20.reuse, R28, R76 ;  /* 0x0000001c144c723c */ /* 0x044ff0000004184c */
[C---:B------:R-:W-:Y:S01]  /*d230*/  HMMA.16816.F32.BF16 R80, R20.reuse, R30, R80 ;  /* 0x0000001e1450723c */ /* 0x040fe20000041850 */
[----:B------:R-:W2:Y:S07]  /*d240*/  LDSM.16.MT88.4 R28, [R209+0x6800] ;  /* 0x00680000d11c783b */ /* 0x000eae0000004200 */
[C---:B-1----:R-:W-:Y:S08]  /*d250*/  HMMA.16816.F32.BF16 R84, R20.reuse, R24, R84 ;  /* 0x000000181454723c */ /* 0x042ff00000041854 */
[C---:B------:R-:W-:Y:S01]  /*d260*/  HMMA.16816.F32.BF16 R88, R20.reuse, R26, R88 ;  /* 0x0000001a1458723c */ /* 0x040fe20000041858 */
[----:B------:R-:W1:Y:S07]  /*d270*/  LDSM.16.MT88.4 R24, [R211+0x6800] ;  /* 0x00680000d318783b */ /* 0x000e6e0000004200 */
[C---:B----4-:R-:W-:Y:S08]  /*d280*/  HMMA.16816.F32.BF16 R92, R20.reuse, R32, R92 ;  /* 0x00000020145c723c */ /* 0x050ff0000004185c */
[C---:B------:R-:W-:Y:S01]  /*d290*/  HMMA.16816.F32.BF16 R96, R20.reuse, R34, R96 ;  /* 0x000000221460723c */ /* 0x040fe20000041860 */
[----:B------:R-:W3:Y:S07]  /*d2a0*/  LDSM.16.MT88.4 R32, [R208+0x3000] ;  /* 0x00300000d020783b */ /* 0x000eee0000004200 */
[C---:B-----5:R-:W-:Y:S08]  /*d2b0*/  HMMA.16816.F32.BF16 R100, R20.reuse, R36, R100 ;  /* 0x000000241464723c */ /* 0x060ff00000041864 */
[C---:B------:R-:W-:Y:S01]  /*d2c0*/  HMMA.16816.F32.BF16 R104, R20.reuse, R38, R104 ;  /* 0x000000261468723c */ /* 0x040fe20000041868 */
[----:B------:R-:W-:Y:S07]  /*d2d0*/  LDSM.16.MT88.4 R36, [R209+0x3000] ;  /* 0x00300000d124783b */ /* 0x000fee0000004200 */
[C---:B--2---:R-:W-:Y:S08]  /*d2e0*/  HMMA.16816.F32.BF16 R12, R20.reuse, R28, R12 ;  /* 0x0000001c140c723c */ /* 0x044ff0000004180c */
[C---:B------:R-:W-:Y:S01]  /*d2f0*/  HMMA.16816.F32.BF16 R108, R20.reuse, R30, R108 ;  /* 0x0000001e146c723c */ /* 0x040fe2000004186c */
[----:B------:R-:W2:Y:S07]  /*d300*/  LDSM.16.MT88.4 R28, [R210+0x3000] ;  /* 0x00300000d21c783b */ /* 0x000eae0000004200 */
[C---:B-1----:R-:W-:Y:S08]  /*d310*/  HMMA.16816.F32.BF16 R16, R20.reuse, R24, R16 ;  /* 0x000000181410723c */ /* 0x042ff00000041810 */
[----:B------:R-:W-:Y:S01]  /*d320*/  HMMA.16816.F32.BF16 R112, R20, R26, R112 ;  /* 0x0000001a1470723c */ /* 0x000fe20000041870 */
[----:B------:R-:W1:Y:S06]  /*d330*/  LDSM.16.MT88.4 R24, [R208+0x7000] ;  /* 0x00700000d018783b */ /* 0x000e6c0000004200 */
[----:B------:R-:W-:Y:S02]  /*d340*/  F2FP.BF16.PACK_AB R20, R53, R52 ;  /* 0x000000343514723e */ /* 0x000fe400000010ff */
[----:B------:R-:W-:Y:S03]  /*d350*/  F2FP.BF16.PACK_AB R22, R57, R56 ;  /* 0x000000383916723e */ /* 0x000fe600000010ff */
[----:B------:R-:W-:Y:S02]  /*d360*/  F2FP.BF16.PACK_AB R21, R55, R54 ;  /* 0x000000363715723e */ /* 0x000fe400000010ff */
[----:B------:R-:W-:Y:S07]  /*d370*/  F2FP.BF16.PACK_AB R23, R59, R58 ;  /* 0x0000003a3b17723e */ /* 0x000fee00000010ff */
[C---:B---3--:R-:W-:Y:S08]  /*d380*/  HMMA.16816.F32.BF16 R4, R20.reuse, R32, R4 ;  /* 0x000000201404723c */ /* 0x048ff00000041804 */
[C---:B------:R-:W-:Y:S01]  /*d390*/  HMMA.16816.F32.BF16 R8, R20.reuse, R34, R8 ;  /* 0x000000221408723c */ /* 0x040fe20000041808 */
[----:B------:R-:W3:Y:S07]  /*d3a0*/  LDSM.16.MT88.4 R32, [R209+0x7000] ;  /* 0x00700000d120783b */ /* 0x000eee0000004200 */
[C---:B--2---:R-:W-:Y:S08]  /*d3b0*/  HMMA.16816.F32.BF16 R68, R20.reuse, R28, R68 ;  /* 0x0000001c1444723c */ /* 0x044ff00000041844 */
[C---:B------:R-:W-:Y:S01]  /*d3c0*/  HMMA.16816.F32.BF16 R72, R20.reuse, R30, R72 ;  /* 0x0000001e1448723c */ /* 0x040fe20000041848 */
[----:B------:R-:W2:Y:S07]  /*d3d0*/  LDSM.16.MT88.4 R28, [R211+0x7000] ;  /* 0x00700000d31c783b */ /* 0x000eae0000004200 */
[C---:B------:R-:W-:Y:S07]  /*d3e0*/  HMMA.16816.F32.BF16 R76, R20.reuse, R36, R76 ;  /* 0x00000024144c723c */ /* 0x040fee000004184c */
[----:B------:R-:W-:Y:S01]  /*d3f0*/  FADD.FTZ R36, R175, R2 ;  /* 0x00000002af247221 */ /* 0x000fe20000010000 */
[C---:B------:R-:W-:Y:S04]  /*d400*/  HMMA.16816.F32.BF16 R80, R20.reuse, R38, R80 ;  /* 0x000000261450723c */ /* 0x040fe80000041850 */
[----:B------:R-:W-:Y:S02]  /*d410*/  FADD.FTZ R2, R174, R0 ;  /* 0x00000000ae027221 */ /* 0x000fe40000010000 */
[----:B------:R-:W-:Y:S02]  /*d420*/  FADD.FTZ R0, R202, R36 ;  /* 0x00000024ca007221 */ /* 0x000fe40000010000 */
[C---:B------:R-:W-:Y:S04]  /*d430*/  HMMA.16816.F32.BF16 R84, R20.reuse, R40, R84 ;  /* 0x000000281454723c */ /* 0x040fe80000041854 */
[----:B------:R-:W-:Y:S02]  /*d440*/  FADD.FTZ R2, R173, R2 ;  /* 0x00000002ad027221 */ /* 0x000fe40000010000 */
[----:B------:R-:W-:Y:S02]  /*d450*/  FADD.FTZ R0, R200, R0 ;  /* 0x00000000c8007221 */ /* 0x000fe40000010000 */
[C---:B------:R-:W-:Y:S04]  /*d460*/  HMMA.16816.F32.BF16 R88, R20.reuse, R42, R88 ;  /* 0x0000002a1458723c */ /* 0x040fe80000041858 */
[----:B------:R-:W-:Y:S02]  /*d470*/  FADD.FTZ R2, R201, R2 ;  /* 0x00000002c9027221 */ /* 0x000fe40000010000 */
[----:B------:R-:W-:Y:S02]  /*d480*/  FADD.FTZ R0, R171, R0 ;  /* 0x00000000ab007221 */ /* 0x000fe40000010000 */
[C---:B-1----:R-:W-:Y:S04]  /*d490*/  HMMA.16816.F32.BF16 R92, R20.reuse, R24, R92 ;  /* 0x00000018145c723c */ /* 0x042fe8000004185c */
[----:B------:R-:W-:Y:S02]  /*d4a0*/  FADD.FTZ R2, R167, R2 ;  /* 0x00000002a7027221 */ /* 0x000fe40000010000 */
[----:B------:R-:W-:Y:S02]  /*d4b0*/  FADD.FTZ R0, R170, R0 ;  /* 0x00000000aa007221 */ /* 0x000fe40000010000 */
[C---:B------:R-:W-:Y:S01]  /*d4c0*/  HMMA.16816.F32.BF16 R96, R20.reuse, R26, R96 ;  /* 0x0000001a1460723c */ /* 0x040fe20000041860 */
[----:B------:R-:W1:Y:S03]  /*d4d0*/  LDSM.16.MT88.4 R24, [R210+0x3800] ;  /* 0x00380000d218783b */ /* 0x000e660000004200 */
        /* <DEDUP_REMOVED lines=8> */
[C---:B---3--:R-:W-:Y:S04]  /*d560*/  HMMA.16816.F32.BF16 R12, R20.reuse, R32, R12 ;  /* 0x00000020140c723c */ /* 0x048fe8000004180c */
[----:B------:R-:W-:Y:S02]  /*d570*/  FADD.FTZ R2, R158, R2 ;  /* 0x000000029e027221 */ /* 0x000fe40000010000 */
[----:B------:R-:W-:Y:S02]  /*d580*/  FADD.FTZ R0, R162, R0 ;  /* 0x00000000a2007221 */ /* 0x000fe40000010000 */
[C---:B------:R-:W-:Y:S01]  /*d590*/  HMMA.16816.F32.BF16 R108, R20.reuse, R34, R108 ;  /* 0x00000022146c723c */ /* 0x040fe2000004186c */
[----:B------:R-:W3:Y:S03]  /*d5a0*/  LDSM.16.MT88.4 R32, [R209+0x3800] ;  /* 0x00380000d120783b */ /* 0x000ee60000004200 */
[----:B------:R-:W-:Y:S02]  /*d5b0*/  FADD.FTZ R2, R157, R2 ;  /* 0x000000029d027221 */ /* 0x000fe40000010000 */
[----:B------:R-:W-:Y:S02]  /*d5c0*/  FADD.FTZ R0, R160, R0 ;  /* 0x00000000a0007221 */ /* 0x000fe40000010000 */
[C---:B--2---:R-:W-:Y:S04]  /*d5d0*/  HMMA.16816.F32.BF16 R16, R20.reuse, R28, R16 ;  /* 0x0000001c1410723c */ /* 0x044fe80000041810 */
[----:B------:R-:W-:Y:S02]  /*d5e0*/  FADD.FTZ R2, R155, R2 ;  /* 0x000000029b027221 */ /* 0x000fe40000010000 */
[----:B------:R-:W-:Y:S02]  /*d5f0*/  FADD.FTZ R0, R159, R0 ;  /* 0x000000009f007221 */ /* 0x000fe40000010000 */
[----:B------:R-:W-:Y:S01]  /*d600*/  HMMA.16816.F32.BF16 R112, R20, R30, R112 ;  /* 0x0000001e1470723c */ /* 0x000fe20000041870 */
[----:B------:R-:W2:Y:S03]  /*d610*/  LDSM.16.MT88.4 R28, [R211+0x3800] ;  /* 0x00380000d31c783b */ /* 0x000ea60000004200 */
[----:B------:R-:W-:Y:S02]  /*d620*/  FADD.FTZ R2, R154, R2 ;  /* 0x000000029a027221 */ /* 0x000fe40000010000 */
[----:B------:R-:W-:Y:S01]  /*d630*/  FADD.FTZ R0, R152, R0 ;  /* 0x0000000098007221 */ /* 0x000fe20000010000 */
        /* <DEDUP_REMOVED lines=9> */
[C---:B------:R-:W-:Y:S01]  /*d6d0*/  HMMA.16816.F32.BF16 R120, R20.reuse, R124, R4 ;  /* 0x0000007c1478723c */ /* 0x040fe20000041804 */
[----:B------:R-:W4:Y:S02]  /*d6e0*/  LDSM.16.MT88.4 R4, [R208+0x7800] ;  /* 0x00780000d004783b */ /* 0x000f240000004200 */
[----:B------:R-:W-:Y:S02]  /*d6f0*/  FADD.FTZ R2, R146, R2 ;  /* 0x0000000292027221 */ /* 0x000fe40000010000 */
[----:B------:R-:W-:Y:S02]  /*d700*/  FADD.FTZ R0, R150, R0 ;  /* 0x0000000096007221 */ /* 0x000fe40000010000 */
[----:B------:R-:W-:Y:S01]  /*d710*/  FADD.FTZ R2, R133, R2 ;  /* 0x0000000285027221 */ /* 0x000fe20000010000 */
[C---:B------:R-:W-:Y:S01]  /*d720*/  HMMA.16816.F32.BF16 R124, R20.reuse, R126, R8 ;  /* 0x0000007e147c723c */ /* 0x040fe20000041808 */
[----:B------:R-:W5:Y:S03]  /*d730*/  LDSM.16.MT88.4 R8, [R210+0x7800] ;  /* 0x00780000d208783b */ /* 0x000f660000004200 */
        /* <DEDUP_REMOVED lines=9> */
[C---:B---3--:R-:W-:Y:S04]  /*d7d0*/  HMMA.16816.F32.BF16 R76, R20.reuse, R32, R76 ;  /* 0x00000020144c723c */ /* 0x048fe8000004184c */
[----:B------:R-:W-:Y:S02]  /*d7e0*/  FADD.FTZ R0, R134, R0 ;  /* 0x0000000086007221 */ /* 0x000fe40000010000 */
[----:B------:R-:W-:Y:S02]  /*d7f0*/  FADD.FTZ R2, R49, R2 ;  /* 0x0000000231027221 */ /* 0x000fe40000010000 */
[C---:B------:R-:W-:Y:S04]  /*d800*/  HMMA.16816.F32.BF16 R80, R20.reuse, R34, R80 ;  /* 0x000000221450723c */ /* 0x040fe80000041850 */
[----:B------:R-:W-:Y:S02]  /*d810*/  FADD.FTZ R0, R129, R0 ;  /* 0x0000000081007221 */ /* 0x000fe40000010000 */
[----:B------:R-:W-:Y:S02]  /*d820*/  FADD.FTZ R2, R48, R2 ;  /* 0x0000000230027221 */ /* 0x000fe40000010000 */
[C---:B--2---:R-:W-:Y:S04]  /*d830*/  HMMA.16816.F32.BF16 R84, R20.reuse, R28, R84 ;  /* 0x0000001c1454723c */ /* 0x044fe80000041854 */
[----:B------:R-:W-:Y:S02]  /*d840*/  FADD.FTZ R0, R128, R0 ;  /* 0x0000000080007221 */ /* 0x000fe40000010000 */
[----:B------:R-:W-:Y:S02]  /*d850*/  FADD.FTZ R2, R50, R2 ;  /* 0x0000000232027221 */ /* 0x000fe40000010000 */
[C---:B------:R-:W-:Y:S04]  /*d860*/  HMMA.16816.F32.BF16 R88, R20.reuse, R30, R88 ;  /* 0x0000001e1458723c */ /* 0x040fe80000041858 */
[----:B------:R-:W-:Y:S02]  /*d870*/  FADD.FTZ R2, R51, R2 ;  /* 0x0000000233027221 */ /* 0x000fe40000010000 */
[----:B------:R-:W-:Y:S01]  /*d880*/  FADD.FTZ R0, R119, R0 ;  /* 0x0000000077007221 */ /* 0x000fe20000010000 */
[-C--:B------:R-:W-:Y:S01]  /*d890*/  MOV R119, R3.reuse ;  /* 0x0000000300777202 */ /* 0x080fe20000000f00 */
[C---:B----4-:R-:W-:Y:S04]  /*d8a0*/  HMMA.16816.F32.BF16 R92, R20.reuse, R4, R92 ;  /* 0x00000004145c723c */ /* 0x050fe8000004185c */
[----:B------:R-:W-:Y:S02]  /*d8b0*/  FADD.FTZ R2, R54, R2 ;  /* 0x0000000236027221 */ /* 0x000fe40000010000 */
[----:B------:R-:W-:Y:S02]  /*d8c0*/  FADD.FTZ R0, R116, R0 ;  /* 0x0000000074007221 */ /* 0x000fe40000010000 */
[C---:B------:R-:W-:Y:S01]  /*d8d0*/  HMMA.16816.F32.BF16 R96, R20.reuse, R6, R96 ;  /* 0x000000061460723c */ /* 0x040fe20000041860 */
[----:B------:R-:W2:Y:S03]  /*d8e0*/  LDSM.16.MT88.4 R4, [R211+0x7800] ;  /* 0x00780000d304783b */ /* 0x000ea60000004200 */
[----:B------:R-:W-:Y:S02]  /*d8f0*/  FADD.FTZ R2, R55, R2 ;  /* 0x0000000237027221 */ /* 0x000fe40000010000 */
[----:B------:R-:W-:Y:S02]  /*d900*/  FADD.FTZ R0, R52, R0 ;  /* 0x0000000034007221 */ /* 0x000fe40000010000 */
[C---:B-----5:R-:W-:Y:S04]  /*d910*/  HMMA.16816.F32.BF16 R100, R20.reuse, R8, R100 ;  /* 0x000000081464723c */ /* 0x060fe80000041864 */
[----:B------:R-:W-:Y:S02]  /*d920*/  FADD.FTZ R2, R58, R2 ;  /* 0x000000023a027221 */ /* 0x000fe40000010000 */
[----:B------:R-:W-:Y:S01]  /*d930*/  FADD.FTZ R0, R53, R0 ;  /* 0x0000000035007221 */ /* 0x000fe20000010000 */
[----:B------:R-:W-:Y:S01]  /*d940*/  MOV R8, R3 ;  /* 0x0000000300087202 */ /* 0x000fe20000000f00 */
[C---:B------:R-:W-:Y:S04]  /*d950*/  HMMA.16816.F32.BF16 R104, R20.reuse, R10, R104 ;  /* 0x0000000a1468723c */ /* 0x040fe80000041868 */
[----:B------:R-:W-:Y:S04]  /*d960*/  FADD.FTZ R0, R56, R0 ;  /* 0x0000000038007221 */ /* 0x000fe80000010000 */
[C---:B-1----:R-:W-:Y:S04]  /*d970*/  HMMA.16816.F32.BF16 R128, R20.reuse, R24, R12 ;  /* 0x000000181480723c */ /* 0x042fe8000004180c */
[----:B------:R-:W-:Y:S04]  /*d980*/  FADD.FTZ R0, R57, R0 ;  /* 0x0000000039007221 */ /* 0x000fe80000010000 */
[C---:B------:R-:W-:Y:S08]  /*d990*/  HMMA.16816.F32.BF16 R108, R20.reuse, R26, R108 ;  /* 0x0000001a146c723c */ /* 0x040ff0000004186c */
[C---:B--2---:R-:W-:Y:S07]  /*d9a0*/  HMMA.16816.F32.BF16 R132, R20.reuse, R4, R16 ;  /* 0x000000041484723c */ /* 0x044fee0000041810 */
[----:B------:R-:W-:Y:S01]  /*d9b0*/  FADD.FTZ R4, R59, R2 ;  /* 0x000000023b047221 */ /* 0x000fe20000010000 */
[----:B------:R-:W-:Y:S04]  /*d9c0*/  HMMA.16816.F32.BF16 R112, R20, R6, R112 ;  /* 0x000000061470723c */ /* 0x000fe80000041870 */
[----:B------:R-:W-:Y:S02]  /*d9d0*/  FADD.FTZ R2, R60, R0 ;  /* 0x000000003c027221 */ /* 0x000fe40000010000 */
[----:B------:R-:W-:Y:S02]  /*d9e0*/  FADD.FTZ R0, R62, R4 ;  /* 0x000000043e007221 */ /* 0x000fe40000010000 */
[----:B------:R-:W-:Y:S04]  /*d9f0*/  FADD.FTZ R2, R61, R2 ;  /* 0x000000023d027221 */ /* 0x000fe80000010000 */
[----:B------:R-:W-:Y:S02]  /*da00*/  FADD.FTZ R0, R63, R0 ;  /* 0x000000003f007221 */ /* 0x000fe40000010000 */
[----:B------:R-:W-:Y:S02]  /*da10*/  FADD.FTZ R4, R64, R2 ;  /* 0x0000000240047221 */ /* 0x000fe40000010000 */
[----:B------:R-:W-:Y:S01]  /*da20*/  FADD.FTZ R2, R66, R0 ;  /* 0x0000000042027221 */ /* 0x000fe20000010000 */
[----:B------:R-:W-:Y:S01]  /*da30*/  IADD3 R0, R223, -0x1, RZ ;  /* 0xffffffffdf007810 */ /* 0x000fe20007ffe0ff */
[----:B------:R-:W-:Y:S02]  /*da40*/  FADD.FTZ R4, R65, R4 ;  /* 0x0000000441047221 */ /* 0x000fe40000010000 */
[----:B------:R-:W-:Y:S01]  /*da50*/  FADD.FTZ R2, R67, R2 ;  /* 0x0000000243027221 */ /* 0x000fe20000010000 */
[----:B------:R-:W-:Y:S02]  /*da60*/  MOV R223, R0 ;  /* 0x0000000000df7202 */ /* 0x000fe40000000f00 */
[----:B------:R1:W-:Y:S04]  /*da70*/  STL [R1], R4 ;  /* 0x0000000401007387 */ /* 0x0003e80000100800 */
[----:B------:R1:W-:Y:S02]  /*da80*/  STL [R1+0x4], R2 ;  /* 0x0000040201007387 */ /* 0x0003e40000100800 */
[----:B-1----:R-:W-:-:S05]  /*da90*/  @P0 BRA `(.L_x_487) ;  /* 0xffffc5e000000947 */ /* 0x002fca000383ffff */
.L_x_480:
[----:B------:R-:W-:Y:S05]  /*daa0*/  BRA.DIV ~URZ, `(.L_x_488) ;  /* 0x00004ca27f007947 */ /* 0x000fea000b800000 */
[----:B-1----:R-:W2:Y:S04]  /*dab0*/  LDL R0, [R1] ;  /* 0x0000000001007983 */ /* 0x002ea80000100800 */
[----:B--2---:R1:W2:Y:S02]  /*dac0*/  SHFL.BFLY PT, R4, R0, 0x2, 0x1f ;  /* 0x0c401f0000047f89 */ /* 0x0042a400000e0000 */
.L_x_534:
[----:B-1----:R-:W3:Y:S02]  /*dad0*/  LDL.LU R0, [R1] ;  /* 0x0000000001007983 */ /* 0x002ee40000300800 */
[----:B--23--:R-:W-:Y:S01]  /*dae0*/  FADD.FTZ R4, R4, R0 ;  /* 0x0000000004047221 */ /* 0x00cfe20000010000 */
[----:B------:R-:W-:Y:S05]  /*daf0*/  BRA.DIV ~URZ, `(.L_x_489) ;  /* 0x00004cb27f007947 */ /* 0x000fea000b800000 */
[----:B------:R-:W2:Y:S04]  /*db00*/  LDL.LU R2, [R1+0x4] ;  /* 0x0000040001027983 */ /* 0x000ea80000300800 */
[----:B------:R-:W1:Y:S02]  /*db10*/  SHFL.BFLY PT, R0, R4, 0x1, 0x1f ;  /* 0x0c201f0004007f89 */ /* 0x000e6400000e0000 */
[----:B-1----:R-:W-:-:S02]  /*db20*/  FADD.FTZ R4, R4, R0 ;  /* 0x0000000004047221 */ /* 0x002fc40000010000 */
[----:B--2---:R-:W1:Y:S02]  /*db30*/  SHFL.BFLY PT, R5, R2, 0x2, 0x1f ;  /* 0x0c401f0002057f89 */ /* 0x004e6400000e0000 */
[----:B-1----:R-:W-:-:S05]  /*db40*/  FADD.FTZ R5, R5, R2 ;  /* 0x0000000205057221 */ /* 0x002fca0000010000 */
[----:B------:R1:W2:Y:S02]  /*db50*/  SHFL.BFLY PT, R3, R5, 0x1, 0x1f ;  /* 0x0c201f0005037f89 */ /* 0x0002a400000e0000 */
.L_x_535:
[----:B------:R-:W-:Y:S01]  /*db60*/  FSETP.NE.FTZ.AND P1, PT, R4, RZ, PT ;  /* 0x000000ff0400720b */ /* 0x000fe20003f35000 */
[----:B--2---:R-:W-:Y:S01]  /*db70*/  FADD.FTZ R3, R3, R5 ;  /* 0x0000000503037221 */ /* 0x004fe20000010000 */
[----:B------:R-:W-:Y:S02]  /*db80*/  MOV R2, RZ ;  /* 0x000000ff00027202 */ /* 0x000fe40000000f00 */
[----:B------:R-:W-:Y:S02]  /*db90*/  MOV R0, RZ ;  /* 0x000000ff00007202 */ /* 0x000fe40000000f00 */
[----:B------:R-:W-:Y:S02]  /*dba0*/  FSETP.NE.FTZ.AND P0, PT, R3, RZ, PT ;  /* 0x000000ff0300720b */ /* 0x000fe40003f15000 */
[----:B------:R-:W-:Y:S02]  /*dbb0*/  MOV R35, 0x1 ;  /* 0x0000000100237802 */ /* 0x000fe40000000f00 */
[----:B------:R-:W-:-:S02]  /*dbc0*/  MOV R34, 0xff800000 ;  /* 0xff80000000227802 */ /* 0x000fc40000000f00 */
[----:B------:R-:W-:Y:S01]  /*dbd0*/  MOV R33, 0xff800000 ;  /* 0xff80000000217802 */ /* 0x000fe20000000f00 */
[----:B------:R-:W2:Y:S01]  /*dbe0*/  @P1 MUFU.RCP R2, R4 ;  /* 0x0000000400021308 */ /* 0x000ea20000001000 */
[----:B-1----:R-:W-:-:S05]  /*dbf0*/  @P1 MOV R5, 0x3f317218 ;  /* 0x3f31721800051802 */ /* 0x002fca0000000f00 */
[----:B------:R-:W-:Y:S02]  /*dc00*/  @P1 FMUL.FTZ R5, R5, c[0x0][0x2d0] ;  /* 0x0000b40005051a20 */ /* 0x000fe40000410000 */
[----:B------:R-:W1:Y:S01]  /*dc10*/  @P1 MUFU.LG2 R4, R4 ;  /* 0x0000000400041308 */ /* 0x000e620000000c00 */
[----:B--2---:R-:W-:-:S07]  /*dc20*/  FMUL.FTZ R120, R2, R120 ;  /* 0x0000007802787220 */ /* 0x004fce0000410000 */
[----:B------:R-:W2:Y:S01]  /*dc30*/  @P0 MUFU.RCP R0, R3 ;  /* 0x0000000300000308 */ /* 0x000ea20000001000 */
[C---:B------:R-:W-:Y:S02]  /*dc40*/  FMUL.FTZ R32, R2.reuse, R121 ;  /* 0x0000007902207220 */ /* 0x040fe40000410000 */
[C---:B------:R-:W-:Y:S02]  /*dc50*/  FMUL.FTZ R124, R2.reuse, R124 ;  /* 0x0000007c027c7220 */ /* 0x040fe40000410000 */
[----:B------:R-:W-:Y:S02]  /*dc60*/  FMUL.FTZ R30, R2, R125 ;  /* 0x0000007d021e7220 */ /* 0x000fe40000410000 */
[----:B-1----:R-:W-:Y:S02]  /*dc70*/  @P1 FMUL.FTZ R7, R4, 0.69314718246459960938 ;  /* 0x3f31721804071820 */ /* 0x002fe40000410000 */
        /* <DEDUP_REMOVED lines=27> */
[----:B------:R-:W-:Y:S02]  /*de30*/  FMUL.FTZ R113, R2, R113 ;  /* 0x0000007102717220 */ /* 0x000fe40000410000 */
[----:B------:R1:W3:Y:S01]  /*de40*/  @P0 MUFU.LG2 R2, R3 ;  /* 0x0000000300020308 */ /* 0x0002e20000000c00 */
[----:B------:R-:W-:Y:S02]  /*de50*/  @P1 FFMA.FTZ R34, R5, R117, R7 ;  /* 0x0000007505221223 */ /* 0x000fe40000010007 */
[C---:B--2---:R-:W-:Y:S02]  /*de60*/  FMUL.FTZ R122, R0.reuse, R122 ;  /* 0x0000007a007a7220 */ /* 0x044fe40000410000 */
[C---:B------:R-:W-:Y:S02]  /*de70*/  FMUL.FTZ R31, R0.reuse, R123 ;  /* 0x0000007b001f7220 */ /* 0x040fe40000410000 */
[----:B------:R-:W-:-:S02]  /*de80*/  FMUL.FTZ R126, R0, R126 ;  /* 0x0000007e007e7220 */ /* 0x000fc40000410000 */
[C---:B------:R-:W-:Y:S02]  /*de90*/  FMUL.FTZ R29, R0.reuse, R127 ;  /* 0x0000007f001d7220 */ /* 0x040fe40000410000 */
[C---:B------:R-:W-:Y:S02]  /*dea0*/  FMUL.FTZ R70, R0.reuse, R70 ;  /* 0x0000004600467220 */ /* 0x040fe40000410000 */
[C---:B------:R-:W-:Y:S02]  /*deb0*/  FMUL.FTZ R27, R0.reuse, R71 ;  /* 0x00000047001b7220 */ /* 0x040fe40000410000 */
[----:B------:R-:W-:Y:S01]  /*dec0*/  FMUL.FTZ R74, R0, R74 ;  /* 0x0000004a004a7220 */ /* 0x000fe20000410000 */
[----:B-1----:R-:W-:Y:S01]  /*ded0*/  @P0 MOV R3, 0x3f317218 ;  /* 0x3f31721800030802 */ /* 0x002fe20000000f00 */
[----:B---3--:R-:W-:Y:S02]  /*dee0*/  @P0 FMUL.FTZ R2, R2, 0.69314718246459960938 ;  /* 0x3f31721802020820 */ /* 0x008fe40000410000 */
[----:B------:R-:W-:-:S02]  /*def0*/  FMUL.FTZ R25, R0, R75 ;  /* 0x0000004b00197220 */ /* 0x000fc40000410000 */
[----:B------:R-:W-:Y:S02]  /*df00*/  @P0 FMUL.FTZ R3, R3, c[0x0][0x2d0] ;  /* 0x0000b40003030a20 */ /* 0x000fe40000410000 */
        /* <DEDUP_REMOVED lines=23> */
[----:B------:R-:W-:Y:S01]  /*e080*/  FMUL.FTZ R115, R0, R115 ;  /* 0x0000007300737220 */ /* 0x000fe20000410000 */
[----:B------:R-:W-:Y:S01]  /*e090*/  PRMT R0, R35, 0x7610, R0 ;  /* 0x0000761023007816 */ /* 0x000fe20000000000 */
[----:B------:R-:W-:Y:S02]  /*e0a0*/  @P0 FFMA.FTZ R33, R3, R8, R2 ;  /* 0x0000000803210223 */ /* 0x000fe40000010002 */
.L_x_461:
[----:B------:R2:W5:Y:S01]  /*e0b0*/  LDL R35, [R1+0x4c] ;  /* 0x00004c0001237983 */ /* 0x0005620000100800 */
[----:B------:R-:W-:Y:S03]  /*e0c0*/  BSSY B0, `(.L_x_490) ;  /* 0x0000012000007945 */ /* 0x000fe60003800000 */
[----:B-1----:R-:W1:Y:S02]  /*e0d0*/  S2R R38, SR_TID.X ;  /* 0x0000000000267919 */ /* 0x002e640000002100 */
[----:B-1----:R-:W-:-:S13]  /*e0e0*/  LOP3.LUT P4, RZ, R38, 0xff, RZ, 0xc0, !PT ;  /* 0x000000ff26ff7812 */ /* 0x002fda000788c0ff */
[----:B------:R-:W-:Y:S05]  /*e0f0*/  @P4 BRA `(.L_x_491) ;  /* 0x000000e000004947 */ /* 0x000fea0003800000 */
[----:B--2---:R-:W1:Y:S01]  /*e100*/  S2R R8, SR_LANEID ;  /* 0x0000000000087919 */ /* 0x004e620000000000 */
[----:B------:R-:W-:Y:S01]  /*e110*/  VOTEU.ANY UR4, UPT, PT ;  /* 0x0000000000047886 */ /* 0x000fe200038e0100 */
[----:B------:R-:W-:Y:S01]  /*e120*/  IMAD.MOV.U32 R36, RZ, RZ, c[0x0][0x580] ;  /* 0x00016000ff247624 */ /* 0x000fe200078e00ff */
[----:B------:R-:W1:Y:S01]  /*e130*/  FLO.U32 R3, UR4 ;  /* 0x0000000400037d00 */ /* 0x000e6200080e0000 */
[----:B------:R-:W-:-:S07]  /*e140*/  IMAD.MOV.U32 R37, RZ, RZ, c[0x0][0x584] ;  /* 0x00016100ff257624 */ /* 0x000fce00078e00ff */
[----:B------:R-:W2:Y:S01]  /*e150*/  POPC R2, UR4 ;  /* 0x0000000400027d09 */ /* 0x000ea20008000000 */
[----:B-1----:R-:W-:-:S13]  /*e160*/  ISETP.EQ.U32.AND P0, PT, R3, R8, PT ;  /* 0x000000080300720c */ /* 0x002fda0003f02070 */
[----:B--2---:R-:W2:Y:S04]  /*e170*/  @P0 ATOMG.E.ADD.STRONG.GPU PT, R2, [R36.64], R2 ;  /* 0x00000002240209a8 */ /* 0x004ea800081ee1c6 */
[----:B------:R-:W1:Y:S04]  /*e180*/  S2R R8, SR_LTMASK ;  /* 0x0000000000087919 */ /* 0x000e680000003900 */
[----:B--2---:R1:W2:Y:S02]  /*e190*/  SHFL.IDX PT, R3, R2, R3, 0x1f ;  /* 0x00001f0302037589 */ /* 0x0042a400000e0000 */
[----:B-1----:R-:W-:-:S06]  /*e1a0*/  LOP3.LUT R2, R8, UR4, RZ, 0xc0, !PT ;  /* 0x0000000408027c12 */ /* 0x002fcc000f8ec0ff */
[----:B------:R-:W2:Y:S02]  /*e1b0*/  POPC R2, R2 ;  /* 0x0000000200027309 */ /* 0x000ea40000000000 */
[----:B--2--5:R-:W-:-:S05]  /*e1c0*/  IADD3 R35, R3, c[0x0][0xc], R2 ;  /* 0x0000030003237a10 */ /* 0x024fca0007ffe002 */
[----:B------:R1:W-:Y:S02]  /*e1d0*/  STL [R1+0x4c], R35 ;  /* 0x00004c2301007387 */ /* 0x0003e40000100800 */
.L_x_491:
[----:B--2---:R-:W-:Y:S05]  /*e1e0*/  BSYNC B0 ;  /* 0x0000000000007941 */ /* 0x004fea0003800000 */
.L_x_490:
[----:B------:R-:W-:Y:S01]  /*e1f0*/  PRMT R0, R0, 0x9910, RZ ;  /* 0x0000991000007816 */ /* 0x000fe200000000ff */
[----:B------:R-:W-:Y:S01]  /*e200*/  BSSY B1, `(.L_x_492) ;  /* 0x0000188000017945 */ /* 0x000fe20003800000 */
[----:B-----5:R-:W-:Y:S02]  /*e210*/  IMAD.MOV.U32 R44, RZ, RZ, R35 ;  /* 0x000000ffff2c7224 */ /* 0x020fe400078e0023 */
[----:B------:R-:W-:-:S13]  /*e220*/  ISETP.NE.AND P0, PT, R0, RZ, PT ;  /* 0x000000ff0000720c */ /* 0x000fda0003f05270 */
[----:B------:R-:W-:Y:S05]  /*e230*/  @!P0 BRA `(.L_x_493) ;  /* 0x00000ed000008947 */ /* 0x000fea0003800000 */
[----:B------:R-:W2:Y:S04]  /*e240*/  LDL R43, [R1+0x50] ;  /* 0x00005000012b7983 */ /* 0x000ea80000100800 */
[----:B------:R-:W3:Y:S04]  /*e250*/  LDL R42, [R1+0x54] ;  /* 0x00005400012a7983 */ /* 0x000ee80000100800 */
[----:B------:R-:W4:Y:S04]  /*e260*/  LDL R41, [R1+0x5c] ;  /* 0x00005c0001297983 */ /* 0x000f280000100800 */
[----:B------:R-:W5:Y:S04]  /*e270*/  LDL R40, [R1+0x58] ;  /* 0x0000580001287983 */ /* 0x000f680000100800 */
[----:B------:R-:W4:Y:S04]  /*e280*/  LDL R39, [R1+0x6c] ;  /* 0x00006c0001277983 */ /* 0x000f280000100800 */
[----:B------:R-:W5:Y:S04]  /*e290*/  LDL R37, [R1+0x64] ;  /* 0x0000640001257983 */ /* 0x000f680000100800 */
[----:B------:R-:W5:Y:S04]  /*e2a0*/  LDL R36, [R1+0x68] ;  /* 0x0000680001247983 */ /* 0x000f680000100800 */
[----:B-1----:R-:W5:Y:S01]  /*e2b0*/  LDL R35, [R1+0x60] ;  /* 0x0000600001237983 */ /* 0x002f620000100800 */
[----:B------:R-:W-:Y:S01]  /*e2c0*/  WARPSYNC 0xffffffff ;  /* 0xffffffff00007948 */ /* 0x000fe20003800000 */
[----:B------:R-:W-:-:S02]  /*e2d0*/  F2FP.BF16.PACK_AB R32, R32, R120 ;  /* 0x000000782020723e */ /* 0x000fc400000010ff */
[----:B------:R-:W-:Y:S01]  /*e2e0*/  BAR.SYNC.DEFER_BLOCKING 0x1, 0x100 ;  /* 0x0044000000007b1d */ /* 0x000fe20000010000 */
        /* <DEDUP_REMOVED lines=30> */
[----:B------:R-:W-:Y:S01]  /*e4d0*/  F2FP.BF16.PACK_AB R0, R115, R114 ;  /* 0x000000727300723e */ /* 0x000fe200000010ff */
[----:B--2---:R1:W-:Y:S04]  /*e4e0*/  STS [R43], R32 ;  /* 0x000000202b007388 */ /* 0x0043e80000000800 */
[----:B------:R1:W-:Y:S04]  /*e4f0*/  STS [R43+0x400], R31 ;  /* 0x0004001f2b007388 */ /* 0x0003e80000000800 */
[----:B---3--:R1:W-:Y:S04]  /*e500*/  STS [R42], R30 ;  /* 0x0000001e2a007388 */ /* 0x0083e80000000800 */
[----:B------:R1:W-:Y:S04]  /*e510*/  STS [R42+0x400], R29 ;  /* 0x0004001d2a007388 */ /* 0x0003e80000000800 */
[----:B----4-:R1:W-:Y:S04]  /*e520*/  STS [R41], R28 ;  /* 0x0000001c29007388 */ /* 0x0103e80000000800 */
[----:B------:R1:W-:Y:S04]  /*e530*/  STS [R41+0x400], R27 ;  /* 0x0004001b29007388 */ /* 0x0003e80000000800 */
[----:B-----5:R1:W-:Y:S04]  /*e540*/  STS [R40], R26 ;  /* 0x0000001a28007388 */ /* 0x0203e80000000800 */
[----:B------:R1:W-:Y:S04]  /*e550*/  STS [R40+0x400], R25 ;  /* 0x0004001928007388 */ /* 0x0003e80000000800 */
[----:B------:R1:W-:Y:S04]  /*e560*/  STS [R39], R24 ;  /* 0x0000001827007388 */ /* 0x0003e80000000800 */
[----:B------:R1:W-:Y:S04]  /*e570*/  STS [R39+0x400], R23 ;  /* 0x0004001727007388 */ /* 0x0003e80000000800 */
[----:B------:R1:W-:Y:S04]  /*e580*/  STS [R37], R22 ;  /* 0x0000001625007388 */ /* 0x0003e80000000800 */
[----:B------:R1:W-:Y:S04]  /*e590*/  STS [R37+0x400], R21 ;  /* 0x0004001525007388 */ /* 0x0003e80000000800 */
[----:B------:R1:W-:Y:S04]  /*e5a0*/  STS [R36], R20 ;  /* 0x0000001424007388 */ /* 0x0003e80000000800 */
[----:B------:R1:W-:Y:S04]  /*e5b0*/  STS [R36+0x400], R19 ;  /* 0x0004001324007388 */ /* 0x0003e80000000800 */
[----:B------:R1:W-:Y:S04]  /*e5c0*/  STS [R35], R18 ;  /* 0x0000001223007388 */ /* 0x0003e80000000800 */
[----:B------:R1:W-:Y:S04]  /*e5d0*/  STS [R35+0x400], R17 ;  /* 0x0004001123007388 */ /* 0x0003e80000000800 */
        /* <DEDUP_REMOVED lines=16> */
[----:B------:R-:W-:Y:S06]  /*e6e0*/  BAR.SYNC.DEFER_BLOCKING 0x1, 0x100 ;  /* 0x0044000000007b1d */ /* 0x000fec0000010000 */
[----:B------:R-:W-:Y:S05]  /*e6f0*/  BRA.CONV ~URZ, `(.L_x_494) ;  /* 0x000000837f007947 */ /* 0x000fea000b800000 */
[----:B-1----:R-:W-:Y:S01]  /*e700*/  SHF.R.S32.HI R35, RZ, 0x1f, R38 ;  /* 0x0000001fff237819 */ /* 0x002fe20000011426 */
[----:B------:R-:W-:Y:S01]  /*e710*/  IMAD.MOV.U32 R228, RZ, RZ, RZ ;  /* 0x000000ffffe47224 */ /* 0x000fe200078e00ff */
[----:B------:R-:W-:Y:S01]  /*e720*/  MOV R2, 0xe780 ;  /* 0x0000e78000027802 */ /* 0x000fe20000000f00 */
[----:B------:R-:W-:Y:S01]  /*e730*/  IMAD.MOV.U32 R3, RZ, RZ, 0x1f ;  /* 0x0000001fff037424 */ /* 0x000fe200078e00ff */
[----:B------:R-:W-:-:S04]  /*e740*/  LEA.HI R35, R35, R38, RZ, 0x7 ;  /* 0x0000002623237211 */ /* 0x000fc800078f38ff */
[----:B------:R-:W-:-:S05]  /*e750*/  SHF.R.S32.HI R35, RZ, 0x7, R35 ;  /* 0x00000007ff237819 */ /* 0x000fca0000011423 */
[----:B------:R-:W-:Y:S02]  /*e760*/  IMAD.MOV.U32 R227, RZ, RZ, R35 ;  /* 0x000000ffffe37224 */ /* 0x000fe400078e0023 */
[----:B------:R-:W-:Y:S05]  /*e770*/  CALL.REL.NOINC `($__internal_1_$__cuda_sm70_shflsync_idx_p) ;  /* 0x0000457000007944 */ /* 0x000fea0003c00000 */
.L_x_494:
[----:B-1----:R-:W2:Y:S04]  /*e780*/  LDL R2, [R1+0x44] ;  /* 0x0000440001027983 */ /* 0x002ea80000100800 */
[----:B------:R-:W3:Y:S04]  /*e790*/  LDL R15, [R1+0x8] ;  /* 0x00000800010f7983 */ /* 0x000ee80000100800 */
[----:B------:R-:W4:Y:S04]  /*e7a0*/  LDL.LU R10, [R1+0x40] ;  /* 0x00004000010a7983 */ /* 0x000f280000300800 */
[----:B------:R-:W5:Y:S04]  /*e7b0*/  LDL.LU R12, [R1+0x3c] ;  /* 0x00003c00010c7983 */ /* 0x000f680000300800 */
[----:B------:R-:W2:Y:S01]  /*e7c0*/  LDL.LU R14, [R1+0x38] ;  /* 0x00003800010e7983 */ /* 0x000ea20000300800 */
[----:B------:R-:W-:-:S03]  /*e7d0*/  IMAD.MOV.U32 R0, RZ, RZ, 0x1 ;  /* 0x00000001ff007424 */ /* 0x000fc600078e00ff */
[----:B------:R-:W3:Y:S02]  /*e7e0*/  LDL R13, [R1+0x74] ;  /* 0x00007400010d7983 */ /* 0x000ee40000100800 */
[----:B------:R-:W-:Y:S02]  /*e7f0*/  ISETP.NE.AND P1, PT, R0, c[0x0][0x4e8], PT ;  /* 0x00013a0000007a0c */ /* 0x000fe40003f25270 */
[----:B------:R-:W1:Y:S01]  /*e800*/  S2R R16, SR_TID.X ;  /* 0x0000000000107919 */ /* 0x000e620000002100 */
[----:B------:R-:W-:Y:S02]  /*e810*/  ULDC UR5, c[0x0][0x4e8] ;  /* 0x00013a0000057ab9 */ /* 0x000fe40000000800 */
[----:B------:R-:W-:Y:S02]  /*e820*/  ULDC UR4, c[0x0][0x388] ;  /* 0x0000e20000047ab9 */ /* 0x000fe40000000800 */
[----:B------:R-:W-:Y:S01]  /*e830*/  UIMAD UR4, UR5, UR4, URZ ;  /* 0x00000004050472a4 */ /* 0x000fe2000f8e023f */
[----:B------:R-:W-:Y:S01]  /*e840*/  BSSY B0, `(.L_x_495) ;  /* 0x000005f000007945 */ /* 0x000fe20003800000 */
[----:B------:R-:W-:-:S02]  /*e850*/  SHF.R.S32.HI R45, RZ, 0x1f, R237 ;  /* 0x0000001fff2d7819 */ /* 0x000fc400000114ed */
[----:B------:R-:W-:Y:S02]  /*e860*/  SHF.R.S32.HI R46, RZ, 0x1f, R226 ;  /* 0x0000001fff2e7819 */ /* 0x000fe400000114e2 */
[----:B----4-:R-:W-:Y:S01]  /*e870*/  SHF.R.S32.HI R5, RZ, 0x1f, R10 ;  /* 0x0000001fff057819 */ /* 0x010fe2000001140a */
[----:B--2---:R-:W-:-:S04]  /*e880*/  IMAD.IADD R4, R2, 0x1, R14 ;  /* 0x0000000102047824 */ /* 0x004fc800078e020e */
[----:B------:R-:W-:Y:S02]  /*e890*/  IMAD R6, R5, c[0x0][0x490], RZ ;  /* 0x0001240005067a24 */ /* 0x000fe400078e02ff */
[----:B------:R-:W-:Y:S01]  /*e8a0*/  @P1 IMAD.HI.U32 R7, R4, c[0x0][0x4ec], RZ ;  /* 0x00013b0004071a27 */ /* 0x000fe200078e00ff */
[----:B------:R-:W-:-:S03]  /*e8b0*/  MOV R0, R4 ;  /* 0x0000000400007202 */ /* 0x000fc60000000f00 */
[----:B------:R-:W-:Y:S01]  /*e8c0*/  IMAD.WIDE.U32 R2, R10, c[0x0][0x490], RZ ;  /* 0x000124000a027a25 */ /* 0x000fe200078e00ff */
[----:B------:R-:W-:-:S03]  /*e8d0*/  @P1 SHF.R.U32.HI R0, RZ, c[0x0][0x4f0], R7 ;  /* 0x00013c00ff001a19 */ /* 0x000fc60000011607 */
[----:B------:R-:W-:Y:S01]  /*e8e0*/  IMAD R6, R10, c[0x0][0x494], R6 ;  /* 0x000125000a067a24 */ /* 0x000fe200078e0206 */
[----:B-----5:R-:W-:Y:S02]  /*e8f0*/  SHF.R.S32.HI R11, RZ, 0x1f, R12 ;  /* 0x0000001fff0b7819 */ /* 0x020fe4000001140c */
[----:B------:R-:W-:Y:S01]  /*e900*/  IADD3 R8, -R0, RZ, RZ ;  /* 0x000000ff00087210 */ /* 0x000fe20007ffe1ff */
[----:B------:R-:W-:Y:S02]  /*e910*/  IMAD.IADD R3, R3, 0x1, R6 ;  /* 0x0000000103037824 */ /* 0x000fe400078e0206 */
[----:B------:R-:W-:Y:S02]  /*e920*/  IMAD R9, R11, c[0x0][0x498], RZ ;  /* 0x000126000b097a24 */ /* 0x000fe400078e02ff */
[----:B------:R-:W-:-:S04]  /*e930*/  IMAD.WIDE.U32 R6, R12, c[0x0][0x498], R2 ;  /* 0x000126000c067a25 */ /* 0x000fc800078e0002 */
[----:B------:R-:W-:Y:S01]  /*e940*/  IMAD R2, R8, c[0x0][0x4e8], R4 ;  /* 0x00013a0008027a24 */ /* 0x000fe200078e0204 */
[----:B------:R-:W-:Y:S01]  /*e950*/  IADD3 R4, P0, R0, R6, RZ ;  /* 0x0000000600047210 */ /* 0x000fe20007f1e0ff */
[----:B------:R-:W-:Y:S01]  /*e960*/  IMAD R3, R12, c[0x0][0x49c], R9 ;  /* 0x000127000c037a24 */ /* 0x000fe200078e0209 */
[----:B------:R-:W-:Y:S02]  /*e970*/  SHF.R.S32.HI R8, RZ, 0x1f, R0 ;  /* 0x0000001fff087819 */ /* 0x000fe40000011400 */
[----:B------:R-:W-:Y:S01]  /*e980*/  SHF.R.S32.HI R6, RZ, 0x1f, R2 ;  /* 0x0000001fff067819 */ /* 0x000fe20000011402 */
[----:B------:R-:W-:Y:S01]  /*e990*/  IMAD R0, R5, c[0x0][0x3e8], RZ ;  /* 0x0000fa0005007a24 */ /* 0x000fe200078e02ff */
[----:B------:R-:W-:Y:S01]  /*e9a0*/  IADD3.X R5, R8, R7, R3, P0, !PT ;  /* 0x0000000708057210 */ /* 0x000fe200007fe403 */
[----:B---3--:R-:W-:Y:S02]  /*e9b0*/  IMAD.IADD R8, R15, 0x1, R14 ;  /* 0x000000010f087824 */ /* 0x008fe400078e020e */
[----:B------:R-:W-:-:S02]  /*e9c0*/  IMAD R3, R6, c[0x0][0x488], RZ ;  /* 0x0001220006037a24 */ /* 0x000fc400078e02ff */
[C---:B------:R-:W-:Y:S02]  /*e9d0*/  IMAD R9, R10.reuse, c[0x0][0x3ec], R0 ;  /* 0x0000fb000a097a24 */ /* 0x040fe400078e0200 */
[----:B------:R-:W-:Y:S01]  /*e9e0*/  IMAD.WIDE.U32 R6, R10, c[0x0][0x3e8], RZ ;  /* 0x0000fa000a067a25 */ /* 0x000fe200078e00ff */
[----:B-1----:R-:W-:-:S03]  /*e9f0*/  SHF.R.S32.HI R15, RZ, 0x1f, R16 ;  /* 0x0000001fff0f7819 */ /* 0x002fc60000011410 */
[C---:B------:R-:W-:Y:S02]  /*ea00*/  IMAD R10, R2.reuse, c[0x0][0x48c], R3 ;  /* 0x00012300020a7a24 */ /* 0x040fe400078e0203 */
[----:B------:R-:W-:-:S04]  /*ea10*/  IMAD.WIDE.U32 R4, R2, c[0x0][0x488], R4 ;  /* 0x0001220002047a25 */ /* 0x000fc800078e0004 */
[----:B------:R-:W-:Y:S01]  /*ea20*/  @P1 IMAD.HI.U32 R2, R8, c[0x0][0x4ec], RZ ;  /* 0x00013b0008021a27 */ /* 0x000fe200078e00ff */
[----:B------:R-:W-:Y:S02]  /*ea30*/  MOV R0, R8 ;  /* 0x0000000800007202 */ /* 0x000fe40000000f00 */
[----:B------:R-:W-:Y:S01]  /*ea40*/  IADD3 R5, R5, R10, RZ ;  /* 0x0000000a05057210 */ /* 0x000fe20007ffe0ff */
[----:B------:R-:W-:Y:S01]  /*ea50*/  IMAD.IADD R3, R7, 0x1, R9 ;  /* 0x0000000107037824 */ /* 0x000fe200078e0209 */
[C---:B------:R-:W-:Y:S02]  /*ea60*/  LEA R9, P0, R4.reuse, c[0x0][0x450], 0x2 ;  /* 0x0001140004097a11 */ /* 0x040fe400078010ff */
[----:B------:R-:W-:Y:S01]  /*ea70*/  @P1 SHF.R.U32.HI R0, RZ, c[0x0][0x4f0], R2 ;  /* 0x00013c00ff001a19 */ /* 0x000fe20000011602 */
[----:B------:R-:W-:Y:S01]  /*ea80*/  IMAD.MOV.U32 R2, RZ, RZ, R6 ;  /* 0x000000ffff027224 */ /* 0x000fe200078e0006 */
[----:B------:R-:W-:Y:S01]  /*ea90*/  LEA.HI R15, R15, R16, RZ, 0x5 ;  /* 0x000000100f0f7211 */ /* 0x000fe200078f28ff */
[----:B------:R-:W-:Y:S01]  /*eaa0*/  IMAD R6, R11, c[0x0][0x3f0], RZ ;  /* 0x0000fc000b067a24 */ /* 0x000fe200078e02ff */
[----:B------:R-:W-:-:S02]  /*eab0*/  LEA.HI.X R5, R4, c[0x0][0x454], R5, 0x2, P0 ;  /* 0x0001150004057a11 */ /* 0x000fc400000f1405 */
[----:B------:R-:W-:Y:S01]  /*eac0*/  LOP3.LUT R15, R15, 0xffffffe0, RZ, 0xc0, !PT ;  /* 0xffffffe00f0f7812 */ /* 0x000fe200078ec0ff */
[----:B------:R-:W-:Y:S01]  /*ead0*/  IMAD R10, R12, c[0x0][0x3f4], R6 ;  /* 0x0000fd000c0a7a24 */ /* 0x000fe200078e0206 */
[----:B------:R-:W-:Y:S01]  /*eae0*/  SHFL.IDX PT, R4, R9, 0x1, 0x1c1f ;  /* 0x003c1f0009047f89 */ /* 0x000fe200000e0000 */
[----:B------:R-:W-:Y:S02]  /*eaf0*/  IADD3 R11, -R0, RZ, RZ ;  /* 0x000000ff000b7210 */ /* 0x000fe40007ffe1ff */
[----:B------:R-:W-:Y:S01]  /*eb00*/  IMAD.IADD R15, R16, 0x1, -R15 ;  /* 0x00000001100f7824 */ /* 0x000fe200078e0a0f */
[----:B------:R1:W-:Y:S04]  /*eb10*/  SHFL.IDX PT, R6, R9, RZ, 0x1c1f ;  /* 0x001c1fff09067589 */ /* 0x0003e800000e0000 */
[----:B------:R-:W2:Y:S04]  /*eb20*/  SHFL.IDX PT, R7, R5, RZ, 0x1c1f ;  /* 0x001c1fff05077589 */ /* 0x000ea800000e0000 */
[----:B------:R-:W3:Y:S01]  /*eb30*/  SHFL.IDX PT, R5, R5, 0x1, 0x1c1f ;  /* 0x003c1f0005057f89 */ /* 0x000ee200000e0000 */
[----:B------:R-:W-:Y:S01]  /*eb40*/  LOP3.LUT P0, RZ, R15, 0x3, RZ, 0xc0, !PT ;  /* 0x000000030fff7812 */ /* 0x000fe2000780c0ff */
[----:B------:R-:W-:-:S02]  /*eb50*/  IMAD R8, R11, c[0x0][0x4e8], R8 ;  /* 0x00013a000b087a24 */ /* 0x000fc400078e0208 */
[----:B------:R-:W4:Y:S01]  /*eb60*/  S2R R15, SR_TID.X ;  /* 0x00000000000f7919 */ /* 0x000f220000002100 */
[----:B-1----:R-:W-:-:S05]  /*eb70*/  IMAD.IADD R9, R13, 0x1, R14 ;  /* 0x000000010d097824 */ /* 0x002fca00078e020e */
[C---:B------:R-:W-:Y:S02]  /*eb80*/  IADD3 R11, R9.reuse, 0x8, RZ ;  /* 0x00000008090b7810 */ /* 0x040fe40007ffe0ff */
[----:B------:R-:W-:Y:S02]  /*eb90*/  ISETP.GE.OR P1, PT, R9, UR4, P0 ;  /* 0x0000000409007c0c */ /* 0x000fe40008726670 */
[----:B------:R-:W-:Y:S01]  /*eba0*/  ISETP.GE.OR P0, PT, R11, UR4, P0 ;  /* 0x000000040b007c0c */ /* 0x000fe20008706670 */
[----:B------:R-:W-:Y:S01]  /*ebb0*/  IMAD.WIDE.U32 R2, R12, c[0x0][0x3f0], R2 ;  /* 0x0000fc000c027a25 */ /* 0x000fe200078e0002 */
[----:B------:R-:W-:-:S04]  /*ebc0*/  SHF.R.S32.HI R12, RZ, 0x1f, R0 ;  /* 0x0000001fff0c7819 */ /* 0x000fc80000011400 */
[----:B------:R-:W-:Y:S01]  /*ebd0*/  IADD3 R3, R3, R10, RZ ;  /* 0x0000000a03037210 */ /* 0x000fe20007ffe0ff */
[----:B------:R-:W-:-:S04]  /*ebe0*/  IMAD R10, R12, c[0x0][0x3e0], RZ ;  /* 0x0000f8000c0a7a24 */ /* 0x000fc800078e02ff */
[----:B--2---:R1:W-:Y:S01]  /*ebf0*/  @!P1 ST.E [R6.64], R34 ;  /* 0x0000002206009985 */ /* 0x0043e2000c101906 */
[----:B------:R-:W-:-:S03]  /*ec00*/  IMAD R9, R0, c[0x0][0x3e4], R10 ;  /* 0x0000f90000097a24 */ /* 0x000fc600078e020a */
[----:B---3--:R2:W-:Y:S01]  /*ec10*/  @!P0 ST.E [R4.64], R33 ;  /* 0x0000002104008985 */ /* 0x0085e2000c101906 */
[----:B------:R-:W-:Y:S01]  /*ec20*/  IMAD.WIDE.U32 R2, R0, c[0x0][0x3e0], R2 ;  /* 0x0000f80000027a25 */ /* 0x000fe200078e0002 */
[----:B------:R-:W-:Y:S02]  /*ec30*/  SHF.R.S32.HI R0, RZ, 0x1f, R8 ;  /* 0x0000001fff007819 */ /* 0x000fe40000011408 */
[----:B------:R2:W3:Y:S04]  /*ec40*/  LDS.128 R24, [R219+0x1080] ;  /* 0x00108000db187984 */ /* 0x0004e80000000c00 */
[----:B------:R2:W2:Y:S04]  /*ec50*/  LDS.128 R32, [R219+0x2080] ;  /* 0x00208000db207984 */ /* 0x0004a80000000c00 */
[----:B------:R1:W2:Y:S04]  /*ec60*/  LDS.128 R36, [R219+0x3080] ;  /* 0x00308000db247984 */ /* 0x0002a80000000c00 */
[----:B------:R1:W2:Y:S04]  /*ec70*/  LDS.128 R20, [R219+0x5080] ;  /* 0x00508000db147984 */ /* 0x0002a80000000c00 */
[----:B------:R2:W2:Y:S04]  /*ec80*/  LDS.128 R28, [R219+0x6080] ;  /* 0x00608000db1c7984 */ /* 0x0004a80000000c00 */
[----:B------:R2:W2:Y:S01]  /*ec90*/  LDS.128 R40, [R219+0x7080] ;  /* 0x00708000db287984 */ /* 0x0004a20000000c00 */
[----:B----4-:R-:W-:Y:S01]  /*eca0*/  SHF.R.S32.HI R13, RZ, 0x1f, R15 ;  /* 0x0000001fff0d7819 */ /* 0x010fe2000001140f */
[----:B------:R-:W-:Y:S01]  /*ecb0*/  IMAD R0, R0, c[0x0][0x3d8], RZ ;  /* 0x0000f60000007a24 */ /* 0x000fe200078e02ff */
[----:B------:R-:W-:-:S02]  /*ecc0*/  IADD3 R3, R3, R9, RZ ;  /* 0x0000000903037210 */ /* 0x000fc40007ffe0ff */
[----:B------:R-:W-:Y:S01]  /*ecd0*/  LEA.HI R13, R13, R15, RZ, 0x3 ;  /* 0x0000000f0d0d7211 */ /* 0x000fe200078f18ff */
[C---:B------:R-:W-:Y:S02]  /*ece0*/  IMAD R0, R8.reuse, c[0x0][0x3dc], R0 ;  /* 0x0000f70008007a24 */ /* 0x040fe400078e0200 */
[----:B------:R-:W-:Y:S01]  /*ecf0*/  IMAD.WIDE.U32 R2, R8, c[0x0][0x3d8], R2 ;  /* 0x0000f60008027a25 */ /* 0x000fe200078e0002 */
[----:B------:R-:W-:-:S03]  /*ed00*/  SHF.R.S32.HI R13, RZ, 0x3, R13 ;  /* 0x00000003ff0d7819 */ /* 0x000fc6000001140d */
[----:B------:R-:W-:Y:S01]  /*ed10*/  IMAD.IADD R0, R3, 0x1, R0 ;  /* 0x0000000103007824 */ /* 0x000fe200078e0200 */
[C---:B------:R-:W-:Y:S02]  /*ed20*/  LEA R8, P0, R2.reuse, c[0x0][0x380], 0x1 ;  /* 0x0000e00002087a11 */ /* 0x040fe400078008ff */
[----:B-1----:R-:W-:Y:S02]  /*ed30*/  IADD3 R7, R13, R14, RZ ;  /* 0x0000000e0d077210 */ /* 0x002fe40007ffe0ff */
[----:B------:R-:W-:Y:S02]  /*ed40*/  LEA.HI.X R6, R2, c[0x0][0x384], R0, 0x1, P0 ;  /* 0x0000e10002067a11 */ /* 0x000fe400000f0c00 */
[----:B------:R-:W-:Y:S01]  /*ed50*/  ISETP.GE.AND P0, PT, R7, UR4, PT ;  /* 0x0000000407007c0c */ /* 0x000fe2000bf06270 */
[----:B------:R1:W4:Y:S04]  /*ed60*/  SHFL.IDX PT, R0, R8, RZ, 0x181f ;  /* 0x00181fff08007589 */ /* 0x00032800000e0000 */
[----:B------:R1:W1:Y:S08]  /*ed70*/  SHFL.IDX PT, R3, R6, RZ, 0x181f ;  /* 0x00181fff06037589 */ /* 0x00027000000e0000 */
[----:B------:R-:W-:Y:S05]  /*ed80*/  @P0 BRA `(.L_x_496) ;  /* 0x000000a000000947 */ /* 0x000fea0003800000 */
[----:B---3--:R-:W3:Y:S01]  /*ed90*/  LDS.128 R16, [R219+0x80] ;  /* 0x00008000db107984 */ /* 0x008ee20000000c00 */
[----:B------:R-:W-:-:S02]  /*eda0*/  ISETP.GE.AND P3, PT, R226, c[0x0][0x3c8], PT ;  /* 0x0000f200e2007a0c */ /* 0x000fc40003f66270 */
[----:B------:R-:W-:Y:S01]  /*edb0*/  ISETP.GE.AND P2, PT, R237, c[0x0][0x3c8], PT ;  /* 0x0000f200ed007a0c */ /* 0x000fe20003f46270 */
[----:B------:R-:W5:Y:S10]  /*edc0*/  LDS.128 R12, [R219+0x4080] ;  /* 0x00408000db0c7984 */ /* 0x000f740000000c00 */
[----:B--2-4-:R-:W-:-:S02]  /*edd0*/  @!P3 LEA R4, P1, R226, R0, 0x1 ;  /* 0x00000000e204b211 */ /* 0x014fc400078208ff */
[C---:B------:R-:W-:Y:S02]  /*ede0*/  @!P2 LEA R2, P0, R237.reuse, R0, 0x1 ;  /* 0x00000000ed02a211 */ /* 0x040fe400078008ff */
[-C--:B-1----:R-:W-:Y:S02]  /*edf0*/  @!P3 LEA.HI.X R5, R226, R3.reuse, R46, 0x1, P1 ;  /* 0x00000003e205b211 */ /* 0x082fe400008f0c2e */
[----:B------:R-:W-:-:S03]  /*ee00*/  @!P2 LEA.HI.X R3, R237, R3, R45, 0x1, P0 ;  /* 0x00000003ed03a211 */ /* 0x000fc600000f0c2d */
[----:B---3--:R1:W-:Y:S04]  /*ee10*/  @!P3 ST.E.128 [R4.64], R16 ;  /* 0x000000100400b985 */ /* 0x0083e8000c101d06 */
[----:B-----5:R1:W-:Y:S02]  /*ee20*/  @!P2 ST.E.128 [R2.64], R12 ;  /* 0x0000000c0200a985 */ /* 0x0203e4000c101d06 */
.L_x_496:
[----:B---3--:R-:W-:Y:S05]  /*ee30*/  BSYNC B0 ;  /* 0x0000000000007941 */ /* 0x008fea0003800000 */
.L_x_495:
[----:B-1----:R-:W-:Y:S01]  /*ee40*/  IADD3 R2, R7, 0x20, RZ ;  /* 0x0000002007027810 */ /* 0x002fe20007ffe0ff */
[----:B------:R1:W3:Y:S01]  /*ee50*/  SHFL.IDX PT, R3, R6, 0x1, 0x181f ;  /* 0x00381f0006037f89 */ /* 0x0002e200000e0000 */
[----:B------:R-:W-:Y:S02]  /*ee60*/  BSSY B0, `(.L_x_497) ;  /* 0x000000c000007945 */ /* 0x000fe40003800000 */
[----:B------:R-:W-:Y:S01]  /*ee70*/  ISETP.GE.AND P0, PT, R2, UR4, PT ;  /* 0x0000000402007c0c */ /* 0x000fe2000bf06270 */
[----:B----4-:R1:W4:-:S12]  /*ee80*/  SHFL.IDX PT, R0, R8, 0x1, 0x181f ;  /* 0x00381f0008007f89 */ /* 0x01031800000e0000 */
[----:B------:R-:W-:Y:S05]  /*ee90*/  @P0 BRA `(.L_x_498) ;  /* 0x0000008000000947 */ /* 0x000fea0003800000 */
[----:B------:R-:W-:Y:S02]  /*eea0*/  ISETP.GE.AND P1, PT, R226, c[0x0][0x3c8], PT ;  /* 0x0000f200e2007a0c */ /* 0x000fe40003f26270 */
[----:B------:R-:W-:-:S11]  /*eeb0*/  ISETP.GE.AND P0, PT, R237, c[0x0][0x3c8], PT ;  /* 0x0000f200ed007a0c */ /* 0x000fd60003f06270 */
[CC--:B--2-4-:R-:W-:Y:S02]  /*eec0*/  @!P1 LEA R4, P3, R226.reuse, R0.reuse, 0x1 ;  /* 0x00000000e2049211 */ /* 0x0d4fe400078608ff */
[C---:B------:R-:W-:Y:S02]  /*eed0*/  @!P0 LEA R2, P2, R237.reuse, R0, 0x1 ;  /* 0x00000000ed028211 */ /* 0x040fe400078408ff */
[-C--:B---3--:R-:W-:Y:S02]  /*eee0*/  @!P1 LEA.HI.X R5, R226, R3.reuse, R46, 0x1, P3 ;  /* 0x00000003e2059211 */ /* 0x088fe400018f0c2e */
[----:B------:R-:W-:-:S03]  /*eef0*/  @!P0 LEA.HI.X R3, R237, R3, R45, 0x1, P2 ;  /* 0x00000003ed038211 */ /* 0x000fc600010f0c2d */
[----:B------:R2:W-:Y:S04]  /*ef00*/  @!P1 ST.E.128 [R4.64], R24 ;  /* 0x0000001804009985 */ /* 0x0005e8000c101d06 */
[----:B------:R2:W-:Y:S02]  /*ef10*/  @!P0 ST.E.128 [R2.64], R20 ;  /* 0x0000001402008985 */ /* 0x0005e4000c101d06 */
.L_x_498:
[----:B------:R-:W-:Y:S05]  /*ef20*/  BSYNC B0 ;  /* 0x0000000000007941 */ /* 0x000fea0003800000 */
.L_x_497:
[----:B--2---:R-:W-:Y:S01]  /*ef30*/  IADD3 R2, R7, 0x40, RZ ;  /* 0x0000004007027810 */ /* 0x004fe20007ffe0ff */
[----:B---3--:R2:W3:Y:S01]  /*ef40*/  SHFL.IDX PT, R3, R6, 0x2, 0x181f ;  /* 0x00581f0006037f89 */ /* 0x0084e200000e0000 */
[----:B------:R-:W-:Y:S02]  /*ef50*/  BSSY B0, `(.L_x_499) ;  /* 0x000000c000007945 */ /* 0x000fe40003800000 */
[----:B------:R-:W-:Y:S01]  /*ef60*/  ISETP.GE.AND P0, PT, R2, UR4, PT ;  /* 0x0000000402007c0c */ /* 0x000fe2000bf06270 */
[----:B----4-:R2:W4:-:S12]  /*ef70*/  SHFL.IDX PT, R0, R8, 0x2, 0x181f ;  /* 0x00581f0008007f89 */ /* 0x01051800000e0000 */
[----:B------:R-:W-:Y:S05]  /*ef80*/  @P0 BRA `(.L_x_500) ;  /* 0x0000008000000947 */ /* 0x000fea0003800000 */
[----:B------:R-:W-:Y:S02]  /*ef90*/  ISETP.GE.AND P1, PT, R226, c[0x0][0x3c8], PT ;  /* 0x0000f200e2007a0c */ /* 0x000fe40003f26270 */
[----:B------:R-:W-:-:S11]  /*efa0*/  ISETP.GE.AND P0, PT, R237, c[0x0][0x3c8], PT ;  /* 0x0000f200ed007a0c */ /* 0x000fd60003f06270 */
[CC--:B----4-:R-:W-:Y:S02]  /*efb0*/  @!P1 LEA R4, P3, R226.reuse, R0.reuse, 0x1 ;  /* 0x00000000e2049211 */ /* 0x0d0fe400078608ff */
[C---:B------:R-:W-:Y:S02]  /*efc0*/  @!P0 LEA R2, P2, R237.reuse, R0, 0x1 ;  /* 0x00000000ed028211 */ /* 0x040fe400078408ff */
[-C--:B---3--:R-:W-:Y:S02]  /*efd0*/  @!P1 LEA.HI.X R5, R226, R3.reuse, R46, 0x1, P3 ;  /* 0x00000003e2059211 */ /* 0x088fe400018f0c2e */
[----:B------:R-:W-:-:S03]  /*efe0*/  @!P0 LEA.HI.X R3, R237, R3, R45, 0x1, P2 ;  /* 0x00000003ed038211 */ /* 0x000fc600010f0c2d */
[----:B------:R3:W-:Y:S04]  /*eff0*/  @!P1 ST.E.128 [R4.64], R32 ;  /* 0x0000002004009985 */ /* 0x0007e8000c101d06 */
[----:B------:R3:W-:Y:S02]  /*f000*/  @!P0 ST.E.128 [R2.64], R28 ;  /* 0x0000001c02008985 */ /* 0x0007e4000c101d06 */
.L_x_500:
[----:B------:R-:W-:Y:S05]  /*f010*/  BSYNC B0 ;  /* 0x0000000000007941 */ /* 0x000fea0003800000 */
.L_x_499:
[----:B---3--:R-:W-:Y:S01]  /*f020*/  IADD3 R2, R7, 0x60, RZ ;  /* 0x0000006007027810 */ /* 0x008fe20007ffe0ff */
[----:B------:R3:W1:Y:S03]  /*f030*/  SHFL.IDX PT, R4, R6, 0x3, 0x181f ;  /* 0x00781f0006047f89 */ /* 0x00066600000e0000 */
[----:B------:R-:W-:Y:S01]  /*f040*/  ISETP.GE.AND P0, PT, R2, UR4, PT ;  /* 0x0000000402007c0c */ /* 0x000fe2000bf06270 */
[----:B----4-:R3:W4:-:S12]  /*f050*/  SHFL.IDX PT, R0, R8, 0x3, 0x181f ;  /* 0x00781f0008007f89 */ /* 0x01071800000e0000 */
[----:B------:R-:W-:Y:S05]  /*f060*/  @P0 BRA `(.L_x_501) ;  /* 0x00000a1000000947 */ /* 0x000fea0003800000 */
[----:B------:R-:W-:-:S13]  /*f070*/  ISETP.GE.AND P0, PT, R226, c[0x0][0x3c8], PT ;  /* 0x0000f200e2007a0c */ /* 0x000fda0003f06270 */
[----:B----4-:R-:W-:-:S04]  /*f080*/  @!P0 LEA R2, P1, R226, R0, 0x1 ;  /* 0x00000000e2028211 */ /* 0x010fc800078208ff */
[----:B-1----:R-:W-:-:S05]  /*f090*/  @!P0 LEA.HI.X R3, R226, R4, R46, 0x1, P1 ;  /* 0x00000004e2038211 */ /* 0x002fca00008f0c2e */
[----:B------:R1:W-:Y:S01]  /*f0a0*/  @!P0 ST.E.128 [R2.64], R36 ;  /* 0x0000002402008985 */ /* 0x0003e2000c101d06 */
[----:B------:R-:W-:-:S13]  /*f0b0*/  ISETP.GE.AND P0, PT, R237, c[0x0][0x3c8], PT ;  /* 0x0000f200ed007a0c */ /* 0x000fda0003f06270 */
[----:B------:R-:W-:Y:S05]  /*f0c0*/  @P0 BRA `(.L_x_501) ;  /* 0x000009b000000947 */ /* 0x000fea0003800000 */
[----:B-1----:R-:W-:-:S04]  /*f0d0*/  LEA R2, P0, R237, R0, 0x1 ;  /* 0x00000000ed027211 */ /* 0x002fc800078008ff */
[----:B------:R-:W-:-:S05]  /*f0e0*/  LEA.HI.X R3, R237, R4, R45, 0x1, P0 ;  /* 0x00000004ed037211 */ /* 0x000fca00000f0c2d */
[----:B------:R1:W-:Y:S01]  /*f0f0*/  ST.E.128 [R2.64], R40 ;  /* 0x0000002802007985 */ /* 0x0003e2000c101d06 */
[----:B------:R-:W-:Y:S05]  /*f100*/  BRA `(.L_x_501) ;  /* 0x0000097000007947 */ /* 0x000fea0003800000 */
.L_x_493:
[----:B------:R-:W2:Y:S04]  /*f110*/  LDL R2, [R1+0x40] ;  /* 0x0000400001027983 */ /* 0x000ea80000100800 */
[----:B------:R-:W3:Y:S04]  /*f120*/  LDL R0, [R1+0x3c] ;  /* 0x00003c0001007983 */ /* 0x000ee80000100800 */
[----:B------:R-:W4:Y:S04]  /*f130*/  LDL R4, [R1+0x38] ;  /* 0x0000380001047983 */ /* 0x000f280000100800 */
[----:B------:R-:W5:Y:S01]  /*f140*/  S2R R3, SR_TID.X ;  /* 0x0000000000037919 */ /* 0x000f620000002100 */
[----:B------:R-:W-:Y:S01]  /*f150*/  BSSY B0, `(.L_x_502) ;  /* 0x0000026000007945 */ /* 0x000fe20003800000 */
[----:B-----5:R-:W-:Y:S01]  /*f160*/  ISETP.GE.AND P0, PT, R3, 0x80, PT ;  /* 0x000000800300780c */ /* 0x020fe20003f06270 */
[----:B--2---:R-:W-:-:S02]  /*f170*/  IMAD.MOV.U32 R12, RZ, RZ, R2 ;  /* 0x000000ffff0c7224 */ /* 0x004fc400078e0002 */
[----:B---3--:R-:W-:-:S03]  /*f180*/  IMAD.MOV.U32 R11, RZ, RZ, R0 ;  /* 0x000000ffff0b7224 */ /* 0x008fc600078e0000 */
[----:B------:R-:W-:Y:S01]  /*f190*/  SHF.R.S32.HI R9, RZ, 0x1f, R12 ;  /* 0x0000001fff097819 */ /* 0x000fe2000001140c */
[----:B----4-:R-:W-:Y:S01]  /*f1a0*/  IMAD.MOV.U32 R13, RZ, RZ, R4 ;  /* 0x000000ffff0d7224 */ /* 0x010fe200078e0004 */
[----:B------:R-:W-:-:S05]  /*f1b0*/  SHF.R.S32.HI R10, RZ, 0x1f, R11 ;  /* 0x0000001fff0a7819 */ /* 0x000fca000001140b */
[----:B------:R-:W-:Y:S05]  /*f1c0*/  @P0 BRA `(.L_x_503) ;  /* 0x000001e000000947 */ /* 0x000fea0003800000 */
[----:B------:R-:W-:Y:S02]  /*f1d0*/  MOV R2, c[0x0][0x4e8] ;  /* 0x00013a0000027a02 */ /* 0x000fe40000000f00 */
[----:B------:R-:W-:-:S03]  /*f1e0*/  IADD3 R6, R13, R3, RZ ;  /* 0x000000030d067210 */ /* 0x000fc60007ffe0ff */
[----:B------:R-:W-:-:S05]  /*f1f0*/  IMAD R0, R2, c[0x0][0x388], RZ ;  /* 0x0000e20002007a24 */ /* 0x000fca00078e02ff */
[----:B------:R-:W-:-:S13]  /*f200*/  ISETP.GE.AND P0, PT, R6, R0, PT ;  /* 0x000000000600720c */ /* 0x000fda0003f06270 */
[----:B------:R-:W-:Y:S05]  /*f210*/  @P0 BRA `(.L_x_503) ;  /* 0x0000019000000947 */ /* 0x000fea0003800000 */
[----:B------:R-:W-:Y:S01]  /*f220*/  ISETP.NE.AND P0, PT, R2, 0x1, PT ;  /* 0x000000010200780c */ /* 0x000fe20003f05270 */
[----:B------:R-:W-:Y:S01]  /*f230*/  IMAD R4, R9, c[0x0][0x490], RZ ;  /* 0x0001240009047a24 */ /* 0x000fe200078e02ff */
[----:B------:R-:W-:Y:S01]  /*f240*/  MOV R0, R6 ;  /* 0x0000000600007202 */ /* 0x000fe20000000f00 */
[----:B------:R-:W-:-:S04]  /*f250*/  IMAD.WIDE.U32 R2, R12, c[0x0][0x490], RZ ;  /* 0x000124000c027a25 */ /* 0x000fc800078e00ff */
[----:B------:R-:W-:Y:S02]  /*f260*/  IMAD R4, R12, c[0x0][0x494], R4 ;  /* 0x000125000c047a24 */ /* 0x000fe400078e0204 */
[----:B------:R-:W-:-:S03]  /*f270*/  IMAD R8, R10, c[0x0][0x498], RZ ;  /* 0x000126000a087a24 */ /* 0x000fc600078e02ff */
[----:B------:R-:W-:Y:S01]  /*f280*/  IADD3 R3, R3, R4, RZ ;  /* 0x0000000403037210 */ /* 0x000fe20007ffe0ff */
[----:B------:R-:W-:-:S05]  /*f290*/  @P0 IMAD.HI.U32 R5, R6, c[0x0][0x4ec], RZ ;  /* 0x00013b0006050a27 */ /* 0x000fca00078e00ff */
[----:B------:R-:W-:Y:S01]  /*f2a0*/  @P0 SHF.R.U32.HI R0, RZ, c[0x0][0x4f0], R5 ;  /* 0x00013c00ff000a19 */ /* 0x000fe20000011605 */
[----:B------:R-:W-:-:S03]  /*f2b0*/  IMAD.WIDE.U32 R4, R11, c[0x0][0x498], R2 ;  /* 0x000126000b047a25 */ /* 0x000fc600078e0002 */
[C---:B------:R-:W-:Y:S01]  /*f2c0*/  IADD3 R7, -R0.reuse, RZ, RZ ;  /* 0x000000ff00077210 */ /* 0x040fe20007ffe1ff */
[----:B------:R-:W-:Y:S01]  /*f2d0*/  IMAD R3, R11, c[0x0][0x49c], R8 ;  /* 0x000127000b037a24 */ /* 0x000fe200078e0208 */
[----:B------:R-:W-:-:S03]  /*f2e0*/  IADD3 R4, P0, R0, R4, RZ ;  /* 0x0000000400047210 */ /* 0x000fc60007f1e0ff */
[----:B------:R-:W-:Y:S01]  /*f2f0*/  IMAD R2, R7, c[0x0][0x4e8], R6 ;  /* 0x00013a0007027a24 */ /* 0x000fe200078e0206 */
[----:B------:R-:W-:-:S04]  /*f300*/  SHF.R.S32.HI R6, RZ, 0x1f, R0 ;  /* 0x0000001fff067819 */ /* 0x000fc80000011400 */
[----:B------:R-:W-:Y:S02]  /*f310*/  SHF.R.S32.HI R0, RZ, 0x1f, R2 ;  /* 0x0000001fff007819 */ /* 0x000fe40000011402 */
[----:B------:R-:W-:-:S03]  /*f320*/  IADD3.X R5, R6, R5, R3, P0, !PT ;  /* 0x0000000506057210 */ /* 0x000fc600007fe403 */
[----:B------:R-:W-:-:S04]  /*f330*/  IMAD R0, R0, c[0x0][0x488], RZ ;  /* 0x0001220000007a24 */ /* 0x000fc800078e02ff */
[C---:B------:R-:W-:Y:S02]  /*f340*/  IMAD R0, R2.reuse, c[0x0][0x48c], R0 ;  /* 0x0001230002007a24 */ /* 0x040fe400078e0200 */
[----:B------:R-:W-:-:S05]  /*f350*/  IMAD.WIDE.U32 R2, R2, c[0x0][0x488], R4 ;  /* 0x0001220002027a25 */ /* 0x000fca00078e0004 */
[----:B------:R-:W-:Y:S02]  /*f360*/  IADD3 R0, R3, R0, RZ ;  /* 0x0000000003007210 */ /* 0x000fe40007ffe0ff */
[----:B------:R-:W-:-:S04]  /*f370*/  LEA R4, P0, R2, c[0x0][0x450], 0x2 ;  /* 0x0001140002047a11 */ /* 0x000fc800078010ff */
[----:B------:R-:W-:Y:S02]  /*f380*/  LEA.HI.X R5, R2, c[0x0][0x454], R0, 0x2, P0 ;  /* 0x0001150002057a11 */ /* 0x000fe400000f1400 */
[----:B------:R-:W-:-:S05]  /*f390*/  MOV R0, 0xff800000 ;  /* 0xff80000000007802 */ /* 0x000fca0000000f00 */
[----:B------:R2:W-:Y:S02]  /*f3a0*/  STG.E [R4.64], R0 ;  /* 0x0000000004007986 */ /* 0x0005e4000c101906 */
.L_x_503:
[----:B------:R-:W-:Y:S05]  /*f3b0*/  BSYNC B0 ;  /* 0x0000000000007941 */ /* 0x000fea0003800000 */
.L_x_502:
[----:B------:R-:W3:Y:S01]  /*f3c0*/  LDL R2, [R1+0x8] ;  /* 0x0000080001027983 */ /* 0x000ee20000100800 */
[----:B--2---:R-:W-:Y:S01]  /*f3d0*/  MOV R0, c[0x0][0x4e8] ;  /* 0x00013a0000007a02 */ /* 0x004fe20000000f00 */
[----:B------:R-:W-:-:S03]  /*f3e0*/  IMAD R6, R10, c[0x0][0x3f0], RZ ;  /* 0x0000fc000a067a24 */ /* 0x000fc600078e02ff */
[----:B------:R-:W-:Y:S01]  /*f3f0*/  ISETP.NE.AND P0, PT, R0, 0x1, PT ;  /* 0x000000010000780c */ /* 0x000fe20003f05270 */
[----:B------:R-:W-:Y:S02]  /*f400*/  IMAD R0, R9, c[0x0][0x3e8], RZ ;  /* 0x0000fa0009007a24 */ /* 0x000fe400078e02ff */
[----:B------:R-:W-:Y:S02]  /*f410*/  IMAD R8, R11, c[0x0][0x3f4], R6 ;  /* 0x0000fd000b087a24 */ /* 0x000fe400078e0206 */
[----:B------:R-:W-:Y:S01]  /*f420*/  IMAD R5, R12, c[0x0][0x3ec], R0 ;  /* 0x0000fb000c057a24 */ /* 0x000fe200078e0200 */
[----:B---3--:R-:W-:Y:S01]  /*f430*/  IADD3 R4, R2, R13, RZ ;  /* 0x0000000d02047210 */ /* 0x008fe20007ffe0ff */
[----:B------:R-:W-:-:S03]  /*f440*/  IMAD.WIDE.U32 R2, R12, c[0x0][0x3e8], RZ ;  /* 0x0000fa000c027a25 */ /* 0x000fc600078e00ff */
[----:B------:R-:W-:-:S03]  /*f450*/  MOV R0, R4 ;  /* 0x0000000400007202 */ /* 0x000fc60000000f00 */
[----:B------:R-:W-:Y:S01]  /*f460*/  @P0 IMAD.HI.U32 R7, R4, c[0x0][0x4ec], RZ ;  /* 0x00013b0004070a27 */ /* 0x000fe200078e00ff */
[----:B------:R-:W-:-:S04]  /*f470*/  IADD3 R3, R3, R5, RZ ;  /* 0x0000000503037210 */ /* 0x000fc80007ffe0ff */
[----:B------:R-:W-:Y:S01]  /*f480*/  @P0 SHF.R.U32.HI R0, RZ, c[0x0][0x4f0], R7 ;  /* 0x00013c00ff000a19 */ /* 0x000fe20000011607 */
[----:B------:R-:W-:-:S03]  /*f490*/  IMAD.WIDE.U32 R2, R11, c[0x0][0x3f0], R2 ;  /* 0x0000fc000b027a25 */ /* 0x000fc600078e0002 */
[----:B------:R-:W-:Y:S02]  /*f4a0*/  SHF.R.S32.HI R6, RZ, 0x1f, R0 ;  /* 0x0000001fff067819 */ /* 0x000fe40000011400 */
[----:B------:R-:W-:Y:S02]  /*f4b0*/  IADD3 R5, -R0, RZ, RZ ;  /* 0x000000ff00057210 */ /* 0x000fe40007ffe1ff */
[----:B------:R-:W-:Y:S01]  /*f4c0*/  IADD3 R3, R3, R8, RZ ;  /* 0x0000000803037210 */ /* 0x000fe20007ffe0ff */
[----:B------:R-:W-:Y:S02]  /*f4d0*/  IMAD R6, R6, c[0x0][0x3e0], RZ ;  /* 0x0000f80006067a24 */ /* 0x000fe400078e02ff */
[----:B------:R-:W-:Y:S02]  /*f4e0*/  IMAD R4, R5, c[0x0][0x4e8], R4 ;  /* 0x00013a0005047a24 */ /* 0x000fe400078e0204 */
[C---:B------:R-:W-:Y:S02]  /*f4f0*/  IMAD R5, R0.reuse, c[0x0][0x3e4], R6 ;  /* 0x0000f90000057a24 */ /* 0x040fe400078e0206 */
[----:B------:R-:W-:Y:S01]  /*f500*/  IMAD.WIDE.U32 R2, R0, c[0x0][0x3e0], R2 ;  /* 0x0000f80000027a25 */ /* 0x000fe200078e0002 */
[----:B------:R-:W-:-:S04]  /*f510*/  SHF.R.S32.HI R0, RZ, 0x1f, R4 ;  /* 0x0000001fff007819 */ /* 0x000fc80000011404 */
[----:B------:R-:W-:Y:S01]  /*f520*/  IADD3 R3, R3, R5, RZ ;  /* 0x0000000503037210 */ /* 0x000fe20007ffe0ff */
[----:B------:R-:W-:-:S04]  /*f530*/  IMAD R0, R0, c[0x0][0x3d8], RZ ;  /* 0x0000f60000007a24 */ /* 0x000fc800078e02ff */
[----:B------:R-:W-:-:S04]  /*f540*/  IMAD.WIDE.U32 R2, R4, c[0x0][0x3d8], R2 ;  /* 0x0000f60004027a25 */ /* 0x000fc800078e0002 */
[----:B------:R-:W-:Y:S01]  /*f550*/  IMAD R4, R4, c[0x0][0x3dc], R0 ;  /* 0x0000f70004047a24 */ /* 0x000fe200078e0200 */
[----:B------:R-:W-:-:S04]  /*f560*/  LEA R9, P0, R2, c[0x0][0x380], 0x1 ;  /* 0x0000e00002097a11 */ /* 0x000fc800078008ff */
[----:B------:R-:W-:-:S04]  /*f570*/  IADD3 R4, R3, R4, RZ ;  /* 0x0000000403047210 */ /* 0x000fc80007ffe0ff */
[----:B------:R-:W-:Y:S01]  /*f580*/  LEA.HI.X R7, R2, c[0x0][0x384], R4, 0x1, P0 ;  /* 0x0000e10002077a11 */ /* 0x000fe200000f0c04 */
[----:B------:R-:W-:Y:S05]  /*f590*/  BRA.DIV ~URZ, `(.L_x_504) ;  /* 0x000033227f007947 */ /* 0x000fea000b800000 */
[----:B------:R2:W3:Y:S02]  /*f5a0*/  SHFL.IDX PT, R8, R7, RZ, 0x181f ;  /* 0x00181fff07087589 */ /* 0x0004e400000e0000 */
.L_x_536:
[----:B------:R-:W-:Y:S05]  /*f5b0*/  BRA.DIV ~URZ, `(.L_x_505) ;  /* 0x000033727f007947 */ /* 0x000fea000b800000 */
[----:B------:R4:W1:Y:S02]  /*f5c0*/  SHFL.IDX PT, R0, R9, RZ, 0x181f ;  /* 0x00181fff09007589 */ /* 0x00086400000e0000 */
.L_x_537:
[----:B------:R-:W5:Y:S04]  /*f5d0*/  LDL.LU R3, [R1+0x38] ;  /* 0x0000380001037983 */ /* 0x000f680000300800 */
[----:B------:R-:W2:Y:S01]  /*f5e0*/  S2R R4, SR_TID.X ;  /* 0x0000000000047919 */ /* 0x000ea20000002100 */
[----:B------:R-:W-:-:S04]  /*f5f0*/  IMAD.MOV.U32 R10, RZ, RZ, c[0x0][0x4e8] ;  /* 0x00013a00ff0a7624 */ /* 0x000fc800078e00ff */
[----:B------:R-:W-:Y:S01]  /*f600*/  IMAD R10, R10, c[0x0][0x388], RZ ;  /* 0x0000e2000a0a7a24 */ /* 0x000fe200078e02ff */
[----:B--2---:R-:W-:-:S04]  /*f610*/  SHF.R.S32.HI R2, RZ, 0x1f, R4 ;  /* 0x0000001fff027819 */ /* 0x004fc80000011404 */
[----:B------:R-:W-:-:S04]  /*f620*/  LEA.HI R2, R2, R4, RZ, 0x3 ;  /* 0x0000000402027211 */ /* 0x000fc800078f18ff */
[----:B------:R-:W-:Y:S01]  /*f630*/  SHF.R.S32.HI R2, RZ, 0x3, R2 ;  /* 0x00000003ff027819 */ /* 0x000fe20000011402 */
[----:B------:R-:W-:Y:S04]  /*f640*/  BSSY B0, `(.L_x_506) ;  /* 0x000000e000007945 */ /* 0x000fe80003800000 */
[----:B-----5:R-:W-:-:S05]  /*f650*/  IMAD.IADD R6, R2, 0x1, R3 ;  /* 0x0000000102067824 */ /* 0x020fca00078e0203 */
[----:B------:R-:W-:-:S13]  /*f660*/  ISETP.GE.AND P0, PT, R6, R10, PT ;  /* 0x0000000a0600720c */ /* 0x000fda0003f06270 */
[----:B------:R-:W-:Y:S05]  /*f670*/  @P0 BRA `(.L_x_507) ;  /* 0x000000a000000947 */ /* 0x000fea0003800000 */
[----:B------:R-:W-:Y:S02]  /*f680*/  ISETP.GE.AND P1, PT, R226, c[0x0][0x3c8], PT ;  /* 0x0000f200e2007a0c */ /* 0x000fe40003f26270 */
[----:B------:R-:W-:Y:S02]  /*f690*/  ISETP.GE.AND P0, PT, R237, c[0x0][0x3c8], PT ;  /* 0x0000f200ed007a0c */ /* 0x000fe40003f06270 */
[----:B------:R-:W-:Y:S02]  /*f6a0*/  SHF.R.S32.HI R12, RZ, 0x1f, R226 ;  /* 0x0000001fff0c7819 */ /* 0x000fe400000114e2 */
[----:B------:R-:W-:-:S07]  /*f6b0*/  SHF.R.S32.HI R11, RZ, 0x1f, R237 ;  /* 0x0000001fff0b7819 */ /* 0x000fce00000114ed */
[CC--:B-1----:R-:W-:Y:S02]  /*f6c0*/  @!P1 LEA R4, P3, R226.reuse, R0.reuse, 0x1 ;  /* 0x00000000e2049211 */ /* 0x0c2fe400078608ff */
[C---:B------:R-:W-:Y:S02]  /*f6d0*/  @!P0 LEA R2, P2, R237.reuse, R0, 0x1 ;  /* 0x00000000ed028211 */ /* 0x040fe400078408ff */
[-C--:B---3--:R-:W-:Y:S02]  /*f6e0*/  @!P1 LEA.HI.X R5, R226, R8.reuse, R12, 0x1, P3 ;  /* 0x00000008e2059211 */ /* 0x088fe400018f0c0c */
[----:B------:R-:W-:-:S03]  /*f6f0*/  @!P0 LEA.HI.X R3, R237, R8, R11, 0x1, P2 ;  /* 0x00000008ed038211 */ /* 0x000fc600010f0c0b */
[----:B------:R1:W-:Y:S04]  /*f700*/  @!P1 ST.E.128 [R4.64], RZ ;  /* 0x000000ff04009985 */ /* 0x0003e8000c101d06 */
[----:B------:R1:W-:Y:S02]  /*f710*/  @!P0 ST.E.128 [R2.64], RZ ;  /* 0x000000ff02008985 */ /* 0x0003e4000c101d06 */
.L_x_507:
[----:B------:R-:W-:Y:S05]  /*f720*/  BSYNC B0 ;  /* 0x0000000000007941 */ /* 0x000fea0003800000 */
.L_x_506:
[----:B------:R-:W-:Y:S05]  /*f730*/  BRA.DIV ~URZ, `(.L_x_508) ;  /* 0x000032627f007947 */ /* 0x000fea000b800000 */
[----:B---3--:R2:W3:Y:S04]  /*f740*/  SHFL.IDX PT, R8, R7, 0x1, 0x181f ;  /* 0x00381f0007087f89 */ /* 0x0084e800000e0000 */
[----:B-1----:R2:W1:Y:S02]  /*f750*/  SHFL.IDX PT, R0, R9, 0x1, 0x181f ;  /* 0x00381f0009007f89 */ /* 0x00246400000e0000 */
.L_x_538:
[----:B------:R-:W-:Y:S01]  /*f760*/  IADD3 R2, R6, 0x20, RZ ;  /* 0x0000002006027810 */ /* 0x000fe20007ffe0ff */
[----:B------:R-:W-:Y:S03]  /*f770*/  BSSY B0, `(.L_x_509) ;  /* 0x000000d000007945 */ /* 0x000fe60003800000 */
        /* <DEDUP_REMOVED lines=12> */
.L_x_510:
[----:B------:R-:W-:Y:S05]  /*f840*/  BSYNC B0 ;  /* 0x0000000000007941 */ /* 0x000fea0003800000 */
.L_x_509:
[----:B------:R-:W-:Y:S05]  /*f850*/  BRA.DIV ~URZ, `(.L_x_511) ;  /* 0x000032127f007947 */ /* 0x000fea000b800000 */
[----:B---3--:R3:W2:Y:S02]  /*f860*/  SHFL.IDX PT, R8, R7, 0x2, 0x181f ;  /* 0x00581f0007087f89 */ /* 0x0086a400000e0000 */
.L_x_539:
[----:B------:R-:W-:Y:S05]  /*f870*/  BRA.DIV ~URZ, `(.L_x_512) ;  /* 0x000032627f007947 */ /* 0x000fea000b800000 */
[----:B-1----:R1:W3:Y:S02]  /*f880*/  SHFL.IDX PT, R0, R9, 0x2, 0x181f ;  /* 0x00581f0009007f89 */ /* 0x0022e400000e0000 */
.L_x_540:
        /* <DEDUP_REMOVED lines=8> */
[CC--:B---3--:R-:W-:Y:S02]  /*f910*/  @!P1 LEA R4, P3, R226.reuse, R0.reuse, 0x1 ;  /* 0x00000000e2049211 */ /* 0x0c8fe400078608ff */
[C---:B------:R-:W-:Y:S02]  /*f920*/  @!P0 LEA R2, P2, R237.reuse, R0, 0x1 ;  /* 0x00000000ed028211 */ /* 0x040fe400078408ff */
[-C--:B--2---:R-:W-:Y:S02]  /*f930*/  @!P1 LEA.HI.X R5, R226, R8.reuse, R12, 0x1, P3 ;  /* 0x00000008e2059211 */ /* 0x084fe400018f0c0c */
[----:B------:R-:W-:-:S03]  /*f940*/  @!P0 LEA.HI.X R3, R237, R8, R11, 0x1, P2 ;  /* 0x00000008ed038211 */ /* 0x000fc600010f0c0b */
[----:B------:R2:W-:Y:S04]  /*f950*/  @!P1 ST.E.128 [R4.64], RZ ;  /* 0x000000ff04009985 */ /* 0x0005e8000c101d06 */
[----:B------:R2:W-:Y:S02]  /*f960*/  @!P0 ST.E.128 [R2.64], RZ ;  /* 0x000000ff02008985 */ /* 0x0005e4000c101d06 */
.L_x_514:
[----:B------:R-:W-:Y:S05]  /*f970*/  BSYNC B0 ;  /* 0x0000000000007941 */ /* 0x000fea0003800000 */
.L_x_513:
[----:B------:R-:W-:Y:S05]  /*f980*/  BRA.DIV ~URZ, `(.L_x_515) ;  /* 0x000031c27f007947 */ /* 0x000fea000b800000 */
[----:B--23--:R-:W2:Y:S04]  /*f990*/  SHFL.IDX PT, R7, R7, 0x3, 0x181f ;  /* 0x00781f0007077f89 */ /* 0x00cea800000e0000 */
[----:B------:R3:W1:Y:S02]  /*f9a0*/  SHFL.IDX PT, R0, R9, 0x3, 0x181f ;  /* 0x00781f0009007f89 */ /* 0x00066400000e0000 */
.L_x_541:
[----:B------:R-:W-:-:S04]  /*f9b0*/  IADD3 R6, R6, 0x60, RZ ;  /* 0x0000006006067810 */ /* 0x000fc80007ffe0ff */
[----:B------:R-:W-:-:S13]  /*f9c0*/  ISETP.GE.AND P0, PT, R6, R10, PT ;  /* 0x0000000a0600720c */ /* 0x000fda0003f06270 */
[----:B------:R-:W-:Y:S05]  /*f9d0*/  @P0 BRA `(.L_x_501) ;  /* 0x000000a000000947 */ /* 0x000fea0003800000 */
[----:B------:R-:W-:Y:S02]  /*f9e0*/  ISETP.GE.AND P1, PT, R226, c[0x0][0x3c8], PT ;  /* 0x0000f200e2007a0c */ /* 0x000fe40003f26270 */
[----:B------:R-:W-:Y:S02]  /*f9f0*/  ISETP.GE.AND P0, PT, R237, c[0x0][0x3c8], PT ;  /* 0x0000f200ed007a0c */ /* 0x000fe40003f06270 */
[----:B-1-34-:R-:W-:Y:S02]  /*fa00*/  SHF.R.S32.HI R9, RZ, 0x1f, R226 ;  /* 0x0000001fff097819 */ /* 0x01afe400000114e2 */
[----:B------:R-:W-:-:S07]  /*fa10*/  SHF.R.S32.HI R8, RZ, 0x1f, R237 ;  /* 0x0000001fff087819 */ /* 0x000fce00000114ed */
[CC--:B------:R-:W-:Y:S02]  /*fa20*/  @!P1 LEA R4, P3, R226.reuse, R0.reuse, 0x1 ;  /* 0x00000000e2049211 */ /* 0x0c0fe400078608ff */
[C---:B------:R-:W-:Y:S02]  /*fa30*/  @!P0 LEA R2, P2, R237.reuse, R0, 0x1 ;  /* 0x00000000ed028211 */ /* 0x040fe400078408ff */
[-C--:B--2---:R-:W-:Y:S02]  /*fa40*/  @!P1 LEA.HI.X R5, R226, R7.reuse, R9, 0x1, P3 ;  /* 0x00000007e2059211 */ /* 0x084fe400018f0c09 */
[----:B------:R-:W-:-:S03]  /*fa50*/  @!P0 LEA.HI.X R3, R237, R7, R8, 0x1, P2 ;  /* 0x00000007ed038211 */ /* 0x000fc600010f0c08 */
[----:B------:R1:W-:Y:S04]  /*fa60*/  @!P1 ST.E.128 [R4.64], RZ ;  /* 0x000000ff04009985 */ /* 0x0003e8000c101d06 */
[----:B------:R1:W-:Y:S02]  /*fa70*/  @!P0 ST.E.128 [R2.64], RZ ;  /* 0x000000ff02008985 */ /* 0x0003e4000c101d06 */
.L_x_501:
[----:B------:R-:W-:Y:S05]  /*fa80*/  BSYNC B1 ;  /* 0x0000000000017941 */ /* 0x000fea0003800000 */
.L_x_492:
[----:B-1--4-:R-:W4:Y:S02]  /*fa90*/  LDL R0, [R1+0x70] ;  /* 0x0000700001007983 */ /* 0x012f240000100800 */
[----:B----4-:R-:W-:-:S13]  /*faa0*/  ISETP.NE.AND P0, PT, R0, RZ, PT ;  /* 0x000000ff0000720c */ /* 0x010fda0003f05270 */
[----:B------:R-:W-:Y:S01]  /*fab0*/  @P0 WARPSYNC 0xffffffff ;  /* 0xffffffff00000948 */ /* 0x000fe20003800000 */
[----:B------:R-:W-:Y:S06]  /*fac0*/  @P0 BAR.SYNC.DEFER_BLOCKING 0x5, 0x100 ;  /* 0x0144000000000b1d */ /* 0x000fec0000010000 */
[----:B------:R-:W1:Y:S04]  /*fad0*/  @P0 LDS R0, [0x10100] ;  /* 0x01010000ff000984 */ /* 0x000e680000000800 */
[----:B-1----:R1:W-:Y:S04]  /*fae0*/  @P0 STL [R1+0x4c], R0 ;  /* 0x00004c0001000387 */ /* 0x0023e80000100800 */
[----:B------:R-:W-:Y:S06]  /*faf0*/  @P0 BAR.ARV 0x4, 0x100 ;  /* 0x0104000000000b1d */ /* 0x000fec0000002000 */
[----:B------:R-:W-:Y:S05]  /*fb00*/  @P0 BRA `(.L_x_516) ;  /* 0x0000007000000947 */ /* 0x000fea0003800000 */
[----:B------:R-:W-:Y:S05]  /*fb10*/  BRA.DIV ~URZ, `(.L_x_517) ;  /* 0x000031027f007947 */ /* 0x000fea000b800000 */
[----:B-1----:R1:W4:Y:S02]  /*fb20*/  SHFL.IDX PT, R0, R44, RZ, 0x1f ;  /* 0x00001fff2c007589 */ /* 0x00232400000e0000 */
.L_x_542:
[----:B------:R-:W-:Y:S01]  /*fb30*/  WARPSYNC 0xffffffff ;  /* 0xffffffff00007948 */ /* 0x000fe20003800000 */
[----:B------:R-:W-:Y:S06]  /*fb40*/  BAR.SYNC.DEFER_BLOCKING 0x4, 0x100 ;  /* 0x0104000000007b1d */ /* 0x000fec0000010000 */
[----:B----4-:R4:W-:Y:S04]  /*fb50*/  STL [R1+0x4c], R0 ;  /* 0x00004c0001007387 */ /* 0x0109e80000100800 */
[----:B------:R4:W-:Y:S04]  /*fb60*/  @!P4 STS [0x10100], R44 ;  /* 0x0101002cff00c388 */ /* 0x0009e80000000800 */
[----:B------:R-:W-:Y:S06]  /*fb70*/  BAR.ARV 0x5, 0x100 ;  /* 0x0144000000007b1d */ /* 0x000fec0000002000 */
.L_x_516:
[----:B-1--4-:R-:W4:Y:S02]  /*fb80*/  LDL R0, [R1+0x4c] ;  /* 0x00004c0001007983 */ /* 0x012f240000100800 */
[----:B----4-:R-:W-:-:S13]  /*fb90*/  ISETP.GE.AND P0, PT, R0, c[0x0][0x538], PT ;  /* 0x00014e0000007a0c */ /* 0x010fda0003f06270 */
[----:B--23--:R-:W-:Y:S01]  /*fba0*/  @P0 CALL.REL.NOINC `(.L_x_518) ;  /* 0x0000001000000944 */ /* 0x00cfe20003c00000 */
[----:B------:R-:W-:Y:S05]  /*fbb0*/  BRA `(.L_x_519) ;  /* 0xffff0cd000007947 */ /* 0x000fea000383ffff */
.L_x_518:
[----:B------:R-:W-:Y:S05]  /*fbc0*/  EXIT ;  /* 0x000000000000794d */ /* 0x000fea0003800000 */
.L_x_464:
[----:B------:R-:W-:Y:S01]  /*fbd0*/  IMAD.MOV.U32 R227, RZ, RZ, R0 ;  /* 0x000000ffffe37224 */ /* 0x000fe200078e0000 */
[----:B------:R-:W-:Y:S01]  /*fbe0*/  MOV R228, RZ ;  /* 0x000000ff00e47202 */ /* 0x000fe20000000f00 */
[----:B------:R-:W-:Y:S01]  /*fbf0*/  IMAD.MOV.U32 R3, RZ, RZ, 0x181f ;  /* 0x0000181fff037424 */ /* 0x000fe200078e00ff */
[----:B------:R-:W-:Y:S02]  /*fc00*/  MOV R2, 0xfc20 ;  /* 0x0000fc2000027802 */ /* 0x000fe40000000f00 */
[----:B------:R-:W-:Y:S05]  /*fc10*/  CALL.REL.NOINC `($__internal_1_$__cuda_sm70_shflsync_idx_p) ;  /* 0x000030d000007944 */ /* 0x000fea0003c00000 */
[----:B------:R-:W-:Y:S01]  /*fc20*/  MOV R10, R228 ;  /* 0x000000e4000a7202 */ /* 0x000fe20000000f00 */
[----:B------:R-:W-:Y:S05]  /*fc30*/  BRA `(.L_x_520) ;  /* 0xffff32e000007947 */ /* 0x000fea000383ffff */
.L_x_465:
[----:B------:R-:W-:Y:S01]  /*fc40*/  IMAD.MOV.U32 R227, RZ, RZ, R6 ;  /* 0x000000ffffe37224 */ /* 0x000fe200078e0006 */
[----:B------:R-:W-:Y:S01]  /*fc50*/  MOV R228, RZ ;  /* 0x000000ff00e47202 */ /* 0x000fe20000000f00 */
[----:B------:R-:W-:Y:S01]  /*fc60*/  IMAD.MOV.U32 R3, RZ, RZ, 0x181f ;  /* 0x0000181fff037424 */ /* 0x000fe200078e00ff */
[----:B------:R-:W-:Y:S02]  /*fc70*/  MOV R2, 0xfc90 ;  /* 0x0000fc9000027802 */ /* 0x000fe40000000f00 */
[----:B-12---:R-:W-:Y:S05]  /*fc80*/  CALL.REL.NOINC `($__internal_1_$__cuda_sm70_shflsync_idx_p) ;  /* 0x0000306000007944 */ /* 0x006fea0003c00000 */
[----:B------:R-:W-:Y:S01]  /*fc90*/  ISETP.GE.AND P2, PT, R226, c[0x0][0x1d4], PT ;  /* 0x00007500e2007a0c */ /* 0x000fe20003f46270 */
[----:B------:R-:W-:Y:S01]  /*fca0*/  IMAD.MOV.U32 R227, RZ, RZ, R0 ;  /* 0x000000ffffe37224 */ /* 0x000fe200078e0000 */
[----:B------:R-:W-:Y:S02]  /*fcb0*/  ISETP.GE.AND P0, PT, R237, c[0x0][0x1d4], PT ;  /* 0x00007500ed007a0c */ /* 0x000fe40003f06270 */
[----:B------:R-:W-:-:S02]  /*fcc0*/  IADD3 R8, P6, R228, R165, RZ ;  /* 0x000000a5e4087210 */ /* 0x000fc40007fde0ff */
[----:B------:R-:W-:Y:S01]  /*fcd0*/  IADD3 R2, P5, R228, R166, RZ ;  /* 0x000000a6e4027210 */ /* 0x000fe20007fbe0ff */
[----:B------:R-:W-:Y:S01]  /*fce0*/  IMAD.MOV.U32 R228, RZ, RZ, 0x1 ;  /* 0x00000001ffe47424 */ /* 0x000fe200078e00ff */
[----:B------:R-:W-:Y:S01]  /*fcf0*/  SEL R7, RZ, 0x10, P0 ;  /* 0x00000010ff077807 */ /* 0x000fe20000000000 */
[C---:B------:R-:W-:Y:S02]  /*fd00*/  IMAD.X R9, R10.reuse, 0x1, R4, P6 ;  /* 0x000000010a097824 */ /* 0x040fe400030e0604 */
[----:B------:R-:W-:-:S03]  /*fd10*/  IMAD.X R3, R10, 0x1, R5, P5 ;  /* 0x000000010a037824 */ /* 0x000fc600028e0605 */
[----:B------:R-:W-:Y:S01]  /*fd20*/  @!PT LDS RZ, [RZ] ;  /* 0x00000000fffff984 */ /* 0x000fe20000000800 */
[----:B------:R-:W-:Y:S01]  /*fd30*/  @!PT LDS RZ, [RZ] ;  /* 0x00000000fffff984 */ /* 0x000fe20000000800 */
[----:B------:R-:W-:Y:S01]  /*fd40*/  @!PT LDS RZ, [RZ] ;  /* 0x00000000fffff984 */ /* 0x000fe20000000800 */
[----:B------:R1:W-:Y:S04]  /*fd50*/  LDGSTS.E.BYPASS.LTC128B.128 [R219+0x8100], [R8.64], !P2 ;  /* 0x0810000008db7fae */ /* 0x0003e8000d101d46 */
[----:B------:R2:W-:Y:S01]  /*fd60*/  LDGSTS.E.BYPASS.LTC128B.128 [R219+0xc100], [R2.64], !P0 ;  /* 0x0c10000002db7fae */ /* 0x0005e2000c101d46 */
[----:B-1----:R-:W-:Y:S01]  /*fd70*/  SEL R8, RZ, 0x10, P2 ;  /* 0x00000010ff087807 */ /* 0x002fe20001000000 */
[----:B--2---:R-:W-:Y:S01]  /*fd80*/  IMAD.MOV.U32 R3, RZ, RZ, 0x181f ;  /* 0x0000181fff037424 */ /* 0x004fe200078e00ff */
[----:B------:R-:W-:Y:S02]  /*fd90*/  MOV R2, 0xfdb0 ;  /* 0x0000fdb000027802 */ /* 0x000fe40000000f00 */
[----:B------:R-:W-:Y:S05]  /*fda0*/  CALL.REL.NOINC `($__internal_1_$__cuda_sm70_shflsync_idx_p) ;  /* 0x00002f4000007944 */ /* 0x000fea0003c00000 */
[----:B------:R-:W-:Y:S01]  /*fdb0*/  IMAD.MOV.U32 R9, RZ, RZ, R228 ;  /* 0x000000ffff097224 */ /* 0x000fe200078e00e4 */
[----:B------:R-:W-:Y:S01]  /*fdc0*/  MOV R228, 0x1 ;  /* 0x0000000100e47802 */ /* 0x000fe20000000f00 */
[----:B------:R-:W-:Y:S01]  /*fdd0*/  IMAD.MOV.U32 R227, RZ, RZ, R6 ;  /* 0x000000ffffe37224 */ /* 0x000fe200078e0006 */
[----:B------:R-:W-:-:S02]  /*fde0*/  MOV R3, 0x181f ;  /* 0x0000181f00037802 */ /* 0x000fc40000000f00 */
[----:B------:R-:W-:Y:S02]  /*fdf0*/  MOV R2, 0xfe10 ;  /* 0x0000fe1000027802 */ /* 0x000fe40000000f00 */
[----:B------:R-:W-:Y:S05]  /*fe00*/  CALL.REL.NOINC `($__internal_1_$__cuda_sm70_shflsync_idx_p) ;  /* 0x00002ee000007944 */ /* 0x000fea0003c00000 */
[----:B------:R-:W-:Y:S01]  /*fe10*/  IADD3 R10, -R8, 0x10, RZ ;  /* 0x00000010080a7810 */ /* 0x000fe20007ffe1ff */
[----:B------:R-:W-:Y:S01]  /*fe20*/  IMAD.MOV.U32 R227, RZ, RZ, R0 ;  /* 0x000000ffffe37224 */ /* 0x000fe200078e0000 */
[----:B------:R-:W-:Y:S02]  /*fe30*/  IADD3 R2, -R7, 0x10, RZ ;  /* 0x0000001007027810 */ /* 0x000fe40007ffe1ff */
[----:B------:R-:W-:Y:S02]  /*fe40*/  LOP3.LUT R10, R10, 0xf, RZ, 0xc0, !PT ;  /* 0x0000000f0a0a7812 */ /* 0x000fe400078ec0ff */
[----:B------:R-:W-:Y:S02]  /*fe50*/  ISETP.NE.U32.AND P6, PT, R8, RZ, PT ;  /* 0x000000ff0800720c */ /* 0x000fe40003fc5070 */
[----:B------:R-:W-:Y:S02]  /*fe60*/  IADD3 R10, P2, P0, R10, R228, R165 ;  /* 0x000000e40a0a7210 */ /* 0x000fe4000785e0a5 */
[----:B------:R-:W-:-:S02]  /*fe70*/  LOP3.LUT R2, R2, 0xf, RZ, 0xc0, !PT ;  /* 0x0000000f02027812 */ /* 0x000fc400078ec0ff */
[----:B------:R-:W-:Y:S02]  /*fe80*/  ISETP.NE.U32.AND P5, PT, R7, RZ, PT ;  /* 0x000000ff0700720c */ /* 0x000fe40003fa5070 */
[-C--:B------:R-:W-:Y:S02]  /*fe90*/  IADD3.X R11, RZ, R9.reuse, R4, P2, P0 ;  /* 0x00000009ff0b7210 */ /* 0x080fe400017e0404 */
[----:B------:R-:W-:Y:S01]  /*fea0*/  IADD3 R2, P2, P0, R2, R228, R166 ;  /* 0x000000e402027210 */ /* 0x000fe2000785e0a6 */
[----:B------:R-:W-:Y:S02]  /*feb0*/  IMAD.MOV.U32 R228, RZ, RZ, 0x2 ;  /* 0x00000002ffe47424 */ /* 0x000fe400078e00ff */
[----:B------:R-:W-:Y:S01]  /*fec0*/  @!PT LDS RZ, [RZ] ;  /* 0x00000000fffff984 */ /* 0x000fe20000000800 */
[----:B------:R-:W-:Y:S01]  /*fed0*/  @!PT LDS RZ, [RZ] ;  /* 0x00000000fffff984 */ /* 0x000fe20000000800 */
[----:B------:R-:W-:Y:S01]  /*fee0*/  @!PT LDS RZ, [RZ] ;  /* 0x00000000fffff984 */ /* 0x000fe20000000800 */
[----:B------:R1:W-:Y:S01]  /*fef0*/  LDGSTS.E.BYPASS.LTC128B.128.ZFILL [R219+0x9100], [R10.64], P6 ;  /* 0x091000000adb7fae */ /* 0x0003e2000b141d46 */
[----:B------:R-:W-:-:S05]  /*ff00*/  IADD3.X R3, RZ, R9, R5, P2, P0 ;  /* 0x00000009ff037210 */ /* 0x000fca00017e0405 */
[----:B------:R2:W-:Y:S02]  /*ff10*/  LDGSTS.E.BYPASS.LTC128B.128.ZFILL [R219+0xd100], [R2.64], P5 ;  /* 0x0d10000002db7fae */ /* 0x0005e4000a941d46 */
[----:B--2---:R-:W-:Y:S01]  /*ff20*/  IMAD.MOV.U32 R3, RZ, RZ, 0x181f ;  /* 0x0000181fff037424 */ /* 0x004fe200078e00ff */
[----:B------:R-:W-:Y:S02]  /*ff30*/  MOV R2, 0xff50 ;  /* 0x0000ff5000027802 */ /* 0x000fe40000000f00 */
[----:B-1----:R-:W-:Y:S05]  /*ff40*/  CALL.REL.NOINC `($__internal_1_$__cuda_sm70_shflsync_idx_p) ;  /* 0x00002da000007944 */ /* 0x002fea0003c00000 */
[----:B------:R-:W-:Y:S01]  /*ff50*/  IMAD.MOV.U32 R9, RZ, RZ, R228 ;  /* 0x000000ffff097224 */ /* 0x000fe200078e00e4 */
[----:B------:R-:W-:Y:S01]  /*ff60*/  MOV R228, 0x2 ;  /* 0x0000000200e47802 */ /* 0x000fe20000000f00 */
[----:B------:R-:W-:Y:S01]  /*ff70*/  IMAD.MOV.U32 R227, RZ, RZ, R6 ;  /* 0x000000ffffe37224 */ /* 0x000fe200078e0006 */
[----:B------:R-:W-:Y:S02]  /*ff80*/  MOV R3, 0x181f ;  /* 0x0000181f00037802 */ /* 0x000fe40000000f00 */
[----:B------:R-:W-:Y:S02]  /*ff90*/  MOV R2, 0xffb0 ;  /* 0x0000ffb000027802 */ /* 0x000fe40000000f00 */
[----:B------:R-:W-:Y:S05]  /*ffa0*/  CALL.REL.NOINC `($__internal_1_$__cuda_sm70_shflsync_idx_p) ;  /* 0x00002d4000007944 */ /* 0x000fea0003c00000 */
[----:B------:R-:W-:Y:S01]  /*ffb0*/  IADD3 R10, -R8, 0x10, RZ ;  /* 0x00000010080a7810 */ /* 0x000fe20007ffe1ff */
[----:B------:R-:W-:Y:S01]  /*ffc0*/  IMAD.MOV.U32 R227, RZ, RZ, R0 ;  /* 0x000000ffffe37224 */ /* 0x000fe200078e0000 */
[----:B------:R-:W-:-:S02]  /*ffd0*/  IADD3 R2, -R7, 0x10, RZ ;  /* 0x0000001007027810 */ /* 0x000fc40007ffe1ff */
[----:B------:R-:W-:Y:S02]  /*ffe0*/  LOP3.LUT R10, R10, 0xf, RZ, 0xc0, !PT ;  /* 0x0000000f0a0a7812 */ /* 0x000fe400078ec0ff */
[----:B------:R-:W-:Y:S02]  /*fff0*/  ISETP.NE.U32.AND P6, PT, R8, RZ, PT ;  /* 0x000000ff0800720c */ /* 0x000fe40003fc5070 */
[----:B------:R-:W-:Y:S02]  /*10000*/  IADD3 R10, P2, P0, R10, R228, R165 ;  /* 0x000000e40a0a7210 */ /* 0x000fe4000785e0a5 */
[----:B------:R-:W-:Y:S02]  /*10010*/  LOP3.LUT R2, R2, 0xf, RZ, 0xc0, !PT ;  /* 0x0000000f02027812 */ /* 0x000fe400078ec0ff */
[----:B------:R-:W-:Y:S02]  /*10020*/  ISETP.NE.U32.AND P5, PT, R7, RZ, PT ;  /* 0x000000ff0700720c */ /* 0x000fe40003fa5070 */
[----:B------:R-:W-:-:S02]  /*10030*/  IADD3.X R11, RZ, R9, R4, P2, P0 ;  /* 0x00000009ff0b7210 */ /* 0x000fc400017e0404 */
        /* <DEDUP_REMOVED lines=17> */
[----:B------:R-:W-:Y:S01]  /*10150*/  MOV R2, R228 ;  /* 0x000000e400027202 */ /* 0x000fe20000000f00 */
[----:B------:R-:W-:Y:S05]  /*10160*/  BRA `(.L_x_521) ;  /* 0xffff2f9000007947 */ /* 0x000fea000383ffff */
.L_x_466:
[----:B------:R-:W-:Y:S01]  /*10170*/  IMAD.MOV.U32 R227, RZ, RZ, R4 ;  /* 0x000000ffffe37224 */ /* 0x000fe200078e0004 */
[----:B------:R-:W-:Y:S01]  /*10180*/  MOV R228, RZ ;  /* 0x000000ff00e47202 */ /* 0x000fe20000000f00 */
[----:B------:R-:W-:Y:S01]  /*10190*/  IMAD.MOV.U32 R3, RZ, RZ, 0x1c1f ;  /* 0x00001c1fff037424 */ /* 0x000fe200078e00ff */
[----:B------:R-:W-:-:S02]  /*101a0*/  MOV R2, 0x101c0 ;  /* 0x000101c000027802 */ /* 0x000fc40000000f00 */
[----:B------:R-:W-:Y:S05]  /*101b0*/  CALL.REL.NOINC `($__internal_1_$__cuda_sm70_shflsync_idx_p) ;  /* 0x00002b3000007944 */ /* 0x000fea0003c00000 */
[----:B------:R-:W-:Y:S01]  /*101c0*/  MOV R0, R228 ;  /* 0x000000e400007202 */ /* 0x000fe20000000f00 */
[----:B------:R-:W-:Y:S05]  /*101d0*/  BRA `(.L_x_522) ;  /* 0xffff312000007947 */ /* 0x000fea000383ffff */
.L_x_467:
[----:B------:R-:W-:Y:S01]  /*101e0*/  IMAD.MOV.U32 R227, RZ, RZ, R4 ;  /* 0x000000ffffe37224 */ /* 0x000fe200078e0004 */
[----:B------:R-:W-:Y:S01]  /*101f0*/  MOV R228, 0x1 ;  /* 0x0000000100e47802 */ /* 0x000fe20000000f00 */
[----:B------:R-:W-:Y:S01]  /*10200*/  IMAD.MOV.U32 R3, RZ, RZ, 0x1c1f ;  /* 0x00001c1fff037424 */ /* 0x000fe200078e00ff */
[----:B------:R-:W-:-:S02]  /*10210*/  MOV R2, 0x10230 ;  /* 0x0001023000027802 */ /* 0x000fc40000000f00 */
[----:B-1----:R-:W-:Y:S05]  /*10220*/  CALL.REL.NOINC `($__internal_1_$__cuda_sm70_shflsync_idx_p) ;  /* 0x00002ac000007944 */ /* 0x002fea0003c00000 */
[----:B------:R-:W-:Y:S01]  /*10230*/  IMAD.IADD R0, R5, 0x1, R228 ;  /* 0x0000000105007824 */ /* 0x000fe200078e02e4 */
[----:B------:R-:W-:-:S02]  /*10240*/  FMNMX.FTZ R117, R7, R9, !PT ;  /* 0x0000000907757209 */ /* 0x000fc40007810000 */
[----:B------:R-:W-:Y:S02]  /*10250*/  MOV R2, 0x10a70 ;  /* 0x00010a7000027802 */ /* 0x000fe40000000f00 */
[----:B------:R-:W-:Y:S02]  /*10260*/  IMNMX R0, R6, R0, PT ;  /* 0x0000000006007217 */ /* 0x000fe40003800200 */
[----:B------:R-:W-:Y:S02]  /*10270*/  FMNMX.FTZ R117, R10, R117, !PT ;  /* 0x000000750a757209 */ /* 0x000fe40007810000 */
[C---:B------:R-:W-:Y:S02]  /*10280*/  ISETP.GT.AND P5, PT, R0.reuse, RZ, PT ;  /* 0x000000ff0000720c */ /* 0x040fe40003fa4270 */
[C---:B------:R-:W-:Y:S02]  /*10290*/  ISETP.GT.AND P2, PT, R0.reuse, 0x1, PT ;  /* 0x000000010000780c */ /* 0x040fe40003f44270 */
[----:B------:R-:W-:-:S02]  /*102a0*/  ISETP.GT.AND P0, PT, R0, 0x8, PT ;  /* 0x000000080000780c */ /* 0x000fc40003f04270 */
[----:B------:R-:W-:Y:S02]  /*102b0*/  FSEL R4, R106, -INF , P5 ;  /* 0xff8000006a047808 */ /* 0x000fe40002800000 */
[----:B------:R-:W-:Y:S02]  /*102c0*/  FSEL R5, R107, -INF , P2 ;  /* 0xff8000006b057808 */ /* 0x000fe40001000000 */
[----:B------:R-:W-:Y:S02]  /*102d0*/  ISETP.GT.AND P2, PT, R0, 0x9, PT ;  /* 0x000000090000780c */ /* 0x000fe40003f44270 */
[----:B------:R-:W-:Y:S02]  /*102e0*/  FSEL R6, R98, -INF , P0 ;  /* 0xff80000062067808 */ /* 0x000fe40000000000 */
[----:B------:R-:W-:Y:S02]  /*102f0*/  FMNMX.FTZ R8, R4, R5, !PT ;  /* 0x0000000504087209 */ /* 0x000fe40007810000 */
[----:B------:R-:W-:-:S02]  /*10300*/  FSEL R11, R99, -INF , P2 ;  /* 0xff800000630b7808 */ /* 0x000fc40001000000 */
[----:B------:R-:W-:Y:S02]  /*10310*/  FMNMX.FTZ R117, R12, R117, !PT ;  /* 0x000000750c757209 */ /* 0x000fe40007810000 */
        /* <DEDUP_REMOVED lines=107> */
[----:B------:R-:W-:Y:S01]  /*109d0*/  ISETP.GT.AND P0, PT, R0, 0x79, PT ;  /* 0x000000790000780c */ /* 0x000fe20003f04270 */
[----:B------:R-:W-:Y:S01]  /*109e0*/  IMAD.MOV.U32 R0, RZ, RZ, 0x2 ;  /* 0x00000002ff007424 */ /* 0x000fe200078e00ff */
[----:B------:R-:W-:Y:S02]  /*109f0*/  FSEL R173, R66, -INF , P2 ;  /* 0xff80000042ad7808 */ /* 0x000fe40001000000 */
[----:B------:R-:W-:Y:S02]  /*10a00*/  FMNMX.FTZ R8, R171, R8, !PT ;  /* 0x00000008ab087209 */ /* 0x000fe40007810000 */
[----:B------:R-:W-:Y:S02]  /*10a10*/  FMNMX.FTZ R117, R201, R117, !PT ;  /* 0x00000075c9757209 */ /* 0x000fe40007810000 */
[----:B------:R-:W-:Y:S02]  /*10a20*/  FSEL R172, R67, -INF , P0 ;  /* 0xff80000043ac7808 */ /* 0x000fe40000000000 */
[----:B------:R-:W-:Y:S01]  /*10a30*/  FMNMX.FTZ R8, R173, R8, !PT ;  /* 0x00000008ad087209 */ /* 0x000fe20007810000 */
[----:B------:R-:W-:-:S03]  /*10a40*/  IMAD.MOV.U32 R116, RZ, RZ, R117 ;  /* 0x000000ffff747224 */ /* 0x000fc600078e0075 */
[----:B------:R-:W-:Y:S02]  /*10a50*/  FMNMX.FTZ R8, R172, R8, !PT ;  /* 0x00000008ac087209 */ /* 0x000fe40007810000 */
[----:B------:R-:W-:Y:S05]  /*10a60*/  CALL.REL.NOINC `($__internal_0_$__cuda_sm70_shflsync_bfly_p) ;  /* 0x0000222000007944 */ /* 0x000fea0003c00000 */
[----:B------:R-:W-:Y:S01]  /*10a70*/  FMNMX.FTZ R117, R117, R0, !PT ;  /* 0x0000000075757209 */ /* 0x000fe20007810000 */
[----:B------:R-:W-:Y:S01]  /*10a80*/  IMAD.MOV.U32 R0, RZ, RZ, 0x1 ;  /* 0x00000001ff007424 */ /* 0x000fe200078e00ff */
[----:B------:R-:W-:-:S03]  /*10a90*/  MOV R2, 0x10ac0 ;  /* 0x00010ac000027802 */ /* 0x000fc60000000f00 */
[----:B------:R-:W-:Y:S02]  /*10aa0*/  IMAD.MOV.U32 R116, RZ, RZ, R117 ;  /* 0x000000ffff747224 */ /* 0x000fe400078e0075 */
[----:B------:R-:W-:Y:S05]  /*10ab0*/  CALL.REL.NOINC `($__internal_0_$__cuda_sm70_shflsync_bfly_p) ;  /* 0x000021d000007944 */ /* 0x000fea0003c00000 */
[----:B------:R-:W-:Y:S01]  /*10ac0*/  FMNMX.FTZ R117, R117, R0, !PT ;  /* 0x0000000075757209 */ /* 0x000fe20007810000 */
[----:B------:R-:W-:Y:S01]  /*10ad0*/  IMAD.MOV.U32 R116, RZ, RZ, R8 ;  /* 0x000000ffff747224 */ /* 0x000fe200078e0008 */
[----:B------:R-:W-:Y:S01]  /*10ae0*/  MOV R2, 0x10b10 ;  /* 0x00010b1000027802 */ /* 0x000fe20000000f00 */
[----:B------:R-:W-:Y:S02]  /*10af0*/  IMAD.MOV.U32 R0, RZ, RZ, 0x2 ;  /* 0x00000002ff007424 */ /* 0x000fe400078e00ff */
[----:B------:R-:W-:Y:S05]  /*10b00*/  CALL.REL.NOINC `($__internal_0_$__cuda_sm70_shflsync_bfly_p) ;  /* 0x0000218000007944 */ /* 0x000fea0003c00000 */
[----:B------:R-:W-:Y:S01]  /*10b10*/  FMNMX.FTZ R8, R8, R0, !PT ;  /* 0x0000000008087209 */ /* 0x000fe20007810000 */
[----:B------:R-:W-:Y:S01]  /*10b20*/  IMAD.MOV.U32 R0, RZ, RZ, 0x1 ;  /* 0x00000001ff007424 */ /* 0x000fe200078e00ff */
[----:B------:R-:W-:-:S03]  /*10b30*/  MOV R2, 0x10b60 ;  /* 0x00010b6000027802 */ /* 0x000fc60000000f00 */
[----:B------:R-:W-:Y:S02]  /*10b40*/  IMAD.MOV.U32 R116, RZ, RZ, R8 ;  /* 0x000000ffff747224 */ /* 0x000fe400078e0008 */
[----:B------:R-:W-:Y:S05]  /*10b50*/  CALL.REL.NOINC `($__internal_0_$__cuda_sm70_shflsync_bfly_p) ;  /* 0x0000213000007944 */ /* 0x000fea0003c00000 */
[----:B------:R-:W-:Y:S01]  /*10b60*/  MOV R3, R0 ;  /* 0x0000000000037202 */ /* 0x000fe20000000f00 */
[----:B------:R-:W-:Y:S05]  /*10b70*/  BRA `(.L_x_523) ;  /* 0xffff343000007947 */ /* 0x000fea000383ffff */
.L_x_471:
[----:B------:R-:W-:Y:S01]  /*10b80*/  MOV R228, RZ ;  /* 0x000000ff00e47202 */ /* 0x000fe20000000f00 */
[----:B------:R-:W-:Y:S01]  /*10b90*/  IMAD.MOV.U32 R227, RZ, RZ, R0 ;  /* 0x000000ffffe37224 */ /* 0x000fe200078e0000 */
[----:B------:R-:W-:Y:S01]  /*10ba0*/  MOV R2, 0x10bd0 ;  /* 0x00010bd000027802 */ /* 0x000fe20000000f00 */
[----:B------:R-:W-:Y:S02]  /*10bb0*/  IMAD.MOV.U32 R3, RZ, RZ, 0x181f ;  /* 0x0000181fff037424 */ /* 0x000fe400078e00ff */
[----:B--2---:R-:W-:Y:S05]  /*10bc0*/  CALL.REL.NOINC `($__internal_1_$__cuda_sm70_shflsync_idx_p) ;  /* 0x0000212000007944 */ /* 0x004fea0003c00000 */
[----:B------:R-:W-:Y:S01]  /*10bd0*/  MOV R7, R228 ;  /* 0x000000e400077202 */ /* 0x000fe20000000f00 */
[----:B------:R-:W-:-:S05]  /*10be0*/  BRA `(.L_x_524) ;  /* 0xffff529000007947 */ /* 0x000fca000383ffff */
.L_x_472:
[----:B------:R-:W-:Y:S01]  /*10bf0*/  MOV R228, RZ ;  /* 0x000000ff00e47202 */ /* 0x000fe20000000f00 */
[----:B------:R-:W-:Y:S01]  /*10c00*/  IMAD.MOV.U32 R227, RZ, RZ, R4 ;  /* 0x000000ffffe37224 */ /* 0x000fe200078e0004 */
[----:B------:R-:W-:Y:S01]  /*10c10*/  MOV R2, 0x10c40 ;  /* 0x00010c4000027802 */ /* 0x000fe20000000f00 */
[----:B------:R-:W-:Y:S02]  /*10c20*/  IMAD.MOV.U32 R3, RZ, RZ, 0x181f ;  /* 0x0000181fff037424 */ /* 0x000fe400078e00ff */
[----:B-123--:R-:W-:Y:S05]  /*10c30*/  CALL.REL.NOINC `($__internal_1_$__cuda_sm70_shflsync_idx_p) ;  /* 0x000020b000007944 */ /* 0x00efea0003c00000 */
[----:B------:R-:W-:Y:S01]  /*10c40*/  ISETP.GE.AND P5, PT, R226, c[0x0][0x1d4], PT ;  /* 0x00007500e2007a0c */ /* 0x000fe20003fa6270 */
[----:B------:R-:W-:Y:S01]  /*10c50*/  IMAD.MOV.U32 R227, RZ, RZ, R0 ;  /* 0x000000ffffe37224 */ /* 0x000fe200078e0000 */
[C---:B------:R-:W-:Y:S02]  /*10c60*/  IADD3 R12, P2, R228.reuse, R28, RZ ;  /* 0x0000001ce40c7210 */ /* 0x040fe40007f5e0ff */
[----:B------:R-:W-:Y:S03]  /*10c70*/  ISETP.GE.AND P0, PT, R237, c[0x0][0x1d4], PT ;  /* 0x00007500ed007a0c */ /* 0x000fe60003f06270 */
[C---:B------:R-:W-:Y:S01]  /*10c80*/  IMAD.X R13, R7.reuse, 0x1, R5, P2 ;  /* 0x00000001070d7824 */ /* 0x040fe200010e0605 */
[----:B------:R-:W-:Y:S01]  /*10c90*/  IADD3 R2, P2, R228, R29, RZ ;  /* 0x0000001de4027210 */ /* 0x000fe20007f5e0ff */
[----:B------:R-:W-:Y:S04]  /*10ca0*/  IMAD.MOV.U32 R228, RZ, RZ, 0x1 ;  /* 0x00000001ffe47424 */ /* 0x000fe800078e00ff */
[----:B------:R-:W-:Y:S01]  /*10cb0*/  @!PT LDS RZ, [RZ] ;  /* 0x00000000fffff984 */ /* 0x000fe20000000800 */
[----:B------:R-:W-:Y:S01]  /*10cc0*/  @!PT LDS RZ, [RZ] ;  /* 0x00000000fffff984 */ /* 0x000fe20000000800 */
[----:B------:R-:W-:Y:S01]  /*10cd0*/  @!PT LDS RZ, [RZ] ;  /* 0x00000000fffff984 */ /* 0x000fe20000000800 */
[----:B------:R1:W-:Y:S01]  /*10ce0*/  LDGSTS.E.BYPASS.LTC128B.128 [R219+0x100], [R12.64], !P5 ;  /* 0x001000000cdb7fae */ /* 0x0003e2000e901d46 */
[----:B------:R-:W-:Y:S01]  /*10cf0*/  IMAD.X R3, R7, 0x1, R6, P2 ;  /* 0x0000000107037824 */ /* 0x000fe200010e0606 */
[----:B------:R-:W-:Y:S04]  /*10d00*/  SEL R7, RZ, 0x10, P0 ;  /* 0x00000010ff077807 */ /* 0x000fe80000000000 */
[----:B------:R2:W-:Y:S01]  /*10d10*/  LDGSTS.E.BYPASS.LTC128B.128 [R219+0x4100], [R2.64], !P0 ;  /* 0x0410000002db7fae */ /* 0x0005e2000c101d46 */
[----:B-1----:R-:W-:Y:S02]  /*10d20*/  SEL R12, RZ, 0x10, P5 ;  /* 0x00000010ff0c7807 */ /* 0x002fe40002800000 */
[----:B--2---:R-:W-:Y:S01]  /*10d30*/  MOV R2, 0x10d60 ;  /* 0x00010d6000027802 */ /* 0x004fe20000000f00 */
[----:B------:R-:W-:Y:S02]  /*10d40*/  IMAD.MOV.U32 R3, RZ, RZ, 0x181f ;  /* 0x0000181fff037424 */ /* 0x000fe400078e00ff */
[----:B------:R-:W-:Y:S05]  /*10d50*/  CALL.REL.NOINC `($__internal_1_$__cuda_sm70_shflsync_idx_p) ;  /* 0x00001f9000007944 */ /* 0x000fea0003c00000 */
[----:B------:R-:W-:Y:S01]  /*10d60*/  MOV R3, 0x181f ;  /* 0x0000181f00037802 */ /* 0x000fe20000000f00 */
[----:B------:R-:W-:Y:S01]  /*10d70*/  IMAD.MOV.U32 R13, RZ, RZ, R228 ;  /* 0x000000ffff0d7224 */ /* 0x000fe200078e00e4 */
[----:B------:R-:W-:Y:S01]  /*10d80*/  MOV R228, 0x1 ;  /* 0x0000000100e47802 */ /* 0x000fe20000000f00 */
[----:B------:R-:W-:Y:S01]  /*10d90*/  IMAD.MOV.U32 R227, RZ, RZ, R4 ;  /* 0x000000ffffe37224 */ /* 0x000fe200078e0004 */
[----:B------:R-:W-:Y:S02]  /*10da0*/  MOV R2, 0x10dc0 ;  /* 0x00010dc000027802 */ /* 0x000fe40000000f00 */
[----:B------:R-:W-:Y:S05]  /*10db0*/  CALL.REL.NOINC `($__internal_1_$__cuda_sm70_shflsync_idx_p) ;  /* 0x00001f3000007944 */ /* 0x000fea0003c00000 */
[C---:B------:R-:W-:Y:S01]  /*10dc0*/  IADD3 R2, -R12.reuse, 0x10, RZ ;  /* 0x000000100c027810 */ /* 0x040fe20007ffe1ff */
[----:B------:R-:W-:Y:S01]  /*10dd0*/  IMAD.MOV.U32 R227, RZ, RZ, R0 ;  /* 0x000000ffffe37224 */ /* 0x000fe200078e0000 */
[----:B------:R-:W-:Y:S02]  /*10de0*/  ISETP.NE.U32.AND P5, PT, R12, RZ, PT ;  /* 0x000000ff0c00720c */ /* 0x000fe40003fa5070 */
[----:B------:R-:W-:Y:S04]  /*10df0*/  LOP3.LUT R2, R2, 0xf, RZ, 0xc0, !PT ;  /* 0x0000000f02027812 */ /* 0x000fe800078ec0ff */
[-C--:B------:R-:W-:Y:S04]  /*10e00*/  IADD3 R2, P2, P0, R2, R228.reuse, R28 ;  /* 0x000000e402027210 */ /* 0x080fe8000785e01c */
[-C--:B------:R-:W-:Y:S05]  /*10e10*/  IADD3.X R3, RZ, R13.reuse, R5, P2, P0 ;  /* 0x0000000dff037210 */ /* 0x080fea00017e0405 */
[----:B------:R-:W-:Y:S01]  /*10e20*/  @!PT LDS RZ, [RZ] ;  /* 0x00000000fffff984 */ /* 0x000fe20000000800 */
[----:B------:R-:W-:Y:S01]  /*10e30*/  @!PT LDS RZ, [RZ] ;  /* 0x00000000fffff984 */ /* 0x000fe20000000800 */
[----:B------:R-:W-:Y:S01]  /*10e40*/  @!PT LDS RZ, [RZ] ;  /* 0x00000000fffff984 */ /* 0x000fe20000000800 */
[----:B------:R1:W-:Y:S01]  /*10e50*/  LDGSTS.E.BYPASS.LTC128B.128.ZFILL [R219+0x1100], [R2.64], P5 ;  /* 0x0110000002db7fae */ /* 0x0003e2000a941d46 */
[C---:B------:R-:W-:Y:S02]  /*10e60*/  ISETP.NE.U32.AND P5, PT, R7.reuse, RZ, PT ;  /* 0x000000ff0700720c */ /* 0x040fe40003fa5070 */
[----:B-1----:R-:W-:Y:S04]  /*10e70*/  IADD3 R2, -R7, 0x10, RZ ;  /* 0x0000001007027810 */ /* 0x002fe80007ffe1ff */
[----:B------:R-:W-:Y:S04]  /*10e80*/  LOP3.LUT R2, R2, 0xf, RZ, 0xc0, !PT ;  /* 0x0000000f02027812 */ /* 0x000fe800078ec0ff */
[----:B------:R-:W-:Y:S01]  /*10e90*/  IADD3 R2, P2, P0, R2, R228, R29 ;  /* 0x000000e402027210 */ /* 0x000fe2000785e01d */
[----:B------:R-:W-:Y:S03]  /*10ea0*/  IMAD.MOV.U32 R228, RZ, RZ, 0x2 ;  /* 0x00000002ffe47424 */ /* 0x000fe600078e00ff */
[----:B------:R-:W-:Y:S05]  /*10eb0*/  IADD3.X R3, RZ, R13, R6, P2, P0 ;  /* 0x0000000dff037210 */ /* 0x000fea00017e0406 */
[----:B------:R1:W-:Y:S02]  /*10ec0*/  LDGSTS.E.BYPASS.LTC128B.128.ZFILL [R219+0x5100], [R2.64], P5 ;  /* 0x0510000002db7fae */ /* 0x0003e4000a941d46 */
[----:B-1----:R-:W-:Y:S01]  /*10ed0*/  MOV R2, 0x10f00 ;  /* 0x00010f0000027802 */ /* 0x002fe20000000f00 */
[----:B------:R-:W-:Y:S03]  /*10ee0*/  IMAD.MOV.U32 R3, RZ, RZ, 0x181f ;  /* 0x0000181fff037424 */ /* 0x000fe600078e00ff */
        /* <DEDUP_REMOVED lines=33> */
[----:B------:R-:W-:Y:S01]  /*11100*/  MOV R0, R228 ;  /* 0x000000e400007202 */ /* 0x000fe20000000f00 */
[----:B------:R-:W-:-:S05]  /*11110*/  BRA `(.L_x_525) ;  /* 0xffff4f4000007947 */ /* 0x000fca000383ffff */
.L_x_475:
[----:B------:R-:W-:Y:S01]  /*11120*/  MOV R228, RZ ;  /* 0x000000ff00e47202 */ /* 0x000fe20000000f00 */
[----:B------:R-:W-:Y:S01]  /*11130*/  IMAD.MOV.U32 R227, RZ, RZ, R0 ;  /* 0x000000ffffe37224 */ /* 0x000fe200078e0000 */
[----:B------:R-:W-:Y:S01]  /*11140*/  MOV R2, 0x11170 ;  /* 0x0001117000027802 */ /* 0x000fe20000000f00 */
[----:B------:R-:W-:Y:S02]  /*11150*/  IMAD.MOV.U32 R3, RZ, RZ, 0x181f ;  /* 0x0000181fff037424 */ /* 0x000fe400078e00ff */
[----:B------:R-:W-:Y:S05]  /*11160*/  CALL.REL.NOINC `($__internal_1_$__cuda_sm70_shflsync_idx_p) ;  /* 0x00001b8000007944 */ /* 0x000fea0003c00000 */
[----:B------:R-:W-:Y:S01]  /*11170*/  MOV R145, R228 ;  /* 0x000000e400917202 */ /* 0x000fe20000000f00 */
[----:B------:R-:W-:-:S05]  /*11180*/  BRA `(.L_x_526) ;  /* 0xffff5dd000007947 */ /* 0x000fca000383ffff */
.L_x_476:
[----:B------:R-:W-:Y:S01]  /*11190*/  MOV R228, RZ ;  /* 0x000000ff00e47202 */ /* 0x000fe20000000f00 */
[----:B------:R-:W-:Y:S01]  /*111a0*/  IMAD.MOV.U32 R227, RZ, RZ, R116 ;  /* 0x000000ffffe37224 */ /* 0x000fe200078e0074 */
[----:B------:R-:W-:Y:S01]  /*111b0*/  MOV R2, 0x111e0 ;  /* 0x000111e000027802 */ /* 0x000fe20000000f00 */
[----:B------:R-:W-:Y:S02]  /*111c0*/  IMAD.MOV.U32 R3, RZ, RZ, 0x181f ;  /* 0x0000181fff037424 */ /* 0x000fe400078e00ff */
[----:B-12---:R-:W-:Y:S05]  /*111d0*/  CALL.REL.NOINC `($__internal_1_$__cuda_sm70_shflsync_idx_p) ;  /* 0x00001b1000007944 */ /* 0x006fea0003c00000 */
        /* <DEDUP_REMOVED lines=78> */
.L_x_477:
[----:B------:R-:W-:Y:S01]  /*116c0*/  MOV R228, RZ ;  /* 0x000000ff00e47202 */ /* 0x000fe20000000f00 */
[----:B------:R-:W-:Y:S01]  /*116d0*/  IMAD.MOV.U32 R227, RZ, RZ, R116 ;  /* 0x000000ffffe37224 */ /* 0x000fe200078e0074 */
[----:B------:R-:W-:Y:S01]  /*116e0*/  MOV R2, 0x11710 ;  /* 0x0001171000027802 */ /* 0x000fe20000000f00 */
[----:B------:R-:W-:Y:S02]  /*116f0*/  IMAD.MOV.U32 R3, RZ, RZ, 0x1c1f ;  /* 0x00001c1fff037424 */ /* 0x000fe400078e00ff */
[----:B------:R-:W-:Y:S05]  /*11700*/  CALL.REL.NOINC `($__internal_1_$__cuda_sm70_shflsync_idx_p) ;  /* 0x000015e000007944 */ /* 0x000fea0003c00000 */
[----:B------:R-:W-:Y:S01]  /*11710*/  MOV R0, R228 ;  /* 0x000000e400007202 */ /* 0x000fe20000000f00 */
[----:B------:R-:W-:-:S05]  /*11720*/  BRA `(.L_x_528) ;  /* 0xffff5c0000007947 */ /* 0x000fca000383ffff */
.L_x_478:
[----:B------:R-:W-:Y:S01]  /*11730*/  MOV R228, 0x1 ;  /* 0x0000000100e47802 */ /* 0x000fe20000000f00 */
[----:B------:R-:W-:Y:S01]  /*11740*/  IMAD.MOV.U32 R227, RZ, RZ, R116 ;  /* 0x000000ffffe37224 */ /* 0x000fe200078e0074 */
[----:B------:R-:W-:Y:S01]  /*11750*/  MOV R2, 0x11780 ;  /* 0x0001178000027802 */ /* 0x000fe20000000f00 */
[----:B------:R-:W-:Y:S02]  /*11760*/  IMAD.MOV.U32 R3, RZ, RZ, 0x1c1f ;  /* 0x00001c1fff037424 */ /* 0x000fe400078e00ff */
[----:B-1----:R-:W-:Y:S05]  /*11770*/  CALL.REL.NOINC `($__internal_1_$__cuda_sm70_shflsync_idx_p) ;  /* 0x0000157000007944 */ /* 0x002fea0003c00000 */
[----:B------:R-:W-:Y:S01]  /*11780*/  FMNMX.FTZ R0, R4, R118, !PT ;  /* 0x0000007604007209 */ /* 0x000fe20007810000 */
[----:B------:R-:W-:Y:S03]  /*11790*/  IMAD.IADD R117, R117, 0x1, R228 ;  /* 0x0000000175757824 */ /* 0x000fe600078e02e4 */
[----:B------:R-:W-:Y:S02]  /*117a0*/  FMNMX.FTZ R0, R5, R0, !PT ;  /* 0x0000000005007209 */ /* 0x000fe40007810000 */
[C---:B------:R-:W-:Y:S02]  /*117b0*/  ISETP.GT.AND P6, PT, R117.reuse, RZ, PT ;  /* 0x000000ff7500720c */ /* 0x040fe40003fc4270 */
[C---:B------:R-:W-:Y:S02]  /*117c0*/  ISETP.GT.AND P5, PT, R117.reuse, 0x1, PT ;  /* 0x000000017500780c */ /* 0x040fe40003fa4270 */
[----:B------:R-:W-:Y:S02]  /*117d0*/  FSEL R6, R6, -INF , P6 ;  /* 0xff80000006067808 */ /* 0x000fe40003000000 */
[----:B------:R-:W-:Y:S02]  /*117e0*/  ISETP.GT.AND P2, PT, R117, 0x8, PT ;  /* 0x000000087500780c */ /* 0x000fe40003f44270 */
[----:B------:R-:W-:Y:S02]  /*117f0*/  FSEL R7, R7, -INF , P5 ;  /* 0xff80000007077808 */ /* 0x000fe40002800000 */
        /* <DEDUP_REMOVED lines=24> */
[C---:B------:R-:W-:Y:S02]  /*11980*/  ISETP.GT.AND P5, PT, R117.reuse, 0x21, PT ;  /* 0x000000217500780c */ /* 0x040fe40003fa4270 */
        /* <DEDUP_REMOVED lines=80> */
[----:B------:R-:W-:Y:S02]  /*11e90*/  FMNMX.FTZ R0, R239, R0, !PT ;  /* 0x00000000ef007209 */ /* 0x000fe40007810000 */
[----:B------:R-:W-:Y:S02]  /*11ea0*/  FSEL R234, R62, -INF , P6 ;  /* 0xff8000003eea7808 */ /* 0x000fe40003000000 */
[----:B------:R-:W-:Y:S02]  /*11eb0*/  FMNMX.FTZ R12, R230, R2, !PT ;  /* 0x00000002e60c7209 */ /* 0x000fe40007810000 */
[----:B------:R-:W-:Y:S02]  /*11ec0*/  ISETP.GT.AND P2, PT, R117, 0x78, PT ;  /* 0x000000787500780c */ /* 0x000fe40003f44270 */
[----:B------:R-:W-:Y:S01]  /*11ed0*/  FMNMX.FTZ R116, R243, R0, !PT ;  /* 0x00000000f3747209 */ /* 0x000fe20007810000 */
[----:B------:R-:W-:Y:S01]  /*11ee0*/  IMAD.MOV.U32 R0, RZ, RZ, 0x2 ;  /* 0x00000002ff007424 */ /* 0x000fe200078e00ff */
[----:B------:R-:W-:Y:S02]  /*11ef0*/  FSEL R233, R63, -INF , P5 ;  /* 0xff8000003fe97808 */ /* 0x000fe40002800000 */
[----:B------:R-:W-:Y:S02]  /*11f00*/  FMNMX.FTZ R12, R234, R12, !PT ;  /* 0x0000000cea0c7209 */ /* 0x000fe40007810000 */
[----:B------:R-:W-:Y:S02]  /*11f10*/  ISETP.GT.AND P0, PT, R117, 0x79, PT ;  /* 0x000000797500780c */ /* 0x000fe40003f04270 */
[----:B------:R-:W-:Y:S02]  /*11f20*/  FMNMX.FTZ R116, R242, R116, !PT ;  /* 0x00000074f2747209 */ /* 0x000fe40007810000 */
[----:B------:R-:W-:Y:S02]  /*11f30*/  FSEL R232, R66, -INF , P2 ;  /* 0xff80000042e87808 */ /* 0x000fe40001000000 */
[----:B------:R-:W-:Y:S02]  /*11f40*/  FMNMX.FTZ R12, R233, R12, !PT ;  /* 0x0000000ce90c7209 */ /* 0x000fe40007810000 */
[----:B------:R-:W-:Y:S02]  /*11f50*/  FMNMX.FTZ R116, R241, R116, !PT ;  /* 0x00000074f1747209 */ /* 0x000fe40007810000 */
[----:B------:R-:W-:Y:S02]  /*11f60*/  FSEL R231, R67, -INF , P0 ;  /* 0xff80000043e77808 */ /* 0x000fe40000000000 */
[----:B------:R-:W-:Y:S02]  /*11f70*/  FMNMX.FTZ R12, R232, R12, !PT ;  /* 0x0000000ce80c7209 */ /* 0x000fe40007810000 */
[----:B------:R-:W-:Y:S02]  /*11f80*/  FMNMX.FTZ R116, R240, R116, !PT ;  /* 0x00000074f0747209 */ /* 0x000fe40007810000 */
[----:B------:R-:W-:Y:S02]  /*11f90*/  FMNMX.FTZ R12, R231, R12, !PT ;  /* 0x0000000ce70c7209 */ /* 0x000fe40007810000 */
[----:B------:R-:W-:Y:S02]  /*11fa0*/  MOV R2, 0x11fc0 ;  /* 0x00011fc000027802 */ /* 0x000fe40000000f00 */
[----:B------:R-:W-:Y:S05]  /*11fb0*/  CALL.REL.NOINC `($__internal_0_$__cuda_sm70_shflsync_bfly_p) ;  /* 0x00000cd000007944 */ /* 0x000fea0003c00000 */
[----:B------:R-:W-:Y:S01]  /*11fc0*/  FMNMX.FTZ R116, R116, R0, !PT ;  /* 0x0000000074747209 */ /* 0x000fe20007810000 */
[----:B------:R-:W-:Y:S01]  /*11fd0*/  IMAD.MOV.U32 R0, RZ, RZ, 0x1 ;  /* 0x00000001ff007424 */ /* 0x000fe200078e00ff */
[----:B------:R-:W-:Y:S02]  /*11fe0*/  MOV R2, 0x12000 ;  /* 0x0001200000027802 */ /* 0x000fe40000000f00 */
        /* <DEDUP_REMOVED lines=8> */
[----:B------:R-:W-:Y:S02]  /*12070*/  MOV R2, 0x12090 ;  /* 0x0001209000027802 */ /* 0x000fe40000000f00 */
[----:B------:R-:W-:Y:S05]  /*12080*/  CALL.REL.NOINC `($__internal_0_$__cuda_sm70_shflsync_bfly_p) ;  /* 0x00000c0000007944 */ /* 0x000fea0003c00000 */
[----:B------:R-:W-:-:S05]  /*12090*/  BRA `(.L_x_529) ;  /* 0xffff5f4000007947 */ /* 0x000fca000383ffff */
.L_x_481:
[----:B-1--4-:R-:W-:Y:S01]  /*120a0*/  MOV R228, RZ ;  /* 0x000000ff00e47202 */ /* 0x012fe20000000f00 */
[----:B------:R-:W-:Y:S01]  /*120b0*/  IMAD.MOV.U32 R227, RZ, RZ, R36 ;  /* 0x000000ffffe37224 */ /* 0x000fe200078e0024 */
[----:B------:R-:W-:Y:S01]  /*120c0*/  MOV R2, 0x120f0 ;  /* 0x000120f000027802 */ /* 0x000fe20000000f00 */
[----:B------:R-:W-:Y:S02]  /*120d0*/  IMAD.MOV.U32 R3, RZ, RZ, 0x181f ;  /* 0x0000181fff037424 */ /* 0x000fe400078e00ff */
[----:B------:R-:W-:Y:S05]  /*120e0*/  CALL.REL.NOINC `($__internal_1_$__cuda_sm70_shflsync_idx_p) ;  /* 0x00000c0000007944 */ /* 0x000fea0003c00000 */
[----:B------:R-:W-:Y:S01]  /*120f0*/  MOV R29, R228 ;  /* 0x000000e4001d7202 */ /* 0x000fe20000000f00 */
[----:B------:R-:W-:-:S05]  /*12100*/  BRA `(.L_x_530) ;  /* 0xffff829000007947 */ /* 0x000fca000383ffff */
.L_x_484:
[----:B------:R-:W-:Y:S01]  /*12110*/  MOV R228, RZ ;  /* 0x000000ff00e47202 */ /* 0x000fe20000000f00 */
[----:B------:R-:W-:Y:S01]  /*12120*/  IMAD.MOV.U32 R227, RZ, RZ, R0 ;  /* 0x000000ffffe37224 */ /* 0x000fe200078e0000 */
[----:B------:R-:W-:Y:S01]  /*12130*/  MOV R2, 0x12160 ;  /* 0x0001216000027802 */ /* 0x000fe20000000f00 */
[----:B------:R-:W-:Y:S02]  /*12140*/  IMAD.MOV.U32 R3, RZ, RZ, 0x181f ;  /* 0x0000181fff037424 */ /* 0x000fe400078e00ff */
[----:B------:R-:W-:Y:S05]  /*12150*/  CALL.REL.NOINC `($__internal_1_$__cuda_sm70_shflsync_idx_p) ;  /* 0x00000b9000007944 */ /* 0x000fea0003c00000 */
[----:B------:R-:W-:Y:S01]  /*12160*/  MOV R145, R228 ;  /* 0x000000e400917202 */ /* 0x000fe20000000f00 */
[----:B------:R-:W-:-:S05]  /*12170*/  BRA `(.L_x_531) ;  /* 0xffff92a000007947 */ /* 0x000fca000383ffff */
.L_x_485:
[----:B------:R-:W-:Y:S01]  /*12180*/  MOV R228, RZ ;  /* 0x000000ff00e47202 */ /* 0x000fe20000000f00 */
[----:B------:R-:W-:Y:S01]  /*12190*/  IMAD.MOV.U32 R227, RZ, RZ, R116 ;  /* 0x000000ffffe37224 */ /* 0x000fe200078e0074 */
[----:B------:R-:W-:Y:S01]  /*121a0*/  MOV R2, 0x121d0 ;  /* 0x000121d000027802 */ /* 0x000fe20000000f00 */
[----:B------:R-:W-:Y:S02]  /*121b0*/  IMAD.MOV.U32 R3, RZ, RZ, 0x181f ;  /* 0x0000181fff037424 */ /* 0x000fe400078e00ff */
[----:B-12---:R-:W-:Y:S05]  /*121c0*/  CALL.REL.NOINC `($__internal_1_$__cuda_sm70_shflsync_idx_p) ;  /* 0x00000b2000007944 */ /* 0x006fea0003c00000 */
[C---:B------:R-:W-:Y:S01]  /*121d0*/  IADD3 R146, -R218.reuse, 0x10, RZ ;  /* 0x00000010da927810 */ /* 0x040fe20007ffe1ff */
[----:B------:R-:W-:Y:S01]  /*121e0*/  IMAD.MOV.U32 R227, RZ, RZ, R0 ;  /* 0x000000ffffe37224 */ /* 0x000fe200078e0000 */
[----:B------:R-:W-:Y:S02]  /*121f0*/  ISETP.NE.U32.AND P0, PT, R218, RZ, PT ;  /* 0x000000ffda00720c */ /* 0x000fe40003f05070 */
[----:B------:R-:W-:Y:S04]  /*12200*/  LOP3.LUT R146, R146, 0xf, RZ, 0xc0, !PT ;  /* 0x0000000f92927812 */ /* 0x000fe800078ec0ff */
[----:B------:R-:W-:Y:S04]  /*12210*/  IADD3 R146, P5, P4, R146, R228, R155 ;  /* 0x000000e492927210 */ /* 0x000fe80007cbe09b */
[----:B------:R-:W-:Y:S02]  /*12220*/  IADD3.X R147, RZ, R145, R117, P5, P4 ;  /* 0x00000091ff937210 */ /* 0x000fe40002fe8475 */
[----:B------:R-:W-:Y:S01]  /*12230*/  IADD3 R2, P4, R228, R156, RZ ;  /* 0x0000009ce4027210 */ /* 0x000fe20007f9e0ff */
[----:B------:R-:W-:Y:S02]  /*12240*/  IMAD.MOV.U32 R228, RZ, RZ, 0x1 ;  /* 0x00000001ffe47424 */ /* 0x000fe400078e00ff */
[----:B------:R-:W-:Y:S01]  /*12250*/  @!PT LDS RZ, [RZ] ;  /* 0x00000000fffff984 */ /* 0x000fe20000000800 */
[----:B------:R-:W-:Y:S01]  /*12260*/  @!PT LDS RZ, [RZ] ;  /* 0x00000000fffff984 */ /* 0x000fe20000000800 */
[----:B------:R-:W-:Y:S01]  /*12270*/  @!PT LDS RZ, [RZ] ;  /* 0x00000000fffff984 */ /* 0x000fe20000000800 */
[----:B------:R1:W-:Y:S02]  /*12280*/  LDGSTS.E.BYPASS.LTC128B.128.ZFILL [R219+0x8100], [R146.64], P0 ;  /* 0x0810000092db7fae */ /* 0x0003e40008141d46 */
[----:B------:R-:W-:Y:S05]  /*12290*/  IMAD.X R3, R145, 0x1, R144, P4 ;  /* 0x0000000191037824 */ /* 0x000fea00020e0690 */
[----:B------:R2:W-:Y:S02]  /*122a0*/  LDGSTS.E.BYPASS.LTC128B.128 [R219+0xc100], [R2.64], !P2 ;  /* 0x0c10000002db7fae */ /* 0x0005e4000d101d46 */
[----:B--2---:R-:W-:Y:S01]  /*122b0*/  MOV R2, 0x122e0 ;  /* 0x000122e000027802 */ /* 0x004fe20000000f00 */
[----:B------:R-:W-:Y:S02]  /*122c0*/  IMAD.MOV.U32 R3, RZ, RZ, 0x181f ;  /* 0x0000181fff037424 */ /* 0x000fe400078e00ff */
[----:B-1----:R-:W-:Y:S05]  /*122d0*/  CALL.REL.NOINC `($__internal_1_$__cuda_sm70_shflsync_idx_p) ;  /* 0x00000a1000007944 */ /* 0x002fea0003c00000 */
        /* <DEDUP_REMOVED lines=54> */
.L_x_486:
[----:B------:R-:W-:Y:S02]  /*12640*/  MOV R0, 0x2 ;  /* 0x0000000200007802 */ /* 0x000fe40000000f00 */
        /* <DEDUP_REMOVED lines=16> */
.L_x_488:
[----:B------:R2:W5:Y:S01]  /*12750*/  LDL R116, [R1] ;  /* 0x0000000001747983 */ /* 0x0005620000100800 */
[----:B-1----:R-:W-:-:S02]  /*12760*/  MOV R0, 0x2 ;  /* 0x0000000200007802 */ /* 0x002fc40000000f00 */
[----:B------:R-:W-:Y:S02]  /*12770*/  MOV R2, 0x12790 ;  /* 0x0001279000027802 */ /* 0x000fe40000000f00 */
[----:B--2--5:R-:W-:Y:S05]  /*12780*/  CALL.REL.NOINC `($__internal_0_$__cuda_sm70_shflsync_bfly_p) ;  /* 0x0000050000007944 */ /* 0x024fea0003c00000 */
[----:B------:R-:W-:Y:S01]  /*12790*/  MOV R4, R0 ;  /* 0x0000000000047202 */ /* 0x000fe20000000f00 */
[----:B------:R-:W-:Y:S05]  /*127a0*/  BRA `(.L_x_534) ;  /* 0xffffb32000007947 */ /* 0x000fea000383ffff */
.L_x_489:
[----:B------:R-:W-:Y:S01]  /*127b0*/  IMAD.MOV.U32 R116, RZ, RZ, R4 ;  /* 0x000000ffff747224 */ /* 0x000fe200078e0004 */
[----:B------:R-:W-:Y:S02]  /*127c0*/  MOV R0, 0x1 ;  /* 0x0000000100007802 */ /* 0x000fe40000000f00 */
[----:B------:R-:W-:Y:S02]  /*127d0*/  MOV R2, 0x127f0 ;  /* 0x000127f000027802 */ /* 0x000fe40000000f00 */
[----:B------:R-:W-:Y:S05]  /*127e0*/  CALL.REL.NOINC `($__internal_0_$__cuda_sm70_shflsync_bfly_p) ;  /* 0x000004a000007944 */ /* 0x000fea0003c00000 */
[----:B------:R1:W5:Y:S01]  /*127f0*/  LDL R116, [R1+0x4] ;  /* 0x0000040001747983 */ /* 0x0003620000100800 */
[----:B------:R-:W-:Y:S01]  /*12800*/  FADD.FTZ R4, R4, R0 ;  /* 0x0000000004047221 */ /* 0x000fe20000010000 */
[----:B------:R-:W-:Y:S02]  /*12810*/  MOV R0, 0x2 ;  /* 0x0000000200007802 */ /* 0x000fe40000000f00 */
[----:B------:R-:W-:Y:S02]  /*12820*/  MOV R2, 0x12840 ;  /* 0x0001284000027802 */ /* 0x000fe40000000f00 */
[----:B-1---5:R-:W-:Y:S05]  /*12830*/  CALL.REL.NOINC `($__internal_0_$__cuda_sm70_shflsync_bfly_p) ;  /* 0x0000045000007944 */ /* 0x022fea0003c00000 */
[----:B------:R-:W2:Y:S02]  /*12840*/  LDL.LU R2, [R1+0x4] ;  /* 0x0000040001027983 */ /* 0x000ea40000300800 */
[----:B--2---:R-:W-:Y:S01]  /*12850*/  FADD.FTZ R5, R2, R0 ;  /* 0x0000000002057221 */ /* 0x004fe20000010000 */
[----:B------:R-:W-:-:S02]  /*12860*/  MOV R0, 0x1 ;  /* 0x0000000100007802 */ /* 0x000fc40000000f00 */
[----:B------:R-:W-:Y:S02]  /*12870*/  MOV R2, 0x128a0 ;  /* 0x000128a000027802 */ /* 0x000fe40000000f00 */
[----:B------:R-:W-:Y:S02]  /*12880*/  MOV R116, R5 ;  /* 0x0000000500747202 */ /* 0x000fe40000000f00 */
[----:B------:R-:W-:Y:S05]  /*12890*/  CALL.REL.NOINC `($__internal_0_$__cuda_sm70_shflsync_bfly_p) ;  /* 0x000003f000007944 */ /* 0x000fea0003c00000 */
[----:B------:R-:W-:Y:S01]  /*128a0*/  MOV R3, R0 ;  /* 0x0000000000037202 */ /* 0x000fe20000000f00 */
[----:B------:R-:W-:Y:S05]  /*128b0*/  BRA `(.L_x_535) ;  /* 0xffffb2a000007947 */ /* 0x000fea000383ffff */
.L_x_504:
[----:B------:R-:W-:Y:S01]  /*128c0*/  IMAD.MOV.U32 R227, RZ, RZ, R7 ;  /* 0x000000ffffe37224 */ /* 0x000fe200078e0007 */
[----:B------:R-:W-:Y:S01]  /*128d0*/  MOV R228, RZ ;  /* 0x000000ff00e47202 */ /* 0x000fe20000000f00 */
[----:B------:R-:W-:Y:S01]  /*128e0*/  IMAD.MOV.U32 R3, RZ, RZ, 0x181f ;  /* 0x0000181fff037424 */ /* 0x000fe200078e00ff */
[----:B------:R-:W-:Y:S02]  /*128f0*/  MOV R2, 0x12910 ;  /* 0x0001291000027802 */ /* 0x000fe40000000f00 */
[----:B-1----:R-:W-:Y:S05]  /*12900*/  CALL.REL.NOINC `($__internal_1_$__cuda_sm70_shflsync_idx_p) ;  /* 0x000003e000007944 */ /* 0x002fea0003c00000 */
[----:B------:R-:W-:Y:S01]  /*12910*/  MOV R8, R228 ;  /* 0x000000e400087202 */ /* 0x000fe20000000f00 */
[----:B------:R-:W-:Y:S05]  /*12920*/  BRA `(.L_x_536) ;  /* 0xffffcc8000007947 */ /* 0x000fea000383ffff */
.L_x_505:
[----:B------:R-:W-:Y:S01]  /*12930*/  IMAD.MOV.U32 R227, RZ, RZ, R9 ;  /* 0x000000ffffe37224 */ /* 0x000fe200078e0009 */
[----:B------:R-:W-:Y:S01]  /*12940*/  MOV R228, RZ ;  /* 0x000000ff00e47202 */ /* 0x000fe20000000f00 */
[----:B------:R-:W-:Y:S01]  /*12950*/  IMAD.MOV.U32 R3, RZ, RZ, 0x181f ;  /* 0x0000181fff037424 */ /* 0x000fe200078e00ff */
[----:B------:R-:W-:-:S02]  /*12960*/  MOV R2, 0x12980 ;  /* 0x0001298000027802 */ /* 0x000fc40000000f00 */
[----:B-123--:R-:W-:Y:S05]  /*12970*/  CALL.REL.NOINC `($__internal_1_$__cuda_sm70_shflsync_idx_p) ;  /* 0x0000037000007944 */ /* 0x00efea0003c00000 */
[----:B------:R-:W-:Y:S01]  /*12980*/  MOV R0, R228 ;  /* 0x000000e400007202 */ /* 0x000fe20000000f00 */
[----:B------:R-:W-:Y:S05]  /*12990*/  BRA `(.L_x_537) ;  /* 0xffffcc3000007947 */ /* 0x000fea000383ffff */
.L_x_508:
[----:B------:R-:W-:Y:S01]  /*129a0*/  IMAD.MOV.U32 R227, RZ, RZ, R7 ;  /* 0x000000ffffe37224 */ /* 0x000fe200078e0007 */
[----:B------:R-:W-:Y:S01]  /*129b0*/  MOV R228, 0x1 ;  /* 0x0000000100e47802 */ /* 0x000fe20000000f00 */
[----:B-1----:R-:W-:Y:S01]  /*129c0*/  IMAD.MOV.U32 R3, RZ, RZ, 0x181f ;  /* 0x0000181fff037424 */ /* 0x002fe200078e00ff */
[----:B------:R-:W-:-:S02]  /*129d0*/  MOV R2, 0x129f0 ;  /* 0x000129f000027802 */ /* 0x000fc40000000f00 */
[----:B---34-:R-:W-:Y:S05]  /*129e0*/  CALL.REL.NOINC `($__internal_1_$__cuda_sm70_shflsync_idx_p) ;  /* 0x0000030000007944 */ /* 0x018fea0003c00000 */
[----:B------:R-:W-:Y:S01]  /*129f0*/  IMAD.MOV.U32 R8, RZ, RZ, R228 ;  /* 0x000000ffff087224 */ /* 0x000fe200078e00e4 */
[----:B------:R-:W-:Y:S01]  /*12a00*/  MOV R228, 0x1 ;  /* 0x0000000100e47802 */ /* 0x000fe20000000f00 */
[----:B------:R-:W-:Y:S01]  /*12a10*/  IMAD.MOV.U32 R227, RZ, RZ, R9 ;  /* 0x000000ffffe37224 */ /* 0x000fe200078e0009 */
[----:B------:R-:W-:-:S02]  /*12a20*/  MOV R3, 0x181f ;  /* 0x0000181f00037802 */ /* 0x000fc40000000f00 */
[----:B------:R-:W-:Y:S02]  /*12a30*/  MOV R2, 0x12a50 ;  /* 0x00012a5000027802 */ /* 0x000fe40000000f00 */
[----:B------:R-:W-:Y:S05]  /*12a40*/  CALL.REL.NOINC `($__internal_1_$__cuda_sm70_shflsync_idx_p) ;  /* 0x000002a000007944 */ /* 0x000fea0003c00000 */
[----:B------:R-:W-:Y:S01]  /*12a50*/  MOV R0, R228 ;  /* 0x000000e400007202 */ /* 0x000fe20000000f00 */
[----:B------:R-:W-:Y:S05]  /*12a60*/  BRA `(.L_x_538) ;  /* 0xffffccf000007947 */ /* 0x000fea000383ffff */
.L_x_511:
[----:B------:R-:W-:Y:S01]  /*12a70*/  IMAD.MOV.U32 R227, RZ, RZ, R7 ;  /* 0x000000ffffe37224 */ /* 0x000fe200078e0007 */
[----:B------:R-:W-:Y:S01]  /*12a80*/  MOV R228, 0x2 ;  /* 0x0000000200e47802 */ /* 0x000fe20000000f00 */
[----:B-1----:R-:W-:Y:S01]  /*12a90*/  IMAD.MOV.U32 R3, RZ, RZ, 0x181f ;  /* 0x0000181fff037424 */ /* 0x002fe200078e00ff */
[----:B------:R-:W-:Y:S02]  /*12aa0*/  MOV R2, 0x12ac0 ;  /* 0x00012ac000027802 */ /* 0x000fe40000000f00 */
[----:B--234-:R-:W-:Y:S05]  /*12ab0*/  CALL.REL.NOINC `($__internal_1_$__cuda_sm70_shflsync_idx_p) ;  /* 0x0000023000007944 */ /* 0x01cfea0003c00000 */
[----:B------:R-:W-:Y:S01]  /*12ac0*/  MOV R8, R228 ;  /* 0x000000e400087202 */ /* 0x000fe20000000f00 */
[----:B------:R-:W-:Y:S05]  /*12ad0*/  BRA `(.L_x_539) ;  /* 0xffffcd9000007947 */ /* 0x000fea000383ffff */
.L_x_512:
[----:B------:R-:W-:Y:S01]  /*12ae0*/  IMAD.MOV.U32 R227, RZ, RZ, R9 ;  /* 0x000000ffffe37224 */ /* 0x000fe200078e0009 */
[----:B------:R-:W-:Y:S01]  /*12af0*/  MOV R228, 0x2 ;  /* 0x0000000200e47802 */ /* 0x000fe20000000f00 */
[----:B-1----:R-:W-:Y:S01]  /*12b00*/  IMAD.MOV.U32 R3, RZ, RZ, 0x181f ;  /* 0x0000181fff037424 */ /* 0x002fe200078e00ff */
[----:B------:R-:W-:Y:S02]  /*12b10*/  MOV R2, 0x12b30 ;  /* 0x00012b3000027802 */ /* 0x000fe40000000f00 */
[----:B--234-:R-:W-:Y:S05]  /*12b20*/  CALL.REL.NOINC `($__internal_1_$__cuda_sm70_shflsync_idx_p) ;  /* 0x000001c000007944 */ /* 0x01cfea0003c00000 */
[----:B------:R-:W-:Y:S01]  /*12b30*/  MOV R0, R228 ;  /* 0x000000e400007202 */ /* 0x000fe20000000f00 */
[----:B------:R-:W-:Y:S05]  /*12b40*/  BRA `(.L_x_540) ;  /* 0xffffcd4000007947 */ /* 0x000fea000383ffff */
.L_x_515:
[----:B------:R-:W-:Y:S01]  /*12b50*/  IMAD.MOV.U32 R227, RZ, RZ, R7 ;  /* 0x000000ffffe37224 */ /* 0x000fe200078e0007 */
[----:B------:R-:W-:Y:S01]  /*12b60*/  MOV R228, 0x3 ;  /* 0x0000000300e47802 */ /* 0x000fe20000000f00 */
[----:B--2---:R-:W-:Y:S01]  /*12b70*/  IMAD.MOV.U32 R3, RZ, RZ, 0x181f ;  /* 0x0000181fff037424 */ /* 0x004fe200078e00ff */
[----:B------:R-:W-:-:S02]  /*12b80*/  MOV R2, 0x12ba0 ;  /* 0x00012ba000027802 */ /* 0x000fc40000000f00 */
[----:B-1-34-:R-:W-:Y:S05]  /*12b90*/  CALL.REL.NOINC `($__internal_1_$__cuda_sm70_shflsync_idx_p) ;  /* 0x0000015000007944 */ /* 0x01afea0003c00000 */
        /* <DEDUP_REMOVED lines=8> */
.L_x_517:
[----:B------:R-:W-:Y:S01]  /*12c20*/  IMAD.MOV.U32 R227, RZ, RZ, R44 ;  /* 0x000000ffffe37224 */ /* 0x000fe200078e002c */
[----:B------:R-:W-:Y:S01]  /*12c30*/  MOV R228, RZ ;  /* 0x000000ff00e47202 */ /* 0x000fe20000000f00 */
[----:B------:R-:W-:Y:S01]  /*12c40*/  IMAD.MOV.U32 R3, RZ, RZ, 0x1f ;  /* 0x0000001fff037424 */ /* 0x000fe200078e00ff */
[----:B------:R-:W-:Y:S02]  /*12c50*/  MOV R2, 0x12c70 ;  /* 0x00012c7000027802 */ /* 0x000fe40000000f00 */
[----:B-123--:R-:W-:Y:S05]  /*12c60*/  CALL.REL.NOINC `($__internal_1_$__cuda_sm70_shflsync_idx_p) ;  /* 0x0000008000007944 */ /* 0x00efea0003c00000 */
[----:B------:R-:W-:Y:S01]  /*12c70*/  MOV R0, R228 ;  /* 0x000000e400007202 */ /* 0x000fe20000000f00 */
[----:B------:R-:W-:Y:S05]  /*12c80*/  BRA `(.L_x_542) ;  /* 0xffffcea000007947 */ /* 0x000fea000383ffff */
        .weak           $__internal_0_$__cuda_sm70_shflsync_bfly_p
        .type           $__internal_0_$__cuda_sm70_shflsync_bfly_p,@function
        .size           $__internal_0_$__cuda_sm70_shflsync_bfly_p,($__internal_1_$__cuda_sm70_shflsync_idx_p - $__internal_0_$__cuda_sm70_shflsync_bfly_p)
$__internal_0_$__cuda_sm70_shflsync_bfly_p:
[----:B------:R-:W-:Y:S02]  /*12c90*/  MOV R244, 0xffffffff ;  /* 0xffffffff00f47802 */ /* 0x000fe40000000f00 */
[----:B------:R-:W-:Y:S02]  /*12ca0*/  MOV R3, 0x1f ;  /* 0x0000001f00037802 */ /* 0x000fe40000000f00 */
[----:B------:R-:W-:Y:S04]  /*12cb0*/  WARPSYNC R244 ;  /* 0x000000f400007348 */ /* 0x000fe80003800000 */
[----:B------:R1:W2:Y:S02]  /*12cc0*/  SHFL.BFLY PT, R0, R116, R0, R3 ;  /* 0x0c00000074007389 */ /* 0x0002a400000e0003 */
[----:B-1----:R-:W-:-:S04]  /*12cd0*/  MOV R3, 0x0 ;  /* 0x0000000000037802 */ /* 0x002fc80000000f00 */
[----:B--2---:R-:W-:Y:S05]  /*12ce0*/  RET.REL.NODEC R2 `(_ZN7cutlass13device_kernelIN5flash19enable_sm80_to_sm89INS1_16FlashAttnFwdSm80INS1_25CollectiveMainloopFwdSm80ILi8ELi1ELb1EN4cute5tupleIJNS5_1CILi128EEES8_S8_EEELi128ENS_10bfloat16_tEfNS_4arch4Sm80ELb1ELb0ELb0ELb0ELb1ELb0ELb1ELb0EEENS1_21CollectiveEpilogueFwdIS9_NS6_IJNS7_ILi1EEESF_SF_EEESA_SC_Li256ELb0ELb1ELb0ELb0EEENS1_30DynamicPersistentTileSchedulerILi256ELi256ELb0ELb1ELb0EEEEEEEEEvNT_6ParamsE) ;  /* 0xfffed31002007950 */ /* 0x004fea0003c3ffff */
        .weak           $__internal_1_$__cuda_sm70_shflsync_idx_p
        .type           $__internal_1_$__cuda_sm70_shflsync_idx_p,@function
        .size           $__internal_1_$__cuda_sm70_shflsync_idx_p,(.L_x_2171 - $__internal_1_$__cuda_sm70_shflsync_idx_p)
$__internal_1_$__cuda_sm70_shflsync_idx_p:
[----:B------:R-:W-:-:S04]  /*12cf0*/  MOV R229, 0xffffffff ;  /* 0xffffffff00e57802 */ /* 0x000fc80000000f00 */
[----:B------:R-:W-:Y:S04]  /*12d00*/  WARPSYNC R229 ;  /* 0x000000e500007348 */ /* 0x000fe80003800000 */
[----:B------:R1:W2:Y:S02]  /*12d10*/  SHFL.IDX PT, R228, R227, R228, R3 ;  /* 0x000000e4e3e47389 */ /* 0x0002a400000e0003 */
[----:B-1----:R-:W-:-:S04]  /*12d20*/  MOV R3, 0x0 ;  /* 0x0000000000037802 */ /* 0x002fc80000000f00 */
[----:B--2---:R-:W-:Y:S05]  /*12d30*/  RET.REL.NODEC R2 `(_ZN7cutlass13device_kernelIN5flash19enable_sm80_to_sm89INS1_16FlashAttnFwdSm80INS1_25CollectiveMainloopFwdSm80ILi8ELi1ELb1EN4cute5tupleIJNS5_1CILi128EEES8_S8_EEELi128ENS_10bfloat16_tEfNS_4arch4Sm80ELb1ELb0ELb0ELb0ELb1ELb0ELb1ELb0EEENS1_21CollectiveEpilogueFwdIS9_NS6_IJNS7_ILi1EEESF_SF_EEESA_SC_Li256ELb0ELb1ELb0ELb0EEENS1_30DynamicPersistentTileSchedulerILi256ELi256ELb0ELb1ELb0EEEEEEEEEvNT_6ParamsE) ;  /* 0xfffed2c002007950 */ /* 0x004fea0003c3ffff */
.L_x_543:
        /* <DEDUP_REMOVED lines=12> */
.L_x_2171:


//--------------------- .text._ZN7cutlass13device_kernelIN5flash19enable_sm80_to_sm89INS1_16FlashAttnFwdSm80INS1_25CollectiveMainloopFwdSm80ILi8ELi1ELb1EN4cute5tupleIJNS5_1CILi128EEES8_S8_EEELi128ENS_10bfloat16_tEfNS_4arch4Sm80ELb1ELb0ELb0ELb1ELb1ELb0ELb1ELb0EEENS1_21CollectiveEpilogueFwdIS9_NS6_IJNS7_ILi1EEESF_SF_EEESA_SC_Li256ELb1ELb1ELb0ELb0EEENS1_19SingleTileSchedulerILb1ELb0ELb1ELi128EEEEEEEEEvNT_6ParamsE --------------------------
	.section	.text._ZN7cutlass13device_kernelIN5flash19enable_sm80_to_sm89INS1_16FlashAttnFwdSm80INS1_25CollectiveMainloopFwdSm80ILi8ELi1ELb1EN4cute5tupleIJNS5_1CILi128EEES8_S8_EEELi128ENS_10bfloat16_tEfNS_4arch4Sm80ELb1ELb0ELb0ELb1ELb1ELb0ELb1ELb0EEENS1_21CollectiveEpilogueFwdIS9_NS6_IJNS7_ILi1EEESF_SF_EEESA_SC_Li256ELb1ELb1ELb0ELb0EEENS1_19SingleTileSchedulerILb1ELb0ELb1ELi128EEEEEEEEEvNT_6ParamsE,"ax",@progbits
	.sectioninfo	@"SHI_REGISTERS=255"
	.align	128
.text._ZN7cutlass13device_kernelIN5flash19enable_sm80_to_sm89INS1_16FlashAttnFwdSm80INS1_25CollectiveMainloopFwdSm80ILi8ELi1ELb1EN4cute5tupleIJNS5_1CILi128EEES8_S8_EEELi128ENS_10bfloat16_tEfNS_4arch4Sm80ELb1ELb0ELb0ELb1ELb1ELb0ELb1ELb0EEENS1_21CollectiveEpilogueFwdIS9_NS6_IJNS7_ILi1EEESF_SF_EEESA_SC_Li256ELb1ELb1ELb0ELb0EEENS1_19SingleTileSchedulerILb1ELb0ELb1ELi128EEEEEEEEEvNT_6ParamsE:
        .type           _ZN7cutlass13device_kernelIN5flash19enable_sm80_to_sm89INS1_16FlashAttnFwdSm80INS1_25CollectiveMainloopFwdSm80ILi8ELi1ELb1EN4cute5tupleIJNS5_1CILi128EEES8_S8_EEELi128ENS_10bfloat16_tEfNS_4arch4Sm80ELb1ELb0ELb0ELb1ELb1ELb0ELb1ELb0EEENS1_21CollectiveEpilogueFwdIS9_NS6_IJNS7_ILi1EEESF_SF_EEESA_SC_Li256ELb1ELb1ELb0ELb0EEENS1_19SingleTileSchedulerILb1ELb0ELb1ELi128EEEEEEEEEvNT_6ParamsE,@function
        .size           _ZN7cutlass13device_kernelIN5flash19enable_sm80_to_sm89INS1_16FlashAttnFwdSm80INS1_25CollectiveMainloopFwdSm80ILi8ELi1ELb1EN4cute5tupleIJNS5_1CILi128EEES8_S8_EEELi128ENS_10bfloat16_tEfNS_4arch4Sm80ELb1ELb0ELb0ELb1ELb1ELb0ELb1ELb0EEENS1_21CollectiveEpilogueFwdIS9_NS6_IJNS7_ILi1EEESF_SF_EEESA_SC_Li256ELb1ELb1ELb0ELb0EEENS1_19SingleTileSchedulerILb1ELb0ELb1ELi128EEEEEEEEEvNT_6ParamsE,(.L_x_2174 - _ZN7cutlass13device_kernelIN5flash19enable_sm80_to_sm89INS1_16FlashAttnFwdSm80INS1_25CollectiveMainloopFwdSm80ILi8ELi1ELb1EN4cute5tupleIJNS5_1CILi128EEES8_S8_EEELi128ENS_10bfloat16_tEfNS_4arch4Sm80ELb1ELb0ELb0ELb1ELb1ELb0ELb1ELb0EEENS1_21CollectiveEpilogueFwdIS9_NS6_IJNS7_ILi1EEESF_SF_EEESA_SC_Li256ELb1ELb1ELb0ELb0EEENS1_19SingleTileSchedulerILb1ELb0ELb1ELi128EEEEEEEEEvNT_6ParamsE)
        .other          _ZN7cutlass13device_kernelIN5flash19enable_sm80_to_sm89INS1_16FlashAttnFwdSm80INS1_25CollectiveMainloopFwdSm80ILi8ELi1ELb1EN4cute5tupleIJNS5_1CILi128EEES8_S8_EEELi128ENS_10bfloat16_tEfNS_4arch4Sm80ELb1ELb0ELb0ELb1ELb1ELb0ELb1ELb0EEENS1_21CollectiveEpilogueFwdIS9_NS6_IJNS7_ILi1EEESF_SF_EEESA_SC_Li256ELb1ELb1ELb0ELb0EEENS1_19SingleTileSchedulerILb1ELb0ELb1ELi128EEEEEEEEEvNT_6ParamsE,@"STO_CUDA_ENTRY STV_DEFAULT"
_ZN7cutlass13device_kernelIN5flash19enable_sm80_to_sm89INS1_16FlashAttnFwdSm80INS1_25CollectiveMainloopFwdSm80ILi8ELi1ELb1EN4cute5tupleIJNS5_1CILi128EEES8_S8_EEELi128ENS_10bfloat16_tEfNS_4arch4Sm80ELb1ELb0ELb0ELb1ELb1ELb0ELb1ELb0EEENS1_21CollectiveEpilogueFwdIS9_NS6_IJNS7_ILi1EEESF_SF_EEESA_SC_Li256ELb1ELb1ELb0ELb0EEENS1_19SingleTileSchedulerILb1ELb0ELb1ELi128EEEEEEEEEvNT_6ParamsE:
        /* <DEDUP_REMOVED lines=20> */
.L_x_545:
        /* <DEDUP_REMOVED lines=13> */
.L_x_547:
[----:B------:R-:W-:Y:S02]  /*0210*/  ULDC UR5, c[0x0][0x54c] ;  /* 0x0001530000057ab9 */ /* 0x000fe40000000800 */
.L_x_546:
[----:B------:R-:W-:Y:S02]  /*0220*/  ULDC UR4, c[0x0][0x548] ;  /* 0x0001520000047ab9 */ /* 0x000fe40000000800 */
[----:B------:R-:W-:-:S02]  /*0230*/  USHF.L.U32 UR7, UR7, 0x7, URZ ;  /* 0x0000000707077899 */ /* 0x000fc4000800063f */
[----:B------:R-:W-:-:S04]  /*0240*/  UIMAD UR4, UR5, UR4, URZ ;  /* 0x00000004050472a4 */ /* 0x000fc8000f8e023f */
[----:B------:R-:W-:-:S04]  /*0250*/  UISETP.GE.AND UP0, UPT, UR7, UR4, UPT ;  /* 0x000000040700728c */ /* 0x000fc8000bf06270 */
[----:B------:R-:W-:Y:S01]  /*0260*/  USEL UR13, UR13, 0xffffffff, !UP0 ;  /* 0xffffffff0d0d7887 */ /* 0x000fe2000c000000 */
[----:B------:R-:W-:Y:S05]  /*0270*/  BRA `(.L_x_548) ;  /* 0x000001b000007947 */ /* 0x000fea0003800000 */
.L_x_544:
        /* <DEDUP_REMOVED lines=8> */
.L_x_549:
        /* <DEDUP_REMOVED lines=13> */
.L_x_551:
[----:B------:R-:W-:Y:S02]  /*03d0*/  ULDC UR5, c[0x0][0x54c] ;  /* 0x0001530000057ab9 */ /* 0x000fe40000000800 */
.L_x_550:
[----:B------:R-:W-:Y:S02]  /*03e0*/  ULDC UR4, c[0x0][0x548] ;  /* 0x0001520000047ab9 */ /* 0x000fe40000000800 */
[----:B------:R-:W-:-:S02]  /*03f0*/  USHF.L.U32 UR7, UR7, 0x7, URZ ;  /* 0x0000000707077899 */ /* 0x000fc4000800063f */
[----:B------:R-:W-:-:S04]  /*0400*/  UIMAD UR4, UR5, UR4, URZ ;  /* 0x00000004050472a4 */ /* 0x000fc8000f8e023f */
[----:B------:R-:W-:-:S04]  /*0410*/  UISETP.GE.AND UP0, UPT, UR7, UR4, UPT ;  /* 0x000000040700728c */ /* 0x000fc8000bf06270 */
[----:B------:R-:W-:-:S06]  /*0420*/  USEL UR13, UR13, 0xffffffff, !UP0 ;  /* 0xffffffff0d0d7887 */ /* 0x000fcc000c000000 */
.L_x_548:
[----:B------:R-:W-:-:S13]  /*0430*/  ISETP.LE.AND P0, PT, RZ, UR13, PT ;  /* 0x0000000dff007c0c */ /* 0x000fda000bf03270 */
[----:B------:R-:W-:Y:S05]  /*0440*/  @!P0 EXIT ;  /* 0x000000000000894d */ /* 0x000fea0003800000 */
[----:B------:R-:W-:Y:S02]  /*0450*/  ULDC.64 UR10, c[0x0][0x370] ;  /* 0x0000dc00000a7ab9 */ /* 0x000fe40000000a00 */
[----:B------:R-:W-:Y:S02]  /*0460*/  UISETP.NE.U32.AND UP1, UPT, URZ, UR10, UPT ;  /* 0x0000000a3f00728c */ /* 0x000fe4000bf25070 */
[----:B------:R-:W-:Y:S02]  /*0470*/  ULDC.64 UR4, c[0x0][0x360] ;  /* 0x0000d80000047ab9 */ /* 0x000fe40000000a00 */
[----:B------:R-:W-:Y:S02]  /*0480*/  UISETP.NE.U32.AND UP0, UPT, URZ, UR4, UPT ;  /* 0x000000043f00728c */ /* 0x000fe4000bf05070 */
[----:B------:R-:W-:Y:S02]  /*0490*/  ULDC.64 UR8, c[0x0][0x348] ;  /* 0x0000d20000087ab9 */ /* 0x000fe40000000a00 */
[----:B------:R-:W-:-:S02]  /*04a0*/  UISETP.NE.AND.EX UP1, UPT, URZ, UR11, UPT, UP1 ;  /* 0x0000000b3f00728c */ /* 0x000fc4000bf25310 */
[----:B------:R-:W-:Y:S02]  /*04b0*/  UISETP.NE.U32.AND UP2, UPT, URZ, UR8, UPT ;  /* 0x000000083f00728c */ /* 0x000fe4000bf45070 */
[----:B------:R-:W-:Y:S02]  /*04c0*/  UISETP.NE.AND.EX UP0, UPT, URZ, UR5, UPT, UP0 ;  /* 0x000000053f00728c */ /* 0x000fe4000bf05300 */
[----:B------:R-:W-:Y:S01]  /*04d0*/  UISETP.NE.AND.EX UP2, UPT, URZ, UR9, UPT, UP2 ;  /* 0x000000093f00728c */ /* 0x000fe2000bf45320 */
[----:B------:R-:W-:Y:S01]  /*04e0*/  PLOP3.LUT P2, PT, PT, PT, UP1, 0x80, 0x0 ;  /* 0x000000000000781c */ /* 0x000fe20003f4f018 */
[----:B------:R-:W-:Y:S02]  /*04f0*/  ULDC.64 UR10, c[0x0][0x370] ;  /* 0x0000dc00000a7ab9 */ /* 0x000fe40000000a00 */
[----:B------:R-:W-:Y:S01]  /*0500*/  ULDC.64 UR8, c[0x0][0x348] ;  /* 0x0000d20000087ab9 */ /* 0x000fe20000000a00 */
[----:B------:R-:W-:Y:S01]  /*0510*/  PLOP3.LUT P0, PT, PT, PT, UP0, 0x80, 0x0 ;  /* 0x000000000000781c */ /* 0x000fe20003f0f008 */
[----:B------:R-:W-:Y:S01]  /*0520*/  ULDC.64 UR4, c[0x0][0x360] ;  /* 0x0000d80000047ab9 */ /* 0x000fe20000000a00 */
[----:B------:R-:W-:Y:S01]  /*0530*/  PLOP3.LUT P1, PT, PT, PT, UP2, 0x80, 0x0 ;  /* 0x000000000000781c */ /* 0x000fe20003f2f028 */
[----:B------:R-:W-:-:S02]  /*0540*/  @UP1 UIMAD.WIDE UR10, UR13, UR6, UR10 ;  /* 0x000000060d0a12a5 */ /* 0x000fc4000f8e020a */
[----:B------:R-:W-:Y:S02]  /*0550*/  @UP0 UIMAD.WIDE UR4, UR13, UR6, UR4 ;  /* 0x000000060d0402a5 */ /* 0x000fe4000f8e0204 */
[----:B------:R-:W-:Y:S02]  /*0560*/  UIMAD.WIDE UR8, UR13, UR6, UR8 ;  /* 0x000000060d0872a5 */ /* 0x000fe4000f8e0208 */
[----:B------:R-:W-:Y:S02]  /*0570*/  IMAD.U32 R3, RZ, RZ, UR11 ;  /* 0x0000000bff037e24 */ /* 0x000fe4000f8e00ff */
[----:B------:R-:W-:Y:S01]  /*0580*/  IMAD.U32 R2, RZ, RZ, UR10 ;  /* 0x0000000aff027e24 */ /* 0x000fe2000f8e00ff */
[----:B------:R-:W-:Y:S01]  /*0590*/  MOV R8, UR4 ;  /* 0x0000000400087c02 */ /* 0x000fe20008000f00 */
[----:B------:R-:W-:Y:S01]  /*05a0*/  IMAD.U32 R9, RZ, RZ, UR5 ;  /* 0x00000005ff097e24 */ /* 0x000fe2000f8e00ff */
[----:B------:R-:W-:Y:S01]  /*05b0*/  MOV R6, UR8 ;  /* 0x0000000800067c02 */ /* 0x000fe20008000f00 */
[----:B------:R-:W-:Y:S01]  /*05c0*/  IMAD.U32 R7, RZ, RZ, UR9 ;  /* 0x00000009ff077e24 */ /* 0x000fe2000f8e00ff */
[----:B------:R1:W2:Y:S04]  /*05d0*/  @P2 LDG.E R3, [R2.64] ;  /* 0x0000000e02032981 */ /* 0x0002a8000c1e1900 */
[----:B------:R-:W3:Y:S04]  /*05e0*/  @P0 LDG.E R0, [R8.64] ;  /* 0x0000000e08000981 */ /* 0x000ee8000c1e1900 */
[----:B-1----:R-:W4:Y:S01]  /*05f0*/  @P1 LDG.E R2, [R6.64] ;  /* 0x0000000e06021981 */ /* 0x002f22000c1e1900 */
[----:B------:R-:W1:Y:S01]  /*0600*/  S2UR UR9, SR_CTAID.Y ;  /* 0x00000000000979c3 */ /* 0x000e620000002600 */
[----:B------:R-:W-:-:S02]  /*0610*/  UMOV UR11, URZ ;  /* 0x0000003f000b7c82 */ /* 0x000fc40008000000 */
[----:B------:R-:W-:Y:S02]  /*0620*/  ULDC UR12, c[0x0][0x168] ;  /* 0x00005a00000c7ab9 */ /* 0x000fe40000000800 */
[----:B------:R-:W-:Y:S02]  /*0630*/  UMOV UR17, URZ ;  /* 0x0000003f00117c82 */ /* 0x000fe40008000000 */
[----:B------:R-:W-:Y:S02]  /*0640*/  ULDC UR4, c[0x0][0x2ac] ;  /* 0x0000ab0000047ab9 */ /* 0x000fe40000000800 */
[----:B------:R-:W-:Y:S02]  /*0650*/  ULDC UR8, c[0x0][0x1d0] ;  /* 0x0000740000087ab9 */ /* 0x000fe40000000800 */
[----:B------:R-:W-:Y:S02]  /*0660*/  UIMAD UR8, UR4, UR8, URZ ;  /* 0x00000008040872a4 */ /* 0x000fe4000f8e023f */
[----:B-1----:R-:W-:Y:S01]  /*0670*/  USHF.R.S32.HI UR16, URZ, 0x1f, UR9 ;  /* 0x0000001f3f107899 */ /* 0x002fe20008011409 */
[----:B--2---:R1:W2:Y:S08]  /*0680*/  @P2 R2UR UR11, R3 ;  /* 0x00000000030b23c2 */ /* 0x0042b000000e0000 */
[----:B---3--:R1:W3:Y:S08]  /*0690*/  @P0 R2UR UR12, R0 ;  /* 0x00000000000c03c2 */ /* 0x0082f000000e0000 */
[----:B----4-:R1:W4:Y:S02]  /*06a0*/  @P1 R2UR UR17, R2 ;  /* 0x00000000021113c2 */ /* 0x01032400000e0000 */
[----:B-1234-:R-:W-:Y:S05]  /*06b0*/  @P0 BRA `(.L_x_552) ;  /* 0x0000006000000947 */ /* 0x01efea0003800000 */
[----:B------:R-:W-:Y:S05]  /*06c0*/  @!P1 BRA `(.L_x_552) ;  /* 0x0000005000009947 */ /* 0x000fea0003800000 */
[----:B------:R1:W2:Y:S04]  /*06d0*/  LDG.E R0, [R6.64] ;  /* 0x0000000e06007981 */ /* 0x0002a8000c1e1900 */
[----:B-1----:R-:W3:Y:S01]  /*06e0*/  LDG.E R6, [R6.64+0x4] ;  /* 0x0000040e06067981 */ /* 0x002ee2000c1e1900 */
[----:B--2---:R-:W1:Y:S08]  /*06f0*/  R2UR UR12, R0 ;  /* 0x00000000000c73c2 */ /* 0x004e7000000e0000 */
[----:B---3--:R-:W1:Y:S02]  /*0700*/  R2UR UR4, R6 ;  /* 0x00000000060473c2 */ /* 0x008e6400000e0000 */
[----:B-1----:R-:W-:-:S06]  /*0710*/  UIADD3 UR12, -UR12, UR4, URZ ;  /* 0x000000040c0c7290 */ /* 0x002fcc000fffe13f */
.L_x_552:
        /* <DEDUP_REMOVED lines=10> */
.L_x_553:
        /* <DEDUP_REMOVED lines=12> */
.L_x_554:
[----:B------:R-:W-:Y:S01]  /*0880*/  ULDC UR4, c[0x0][0x2c4] ;  /* 0x0000b10000047ab9 */ /* 0x000fe20000000800 */
[----:B------:R-:W-:Y:S01]  /*0890*/  PLOP3.LUT P2, PT, PT, PT, PT, 0x80, 0x0 ;  /* 0x000000000000781c */ /* 0x000fe20003f4f070 */
[----:B------:R-:W-:Y:S01]  /*08a0*/  UISETP.NE.AND UP1, UPT, UR4, 0x1, UPT ;  /* 0x000000010400788c */ /* 0x000fe2000bf25270 */
[----:B------:R-:W-:Y:S01]  /*08b0*/  IMAD.MOV.U32 R3, RZ, RZ, RZ ;  /* 0x000000ffff037224 */ /* 0x000fe200078e00ff */
[----:B------:R-:W-:Y:S01]  /*08c0*/  UMOV UR10, UR7 ;  /* 0x00000007000a7c82 */ /* 0x000fe20008000000 */
[----:B------:R-:W-:Y:S01]  /*08d0*/  IMAD.MOV.U32 R114, RZ, RZ, RZ ;  /* 0x000000ffff727224 */ /* 0x000fe200078e00ff */
[----:B------:R-:W-:Y:S01]  /*08e0*/  ULDC.64 UR4, c[0x0][0x2c8] ;  /* 0x0000b20000047ab9 */ /* 0x000fe20000000a00 */
[----:B------:R-:W-:Y:S01]  /*08f0*/  MOV R4, RZ ;  /* 0x000000ff00047202 */ /* 0x000fe20000000f00 */
[----:B------:R-:W-:Y:S01]  /*0900*/  UIADD3 UR8, -UR11, UR8, URZ ;  /* 0x000000080b087290 */ /* 0x000fe2000fffe13f */
[----:B------:R-:W-:Y:S01]  /*0910*/  IMAD.MOV.U32 R112, RZ, RZ, RZ ;  /* 0x000000ffff707224 */ /* 0x000fe200078e00ff */
[----:B------:R-:W-:Y:S01]  /*0920*/  CS2R R118, SRZ ;  /* 0x0000000000767805 */ /* 0x000fe2000001ff00 */
[----:B------:R-:W-:Y:S01]  /*0930*/  CS2R R116, SRZ ;  /* 0x0000000000747805 */ /* 0x000fe2000001ff00 */
[----:B------:R-:W-:Y:S01]  /*0940*/  CS2R R110, SRZ ;  /* 0x00000000006e7805 */ /* 0x000fe2000001ff00 */
[----:B------:R-:W-:Y:S01]  /*0950*/  @UP1 UIADD3 UR18, UR10, 0x7f, URZ ;  /* 0x0000007f0a121890 */ /* 0x000fe2000fffe03f */
[----:B------:R-:W-:Y:S01]  /*0960*/  CS2R R108, SRZ ;  /* 0x00000000006c7805 */ /* 0x000fe2000001ff00 */
[----:B------:R-:W-:Y:S01]  /*0970*/  CS2R R106, SRZ ;  /* 0x00000000006a7805 */ /* 0x000fe2000001ff00 */
[----:B------:R-:W-:Y:S01]  /*0980*/  CS2R R104, SRZ ;  /* 0x0000000000687805 */ /* 0x000fe2000001ff00 */
[----:B------:R-:W-:Y:S01]  /*0990*/  UIMAD.WIDE.U32 UR18, UR18, UR4, URZ ;  /* 0x00000004121272a5 */ /* 0x000fe2000f8e003f */
[----:B------:R-:W-:Y:S01]  /*09a0*/  CS2R R102, SRZ ;  /* 0x0000000000667805 */ /* 0x000fe2000001ff00 */
[----:B------:R-:W-:Y:S01]  /*09b0*/  UIADD3 UR4, UR7, 0x7f, URZ ;  /* 0x0000007f07047890 */ /* 0x000fe2000fffe03f */
[----:B------:R-:W-:Y:S01]  /*09c0*/  CS2R R100, SRZ ;  /* 0x0000000000647805 */ /* 0x000fe2000001ff00 */
[----:B------:R-:W-:Y:S01]  /*09d0*/  @UP1 USHF.R.U32.HI UR4, URZ, UR5, UR19 ;  /* 0x000000053f041299 */ /* 0x000fe20008011613 */
[----:B------:R-:W-:Y:S01]  /*09e0*/  CS2R R122, SRZ ;  /* 0x00000000007a7805 */ /* 0x000fe2000001ff00 */
[----:B------:R-:W-:Y:S01]  /*09f0*/  UIADD3 UR7, UR8, 0x80, -UR12 ;  /* 0x0000008008077890 */ /* 0x000fe2000fffe80c */
[----:B------:R-:W-:Y:S01]  /*0a00*/  CS2R R120, SRZ ;  /* 0x0000000000787805 */ /* 0x000fe2000001ff00 */
[----:B------:R-:W-:Y:S01]  /*0a10*/  UIADD3 UR5, UR8, 0x7f, URZ ;  /* 0x0000007f08057890 */ /* 0x000fe2000fffe03f */
[----:B------:R-:W-:Y:S01]  /*0a20*/  CS2R R98, SRZ ;  /* 0x0000000000627805 */ /* 0x000fe2000001ff00 */
[----:B------:R-:W-:Y:S01]  /*0a30*/  UIADD3 UR7, UR7, UR4, URZ ;  /* 0x0000000407077290 */ /* 0x000fe2000fffe03f */
[----:B------:R-:W-:Y:S01]  /*0a40*/  CS2R R96, SRZ ;  /* 0x0000000000607805 */ /* 0x000fe2000001ff00 */
[----:B------:R-:W-:Y:S01]  /*0a50*/  USHF.R.S32.HI UR18, URZ, 0x1f, UR5 ;  /* 0x0000001f3f127899 */ /* 0x000fe20008011405 */
[----:B------:R-:W-:Y:S01]  /*0a60*/  CS2R R94, SRZ ;  /* 0x00000000005e7805 */ /* 0x000fe2000001ff00 */
[----:B------:R-:W-:Y:S01]  /*0a70*/  USHF.R.S32.HI UR4, URZ, 0x1f, UR7 ;  /* 0x0000001f3f047899 */ /* 0x000fe20008011407 */
[----:B------:R-:W-:Y:S01]  /*0a80*/  CS2R R92, SRZ ;  /* 0x00000000005c7805 */ /* 0x000fe2000001ff00 */
[----:B------:R-:W-:Y:S01]  /*0a90*/  ULEA.HI UR18, UR18, UR5, URZ, 0x7 ;  /* 0x0000000512127291 */ /* 0x000fe2000f8f383f */
[----:B------:R-:W-:Y:S01]  /*0aa0*/  CS2R R90, SRZ ;  /* 0x00000000005a7805 */ /* 0x000fe2000001ff00 */
[----:B------:R-:W-:Y:S01]  /*0ab0*/  ULEA.HI UR4, UR4, UR7, URZ, 0x7 ;  /* 0x0000000704047291 */ /* 0x000fe2000f8f383f */
[----:B------:R-:W-:Y:S01]  /*0ac0*/  CS2R R88, SRZ ;  /* 0x0000000000587805 */ /* 0x000fe2000001ff00 */
[----:B------:R-:W-:Y:S01]  /*0ad0*/  USHF.R.S32.HI UR18, URZ, 0x7, UR18 ;  /* 0x000000073f127899 */ /* 0x000fe20008011412 */
[----:B------:R-:W-:Y:S01]  /*0ae0*/  CS2R R86, SRZ ;  /* 0x0000000000567805 */ /* 0x000fe2000001ff00 */
[----:B------:R-:W-:Y:S01]  /*0af0*/  USHF.R.S32.HI UR4, URZ, 0x7, UR4 ;  /* 0x000000073f047899 */ /* 0x000fe20008011404 */
[----:B------:R-:W-:Y:S01]  /*0b00*/  CS2R R84, SRZ ;  /* 0x0000000000547805 */ /* 0x000fe2000001ff00 */
[----:B------:R-:W-:Y:S01]  /*0b10*/  CS2R R82, SRZ ;  /* 0x0000000000527805 */ /* 0x000fe2000001ff00 */
[----:B------:R-:W-:Y:S01]  /*0b20*/  CS2R R80, SRZ ;  /* 0x0000000000507805 */ /* 0x000fe2000001ff00 */
[----:B------:R-:W-:Y:S01]  /*0b30*/  UISETP.LT.AND UP0, UPT, UR18, UR4, UPT ;  /* 0x000000041200728c */ /* 0x000fe2000bf01270 */
[----:B------:R-:W-:Y:S01]  /*0b40*/  CS2R R78, SRZ ;  /* 0x00000000004e7805 */ /* 0x000fe2000001ff00 */
[----:B------:R-:W-:Y:S01]  /*0b50*/  CS2R R76, SRZ ;  /* 0x00000000004c7805 */ /* 0x000fe2000001ff00 */
[----:B------:R-:W-:Y:S01]  /*0b60*/  CS2R R74, SRZ ;  /* 0x00000000004a7805 */ /* 0x000fe2000001ff00 */
[----:B------:R-:W-:Y:S01]  /*0b70*/  USEL UR7, UR18, UR4, UP0 ;  /* 0x0000000412077287 */ /* 0x000fe20008000000 */
[----:B------:R-:W-:Y:S01]  /*0b80*/  CS2R R72, SRZ ;  /* 0x0000000000487805 */ /* 0x000fe2000001ff00 */
[----:B------:R-:W-:Y:S01]  /*0b90*/  CS2R R70, SRZ ;  /* 0x0000000000467805 */ /* 0x000fe2000001ff00 */
[----:B------:R-:W-:Y:S01]  /*0ba0*/  CS2R R68, SRZ ;  /* 0x0000000000447805 */ /* 0x000fe2000001ff00 */
[----:B------:R-:W-:Y:S01]  /*0bb0*/  UISETP.GE.AND UP0, UPT, UR7, 0x1, UPT ;  /* 0x000000010700788c */ /* 0x000fe2000bf06270 */
[----:B------:R-:W-:Y:S01]  /*0bc0*/  CS2R R126, SRZ ;  /* 0x00000000007e7805 */ /* 0x000fe2000001ff00 */
[----:B------:R-:W-:Y:S01]  /*0bd0*/  CS2R R124, SRZ ;  /* 0x00000000007c7805 */ /* 0x000fe2000001ff00 */
[----:B------:R-:W-:Y:S01]  /*0be0*/  CS2R R130, SRZ ;  /* 0x0000000000827805 */ /* 0x000fe2000001ff00 */
[----:B------:R-:W-:Y:S01]  /*0bf0*/  CS2R R128, SRZ ;  /* 0x0000000000807805 */ /* 0x000fe2000001ff00 */
[----:B------:R-:W-:Y:S01]  /*0c00*/  CS2R R6, SRZ ;  /* 0x0000000000067805 */ /* 0x000fe2000001ff00 */
[----:B------:R-:W-:-:S13]  /*0c10*/  PLOP3.LUT P0, PT, PT, PT, UP0, 0x80, 0x0 ;  /* 0x000000000000781c */ /* 0x000fda0003f0f008 */
        /* <DEDUP_REMOVED lines=10> */
[----:B------:R-:W-:-:S03]  /*0cc0*/  ULDC.64 UR4, c[0x0][0x2b0] ;  /* 0x0000ac0000047ab9 */ /* 0x000fc60000000a00 */
[CC--:B------:R-:W-:Y:S01]  /*0cd0*/  LEA.HI R237, R112.reuse, R5.reuse, RZ, 0x6 ;  /* 0x0000000570ed7211 */ /* 0x0c0fe200078f30ff */
[----:B------:R1:W2:Y:S01]  /*0ce0*/  @P0 LDG.E R0, [R2.64] ;  /* 0x0000000e02000981 */ /* 0x0002a2000c1e1900 */
[----:B------:R-:W-:Y:S01]  /*0cf0*/  IMAD.MOV.U32 R235, RZ, RZ, RZ ;  /* 0x000000ffffeb7224 */ /* 0x000fe200078e00ff */
[----:B-1----:R-:W-:Y:S01]  /*0d00*/  LEA.HI R3, R112, R5, RZ, 0x3 ;  /* 0x0000000570037211 */ /* 0x002fe200078f18ff */
[----:B------:R-:W-:-:S03]  /*0d10*/  IMAD.MOV.U32 R2, RZ, RZ, c[0x0][0x2b8] ;  /* 0x0000ae00ff027624 */ /* 0x000fc600078e00ff */
[----:B------:R-:W-:Y:S02]  /*0d20*/  LOP3.LUT R20, R3, 0xfffffff8, RZ, 0xc0, !PT ;  /* 0xfffffff803147812 */ /* 0x000fe400078ec0ff */
[----:B------:R-:W-:Y:S01]  /*0d30*/  SHF.R.S32.HI R3, RZ, 0x3, R3 ;  /* 0x00000003ff037819 */ /* 0x000fe20000011403 */
[----:B------:R-:W-:Y:S01]  /*0d40*/  BAR.SYNC.DEFER_BLOCKING 0x0 ;  /* 0x0000000000007b1d */ /* 0x000fe20000010000 */
[----:B------:R-:W-:Y:S01]  /*0d50*/  ISETP.NE.AND P3, PT, R2, 0x1, PT ;  /* 0x000000010200780c */ /* 0x000fe20003f65270 */
[----:B------:R-:W-:-:S04]  /*0d60*/  IMAD.IADD R20, R5, 0x1, -R20 ;  /* 0x0000000105147824 */ /* 0x000fc800078e0a14 */
[----:B------:R-:W-:Y:S01]  /*0d70*/  IMAD R238, R20, 0x20, R3 ;  /* 0x0000002014ee7824 */ /* 0x000fe200078e0203 */
[----:B--2---:R1:W2:Y:S02]  /*0d80*/  @P0 R2UR UR20, R0 ;  /* 0x00000000001403c2 */ /* 0x0042a400000e0000 */
[----:B--2---:R-:W-:Y:S02]  /*0d90*/  @!UP0 UMOV UR20, UR13 ;  /* 0x0000000d00148c82 */ /* 0x004fe40008000000 */
[----:B------:R-:W-:Y:S02]  /*0da0*/  USHF.R.S32.HI UR6, URZ, 0x1f, UR20 ;  /* 0x0000001f3f067899 */ /* 0x000fe40008011414 */
[----:B------:R-:W-:Y:S02]  /*0db0*/  UIMAD.WIDE.U32 UR18, UR20, UR4, URZ ;  /* 0x00000004141272a5 */ /* 0x000fe4000f8e003f */
[----:B------:R-:W-:-:S04]  /*0dc0*/  UIMAD UR6, UR6, UR4, URZ ;  /* 0x00000004060672a4 */ /* 0x000fc8000f8e023f */
[----:B------:R-:W-:Y:S01]  /*0dd0*/  UIMAD UR6, UR20, UR5, UR6 ;  /* 0x00000005140672a4 */ /* 0x000fe2000f8e0206 */
[----:B-1----:R-:W-:-:S03]  /*0de0*/  IMAD.U32 R0, RZ, RZ, UR7 ;  /* 0x00000007ff007e24 */ /* 0x002fc6000f8e00ff */
        /* <DEDUP_REMOVED lines=16> */
[----:B------:R-:W-:Y:S01]  /*0ef0*/  UIMAD UR20, UR20, UR4, URZ ;  /* 0x00000004141472a4 */ /* 0x000fe2000f8e023f */
[----:B------:R-:W-:Y:S01]  /*0f00*/  PLOP3.LUT P1, PT, PT, PT, UP1, 0x80, 0x0 ;  /* 0x000000000000781c */ /* 0x000fe20003f2f018 */
[----:B------:R-:W-:Y:S01]  /*0f10*/  UIMAD.WIDE.U32 UR22, UR17, UR4, URZ ;  /* 0x00000004111672a5 */ /* 0x000fe2000f8e003f */
[----:B------:R-:W-:Y:S01]  /*0f20*/  PLOP3.LUT P0, PT, PT, PT, UP1, 0x80, 0x0 ;  /* 0x000000000000781c */ /* 0x000fe20003f0f018 */
[----:B------:R-:W-:Y:S01]  /*0f30*/  UIMAD UR20, UR17, UR5, UR20 ;  /* 0x00000005111472a4 */ /* 0x000fe2000f8e0214 */
[----:B------:R-:W-:Y:S01]  /*0f40*/  IADD3 R0, R238, UR10, RZ ;  /* 0x0000000aee007c10 */ /* 0x000fe2000fffe0ff */
[----:B------:R-:W-:Y:S01]  /*0f50*/  USEL UR21, UR13, URZ, !UP2 ;  /* 0x0000003f0d157287 */ /* 0x000fe2000d000000 */
[----:B------:R-:W-:Y:S01]  /*0f60*/  IMAD.SHL.U32 R10, R3, 0x40, RZ ;  /* 0x00000040030a7824 */ /* 0x000fe200078e00ff */
[----:B------:R-:W-:Y:S01]  /*0f70*/  ULDC.64 UR4, c[0x0][0x1b8] ;  /* 0x00006e0000047ab9 */ /* 0x000fe20000000a00 */
[----:B------:R-:W-:Y:S01]  /*0f80*/  IMAD.SHL.U32 R205, R20, 0x8, RZ ;  /* 0x0000000814cd7824 */ /* 0x000fe200078e00ff */
[----:B------:R-:W-:Y:S01]  /*0f90*/  UIADD3 UR23, UR23, UR20, URZ ;  /* 0x0000001417177290 */ /* 0x000fe2000fffe03f */
[----:B------:R-:W-:Y:S01]  /*0fa0*/  IMAD.MOV.U32 R7, RZ, RZ, R0 ;  /* 0x000000ffff077224 */ /* 0x000fe200078e0000 */
[----:B------:R-:W-:Y:S01]  /*0fb0*/  UIMAD UR17, UR16, UR4, URZ ;  /* 0x00000004101172a4 */ /* 0x000fe2000f8e023f */
[----:B------:R-:W-:Y:S01]  /*0fc0*/  LOP3.LUT R10, R10, 0x1c0, RZ, 0xc0, !PT ;  /* 0x000001c00a0a7812 */ /* 0x000fe200078ec0ff */
[----:B------:R-:W-:Y:S01]  /*0fd0*/  USHF.R.S32.HI UR20, URZ, 0x1f, UR13 ;  /* 0x0000001f3f147899 */ /* 0x000fe2000801140d */
[----:B------:R-:W-:Y:S01]  /*0fe0*/  @P1 IMAD.HI.U32 R2, R0, c[0x0][0x2c8], RZ ;  /* 0x0000b20000021a27 */ /* 0x000fe200078e00ff */
[----:B------:R-:W-:Y:S01]  /*0ff0*/  UIMAD UR17, UR9, UR5, UR17 ;  /* 0x00000005091172a4 */ /* 0x000fe2000f8e0211 */
[----:B------:R-:W-:Y:S01]  /*1000*/  ISETP.GE.AND P6, PT, R205, c[0x0][0x198], PT ;  /* 0x00006600cd007a0c */ /* 0x000fe20003fc6270 */
[----:B------:R-:W-:Y:S01]  /*1010*/  UIMAD.WIDE.U32 UR22, UR9, UR4, UR22 ;  /* 0x00000004091672a5 */ /* 0x000fe2000f8e0016 */
[----:B------:R-:W-:Y:S01]  /*1020*/  IMAD.SHL.U32 R237, R237, 0x8, RZ ;  /* 0x00000008eded7824 */ /* 0x000fe200078e00ff */
[----:B------:R-:W-:Y:S01]  /*1030*/  USEL UR20, UR20, URZ, !UP2 ;  /* 0x0000003f14147287 */ /* 0x000fe2000d000000 */
[----:B------:R-:W-:Y:S01]  /*1040*/  @P0 SHF.R.U32.HI R7, RZ, c[0x0][0x2cc], R2 ;  /* 0x0000b300ff070a19 */ /* 0x000fe20000011602 */
[----:B------:R-:W-:Y:S01]  /*1050*/  ULDC.64 UR4, c[0x0][0x1c0] ;  /* 0x0000700000047ab9 */ /* 0x000fe20000000a00 */
[----:B------:R-:W-:Y:S01]  /*1060*/  LEA.HI R12, R112, R5, RZ, 0x4 ;  /* 0x00000005700c7211 */ /* 0x000fe200078f20ff */
[----:B------:R-:W-:Y:S01]  /*1070*/  UIMAD UR20, UR20, UR4, URZ ;  /* 0x00000004141472a4 */ /* 0x000fe2000f8e023f */
[--C-:B------:R-:W-:Y:S01]  /*1080*/  SHF.R.S32.HI R4, RZ, 0x1f, R7.reuse ;  /* 0x0000001fff047819 */ /* 0x100fe20000011407 */
[----:B------:R-:W-:Y:S01]  /*1090*/  UIADD3 UR23, UR23, UR17, URZ ;  /* 0x0000001117177290 */ /* 0x000fe2000fffe03f */
[----:B------:R-:W-:Y:S01]  /*10a0*/  IMAD.MOV R2, RZ, RZ, -R7 ;  /* 0x000000ffff027224 */ /* 0x000fe200078e0a07 */
[----:B------:R-:W-:Y:S01]  /*10b0*/  UIMAD UR5, UR21, UR5, UR20 ;  /* 0x00000005150572a4 */ /* 0x000fe2000f8e0214 */
[----:B------:R-:W-:Y:S01]  /*10c0*/  IADD3 R24, R205, 0x40, RZ ;  /* 0x00000040cd187810 */ /* 0x000fe20007ffe0ff */
[----:B------:R-:W-:Y:S01]  /*10d0*/  UIMAD.WIDE.U32 UR22, UR21, UR4, UR22 ;  /* 0x00000004151672a5 */ /* 0x000fe2000f8e0016 */
[----:B------:R-:W-:Y:S01]  /*10e0*/  IMAD R2, R2, c[0x0][0x2c4], R0 ;  /* 0x0000b10002027a24 */ /* 0x000fe200078e0200 */
[----:B------:R-:W-:Y:S01]  /*10f0*/  UISETP.GE.AND UP0, UPT, UR7, 0x2, UPT ;  /* 0x000000020700788c */ /* 0x000fe2000bf06270 */
[----:B------:R-:W-:Y:S01]  /*1100*/  IMAD R4, R4, c[0x0][0x1b0], RZ ;  /* 0x00006c0004047a24 */ /* 0x000fe200078e02ff */
[----:B------:R-:W-:Y:S01]  /*1110*/  UIADD3 UR5, UR23, UR5, URZ ;  /* 0x0000000517057290 */ /* 0x000fe2000fffe03f */
[----:B------:R-:W-:Y:S01]  /*1120*/  SHF.R.S32.HI R204, RZ, 0x1f, R24 ;  /* 0x0000001fffcc7819 */ /* 0x000fe20000011418 */
[----:B-1----:R-:W-:Y:S01]  /*1130*/  IMAD.U32 R9, RZ, RZ, UR23 ;  /* 0x00000017ff097e24 */ /* 0x002fe2000f8e00ff */
[----:B------:R-:W-:Y:S01]  /*1140*/  SHF.R.S32.HI R0, RZ, 0x1f, R2 ;  /* 0x0000001fff007819 */ /* 0x000fe20000011402 */
[----:B------:R-:W-:Y:S01]  /*1150*/  IMAD.U32 R8, RZ, RZ, UR22 ;  /* 0x00000016ff087e24 */ /* 0x000fe2000f8e00ff */
[----:B------:R-:W-:Y:S01]  /*1160*/  ULDC UR4, c[0x0][0x2c4] ;  /* 0x0000b10000047ab9 */ /* 0x000fe20000000800 */
[----:B------:R-:W-:Y:S01]  /*1170*/  IMAD.U32 R9, RZ, RZ, UR5 ;  /* 0x00000005ff097e24 */ /* 0x000fe2000f8e00ff */
[----:B------:R-:W-:Y:S01]  /*1180*/  UIMAD UR4, UR12, UR4, URZ ;  /* 0x000000040c0472a4 */ /* 0x000fe2000f8e023f */
[C---:B------:R-:W-:Y:S01]  /*1190*/  IMAD R4, R7.reuse, c[0x0][0x1b4], R4 ;  /* 0x00006d0007047a24 */ /* 0x040fe200078e0204 */
[----:B------:R-:W-:Y:S01]  /*11a0*/  LEA.HI R204, R204, R24, RZ, 0x3 ;  /* 0x00000018cccc7211 */ /* 0x000fe200078f18ff */
[----:B------:R-:W-:Y:S01]  /*11b0*/  IMAD.WIDE.U32 R8, R7, c[0x0][0x1b0], R8 ;  /* 0x00006c0007087a25 */ /* 0x000fe200078e0008 */
[----:B------:R-:W-:Y:S01]  /*11c0*/  ISETP.GE.AND P5, PT, R24, c[0x0][0x198], PT ;  /* 0x0000660018007a0c */ /* 0x000fe20003fa6270 */
[----:B------:R-:W-:Y:S01]  /*11d0*/  ULEA UR22, UR7, 0xffffff80, 0x7 ;  /* 0xffffff8007167891 */ /* 0x000fe2000f8e383f */
[----:B------:R-:W-:Y:S01]  /*11e0*/  LOP3.LUT R204, R204, 0xfffffff8, RZ, 0xc0, !PT ;  /* 0xfffffff8cccc7812 */ /* 0x000fe200078ec0ff */
[----:B------:R-:W-:-:S02]  /*11f0*/  IMAD R0, R0, c[0x0][0x1a8], RZ ;  /* 0x00006a0000007a24 */ /* 0x000fc400078e02ff */
[----:B------:R-:W-:Y:S01]  /*1200*/  IMAD.IADD R9, R9, 0x1, R4 ;  /* 0x0000000109097824 */ /* 0x000fe200078e0204 */
[----:B------:R-:W-:Y:S01]  /*1210*/  SHF.R.U32.HI R4, RZ, 0x3, R10 ;  /* 0x00000003ff047819 */ /* 0x000fe2000001160a */
[----:B------:R-:W-:Y:S01]  /*1220*/  IMAD R0, R2, c[0x0][0x1ac], R0 ;  /* 0x00006b0002007a24 */ /* 0x000fe200078e0200 */
[----:B------:R-:W-:Y:S01]  /*1230*/  LOP3.LUT R10, R10, 0x38, R205, 0xf8, !PT ;  /* 0x000000380a0a7812 */ /* 0x000fe200078ef8cd */
[----:B------:R-:W-:Y:S01]  /*1240*/  IMAD.WIDE.U32 R8, R2, c[0x0][0x1a8], R8 ;  /* 0x00006a0002087a25 */ /* 0x000fe200078e0008 */
[----:B------:R-:W-:Y:S01]  /*1250*/  UIADD3 UR22, UR8, -UR22, URZ ;  /* 0x8000001608167290 */ /* 0x000fe2000fffe03f */
[----:B------:R-:W-:Y:S02]  /*1260*/  SHF.R.S32.HI R206, RZ, 0x1f, R204 ;  /* 0x0000001fffce7819 */ /* 0x000fe400000114cc */
[----:B------:R-:W-:Y:S01]  /*1270*/  IMAD.MOV R2, RZ, RZ, -R6 ;  /* 0x000000ffff027224 */ /* 0x000fe200078e0a06 */
[----:B------:R-:W-:Y:S01]  /*1280*/  LEA R6, P0, R8, c[0x0][0x160], 0x1 ;  /* 0x0000580008067a11 */ /* 0x000fe200078008ff */
[----:B------:R-:W-:Y:S01]  /*1290*/  IMAD.IADD R0, R9, 0x1, R0 ;  /* 0x0000000109007824 */ /* 0x000fe200078e0200 */
[----:B------:R-:W-:Y:S01]  /*12a0*/  LOP3.LUT R10, R10, R4, RZ, 0x3c, !PT ;  /* 0x000000040a0a7212 */ /* 0x000fe200078e3cff */
[----:B------:R-:W-:Y:S01]  /*12b0*/  IMAD R236, R2, c[0x0][0x2b8], R236 ;  /* 0x0000ae0002ec7a24 */ /* 0x000fe200078e02ec */
[----:B------:R-:W-:Y:S01]  /*12c0*/  IADD3 R2, R3, UR10, RZ ;  /* 0x0000000a03027c10 */ /* 0x000fe2000fffe0ff */
[----:B------:R-:W-:Y:S01]  /*12d0*/  IMAD.WIDE R38, R205, 0x2, RZ ;  /* 0x00000002cd267825 */ /* 0x000fe200078e02ff */
[----:B------:R-:W-:-:S02]  /*12e0*/  LEA.HI.X R0, R8, c[0x0][0x164], R0, 0x1, P0 ;  /* 0x0000590008007a11 */ /* 0x000fc400000f0c00 */
[----:B------:R-:W-:Y:S01]  /*12f0*/  SHFL.IDX PT, R8, R6, RZ, 0x181f ;  /* 0x00181fff06087589 */ /* 0x000fe200000e0000 */
[----:B------:R-:W-:Y:S02]  /*1300*/  ISETP.GE.AND P0, PT, R2, UR4, PT ;  /* 0x0000000402007c0c */ /* 0x000fe4000bf06270 */
[----:B------:R-:W-:Y:S01]  /*1310*/  LOP3.LUT R237, R10, 0xfffffe00, R237, 0xf8, !PT ;  /* 0xfffffe000aed7812 */ /* 0x000fe200078ef8ed */
[----:B------:R-:W1:Y:S01]  /*1320*/  SHFL.IDX PT, R9, R0, RZ, 0x181f ;  /* 0x00181fff00097589 */ /* 0x000e6200000e0000 */
[----:B------:R-:W-:Y:S01]  /*1330*/  SHF.R.S32.HI R22, RZ, 0x1f, R236 ;  /* 0x0000001fff167819 */ /* 0x000fe200000114ec */
[----:B------:R-:W-:Y:S01]  /*1340*/  IMAD.WIDE.U32 R10, R236, c[0x0][0x1e0], RZ ;  /* 0x00007800ec0a7a25 */ /* 0x000fe200078e00ff */
[----:B------:R-:W-:Y:S02]  /*1350*/  IADD3 R7, R2, 0x20, RZ ;  /* 0x0000002002077810 */ /* 0x000fe40007ffe0ff */
[----:B------:R-:W-:Y:S01]  /*1360*/  SHF.R.S32.HI R4, RZ, 0x4, R12 ;  /* 0x00000004ff047819 */ /* 0x000fe2000001140c */
[----:B------:R-:W-:Y:S01]  /*1370*/  IMAD.SHL.U32 R237, R237, 0x2, RZ ;  /* 0x00000002eded7824 */ /* 0x000fe200078e00ff */
[----:B------:R-:W-:Y:S01]  /*1380*/  ISETP.GE.AND P4, PT, R7, UR4, PT ;  /* 0x0000000407007c0c */ /* 0x000fe2000bf86270 */
[----:B------:R-:W-:Y:S01]  /*1390*/  IMAD R18, R22, c[0x0][0x1e0], RZ ;  /* 0x0000780016127a24 */ /* 0x000fe200078e02ff */
[----:B------:R-:W-:Y:S01]  /*13a0*/  IADD3 R7, R2, 0x40, RZ ;  /* 0x0000004002077810 */ /* 0x000fe20007ffe0ff */
[----:B------:R-:W-:Y:S01]  /*13b0*/  IMAD R22, R22, c[0x0][0x208], RZ ;  /* 0x0000820016167a24 */ /* 0x000fe200078e02ff */
[----:B------:R-:W-:Y:S01]  /*13c0*/  IADD3 R2, R2, 0x60, RZ ;  /* 0x0000006002027810 */ /* 0x000fe20007ffe0ff */
[----:B------:R-:W-:Y:S01]  /*13d0*/  IMAD R18, R236, c[0x0][0x1e4], R18 ;  /* 0x00007900ec127a24 */ /* 0x000fe200078e0212 */
[----:B------:R-:W-:Y:S01]  /*13e0*/  LEA.HI R234, R12, R4, RZ, 0x1 ;  /* 0x000000040cea7211 */ /* 0x000fe200078f08ff */
[----:B------:R-:W-:Y:S01]  /*13f0*/  IMAD R22, R236, c[0x0][0x20c], R22 ;  /* 0x00008300ec167a24 */ /* 0x000fe200078e0216 */
[----:B------:R-:W-:Y:S01]  /*1400*/  ISETP.GE.AND P2, PT, R7, UR4, PT ;  /* 0x0000000407007c0c */ /* 0x000fe2000bf46270 */
[----:B------:R-:W-:Y:S01]  /*1410*/  IMAD.IADD R19, R11, 0x1, R18 ;  /* 0x000000010b137824 */ /* 0x000fe200078e0212 */
[----:B------:R-:W-:Y:S01]  /*1420*/  ISETP.GE.AND P1, PT, R2, UR4, PT ;  /* 0x0000000402007c0c */ /* 0x000fe2000bf26270 */
[----:B------:R-:W-:Y:S01]  /*1430*/  ULDC.64 UR4, c[0x0][0x1e8] ;  /* 0x00007a0000047ab9 */ /* 0x000fe20000000a00 */
[----:B------:R-:W-:Y:S01]  /*1440*/  IMAD.MOV.U32 R18, RZ, RZ, R10 ;  /* 0x000000ffff127224 */ /* 0x000fe200078e000a */
[----:B------:R-:W-:Y:S01]  /*1450*/  LOP3.LUT R234, R234, 0xfffffffe, RZ, 0xc0, !PT ;  /* 0xfffffffeeaea7812 */ /* 0x000fe200078ec0ff */
[----:B------:R-:W-:Y:S01]  /*1460*/  UIMAD.WIDE.U32 UR20, UR9, UR4, URZ ;  /* 0x00000004091472a5 */ /* 0x000fe2000f8e003f */
[----:B------:R-:W-:Y:S01]  /*1470*/  SHFL.IDX PT, R10, R6, 0x2, 0x181f ;  /* 0x00581f00060a7f89 */ /* 0x000fe200000e0000 */
[----:B------:R-:W-:Y:S01]  /*1480*/  UIMAD UR4, UR16, UR4, URZ ;  /* 0x00000004100472a4 */ /* 0x000fe2000f8e023f */
[----:B-1----:R-:W-:Y:S01]  /*1490*/  @!P0 IMAD.WIDE R14, R205, 0x2, R8 ;  /* 0x00000002cd0e8825 */ /* 0x002fe200078e0208 */
[----:B------:R-:W-:Y:S01]  /*14a0*/  LOP3.LUT R12, R12, 0xfffffff0, RZ, 0xc0, !PT ;  /* 0xfffffff00c0c7812 */ /* 0x000fe200078ec0ff */
[----:B------:R-:W1:Y:S01]  /*14b0*/  SHFL.IDX PT, R11, R0, 0x2, 0x181f ;  /* 0x00581f00000b7f89 */ /* 0x000e6200000e0000 */
[----:B------:R-:W-:Y:S01]  /*14c0*/  UIMAD UR4, UR9, UR5, UR4 ;  /* 0x00000005090472a4 */ /* 0x000fe2000f8e0204 */
[----:B------:R-:W-:Y:S01]  /*14d0*/  IMAD.IADD R234, R4, 0x1, -R234 ;  /* 0x0000000104ea7824 */ /* 0x000fe200078e0aea */
[----:B------:R-:W-:Y:S01]  /*14e0*/  IADD3 R36, -R3, UR22, RZ ;  /* 0x0000001603247c10 */ /* 0x000fe2000fffe1ff */
[----:B------:R3:W-:Y:S01]  /*14f0*/  @!P0 LDGSTS.E.BYPASS.LTC128B.128 [R237+0x100], [R14.64], !P6 ;  /* 0x001000000eed8fae */ /* 0x0007e2000f101d4e */
[----:B------:R-:W-:Y:S01]  /*1500*/  @!P0 IMAD.WIDE R8, R204, 0x2, R8 ;  /* 0x00000002cc088825 */ /* 0x000fe200078e0208 */
[----:B------:R-:W-:Y:S01]  /*1510*/  UIADD3 UR17, UR21, UR4, URZ ;  /* 0x0000000415117290 */ /* 0x000fe2000fffe03f */
[----:B------:R-:W-:Y:S01]  /*1520*/  IADD3 R244, R237, 0x100, RZ ;  /* 0x00000100edf47810 */ /* 0x000fe20007ffe0ff */
[----:B------:R-:W-:Y:S01]  /*1530*/  SHFL.IDX PT, R7, R0, 0x3, 0x181f ;  /* 0x00781f0000077f89 */ /* 0x000fe200000e0000 */
[----:B------:R-:W-:Y:S01]  /*1540*/  IMAD.IADD R12, R5, 0x1, -R12 ;  /* 0x00000001050c7824 */ /* 0x000fe200078e0a0c */
[----:B------:R-:W-:Y:S01]  /*1550*/  ULDC.64 UR4, c[0x0][0x210] ;  /* 0x0000840000047ab9 */ /* 0x000fe20000000a00 */
[----:B------:R-:W-:Y:S01]  /*1560*/  IMAD.SHL.U32 R3, R3, 0x8, RZ ;  /* 0x0000000803037824 */ /* 0x000fe200078e00ff */
[----:B------:R4:W-:Y:S01]  /*1570*/  @!P0 LDGSTS.E.BYPASS.LTC128B.128 [R237+0x4100], [R8.64], !P5 ;  /* 0x0410000008ed8fae */ /* 0x0009e2000e901d4e */
[----:B------:R-:W-:Y:S01]  /*1580*/  UIMAD UR16, UR16, UR4, URZ ;  /* 0x00000004101072a4 */ /* 0x000fe2000f8e023f */
[----:B------:R-:W-:Y:S01]  /*1590*/  SHF.R.S32.HI R2, RZ, 0x1f, R12 ;  /* 0x0000001fff027819 */ /* 0x000fe2000001140c */
[----:B------:R-:W-:Y:S01]  /*15a0*/  UIMAD.WIDE.U32 UR24, UR9, UR4, URZ ;  /* 0x00000004091872a5 */ /* 0x000fe2000f8e003f */
[----:B------:R-:W-:Y:S01]  /*15b0*/  IADD3 R243, R237, 0x4100, RZ ;  /* 0x00004100edf37810 */ /* 0x000fe20007ffe0ff */
[----:B------:R-:W-:Y:S01]  /*15c0*/  UIMAD UR16, UR9, UR5, UR16 ;  /* 0x00000005091072a4 */ /* 0x000fe2000f8e0210 */
[----:B------:R-:W-:-:S02]  /*15d0*/  LEA.HI R2, R2, R12, RZ, 0x3 ;  /* 0x0000000c02027211 */ /* 0x000fc400078f18ff */
[C---:B------:R-:W-:Y:S01]  /*15e0*/  IADD3 R242, R237.reuse, 0x1100, RZ ;  /* 0x00001100edf27810 */ /* 0x040fe20007ffe0ff */
[----:B------:R-:W-:Y:S01]  /*15f0*/  UIADD3 UR16, UR25, UR16, URZ ;  /* 0x0000001019107290 */ /* 0x000fe2000fffe03f */
[C---:B------:R-:W-:Y:S01]  /*1600*/  IADD3 R241, R237.reuse, 0x5100, RZ ;  /* 0x00005100edf17810 */ /* 0x040fe20007ffe0ff */
[----:B-1----:R-:W-:Y:S01]  /*1610*/  @!P2 IMAD.WIDE R26, R204, 0x2, R10 ;  /* 0x00000002cc1aa825 */ /* 0x002fe200078e020a */
[C---:B------:R-:W-:Y:S02]  /*1620*/  IADD3 R240, R237.reuse, 0x2100, RZ ;  /* 0x00002100edf07810 */ /* 0x040fe40007ffe0ff */
[----:B------:R-:W-:Y:S01]  /*1630*/  IADD3 R239, R237, 0x6100, RZ ;  /* 0x00006100edef7810 */ /* 0x000fe20007ffe0ff */
[----:B---3--:R-:W-:Y:S04]  /*1640*/  SHFL.IDX PT, R14, R6, 0x1, 0x181f ;  /* 0x00381f00060e7f89 */ /* 0x008fe800000e0000 */
[----:B------:R1:W3:Y:S04]  /*1650*/  SHFL.IDX PT, R15, R0, 0x1, 0x181f ;  /* 0x00381f00000f7f89 */ /* 0x0002e800000e0000 */
[----:B------:R-:W5:Y:S01]  /*1660*/  SHFL.IDX PT, R6, R6, 0x3, 0x181f ;  /* 0x00781f0006067f89 */ /* 0x000f6200000e0000 */
[----:B-1----:R-:W-:Y:S01]  /*1670*/  LOP3.LUT R0, R2, 0xfffffff8, RZ, 0xc0, !PT ;  /* 0xfffffff802007812 */ /* 0x002fe200078ec0ff */
[----:B---3--:R-:W-:-:S04]  /*1680*/  @!P4 IMAD.WIDE R16, R205, 0x2, R14 ;  /* 0x00000002cd10c825 */ /* 0x008fc800078e020e */
[----:B------:R-:W-:Y:S01]  /*1690*/  IMAD.IADD R0, R12, 0x1, -R0 ;  /* 0x000000010c007824 */ /* 0x000fe200078e0a00 */
[----:B------:R1:W-:Y:S01]  /*16a0*/  @!P4 LDGSTS.E.BYPASS.LTC128B.128 [R237+0x1100], [R16.64], !P6 ;  /* 0x0110000010edcfae */ /* 0x0003e2000f101d4e */
[----:B------:R-:W-:Y:S02]  /*16b0*/  IMAD.SHL.U32 R2, R2, 0x40, RZ ;  /* 0x0000004002027824 */ /* 0x000fe400078e00ff */
[----:B-1----:R-:W-:-:S04]  /*16c0*/  @!P2 IMAD.WIDE R16, R205, 0x2, R10 ;  /* 0x00000002cd10a825 */ /* 0x002fc800078e020a */
[----:B-----5:R-:W-:-:S04]  /*16d0*/  @!P1 IMAD.WIDE R10, R205, 0x2, R6 ;  /* 0x00000002cd0a9825 */ /* 0x020fc800078e0206 */
[----:B------:R-:W-:Y:S01]  /*16e0*/  @!P1 IMAD.WIDE R6, R204, 0x2, R6 ;  /* 0x00000002cc069825 */ /* 0x000fe200078e0206 */
[----:B--2---:R-:W-:-:S03]  /*16f0*/  SHF.R.S32.HI R21, RZ, 0x1f, R235 ;  /* 0x0000001fff157819 */ /* 0x004fc600000114eb */
[----:B------:R-:W-:-:S04]  /*1700*/  IMAD.WIDE.U32 R18, R235, c[0x0][0x1f0], R18 ;  /* 0x00007c00eb127a25 */ /* 0x000fc800078e0012 */
[----:B------:R-:W-:Y:S01]  /*1710*/  IMAD R4, R21, c[0x0][0x1f0], RZ ;  /* 0x00007c0015047a24 */ /* 0x000fe200078e02ff */
[----:B----4-:R-:W-:-:S03]  /*1720*/  IADD3 R9, P0, R18, UR20, RZ ;  /* 0x0000001412097c10 */ /* 0x010fc6000ff1e0ff */
[----:B------:R-:W-:-:S05]  /*1730*/  IMAD R4, R235, c[0x0][0x1f4], R4 ;  /* 0x00007d00eb047a24 */ /* 0x000fca00078e0204 */
[----:B------:R-:W-:Y:S01]  /*1740*/  IADD3.X R4, R19, UR17, R4, P0, !PT ;  /* 0x0000001113047c10 */ /* 0x000fe200087fe404 */
[----:B------:R-:W-:Y:S01]  /*1750*/  @!P4 IMAD.WIDE R18, R204, 0x2, R14 ;  /* 0x00000002cc12c825 */ /* 0x000fe200078e020e */
[----:B------:R-:W-:-:S04]  /*1760*/  LEA R8, P0, R9, c[0x0][0x1c8], 0x1 ;  /* 0x0000720009087a11 */ /* 0x000fc800078008ff */
[----:B------:R-:W-:Y:S01]  /*1770*/  LEA.HI.X R4, R9, c[0x0][0x1cc], R4, 0x1, P0 ;  /* 0x0000730009047a11 */ /* 0x000fe200000f0c04 */
[----:B------:R-:W-:Y:S01]  /*1780*/  SHFL.IDX PT, R14, R8, RZ, 0x181f ;  /* 0x00181fff080e7589 */ /* 0x000fe200000e0000 */
[----:B------:R-:W-:-:S03]  /*1790*/  ISETP.GT.AND P0, PT, R36, 0x60, PT ;  /* 0x000000602400780c */ /* 0x000fc60003f04270 */
[----:B------:R-:W1:Y:S04]  /*17a0*/  SHFL.IDX PT, R15, R4, RZ, 0x181f ;  /* 0x00181fff040f7589 */ /* 0x000e6800000e0000 */
[----:B------:R-:W-:Y:S04]  /*17b0*/  SHFL.IDX PT, R12, R8, 0x1, 0x181f ;  /* 0x00381f00080c7f89 */ /* 0x000fe800000e0000 */
[----:B------:R-:W2:Y:S04]  /*17c0*/  SHFL.IDX PT, R13, R4, 0x1, 0x181f ;  /* 0x00381f00040d7f89 */ /* 0x000ea800000e0000 */
[----:B------:R1:W-:Y:S01]  /*17d0*/  @!P4 LDGSTS.E.BYPASS.LTC128B.128 [R237+0x5100], [R18.64], !P5 ;  /* 0x0510000012edcfae */ /* 0x0003e2000e901d4e */
[----:B------:R-:W-:-:S03]  /*17e0*/  ISETP.GE.AND P4, PT, R24, c[0x0][0x1d4], PT ;  /* 0x0000750018007a0c */ /* 0x000fc60003f86270 */
[----:B------:R3:W-:Y:S01]  /*17f0*/  @!P2 LDGSTS.E.BYPASS.LTC128B.128 [R237+0x2100], [R16.64], !P6 ;  /* 0x0210000010edafae */ /* 0x0007e2000f101d4e */
[----:B------:R-:W-:-:S03]  /*1800*/  SEL R209, RZ, 0x10, P4 ;  /* 0x00000010ffd17807 */ /* 0x000fc60002000000 */
[----:B------:R4:W-:Y:S01]  /*1810*/  @!P2 LDGSTS.E.BYPASS.LTC128B.128 [R237+0x6100], [R26.64], !P5 ;  /* 0x061000001aedafae */ /* 0x0009e2000e901d4e */
[----:B------:R-:W-:-:S03]  /*1820*/  ISETP.GE.AND P2, PT, R36, 0x21, PT ;  /* 0x000000212400780c */ /* 0x000fc60003f46270 */
[----:B------:R5:W-:Y:S01]  /*1830*/  @!P1 LDGSTS.E.BYPASS.LTC128B.128 [R237+0x3100], [R10.64], !P6 ;  /* 0x031000000aed9fae */ /* 0x000be2000f101d4e */
[----:B------:R-:W-:-:S03]  /*1840*/  ISETP.GE.AND P6, PT, R36, 0x1, PT ;  /* 0x000000012400780c */ /* 0x000fc60003fc6270 */
[----:B------:R-:W-:Y:S04]  /*1850*/  SHFL.IDX PT, R9, R4, 0x3, 0x181f ;  /* 0x00781f0004097f89 */ /* 0x000fe800000e0000 */
[----:B------:R4:W-:Y:S01]  /*1860*/  @!P1 LDGSTS.E.BYPASS.LTC128B.128 [R237+0x7100], [R6.64], !P5 ;  /* 0x0710000006ed9fae */ /* 0x0009e2000e901d4e */
[----:B------:R-:W-:Y:S02]  /*1870*/  ISETP.GE.AND P5, PT, R205, c[0x0][0x1d4], PT ;  /* 0x00007500cd007a0c */ /* 0x000fe40003fa6270 */
[----:B------:R-:W-:Y:S01]  /*1880*/  ISETP.GE.AND P1, PT, R36, 0x41, PT ;  /* 0x000000412400780c */ /* 0x000fe20003f26270 */
[----:B------:R-:W0:Y:S02]  /*1890*/  LDGDEPBAR ;  /* 0x00000000000079af */ /* 0x000e240000000000 */
[----:B-1----:R-:W-:-:S04]  /*18a0*/  @P6 IMAD.WIDE R18, R204, 0x2, R14 ;  /* 0x00000002cc126825 */ /* 0x002fc800078e020e */
[----:B---3--:R-:W-:-:S04]  /*18b0*/  @P6 IMAD.WIDE R16, R205, 0x2, R14 ;  /* 0x00000002cd106825 */ /* 0x008fc800078e020e */
[--C-:B--2---:R-:W-:Y:S01]  /*18c0*/  @P2 IMAD.WIDE R14, R205, 0x2, R12.reuse ;  /* 0x00000002cd0e2825 */ /* 0x104fe200078e020c */
[----:B------:R1:W-:Y:S03]  /*18d0*/  @P6 LDGSTS.E.BYPASS.LTC128B.128 [R237+0x8100], [R16.64], !P5 ;  /* 0x0810000010ed6fae */ /* 0x0003e6000e901d4e */
[----:B------:R-:W-:Y:S01]  /*18e0*/  @P2 IMAD.WIDE R12, R204, 0x2, R12 ;  /* 0x00000002cc0c2825 */ /* 0x000fe200078e020c */
[----:B-----5:R-:W-:Y:S04]  /*18f0*/  SHFL.IDX PT, R10, R8, 0x2, 0x181f ;  /* 0x00581f00080a7f89 */ /* 0x020fe800000e0000 */
[----:B------:R2:W3:Y:S01]  /*1900*/  SHFL.IDX PT, R11, R4, 0x2, 0x181f ;  /* 0x00581f00040b7f89 */ /* 0x0004e200000e0000 */
[----:B----4-:R-:W-:-:S03]  /*1910*/  IMAD.SHL.U32 R6, R234, 0x8, RZ ;  /* 0x00000008ea067824 */ /* 0x010fc600078e00ff */
[----:B------:R-:W4:Y:S04]  /*1920*/  SHFL.IDX PT, R8, R8, 0x3, 0x181f ;  /* 0x00781f0008087f89 */ /* 0x000f2800000e0000 */
[----:B------:R1:W-:Y:S04]  /*1930*/  @P6 LDGSTS.E.BYPASS.LTC128B.128 [R237+0xc100], [R18.64], !P4 ;  /* 0x0c10000012ed6fae */ /* 0x0003e8000e101d4e */
[----:B------:R5:W-:Y:S04]  /*1940*/  @P2 LDGSTS.E.BYPASS.LTC128B.128 [R237+0x9100], [R14.64], !P5 ;  /* 0x091000000eed2fae */ /* 0x000be8000e901d4e */
[----:B------:R1:W-:Y:S01]  /*1950*/  @P2 LDGSTS.E.BYPASS.LTC128B.128 [R237+0xd100], [R12.64], !P4 ;  /* 0x0d1000000ced2fae */ /* 0x0003e2000e101d4e */
[----:B--2---:R-:W-:-:S05]  /*1960*/  IMAD.SHL.U32 R4, R0, 0x40, RZ ;  /* 0x0000004000047824 */ /* 0x004fca00078e00ff */
[----:B------:R-:W-:-:S04]  /*1970*/  LOP3.LUT R4, R4, 0x1c0, RZ, 0xc0, !PT ;  /* 0x000001c004047812 */ /* 0x000fc800078ec0ff */
[----:B------:R-:W-:Y:S02]  /*1980*/  LOP3.LUT R6, R4, 0x8, R6, 0xf8, !PT ;  /* 0x0000000804067812 */ /* 0x000fe400078ef806 */
[----:B------:R-:W-:-:S04]  /*1990*/  SHF.R.U32.HI R4, RZ, 0x3, R4 ;  /* 0x00000003ff047819 */ /* 0x000fc80000011604 */
[----:B------:R-:W-:Y:S01]  /*19a0*/  LOP3.LUT R4, R6, R4, RZ, 0x3c, !PT ;  /* 0x0000000406047212 */ /* 0x000fe200078e3cff */
[----:B---3--:R-:W-:-:S03]  /*19b0*/  @P1 IMAD.WIDE R6, R205, 0x2, R10 ;  /* 0x00000002cd061825 */ /* 0x008fc600078e020a */
[----:B------:R-:W-:Y:S01]  /*19c0*/  LOP3.LUT R4, R4, 0xfffffe00, R2, 0xf8, !PT ;  /* 0xfffffe0004047812 */ /* 0x000fe200078ef802 */
[----:B-----5:R-:W-:Y:S01]  /*19d0*/  @P1 IMAD.WIDE R14, R204, 0x2, R10 ;  /* 0x00000002cc0e1825 */ /* 0x020fe200078e020a */
[----:B------:R2:W-:Y:S03]  /*19e0*/  @P1 LDGSTS.E.BYPASS.LTC128B.128 [R237+0xa100], [R6.64], !P5 ;  /* 0x0a10000006ed1fae */ /* 0x0005e6000e901d4e */
[--C-:B----4-:R-:W-:Y:S01]  /*19f0*/  @P0 IMAD.WIDE R10, R205, 0x2, R8.reuse ;  /* 0x00000002cd0a0825 */ /* 0x110fe200078e0208 */
[----:B------:R3:W-:Y:S01]  /*1a00*/  @P1 LDGSTS.E.BYPASS.LTC128B.128 [R237+0xe100], [R14.64], !P4 ;  /* 0x0e1000000eed1fae */ /* 0x0007e2000e101d4e */
[----:B------:R-:W-:Y:S02]  /*1a10*/  R2P PR, R0, 0x6 ;  /* 0x0000000600007804 */ /* 0x000fe40000000000 */
[----:B------:R-:W-:Y:S01]  /*1a20*/  @P0 IMAD.WIDE R8, R204, 0x2, R8 ;  /* 0x00000002cc080825 */ /* 0x000fe200078e0208 */
[----:B------:R4:W-:Y:S03]  /*1a30*/  @P0 LDGSTS.E.BYPASS.LTC128B.128 [R237+0xb100], [R10.64], !P5 ;  /* 0x0b1000000aed0fae */ /* 0x0009e6000e901d4e */
[----:B------:R-:W-:Y:S01]  /*1a40*/  IMAD.MOV.U32 R0, RZ, RZ, 0x20 ;  /* 0x00000020ff007424 */ /* 0x000fe200078e00ff */
[----:B------:R5:W-:Y:S01]  /*1a50*/  @P0 LDGSTS.E.BYPASS.LTC128B.128 [R237+0xf100], [R8.64], !P4 ;  /* 0x0f10000008ed0fae */ /* 0x000be2000e101d4e */
[----:B------:R-:W-:-:S03]  /*1a60*/  LOP3.LUT P0, RZ, R20, 0x2, RZ, 0xc0, !PT ;  /* 0x0000000214ff7812 */ /* 0x000fc6000780c0ff */
[----:B------:R-:W0:Y:S01]  /*1a70*/  LDGDEPBAR ;  /* 0x00000000000079af */ /* 0x000e220000000000 */
[----:B--2---:R-:W-:Y:S01]  /*1a80*/  IMAD.SHL.U32 R6, R20, 0x40, RZ ;  /* 0x0000004014067824 */ /* 0x004fe200078e00ff */
[----:B------:R-:W-:-:S04]  /*1a90*/  LEA.HI R7, R112, R5, RZ, 0x5 ;  /* 0x0000000570077211 */ /* 0x000fc800078f28ff */
[----:B-----5:R-:W-:Y:S01]  /*1aa0*/  LOP3.LUT R8, R6, 0x1c0, RZ, 0xc0, !PT ;  /* 0x000001c006087812 */ /* 0x020fe200078ec0ff */
[----:B------:R-:W-:-:S04]  /*1ab0*/  DEPBAR.LE SB0, 0x1 ;  /* 0x000080400000791a */ /* 0x000fc80000000000 */
[----:B------:R-:W-:Y:S02]  /*1ac0*/  SHF.R.S32.HI R6, RZ, 0x5, R7 ;  /* 0x00000005ff067819 */ /* 0x000fe40000011407 */
[----:B------:R-:W-:Y:S01]  /*1ad0*/  LOP3.LUT R2, R8, 0x8, R3, 0xf8, !PT ;  /* 0x0000000808027812 */ /* 0x000fe200078ef803 */
[----:B------:R-:W-:Y:S01]  /*1ae0*/  IMAD.MOV.U32 R3, RZ, RZ, 0x10 ;  /* 0x00000010ff037424 */ /* 0x000fe200078e00ff */
[----:B------:R-:W-:Y:S01]  /*1af0*/  SHF.R.U32.HI R8, RZ, 0x3, R8 ;  /* 0x00000003ff087819 */ /* 0x000fe20000011608 */
[----:B------:R-:W-:-:S03]  /*1b00*/  IMAD R184, R6, 0x400, R4 ;  /* 0x0000040006b87824 */ /* 0x000fc600078e0204 */
[----:B------:R-:W-:Y:S02]  /*1b10*/  LOP3.LUT R2, R2, R8, RZ, 0x3c, !PT ;  /* 0x0000000802027212 */ /* 0x000fe400078e3cff */
        /* <DEDUP_REMOVED lines=8> */
[----:B------:R-:W-:-:S02]  /*1ba0*/  IMAD R196, R2, 0x2, R196 ;  /* 0x0000000202c47824 */ /* 0x000fc400078e02c4 */
[----:B------:R-:W-:Y:S01]  /*1bb0*/  IMAD R200, R2, 0x2, R188 ;  /* 0x0000000202c87824 */ /* 0x000fe200078e02bc */
[----:B------:R-:W-:Y:S01]  /*1bc0*/  SEL R0, R0, 0xffffffe0, !P2 ;  /* 0xffffffe000007807 */ /* 0x000fe20005000000 */
[----:B------:R-:W-:-:S04]  /*1bd0*/  IMAD.SHL.U32 R234, R234, 0x2, RZ ;  /* 0x00000002eaea7824 */ /* 0x000fc800078e00ff */
[----:B------:R-:W-:Y:S01]  /*1be0*/  IMAD R231, R0, 0x2, R234 ;  /* 0x0000000200e77824 */ /* 0x000fe200078e02ea */
[C---:B------:R-:W-:Y:S02]  /*1bf0*/  IADD3 R8, R234.reuse, 0x8100, RZ ;  /* 0x00008100ea087810 */ /* 0x040fe40007ffe0ff */
[----:B------:R-:W-:Y:S02]  /*1c00*/  IADD3 R233, R234, 0x8120, RZ ;  /* 0x00008120eae97810 */ /* 0x000fe40007ffe0ff */
[----:B------:R-:W-:-:S04]  /*1c10*/  @P0 IADD3 R233, R8, -0x20, RZ ;  /* 0xffffffe008e90810 */ /* 0x000fc80007ffe0ff */
[C---:B------:R-:W-:Y:S01]  /*1c20*/  IADD3 R227, R233.reuse, 0x800, RZ ;  /* 0x00000800e9e37810 */ /* 0x040fe20007ffe0ff */
        /* <DEDUP_REMOVED lines=26> */
[----:B------:R-:W2:Y:S04]  /*1dd0*/  LDSM.16.M88.4 R56, [R234+0x8900] ;  /* 0x00890000ea38783b */ /* 0x000ea80000000200 */
[----:B------:R-:W5:Y:S04]  /*1de0*/  LDSM.16.M88.4 R64, [R234+0x8100] ;  /* 0x00810000ea40783b */ /* 0x000f680000000200 */
[----:B-1----:R-:W1:Y:S04]  /*1df0*/  LDSM.16.M88.4 R16, [R233+0x800] ;  /* 0x00080000e910783b */ /* 0x002e680000000200 */
[----:B----4-:R-:W4:Y:S04]  /*1e00*/  LDSM.16.M88.4 R8, [R233] ;  /* 0x00000000e908783b */ /* 0x010f280000000200 */
[----:B------:R-:W1:Y:S04]  /*1e10*/  LDSM.16.M88.4 R40, [R234+0x9900] ;  /* 0x00990000ea28783b */ /* 0x000e680000000200 */
[----:B------:R-:W1:Y:S04]  /*1e20*/  LDSM.16.M88.4 R48, [R234+0x9100] ;  /* 0x00910000ea30783b */ /* 0x000e680000000200 */
[----:B---3--:R-:W-:Y:S04]  /*1e30*/  LDSM.16.M88.4 R12, [R233+0x1000] ;  /* 0x00100000e90c783b */ /* 0x008fe80000000200 */
[----:B------:R-:W-:Y:S04]  /*1e40*/  LDSM.16.M88.4 R28, [R234+0xa100] ;  /* 0x00a10000ea1c783b */ /* 0x000fe80000000200 */
[----:B------:R-:W-:Y:S04]  /*1e50*/  LDSM.16.M88.4 R148, [R234+0xb100] ;  /* 0x00b10000ea94783b */ /* 0x000fe80000000200 */
[----:B------:R-:W-:Y:S01]  /*1e60*/  LDSM.16.M88.4 R80, [R233+0x2800] ;  /* 0x00280000e950783b */ /* 0x000fe20000000200 */
[C---:B--2---:R-:W-:Y:S03]  /*1e70*/  HMMA.16816.F32.BF16 R60, R136.reuse, R56, RZ ;  /* 0x00000038883c723c */ /* 0x044fe600000418ff */
[----:B------:R-:W-:Y:S05]  /*1e80*/  LDSM.16.M88.4 R84, [R233+0x3800] ;  /* 0x00380000e954783b */ /* 0x000fea0000000200 */
[C---:B------:R-:W-:Y:S08]  /*1e90*/  HMMA.16816.F32.BF16 R56, R136.reuse, R58, RZ ;  /* 0x0000003a8838723c */ /* 0x040ff000000418ff */
[C---:B-----5:R-:W-:Y:S08]  /*1ea0*/  HMMA.16816.F32.BF16 R68, R136.reuse, R64, RZ ;  /* 0x000000408844723c */ /* 0x060ff000000418ff */
[----:B------:R-:W-:Y:S08]  /*1eb0*/  HMMA.16816.F32.BF16 R64, R136, R66, RZ ;  /* 0x000000428840723c */ /* 0x000ff000000418ff */
[C---:B-1----:R-:W-:Y:S07]  /*1ec0*/  HMMA.16816.F32.BF16 R60, R140.reuse, R16, R60 ;  /* 0x000000108c3c723c */ /* 0x042fee000004183c */
[----:B------:R-:W-:Y:S01]  /*1ed0*/  IMAD.WIDE.U32 R16, R236, c[0x0][0x208], RZ ;  /* 0x00008200ec107a25 */ /* 0x000fe200078e00ff */
[----:B------:R-:W-:Y:S03]  /*1ee0*/  HMMA.16816.F32.BF16 R56, R140, R18, R56 ;  /* 0x000000128c38723c */ /* 0x000fe60000041838 */
[----:B------:R-:W-:-:S04]  /*1ef0*/  IMAD.IADD R17, R17, 0x1, R22 ;  /* 0x0000000111117824 */ /* 0x000fc800078e0216 */
[----:B------:R-:W-:Y:S01]  /*1f00*/  IMAD R18, R21, c[0x0][0x218], RZ ;  /* 0x0000860015127a24 */ /* 0x000fe200078e02ff */
[C---:B----4-:R-:W-:Y:S01]  /*1f10*/  HMMA.16816.F32.BF16 R68, R140.reuse, R8, R68 ;  /* 0x000000088c44723c */ /* 0x050fe20000041844 */
[C---:B------:R-:W-:Y:S01]  /*1f20*/  IMAD.WIDE.U32 R16, R235.reuse, c[0x0][0x218], R16 ;  /* 0x00008600eb107a25 */ /* 0x040fe200078e0010 */
[----:B------:R-:W-:Y:S03]  /*1f30*/  LDSM.16.M88.4 R20, [R234+0xa900] ;  /* 0x00a90000ea14783b */ /* 0x000fe60000000200 */
[----:B------:R-:W-:Y:S01]  /*1f40*/  IMAD R18, R235, c[0x0][0x21c], R18 ;  /* 0x00008700eb127a24 */ /* 0x000fe200078e0212 */
[----:B------:R-:W-:Y:S02]  /*1f50*/  IADD3 R25, P0, R16, UR24, RZ ;  /* 0x0000001810197c10 */ /* 0x000fe4000ff1e0ff */
[----:B------:R-:W-:Y:S01]  /*1f60*/  HMMA.16816.F32.BF16 R64, R140, R10, R64 ;  /* 0x0000000a8c40723c */ /* 0x000fe20000041840 */
[----:B------:R-:W-:Y:S01]  /*1f70*/  LDSM.16.M88.4 R8, [R233+0x1800] ;  /* 0x00180000e908783b */ /* 0x000fe20000000200 */
[----:B------:R-:W-:-:S02]  /*1f80*/  IADD3.X R18, R17, UR16, R18, P0, !PT ;  /* 0x0000001011127c10 */ /* 0x000fc400087fe412 */
        /* <DEDUP_REMOVED lines=8> */
[----:B------:R-:W5:Y:S01]  /*2010*/  SHFL.IDX PT, R78, R78, 0x3, 0x181f ;  /* 0x00781f004e4e7f89 */ /* 0x000f6200000e0000 */
[C---:B------:R-:W-:Y:S03]  /*2020*/  HMMA.16816.F32.BF16 R48, R136.reuse, R50, RZ ;  /* 0x000000328830723c */ /* 0x040fe600000418ff */
[----:B------:R-:W5:Y:S04]  /*2030*/  SHFL.IDX PT, R17, R25, 0x1, 0x181f ;  /* 0x00381f0019117f89 */ /* 0x000f6800000e0000 */
[----:B------:R-:W5:Y:S01]  /*2040*/  SHFL.IDX PT, R37, R25, 0x2, 0x181f ;  /* 0x00581f0019257f89 */ /* 0x000f6200000e0000 */
[----:B-1----:R-:W-:Y:S01]  /*2050*/  IADD3 R26, P0, R90, R38, RZ ;  /* 0x000000265a1a7210 */ /* 0x002fe20007f1e0ff */
[----:B------:R-:W-:Y:S02]  /*2060*/  HMMA.16816.F32.BF16 R40, R136, R42, RZ ;  /* 0x0000002a8828723c */ /* 0x000fe400000418ff */
[----:B------:R-:W1:Y:S01]  /*2070*/  SHFL.IDX PT, R25, R25, 0x3, 0x181f ;  /* 0x00781f0019197f89 */ /* 0x000e6200000e0000 */
[----:B--2---:R-:W-:-:S02]  /*2080*/  IADD3 R18, P6, R38, R16, RZ ;  /* 0x0000001026127210 */ /* 0x004fc40007fde0ff */
[----:B---3--:R-:W-:-:S03]  /*2090*/  IADD3 R88, P1, R38, R76, RZ ;  /* 0x0000004c26587210 */ /* 0x008fc60007f3e0ff */
[----:B------:R-:W-:Y:S01]  /*20a0*/  HMMA.16816.F32.BF16 R44, R140, R8, R44 ;  /* 0x000000088c2c723c */ /* 0x000fe2000004182c */
[----:B----4-:R-:W-:Y:S01]  /*20b0*/  IMAD.X R27, R72, 0x1, R39, P0 ;  /* 0x00000001481b7824 */ /* 0x010fe200000e0627 */
[----:B-----5:R-:W-:-:S05]  /*20c0*/  IADD3 R38, P0, R38, R78, RZ ;  /* 0x0000004e26267210 */ /* 0x020fca0007f1e0ff */
[----:B------:R-:W-:Y:S01]  /*20d0*/  IMAD.WIDE R8, R204, 0x2, RZ ;  /* 0x00000002cc087825 */ /* 0x000fe200078e02ff */
[C---:B------:R-:W-:Y:S03]  /*20e0*/  HMMA.16816.F32.BF16 R52, R140.reuse, R12, R52 ;  /* 0x0000000c8c34723c */ /* 0x040fe60000041834 */
[C---:B------:R-:W-:Y:S01]  /*20f0*/  IMAD.X R19, R39.reuse, 0x1, R17, P6 ;  /* 0x0000000127137824 */ /* 0x040fe200030e0611 */
[----:B------:R-:W-:Y:S01]  /*2100*/  IADD3 R90, P6, R90, R8, RZ ;  /* 0x000000085a5a7210 */ /* 0x000fe20007fde0ff */
[----:B------:R-:W-:Y:S01]  /*2110*/  IMAD.X R89, R39, 0x1, R37, P1 ;  /* 0x0000000127597824 */ /* 0x000fe200008e0625 */
[----:B------:R-:W-:Y:S02]  /*2120*/  IADD3 R76, P1, R8, R76, RZ ;  /* 0x0000004c084c7210 */ /* 0x000fe40007f3e0ff */
[C---:B------:R-:W-:Y:S01]  /*2130*/  HMMA.16816.F32.BF16 R48, R140.reuse, R14, R48 ;  /* 0x0000000e8c30723c */ /* 0x040fe20000041830 */
[----:B------:R-:W-:Y:S01]  /*2140*/  IMAD.X R91, R72, 0x1, R9, P6 ;  /* 0x00000001485b7824 */ /* 0x000fe200030e0609 */
[----:B------:R-:W-:Y:S01]  /*2150*/  ISETP.GE.AND P6, PT, R205, c[0x0][0x1d4], PT ;  /* 0x00007500cd007a0c */ /* 0x000fe20003fc6270 */
[----:B-1----:R-:W-:Y:S01]  /*2160*/  IMAD.X R39, R39, 0x1, R25, P0 ;  /* 0x0000000127277824 */ /* 0x002fe200000e0619 */
[----:B------:R-:W-:Y:S01]  /*2170*/  IADD3 R16, P0, R8, R16, RZ ;  /* 0x0000001008107210 */ /* 0x000fe20007f1e0ff */
[C---:B------:R-:W-:Y:S01]  /*2180*/  IMAD.X R77, R9.reuse, 0x1, R37, P1 ;  /* 0x00000001094d7824 */ /* 0x040fe200008e0625 */
[----:B------:R-:W-:Y:S01]  /*2190*/  ISETP.GE.AND P1, PT, R24, c[0x0][0x1d4], PT ;  /* 0x0000750018007a0c */ /* 0x000fe20003f26270 */
[----:B------:R-:W1:Y:S01]  /*21a0*/  LDSM.16.M88.4 R12, [R233+0x2000] ;  /* 0x00200000e90c783b */ /* 0x000e620000000200 */
[----:B------:R-:W-:Y:S01]  /*21b0*/  HMMA.16816.F32.BF16 R40, R140, R10, R40 ;  /* 0x0000000a8c28723c */ /* 0x000fe20000041828 */
[----:B------:R-:W-:Y:S01]  /*21c0*/  IMAD.X R17, R9, 0x1, R17, P0 ;  /* 0x0000000109117824 */ /* 0x000fe200000e0611 */
[----:B------:R-:W-:Y:S01]  /*21d0*/  IADD3 R78, P0, R8, R78, RZ ;  /* 0x0000004e084e7210 */ /* 0x000fe20007f1e0ff */
[----:B------:R-:W-:Y:S01]  /*21e0*/  LDSM.16.M88.4 R72, [R233+0x3000] ;  /* 0x00300000e948783b */ /* 0x000fe20000000200 */
[----:B------:R-:W-:-:S03]  /*21f0*/  ISETP.LT.OR P2, PT, R36, 0x1, P1 ;  /* 0x000000012400780c */ /* 0x000fc60000f41670 */
[----:B------:R-:W-:Y:S01]  /*2200*/  IMAD.X R79, R9, 0x1, R25, P0 ;  /* 0x00000001094f7824 */ /* 0x000fe200000e0619 */
[C---:B------:R-:W-:Y:S01]  /*2210*/  ISETP.LT.OR P0, PT, R36.reuse, 0x1, P6 ;  /* 0x000000012400780c */ /* 0x040fe20003701670 */
[----:B------:R-:W2:Y:S01]  /*2220*/  LDSM.16.M88.4 R8, [R234+0xb900] ;  /* 0x00b90000ea08783b */ /* 0x000ea20000000200 */
[C---:B------:R-:W-:Y:S08]  /*2230*/  HMMA.16816.F32.BF16 R32, R136.reuse, R28, RZ ;  /* 0x0000001c8820723c */ /* 0x040ff000000418ff */
[----:B------:R-:W-:Y:S03]  /*2240*/  HMMA.16816.F32.BF16 R28, R136, R30, RZ ;  /* 0x0000001e881c723c */ /* 0x000fe600000418ff */
[----:B------:R-:W-:Y:S01]  /*2250*/  @!PT LDS RZ, [RZ] ;  /* 0x00000000fffff984 */ /* 0x000fe20000000800 */
[----:B------:R-:W-:Y:S01]  /*2260*/  @!PT LDS RZ, [RZ] ;  /* 0x00000000fffff984 */ /* 0x000fe20000000800 */
[----:B------:R-:W-:Y:S01]  /*2270*/  @!PT LDS RZ, [RZ] ;  /* 0x00000000fffff984 */ /* 0x000fe20000000800 */
[----:B------:R3:W-:Y:S01]  /*2280*/  LDGSTS.E.BYPASS.LTC128B.128 [R237+0x100], [R26.64], !P0 ;  /* 0x001000001aed7fae */ /* 0x0007e2000c101d4e */
[----:B------:R-:W-:-:S03]  /*2290*/  ISETP.LT.OR P0, PT, R36, 0x21, P6 ;  /* 0x000000212400780c */ /* 0x000fc60003701670 */
[----:B------:R4:W-:Y:S01]  /*22a0*/  LDGSTS.E.BYPASS.LTC128B.128 [R237+0x4100], [R90.64], !P2 ;  /* 0x041000005aed7fae */ /* 0x0009e2000d101d4e */
[----:B------:R-:W-:-:S09]  /*22b0*/  ISETP.LT.OR P2, PT, R36, 0x21, P1 ;  /* 0x000000212400780c */ /* 0x000fd20000f41670 */
[----:B------:R5:W-:Y:S01]  /*22c0*/  LDGSTS.E.BYPASS.LTC128B.128 [R237+0x1100], [R18.64], !P0 ;  /* 0x0110000012ed7fae */ /* 0x000be2000c101d4e */
[C---:B------:R-:W-:Y:S02]  /*22d0*/  ISETP.LT.OR P0, PT, R36.reuse, 0x41, P6 ;  /* 0x000000412400780c */ /* 0x040fe40003701670 */
[C---:B------:R-:W-:Y:S01]  /*22e0*/  ISETP.LT.OR P6, PT, R36.reuse, 0x61, P6 ;  /* 0x000000612400780c */ /* 0x040fe200037c1670 */
[----:B------:R5:W-:Y:S01]  /*22f0*/  LDGSTS.E.BYPASS.LTC128B.128 [R237+0x5100], [R16.64], !P2 ;  /* 0x0510000010ed7fae */ /* 0x000be2000d101d4e */
[C---:B------:R-:W-:Y:S01]  /*2300*/  ISETP.LT.OR P2, PT, R36.reuse, 0x41, P1 ;  /* 0x000000412400780c */ /* 0x040fe20000f41670 */
[----:B-1----:R-:W-:Y:S01]  /*2310*/  HMMA.16816.F32.BF16 R32, R140, R12, R32 ;  /* 0x0000000c8c20723c */ /* 0x002fe20000041820 */
[----:B------:R-:W-:-:S07]  /*2320*/  ISETP.LT.OR P1, PT, R36, 0x61, P1 ;  /* 0x000000612400780c */ /* 0x000fce0000f21670 */
[----:B------:R4:W-:Y:S01]  /*2330*/  LDGSTS.E.BYPASS.LTC128B.128 [R237+0x2100], [R88.64], !P0 ;  /* 0x0210000058ed7fae */ /* 0x0009e2000c101d4e */
[----:B------:R-:W-:Y:S01]  /*2340*/  HMMA.16816.F32.BF16 R28, R140, R14, R28 ;  /* 0x0000000e8c1c723c */ /* 0x000fe2000004181c */
[----:B------:R-:W-:Y:S02]  /*2350*/  PLOP3.LUT P0, PT, PT, PT, UP0, 0x80, 0x0 ;  /* 0x000000000000781c */ /* 0x000fe40003f0f008 */
[----:B------:R1:W-:Y:S01]  /*2360*/  LDGSTS.E.BYPASS.LTC128B.128 [R237+0x6100], [R76.64], !P2 ;  /* 0x061000004ced7fae */ /* 0x0003e2000d101d4e */
[----:B------:R-:W-:-:S03]  /*2370*/  ISETP.GT.AND P2, PT, R238, 0x7f, PT ;  /* 0x0000007fee00780c */ /* 0x000fc60003f44270 */
[----:B------:R1:W-:Y:S01]  /*2380*/  LDGSTS.E.BYPASS.LTC128B.128 [R237+0x3100], [R38.64], !P6 ;  /* 0x0310000026ed7fae */ /* 0x0003e2000f101d4e */
[C---:B---3--:R-:W-:Y:S03]  /*2390*/  HMMA.16816.F32.BF16 R24, R136.reuse, R20, RZ ;  /* 0x000000148818723c */ /* 0x048fe600000418ff */
[----:B------:R3:W-:Y:S04]  /*23a0*/  LDGSTS.E.BYPASS.LTC128B.128 [R237+0x7100], [R78.64], !P1 ;  /* 0x071000004eed7fae */ /* 0x0007e8000c901d4e */
[----:B------:R-:W-:Y:S01]  /*23b0*/  LDSM.16.M88.4 R92, [R220+0x800] ;  /* 0x00080000dc5c783b */ /* 0x000fe20000000200 */
[C---:B-----5:R-:W-:Y:S03]  /*23c0*/  HMMA.16816.F32.BF16 R16, R136.reuse, R148, RZ ;  /* 0x000000948810723c */ /* 0x060fe600000418ff */
[----:B------:R-:W-:Y:S04]  /*23d0*/  LDSM.16.M88.4 R96, [R234+0xd100] ;  /* 0x00d10000ea60783b */ /* 0x000fe80000000200 */
[----:B------:R-:W-:Y:S01]  /*23e0*/  LDSM.16.M88.4 R100, [R233+0x5800] ;  /* 0x00580000e964783b */ /* 0x000fe20000000200 */
[C---:B------:R-:W-:Y:S03]  /*23f0*/  HMMA.16816.F32.BF16 R148, R136.reuse, R150, RZ ;  /* 0x000000968894723c */ /* 0x040fe600000418ff */
[----:B----4-:R-:W-:Y:S04]  /*2400*/  LDSM.16.M88.4 R88, [R220+0x1000] ;  /* 0x00100000dc58783b */ /* 0x010fe80000000200 */
[----:B------:R-:W-:Y:S01]  /*2410*/  LDSM.16.M88.4 R108, [R231+0xe900] ;  /* 0x00e90000e76c783b */ /* 0x000fe20000000200 */
[C---:B--2---:R-:W-:Y:S03]  /*2420*/  HMMA.16816.F32.BF16 R12, R136.reuse, R8, RZ ;  /* 0x00000008880c723c */ /* 0x044fe600000418ff */
[----:B-1----:R-:W1:Y:S04]  /*2430*/  LDSM.16.M88.4 R36, [R231+0x8900] ;  /* 0x00890000e724783b */ /* 0x002e680000000200 */
[----:B---3--:R-:W2:Y:S01]  /*2440*/  LDSM.16.M88.4 R76, [R231+0x8100] ;  /* 0x00810000e74c783b */ /* 0x008ea20000000200 */
[C---:B------:R-:W-:Y:S03]  /*2450*/  HMMA.16816.F32.BF16 R20, R136.reuse, R22, RZ ;  /* 0x000000168814723c */ /* 0x040fe600000418ff */
[----:B------:R-:W-:Y:S04]  /*2460*/  LDSM.16.M88.4 R104, [R231+0xf100] ;  /* 0x00f10000e768783b */ /* 0x000fe80000000200 */
[----:B------:R-:W0:Y:S01]  /*2470*/  LDGDEPBAR ;  /* 0x00000000000079af */ /* 0x000e220000000000 */
[----:B------:R-:W-:Y:S08]  /*2480*/  HMMA.16816.F32.BF16 R8, R136, R10, RZ ;  /* 0x0000000a8808723c */ /* 0x000ff000000418ff */
[C---:B------:R-:W-:Y:S08]  /*2490*/  HMMA.16816.F32.BF16 R16, R140.reuse, R72, R16 ;  /* 0x000000488c10723c */ /* 0x040ff00000041810 */
[C---:B------:R-:W-:Y:S01]  /*24a0*/  HMMA.16816.F32.BF16 R148, R140.reuse, R74, R148 ;  /* 0x0000004a8c94723c */ /* 0x040fe20000041894 */
[----:B------:R-:W3:Y:S07]  /*24b0*/  LDSM.16.M88.4 R72, [R231+0x9900] ;  /* 0x00990000e748783b */ /* 0x000eee0000000200 */
[----:B------:R-:W-:Y:S08]  /*24c0*/  HMMA.16816.F32.BF16 R24, R140, R80, R24 ;  /* 0x000000508c18723c */ /* 0x000ff00000041818 */
[C---:B-1----:R-:W-:Y:S08]  /*24d0*/  HMMA.16816.F32.BF16 R60, R172.reuse, R36, R60 ;  /* 0x00000024ac3c723c */ /* 0x042ff0000004183c */
[----:B------:R-:W-:Y:S01]  /*24e0*/  HMMA.16816.F32.BF16 R56, R172, R38, R56 ;  /* 0x00000026ac38723c */ /* 0x000fe20000041838 */
[----:B------:R-:W1:Y:S07]  /*24f0*/  LDSM.16.M88.4 R36, [R231+0xb100] ;  /* 0x00b10000e724783b */ /* 0x000e6e0000000200 */
[C---:B------:R-:W-:Y:S01]  /*2500*/  HMMA.16816.F32.BF16 R20, R140.reuse, R82, R20 ;  /* 0x000000528c14723c */ /* 0x040fe20000041814 */
[----:B------:R-:W4:Y:S07]  /*2510*/  LDSM.16.M88.4 R80, [R231+0x9100] ;  /* 0x00910000e750783b */ /* 0x000f2e0000000200 */
[C---:B------:R-:W-:Y:S08]  /*2520*/  HMMA.16816.F32.BF16 R12, R140.reuse, R84, R12 ;  /* 0x000000548c0c723c */ /* 0x040ff0000004180c */
[----:B------:R-:W-:Y:S01]  /*2530*/  HMMA.16816.F32.BF16 R8, R140, R86, R8 ;  /* 0x000000568c08723c */ /* 0x000fe20000041808 */
[----:B------:R-:W5:Y:S07]  /*2540*/  LDSM.16.M88.4 R84, [R231+0xa100] ;  /* 0x00a10000e754783b */ /* 0x000f6e0000000200 */
[C---:B--2---:R-:W-:Y:S08]  /*2550*/  HMMA.16816.F32.BF16 R68, R172.reuse, R76, R68 ;  /* 0x0000004cac44723c */ /* 0x044ff00000041844 */
[C---:B------:R-:W-:Y:S01]  /*2560*/  HMMA.16816.F32.BF16 R64, R172.reuse, R78, R64 ;  /* 0x0000004eac40723c */ /* 0x040fe20000041840 */
[----:B------:R-:W2:Y:S07]  /*2570*/  LDSM.16.M88.4 R76, [R231+0xa900] ;  /* 0x00a90000e74c783b */ /* 0x000eae0000000200 */
[C---:B---3--:R-:W-:Y:S08]  /*2580*/  HMMA.16816.F32.BF16 R44, R172.reuse, R72, R44 ;  /* 0x00000048ac2c723c */ /* 0x048ff0000004182c */
[C---:B------:R-:W-:Y:S01]  /*2590*/  HMMA.16816.F32.BF16 R40, R172.reuse, R74, R40 ;  /* 0x0000004aac28723c */ /* 0x040fe20000041828 */
[----:B------:R-:W3:Y:S07]  /*25a0*/  LDSM.16.M88.4 R72, [R220] ;  /* 0x00000000dc48783b */ /* 0x000eee0000000200 */
[C---:B-1----:R-:W-:Y:S08]  /*25b0*/  HMMA.16816.F32.BF16 R16, R172.reuse, R36, R16 ;  /* 0x00000024ac10723c */ /* 0x042ff00000041810 */
[C---:B------:R-:W-:Y:S01]  /*25c0*/  HMMA.16816.F32.BF16 R148, R172.reuse, R38, R148 ;  /* 0x00000026ac94723c */ /* 0x040fe20000041894 */
[----:B------:R-:W1:Y:S07]  /*25d0*/  LDSM.16.M88.4 R36, [R220+0x2000] ;  /* 0x00200000dc24783b */ /* 0x000e6e0000000200 */
[C---:B----4-:R-:W-:Y:S08]  /*25e0*/  HMMA.16816.F32.BF16 R52, R172.reuse, R80, R52 ;  /* 0x00000050ac34723c */ /* 0x050ff00000041834 */
[C---:B------:R-:W-:Y:S01]  /*25f0*/  HMMA.16816.F32.BF16 R48, R172.reuse, R82, R48 ;  /* 0x00000052ac30723c */ /* 0x040fe20000041830 */
[----:B------:R-:W4:Y:S07]  /*2600*/  LDSM.16.M88.4 R80, [R231+0xb900] ;  /* 0x00b90000e750783b */ /* 0x000f2e0000000200 */
[C---:B-----5:R-:W-:Y:S08]  /*2610*/  HMMA.16816.F32.BF16 R32, R172.reuse, R84, R32 ;  /* 0x00000054ac20723c */ /* 0x060ff00000041820 */
[C---:B------:R-:W-:Y:S01]  /*2620*/  HMMA.16816.F32.BF16 R28, R172.reuse, R86, R28 ;  /* 0x00000056ac1c723c */ /* 0x040fe2000004181c */
[----:B------:R-:W-:Y:S07]  /*2630*/  LDSM.16.M88.4 R84, [R220+0x2800] ;  /* 0x00280000dc54783b */ /* 0x000fee0000000200 */
[C---:B--2---:R-:W-:Y:S08]  /*2640*/  HMMA.16816.F32.BF16 R24, R172.reuse, R76, R24 ;  /* 0x0000004cac18723c */ /* 0x044ff00000041818 */
[----:B------:R-:W-:Y:S01]  /*2650*/  HMMA.16816.F32.BF16 R20, R172, R78, R20 ;  /* 0x0000004eac14723c */ /* 0x000fe20000041814 */
[----:B------:R-:W2:Y:S07]  /*2660*/  LDSM.16.M88.4 R76, [R220+0x1800] ;  /* 0x00180000dc4c783b */ /* 0x000eae0000000200 */
[C---:B---3--:R-:W-:Y:S08]  /*2670*/  HMMA.16816.F32.BF16 R68, R176.reuse, R72, R68 ;  /* 0x00000048b044723c */ /* 0x048ff00000041844 */
[C---:B------:R-:W-:Y:S01]  /*2680*/  HMMA.16816.F32.BF16 R64, R176.reuse, R74, R64 ;  /* 0x0000004ab040723c */ /* 0x040fe20000041840 */
[----:B------:R-:W3:Y:S07]  /*2690*/  LDSM.16.M88.4 R72, [R220+0x3800] ;  /* 0x00380000dc48783b */ /* 0x000eee0000000200 */
[C---:B-1----:R-:W-:Y:S08]  /*26a0*/  HMMA.16816.F32.BF16 R32, R176.reuse, R36, R32 ;  /* 0x00000024b020723c */ /* 0x042ff00000041820 */
[----:B------:R-:W-:Y:S01]  /*26b0*/  HMMA.16816.F32.BF16 R28, R176, R38, R28 ;  /* 0x00000026b01c723c */ /* 0x000fe2000004181c */
[----:B------:R-:W1:Y:S07]  /*26c0*/  LDSM.16.M88.4 R36, [R234+0xc100] ;  /* 0x00c10000ea24783b */ /* 0x000e6e0000000200 */
[C---:B----4-:R-:W-:Y:S08]  /*26d0*/  HMMA.16816.F32.BF16 R12, R172.reuse, R80, R12 ;  /* 0x00000050ac0c723c */ /* 0x050ff0000004180c */
[----:B------:R-:W-:Y:S01]  /*26e0*/  HMMA.16816.F32.BF16 R8, R172, R82, R8 ;  /* 0x00000052ac08723c */ /* 0x000fe20000041808 */
[----:B------:R-:W4:Y:S07]  /*26f0*/  LDSM.16.M88.4 R80, [R220+0x3000] ;  /* 0x00300000dc50783b */ /* 0x000f2e0000000200 */
[C---:B--2---:R-:W-:Y:S08]  /*2700*/  HMMA.16816.F32.BF16 R44, R176.reuse, R76, R44 ;  /* 0x0000004cb02c723c */ /* 0x044ff0000004182c */
[C---:B------:R-:W-:Y:S01]  /*2710*/  HMMA.16816.F32.BF16 R40, R176.reuse, R78, R40 ;  /* 0x0000004eb028723c */ /* 0x040fe20000041828 */
[----:B------:R-:W2:Y:S07]  /*2720*/  LDSM.16.M88.4 R76, [R234+0xc900] ;  /* 0x00c90000ea4c783b */ /* 0x000eae0000000200 */
[C---:B---3--:R-:W-:Y:S08]  /*2730*/  HMMA.16816.F32.BF16 R12, R176.reuse, R72, R12 ;  /* 0x00000048b00c723c */ /* 0x048ff0000004180c */
[----:B------:R-:W-:Y:S01]  /*2740*/  HMMA.16816.F32.BF16 R8, R176, R74, R8 ;  /* 0x0000004ab008723c */ /* 0x000fe20000041808 */
[----:B------:R-:W3:Y:S07]  /*2750*/  LDSM.16.M88.4 R72, [R234+0xf100] ;  /* 0x00f10000ea48783b */ /* 0x000eee0000000200 */
[C---:B-1----:R-:W-:Y:S08]  /*2760*/  HMMA.16816.F32.BF16 R68, R184.reuse, R36, R68 ;  /* 0x00000024b844723c */ /* 0x042ff00000041844 */
[----:B------:R-:W-:Y:S01]  /*2770*/  HMMA.16816.F32.BF16 R64, R184, R38, R64 ;  /* 0x00000026b840723c */ /* 0x000fe20000041840 */
[----:B------:R-:W1:Y:S07]  /*2780*/  LDSM.16.M88.4 R36, [R234+0xf900] ;  /* 0x00f90000ea24783b */ /* 0x000e6e0000000200 */
[C---:B------:R-:W-:Y:S08]  /*2790*/  HMMA.16816.F32.BF16 R60, R176.reuse, R92, R60 ;  /* 0x0000005cb03c723c */ /* 0x040ff0000004183c */
[C---:B------:R-:W-:Y:S01]  /*27a0*/  HMMA.16816.F32.BF16 R56, R176.reuse, R94, R56 ;  /* 0x0000005eb038723c */ /* 0x040fe20000041838 */
[----:B------:R-:W-:Y:S07]  /*27b0*/  LDSM.16.M88.4 R92, [R234+0xd900] ;  /* 0x00d90000ea5c783b */ /* 0x000fee0000000200 */
[C---:B------:R-:W-:Y:S08]  /*27c0*/  HMMA.16816.F32.BF16 R24, R176.reuse, R84, R24 ;  /* 0x00000054b018723c */ /* 0x040ff00000041818 */
[C---:B------:R-:W-:Y:S01]  /*27d0*/  HMMA.16816.F32.BF16 R20, R176.reuse, R86, R20 ;  /* 0x00000056b014723c */ /* 0x040fe20000041814 */
[----:B------:R-:W5:Y:S07]  /*27e0*/  LDSM.16.M88.4 R84, [R234+0xe900] ;  /* 0x00e90000ea54783b */ /* 0x000f6e0000000200 */
[C---:B----4-:R-:W-:Y:S08]  /*27f0*/  HMMA.16816.F32.BF16 R16, R176.reuse, R80, R16 ;  /* 0x00000050b010723c */ /* 0x050ff00000041810 */
[C---:B------:R-:W-:Y:S01]  /*2800*/  HMMA.16816.F32.BF16 R148, R176.reuse, R82, R148 ;  /* 0x00000052b094723c */ /* 0x040fe20000041894 */
[----:B------:R-:W-:Y:S07]  /*2810*/  LDSM.16.M88.4 R80, [R233+0x4000] ;  /* 0x00400000e950783b */ /* 0x000fee0000000200 */
[C---:B------:R-:W-:Y:S08]  /*2820*/  HMMA.16816.F32.BF16 R52, R176.reuse, R88, R52 ;  /* 0x00000058b034723c */ /* 0x040ff00000041834 */
[----:B------:R-:W-:Y:S01]  /*2830*/  HMMA.16816.F32.BF16 R48, R176, R90, R48 ;  /* 0x0000005ab030723c */ /* 0x000fe20000041830 */
[----:B------:R-:W4:Y:S07]  /*2840*/  LDSM.16.M88.4 R88, [R234+0xe100] ;  /* 0x00e10000ea58783b */ /* 0x000f2e0000000200 */
[C---:B--2---:R-:W-:Y:S08]  /*2850*/  HMMA.16816.F32.BF16 R60, R184.reuse, R76, R60 ;  /* 0x0000004cb83c723c */ /* 0x044ff0000004183c */
[C---:B------:R-:W-:Y:S01]  /*2860*/  HMMA.16816.F32.BF16 R56, R184.reuse, R78, R56 ;  /* 0x0000004eb838723c */ /* 0x040fe20000041838 */
[----:B------:R-:W2:Y:S07]  /*2870*/  LDSM.16.M88.4 R76, [R233+0x4800] ;  /* 0x00480000e94c783b */ /* 0x000eae0000000200 */
[C---:B---3--:R-:W-:Y:S08]  /*2880*/  HMMA.16816.F32.BF16 R16, R184.reuse, R72, R16 ;  /* 0x00000048b810723c */ /* 0x048ff00000041810 */
        /* <DEDUP_REMOVED lines=14> */
[C---:B----4-:R-:W-:Y:S08]  /*2970*/  HMMA.16816.F32.BF16 R32, R184.reuse, R88, R32 ;  /* 0x00000058b820723c */ /* 0x050ff00000041820 */
[----:B------:R-:W-:Y:S01]  /*2980*/  HMMA.16816.F32.BF16 R28, R184, R90, R28 ;  /* 0x0000005ab81c723c */ /* 0x000fe2000004181c */
[----:B------:R-:W4:Y:S07]  /*2990*/  LDSM.16.M88.4 R88, [R233+0x7800] ;  /* 0x00780000e958783b */ /* 0x000f2e0000000200 */
[C---:B------:R-:W-:Y:S08]  /*29a0*/  HMMA.16816.F32.BF16 R68, R188.reuse, R80, R68 ;  /* 0x00000050bc44723c */ /* 0x040ff00000041844 */
[C---:B------:R-:W-:Y:S01]  /*29b0*/  HMMA.16816.F32.BF16 R64, R188.reuse, R82, R64 ;  /* 0x00000052bc40723c */ /* 0x040fe20000041840 */
        /* <DEDUP_REMOVED lines=18> */
[----:B------:R-:W5:Y:S07]  /*2ae0*/  LDSM.16.M88.4 R92, [R220+0x4800] ;  /* 0x00480000dc5c783b */ /* 0x000f6e0000000200 */
[C---:B----4-:R-:W-:Y:S08]  /*2af0*/  HMMA.16816.F32.BF16 R12, R188.reuse, R88, R12 ;  /* 0x00000058bc0c723c */ /* 0x050ff0000004180c */
[----:B------:R-:W-:Y:S01]  /*2b00*/  HMMA.16816.F32.BF16 R8, R188, R90, R8 ;  /* 0x0000005abc08723c */ /* 0x000fe20000041808 */
[----:B------:R-:W4:Y:S07]  /*2b10*/  LDSM.16.M88.4 R88, [R220+0x5000] ;  /* 0x00500000dc58783b */ /* 0x000f2e0000000200 */
[C---:B------:R-:W-:Y:S08]  /*2b20*/  HMMA.16816.F32.BF16 R68, R196.reuse, R84, R68 ;  /* 0x00000054c444723c */ /* 0x040ff00000041844 */
[C---:B------:R-:W-:Y:S01]  /*2b30*/  HMMA.16816.F32.BF16 R64, R196.reuse, R86, R64 ;  /* 0x00000056c440723c */ /* 0x040fe20000041840 */
[----:B------:R-:W1:Y:S07]  /*2b40*/  LDSM.16.M88.4 R84, [R220+0x5800] ;  /* 0x00580000dc54783b */ /* 0x000e6e0000000200 */
        /* <DEDUP_REMOVED lines=21> */
[C---:B-----5:R-:W-:Y:S08]  /*2ca0*/  HMMA.16816.F32.BF16 R60, R200.reuse, R92, R60 ;  /* 0x0000005cc83c723c */ /* 0x060ff0000004183c */
[C---:B------:R-:W-:Y:S08]  /*2cb0*/  HMMA.16816.F32.BF16 R56, R200.reuse, R94, R56 ;  /* 0x0000005ec838723c */ /* 0x040ff00000041838 */
[C---:B----4-:R-:W-:Y:S08]  /*2cc0*/  HMMA.16816.F32.BF16 R52, R200.reuse, R88, R52 ;  /* 0x00000058c834723c */ /* 0x050ff00000041834 */
[C---:B------:R-:W-:Y:S08]  /*2cd0*/  HMMA.16816.F32.BF16 R48, R200.reuse, R90, R48 ;  /* 0x0000005ac830723c */ /* 0x040ff00000041830 */
[C---:B------:R-:W-:Y:S08]  /*2ce0*/  HMMA.16816.F32.BF16 R44, R200.reuse, R84, R44 ;  /* 0x00000054c82c723c */ /* 0x040ff0000004182c */
[C---:B------:R-:W-:Y:S08]  /*2cf0*/  HMMA.16816.F32.BF16 R40, R200.reuse, R86, R40 ;  /* 0x00000056c828723c */ /* 0x040ff00000041828 */
[C---:B------:R-:W-:Y:S08]  /*2d00*/  HMMA.16816.F32.BF16 R32, R200.reuse, R80, R32 ;  /* 0x00000050c820723c */ /* 0x040ff00000041820 */
[C---:B------:R-:W-:Y:S08]  /*2d10*/  HMMA.16816.F32.BF16 R28, R200.reuse, R82, R28 ;  /* 0x00000052c81c723c */ /* 0x040ff0000004181c */
[C---:B--2---:R-:W-:Y:S08]  /*2d20*/  HMMA.16816.F32.BF16 R24, R200.reuse, R76, R24 ;  /* 0x0000004cc818723c */ /* 0x044ff00000041818 */
[C---:B------:R-:W-:Y:S08]  /*2d30*/  HMMA.16816.F32.BF16 R20, R200.reuse, R78, R20 ;  /* 0x0000004ec814723c */ /* 0x040ff00000041814 */
[C---:B---3--:R-:W-:Y:S08]  /*2d40*/  HMMA.16816.F32.BF16 R16, R200.reuse, R72, R16 ;  /* 0x00000048c810723c */ /* 0x048ff00000041810 */
[C---:B------:R-:W-:Y:S08]  /*2d50*/  HMMA.16816.F32.BF16 R148, R200.reuse, R74, R148 ;  /* 0x0000004ac894723c */ /* 0x040ff00000041894 */
[C---:B-1----:R-:W-:Y:S07]  /*2d60*/  HMMA.16816.F32.BF16 R12, R200.reuse, R36, R12 ;  /* 0x00000024c80c723c */ /* 0x042fee000004180c */
[----:B------:R-:W-:Y:S01]  /*2d70*/  SHF.R.S32.HI R36, RZ, 0x1f, R205 ;  /* 0x0000001fff247819 */ /* 0x000fe200000114cd */
[----:B------:R-:W-:Y:S01]  /*2d80*/  HMMA.16816.F32.BF16 R8, R200, R38, R8 ;  /* 0x00000026c808723c */ /* 0x000fe20000041808 */
[----:B------:R-:W-:Y:S06]  /*2d90*/  BAR.SYNC.DEFER_BLOCKING 0x0 ;  /* 0x0000000000007b1d */ /* 0x000fec0000010000 */
[----:B------:R-:W-:Y:S05]  /*2da0*/  @!P0 BRA `(.L_x_556) ;  /* 0x0000046000008947 */ /* 0x000fea0003800000 */
        /* <DEDUP_REMOVED lines=13> */
[----:B------:R-:W-:Y:S02]  /*2e80*/  SHF.L.U64.HI R72, R205, 0x1, R36 ;  /* 0x00000001cd487819 */ /* 0x000fe40000010224 */
[----:B------:R-:W-:Y:S01]  /*2e90*/  SHF.L.U64.HI R37, R204, 0x1, R206 ;  /* 0x00000001cc257819 */ /* 0x000fe200000102ce */
[----:B------:R-:W-:Y:S01]  /*2ea0*/  IMAD R236, R0, c[0x0][0x2b8], R236 ;  /* 0x0000ae0000ec7a24 */ /* 0x000fe200078e02ec */
[----:B------:R-:W-:-:S04]  /*2eb0*/  IADD3 R73, -R209, 0x10, RZ ;  /* 0x00000010d1497810 */ /* 0x000fc80007ffe1ff */
        /* <DEDUP_REMOVED lines=15> */
[----:B------:R-:W-:Y:S02]  /*2fb0*/  LEA R75, P0, R76, c[0x0][0x1c8], 0x1 ;  /* 0x000072004c4b7a11 */ /* 0x000fe400078008ff */
[----:B------:R-:W-:Y:S02]  /*2fc0*/  LOP3.LUT R74, R74, 0xf, RZ, 0xc0, !PT ;  /* 0x0000000f4a4a7812 */ /* 0x000fe400078ec0ff */
[----:B------:R-:W-:Y:S01]  /*2fd0*/  LEA.HI.X R76, R76, c[0x0][0x1cc], R0, 0x1, P0 ;  /* 0x000073004c4c7a11 */ /* 0x000fe200000f0c00 */
[----:B------:R-:W1:Y:S01]  /*2fe0*/  SHFL.IDX PT, R84, R75, RZ, 0x181f ;  /* 0x00181fff4b547589 */ /* 0x000e6200000e0000 */
[----:B------:R-:W-:-:S03]  /*2ff0*/  IMAD.SHL.U32 R0, R204, 0x2, RZ ;  /* 0x00000002cc007824 */ /* 0x000fc600078e00ff */
[----:B------:R-:W2:Y:S04]  /*3000*/  SHFL.IDX PT, R81, R76, RZ, 0x181f ;  /* 0x00181fff4c517589 */ /* 0x000ea800000e0000 */
[----:B------:R-:W3:Y:S04]  /*3010*/  SHFL.IDX PT, R79, R75, 0x1, 0x181f ;  /* 0x00381f004b4f7f89 */ /* 0x000ee800000e0000 */
[----:B------:R-:W4:Y:S04]  /*3020*/  SHFL.IDX PT, R77, R75, 0x2, 0x181f ;  /* 0x00581f004b4d7f89 */ /* 0x000f2800000e0000 */
[----:B------:R-:W5:Y:S04]  /*3030*/  SHFL.IDX PT, R80, R76, 0x1, 0x181f ;  /* 0x00381f004c507f89 */ /* 0x000f6800000e0000 */
[----:B------:R-:W5:Y:S04]  /*3040*/  SHFL.IDX PT, R75, R75, 0x3, 0x181f ;  /* 0x00781f004b4b7f89 */ /* 0x000f6800000e0000 */
[----:B------:R-:W5:Y:S01]  /*3050*/  SHFL.IDX PT, R78, R76, 0x2, 0x181f ;  /* 0x00581f004c4e7f89 */ /* 0x000f6200000e0000 */
[----:B-1----:R-:W-:-:S02]  /*3060*/  IADD3 R86, P0, R84, R39, RZ ;  /* 0x0000002754567210 */ /* 0x002fc40007f1e0ff */
[-C--:B------:R-:W-:Y:S01]  /*3070*/  IADD3 R84, P6, R84, R0.reuse, RZ ;  /* 0x0000000054547210 */ /* 0x080fe20007fde0ff */
[----:B------:R-:W1:Y:S02]  /*3080*/  SHFL.IDX PT, R76, R76, 0x3, 0x181f ;  /* 0x00781f004c4c7f89 */ /* 0x000e6400000e0000 */
[----:B--2---:R-:W-:Y:S01]  /*3090*/  IMAD.X R87, R81, 0x1, R72, P0 ;  /* 0x0000000151577824 */ /* 0x004fe200000e0648 */
[-C--:B---3--:R-:W-:Y:S01]  /*30a0*/  IADD3 R82, P1, R79, R39.reuse, RZ ;  /* 0x000000274f527210 */ /* 0x088fe20007f3e0ff */
[----:B------:R-:W-:Y:S01]  /*30b0*/  IMAD.X R85, R81, 0x1, R37, P6 ;  /* 0x0000000151557824 */ /* 0x000fe200030e0625 */
[----:B------:R-:W-:Y:S02]  /*30c0*/  IADD3 R88, P0, R79, R0, RZ ;  /* 0x000000004f587210 */ /* 0x000fe40007f1e0ff */
[----:B------:R2:W-:Y:S01]  /*30d0*/  LDGSTS.E.BYPASS.LTC128B.128 [R237+0x8100], [R86.64], !P5 ;  /* 0x0810000056ed7fae */ /* 0x0005e2000e901d4e */
[----:B----4-:R-:W-:-:S03]  /*30e0*/  IADD3 R90, P6, R77, R39, RZ ;  /* 0x000000274d5a7210 */ /* 0x010fc60007fde0ff */
[----:B------:R2:W-:Y:S01]  /*30f0*/  LDGSTS.E.BYPASS.LTC128B.128 [R237+0xc100], [R84.64], !P4 ;  /* 0x0c10000054ed7fae */ /* 0x0005e2000e101d4e */
[C-C-:B-----5:R-:W-:Y:S02]  /*3100*/  IMAD.X R83, R80.reuse, 0x1, R72.reuse, P1 ;  /* 0x0000000150537824 */ /* 0x160fe400008e0648 */
[----:B------:R-:W-:Y:S01]  /*3110*/  IMAD.X R89, R80, 0x1, R37, P0 ;  /* 0x0000000150597824 */ /* 0x000fe200000e0625 */
[----:B------:R-:W-:Y:S02]  /*3120*/  IADD3 R80, P1, P0, R74, R75, R39 ;  /* 0x0000004b4a507210 */ /* 0x000fe4000783e027 */
[----:B------:R2:W-:Y:S01]  /*3130*/  LDGSTS.E.BYPASS.LTC128B.128 [R237+0x9100], [R82.64], !P5 ;  /* 0x0910000052ed7fae */ /* 0x0005e2000e901d4e */
[--C-:B------:R-:W-:Y:S01]  /*3140*/  IMAD.X R91, R78, 0x1, R72.reuse, P6 ;  /* 0x000000014e5b7824 */ /* 0x100fe200030e0648 */
[----:B------:R-:W-:Y:S02]  /*3150*/  IADD3 R74, P6, R77, R0, RZ ;  /* 0x000000004d4a7210 */ /* 0x000fe40007fde0ff */
[----:B------:R2:W-:Y:S01]  /*3160*/  LDGSTS.E.BYPASS.LTC128B.128 [R237+0xd100], [R88.64], !P4 ;  /* 0x0d10000058ed7fae */ /* 0x0005e2000e101d4e */
[----:B-1----:R-:W-:-:S02]  /*3170*/  IADD3.X R81, RZ, R76, R72, P1, P0 ;  /* 0x0000004cff517210 */ /* 0x002fc40000fe0448 */
[----:B------:R-:W-:Y:S01]  /*3180*/  IADD3 R72, P1, P0, R73, R75, R0 ;  /* 0x0000004b49487210 */ /* 0x000fe2000783e000 */
[--C-:B------:R-:W-:Y:S01]  /*3190*/  IMAD.X R75, R78, 0x1, R37.reuse, P6 ;  /* 0x000000014e4b7824 */ /* 0x100fe200030e0625 */
[----:B------:R-:W-:Y:S01]  /*31a0*/  ISETP.NE.U32.AND P6, PT, R38, RZ, PT ;  /* 0x000000ff2600720c */ /* 0x000fe20003fc5070 */
[----:B------:R2:W-:Y:S01]  /*31b0*/  LDGSTS.E.BYPASS.LTC128B.128 [R237+0xa100], [R90.64], !P5 ;  /* 0x0a1000005aed7fae */ /* 0x0005e2000e901d4e */
[----:B------:R-:W-:Y:S02]  /*31c0*/  IADD3.X R73, RZ, R76, R37, P1, P0 ;  /* 0x0000004cff497210 */ /* 0x000fe40000fe0425 */
[----:B------:R-:W-:Y:S01]  /*31d0*/  ISETP.NE.U32.AND P0, PT, R209, RZ, PT ;  /* 0x000000ffd100720c */ /* 0x000fe20003f05070 */
[----:B------:R2:W-:Y:S08]  /*31e0*/  LDGSTS.E.BYPASS.LTC128B.128 [R237+0xe100], [R74.64], !P4 ;  /* 0x0e1000004aed7fae */ /* 0x0005f0000e101d4e */
[----:B------:R2:W-:Y:S04]  /*31f0*/  LDGSTS.E.BYPASS.LTC128B.128.ZFILL [R237+0xb100], [R80.64], P6 ;  /* 0x0b10000050ed7fae */ /* 0x0005e8000b141d4e */
[----:B------:R2:W-:Y:S02]  /*3200*/  LDGSTS.E.BYPASS.LTC128B.128.ZFILL [R237+0xf100], [R72.64], P0 ;  /* 0x0f10000048ed7fae */ /* 0x0005e40008141d4e */
.L_x_556:
[----:B------:R-:W-:Y:S01]  /*3210*/  LOP3.LUT R0, R7, 0xffffffe0, RZ, 0xc0, !PT ;  /* 0xffffffe007007812 */ /* 0x000fe200078ec0ff */
[----:B------:R-:W-:Y:S01]  /*3220*/  UMOV UR4, 0xffffff80 ;  /* 0xffffff8000047882 */ /* 0x000fe20000000000 */
[----:B------:R-:W-:Y:S01]  /*3230*/  LEA.HI R37, R112, R5, RZ, 0x2 ;  /* 0x0000000570257211 */ /* 0x000fe200078f10ff */
[----:B------:R-:W-:Y:S01]  /*3240*/  UIMAD UR4, UR7, UR4, 0x81 ;  /* 0x00000081070474a4 */ /* 0x000fe2000f8e0204 */
[----:B------:R-:W-:Y:S01]  /*3250*/  SHF.R.S32.HI R38, RZ, 0x1f, R6 ;  /* 0x0000001fff267819 */ /* 0x000fe20000011406 */
[----:B------:R-:W-:Y:S01]  /*3260*/  IMAD.IADD R0, R5, 0x1, -R0 ;  /* 0x0000000105007824 */ /* 0x000fe200078e0a00 */
[----:B------:R-:W-:Y:S01]  /*3270*/  LOP3.LUT R37, R37, 0xfffffffc, RZ, 0xc0, !PT ;  /* 0xfffffffc25257812 */ /* 0x000fe200078ec0ff */
[----:B------:R-:W-:Y:S01]  /*3280*/  IMAD.SHL.U32 R232, R4, 0x2, RZ ;  /* 0x0000000204e87824 */ /* 0x000fe200078e00ff */
[----:B------:R-:W-:Y:S01]  /*3290*/  LEA.HI R38, R38, R6, RZ, 0x3 ;  /* 0x0000000626267211 */ /* 0x000fe200078f18ff */
[----:B------:R-:W0:Y:S01]  /*32a0*/  LDGDEPBAR ;  /* 0x00000000000079af */ /* 0x000e220000000000 */
[----:B------:R-:W-:Y:S01]  /*32b0*/  SHF.R.S32.HI R7, RZ, 0x1f, R0 ;  /* 0x0000001fff077819 */ /* 0x000fe20000011400 */
[----:B------:R-:W-:Y:S01]  /*32c0*/  IMAD.IADD R37, R5, 0x1, -R37 ;  /* 0x0000000105257824 */ /* 0x000fe200078e0a25 */
[----:B------:R-:W-:Y:S01]  /*32d0*/  LOP3.LUT R38, R38, 0xffffff8, RZ, 0xc0, !PT ;  /* 0x0ffffff826267812 */ /* 0x000fe200078ec0ff */
[--C-:B------:R-:W-:Y:S01]  /*32e0*/  IMAD R230, R3, 0x2, R232.reuse ;  /* 0x0000000203e67824 */ /* 0x100fe200078e02e8 */
[----:B------:R-:W-:Y:S01]  /*32f0*/  LEA.HI R5, R7, R0, RZ, 0x2 ;  /* 0x0000000007057211 */ /* 0x000fe200078f10ff */
[----:B------:R-:W-:Y:S01]  /*3300*/  IMAD R229, R2, 0x2, R232 ;  /* 0x0000000202e57824 */ /* 0x000fe200078e02e8 */
[----:B------:R-:W-:Y:S01]  /*3310*/  LEA.HI R7, R37, R37, RZ, 0x1 ;  /* 0x0000002525077211 */ /* 0x000fe200078f08ff */
[----:B------:R-:W-:Y:S01]  /*3320*/  IMAD.IADD R38, R6, 0x1, -R38 ;  /* 0x0000000106267824 */ /* 0x000fe200078e0a26 */
[----:B------:R-:W-:Y:S01]  /*3330*/  PLOP3.LUT P1, PT, PT, PT, UP1, 0x80, 0x0 ;  /* 0x000000000000781c */ /* 0x000fe20003f2f018 */
[----:B------:R-:W-:Y:S01]  /*3340*/  IMAD R228, R2, 0x2, R230 ;  /* 0x0000000202e47824 */ /* 0x000fe200078e02e6 */
[----:B------:R-:W-:Y:S01]  /*3350*/  LEA.HI.SX32 R6, R5, UR10, 0x1e ;  /* 0x0000000a05067c11 */ /* 0x000fe2000f8ff2ff */
[----:B------:R-:W-:Y:S01]  /*3360*/  LDSM.16.MT88.4 R124, [R232+0x100] ;  /* 0x00010000e87c783b */ /* 0x000fe20000004200 */
[----:B------:R-:W-:-:S02]  /*3370*/  LOP3.LUT R7, R7, 0x1ffffffe, RZ, 0xc0, !PT ;  /* 0x1ffffffe07077812 */ /* 0x000fc400078ec0ff */
[----:B------:R-:W-:Y:S01]  /*3380*/  PLOP3.LUT P0, PT, PT, PT, UP1, 0x80, 0x0 ;  /* 0x000000000000781c */ /* 0x000fe20003f0f018 */
[----:B------:R-:W-:Y:S01]  /*3390*/  IMAD R6, R38, 0x10, R6 ;  /* 0x0000001026067824 */ /* 0x000fe200078e0206 */
[----:B------:R-:W-:Y:S01]  /*33a0*/  LOP3.LUT R208, R5, 0x7ffffffc, RZ, 0xc0, !PT ;  /* 0x7ffffffc05d07812 */ /* 0x000fe200078ec0ff */
[----:B------:R-:W-:Y:S01]  /*33b0*/  IMAD.IADD R7, R37, 0x1, -R7 ;  /* 0x0000000125077824 */ /* 0x000fe200078e0a07 */
[----:B--2---:R-:W-:Y:S03]  /*33c0*/  LDSM.16.MT88.4 R88, [R228+0x100] ;  /* 0x00010000e458783b */ /* 0x004fe60000004200 */
[----:B------:R-:W-:Y:S01]  /*33d0*/  IMAD R207, R7, 0x8, R6 ;  /* 0x0000000807cf7824 */ /* 0x000fe200078e0206 */
[----:B------:R-:W-:Y:S01]  /*33e0*/  LDSM.16.MT88.4 R80, [R229+0x100] ;  /* 0x00010000e550783b */ /* 0x000fe20000004200 */
[----:B------:R-:W-:Y:S02]  /*33f0*/  IMAD.IADD R208, R0, 0x1, -R208 ;  /* 0x0000000100d07824 */ /* 0x000fe400078e0ad0 */
[----:B------:R-:W-:Y:S01]  /*3400*/  @P1 IMAD.HI.U32 R7, R207, c[0x0][0x2c8], RZ ;  /* 0x0000b200cf071a27 */ /* 0x000fe200078e00ff */
[----:B------:R-:W-:Y:S03]  /*3410*/  LDSM.16.MT88.4 R96, [R232+0x4100] ;  /* 0x00410000e860783b */ /* 0x000fe60000004200 */
[----:B------:R-:W-:Y:S01]  /*3420*/  IMAD.MOV.U32 R6, RZ, RZ, R207 ;  /* 0x000000ffff067224 */ /* 0x000fe200078e00cf */
[----:B------:R-:W-:Y:S01]  /*3430*/  @P0 SHF.R.U32.HI R6, RZ, c[0x0][0x2cc], R7 ;  /* 0x0000b300ff060a19 */ /* 0x000fe20000011607 */
[----:B------:R-:W-:Y:S01]  /*3440*/  IMAD.U32 R0, RZ, RZ, UR4 ;  /* 0x00000004ff007e24 */ /* 0x000fe2000f8e00ff */
[----:B------:R-:W-:Y:S01]  /*3450*/  LDSM.16.MT88.4 R100, [R230+0x4100] ;  /* 0x00410000e664783b */ /* 0x000fe20000004200 */
[----:B------:R-:W-:Y:S01]  /*3460*/  IMAD.SHL.U32 R208, R208, 0x2, RZ ;  /* 0x00000002d0d07824 */ /* 0x000fe200078e00ff */
[----:B------:R-:W-:-:S02]  /*3470*/  ULDC.64 UR4, c[0x0][0x2c8] ;  /* 0x0000b20000047ab9 */ /* 0x000fc40000000a00 */
[----:B------:R-:W1:Y:S02]  /*3480*/  SHFL.IDX PT, R76, R6, RZ, 0x1c1f ;  /* 0x001c1fff064c7589 */ /* 0x000e6400000e0000 */
[----:B------:R-:W-:Y:S02]  /*3490*/  IADD3 R0, -R208, UR8, R0 ;  /* 0x00000008d0007c10 */ /* 0x000fe4000fffe100 */
[----:B------:R-:W2:Y:S02]  /*34a0*/  SHFL.IDX PT, R6, R6, 0x1, 0x1c1f ;  /* 0x003c1f0006067f89 */ /* 0x000ea400000e0000 */
[----:B------:R-:W-:Y:S02]  /*34b0*/  IADD3 R5, R0, -UR12, RZ ;  /* 0x8000000c00057c10 */ /* 0x000fe4000fffe0ff */
[----:B------:R-:W-:Y:S01]  /*34c0*/  IADD3 R0, -R208, UR22, RZ ;  /* 0x00000016d0007c10 */ /* 0x000fe2000fffe1ff */
[----:B------:R-:W-:Y:S01]  /*34d0*/  LDSM.16.MT88.4 R108, [R229+0x4100] ;  /* 0x00410000e56c783b */ /* 0x000fe20000004200 */
[----:B------:R-:W3:Y:S01]  /*34e0*/  @UP1 S2UR UR22, SR_CTAID.X ;  /* 0x00000000001619c3 */ /* 0x000ee20000002500 */
[----:B-1----:R-:W-:-:S02]  /*34f0*/  IMAD.IADD R76, R5, 0x1, R76 ;  /* 0x00000001054c7824 */ /* 0x002fc400078e024c */
[----:B--2---:R-:W-:-:S03]  /*3500*/  IMAD.IADD R5, R5, 0x1, R6 ;  /* 0x0000000105057824 */ /* 0x004fc600078e0206 */
[----:B------:R-:W-:-:S04]  /*3510*/  IMNMX R76, R0, R76, PT ;  /* 0x0000004c004c7217 */ /* 0x000fc80003800200 */
[----:B------:R-:W-:Y:S01]  /*3520*/  ISETP.GT.AND P0, PT, R76, RZ, PT ;  /* 0x000000ff4c00720c */ /* 0x000fe20003f04270 */
[----:B---3--:R-:W-:Y:S01]  /*3530*/  @UP1 USHF.L.U32 UR22, UR22, 0x7, URZ ;  /* 0x0000000716161899 */ /* 0x008fe2000800063f */
[----:B------:R-:W-:Y:S02]  /*3540*/  IMNMX R0, R0, R5, PT ;  /* 0x0000000500007217 */ /* 0x000fe40003800200 */
[----:B------:R-:W-:Y:S01]  /*3550*/  FSEL R73, R68, -INF , P0 ;  /* 0xff80000044497808 */ /* 0x000fe20000000000 */
[----:B------:R-:W-:Y:S01]  /*3560*/  UIMAD.WIDE.U32 UR22, UR22, UR4, URZ ;  /* 0x00000004161672a5 */ /* 0x000fe2000f8e003f */
[----:B------:R-:W-:Y:S02]  /*3570*/  ISETP.GT.AND P0, PT, R0, 0x1, PT ;  /* 0x000000010000780c */ /* 0x000fe40003f04270 */
[----:B------:R-:W-:Y:S01]  /*3580*/  ISETP.GT.AND P6, PT, R76, 0x1, PT ;  /* 0x000000014c00780c */ /* 0x000fe20003fc4270 */
[----:B------:R-:W-:Y:S01]  /*3590*/  @UP1 USHF.R.U32.HI UR10, URZ, UR5, UR23 ;  /* 0x000000053f0a1299 */ /* 0x000fe20008011617 */
[----:B------:R-:W-:-:S02]  /*35a0*/  FSEL R71, R71, -INF , P0 ;  /* 0xff80000047477808 */ /* 0x000fc40000000000 */
[----:B------:R-:W-:Y:S01]  /*35b0*/  ISETP.GT.AND P0, PT, R0, 0x8, PT ;  /* 0x000000080000780c */ /* 0x000fe20003f04270 */
[----:B------:R-:W-:Y:S01]  /*35c0*/  UIADD3 UR10, UR10, UR8, -UR12 ;  /* 0x000000080a0a7290 */ /* 0x000fe2000fffe80c */
[----:B------:R-:W-:Y:S02]  /*35d0*/  FSEL R72, R69, -INF , P6 ;  /* 0xff80000045487808 */ /* 0x000fe40003000000 */
[----:B------:R-:W-:Y:S01]  /*35e0*/  FSEL R69, R66, -INF , P0 ;  /* 0xff80000042457808 */ /* 0x000fe20000000000 */
[----:B------:R-:W-:Y:S01]  /*35f0*/  USHF.R.S32.HI UR4, URZ, 0x1f, UR10 ;  /* 0x0000001f3f047899 */ /* 0x000fe2000801140a */
[----:B------:R-:W-:Y:S02]  /*3600*/  ISETP.GT.AND P0, PT, R76, 0x11, PT ;  /* 0x000000114c00780c */ /* 0x000fe40003f04270 */
[----:B------:R-:W-:Y:S01]  /*3610*/  ISETP.GT.AND P1, PT, R0, RZ, PT ;  /* 0x000000ff0000720c */ /* 0x000fe20003f24270 */
[----:B------:R-:W-:Y:S01]  /*3620*/  ULEA.HI UR4, UR4, UR10, URZ, 0x7 ;  /* 0x0000000a04047291 */ /* 0x000fe2000f8f383f */
[----:B------:R-:W-:Y:S01]  /*3630*/  FSEL R5, R61, -INF , P0 ;  /* 0xff8000003d057808 */ /* 0x000fe20000000000 */
[----:B------:R-:W-:Y:S01]  /*3640*/  UIADD3 UR10, UR7, -0x2, URZ ;  /* 0xfffffffe070a7890 */ /* 0x000fe2000fffe03f */
[----:B------:R-:W-:Y:S01]  /*3650*/  ISETP.GT.AND P6, PT, R76, 0x8, PT ;  /* 0x000000084c00780c */ /* 0x000fe20003fc4270 */
[----:B------:R-:W-:Y:S01]  /*3660*/  USHF.R.S32.HI UR5, URZ, 0x7, UR4 ;  /* 0x000000073f057899 */ /* 0x000fe20008011404 */
[----:B------:R-:W-:-:S02]  /*3670*/  ISETP.GT.AND P0, PT, R0, 0x11, PT ;  /* 0x000000110000780c */ /* 0x000fc40003f04270 */
[----:B------:R-:W-:Y:S01]  /*3680*/  FSEL R70, R70, -INF , P1 ;  /* 0xff80000046467808 */ /* 0x000fe20000800000 */
[----:B------:R-:W-:Y:S01]  /*3690*/  UISETP.LT.AND UP0, UPT, URZ, UR5, UPT ;  /* 0x000000053f00728c */ /* 0x000fe2000bf01270 */
[----:B------:R-:W-:Y:S02]  /*36a0*/  ISETP.GT.AND P1, PT, R76, 0x9, PT ;  /* 0x000000094c00780c */ /* 0x000fe40003f24270 */
[----:B------:R-:W-:Y:S01]  /*36b0*/  FSEL R75, R64, -INF , P6 ;  /* 0xff800000404b7808 */ /* 0x000fe20003000000 */
[----:B------:R-:W-:Y:S01]  /*36c0*/  USEL UR5, URZ, UR5, !UP0 ;  /* 0x000000053f057287 */ /* 0x000fe2000c000000 */
[----:B------:R-:W-:Y:S02]  /*36d0*/  FSEL R92, R63, -INF , P0 ;  /* 0xff8000003f5c7808 */ /* 0x000fe40000000000 */
[----:B------:R-:W-:Y:S01]  /*36e0*/  ISETP.GT.AND P6, PT, R76, 0x10, PT ;  /* 0x000000104c00780c */ /* 0x000fe20003fc4270 */
[----:B------:R-:W-:Y:S01]  /*36f0*/  UISETP.GE.AND UP0, UPT, UR10, UR5, UPT ;  /* 0x000000050a00728c */ /* 0x000fe2000bf06270 */
[----:B------:R-:W-:-:S02]  /*3700*/  ISETP.GT.AND P0, PT, R0, 0x18, PT ;  /* 0x000000180000780c */ /* 0x000fc40003f04270 */
[----:B------:R-:W-:Y:S02]  /*3710*/  FSEL R74, R65, -INF , P1 ;  /* 0xff800000414a7808 */ /* 0x000fe40000800000 */
[----:B------:R-:W-:Y:S02]  /*3720*/  ISETP.GT.AND P1, PT, R0, 0x9, PT ;  /* 0x000000090000780c */ /* 0x000fe40003f24270 */
[----:B------:R-:W-:Y:S02]  /*3730*/  FSEL R7, R60, -INF , P6 ;  /* 0xff8000003c077808 */ /* 0x000fe40003000000 */
[----:B------:R-:W-:Y:S02]  /*3740*/  FSEL R105, R58, -INF , P0 ;  /* 0xff8000003a697808 */ /* 0x000fe40000000000 */
[C---:B------:R-:W-:Y:S02]  /*3750*/  ISETP.GT.AND P6, PT, R76.reuse, 0x18, PT ;  /* 0x000000184c00780c */ /* 0x040fe40003fc4270 */
[----:B------:R-:W-:-:S02]  /*3760*/  ISETP.GT.AND P0, PT, R76, 0x21, PT ;  /* 0x000000214c00780c */ /* 0x000fc40003f04270 */
[----:B------:R-:W-:Y:S02]  /*3770*/  FSEL R68, R67, -INF , P1 ;  /* 0xff80000043447808 */ /* 0x000fe40000800000 */
[----:B------:R-:W-:Y:S02]  /*3780*/  ISETP.GT.AND P1, PT, R0, 0x10, PT ;  /* 0x000000100000780c */ /* 0x000fe40003f24270 */
[----:B------:R-:W-:Y:S02]  /*3790*/  FSEL R6, R56, -INF , P6 ;  /* 0xff80000038067808 */ /* 0x000fe40003000000 */
[----:B------:R-:W-:Y:S02]  /*37a0*/  FSEL R39, R53, -INF , P0 ;  /* 0xff80000035277808 */ /* 0x000fe40000000000 */
[----:B------:R-:W-:Y:S02]  /*37b0*/  ISETP.GT.AND P6, PT, R76, 0x20, PT ;  /* 0x000000204c00780c */ /* 0x000fe40003fc4270 */
        /* <DEDUP_REMOVED lines=18> */
[----:B------:R-:W-:-:S02]  /*38e0*/  FMNMX.FTZ R44, R73, R72, !PT ;  /* 0x00000048492c7209 */ /* 0x000fc40007810000 */
[----:B------:R-:W-:Y:S02]  /*38f0*/  FSEL R195, R54, -INF , P1 ;  /* 0xff80000036c37808 */ /* 0x000fe40000800000 */
[C---:B------:R-:W-:Y:S02]  /*3900*/  ISETP.GT.AND P1, PT, R76.reuse, 0x29, PT ;  /* 0x000000294c00780c */ /* 0x040fe40003f24270 */
[C---:B------:R-:W-:Y:S02]  /*3910*/  ISETP.GT.AND P6, PT, R76.reuse, 0x38, PT ;  /* 0x000000384c00780c */ /* 0x040fe40003fc4270 */
[----:B------:R-:W-:Y:S02]  /*3920*/  FSEL R192, R47, -INF , P0 ;  /* 0xff8000002fc07808 */ /* 0x000fe40000000000 */
[----:B------:R-:W-:Y:S02]  /*3930*/  FMNMX.FTZ R44, R75, R44, !PT ;  /* 0x0000002c4b2c7209 */ /* 0x000fe40007810000 */
[----:B------:R-:W-:-:S02]  /*3940*/  ISETP.GT.AND P0, PT, R76, 0x39, PT ;  /* 0x000000394c00780c */ /* 0x000fc40003f04270 */
[----:B------:R-:W-:Y:S02]  /*3950*/  FSEL R38, R49, -INF , P1 ;  /* 0xff80000031267808 */ /* 0x000fe40000800000 */
[----:B------:R-:W-:Y:S02]  /*3960*/  ISETP.GT.AND P1, PT, R0, 0x29, PT ;  /* 0x000000290000780c */ /* 0x000fe40003f24270 */
[----:B------:R-:W-:Y:S02]  /*3970*/  FSEL R145, R40, -INF , P6 ;  /* 0xff80000028917808 */ /* 0x000fe40003000000 */
[----:B------:R-:W-:Y:S02]  /*3980*/  FMNMX.FTZ R40, R74, R44, !PT ;  /* 0x0000002c4a287209 */ /* 0x000fe40007810000 */
[----:B------:R-:W-:Y:S02]  /*3990*/  FSEL R144, R41, -INF , P0 ;  /* 0xff80000029907808 */ /* 0x000fe40000000000 */
[----:B------:R-:W-:-:S02]  /*39a0*/  ISETP.GT.AND P0, PT, R0, 0x39, PT ;  /* 0x000000390000780c */ /* 0x000fc40003f04270 */
[----:B------:R-:W-:Y:S02]  /*39b0*/  FSEL R193, R51, -INF , P1 ;  /* 0xff80000033c17808 */ /* 0x000fe40000800000 */
[----:B------:R-:W-:Y:S02]  /*39c0*/  ISETP.GT.AND P1, PT, R0, 0x30, PT ;  /* 0x000000300000780c */ /* 0x000fe40003f24270 */
[----:B------:R-:W-:Y:S02]  /*39d0*/  FMNMX.FTZ R40, R7, R40, !PT ;  /* 0x0000002807287209 */ /* 0x000fe40007810000 */
[----:B------:R-:W-:Y:S02]  /*39e0*/  FSEL R182, R43, -INF , P0 ;  /* 0xff8000002bb67808 */ /* 0x000fe40000000000 */
[----:B------:R-:W-:Y:S02]  /*39f0*/  ISETP.GT.AND P0, PT, R76, 0x41, PT ;  /* 0x000000414c00780c */ /* 0x000fe40003f04270 */
[----:B------:R-:W-:-:S02]  /*3a00*/  FSEL R147, R46, -INF , P1 ;  /* 0xff8000002e937808 */ /* 0x000fc40000800000 */
[----:B------:R-:W-:Y:S02]  /*3a10*/  FMNMX.FTZ R40, R5, R40, !PT ;  /* 0x0000002805287209 */ /* 0x000fe40007810000 */
[----:B------:R-:W-:Y:S02]  /*3a20*/  ISETP.GT.AND P1, PT, R0, 0x38, PT ;  /* 0x000000380000780c */ /* 0x000fe40003f24270 */
[----:B------:R-:W-:Y:S02]  /*3a30*/  FSEL R159, R33, -INF , P0 ;  /* 0xff800000219f7808 */ /* 0x000fe40000000000 */
[----:B------:R-:W-:Y:S02]  /*3a40*/  ISETP.GT.AND P6, PT, R76, 0x40, PT ;  /* 0x000000404c00780c */ /* 0x000fe40003fc4270 */
[----:B------:R-:W-:Y:S02]  /*3a50*/  FMNMX.FTZ R33, R6, R40, !PT ;  /* 0x0000002806217209 */ /* 0x000fe40007810000 */
[----:B------:R-:W-:-:S02]  /*3a60*/  FSEL R183, R42, -INF , P1 ;  /* 0xff8000002ab77808 */ /* 0x000fc40000800000 */
[----:B------:R-:W-:Y:S02]  /*3a70*/  ISETP.GT.AND P1, PT, R0, 0x40, PT ;  /* 0x000000400000780c */ /* 0x000fe40003f24270 */
[----:B------:R-:W-:Y:S02]  /*3a80*/  FSEL R158, R32, -INF , P6 ;  /* 0xff800000209e7808 */ /* 0x000fe40003000000 */
[----:B------:R-:W-:Y:S02]  /*3a90*/  FMNMX.FTZ R33, R84, R33, !PT ;  /* 0x0000002154217209 */ /* 0x000fe40007810000 */
[----:B------:R-:W-:Y:S02]  /*3aa0*/  FMNMX.FTZ R32, R70, R71, !PT ;  /* 0x0000004746207209 */ /* 0x000fe40007810000 */
[----:B------:R-:W-:Y:S02]  /*3ab0*/  FSEL R162, R34, -INF , P1 ;  /* 0xff80000022a27808 */ /* 0x000fe40000800000 */
[----:B------:R-:W-:-:S02]  /*3ac0*/  ISETP.GT.AND P0, PT, R0, 0x41, PT ;  /* 0x000000410000780c */ /* 0x000fc40003f04270 */
[----:B------:R-:W-:Y:S02]  /*3ad0*/  ISETP.GT.AND P1, PT, R76, 0x48, PT ;  /* 0x000000484c00780c */ /* 0x000fe40003f24270 */
[----:B------:R-:W-:Y:S02]  /*3ae0*/  FMNMX.FTZ R33, R211, R33, !PT ;  /* 0x00000021d3217209 */ /* 0x000fe40007810000 */
[----:B------:R-:W-:Y:S02]  /*3af0*/  FMNMX.FTZ R32, R69, R32, !PT ;  /* 0x0000002045207209 */ /* 0x000fe40007810000 */
[----:B------:R-:W-:Y:S02]  /*3b00*/  FSEL R163, R35, -INF , P0 ;  /* 0xff80000023a37808 */ /* 0x000fe40000000000 */
[----:B------:R-:W-:Y:S02]  /*3b10*/  FSEL R161, R28, -INF , P1 ;  /* 0xff8000001ca17808 */ /* 0x000fe40000800000 */
[----:B------:R-:W-:-:S02]  /*3b20*/  ISETP.GT.AND P0, PT, R76, 0x49, PT ;  /* 0x000000494c00780c */ /* 0x000fc40003f04270 */
[----:B------:R-:W-:Y:S02]  /*3b30*/  FMNMX.FTZ R28, R39, R33, !PT ;  /* 0x00000021271c7209 */ /* 0x000fe40007810000 */
[----:B------:R-:W-:Y:S02]  /*3b40*/  FMNMX.FTZ R32, R68, R32, !PT ;  /* 0x0000002044207209 */ /* 0x000fe40007810000 */
[----:B------:R-:W-:Y:S02]  /*3b50*/  FSEL R160, R29, -INF , P0 ;  /* 0xff8000001da07808 */ /* 0x000fe40000000000 */
[----:B------:R-:W-:Y:S02]  /*3b60*/  FMNMX.FTZ R28, R210, R28, !PT ;  /* 0x0000001cd21c7209 */ /* 0x000fe40007810000 */
[----:B------:R-:W-:Y:S02]  /*3b70*/  FMNMX.FTZ R29, R93, R32, !PT ;  /* 0x000000205d1d7209 */ /* 0x000fe40007810000 */
[----:B------:R-:W-:Y:S01]  /*3b80*/  ISETP.GT.AND P1, PT, R0, 0x48, PT ;  /* 0x000000480000780c */ /* 0x000fe20003f24270 */
[----:B------:R-:W-:Y:S01]  /*3b90*/  LDSM.16.MT88.4 R32, [R230+0x4900] ;  /* 0x00490000e620783b */ /* 0x000fe20000004200 */
[----:B------:R-:W-:-:S02]  /*3ba0*/  FMNMX.FTZ R28, R38, R28, !PT ;  /* 0x0000001c261c7209 */ /* 0x000fc40007810000 */
[----:B------:R-:W-:Y:S02]  /*3bb0*/  FMNMX.FTZ R29, R92, R29, !PT ;  /* 0x0000001d5c1d7209 */ /* 0x000fe40007810000 */
[----:B------:R-:W-:Y:S02]  /*3bc0*/  ISETP.GT.AND P0, PT, R0, 0x49, PT ;  /* 0x000000490000780c */ /* 0x000fe40003f04270 */
        /* <DEDUP_REMOVED lines=11> */
[----:B------:R-:W-:Y:S01]  /*3c80*/  FMNMX.FTZ R24, R195, R24, !PT ;  /* 0x00000018c3187209 */ /* 0x000fe20007810000 */
[----:B------:R-:W-:Y:S01]  /*3c90*/  LDSM.16.MT88.4 R28, [R229+0x4900] ;  /* 0x00490000e51c783b */ /* 0x000fe20000004200 */
[----:B------:R-:W-:Y:S02]  /*3ca0*/  ISETP.GT.AND P1, PT, R0, 0x50, PT ;  /* 0x000000500000780c */ /* 0x000fe40003f24270 */
[----:B------:R-:W-:Y:S02]  /*3cb0*/  FMNMX.FTZ R25, R144, R25, !PT ;  /* 0x0000001990197209 */ /* 0x000fe40007810000 */
[----:B------:R-:W-:Y:S02]  /*3cc0*/  FMNMX.FTZ R24, R37, R24, !PT ;  /* 0x0000001825187209 */ /* 0x000fe40007810000 */
[----:B------:R-:W-:-:S02]  /*3cd0*/  FSEL R169, R26, -INF , P1 ;  /* 0xff8000001aa97808 */ /* 0x000fc40000800000 */
[----:B------:R-:W-:Y:S02]  /*3ce0*/  ISETP.GT.AND P0, PT, R0, 0x51, PT ;  /* 0x000000510000780c */ /* 0x000fe40003f04270 */
[----:B------:R-:W-:Y:S02]  /*3cf0*/  ISETP.GT.AND P1, PT, R76, 0x58, PT ;  /* 0x000000584c00780c */ /* 0x000fe40003f24270 */
[----:B------:R-:W-:Y:S02]  /*3d00*/  FMNMX.FTZ R25, R158, R25, !PT ;  /* 0x000000199e197209 */ /* 0x000fe40007810000 */
[----:B------:R-:W-:Y:S02]  /*3d10*/  FMNMX.FTZ R24, R194, R24, !PT ;  /* 0x00000018c2187209 */ /* 0x000fe40007810000 */
[----:B------:R-:W-:Y:S02]  /*3d20*/  FSEL R168, R27, -INF , P0 ;  /* 0xff8000001ba87808 */ /* 0x000fe40000000000 */
[----:B------:R-:W-:-:S02]  /*3d30*/  FSEL R171, R20, -INF , P1 ;  /* 0xff80000014ab7808 */ /* 0x000fc40000800000 */
[----:B------:R-:W-:Y:S02]  /*3d40*/  ISETP.GT.AND P0, PT, R76, 0x59, PT ;  /* 0x000000594c00780c */ /* 0x000fe40003f04270 */
[----:B------:R-:W-:Y:S02]  /*3d50*/  FMNMX.FTZ R20, R159, R25, !PT ;  /* 0x000000199f147209 */ /* 0x000fe40007810000 */
[----:B------:R-:W-:Y:S02]  /*3d60*/  FMNMX.FTZ R24, R193, R24, !PT ;  /* 0x00000018c1187209 */ /* 0x000fe40007810000 */
[----:B------:R-:W-:Y:S02]  /*3d70*/  FSEL R170, R21, -INF , P0 ;  /* 0xff80000015aa7808 */ /* 0x000fe40000000000 */
[----:B------:R-:W-:Y:S02]  /*3d80*/  FMNMX.FTZ R20, R161, R20, !PT ;  /* 0x00000014a1147209 */ /* 0x000fe40007810000 */
[----:B------:R-:W-:-:S02]  /*3d90*/  FMNMX.FTZ R21, R147, R24, !PT ;  /* 0x0000001893157209 */ /* 0x000fc40007810000 */
[----:B------:R-:W-:Y:S01]  /*3da0*/  ISETP.GT.AND P1, PT, R0, 0x58, PT ;  /* 0x000000580000780c */ /* 0x000fe20003f24270 */
[----:B------:R-:W-:Y:S01]  /*3db0*/  LDSM.16.MT88.4 R24, [R232+0x900] ;  /* 0x00090000e818783b */ /* 0x000fe20000004200 */
[----:B------:R-:W-:Y:S02]  /*3dc0*/  FMNMX.FTZ R20, R160, R20, !PT ;  /* 0x00000014a0147209 */ /* 0x000fe40007810000 */
[----:B------:R-:W-:Y:S02]  /*3dd0*/  FMNMX.FTZ R21, R192, R21, !PT ;  /* 0x00000015c0157209 */ /* 0x000fe40007810000 */
[----:B------:R-:W-:Y:S02]  /*3de0*/  ISETP.GT.AND P0, PT, R0, 0x59, PT ;  /* 0x000000590000780c */ /* 0x000fe40003f04270 */
        /* <DEDUP_REMOVED lines=10> */
[----:B------:R-:W-:Y:S02]  /*3e90*/  FMNMX.FTZ R17, R171, R20, !PT ;  /* 0x00000014ab117209 */ /* 0x000fe40007810000 */
[----:B------:R-:W-:Y:S01]  /*3ea0*/  FMNMX.FTZ R16, R162, R16, !PT ;  /* 0x00000010a2107209 */ /* 0x000fe20007810000 */
[----:B------:R-:W-:Y:S01]  /*3eb0*/  LDSM.16.MT88.4 R20, [R230+0x900] ;  /* 0x00090000e614783b */ /* 0x000fe20000004200 */
[----:B------:R-:W-:Y:S02]  /*3ec0*/  ISETP.GT.AND P1, PT, R76, 0x68, PT ;  /* 0x000000684c00780c */ /* 0x000fe40003f24270 */
[----:B------:R-:W-:-:S02]  /*3ed0*/  FMNMX.FTZ R17, R170, R17, !PT ;  /* 0x00000011aa117209 */ /* 0x000fc40007810000 */
[----:B------:R-:W-:Y:S02]  /*3ee0*/  FMNMX.FTZ R16, R163, R16, !PT ;  /* 0x00000010a3107209 */ /* 0x000fe40007810000 */
[----:B------:R-:W-:Y:S02]  /*3ef0*/  FSEL R155, R148, -INF , P1 ;  /* 0xff800000949b7808 */ /* 0x000fe40000800000 */
[C---:B------:R-:W-:Y:S02]  /*3f00*/  ISETP.GT.AND P0, PT, R76.reuse, 0x69, PT ;  /* 0x000000694c00780c */ /* 0x040fe40003f04270 */
[----:B------:R-:W-:Y:S02]  /*3f10*/  ISETP.GT.AND P1, PT, R76, 0x70, PT ;  /* 0x000000704c00780c */ /* 0x000fe40003f24270 */
[----:B------:R-:W-:Y:S02]  /*3f20*/  FMNMX.FTZ R17, R157, R17, !PT ;  /* 0x000000119d117209 */ /* 0x000fe40007810000 */
[----:B------:R-:W-:-:S02]  /*3f30*/  FMNMX.FTZ R16, R165, R16, !PT ;  /* 0x00000010a5107209 */ /* 0x000fc40007810000 */
[----:B------:R-:W-:Y:S02]  /*3f40*/  FSEL R154, R149, -INF , P0 ;  /* 0xff800000959a7808 */ /* 0x000fe40000000000 */
[----:B------:R-:W-:Y:S02]  /*3f50*/  FSEL R133, R12, -INF , P1 ;  /* 0xff8000000c857808 */ /* 0x000fe40000800000 */
[----:B------:R-:W-:Y:S02]  /*3f60*/  ISETP.GT.AND P0, PT, R76, 0x71, PT ;  /* 0x000000714c00780c */ /* 0x000fe40003f04270 */
[----:B------:R-:W-:Y:S02]  /*3f70*/  FMNMX.FTZ R12, R156, R17, !PT ;  /* 0x000000119c0c7209 */ /* 0x000fe40007810000 */
[----:B------:R-:W-:Y:S02]  /*3f80*/  FMNMX.FTZ R16, R166, R16, !PT ;  /* 0x00000010a6107209 */ /* 0x000fe40007810000 */
[----:B------:R-:W-:-:S02]  /*3f90*/  FSEL R67, R13, -INF , P0 ;  /* 0xff8000000d437808 */ /* 0x000fc40000000000 */
[----:B------:R-:W-:Y:S02]  /*3fa0*/  FMNMX.FTZ R12, R155, R12, !PT ;  /* 0x0000000c9b0c7209 */ /* 0x000fe40007810000 */
[----:B------:R-:W-:Y:S02]  /*3fb0*/  FMNMX.FTZ R13, R169, R16, !PT ;  /* 0x00000010a90d7209 */ /* 0x000fe40007810000 */
[----:B------:R-:W-:Y:S02]  /*3fc0*/  FMNMX.FTZ R12, R154, R12, !PT ;  /* 0x0000000c9a0c7209 */ /* 0x000fe40007810000 */
[----:B------:R-:W-:Y:S02]  /*3fd0*/  FMNMX.FTZ R13, R168, R13, !PT ;  /* 0x0000000da80d7209 */ /* 0x000fe40007810000 */
[----:B------:R-:W-:Y:S02]  /*3fe0*/  ISETP.GT.AND P6, PT, R76, 0x78, PT ;  /* 0x000000784c00780c */ /* 0x000fe40003fc4270 */
[----:B------:R-:W-:-:S02]  /*3ff0*/  ISETP.GT.AND P1, PT, R0, 0x60, PT ;  /* 0x000000600000780c */ /* 0x000fc40003f24270 */
[----:B------:R-:W-:Y:S02]  /*4000*/  FMNMX.FTZ R12, R133, R12, !PT ;  /* 0x0000000c850c7209 */ /* 0x000fe40007810000 */
[----:B------:R-:W-:Y:S02]  /*4010*/  FMNMX.FTZ R13, R167, R13, !PT ;  /* 0x0000000da70d7209 */ /* 0x000fe40007810000 */
[----:B------:R-:W-:Y:S02]  /*4020*/  FSEL R153, R18, -INF , P1 ;  /* 0xff80000012997808 */ /* 0x000fe40000800000 */
[----:B------:R-:W-:Y:S02]  /*4030*/  FSEL R66, R8, -INF , P6 ;  /* 0xff80000008427808 */ /* 0x000fe40003000000 */
[----:B------:R-:W-:Y:S02]  /*4040*/  ISETP.GT.AND P0, PT, R0, 0x61, PT ;  /* 0x000000610000780c */ /* 0x000fe40003f04270 */
[----:B------:R-:W-:-:S02]  /*4050*/  ISETP.GT.AND P1, PT, R76, 0x79, PT ;  /* 0x000000794c00780c */ /* 0x000fc40003f24270 */
[----:B------:R-:W-:Y:S02]  /*4060*/  FMNMX.FTZ R8, R67, R12, !PT ;  /* 0x0000000c43087209 */ /* 0x000fe40007810000 */
[----:B------:R-:W-:Y:S02]  /*4070*/  FMNMX.FTZ R13, R164, R13, !PT ;  /* 0x0000000da40d7209 */ /* 0x000fe40007810000 */
[----:B------:R-:W-:Y:S02]  /*4080*/  FSEL R152, R19, -INF , P0 ;  /* 0xff80000013987808 */ /* 0x000fe40000000000 */
[----:B------:R-:W-:Y:S01]  /*4090*/  FSEL R64, R9, -INF , P1 ;  /* 0xff80000009407808 */ /* 0x000fe20000800000 */
[----:B------:R-:W-:Y:S01]  /*40a0*/  LDSM.16.MT88.4 R16, [R229+0x900] ;  /* 0x00090000e510783b */ /* 0x000fe20000004200 */
[----:B------:R-:W-:Y:S02]  /*40b0*/  FMNMX.FTZ R8, R66, R8, !PT ;  /* 0x0000000842087209 */ /* 0x000fe40007810000 */
[----:B------:R-:W-:-:S02]  /*40c0*/  ISETP.GT.AND P0, PT, R0, 0x68, PT ;  /* 0x000000680000780c */ /* 0x000fc40003f04270 */
[----:B------:R-:W-:Y:S02]  /*40d0*/  FMNMX.FTZ R12, R153, R13, !PT ;  /* 0x0000000d990c7209 */ /* 0x000fe40007810000 */
[----:B------:R-:W-:Y:S02]  /*40e0*/  ISETP.GT.AND P1, PT, R0, 0x69, PT ;  /* 0x000000690000780c */ /* 0x000fe40003f24270 */
[----:B------:R-:W-:Y:S02]  /*40f0*/  FMNMX.FTZ R8, R64, R8, !PT ;  /* 0x0000000840087209 */ /* 0x000fe40007810000 */
[----:B------:R-:W-:Y:S02]  /*4100*/  FSEL R150, R150, -INF , P0 ;  /* 0xff80000096967808 */ /* 0x000fe40000000000 */
[----:B------:R-:W-:Y:S01]  /*4110*/  FMNMX.FTZ R12, R152, R12, !PT ;  /* 0x0000000c980c7209 */ /* 0x000fe20007810000 */
[----:B------:R-:W1:Y:S01]  /*4120*/  SHFL.BFLY PT, R9, R8, 0x2, 0x1f ;  /* 0x0c401f0008097f89 */ /* 0x000e6200000e0000 */
        /* <DEDUP_REMOVED lines=13> */
[----:B------:R-:W-:Y:S02]  /*4200*/  FMNMX.FTZ R0, R61, R12, !PT ;  /* 0x0000000c3d007209 */ /* 0x000fe40007810000 */
[----:B-1----:R-:W-:Y:S01]  /*4210*/  FMNMX.FTZ R10, R9, R8, !PT ;  /* 0x00000008090a7209 */ /* 0x002fe20007810000 */
[----:B------:R-:W-:Y:S01]  /*4220*/  LDSM.16.MT88.4 R12, [R232+0x4900] ;  /* 0x00490000e80c783b */ /* 0x000fe20000004200 */
[----:B------:R-:W-:-:S03]  /*4230*/  FMNMX.FTZ R0, R60, R0, !PT ;  /* 0x000000003c007209 */ /* 0x000fc60007810000 */
[----:B------:R-:W-:Y:S04]  /*4240*/  SHFL.BFLY PT, R9, R10, 0x1, 0x1f ;  /* 0x0c201f000a097f89 */ /* 0x000fe800000e0000 */
[----:B------:R-:W1:Y:S02]  /*4250*/  SHFL.BFLY PT, R8, R0, 0x2, 0x1f ;  /* 0x0c401f0000087f89 */ /* 0x000e6400000e0000 */
[----:B-1----:R-:W-:Y:S02]  /*4260*/  FMNMX.FTZ R8, R0, R8, !PT ;  /* 0x0000000800087209 */ /* 0x002fe40007810000 */
[----:B------:R-:W-:-:S03]  /*4270*/  FMNMX.FTZ R0, R10, R9, !PT ;  /* 0x000000090a007209 */ /* 0x000fc60007810000 */
        /* <DEDUP_REMOVED lines=9> */
[----:B------:R-:W2:Y:S01]  /*4310*/  LDSM.16.MT88.4 R72, [R230+0x100] ;  /* 0x00010000e648783b */ /* 0x000ea20000004200 */
[--C-:B------:R-:W-:Y:S02]  /*4320*/  FFMA.FTZ R51, R7, c[0x0][0x2d0], -R65.reuse ;  /* 0x0000b40007337a23 */ /* 0x100fe40000010841 */
[--C-:B------:R-:W-:Y:S01]  /*4330*/  FFMA.FTZ R50, R5, c[0x0][0x2d0], -R65.reuse ;  /* 0x0000b40005327a23 */ /* 0x100fe20000010841 */
[----:B-1----:R-:W-:Y:S01]  /*4340*/  FMNMX.FTZ R132, R132, R8, !PT ;  /* 0x0000000884847209 */ /* 0x002fe20007810000 */
[--C-:B------:R-:W-:Y:S01]  /*4350*/  FFMA.FTZ R47, R6, c[0x0][0x2d0], -R65.reuse ;  /* 0x0000b400062f7a23 */ /* 0x100fe20000010841 */
[----:B------:R-:W-:Y:S01]  /*4360*/  LDSM.16.MT88.4 R8, [R228+0x900] ;  /* 0x00090000e408783b */ /* 0x000fe20000004200 */
[----:B------:R-:W1:Y:S01]  /*4370*/  MUFU.EX2 R55, R55 ;  /* 0x0000003700377308 */ /* 0x000e620000000800 */
[C---:B------:R-:W-:Y:S01]  /*4380*/  FSETP.NEU.FTZ.AND P0, PT, R132.reuse, -INF , PT ;  /* 0xff8000008400780b */ /* 0x040fe20003f1d000 */
[----:B------:R-:W-:Y:S01]  /*4390*/  FMUL.FTZ R59, R132, c[0x0][0x2d0] ;  /* 0x0000b400843b7a20 */ /* 0x000fe20000410000 */
[----:B------:R-:W3:Y:S01]  /*43a0*/  LDSM.16.MT88.4 R4, [R228+0x4100] ;  /* 0x00410000e404783b */ /* 0x000ee20000004200 */
[----:B------:R-:W-:-:S02]  /*43b0*/  FFMA.FTZ R46, R84, c[0x0][0x2d0], -R65 ;  /* 0x0000b400542e7a23 */ /* 0x000fc40000010841 */
[--C-:B------:R-:W-:Y:S01]  /*43c0*/  FFMA.FTZ R42, R39, c[0x0][0x2d0], -R65.reuse ;  /* 0x0000b400272a7a23 */ /* 0x100fe20000010841 */
[----:B------:R-:W-:Y:S01]  /*43d0*/  FSEL R59, R59, RZ, P0 ;  /* 0x000000ff3b3b7208 */ /* 0x000fe20000000000 */
[----:B------:R-:W-:Y:S01]  /*43e0*/  MUFU.EX2 R53, R53 ;  /* 0x0000003500357308 */ /* 0x000fe20000000800 */
[--C-:B------:R-:W-:Y:S01]  /*43f0*/  FFMA.FTZ R43, R211, c[0x0][0x2d0], -R65.reuse ;  /* 0x0000b400d32b7a23 */ /* 0x100fe20000010841 */
[----:B------:R-:W-:Y:S01]  /*4400*/  PLOP3.LUT P0, PT, PT, PT, UP0, 0x80, 0x0 ;  /* 0x000000000000781c */ /* 0x000fe20003f0f008 */
[----:B------:R-:W-:Y:S02]  /*4410*/  FFMA.FTZ R39, R210, c[0x0][0x2d0], -R65 ;  /* 0x0000b400d2277a23 */ /* 0x000fe40000010841 */
[--C-:B------:R-:W-:Y:S02]  /*4420*/  FFMA.FTZ R58, R70, c[0x0][0x2d0], -R59.reuse ;  /* 0x0000b400463a7a23 */ /* 0x100fe4000001083b */
[--C-:B------:R-:W-:Y:S01]  /*4430*/  FFMA.FTZ R57, R71, c[0x0][0x2d0], -R59.reuse ;  /* 0x0000b40047397a23 */ /* 0x100fe2000001083b */
[----:B------:R-:W4:Y:S01]  /*4440*/  MUFU.EX2 R52, R52 ;  /* 0x0000003400347308 */ /* 0x000f220000000800 */
[--C-:B------:R-:W-:Y:S01]  /*4450*/  FFMA.FTZ R54, R69, c[0x0][0x2d0], -R59.reuse ;  /* 0x0000b40045367a23 */ /* 0x100fe2000001083b */
[----:B-1----:R-:W-:Y:S01]  /*4460*/  F2FP.BF16.PACK_AB R112, R55, R56 ;  /* 0x000000383770723e */ /* 0x002fe200000010ff */
[----:B------:R-:W-:-:S02]  /*4470*/  FFMA.FTZ R48, R68, c[0x0][0x2d0], -R59 ;  /* 0x0000b40044307a23 */ /* 0x000fc4000001083b */
[--C-:B------:R-:W-:Y:S02]  /*4480*/  FFMA.FTZ R49, R93, c[0x0][0x2d0], -R59.reuse ;  /* 0x0000b4005d317a23 */ /* 0x100fe4000001083b */
[--C-:B------:R-:W-:Y:S01]  /*4490*/  FFMA.FTZ R45, R92, c[0x0][0x2d0], -R59.reuse ;  /* 0x0000b4005c2d7a23 */ /* 0x100fe2000001083b */
[----:B------:R-:W-:Y:S01]  /*44a0*/  MUFU.EX2 R58, R58 ;  /* 0x0000003a003a7308 */ /* 0x000fe20000000800 */
[--C-:B------:R-:W-:Y:S02]  /*44b0*/  FFMA.FTZ R44, R105, c[0x0][0x2d0], -R59.reuse ;  /* 0x0000b400692c7a23 */ /* 0x100fe4000001083b */
[----:B------:R-:W-:Y:S02]  /*44c0*/  FFMA.FTZ R41, R104, c[0x0][0x2d0], -R59 ;  /* 0x0000b40068297a23 */ /* 0x000fe4000001083b */
[----:B------:R-:W-:Y:S02]  /*44d0*/  FFMA.FTZ R38, R38, c[0x0][0x2d0], -R65 ;  /* 0x0000b40026267a23 */ /* 0x000fe40000010841 */
[--C-:B------:R-:W-:Y:S01]  /*44e0*/  FFMA.FTZ R40, R195, c[0x0][0x2d0], -R59.reuse ;  /* 0x0000b400c3287a23 */ /* 0x100fe2000001083b */
[----:B------:R-:W1:Y:S01]  /*44f0*/  MUFU.EX2 R57, R57 ;  /* 0x0000003900397308 */ /* 0x000e620000000800 */
[----:B----4-:R-:W-:Y:S01]  /*4500*/  F2FP.BF16.PACK_AB R114, R52, R53 ;  /* 0x000000353472723e */ /* 0x010fe200000010ff */
[----:B------:R-:W-:-:S02]  /*4510*/  FFMA.FTZ R37, R37, c[0x0][0x2d0], -R59 ;  /* 0x0000b40025257a23 */ /* 0x000fc4000001083b */
[--C-:B------:R-:W-:Y:S02]  /*4520*/  FFMA.FTZ R3, R194, c[0x0][0x2d0], -R59.reuse ;  /* 0x0000b400c2037a23 */ /* 0x100fe4000001083b */
[----:B------:R-:W-:Y:S02]  /*4530*/  FFMA.FTZ R2, R193, c[0x0][0x2d0], -R59 ;  /* 0x0000b400c1027a23 */ /* 0x000fe4000001083b */
[----:B------:R-:W-:Y:S01]  /*4540*/  MUFU.EX2 R54, R54 ;  /* 0x0000003600367308 */ /* 0x000fe20000000800 */
[--C-:B------:R-:W-:Y:S02]  /*4550*/  FFMA.FTZ R134, R134, c[0x0][0x2d0], -R65.reuse ;  /* 0x0000b40086867a23 */ /* 0x100fe40000010841 */
[--C-:B------:R-:W-:Y:S02]  /*4560*/  FFMA.FTZ R135, R135, c[0x0][0x2d0], -R65.reuse ;  /* 0x0000b40087877a23 */ /* 0x100fe40000010841 */
[--C-:B------:R-:W-:Y:S02]  /*4570*/  FFMA.FTZ R145, R145, c[0x0][0x2d0], -R65.reuse ;  /* 0x0000b40091917a23 */ /* 0x100fe40000010841 */
[----:B------:R-:W-:Y:S01]  /*4580*/  FFMA.FTZ R144, R144, c[0x0][0x2d0], -R65 ;  /* 0x0000b40090907a23 */ /* 0x000fe20000010841 */
[----:B------:R-:W4:Y:S01]  /*4590*/  MUFU.EX2 R48, R48 ;  /* 0x0000003000307308 */ /* 0x000f220000000800 */
[----:B-1----:R-:W-:Y:S01]  /*45a0*/  F2FP.BF16.PACK_AB R113, R57, R58 ;  /* 0x0000003a3971723e */ /* 0x002fe200000010ff */
[----:B------:R-:W-:-:S02]  /*45b0*/  FFMA.FTZ R147, R147, c[0x0][0x2d0], -R59 ;  /* 0x0000b40093937a23 */ /* 0x000fc4000001083b */
[--C-:B------:R-:W-:Y:S02]  /*45c0*/  FFMA.FTZ R148, R192, c[0x0][0x2d0], -R59.reuse ;  /* 0x0000b400c0947a23 */ /* 0x100fe4000001083b */
[--C-:B------:R-:W-:Y:S02]  /*45d0*/  FFMA.FTZ R151, R183, c[0x0][0x2d0], -R59.reuse ;  /* 0x0000b400b7977a23 */ /* 0x100fe4000001083b */
[----:B------:R-:W1:Y:S01]  /*45e0*/  MUFU.EX2 R51, R51 ;  /* 0x0000003300337308 */ /* 0x000e620000000800 */
[----:B------:R-:W-:Y:S02]  /*45f0*/  FFMA.FTZ R149, R182, c[0x0][0x2d0], -R59 ;  /* 0x0000b400b6957a23 */ /* 0x000fe4000001083b */
[--C-:B------:R-:W-:Y:S02]  /*4600*/  FFMA.FTZ R158, R158, c[0x0][0x2d0], -R65.reuse ;  /* 0x0000b4009e9e7a23 */ /* 0x100fe40000010841 */
[--C-:B------:R-:W-:Y:S02]  /*4610*/  FFMA.FTZ R159, R159, c[0x0][0x2d0], -R65.reuse ;  /* 0x0000b4009f9f7a23 */ /* 0x100fe40000010841 */
[--C-:B------:R-:W-:Y:S01]  /*4620*/  FFMA.FTZ R161, R161, c[0x0][0x2d0], -R65.reuse ;  /* 0x0000b400a1a17a23 */ /* 0x100fe20000010841 */
[----:B----4-:R-:W-:Y:S01]  /*4630*/  F2FP.BF16.PACK_AB R115, R48, R54 ;  /* 0x000000363073723e */ /* 0x010fe200000010ff */
        /* <DEDUP_REMOVED lines=22> */
[----:B--2---:R-:W-:Y:S01]  /*47a0*/  HMMA.16816.F32.BF16 R68, R112, R72, RZ ;  /* 0x000000487044723c */ /* 0x004fe200000418ff */
[--C-:B------:R-:W-:Y:S01]  /*47b0*/  FFMA.FTZ R155, R155, c[0x0][0x2d0], -R65.reuse ;  /* 0x0000b4009b9b7a23 */ /* 0x100fe20000010841 */
[----:B------:R-:W2:Y:S01]  /*47c0*/  MUFU.EX2 R45, R45 ;  /* 0x0000002d002d7308 */ /* 0x000ea20000000800 */
        /* <DEDUP_REMOVED lines=9> */
[----:B------:R-:W-:Y:S01]  /*4860*/  HMMA.16816.F32.BF16 R92, R112, R96, RZ ;  /* 0x00000060705c723c */ /* 0x000fe200000418ff */
[----:B------:R-:W-:Y:S01]  /*4870*/  FADD.FTZ R57, R54, R57 ;  /* 0x0000003936397221 */ /* 0x000fe20000010000 */
[----:B------:R-:W5:Y:S01]  /*4880*/  MUFU.EX2 R41, R41 ;  /* 0x0000002900297308 */ /* 0x000f620000000800 */
[----:B------:R-:W-:-:S02]  /*4890*/  FFMA.FTZ R66, R66, c[0x0][0x2d0], -R65 ;  /* 0x0000b40042427a23 */ /* 0x000fc40000010841 */
[----:B------:R-:W-:Y:S02]  /*48a0*/  FFMA.FTZ R245, R64, c[0x0][0x2d0], -R65 ;  /* 0x0000b40040f57a23 */ /* 0x000fe40000010841 */
[--C-:B------:R-:W-:Y:S01]  /*48b0*/  FFMA.FTZ R63, R63, c[0x0][0x2d0], -R59.reuse ;  /* 0x0000b4003f3f7a23 */ /* 0x100fe2000001083b */
[C---:B------:R-:W-:Y:S01]  /*48c0*/  HMMA.16816.F32.BF16 R120, R112.reuse, R100, RZ ;  /* 0x000000647078723c */ /* 0x040fe200000418ff */
[--C-:B------:R-:W-:Y:S01]  /*48d0*/  FFMA.FTZ R62, R62, c[0x0][0x2d0], -R59.reuse ;  /* 0x0000b4003e3e7a23 */ /* 0x100fe2000001083b */
[----:B------:R-:W2:Y:S01]  /*48e0*/  MUFU.EX2 R43, R43 ;  /* 0x0000002b002b7308 */ /* 0x000ea20000000800 */
[--C-:B------:R-:W-:Y:S02]  /*48f0*/  FFMA.FTZ R246, R60, c[0x0][0x2d0], -R59.reuse ;  /* 0x0000b4003cf67a23 */ /* 0x100fe4000001083b */
[----:B------:R-:W-:Y:S02]  /*4900*/  FFMA.FTZ R61, R61, c[0x0][0x2d0], -R59 ;  /* 0x0000b4003d3d7a23 */ /* 0x000fe4000001083b */
[----:B------:R-:W-:Y:S01]  /*4910*/  FADD.FTZ R52, R52, R55 ;  /* 0x0000003734347221 */ /* 0x000fe20000010000 */
[----:B------:R-:W-:Y:S01]  /*4920*/  HMMA.16816.F32.BF16 R104, R112, R108, RZ ;  /* 0x0000006c7068723c */ /* 0x000fe200000418ff */
[----:B------:R-:W-:Y:S01]  /*4930*/  FADD.FTZ R57, R48, R57 ;  /* 0x0000003930397221 */ /* 0x000fe20000010000 */
[----:B------:R-:W2:Y:S01]  /*4940*/  MUFU.EX2 R42, R42 ;  /* 0x0000002a002a7308 */ /* 0x000ea20000000800 */
[----:B-1----:R-:W-:-:S05]  /*4950*/  FADD.FTZ R52, R51, R52 ;  /* 0x0000003433347221 */ /* 0x002fca0000010000 */
        /* <DEDUP_REMOVED lines=12> */
[C---:B---3--:R-:W-:Y:S02]  /*4a20*/  HMMA.16816.F32.BF16 R116, R112.reuse, R4, RZ ;  /* 0x000000047074723c */ /* 0x048fe400000418ff */
[----:B------:R-:W3:Y:S05]  /*4a30*/  MUFU.EX2 R134, R134 ;  /* 0x0000008600867308 */ /* 0x000eea0000000800 */
[----:B----4-:R-:W-:Y:S01]  /*4a40*/  F2FP.BF16.PACK_AB R4, R50, R51 ;  /* 0x000000333204723e */ /* 0x010fe200000010ff */
[----:B------:R-:W-:Y:S01]  /*4a50*/  HMMA.16816.F32.BF16 R112, R112, R6, RZ ;  /* 0x000000067070723c */ /* 0x000fe200000418ff */
[----:B--2---:R-:W-:Y:S01]  /*4a60*/  F2FP.BF16.PACK_AB R5, R45, R49 ;  /* 0x000000312d05723e */ /* 0x004fe200000010ff */
[----:B------:R-:W2:Y:S01]  /*4a70*/  MUFU.EX2 R135, R135 ;  /* 0x0000008700877308 */ /* 0x000ea20000000800 */
[----:B------:R-:W-:-:S02]  /*4a80*/  FADD.FTZ R49, R49, R57 ;  /* 0x0000003931317221 */ /* 0x000fc40000010000 */
[----:B------:R-:W-:Y:S02]  /*4a90*/  FADD.FTZ R50, R50, R52 ;  /* 0x0000003432327221 */ /* 0x000fe40000010000 */
[----:B------:R-:W-:Y:S01]  /*4aa0*/  F2FP.BF16.PACK_AB R6, R46, R47 ;  /* 0x0000002f2e06723e */ /* 0x000fe200000010ff */
[----:B------:R-:W-:Y:S01]  /*4ab0*/  FADD.FTZ R49, R45, R49 ;  /* 0x000000312d317221 */ /* 0x000fe20000010000 */
[----:B-----5:R-:W-:Y:S01]  /*4ac0*/  F2FP.BF16.PACK_AB R7, R41, R44 ;  /* 0x0000002c2907723e */ /* 0x020fe200000010ff */
[----:B------:R-:W-:Y:S01]  /*4ad0*/  MUFU.EX2 R145, R145 ;  /* 0x0000009100917308 */ /* 0x000fe20000000800 */
[----:B------:R-:W-:Y:S02]  /*4ae0*/  FADD.FTZ R50, R47, R50 ;  /* 0x000000322f327221 */ /* 0x000fe40000010000 */
[----:B------:R-:W-:Y:S02]  /*4af0*/  FADD.FTZ R44, R44, R49 ;  /* 0x000000312c2c7221 */ /* 0x000fe40000010000 */
[----:B------:R-:W-:Y:S01]  /*4b00*/  FADD.FTZ R46, R46, R50 ;  /* 0x000000322e2e7221 */ /* 0x000fe20000010000 */
[----:B------:R-:W-:Y:S01]  /*4b10*/  HMMA.16816.F32.BF16 R84, R4, R8, R84 ;  /* 0x000000080454723c */ /* 0x000fe20000041854 */
[----:B------:R-:W-:Y:S01]  /*4b20*/  FADD.FTZ R44, R41, R44 ;  /* 0x0000002c292c7221 */ /* 0x000fe20000010000 */
[----:B------:R-:W-:Y:S01]  /*4b30*/  MUFU.EX2 R144, R144 ;  /* 0x0000009000907308 */ /* 0x000fe20000000800 */
[----:B------:R-:W-:-:S05]  /*4b40*/  FADD.FTZ R46, R43, R46 ;  /* 0x0000002e2b2e7221 */ /* 0x000fca0000010000 */
[C---:B------:R-:W-:Y:S01]  /*4b50*/  HMMA.16816.F32.BF16 R88, R4.reuse, R10, R88 ;  /* 0x0000000a0458723c */ /* 0x040fe20000041858 */
[----:B------:R-:W4:Y:S01]  /*4b60*/  LDSM.16.MT88.4 R8, [R228+0x4900] ;  /* 0x00490000e408783b */ /* 0x000f220000004200 */
[----:B------:R-:W-:Y:S06]  /*4b70*/  MUFU.EX2 R147, R147 ;  /* 0x0000009300937308 */ /* 0x000fec0000000800 */
[C---:B------:R-:W-:Y:S02]  /*4b80*/  HMMA.16816.F32.BF16 R92, R4.reuse, R12, R92 ;  /* 0x0000000c045c723c */ /* 0x040fe4000004185c */
        /* <DEDUP_REMOVED lines=8> */
[----:B------:R-:W1:Y:S06]  /*4c10*/  MUFU.EX2 R158, R158 ;  /* 0x0000009e009e7308 */ /* 0x000e6c0000000800 */
[C---:B------:R-:W-:Y:S02]  /*4c20*/  HMMA.16816.F32.BF16 R68, R4.reuse, R20, R68 ;  /* 0x000000140444723c */ /* 0x040fe40000041844 */
[----:B------:R-:W1:Y:S06]  /*4c30*/  MUFU.EX2 R159, R159 ;  /* 0x0000009f009f7308 */ /* 0x000e6c0000000800 */
[C---:B----4-:R-:W-:Y:S02]  /*4c40*/  HMMA.16816.F32.BF16 R116, R4.reuse, R8, R116 ;  /* 0x000000080474723c */ /* 0x050fe40000041874 */
[----:B------:R-:W-:Y:S06]  /*4c50*/  MUFU.EX2 R161, R161 ;  /* 0x000000a100a17308 */ /* 0x000fec0000000800 */
[C---:B------:R-:W-:Y:S01]  /*4c60*/  HMMA.16816.F32.BF16 R112, R4.reuse, R10, R112 ;  /* 0x0000000a0470723c */ /* 0x040fe20000041870 */
[----:B------:R-:W4:Y:S01]  /*4c70*/  LDSM.16.MT88.4 R8, [R232+0x5100] ;  /* 0x00510000e808783b */ /* 0x000f220000004200 */
[----:B------:R-:W-:Y:S06]  /*4c80*/  MUFU.EX2 R160, R160 ;  /* 0x000000a000a07308 */ /* 0x000fec0000000800 */
[C---:B------:R-:W-:Y:S01]  /*4c90*/  HMMA.16816.F32.BF16 R72, R4.reuse, R22, R72 ;  /* 0x000000160448723c */ /* 0x040fe20000041848 */
[----:B------:R-:W1:Y:S01]  /*4ca0*/  LDSM.16.MT88.4 R20, [R230+0x1100] ;  /* 0x00110000e614783b */ /* 0x000e620000004200 */
        /* <DEDUP_REMOVED lines=9> */
[----:B------:R-:W2:Y:S01]  /*4d40*/  LDSM.16.MT88.4 R32, [R230+0x5100] ;  /* 0x00510000e620783b */ /* 0x000ea20000004200 */
[----:B------:R-:W1:Y:S06]  /*4d50*/  MUFU.EX2 R181, R181 ;  /* 0x000000b500b57308 */ /* 0x000e6c0000000800 */
[C---:B------:R-:W-:Y:S02]  /*4d60*/  HMMA.16816.F32.BF16 R104, R4.reuse, R28, R104 ;  /* 0x0000001c0468723c */ /* 0x040fe40000041868 */
[----:B------:R-:W2:Y:S06]  /*4d70*/  MUFU.EX2 R180, R180 ;  /* 0x000000b400b47308 */ /* 0x000eac0000000800 */
[----:B------:R-:W-:Y:S01]  /*4d80*/  HMMA.16816.F32.BF16 R108, R4, R30, R108 ;  /* 0x0000001e046c723c */ /* 0x000fe2000004186c */
[----:B------:R-:W2:Y:S01]  /*4d90*/  LDSM.16.MT88.4 R28, [R229+0x5100] ;  /* 0x00510000e51c783b */ /* 0x000ea20000004200 */
[----:B------:R-:W-:Y:S05]  /*4da0*/  MUFU.EX2 R171, R171 ;  /* 0x000000ab00ab7308 */ /* 0x000fea0000000800 */
[C---:B------:R-:W-:Y:S01]  /*4db0*/  F2FP.BF16.PACK_AB R4, R42.reuse, R43 ;  /* 0x0000002b2a04723e */ /* 0x040fe200000010ff */
[----:B------:R-:W-:Y:S01]  /*4dc0*/  FADD.FTZ R42, R42, R46 ;  /* 0x0000002e2a2a7221 */ /* 0x000fe20000010000 */
[----:B-1----:R-:W-:Y:S01]  /*4dd0*/  F2FP.BF16.PACK_AB R5, R37, R40 ;  /* 0x000000282505723e */ /* 0x002fe200000010ff */
[----:B------:R-:W-:Y:S01]  /*4de0*/  MUFU.EX2 R170, R170 ;  /* 0x000000aa00aa7308 */ /* 0x000fe20000000800 */
[----:B------:R-:W-:Y:S01]  /*4df0*/  F2FP.BF16.PACK_AB R6, R38, R39 ;  /* 0x000000272606723e */ /* 0x000fe200000010ff */
[----:B------:R-:W-:Y:S01]  /*4e00*/  FADD.FTZ R40, R40, R44 ;  /* 0x0000002c28287221 */ /* 0x000fe20000010000 */
[----:B------:R-:W-:Y:S01]  /*4e10*/  F2FP.BF16.PACK_AB R7, R2, R3 ;  /* 0x000000030207723e */ /* 0x000fe200000010ff */
[----:B------:R-:W-:-:S02]  /*4e20*/  FADD.FTZ R42, R39, R42 ;  /* 0x0000002a272a7221 */ /* 0x000fc40000010000 */
[----:B------:R-:W-:Y:S02]  /*4e30*/  FADD.FTZ R40, R37, R40 ;  /* 0x0000002825287221 */ /* 0x000fe40000010000 */
[----:B------:R-:W1:Y:S01]  /*4e40*/  MUFU.EX2 R169, R169 ;  /* 0x000000a900a97308 */ /* 0x000e620000000800 */
[----:B------:R-:W-:Y:S01]  /*4e50*/  FADD.FTZ R38, R38, R42 ;  /* 0x0000002a26267221 */ /* 0x000fe20000010000 */
[C---:B------:R-:W-:Y:S01]  /*4e60*/  HMMA.16816.F32.BF16 R84, R4.reuse, R12, R84 ;  /* 0x0000000c0454723c */ /* 0x040fe20000041854 */
[----:B------:R-:W-:Y:S02]  /*4e70*/  FADD.FTZ R3, R3, R40 ;  /* 0x0000002803037221 */ /* 0x000fe40000010000 */
[----:B---3--:R-:W-:Y:S02]  /*4e80*/  FADD.FTZ R38, R134, R38 ;  /* 0x0000002686267221 */ /* 0x008fe40000010000 */
[----:B------:R-:W-:Y:S01]  /*4e90*/  FADD.FTZ R3, R2, R3 ;  /* 0x0000000302037221 */ /* 0x000fe20000010000 */
[----:B------:R-:W3:Y:S02]  /*4ea0*/  MUFU.EX2 R168, R168 ;  /* 0x000000a800a87308 */ /* 0x000ee40000000800 */
[C---:B------:R-:W-:Y:S01]  /*4eb0*/  HMMA.16816.F32.BF16 R88, R4.reuse, R14, R88 ;  /* 0x0000000e0458723c */ /* 0x040fe20000041858 */
[----:B------:R-:W1:Y:S05]  /*4ec0*/  LDSM.16.MT88.4 R12, [R228+0x5100] ;  /* 0x00510000e40c783b */ /* 0x000e6a0000004200 */
[----:B------:R-:W-:Y:S02]  /*4ed0*/  MUFU.EX2 R167, R167 ;  /* 0x000000a700a77308 */ /* 0x000fe40000000800 */
[C---:B----4-:R-:W-:Y:S06]  /*4ee0*/  HMMA.16816.F32.BF16 R92, R4.reuse, R8, R92 ;  /* 0x00000008045c723c */ /* 0x050fec000004185c */
[----:B------:R-:W4:Y:S02]  /*4ef0*/  MUFU.EX2 R164, R164 ;  /* 0x000000a400a47308 */ /* 0x000f240000000800 */
[C---:B------:R-:W-:Y:S01]  /*4f00*/  HMMA.16816.F32.BF16 R96, R4.reuse, R10, R96 ;  /* 0x0000000a0460723c */ /* 0x040fe20000041860 */
[----:B------:R-:W1:Y:S05]  /*4f10*/  LDSM.16.MT88.4 R8, [R228+0x1900] ;  /* 0x00190000e408783b */ /* 0x000e6a0000004200 */
[----:B------:R-:W-:Y:S02]  /*4f20*/  MUFU.EX2 R157, R157 ;  /* 0x0000009d009d7308 */ /* 0x000fe40000000800 */
[C---:B------:R-:W-:Y:S06]  /*4f30*/  HMMA.16816.F32.BF16 R128, R4.reuse, R24, R128 ;  /* 0x000000180480723c */ /* 0x040fec0000041880 */
[----:B------:R-:W1:Y:S02]  /*4f40*/  MUFU.EX2 R156, R156 ;  /* 0x0000009c009c7308 */ /* 0x000e640000000800 */
[C---:B------:R-:W-:Y:S01]  /*4f50*/  HMMA.16816.F32.BF16 R124, R4.reuse, R26, R124 ;  /* 0x0000001a047c723c */ /* 0x040fe2000004187c */
[----:B------:R-:W1:Y:S05]  /*4f60*/  LDSM.16.MT88.4 R24, [R232+0x1900] ;  /* 0x00190000e818783b */ /* 0x000e6a0000004200 */
[----:B------:R-:W-:Y:S02]  /*4f70*/  MUFU.EX2 R155, R155 ;  /* 0x0000009b009b7308 */ /* 0x000fe40000000800 */
[C---:B------:R-:W-:Y:S06]  /*4f80*/  HMMA.16816.F32.BF16 R68, R4.reuse, R20, R68 ;  /* 0x000000140444723c */ /* 0x040fec0000041844 */
[----:B------:R-:W-:Y:S02]  /*4f90*/  MUFU.EX2 R154, R154 ;  /* 0x0000009a009a7308 */ /* 0x000fe40000000800 */
[C---:B------:R-:W-:Y:S01]  /*4fa0*/  HMMA.16816.F32.BF16 R72, R4.reuse, R22, R72 ;  /* 0x000000160448723c */ /* 0x040fe20000041848 */
[----:B------:R-:W-:Y:S05]  /*4fb0*/  LDSM.16.MT88.4 R20, [R230+0x1900] ;  /* 0x00190000e614783b */ /* 0x000fea0000004200 */
[----:B------:R-:W-:Y:S02]  /*4fc0*/  MUFU.EX2 R153, R153 ;  /* 0x0000009900997308 */ /* 0x000fe40000000800 */
[C---:B------:R-:W-:Y:S06]  /*4fd0*/  HMMA.16816.F32.BF16 R76, R4.reuse, R16, R76 ;  /* 0x00000010044c723c */ /* 0x040fec000004184c */
[----:B------:R-:W1:Y:S02]  /*4fe0*/  MUFU.EX2 R152, R152 ;  /* 0x0000009800987308 */ /* 0x000e640000000800 */
[C---:B------:R-:W-:Y:S01]  /*4ff0*/  HMMA.16816.F32.BF16 R80, R4.reuse, R18, R80 ;  /* 0x000000120450723c */ /* 0x040fe20000041850 */
[----:B------:R-:W-:Y:S05]  /*5000*/  LDSM.16.MT88.4 R16, [R229+0x1900] ;  /* 0x00190000e510783b */ /* 0x000fea0000004200 */
[----:B------:R-:W-:Y:S02]  /*5010*/  MUFU.EX2 R66, R66 ;  /* 0x0000004200427308 */ /* 0x000fe40000000800 */
[C---:B--2---:R-:W-:Y:S06]  /*5020*/  HMMA.16816.F32.BF16 R120, R4.reuse, R32, R120 ;  /* 0x000000200478723c */ /* 0x044fec0000041878 */
[----:B------:R-:W-:Y:S02]  /*5030*/  MUFU.EX2 R245, R245 ;  /* 0x000000f500f57308 */ /* 0x000fe40000000800 */
[C---:B------:R-:W-:Y:S01]  /*5040*/  HMMA.16816.F32.BF16 R100, R4.reuse, R34, R100 ;  /* 0x000000220464723c */ /* 0x040fe20000041864 */
[----:B------:R-:W-:Y:S05]  /*5050*/  LDSM.16.MT88.4 R32, [R230+0x5900] ;  /* 0x00590000e620783b */ /* 0x000fea0000004200 */
[----:B------:R-:W-:Y:S02]  /*5060*/  MUFU.EX2 R63, R63 ;  /* 0x0000003f003f7308 */ /* 0x000fe40000000800 */
[C---:B------:R-:W-:Y:S06]  /*5070*/  HMMA.16816.F32.BF16 R104, R4.reuse, R28, R104 ;  /* 0x0000001c0468723c */ /* 0x040fec0000041868 */
[----:B------:R-:W-:Y:S02]  /*5080*/  MUFU.EX2 R62, R62 ;  /* 0x0000003e003e7308 */ /* 0x000fe40000000800 */
[C---:B------:R-:W-:Y:S01]  /*5090*/  HMMA.16816.F32.BF16 R108, R4.reuse, R30, R108 ;  /* 0x0000001e046c723c */ /* 0x040fe2000004186c */
[----:B------:R-:W-:Y:S05]  /*50a0*/  LDSM.16.MT88.4 R28, [R229+0x5900] ;  /* 0x00590000e51c783b */ /* 0x000fea0000004200 */
[----:B------:R-:W-:Y:S02]  /*50b0*/  MUFU.EX2 R246, R246 ;  /* 0x000000f600f67308 */ /* 0x000fe40000000800 */
[C---:B-1----:R-:W-:Y:S08]  /*50c0*/  HMMA.16816.F32.BF16 R116, R4.reuse, R12, R116 ;  /* 0x0000000c0474723c */ /* 0x042ff00000041874 */
[----:B------:R-:W-:Y:S01]  /*50d0*/  HMMA.16816.F32.BF16 R112, R4, R14, R112 ;  /* 0x0000000e0470723c */ /* 0x000fe20000041870 */
[----:B------:R-:W1:Y:S06]  /*50e0*/  LDSM.16.MT88.4 R12, [R232+0x5900] ;  /* 0x00590000e80c783b */ /* 0x000e6c0000004200 */
[C---:B------:R-:W-:Y:S01]  /*50f0*/  F2FP.BF16.PACK_AB R4, R135.reuse, R134 ;  /* 0x000000868704723e */ /* 0x040fe200000010ff */
[----:B------:R-:W-:Y:S01]  /*5100*/  FADD.FTZ R135, R135, R38 ;  /* 0x0000002687877221 */ /* 0x000fe20000010000 */
[----:B-----5:R-:W-:Y:S01]  /*5110*/  F2FP.BF16.PACK_AB R5, R148, R147 ;  /* 0x000000939405723e */ /* 0x020fe200000010ff */
[----:B------:R-:W-:Y:S01]  /*5120*/  FADD.FTZ R147, R147, R3 ;  /* 0x0000000393937221 */ /* 0x000fe20000010000 */
[----:B------:R-:W-:Y:S01]  /*5130*/  F2FP.BF16.PACK_AB R6, R144, R145 ;  /* 0x000000919006723e */ /* 0x000fe200000010ff */
[----:B------:R-:W-:Y:S01]  /*5140*/  FADD.FTZ R135, R145, R135 ;  /* 0x0000008791877221 */ /* 0x000fe20000010000 */
[----:B------:R-:W-:Y:S01]  /*5150*/  F2FP.BF16.PACK_AB R7, R149, R151 ;  /* 0x000000979507723e */ /* 0x000fe200000010ff */
[----:B------:R-:W-:-:S02]  /*5160*/  FADD.FTZ R147, R148, R147 ;  /* 0x0000009394937221 */ /* 0x000fc40000010000 */
[----:B------:R-:W-:Y:S02]  /*5170*/  FADD.FTZ R144, R144, R135 ;  /* 0x0000008790907221 */ /* 0x000fe40000010000 */
[----:B------:R-:W-:Y:S02]  /*5180*/  FADD.FTZ R151, R151, R147 ;  /* 0x0000009397977221 */ /* 0x000fe40000010000 */
[----:B------:R-:W-:Y:S01]  /*5190*/  HMMA.16816.F32.BF16 R84, R4, R8, R84 ;  /* 0x000000080454723c */ /* 0x000fe20000041854 */
[----:B------:R-:W-:Y:S02]  /*51a0*/  FADD.FTZ R144, R158, R144 ;  /* 0x000000909e907221 */ /* 0x000fe40000010000 */
[----:B------:R-:W-:-:S05]  /*51b0*/  FADD.FTZ R151, R149, R151 ;  /* 0x0000009795977221 */ /* 0x000fca0000010000 */
[C---:B------:R-:W-:Y:S01]  /*51c0*/  HMMA.16816.F32.BF16 R88, R4.reuse, R10, R88 ;  /* 0x0000000a0458723c */ /* 0x040fe20000041858 */
[----:B------:R-:W2:Y:S07]  /*51d0*/  LDSM.16.MT88.4 R8, [R228+0x5900] ;  /* 0x00590000e408783b */ /* 0x000eae0000004200 */
[C---:B------:R-:W-:Y:S08]  /*51e0*/  HMMA.16816.F32.BF16 R128, R4.reuse, R24, R128 ;  /* 0x000000180480723c */ /* 0x040ff00000041880 */
[C---:B-1----:R-:W-:Y:S08]  /*51f0*/  HMMA.16816.F32.BF16 R92, R4.reuse, R12, R92 ;  /* 0x0000000c045c723c */ /* 0x042ff0000004185c */
[C---:B------:R-:W-:Y:S01]  /*5200*/  HMMA.16816.F32.BF16 R96, R4.reuse, R14, R96 ;  /* 0x0000000e0460723c */ /* 0x040fe20000041860 */
[----:B------:R-:W1:Y:S07]  /*5210*/  LDSM.16.MT88.4 R12, [R228+0x2100] ;  /* 0x00210000e40c783b */ /* 0x000e6e0000004200 */
[C---:B------:R-:W-:Y:S01]  /*5220*/  HMMA.16816.F32.BF16 R124, R4.reuse, R26, R124 ;  /* 0x0000001a047c723c */ /* 0x040fe2000004187c */
[----:B------:R-:W-:Y:S07]  /*5230*/  LDSM.16.MT88.4 R24, [R232+0x2100] ;  /* 0x00210000e818783b */ /* 0x000fee0000004200 */
[C---:B------:R-:W-:Y:S08]  /*5240*/  HMMA.16816.F32.BF16 R68, R4.reuse, R20, R68 ;  /* 0x000000140444723c */ /* 0x040ff00000041844 */
[C---:B--2---:R-:W-:Y:S08]  /*5250*/  HMMA.16816.F32.BF16 R116, R4.reuse, R8, R116 ;  /* 0x000000080474723c */ /* 0x044ff00000041874 */
[C---:B------:R-:W-:Y:S01]  /*5260*/  HMMA.16816.F32.BF16 R112, R4.reuse, R10, R112 ;  /* 0x0000000a0470723c */ /* 0x040fe20000041870 */
[----:B------:R-:W2:Y:S07]  /*5270*/  LDSM.16.MT88.4 R8, [R232+0x6100] ;  /* 0x00610000e808783b */ /* 0x000eae0000004200 */
[C---:B------:R-:W-:Y:S01]  /*5280*/  HMMA.16816.F32.BF16 R72, R4.reuse, R22, R72 ;  /* 0x000000160448723c */ /* 0x040fe20000041848 */
[----:B------:R-:W5:Y:S07]  /*5290*/  LDSM.16.MT88.4 R20, [R230+0x2100] ;  /* 0x00210000e614783b */ /* 0x000f6e0000004200 */
        /* <DEDUP_REMOVED lines=8> */
[----:B------:R-:W4:Y:S06]  /*5320*/  LDSM.16.MT88.4 R28, [R229+0x6100] ;  /* 0x00610000e51c783b */ /* 0x000f2c0000004200 */
[C---:B------:R-:W-:Y:S01]  /*5330*/  F2FP.BF16.PACK_AB R4, R159.reuse, R158 ;  /* 0x0000009e9f04723e */ /* 0x040fe200000010ff */
[----:B------:R-:W-:Y:S01]  /*5340*/  FADD.FTZ R159, R159, R144 ;  /* 0x000000909f9f7221 */ /* 0x000fe20000010000 */
[----:B------:R-:W-:Y:S01]  /*5350*/  F2FP.BF16.PACK_AB R5, R163, R162 ;  /* 0x000000a2a305723e */ /* 0x000fe200000010ff */
[----:B------:R-:W-:Y:S01]  /*5360*/  FADD.FTZ R162, R162, R151 ;  /* 0x00000097a2a27221 */ /* 0x000fe20000010000 */
[----:B------:R-:W-:Y:S01]  /*5370*/  F2FP.BF16.PACK_AB R6, R160, R161 ;  /* 0x000000a1a006723e */ /* 0x000fe200000010ff */
[----:B------:R-:W-:Y:S01]  /*5380*/  FADD.FTZ R159, R161, R159 ;  /* 0x0000009fa19f7221 */ /* 0x000fe20000010000 */
[----:B------:R-:W-:Y:S01]  /*5390*/  F2FP.BF16.PACK_AB R7, R166, R165 ;  /* 0x000000a5a607723e */ /* 0x000fe200000010ff */
[----:B------:R-:W-:-:S02]  /*53a0*/  FADD.FTZ R162, R163, R162 ;  /* 0x000000a2a3a27221 */ /* 0x000fc40000010000 */
[----:B------:R-:W-:Y:S02]  /*53b0*/  FADD.FTZ R160, R160, R159 ;  /* 0x0000009fa0a07221 */ /* 0x000fe40000010000 */
[----:B------:R-:W-:Y:S02]  /*53c0*/  FADD.FTZ R165, R165, R162 ;  /* 0x000000a2a5a57221 */ /* 0x000fe40000010000 */
[C---:B-1----:R-:W-:Y:S01]  /*53d0*/  HMMA.16816.F32.BF16 R84, R4.reuse, R12, R84 ;  /* 0x0000000c0454723c */ /* 0x042fe20000041854 */
[----:B------:R-:W-:Y:S02]  /*53e0*/  FADD.FTZ R160, R181, R160 ;  /* 0x000000a0b5a07221 */ /* 0x000fe40000010000 */
[----:B------:R-:W-:Y:S02]  /*53f0*/  FADD.FTZ R165, R166, R165 ;  /* 0x000000a5a6a57221 */ /* 0x000fe40000010000 */
[----:B------:R-:W-:Y:S02]  /*5400*/  FADD.FTZ R160, R180, R160 ;  /* 0x000000a0b4a07221 */ /* 0x000fe40000010000 */
[----:B------:R-:W-:Y:S01]  /*5410*/  FADD.FTZ R165, R169, R165 ;  /* 0x000000a5a9a57221 */ /* 0x000fe20000010000 */
[----:B------:R-:W-:Y:S01]  /*5420*/  HMMA.16816.F32.BF16 R88, R4, R14, R88 ;  /* 0x0000000e0458723c */ /* 0x000fe20000041858 */
[----:B------:R-:W1:Y:S02]  /*5430*/  LDSM.16.MT88.4 R12, [R228+0x6100] ;  /* 0x00610000e40c783b */ /* 0x000e640000004200 */
[----:B---3--:R-:W-:-:S05]  /*5440*/  FADD.FTZ R165, R168, R165 ;  /* 0x000000a5a8a57221 */ /* 0x008fca0000010000 */
[C---:B--2---:R-:W-:Y:S08]  /*5450*/  HMMA.16816.F32.BF16 R92, R4.reuse, R8, R92 ;  /* 0x00000008045c723c */ /* 0x044ff0000004185c */
[C---:B------:R-:W-:Y:S01]  /*5460*/  HMMA.16816.F32.BF16 R96, R4.reuse, R10, R96 ;  /* 0x0000000a0460723c */ /* 0x040fe20000041860 */
[----:B------:R-:W2:Y:S07]  /*5470*/  LDSM.16.MT88.4 R8, [R228+0x2900] ;  /* 0x00290000e408783b */ /* 0x000eae0000004200 */
[C---:B------:R-:W-:Y:S08]  /*5480*/  HMMA.16816.F32.BF16 R128, R4.reuse, R24, R128 ;  /* 0x000000180480723c */ /* 0x040ff00000041880 */
[C---:B------:R-:W-:Y:S01]  /*5490*/  HMMA.16816.F32.BF16 R124, R4.reuse, R26, R124 ;  /* 0x0000001a047c723c */ /* 0x040fe2000004187c */
[----:B------:R-:W3:Y:S07]  /*54a0*/  LDSM.16.MT88.4 R24, [R232+0x2900] ;  /* 0x00290000e818783b */ /* 0x000eee0000004200 */
[C---:B-----5:R-:W-:Y:S08]  /*54b0*/  HMMA.16816.F32.BF16 R68, R4.reuse, R20, R68 ;  /* 0x000000140444723c */ /* 0x060ff00000041844 */
[C---:B------:R-:W-:Y:S01]  /*54c0*/  HMMA.16816.F32.BF16 R72, R4.reuse, R22, R72 ;  /* 0x000000160448723c */ /* 0x040fe20000041848 */
[----:B------:R-:W-:Y:S07]  /*54d0*/  LDSM.16.MT88.4 R20, [R230+0x2900] ;  /* 0x00290000e614783b */ /* 0x000fee0000004200 */
[C---:B------:R-:W-:Y:S08]  /*54e0*/  HMMA.16816.F32.BF16 R76, R4.reuse, R16, R76 ;  /* 0x00000010044c723c */ /* 0x040ff0000004184c */
[C---:B------:R-:W-:Y:S01]  /*54f0*/  HMMA.16816.F32.BF16 R80, R4.reuse, R18, R80 ;  /* 0x000000120450723c */ /* 0x040fe20000041850 */
[----:B------:R-:W-:Y:S07]  /*5500*/  LDSM.16.MT88.4 R16, [R229+0x2900] ;  /* 0x00290000e510783b */ /* 0x000fee0000004200 */
[C---:B------:R-:W-:Y:S08]  /*5510*/  HMMA.16816.F32.BF16 R120, R4.reuse, R32, R120 ;  /* 0x000000200478723c */ /* 0x040ff00000041878 */
[C---:B------:R-:W-:Y:S01]  /*5520*/  HMMA.16816.F32.BF16 R100, R4.reuse, R34, R100 ;  /* 0x000000220464723c */ /* 0x040fe20000041864 */
[----:B------:R-:W-:Y:S07]  /*5530*/  LDSM.16.MT88.4 R32, [R230+0x6900] ;  /* 0x00690000e620783b */ /* 0x000fee0000004200 */
[C---:B----4-:R-:W-:Y:S08]  /*5540*/  HMMA.16816.F32.BF16 R104, R4.reuse, R28, R104 ;  /* 0x0000001c0468723c */ /* 0x050ff00000041868 */
[C---:B------:R-:W-:Y:S01]  /*5550*/  HMMA.16816.F32.BF16 R108, R4.reuse, R30, R108 ;  /* 0x0000001e046c723c */ /* 0x040fe2000004186c */
[----:B------:R-:W-:Y:S07]  /*5560*/  LDSM.16.MT88.4 R28, [R229+0x6900] ;  /* 0x00690000e51c783b */ /* 0x000fee0000004200 */
[C---:B-1----:R-:W-:Y:S08]  /*5570*/  HMMA.16816.F32.BF16 R116, R4.reuse, R12, R116 ;  /* 0x0000000c0474723c */ /* 0x042ff00000041874 */
[----:B------:R-:W-:Y:S01]  /*5580*/  HMMA.16816.F32.BF16 R112, R4, R14, R112 ;  /* 0x0000000e0470723c */ /* 0x000fe20000041870 */
[----:B------:R-:W1:Y:S06]  /*5590*/  LDSM.16.MT88.4 R12, [R232+0x6900] ;  /* 0x00690000e80c783b */ /* 0x000e6c0000004200 */
[----:B------:R-:W-:-:S02]  /*55a0*/  F2FP.BF16.PACK_AB R4, R180, R181 ;  /* 0x000000b5b404723e */ /* 0x000fc400000010ff */
[----:B------:R-:W-:Y:S02]  /*55b0*/  F2FP.BF16.PACK_AB R5, R168, R169 ;  /* 0x000000a9a805723e */ /* 0x000fe400000010ff */
[----:B------:R-:W-:Y:S01]  /*55c0*/  F2FP.BF16.PACK_AB R6, R170, R171 ;  /* 0x000000abaa06723e */ /* 0x000fe200000010ff */
[----:B------:R-:W-:Y:S01]  /*55d0*/  FADD.FTZ R171, R171, R160 ;  /* 0x000000a0abab7221 */ /* 0x000fe20000010000 */
[----:B------:R-:W-:Y:S01]  /*55e0*/  F2FP.BF16.PACK_AB R7, R164, R167 ;  /* 0x000000a7a407723e */ /* 0x000fe200000010ff */
[----:B------:R-:W-:Y:S02]  /*55f0*/  FADD.FTZ R167, R167, R165 ;  /* 0x000000a5a7a77221 */ /* 0x000fe40000010000 */
[----:B------:R-:W-:Y:S02]  /*5600*/  FADD.FTZ R171, R170, R171 ;  /* 0x000000abaaab7221 */ /* 0x000fe40000010000 */
[----:B------:R-:W-:Y:S02]  /*5610*/  FADD.FTZ R167, R164, R167 ;  /* 0x000000a7a4a77221 */ /* 0x000fe40000010000 */
        /* <DEDUP_REMOVED lines=9> */
[C---:B------:R-:W-:Y:S01]  /*56b0*/  HMMA.16816.F32.BF16 R120, R4.reuse, R32, R120 ;  /* 0x000000200478723c */ /* 0x040fe20000041878 */
[----:B------:R-:W-:Y:S06]  /*56c0*/  MUFU.EX2 R32, R150 ;  /* 0x0000009600207308 */ /* 0x000fec0000000800 */
[----:B------:R-:W-:Y:S01]  /*56d0*/  FFMA.FTZ R33, R146, c[0x0][0x2d0], -R59 ;  /* 0x0000b40092217a23 */ /* 0x000fe2000001083b */
[C---:B--2---:R-:W-:Y:S05]  /*56e0*/  HMMA.16816.F32.BF16 R116, R4.reuse, R8, R116 ;  /* 0x000000080474723c */ /* 0x044fea0000041874 */
[----:B------:R-:W2:Y:S03]  /*56f0*/  MUFU.EX2 R33, R33 ;  /* 0x0000002100217308 */ /* 0x000ea60000000800 */
[C---:B------:R-:W-:Y:S01]  /*5700*/  HMMA.16816.F32.BF16 R112, R4.reuse, R10, R112 ;  /* 0x0000000a0470723c */ /* 0x040fe20000041870 */
[----:B------:R-:W4:Y:S07]  /*5710*/  LDSM.16.MT88.4 R8, [R232+0x7100] ;  /* 0x00710000e808783b */ /* 0x000f2e0000004200 */
[C---:B------:R-:W-:Y:S08]  /*5720*/  HMMA.16816.F32.BF16 R68, R4.reuse, R20, R68 ;  /* 0x000000140444723c */ /* 0x040ff00000041844 */
        /* <DEDUP_REMOVED lines=8> */
[----:B------:R-:W-:Y:S07]  /*57b0*/  HMMA.16816.F32.BF16 R100, R4, R34, R100 ;  /* 0x000000220464723c */ /* 0x000fee0000041864 */
[----:B------:R-:W-:Y:S01]  /*57c0*/  F2FP.BF16.PACK_AB R4, R156, R157 ;  /* 0x0000009d9c04723e */ /* 0x000fe200000010ff */
[--C-:B------:R-:W-:Y:S01]  /*57d0*/  FFMA.FTZ R34, R133, c[0x0][0x2d0], -R65.reuse ;  /* 0x0000b40085227a23 */ /* 0x100fe20000010841 */
[----:B------:R-:W-:Y:S01]  /*57e0*/  F2FP.BF16.PACK_AB R5, R152, R153 ;  /* 0x000000999805723e */ /* 0x000fe200000010ff */
[----:B------:R-:W-:Y:S01]  /*57f0*/  FFMA.FTZ R35, R67, c[0x0][0x2d0], -R65 ;  /* 0x0000b40043237a23 */ /* 0x000fe20000010841 */
[----:B------:R-:W-:Y:S01]  /*5800*/  F2FP.BF16.PACK_AB R6, R154, R155 ;  /* 0x0000009b9a06723e */ /* 0x000fe200000010ff */
[----:B------:R-:W-:Y:S01]  /*5810*/  FADD.FTZ R157, R157, R171 ;  /* 0x000000ab9d9d7221 */ /* 0x000fe20000010000 */
[----:B--2---:R-:W-:Y:S01]  /*5820*/  F2FP.BF16.PACK_AB R7, R33, R32 ;  /* 0x000000202107723e */ /* 0x004fe200000010ff */
[----:B------:R-:W2:Y:S01]  /*5830*/  MUFU.EX2 R34, R34 ;  /* 0x0000002200227308 */ /* 0x000ea20000000800 */
[----:B------:R-:W-:-:S02]  /*5840*/  FADD.FTZ R153, R153, R167 ;  /* 0x000000a799997221 */ /* 0x000fc40000010000 */
[----:B------:R-:W-:Y:S02]  /*5850*/  FADD.FTZ R157, R156, R157 ;  /* 0x0000009d9c9d7221 */ /* 0x000fe40000010000 */
[----:B------:R-:W-:Y:S01]  /*5860*/  FADD.FTZ R153, R152, R153 ;  /* 0x0000009998997221 */ /* 0x000fe20000010000 */
[C---:B---3--:R-:W-:Y:S01]  /*5870*/  HMMA.16816.F32.BF16 R128, R4.reuse, R24, R128 ;  /* 0x000000180480723c */ /* 0x048fe20000041880 */
[----:B------:R-:W-:Y:S01]  /*5880*/  FADD.FTZ R155, R155, R157 ;  /* 0x0000009d9b9b7221 */ /* 0x000fe20000010000 */
[----:B------:R-:W3:Y:S01]  /*5890*/  MUFU.EX2 R35, R35 ;  /* 0x0000002300237308 */ /* 0x000ee20000000800 */
[----:B------:R-:W-:Y:S02]  /*58a0*/  FADD.FTZ R32, R32, R153 ;  /* 0x0000009920207221 */ /* 0x000fe40000010000 */
[----:B------:R-:W-:Y:S02]  /*58b0*/  FADD.FTZ R155, R154, R155 ;  /* 0x0000009b9a9b7221 */ /* 0x000fe40000010000 */
[----:B------:R-:W-:Y:S01]  /*58c0*/  FADD.FTZ R32, R33, R32 ;  /* 0x0000002021207221 */ /* 0x000fe20000010000 */
[----:B------:R-:W-:Y:S01]  /*58d0*/  HMMA.16816.F32.BF16 R124, R4, R26, R124 ;  /* 0x0000001a047c723c */ /* 0x000fe2000004187c */
[----:B------:R-:W5:Y:S01]  /*58e0*/  LDSM.16.MT88.4 R24, [R229+0x7100] ;  /* 0x00710000e518783b */ /* 0x000f620000004200 */
[----:B--2---:R-:W-:-:S02]  /*58f0*/  FADD.FTZ R155, R34, R155 ;  /* 0x0000009b229b7221 */ /* 0x004fc40000010000 */
[----:B------:R-:W-:-:S04]  /*5900*/  FADD.FTZ R32, R63, R32 ;  /* 0x000000203f207221 */ /* 0x000fc80000010000 */
[----:B-1----:R-:W-:Y:S01]  /*5910*/  HMMA.16816.F32.BF16 R84, R4, R12, R84 ;  /* 0x0000000c0454723c */ /* 0x002fe20000041854 */
[----:B------:R-:W-:Y:S02]  /*5920*/  FADD.FTZ R32, R62, R32 ;  /* 0x000000203e207221 */ /* 0x000fe40000010000 */
[----:B---3--:R-:W-:-:S04]  /*5930*/  FADD.FTZ R155, R35, R155 ;  /* 0x0000009b239b7221 */ /* 0x008fc80000010000 */
[----:B------:R-:W-:Y:S01]  /*5940*/  FADD.FTZ R155, R66, R155 ;  /* 0x0000009b429b7221 */ /* 0x000fe20000010000 */
[C---:B------:R-:W-:Y:S01]  /*5950*/  HMMA.16816.F32.BF16 R88, R4.reuse, R14, R88 ;  /* 0x0000000e0458723c */ /* 0x040fe20000041858 */
[----:B------:R-:W1:Y:S07]  /*5960*/  LDSM.16.MT88.4 R12, [R228+0x7100] ;  /* 0x00710000e40c783b */ /* 0x000e6e0000004200 */
[C---:B----4-:R-:W-:Y:S08]  /*5970*/  HMMA.16816.F32.BF16 R92, R4.reuse, R8, R92 ;  /* 0x00000008045c723c */ /* 0x050ff0000004185c */
[C---:B------:R-:W-:Y:S01]  /*5980*/  HMMA.16816.F32.BF16 R96, R4.reuse, R10, R96 ;  /* 0x0000000a0460723c */ /* 0x040fe20000041860 */
[----:B------:R-:W2:Y:S07]  /*5990*/  LDSM.16.MT88.4 R8, [R230+0x3900] ;  /* 0x00390000e608783b */ /* 0x000eae0000004200 */
[C---:B-----5:R-:W-:Y:S08]  /*59a0*/  HMMA.16816.F32.BF16 R68, R4.reuse, R20, R68 ;  /* 0x000000140444723c */ /* 0x060ff00000041844 */
[C---:B------:R-:W-:Y:S01]  /*59b0*/  HMMA.16816.F32.BF16 R72, R4.reuse, R22, R72 ;  /* 0x000000160448723c */ /* 0x040fe20000041848 */
[----:B------:R-:W-:Y:S07]  /*59c0*/  LDSM.16.MT88.4 R20, [R232+0x3900] ;  /* 0x00390000e814783b */ /* 0x000fee0000004200 */
[C---:B------:R-:W-:Y:S01]  /*59d0*/  HMMA.16816.F32.BF16 R120, R4.reuse, R28, R120 ;  /* 0x0000001c0478723c */ /* 0x040fe20000041878 */
[----:B------:R-:W3:Y:S07]  /*59e0*/  MUFU.EX2 R28, R61 ;  /* 0x0000003d001c7308 */ /* 0x000eee0000000800 */
[C---:B------:R-:W-:Y:S08]  /*59f0*/  HMMA.16816.F32.BF16 R76, R4.reuse, R16, R76 ;  /* 0x00000010044c723c */ /* 0x040ff0000004184c */
[----:B------:R-:W-:Y:S01]  /*5a00*/  HMMA.16816.F32.BF16 R80, R4, R18, R80 ;  /* 0x000000120450723c */ /* 0x000fe20000041850 */
[----:B------:R-:W4:Y:S01]  /*5a10*/  LDSM.16.MT88.4 R16, [R229+0x3900] ;  /* 0x00390000e510783b */ /* 0x000f220000004200 */
[----:B---3--:R-:W-:-:S06]  /*5a20*/  FADD.FTZ R32, R28, R32 ;  /* 0x000000201c207221 */ /* 0x008fcc0000010000 */
[C---:B------:R-:W-:Y:S08]  /*5a30*/  HMMA.16816.F32.BF16 R100, R4.reuse, R30, R100 ;  /* 0x0000001e0464723c */ /* 0x040ff00000041864 */
[C---:B------:R-:W-:Y:S08]  /*5a40*/  HMMA.16816.F32.BF16 R104, R4.reuse, R24, R104 ;  /* 0x000000180468723c */ /* 0x040ff00000041868 */
[C---:B------:R-:W-:Y:S08]  /*5a50*/  HMMA.16816.F32.BF16 R108, R4.reuse, R26, R108 ;  /* 0x0000001a046c723c */ /* 0x040ff0000004186c */
[C---:B-1----:R-:W-:Y:S08]  /*5a60*/  HMMA.16816.F32.BF16 R116, R4.reuse, R12, R116 ;  /* 0x0000000c0474723c */ /* 0x042ff00000041874 */
[----:B------:R-:W-:Y:S01]  /*5a70*/  HMMA.16816.F32.BF16 R112, R4, R14, R112 ;  /* 0x0000000e0470723c */ /* 0x000fe20000041870 */
[----:B------:R-:W1:Y:S06]  /*5a80*/  LDSM.16.MT88.4 R12, [R228+0x3900] ;  /* 0x00390000e40c783b */ /* 0x000e6c0000004200 */
[----:B------:R-:W-:-:S02]  /*5a90*/  F2FP.BF16.PACK_AB R4, R35, R34 ;  /* 0x000000222304723e */ /* 0x000fc400000010ff */
[----:B------:R-:W-:Y:S02]  /*5aa0*/  F2FP.BF16.PACK_AB R5, R62, R63 ;  /* 0x0000003f3e05723e */ /* 0x000fe400000010ff */
[C---:B------:R-:W-:Y:S01]  /*5ab0*/  F2FP.BF16.PACK_AB R6, R245.reuse, R66 ;  /* 0x00000042f506723e */ /* 0x040fe200000010ff */
[----:B------:R-:W-:Y:S01]  /*5ac0*/  FADD.FTZ R245, R245, R155 ;  /* 0x0000009bf5f57221 */ /* 0x000fe20000010000 */
[C---:B------:R-:W-:Y:S01]  /*5ad0*/  F2FP.BF16.PACK_AB R7, R246.reuse, R28 ;  /* 0x0000001cf607723e */ /* 0x040fe200000010ff */
[----:B------:R-:W-:-:S06]  /*5ae0*/  FADD.FTZ R246, R246, R32 ;  /* 0x00000020f6f67221 */ /* 0x000fcc0000010000 */
[C---:B--2---:R-:W-:Y:S08]  /*5af0*/  HMMA.16816.F32.BF16 R68, R4.reuse, R8, R68 ;  /* 0x000000080444723c */ /* 0x044ff00000041844 */
[C---:B------:R-:W-:Y:S01]  /*5b00*/  HMMA.16816.F32.BF16 R72, R4.reuse, R10, R72 ;  /* 0x0000000a0448723c */ /* 0x040fe20000041848 */
[----:B------:R-:W2:Y:S07]  /*5b10*/  LDSM.16.MT88.4 R8, [R232+0x7900] ;  /* 0x00790000e808783b */ /* 0x000eae0000004200 */
[C---:B----4-:R-:W-:Y:S08]  /*5b20*/  HMMA.16816.F32.BF16 R76, R4.reuse, R16, R76 ;  /* 0x00000010044c723c */ /* 0x050ff0000004184c */
[C---:B------:R-:W-:Y:S01]  /*5b30*/  HMMA.16816.F32.BF16 R80, R4.reuse, R18, R80 ;  /* 0x000000120450723c */ /* 0x040fe20000041850 */
[----:B------:R-:W3:Y:S07]  /*5b40*/  LDSM.16.MT88.4 R16, [R230+0x7900] ;  /* 0x00790000e610783b */ /* 0x000eee0000004200 */
[C---:B-1----:R-:W-:Y:S08]  /*5b50*/  HMMA.16816.F32.BF16 R84, R4.reuse, R12, R84 ;  /* 0x0000000c0454723c */ /* 0x042ff00000041854 */
[C---:B------:R-:W-:Y:S01]  /*5b60*/  HMMA.16816.F32.BF16 R88, R4.reuse, R14, R88 ;  /* 0x0000000e0458723c */ /* 0x040fe20000041858 */
[----:B------:R-:W1:Y:S07]  /*5b70*/  LDSM.16.MT88.4 R12, [R229+0x7900] ;  /* 0x00790000e50c783b */ /* 0x000e6e0000004200 */
[C---:B------:R-:W-:Y:S08]  /*5b80*/  HMMA.16816.F32.BF16 R128, R4.reuse, R20, R128 ;  /* 0x000000140480723c */ /* 0x040ff00000041880 */
[C---:B--2---:R-:W-:Y:S08]  /*5b90*/  HMMA.16816.F32.BF16 R92, R4.reuse, R8, R92 ;  /* 0x00000008045c723c */ /* 0x044ff0000004185c */
[C---:B------:R-:W-:Y:S01]  /*5ba0*/  HMMA.16816.F32.BF16 R96, R4.reuse, R10, R96 ;  /* 0x0000000a0460723c */ /* 0x040fe20000041860 */
[----:B------:R-:W2:Y:S07]  /*5bb0*/  LDSM.16.MT88.4 R8, [R228+0x7900] ;  /* 0x00790000e408783b */ /* 0x000eae0000004200 */
[C---:B------:R-:W-:Y:S08]  /*5bc0*/  HMMA.16816.F32.BF16 R124, R4.reuse, R22, R124 ;  /* 0x00000016047c723c */ /* 0x040ff0000004187c */
[C---:B---3--:R-:W-:Y:S08]  /*5bd0*/  HMMA.16816.F32.BF16 R120, R4.reuse, R16, R120 ;  /* 0x000000100478723c */ /* 0x048ff00000041878 */
[C---:B------:R-:W-:Y:S08]  /*5be0*/  HMMA.16816.F32.BF16 R100, R4.reuse, R18, R100 ;  /* 0x000000120464723c */ /* 0x040ff00000041864 */
[C---:B-1----:R-:W-:Y:S08]  /*5bf0*/  HMMA.16816.F32.BF16 R104, R4.reuse, R12, R104 ;  /* 0x0000000c0468723c */ /* 0x042ff00000041868 */
[C---:B------:R-:W-:Y:S08]  /*5c00*/  HMMA.16816.F32.BF16 R108, R4.reuse, R14, R108 ;  /* 0x0000000e046c723c */ /* 0x040ff0000004186c */
[C---:B--2---:R-:W-:Y:S08]  /*5c10*/  HMMA.16816.F32.BF16 R116, R4.reuse, R8, R116 ;  /* 0x000000080474723c */ /* 0x044ff00000041874 */
[----:B------:R-:W-:Y:S01]  /*5c20*/  HMMA.16816.F32.BF16 R112, R4, R10, R112 ;  /* 0x0000000a0470723c */ /* 0x000fe20000041870 */
[----:B------:R-:W-:Y:S07]  /*5c30*/  @!P0 BRA `(.L_x_557) ;  /* 0x0000475000008947 */ /* 0x000fee0003800000 */
[----:B------:R-:W-:Y:S01]  /*5c40*/  PLOP3.LUT P1, PT, PT, PT, UP1, 0x80, 0x0 ;  /* 0x000000000000781c */ /* 0x000fe20003f2f018 */
[----:B------:R-:W-:Y:S01]  /*5c50*/  IMAD.MOV.U32 R2, RZ, RZ, R132 ;  /* 0x000000ffff027224 */ /* 0x000fe200078e0084 */
[----:B------:R-:W-:Y:S01]  /*5c60*/  PLOP3.LUT P0, PT, PT, PT, UP1, 0x80, 0x0 ;  /* 0x000000000000781c */ /* 0x000fe20003f0f018 */
[----:B------:R-:W-:Y:S01]  /*5c70*/  IMAD.MOV.U32 R3, RZ, RZ, R0 ;  /* 0x000000ffff037224 */ /* 0x000fe200078e0000 */
[C---:B------:R-:W-:Y:S01]  /*5c80*/  SHF.L.U64.HI R249, R205.reuse, 0x1, R36 ;  /* 0x00000001cdf97819 */ /* 0x040fe20000010224 */
[----:B------:R-:W-:Y:S01]  /*5c90*/  IMAD.SHL.U32 R248, R205, 0x2, RZ ;  /* 0x00000002cdf87824 */ /* 0x000fe200078e00ff */
[C---:B------:R-:W-:Y:S01]  /*5ca0*/  SHF.L.U64.HI R247, R204.reuse, 0x1, R206 ;  /* 0x00000001ccf77819 */ /* 0x040fe200000102ce */
[----:B------:R-:W-:Y:S01]  /*5cb0*/  IMAD.SHL.U32 R211, R204, 0x2, RZ ;  /* 0x00000002ccd37824 */ /* 0x000fe200078e00ff */
[----:B------:R-:W-:-:S05]  /*5cc0*/  UMOV UR4, 0xffffff80 ;  /* 0xffffff8000047882 */ /* 0x000fca0000000000 */
[----:B------:R-:W-:-:S05]  /*5cd0*/  @P1 IMAD.HI.U32 R210, R207, c[0x0][0x2c8], RZ ;  /* 0x0000b200cfd21a27 */ /* 0x000fca00078e00ff */
[----:B------:R-:W-:Y:S02]  /*5ce0*/  @P0 SHF.R.U32.HI R210, RZ, c[0x0][0x2cc], R210 ;  /* 0x0000b300ffd20a19 */ /* 0x000fe400000116d2 */
.L_x_560:
[----:B------:R-:W-:Y:S04]  /*5cf0*/  DEPBAR.LE SB0, 0x0 ;  /* 0x000080000000791a */ /* 0x000fe80000000000 */
[----:B------:R-:W-:Y:S01]  /*5d00*/  BAR.SYNC.DEFER_BLOCKING 0x0 ;  /* 0x0000000000007b1d */ /* 0x000fe20000010000 */
[----:B------:R-:W-:Y:S05]  /*5d10*/  ISETP.LE.AND P0, PT, RZ, UR10, PT ;  /* 0x0000000aff007c0c */ /* 0x000fea000bf03270 */
[----:B------:R1:W2:Y:S04]  /*5d20*/  LDSM.16.M88.4 R8, [R234+0x8100] ;  /* 0x00810000ea08783b */ /* 0x0002a80000000200 */
[----:B------:R1:W3:Y:S04]  /*5d30*/  LDSM.16.M88.4 R16, [R234+0x8900] ;  /* 0x00890000ea10783b */ /* 0x0002e80000000200 */
[----:B------:R1:W4:Y:S04]  /*5d40*/  LDSM.16.M88.4 R24, [R234+0x9100] ;  /* 0x00910000ea18783b */ /* 0x0003280000000200 */
[----:B------:R1:W1:Y:S04]  /*5d50*/  LDSM.16.M88.4 R32, [R234+0x9900] ;  /* 0x00990000ea20783b */ /* 0x0002680000000200 */
[----:B------:R1:W1:Y:S04]  /*5d60*/  LDSM.16.M88.4 R40, [R234+0xa100] ;  /* 0x00a10000ea28783b */ /* 0x0002680000000200 */
        /* <DEDUP_REMOVED lines=8> */
[----:B------:R1:W1:Y:S04]  /*5df0*/  LDSM.16.M88.4 R160, [R223] ;  /* 0x00000000dfa0783b */ /* 0x0002680000000200 */
[----:B------:R1:W1:Y:S04]  /*5e00*/  LDSM.16.M88.4 R164, [R222] ;  /* 0x00000000dea4783b */ /* 0x0002680000000200 */
[----:B------:R1:W1:Y:S01]  /*5e10*/  LDSM.16.M88.4 R168, [R221] ;  /* 0x00000000dda8783b */ /* 0x0002620000000200 */
[----:B------:R-:W-:-:S05]  /*5e20*/  @!P0 BRA `(.L_x_558) ;  /* 0x0000030000008947 */ /* 0x000fca0003800000 */
[----:B--234-:R-:W-:Y:S01]  /*5e30*/  SHF.R.S32.HI R4, RZ, 0x1f, R236 ;  /* 0x0000001fff047819 */ /* 0x01cfe200000114ec */
        /* <DEDUP_REMOVED lines=14> */
[----:B------:R-:W-:Y:S01]  /*5f20*/  SHFL.IDX PT, R14, R5, RZ, 0x181f ;  /* 0x00181fff050e7589 */ /* 0x000fe200000e0000 */
[----:B------:R-:W-:Y:S03]  /*5f30*/  LOP3.LUT R0, R0, 0xf, RZ, 0xc0, !PT ;  /* 0x0000000f00007812 */ /* 0x000fe600078ec0ff */
[----:B------:R-:W3:Y:S04]  /*5f40*/  SHFL.IDX PT, R12, R4, 0x1, 0x181f ;  /* 0x00381f00040c7f89 */ /* 0x000ee800000e0000 */
[----:B------:R-:W4:Y:S04]  /*5f50*/  SHFL.IDX PT, R13, R5, 0x1, 0x181f ;  /* 0x00381f00050d7f89 */ /* 0x000f2800000e0000 */
[----:B------:R-:W5:Y:S04]  /*5f60*/  SHFL.IDX PT, R6, R4, 0x2, 0x181f ;  /* 0x00581f0004067f89 */ /* 0x000f6800000e0000 */
[----:B------:R-:W1:Y:S04]  /*5f70*/  SHFL.IDX PT, R7, R5, 0x2, 0x181f ;  /* 0x00581f0005077f89 */ /* 0x000e6800000e0000 */
[----:B------:R-:W1:Y:S04]  /*5f80*/  SHFL.IDX PT, R4, R4, 0x3, 0x181f ;  /* 0x00781f0004047f89 */ /* 0x000e6800000e0000 */
[----:B------:R-:W1:Y:S01]  /*5f90*/  SHFL.IDX PT, R5, R5, 0x3, 0x181f ;  /* 0x00781f0005057f89 */ /* 0x000e6200000e0000 */
[CC--:B--2---:R-:W-:Y:S02]  /*5fa0*/  IADD3 R28, P1, R22.reuse, R248.reuse, RZ ;  /* 0x000000f8161c7210 */ /* 0x0c4fe40007f3e0ff */
[-C--:B------:R-:W-:Y:S02]  /*5fb0*/  IADD3 R22, P0, R22, R211.reuse, RZ ;  /* 0x000000d316167210 */ /* 0x080fe40007f1e0ff */
[-C--:B---3--:R-:W-:Y:S01]  /*5fc0*/  IADD3 R20, P6, R12, R248.reuse, RZ ;  /* 0x000000f80c147210 */ /* 0x088fe20007fde0ff */
[----:B------:R-:W-:Y:S01]  /*5fd0*/  IMAD.X R29, R14, 0x1, R249, P1 ;  /* 0x000000010e1d7824 */ /* 0x000fe200008e06f9 */
[-C--:B------:R-:W-:Y:S01]  /*5fe0*/  IADD3 R12, P1, R12, R211.reuse, RZ ;  /* 0x000000d30c0c7210 */ /* 0x080fe20007f3e0ff */
[----:B------:R-:W-:Y:S02]  /*5ff0*/  IMAD.X R23, R14, 0x1, R247, P0 ;  /* 0x000000010e177824 */ /* 0x000fe400000e06f7 */
[C---:B----4-:R-:W-:Y:S01]  /*6000*/  IMAD.X R21, R13.reuse, 0x1, R249, P6 ;  /* 0x000000010d157824 */ /* 0x050fe200030e06f9 */
[----:B------:R2:W-:Y:S01]  /*6010*/  LDGSTS.E.BYPASS.LTC128B.128 [R244], [R28.64], !P5 ;  /* 0x000000001cf47fae */ /* 0x0005e2000e901d4e */
[CC--:B-----5:R-:W-:Y:S01]  /*6020*/  IADD3 R14, P0, R6.reuse, R248.reuse, RZ ;  /* 0x000000f8060e7210 */ /* 0x0e0fe20007f1e0ff */
[----:B------:R-:W-:Y:S01]  /*6030*/  IMAD.X R13, R13, 0x1, R247, P1 ;  /* 0x000000010d0d7824 */ /* 0x000fe200008e06f7 */
[----:B------:R-:W-:Y:S01]  /*6040*/  IADD3 R6, P6, R6, R211, RZ ;  /* 0x000000d306067210 */ /* 0x000fe20007fde0ff */
[----:B------:R2:W-:Y:S02]  /*6050*/  LDGSTS.E.BYPASS.LTC128B.128 [R243], [R22.64], !P4 ;  /* 0x0000000016f37fae */ /* 0x0005e4000e101d4e */
[C---:B-1----:R-:W-:Y:S02]  /*6060*/  IMAD.X R15, R7.reuse, 0x1, R249, P0 ;  /* 0x00000001070f7824 */ /* 0x042fe400000e06f9 */
[----:B------:R2:W-:Y:S01]  /*6070*/  LDGSTS.E.BYPASS.LTC128B.128 [R242], [R20.64], !P5 ;  /* 0x0000000014f27fae */ /* 0x0005e2000e901d4e */
[----:B------:R-:W-:Y:S01]  /*6080*/  IMAD.X R7, R7, 0x1, R247, P6 ;  /* 0x0000000107077824 */ /* 0x000fe200030e06f7 */
[----:B------:R-:W-:Y:S02]  /*6090*/  IADD3 R36, P6, R4, R248, RZ ;  /* 0x000000f804247210 */ /* 0x000fe40007fde0ff */
[----:B------:R2:W-:Y:S01]  /*60a0*/  LDGSTS.E.BYPASS.LTC128B.128 [R241], [R12.64], !P4 ;  /* 0x000000000cf17fae */ /* 0x0005e2000e101d4e */
[----:B------:R-:W-:Y:S02]  /*60b0*/  IADD3 R30, P1, P0, R0, R4, R211 ;  /* 0x00000004001e7210 */ /* 0x000fe4000783e0d3 */
[----:B------:R-:W-:Y:S01]  /*60c0*/  IMAD.X R37, R5, 0x1, R249, P6 ;  /* 0x0000000105257824 */ /* 0x000fe200030e06f9 */
[----:B------:R2:W-:Y:S01]  /*60d0*/  LDGSTS.E.BYPASS.LTC128B.128 [R240], [R14.64], !P5 ;  /* 0x000000000ef07fae */ /* 0x0005e2000e901d4e */
[----:B------:R-:W-:Y:S02]  /*60e0*/  ISETP.NE.U32.AND P6, PT, R209, RZ, PT ;  /* 0x000000ffd100720c */ /* 0x000fe40003fc5070 */
[----:B------:R-:W-:Y:S01]  /*60f0*/  IADD3.X R31, RZ, R5, R247, P1, P0 ;  /* 0x00000005ff1f7210 */ /* 0x000fe20000fe04f7 */
[----:B------:R2:W-:Y:S04]  /*6100*/  LDGSTS.E.BYPASS.LTC128B.128 [R239], [R6.64], !P4 ;  /* 0x0000000006ef7fae */ /* 0x0005e8000e101d4e */
[----:B------:R2:W-:Y:S06]  /*6110*/  LDGSTS.E.BYPASS.LTC128B.128 [R244+0x3000], [R36.64], !P5 ;  /* 0x0300000024f47fae */ /* 0x0005ec000e901d4e */
[----:B------:R2:W-:Y:S02]  /*6120*/  LDGSTS.E.BYPASS.LTC128B.128.ZFILL [R244+0x7000], [R30.64], P6 ;  /* 0x070000001ef47fae */ /* 0x0005e4000b141d4e */
.L_x_558:
[C---:B--234-:R-:W-:Y:S01]  /*6130*/  HMMA.16816.F32.BF16 R4, R136.reuse, R8, RZ ;  /* 0x000000088804723c */ /* 0x05cfe200000418ff */
[----:B------:R-:W-:Y:S01]  /*6140*/  LDSM.16.M88.4 R180, [R220+0x3800] ;  /* 0x00380000dcb4783b */ /* 0x000fe20000000200 */
[----:B------:R-:W-:Y:S06]  /*6150*/  UISETP.GE.AND UP0, UPT, UR10, 0x1, UPT ;  /* 0x000000010a00788c */ /* 0x000fec000bf06270 */
[C---:B------:R-:W-:Y:S01]  /*6160*/  HMMA.16816.F32.BF16 R8, R136.reuse, R10, RZ ;  /* 0x0000000a8808723c */ /* 0x040fe200000418ff */
[----:B------:R-:W0:Y:S01]  /*6170*/  LDGDEPBAR ;  /* 0x00000000000079af */ /* 0x000e220000000000 */
[----:B------:R-:W-:Y:S06]  /*6180*/  PLOP3.LUT P0, PT, PT, PT, UP0, 0x80, 0x0 ;  /* 0x000000000000781c */ /* 0x000fec0003f0f008 */
[C---:B------:R-:W-:Y:S01]  /*6190*/  HMMA.16816.F32.BF16 R12, R136.reuse, R16, RZ ;  /* 0x00000010880c723c */ /* 0x040fe200000418ff */
[----:B------:R-:W-:Y:S07]  /*61a0*/  LDSM.16.M88.4 R192, [R219] ;  /* 0x00000000dbc0783b */ /* 0x000fee0000000200 */
[C---:B------:R-:W-:Y:S08]  /*61b0*/  HMMA.16816.F32.BF16 R16, R136.reuse, R18, RZ ;  /* 0x000000128810723c */ /* 0x040ff000000418ff */
[C---:B------:R-:W-:Y:S08]  /*61c0*/  HMMA.16816.F32.BF16 R20, R136.reuse, R24, RZ ;  /* 0x000000188814723c */ /* 0x040ff000000418ff */
[C---:B------:R-:W-:Y:S08]  /*61d0*/  HMMA.16816.F32.BF16 R24, R136.reuse, R26, RZ ;  /* 0x0000001a8818723c */ /* 0x040ff000000418ff */
[C---:B-1----:R-:W-:Y:S08]  /*61e0*/  HMMA.16816.F32.BF16 R28, R136.reuse, R32, RZ ;  /* 0x00000020881c723c */ /* 0x042ff000000418ff */
        /* <DEDUP_REMOVED lines=26> */
[----:B------:R-:W-:Y:S07]  /*6390*/  LDSM.16.M88.4 R160, [R220+0x800] ;  /* 0x00080000dca0783b */ /* 0x000fee0000000200 */
[C---:B------:R-:W-:Y:S08]  /*63a0*/  HMMA.16816.F32.BF16 R52, R140.reuse, R164, R52 ;  /* 0x000000a48c34723c */ /* 0x040ff00000041834 */
[C---:B------:R-:W-:Y:S01]  /*63b0*/  HMMA.16816.F32.BF16 R56, R140.reuse, R166, R56 ;  /* 0x000000a68c38723c */ /* 0x040fe20000041838 */
[----:B------:R-:W-:Y:S07]  /*63c0*/  LDSM.16.M88.4 R164, [R220+0x1000] ;  /* 0x00100000dca4783b */ /* 0x000fee0000000200 */
        /* <DEDUP_REMOVED lines=14> */
[----:B------:R-:W4:Y:S07]  /*64b0*/  LDSM.16.M88.4 R152, [R220] ;  /* 0x00000000dc98783b */ /* 0x000f2e0000000200 */
[C---:B-----5:R-:W-:Y:S08]  /*64c0*/  HMMA.16816.F32.BF16 R36, R172.reuse, R156, R36 ;  /* 0x0000009cac24723c */ /* 0x060ff00000041824 */
[C---:B------:R-:W-:Y:S01]  /*64d0*/  HMMA.16816.F32.BF16 R40, R172.reuse, R158, R40 ;  /* 0x0000009eac28723c */ /* 0x040fe20000041828 */
        /* <DEDUP_REMOVED lines=42> */
[----:B------:R-:W-:Y:S07]  /*6780*/  LDSM.16.M88.4 R156, [R213] ;  /* 0x00000000d59c783b */ /* 0x000fee0000000200 */
[C---:B------:R-:W-:Y:S08]  /*6790*/  HMMA.16816.F32.BF16 R28, R184.reuse, R160, R28 ;  /* 0x000000a0b81c723c */ /* 0x040ff0000004181c */
[C---:B------:R-:W-:Y:S01]  /*67a0*/  HMMA.16816.F32.BF16 R32, R184.reuse, R162, R32 ;  /* 0x000000a2b820723c */ /* 0x040fe20000041820 */
[----:B------:R-:W-:Y:S07]  /*67b0*/  LDSM.16.M88.4 R160, [R212] ;  /* 0x00000000d4a0783b */ /* 0x000fee0000000200 */
[C---:B------:R-:W-:Y:S08]  /*67c0*/  HMMA.16816.F32.BF16 R36, R184.reuse, R164, R36 ;  /* 0x000000a4b824723c */ /* 0x040ff00000041824 */
[C---:B------:R-:W-:Y:S01]  /*67d0*/  HMMA.16816.F32.BF16 R40, R184.reuse, R166, R40 ;  /* 0x000000a6b828723c */ /* 0x040fe20000041828 */
[----:B------:R-:W-:Y:S07]  /*67e0*/  LDSM.16.M88.4 R164, [R231+0xc100] ;  /* 0x00c10000e7a4783b */ /* 0x000fee0000000200 */
[C---:B------:R-:W-:Y:S08]  /*67f0*/  HMMA.16816.F32.BF16 R44, R184.reuse, R168, R44 ;  /* 0x000000a8b82c723c */ /* 0x040ff0000004182c */
[C---:B------:R-:W-:Y:S01]  /*6800*/  HMMA.16816.F32.BF16 R48, R184.reuse, R170, R48 ;  /* 0x000000aab830723c */ /* 0x040fe20000041830 */
[----:B------:R-:W-:Y:S07]  /*6810*/  LDSM.16.M88.4 R168, [R231+0xc900] ;  /* 0x00c90000e7a8783b */ /* 0x000fee0000000200 */
[C---:B-1----:R-:W-:Y:S08]  /*6820*/  HMMA.16816.F32.BF16 R52, R184.reuse, R132, R52 ;  /* 0x00000084b834723c */ /* 0x042ff00000041834 */
[C---:B------:R-:W-:Y:S01]  /*6830*/  HMMA.16816.F32.BF16 R56, R184.reuse, R134, R56 ;  /* 0x00000086b838723c */ /* 0x040fe20000041838 */
[----:B------:R-:W1:Y:S07]  /*6840*/  LDSM.16.M88.4 R132, [R215] ;  /* 0x00000000d784783b */ /* 0x000e6e0000000200 */
[C---:B--2---:R-:W-:Y:S08]  /*6850*/  HMMA.16816.F32.BF16 R60, R184.reuse, R144, R60 ;  /* 0x00000090b83c723c */ /* 0x044ff0000004183c */
[----:B------:R-:W-:Y:S01]  /*6860*/  HMMA.16816.F32.BF16 R64, R184, R146, R64 ;  /* 0x00000092b840723c */ /* 0x000fe20000041840 */
[----:B------:R-:W2:Y:S07]  /*6870*/  LDSM.16.M88.4 R144, [R214] ;  /* 0x00000000d690783b */ /* 0x000eae0000000200 */
[C---:B------:R-:W-:Y:S08]  /*6880*/  HMMA.16816.F32.BF16 R4, R188.reuse, R192, R4 ;  /* 0x000000c0bc04723c */ /* 0x040ff00000041804 */
[C---:B------:R-:W-:Y:S01]  /*6890*/  HMMA.16816.F32.BF16 R8, R188.reuse, R194, R8 ;  /* 0x000000c2bc08723c */ /* 0x040fe20000041808 */
[----:B------:R-:W5:Y:S07]  /*68a0*/  LDSM.16.M88.4 R192, [R231+0xd100] ;  /* 0x00d10000e7c0783b */ /* 0x000f6e0000000200 */
[C---:B------:R-:W-:Y:S08]  /*68b0*/  HMMA.16816.F32.BF16 R12, R188.reuse, R180, R12 ;  /* 0x000000b4bc0c723c */ /* 0x040ff0000004180c */
        /* <DEDUP_REMOVED lines=16> */
[----:B------:R-:W1:Y:S07]  /*69c0*/  LDSM.16.M88.4 R156, [R220+0x4000] ;  /* 0x00400000dc9c783b */ /* 0x000e6e0000000200 */
[C---:B------:R-:W-:Y:S08]  /*69d0*/  HMMA.16816.F32.BF16 R60, R188.reuse, R160, R60 ;  /* 0x000000a0bc3c723c */ /* 0x040ff0000004183c */
[----:B------:R-:W-:Y:S01]  /*69e0*/  HMMA.16816.F32.BF16 R64, R188, R162, R64 ;  /* 0x000000a2bc40723c */ /* 0x000fe20000041840 */
        /* <DEDUP_REMOVED lines=18> */
[----:B------:R-:W4:Y:S01]  /*6b10*/  LDSM.16.M88.4 R152, [R220+0x7800] ;  /* 0x00780000dc98783b */ /* 0x000f220000000200 */
[----:B------:R-:W-:Y:S06]  /*6b20*/  DEPBAR.LE SB0, 0x0 ;  /* 0x000080000000791a */ /* 0x000fec0000000000 */
[C---:B-1----:R-:W-:Y:S01]  /*6b30*/  HMMA.16816.F32.BF16 R52, R196.reuse, R132, R52 ;  /* 0x00000084c434723c */ /* 0x042fe20000041834 */
[----:B------:R-:W-:Y:S07]  /*6b40*/  BAR.SYNC.DEFER_BLOCKING 0x0 ;  /* 0x0000000000007b1d */ /* 0x000fee0000010000 */
[C---:B------:R-:W-:Y:S08]  /*6b50*/  HMMA.16816.F32.BF16 R56, R196.reuse, R134, R56 ;  /* 0x00000086c438723c */ /* 0x040ff00000041838 */
[C---:B--2---:R-:W-:Y:S08]  /*6b60*/  HMMA.16816.F32.BF16 R60, R196.reuse, R144, R60 ;  /* 0x00000090c43c723c */ /* 0x044ff0000004183c */
        /* <DEDUP_REMOVED lines=16> */
[----:B------:R-:W-:Y:S01]  /*6c70*/  HMMA.16816.F32.BF16 R64, R200, R154, R64 ;  /* 0x0000009ac840723c */ /* 0x000fe20000041840 */
[----:B------:R-:W-:-:S07]  /*6c80*/  @!P0 BRA `(.L_x_559) ;  /* 0x000003e000008947 */ /* 0x000fce0003800000 */
        /* <DEDUP_REMOVED lines=34> */
[----:B------:R-:W5:Y:S04]  /*6eb0*/  SHFL.IDX PT, R135, R133, 0x2, 0x181f ;  /* 0x00581f0085877f89 */ /* 0x000f6800000e0000 */
[----:B------:R-:W5:Y:S01]  /*6ec0*/  SHFL.IDX PT, R132, R132, 0x3, 0x181f ;  /* 0x00781f0084847f89 */ /* 0x000f6200000e0000 */
[CC--:B-1----:R-:W-:Y:S02]  /*6ed0*/  IADD3 R152, P1, R150.reuse, R248.reuse, RZ ;  /* 0x000000f896987210 */ /* 0x0c2fe40007f3e0ff */
[-C--:B------:R-:W-:Y:S01]  /*6ee0*/  IADD3 R150, P0, R150, R211.reuse, RZ ;  /* 0x000000d396967210 */ /* 0x080fe20007f1e0ff */
[----:B------:R-:W1:Y:S02]  /*6ef0*/  SHFL.IDX PT, R133, R133, 0x3, 0x181f ;  /* 0x00781f0085857f89 */ /* 0x000e6400000e0000 */
[----:B--2---:R-:W-:Y:S01]  /*6f00*/  IMAD.X R153, R146, 0x1, R249, P1 ;  /* 0x0000000192997824 */ /* 0x004fe200008e06f9 */
[-C--:B---3--:R-:W-:Y:S01]  /*6f10*/  IADD3 R148, P6, R144, R248.reuse, RZ ;  /* 0x000000f890947210 */ /* 0x088fe20007fde0ff */
[----:B------:R-:W-:Y:S01]  /*6f20*/  IMAD.X R151, R146, 0x1, R247, P0 ;  /* 0x0000000192977824 */ /* 0x000fe200000e06f7 */
[-C--:B------:R-:W-:Y:S02]  /*6f30*/  IADD3 R144, P1, R144, R211.reuse, RZ ;  /* 0x000000d390907210 */ /* 0x080fe40007f3e0ff */
[----:B------:R2:W-:Y:S01]  /*6f40*/  LDGSTS.E.BYPASS.LTC128B.128 [R237+0x8100], [R152.64], !P5 ;  /* 0x0810000098ed7fae */ /* 0x0005e2000e901d4e */
[C---:B----4-:R-:W-:Y:S03]  /*6f50*/  IMAD.X R149, R145.reuse, 0x1, R249, P6 ;  /* 0x0000000191957824 */ /* 0x050fe600030e06f9 */
[----:B------:R2:W-:Y:S01]  /*6f60*/  LDGSTS.E.BYPASS.LTC128B.128 [R237+0xc100], [R150.64], !P4 ;  /* 0x0c10000096ed7fae */ /* 0x0005e2000e101d4e */
[CC--:B-----5:R-:W-:Y:S01]  /*6f70*/  IADD3 R146, P0, R134.reuse, R248.reuse, RZ ;  /* 0x000000f886927210 */ /* 0x0e0fe20007f1e0ff */
[----:B------:R-:W-:Y:S01]  /*6f80*/  IMAD.X R145, R145, 0x1, R247, P1 ;  /* 0x0000000191917824 */ /* 0x000fe200008e06f7 */
[----:B------:R-:W-:Y:S01]  /*6f90*/  IADD3 R134, P6, R134, R211, RZ ;  /* 0x000000d386867210 */ /* 0x000fe20007fde0ff */
[----:B------:R2:W-:Y:S02]  /*6fa0*/  LDGSTS.E.BYPASS.LTC128B.128 [R237+0x9100], [R148.64], !P5 ;  /* 0x0910000094ed7fae */ /* 0x0005e4000e901d4e */
[C---:B------:R-:W-:Y:S02]  /*6fb0*/  IMAD.X R147, R135.reuse, 0x1, R249, P0 ;  /* 0x0000000187937824 */ /* 0x040fe400000e06f9 */
[----:B------:R2:W-:Y:S01]  /*6fc0*/  LDGSTS.E.BYPASS.LTC128B.128 [R237+0xd100], [R144.64], !P4 ;  /* 0x0d10000090ed7fae */ /* 0x0005e2000e101d4e */
[----:B------:R-:W-:Y:S01]  /*6fd0*/  IMAD.X R135, R135, 0x1, R247, P6 ;  /* 0x0000000187877824 */ /* 0x000fe200030e06f7 */
[----:B------:R-:W-:Y:S02]  /*6fe0*/  IADD3 R156, P6, R132, R248, RZ ;  /* 0x000000f8849c7210 */ /* 0x000fe40007fde0ff */
[----:B------:R2:W-:Y:S01]  /*6ff0*/  LDGSTS.E.BYPASS.LTC128B.128 [R237+0xa100], [R146.64], !P5 ;  /* 0x0a10000092ed7fae */ /* 0x0005e2000e901d4e */
[----:B------:R-:W-:Y:S02]  /*7000*/  IADD3 R154, P1, P0, R0, R132, R211 ;  /* 0x00000084009a7210 */ /* 0x000fe4000783e0d3 */
[----:B-1----:R-:W-:Y:S01]  /*7010*/  IMAD.X R157, R133, 0x1, R249, P6 ;  /* 0x00000001859d7824 */ /* 0x002fe200030e06f9 */
[----:B------:R2:W-:Y:S01]  /*7020*/  LDGSTS.E.BYPASS.LTC128B.128 [R237+0xe100], [R134.64], !P4 ;  /* 0x0e10000086ed7fae */ /* 0x0005e2000e101d4e */
[----:B------:R-:W-:Y:S02]  /*7030*/  ISETP.NE.U32.AND P6, PT, R209, RZ, PT ;  /* 0x000000ffd100720c */ /* 0x000fe40003fc5070 */
[----:B------:R-:W-:Y:S01]  /*7040*/  IADD3.X R155, RZ, R133, R247, P1, P0 ;  /* 0x00000085ff9b7210 */ /* 0x000fe20000fe04f7 */
[----:B------:R2:W-:Y:S10]  /*7050*/  LDGSTS.E.BYPASS.LTC128B.128 [R237+0xb100], [R156.64], !P5 ;  /* 0x0b1000009ced7fae */ /* 0x0005f4000e901d4e */
[----:B------:R2:W-:Y:S02]  /*7060*/  LDGSTS.E.BYPASS.LTC128B.128.ZFILL [R237+0xf100], [R154.64], P6 ;  /* 0x0f1000009aed7fae */ /* 0x0005e4000b141d4e */
.L_x_559:
[----:B------:R-:W-:Y:S01]  /*7070*/  PLOP3.LUT P0, PT, PT, PT, UP1, 0x80, 0x0 ;  /* 0x000000000000781c */ /* 0x000fe20003f0f018 */
[----:B------:R-:W-:Y:S01]  /*7080*/  IMAD.MOV.U32 R132, RZ, RZ, R207 ;  /* 0x000000ffff847224 */ /* 0x000fe200078e00cf */
[----:B------:R-:W-:Y:S01]  /*7090*/  UIMAD UR7, UR10, UR4, 0x1 ;  /* 0x000000010a0774a4 */ /* 0x000fe2000f8e0204 */
[----:B------:R-:W0:Y:S01]  /*70a0*/  LDGDEPBAR ;  /* 0x00000000000079af */ /* 0x000e220000000000 */
[----:B------:R-:W-:Y:S02]  /*70b0*/  UISETP.GT.AND UP0, UPT, UR10, UR5, UPT ;  /* 0x000000050a00728c */ /* 0x000fe4000bf04270 */
[----:B------:R-:W-:Y:S07]  /*70c0*/  UIADD3 UR10, UR10, -0x1, URZ ;  /* 0xffffffff0a0a7890 */ /* 0x000fee000fffe03f */
[----:B------:R-:W-:Y:S05]  /*70d0*/  @P0 IMAD.MOV.U32 R132, RZ, RZ, R210 ;  /* 0x000000ffff840224 */ /* 0x000fea00078e00d2 */
[----:B------:R-:W-:Y:S08]  /*70e0*/  SHFL.IDX PT, R133, R132, RZ, 0x1c1f ;  /* 0x001c1fff84857589 */ /* 0x000ff000000e0000 */
[----:B------:R1:W3:Y:S02]  /*70f0*/  SHFL.IDX PT, R0, R132, 0x1, 0x1c1f ;  /* 0x003c1f0084007f89 */ /* 0x0002e400000e0000 */
[----:B-1----:R-:W-:Y:S04]  /*7100*/  MOV R132, UR8 ;  /* 0x0000000800847c02 */ /* 0x002fe80008000f00 */
[----:B------:R-:W-:Y:S04]  /*7110*/  IADD3 R132, R132, UR7, -R208 ;  /* 0x0000000784847c10 */ /* 0x000fe8000fffe8d0 */
[----:B------:R-:W-:Y:S05]  /*7120*/  IADD3 R132, R132, -UR12, RZ ;  /* 0x8000000c84847c10 */ /* 0x000fea000fffe0ff */
[C---:B---3--:R-:W-:Y:S02]  /*7130*/  IMAD.IADD R0, R132.reuse, 0x1, R0 ;  /* 0x0000000184007824 */ /* 0x048fe400078e0200 */
[----:B------:R-:W-:Y:S03]  /*7140*/  IMAD.IADD R132, R132, 0x1, R133 ;  /* 0x0000000184847824 */ /* 0x000fe600078e0285 */
[C---:B------:R-:W-:Y:S02]  /*7150*/  ISETP.GT.AND P0, PT, R0.reuse, RZ, PT ;  /* 0x000000ff0000720c */ /* 0x040fe40003f04270 */
[----:B------:R-:W-:Y:S02]  /*7160*/  ISETP.GT.AND P1, PT, R0, 0x1, PT ;  /* 0x000000010000780c */ /* 0x000fe40003f24270 */
[----:B--2---:R-:W-:Y:S02]  /*7170*/  FSEL R134, R6, -INF , P0 ;  /* 0xff80000006867808 */ /* 0x004fe40000000000 */
[----:B------:R-:W-:Y:S02]  /*7180*/  ISETP.GT.AND P0, PT, R132, 0x1, PT ;  /* 0x000000018400780c */ /* 0x000fe40003f04270 */
[----:B------:R-:W-:Y:S02]  /*7190*/  FSEL R7, R7, -INF , P1 ;  /* 0xff80000007077808 */ /* 0x000fe40000800000 */
[----:B------:R-:W-:Y:S02]  /*71a0*/  ISETP.GT.AND P1, PT, R0, 0x8, PT ;  /* 0x000000080000780c */ /* 0x000fe40003f24270 */
[----:B------:R-:W-:Y:S02]  /*71b0*/  FSEL R5, R5, -INF , P0 ;  /* 0xff80000005057808 */ /* 0x000fe40000000000 */
[----:B------:R-:W-:Y:S02]  /*71c0*/  FSEL R10, R10, -INF , P1 ;  /* 0xff8000000a0a7808 */ /* 0x000fe40000800000 */
[----:B------:R-:W-:Y:S02]  /*71d0*/  ISETP.GT.AND P1, PT, R132, 0x9, PT ;  /* 0x000000098400780c */ /* 0x000fe40003f24270 */
[----:B------:R-:W-:Y:S02]  /*71e0*/  ISETP.GT.AND P0, PT, R0, 0x9, PT ;  /* 0x000000090000780c */ /* 0x000fe40003f04270 */
[----:B------:R-:W-:Y:S02]  /*71f0*/  ISETP.GT.AND P6, PT, R132, RZ, PT ;  /* 0x000000ff8400720c */ /* 0x000fe40003fc4270 */
[----:B------:R-:W-:Y:S02]  /*7200*/  FSEL R11, R11, -INF , P0 ;  /* 0xff8000000b0b7808 */ /* 0x000fe40000000000 */
[----:B------:R-:W-:Y:S02]  /*7210*/  FSEL R9, R9, -INF , P1 ;  /* 0xff80000009097808 */ /* 0x000fe40000800000 */
[C---:B------:R-:W-:Y:S02]  /*7220*/  ISETP.GT.AND P1, PT, R0.reuse, 0x11, PT ;  /* 0x000000110000780c */ /* 0x040fe40003f24270 */
[----:B------:R-:W-:Y:S02]  /*7230*/  ISETP.GT.AND P0, PT, R0, 0x10, PT ;  /* 0x000000100000780c */ /* 0x000fe40003f04270 */
[----:B------:R-:W-:Y:S02]  /*7240*/  FSEL R163, R15, -INF , P1 ;  /* 0xff8000000fa37808 */ /* 0x000fe40000800000 */
[----:B------:R-:W-:Y:S02]  /*7250*/  FSEL R6, R4, -INF , P6 ;  /* 0xff80000004067808 */ /* 0x000fe40003000000 */
[----:B------:R-:W-:Y:S02]  /*7260*/  ISETP.GT.AND P6, PT, R132, 0x8, PT ;  /* 0x000000088400780c */ /* 0x000fe40003fc4270 */
[----:B------:R-:W-:Y:S02]  /*7270*/  FSEL R161, R14, -INF , P0 ;  /* 0xff8000000ea17808 */ /* 0x000fe40000000000 */
[----:B------:R-:W-:Y:S02]  /*7280*/  ISETP.GT.AND P0, PT, R132, 0x11, PT ;  /* 0x000000118400780c */ /* 0x000fe40003f04270 */
[----:B------:R-:W-:Y:S02]  /*7290*/  ISETP.GT.AND P1, PT, R0, 0x18, PT ;  /* 0x000000180000780c */ /* 0x000fe40003f24270 */
[----:B------:R-:W-:Y:S02]  /*72a0*/  FSEL R8, R8, -INF , P6 ;  /* 0xff80000008087808 */ /* 0x000fe40003000000 */
[----:B------:R-:W-:Y:S02]  /*72b0*/  ISETP.GT.AND P6, PT, R132, 0x10, PT ;  /* 0x000000108400780c */ /* 0x000fe40003fc4270 */
[----:B------:R-:W-:Y:S02]  /*72c0*/  FSEL R18, R18, -INF , P1 ;  /* 0xff80000012127808 */ /* 0x000fe40000800000 */
[----:B------:R-:W-:Y:S02]  /*72d0*/  ISETP.GT.AND P1, PT, R132, 0x19, PT ;  /* 0x000000198400780c */ /* 0x000fe40003f24270 */
[----:B------:R-:W-:Y:S02]  /*72e0*/  FSEL R158, R13, -INF , P0 ;  /* 0xff8000000d9e7808 */ /* 0x000fe40000000000 */
[----:B------:R-:W-:Y:S02]  /*72f0*/  ISETP.GT.AND P0, PT, R0, 0x19, PT ;  /* 0x000000190000780c */ /* 0x000fe40003f04270 */
[----:B------:R-:W-:Y:S02]  /*7300*/  FMNMX.FTZ R4, R134, R2, !PT ;  /* 0x0000000286047209 */ /* 0x000fe40007810000 */
        /* <DEDUP_REMOVED lines=8> */
[----:B------:R-:W-:Y:S02]  /*7390*/  FSEL R22, R22, -INF , P0 ;  /* 0xff80000016167808 */ /* 0x000fe40000000000 */
[----:B------:R-:W-:Y:S02]  /*73a0*/  FSEL R16, R16, -INF , P6 ;  /* 0xff80000010107808 */ /* 0x000fe40003000000 */
[C---:B------:R-:W-:Y:S02]  /*73b0*/  ISETP.GT.AND P6, PT, R132.reuse, 0x20, PT ;  /* 0x000000208400780c */ /* 0x040fe40003fc4270 */
[----:B------:R-:W-:Y:S02]  /*73c0*/  ISETP.GT.AND P0, PT, R132, 0x21, PT ;  /* 0x000000218400780c */ /* 0x000fe40003f04270 */
[----:B------:R-:W-:Y:S02]  /*73d0*/  FMNMX.FTZ R4, R10, R4, !PT ;  /* 0x000000040a047209 */ /* 0x000fe40007810000 */
[----:B------:R-:W-:Y:S02]  /*73e0*/  ISETP.GT.AND P1, PT, R0, 0x28, PT ;  /* 0x000000280000780c */ /* 0x000fe40003f24270 */
[----:B------:R-:W-:Y:S02]  /*73f0*/  FSEL R20, R20, -INF , P6 ;  /* 0xff80000014147808 */ /* 0x000fe40003000000 */
[----:B------:R-:W-:Y:S02]  /*7400*/  FSEL R135, R21, -INF , P0 ;  /* 0xff80000015877808 */ /* 0x000fe40000000000 */
[----:B------:R-:W-:Y:S02]  /*7410*/  ISETP.GT.AND P0, PT, R0, 0x29, PT ;  /* 0x000000290000780c */ /* 0x000fe40003f04270 */
[----:B------:R-:W-:Y:S02]  /*7420*/  ISETP.GT.AND P6, PT, R132, 0x28, PT ;  /* 0x000000288400780c */ /* 0x000fe40003fc4270 */
[----:B------:R-:W-:Y:S02]  /*7430*/  FSEL R144, R26, -INF , P1 ;  /* 0xff8000001a907808 */ /* 0x000fe40000800000 */
[----:B------:R-:W-:Y:S02]  /*7440*/  ISETP.GT.AND P1, PT, R132, 0x29, PT ;  /* 0x000000298400780c */ /* 0x000fe40003f24270 */
[----:B------:R-:W-:Y:S02]  /*7450*/  FMNMX.FTZ R4, R11, R4, !PT ;  /* 0x000000040b047209 */ /* 0x000fe40007810000 */
[----:B------:R-:W-:Y:S02]  /*7460*/  FSEL R21, R27, -INF , P0 ;  /* 0xff8000001b157808 */ /* 0x000fe40000000000 */
[----:B------:R-:W-:Y:S01]  /*7470*/  FSEL R12, R24, -INF , P6 ;  /* 0xff800000180c7808 */ /* 0x000fe20003000000 */
[----:B------:R-:W-:Y:S01]  /*7480*/  IMAD.MOV.U32 R24, RZ, RZ, R17 ;  /* 0x000000ffff187224 */ /* 0x000fe200078e0011 */
[----:B------:R-:W-:Y:S01]  /*7490*/  FSEL R14, R25, -INF , P1 ;  /* 0xff800000190e7808 */ /* 0x000fe20000800000 */
[----:B------:R-:W-:Y:S01]  /*74a0*/  IMAD.MOV.U32 R25, RZ, RZ, R19 ;  /* 0x000000ffff197224 */ /* 0x000fe200078e0013 */
[C---:B------:R-:W-:Y:S02]  /*74b0*/  ISETP.GT.AND P1, PT, R0.reuse, 0x31, PT ;  /* 0x000000310000780c */ /* 0x040fe40003f24270 */
[----:B------:R-:W-:Y:S02]  /*74c0*/  ISETP.GT.AND P0, PT, R0, 0x30, PT ;  /* 0x000000300000780c */ /* 0x000fe40003f04270 */
[----:B------:R-:W-:Y:S02]  /*74d0*/  FMNMX.FTZ R4, R161, R4, !PT ;  /* 0x00000004a1047209 */ /* 0x000fe40007810000 */
[----:B------:R-:W-:Y:S02]  /*74e0*/  FSEL R133, R30, -INF , P0 ;  /* 0xff8000001e857808 */ /* 0x000fe40000000000 */
[----:B------:R-:W-:Y:S02]  /*74f0*/  MOV R30, R22 ;  /* 0x00000016001e7202 */ /* 0x000fe40000000f00 */
[----:B------:R-:W-:Y:S02]  /*7500*/  FSEL R22, R31, -INF , P1 ;  /* 0xff8000001f167808 */ /* 0x000fe40000800000 */
[----:B------:R-:W-:Y:S02]  /*7510*/  MOV R31, R12 ;  /* 0x0000000c001f7202 */ /* 0x000fe40000000f00 */
[----:B------:R-:W-:Y:S02]  /*7520*/  FMNMX.FTZ R12, R163, R4, !PT ;  /* 0x00000004a30c7209 */ /* 0x000fe40007810000 */
[----:B------:R-:W-:Y:S02]  /*7530*/  FMNMX.FTZ R4, R6, R3, !PT ;  /* 0x0000000306047209 */ /* 0x000fe40007810000 */
[----:B------:R-:W-:Y:S02]  /*7540*/  FMNMX.FTZ R12, R18, R12, !PT ;  /* 0x0000000c120c7209 */ /* 0x000fe40007810000 */
[----:B------:R-:W-:Y:S02]  /*7550*/  ISETP.GT.AND P0, PT, R132, 0x31, PT ;  /* 0x000000318400780c */ /* 0x000fe40003f04270 */
[----:B------:R-:W-:Y:S02]  /*7560*/  FMNMX.FTZ R12, R25, R12, !PT ;  /* 0x0000000c190c7209 */ /* 0x000fe40007810000 */
[----:B------:R-:W-:Y:S02]  /*7570*/  FMNMX.FTZ R4, R5, R4, !PT ;  /* 0x0000000405047209 */ /* 0x000fe40007810000 */
[----:B------:R-:W-:Y:S02]  /*7580*/  FSEL R27, R29, -INF , P0 ;  /* 0xff8000001d1b7808 */ /* 0x000fe40000000000 */
[----:B------:R-:W-:Y:S02]  /*7590*/  ISETP.GT.AND P0, PT, R0, 0x39, PT ;  /* 0x000000390000780c */ /* 0x000fe40003f04270 */
[----:B------:R-:W-:Y:S02]  /*75a0*/  FMNMX.FTZ R12, R30, R12, !PT ;  /* 0x0000000c1e0c7209 */ /* 0x000fe40007810000 */
[----:B------:R-:W-:Y:S02]  /*75b0*/  FMNMX.FTZ R4, R8, R4, !PT ;  /* 0x0000000408047209 */ /* 0x000fe40007810000 */
[----:B------:R-:W-:Y:S01]  /*75c0*/  FSEL R19, R35, -INF , P0 ;  /* 0xff80000023137808 */ /* 0x000fe20000000000 */
[----:B------:R-:W-:Y:S01]  /*75d0*/  IMAD.MOV.U32 R35, RZ, RZ, R144 ;  /* 0x000000ffff237224 */ /* 0x000fe200078e0090 */
[----:B------:R-:W-:Y:S02]  /*75e0*/  FMNMX.FTZ R12, R23, R12, !PT ;  /* 0x0000000c170c7209 */ /* 0x000fe40007810000 */
[----:B------:R-:W-:Y:S02]  /*75f0*/  FMNMX.FTZ R4, R9, R4, !PT ;  /* 0x0000000409047209 */ /* 0x000fe40007810000 */
[----:B------:R-:W-:Y:S02]  /*7600*/  FMNMX.FTZ R12, R35, R12, !PT ;  /* 0x0000000c230c7209 */ /* 0x000fe40007810000 */
[----:B------:R-:W-:Y:S02]  /*7610*/  FMNMX.FTZ R4, R154, R4, !PT ;  /* 0x000000049a047209 */ /* 0x000fe40007810000 */
[----:B------:R-:W-:Y:S02]  /*7620*/  FMNMX.FTZ R12, R21, R12, !PT ;  /* 0x0000000c150c7209 */ /* 0x000fe40007810000 */
[----:B------:R-:W-:Y:S02]  /*7630*/  MOV R26, R16 ;  /* 0x00000010001a7202 */ /* 0x000fe40000000f00 */
[----:B------:R-:W-:Y:S02]  /*7640*/  FMNMX.FTZ R4, R158, R4, !PT ;  /* 0x000000049e047209 */ /* 0x000fe40007810000 */
[----:B------:R-:W-:Y:S02]  /*7650*/  FMNMX.FTZ R12, R133, R12, !PT ;  /* 0x0000000c850c7209 */ /* 0x000fe40007810000 */
[----:B------:R-:W-:Y:S02]  /*7660*/  ISETP.GT.AND P1, PT, R0, 0x38, PT ;  /* 0x000000380000780c */ /* 0x000fe40003f24270 */
[----:B------:R-:W-:Y:S02]  /*7670*/  FMNMX.FTZ R4, R26, R4, !PT ;  /* 0x000000041a047209 */ /* 0x000fe40007810000 */
[----:B------:R-:W-:Y:S02]  /*7680*/  ISETP.GT.AND P6, PT, R132, 0x30, PT ;  /* 0x000000308400780c */ /* 0x000fe40003fc4270 */
[----:B------:R-:W-:Y:S02]  /*7690*/  FMNMX.FTZ R12, R22, R12, !PT ;  /* 0x0000000c160c7209 */ /* 0x000fe40007810000 */
[----:B------:R-:W-:Y:S02]  /*76a0*/  FSEL R34, R34, -INF , P1 ;  /* 0xff80000022227808 */ /* 0x000fe40000800000 */
[----:B------:R-:W-:Y:S02]  /*76b0*/  FMNMX.FTZ R4, R24, R4, !PT ;  /* 0x0000000418047209 */ /* 0x000fe40007810000 */
[----:B------:R-:W-:Y:S02]  /*76c0*/  ISETP.GT.AND P1, PT, R132, 0x39, PT ;  /* 0x000000398400780c */ /* 0x000fe40003f24270 */
[----:B------:R-:W-:Y:S01]  /*76d0*/  FSEL R16, R28, -INF , P6 ;  /* 0xff8000001c107808 */ /* 0x000fe20003000000 */
[----:B------:R-:W-:Y:S01]  /*76e0*/  IMAD.MOV.U32 R28, RZ, RZ, R135 ;  /* 0x000000ffff1c7224 */ /* 0x000fe200078e0087 */
[----:B------:R-:W-:Y:S02]  /*76f0*/  ISETP.GT.AND P6, PT, R132, 0x38, PT ;  /* 0x000000388400780c */ /* 0x000fe40003fc4270 */
[----:B------:R-:W-:Y:S02]  /*7700*/  FMNMX.FTZ R4, R20, R4, !PT ;  /* 0x0000000414047209 */ /* 0x000fe40007810000 */
[----:B------:R-:W-:Y:S02]  /*7710*/  FSEL R33, R33, -INF , P1 ;  /* 0xff80000021217808 */ /* 0x000fe40000800000 */
[----:B------:R-:W-:Y:S02]  /*7720*/  ISETP.GT.AND P1, PT, R0, 0x40, PT ;  /* 0x000000400000780c */ /* 0x000fe40003f24270 */
[----:B------:R-:W-:Y:S02]  /*7730*/  FMNMX.FTZ R12, R34, R12, !PT ;  /* 0x0000000c220c7209 */ /* 0x000fe40007810000 */
[----:B------:R-:W-:Y:S01]  /*7740*/  FSEL R13, R32, -INF , P6 ;  /* 0xff800000200d7808 */ /* 0x000fe20003000000 */
[----:B------:R-:W-:Y:S01]  /*7750*/  IMAD.MOV.U32 R32, RZ, RZ, R14 ;  /* 0x000000ffff207224 */ /* 0x000fe200078e000e */
[----:B------:R-:W-:Y:S02]  /*7760*/  ISETP.GT.AND P6, PT, R132, 0x40, PT ;  /* 0x000000408400780c */ /* 0x000fe40003fc4270 */
[----:B------:R-:W-:Y:S02]  /*7770*/  FSEL R38, R38, -INF , P1 ;  /* 0xff80000026267808 */ /* 0x000fe40000800000 */
[----:B------:R-:W-:Y:S02]  /*7780*/  FMNMX.FTZ R4, R28, R4, !PT ;  /* 0x000000041c047209 */ /* 0x000fe40007810000 */
[----:B------:R-:W-:Y:S02]  /*7790*/  ISETP.GT.AND P0, PT, R0, 0x41, PT ;  /* 0x000000410000780c */ /* 0x000fe40003f04270 */
[----:B------:R-:W-:Y:S02]  /*77a0*/  ISETP.GT.AND P1, PT, R132, 0x41, PT ;  /* 0x000000418400780c */ /* 0x000fe40003f24270 */
[----:B------:R-:W-:Y:S02]  /*77b0*/  FMNMX.FTZ R12, R19, R12, !PT ;  /* 0x0000000c130c7209 */ /* 0x000fe40007810000 */
[----:B------:R-:W-:Y:S02]  /*77c0*/  FSEL R36, R36, -INF , P6 ;  /* 0xff80000024247808 */ /* 0x000fe40003000000 */
[----:B------:R-:W-:Y:S02]  /*77d0*/  ISETP.GT.AND P6, PT, R132, 0x48, PT ;  /* 0x000000488400780c */ /* 0x000fe40003fc4270 */
[----:B------:R-:W-:Y:S02]  /*77e0*/  FSEL R17, R39, -INF , P0 ;  /* 0xff80000027117808 */ /* 0x000fe40000000000 */
[----:B------:R-:W-:Y:S02]  /*77f0*/  FSEL R37, R37, -INF , P1 ;  /* 0xff80000025257808 */ /* 0x000fe40000800000 */
[----:B------:R-:W-:Y:S02]  /*7800*/  FMNMX.FTZ R4, R31, R4, !PT ;  /* 0x000000041f047209 */ /* 0x000fe40007810000 */
[----:B------:R-:W-:Y:S02]  /*7810*/  FMNMX.FTZ R12, R38, R12, !PT ;  /* 0x0000000c260c7209 */ /* 0x000fe40007810000 */
[----:B------:R-:W-:Y:S02]  /*7820*/  ISETP.GT.AND P1, PT, R0, 0x48, PT ;  /* 0x000000480000780c */ /* 0x000fe40003f24270 */
[----:B------:R-:W-:Y:S02]  /*7830*/  FSEL R14, R40, -INF , P6 ;  /* 0xff800000280e7808 */ /* 0x000fe40003000000 */
[----:B------:R-:W-:Y:S02]  /*7840*/  ISETP.GT.AND P6, PT, R132, 0x50, PT ;  /* 0x000000508400780c */ /* 0x000fe40003fc4270 */
[----:B------:R-:W-:Y:S02]  /*7850*/  FSEL R15, R42, -INF , P1 ;  /* 0xff8000002a0f7808 */ /* 0x000fe40000800000 */
[----:B------:R-:W-:Y:S02]  /*7860*/  ISETP.GT.AND P0, PT, R0, 0x49, PT ;  /* 0x000000490000780c */ /* 0x000fe40003f04270 */
[----:B------:R-:W-:Y:S02]  /*7870*/  FMNMX.FTZ R12, R17, R12, !PT ;  /* 0x0000000c110c7209 */ /* 0x000fe40007810000 */
[----:B------:R-:W-:Y:S02]  /*7880*/  ISETP.GT.AND P1, PT, R132, 0x49, PT ;  /* 0x000000498400780c */ /* 0x000fe40003f24270 */
[----:B------:R-:W-:Y:S02]  /*7890*/  FMNMX.FTZ R4, R32, R4, !PT ;  /* 0x0000000420047209 */ /* 0x000fe40007810000 */
[----:B------:R-:W-:Y:S02]  /*78a0*/  FSEL R252, R44, -INF , P6 ;  /* 0xff8000002cfc7808 */ /* 0x000fe40003000000 */
[----:B------:R-:W-:Y:S02]  /*78b0*/  ISETP.GT.AND P6, PT, R132, 0x58, PT ;  /* 0x000000588400780c */ /* 0x000fe40003fc4270 */
[----:B------:R-:W-:Y:S02]  /*78c0*/  FSEL R29, R43, -INF , P0 ;  /* 0xff8000002b1d7808 */ /* 0x000fe40000000000 */
[----:B------:R-:W-:Y:S02]  /*78d0*/  FMNMX.FTZ R12, R15, R12, !PT ;  /* 0x0000000c0f0c7209 */ /* 0x000fe40007810000 */
[----:B------:R-:W-:Y:S02]  /*78e0*/  FSEL R41, R41, -INF , P1 ;  /* 0xff80000029297808 */ /* 0x000fe40000800000 */
[----:B------:R-:W-:Y:S02]  /*78f0*/  ISETP.GT.AND P1, PT, R0, 0x50, PT ;  /* 0x000000500000780c */ /* 0x000fe40003f24270 */
[----:B------:R-:W-:Y:S02]  /*7900*/  FMNMX.FTZ R4, R16, R4, !PT ;  /* 0x0000000410047209 */ /* 0x000fe40007810000 */
[----:B------:R-:W-:Y:S01]  /*7910*/  FSEL R195, R48, -INF , P6 ;  /* 0xff80000030c37808 */ /* 0x000fe20003000000 */
[----:B------:R-:W-:Y:S01]  /*7920*/  IMAD.MOV.U32 R48, RZ, RZ, R13 ;  /* 0x000000ffff307224 */ /* 0x000fe200078e000d */
[----:B------:R-:W-:Y:S02]  /*7930*/  FSEL R250, R46, -INF , P1 ;  /* 0xff8000002efa7808 */ /* 0x000fe40000800000 */
[----:B------:R-:W-:Y:S02]  /*7940*/  FMNMX.FTZ R12, R29, R12, !PT ;  /* 0x0000000c1d0c7209 */ /* 0x000fe40007810000 */
[----:B------:R-:W-:Y:S02]  /*7950*/  ISETP.GT.AND P0, PT, R0, 0x51, PT ;  /* 0x000000510000780c */ /* 0x000fe40003f04270 */
[----:B------:R-:W-:Y:S02]  /*7960*/  ISETP.GT.AND P1, PT, R132, 0x51, PT ;  /* 0x000000518400780c */ /* 0x000fe40003f24270 */
[----:B------:R-:W-:Y:S02]  /*7970*/  FMNMX.FTZ R4, R27, R4, !PT ;  /* 0x000000041b047209 */ /* 0x000fe40007810000 */
[----:B------:R-:W-:Y:S02]  /*7980*/  FSEL R194, R47, -INF , P0 ;  /* 0xff8000002fc27808 */ /* 0x000fe40000000000 */
[----:B------:R-:W-:Y:S02]  /*7990*/  FSEL R251, R45, -INF , P1 ;  /* 0xff8000002dfb7808 */ /* 0x000fe40000800000 */
[----:B------:R-:W-:Y:S01]  /*79a0*/  FMNMX.FTZ R13, R250, R12, !PT ;  /* 0x0000000cfa0d7209 */ /* 0x000fe20007810000 */
[----:B------:R-:W-:Y:S01]  /*79b0*/  LDSM.16.MT88.4 R44, [R232+0x4100] ;  /* 0x00410000e82c783b */ /* 0x000fe20000004200 */
[----:B------:R-:W-:Y:S02]  /*79c0*/  FMNMX.FTZ R4, R48, R4, !PT ;  /* 0x0000000430047209 */ /* 0x000fe40007810000 */
[----:B------:R-:W-:Y:S02]  /*79d0*/  ISETP.GT.AND P1, PT, R0, 0x58, PT ;  /* 0x000000580000780c */ /* 0x000fe40003f24270 */
[----:B------:R-:W-:Y:S02]  /*79e0*/  FMNMX.FTZ R12, R33, R4, !PT ;  /* 0x00000004210c7209 */ /* 0x000fe40007810000 */
[----:B------:R-:W-:Y:S02]  /*79f0*/  FMNMX.FTZ R4, R194, R13, !PT ;  /* 0x0000000dc2047209 */ /* 0x000fe40007810000 */
[----:B------:R-:W-:Y:S02]  /*7a00*/  ISETP.GT.AND P0, PT, R0, 0x59, PT ;  /* 0x000000590000780c */ /* 0x000fe40003f04270 */
[----:B------:R-:W-:Y:S01]  /*7a10*/  FSEL R192, R50, -INF , P1 ;  /* 0xff80000032c07808 */ /* 0x000fe20000800000 */
[----:B------:R-:W-:Y:S01]  /*7a20*/  IMAD.MOV.U32 R50, RZ, RZ, R133 ;  /* 0x000000ffff327224 */ /* 0x000fe200078e0085 */
[----:B------:R-:W-:Y:S02]  /*7a30*/  FMNMX.FTZ R12, R36, R12, !PT ;  /* 0x0000000c240c7209 */ /* 0x000fe40007810000 */
[----:B------:R-:W-:Y:S01]  /*7a40*/  FSEL R183, R51, -INF , P0 ;  /* 0xff80000033b77808 */ /* 0x000fe20000000000 */
[----:B------:R-:W-:Y:S01]  /*7a50*/  IMAD.MOV.U32 R51, RZ, RZ, R22 ;  /* 0x000000ffff337224 */ /* 0x000fe200078e0016 */
[----:B------:R-:W-:Y:S02]  /*7a60*/  ISETP.GT.AND P0, PT, R0, 0x60, PT ;  /* 0x000000600000780c */ /* 0x000fe40003f04270 */
[----:B------:R-:W-:Y:S02]  /*7a70*/  FMNMX.FTZ R4, R192, R4, !PT ;  /* 0x00000004c0047209 */ /* 0x000fe40007810000 */
[----:B------:R-:W-:Y:S02]  /*7a80*/  FSEL R180, R54, -INF , P0 ;  /* 0xff80000036b47808 */ /* 0x000fe40000000000 */
[----:B------:R-:W-:Y:S02]  /*7a90*/  FMNMX.FTZ R12, R37, R12, !PT ;  /* 0x0000000c250c7209 */ /* 0x000fe40007810000 */
[----:B------:R-:W-:Y:S02]  /*7aa0*/  ISETP.GT.AND P6, PT, R0, 0x61, PT ;  /* 0x000000610000780c */ /* 0x000fe40003fc4270 */
[----:B------:R-:W-:Y:S02]  /*7ab0*/  ISETP.GT.AND P1, PT, R132, 0x59, PT ;  /* 0x000000598400780c */ /* 0x000fe40003f24270 */
[----:B------:R-:W-:Y:S02]  /*7ac0*/  ISETP.GT.AND P0, PT, R0, 0x69, PT ;  /* 0x000000690000780c */ /* 0x000fe40003f04270 */
[----:B------:R-:W-:Y:S02]  /*7ad0*/  FMNMX.FTZ R4, R183, R4, !PT ;  /* 0x00000004b7047209 */ /* 0x000fe40007810000 */
[----:B------:R-:W-:Y:S02]  /*7ae0*/  FSEL R170, R55, -INF , P6 ;  /* 0xff80000037aa7808 */ /* 0x000fe40003000000 */
[----:B------:R-:W-:Y:S02]  /*7af0*/  FMNMX.FTZ R12, R14, R12, !PT ;  /* 0x0000000c0e0c7209 */ /* 0x000fe40007810000 */
[----:B------:R-:W-:Y:S02]  /*7b00*/  FSEL R193, R49, -INF , P1 ;  /* 0xff80000031c17808 */ /* 0x000fe40000800000 */
[----:B------:R-:W-:Y:S02]  /*7b10*/  ISETP.GT.AND P1, PT, R0, 0x68, PT ;  /* 0x000000680000780c */ /* 0x000fe40003f24270 */
[----:B------:R-:W-:Y:S02]  /*7b20*/  FSEL R167, R59, -INF , P0 ;  /* 0xff8000003ba77808 */ /* 0x000fe40000000000 */
[----:B------:R-:W-:Y:S02]  /*7b30*/  MOV R59, R41 ;  /* 0x00000029003b7202 */ /* 0x000fe40000000f00 */
[----:B------:R-:W-:Y:S02]  /*7b40*/  FMNMX.FTZ R4, R180, R4, !PT ;  /* 0x00000004b4047209 */ /* 0x000fe40007810000 */
[----:B------:R-:W-:Y:S01]  /*7b50*/  FSEL R168, R58, -INF , P1 ;  /* 0xff8000003aa87808 */ /* 0x000fe20000800000 */
[----:B------:R-:W-:Y:S01]  /*7b60*/  IMAD.MOV.U32 R58, RZ, RZ, R19 ;  /* 0x000000ffff3a7224 */ /* 0x000fe200078e0013 */
[----:B------:R-:W-:Y:S02]  /*7b70*/  FMNMX.FTZ R12, R59, R12, !PT ;  /* 0x0000000c3b0c7209 */ /* 0x000fe40007810000 */
[----:B------:R-:W-:Y:S02]  /*7b80*/  FMNMX.FTZ R4, R170, R4, !PT ;  /* 0x00000004aa047209 */ /* 0x000fe40007810000 */
[----:B------:R-:W-:Y:S02]  /*7b90*/  ISETP.GT.AND P6, PT, R0, 0x70, PT ;  /* 0x000000700000780c */ /* 0x000fe40003fc4270 */
[----:B------:R-:W-:Y:S02]  /*7ba0*/  FMNMX.FTZ R12, R252, R12, !PT ;  /* 0x0000000cfc0c7209 */ /* 0x000fe40007810000 */
[----:B------:R-:W-:Y:S02]  /*7bb0*/  FMNMX.FTZ R4, R168, R4, !PT ;  /* 0x00000004a8047209 */ /* 0x000fe40007810000 */
[----:B------:R-:W-:Y:S02]  /*7bc0*/  FSEL R164, R62, -INF , P6 ;  /* 0xff8000003ea47808 */ /* 0x000fe40003000000 */
[----:B------:R-:W-:Y:S02]  /*7bd0*/  ISETP.GT.AND P1, PT, R0, 0x71, PT ;  /* 0x000000710000780c */ /* 0x000fe40003f24270 */
[----:B------:R-:W-:Y:S02]  /*7be0*/  ISETP.GT.AND P0, PT, R132, 0x60, PT ;  /* 0x000000608400780c */ /* 0x000fe40003f04270 */
[----:B------:R-:W-:Y:S02]  /*7bf0*/  FMNMX.FTZ R12, R251, R12, !PT ;  /* 0x0000000cfb0c7209 */ /* 0x000fe40007810000 */
[----:B------:R-:W-:Y:S02]  /*7c00*/  FMNMX.FTZ R4, R167, R4, !PT ;  /* 0x00000004a7047209 */ /* 0x000fe40007810000 */
[----:B------:R-:W-:Y:S02]  /*7c10*/  FSEL R160, R63, -INF , P1 ;  /* 0xff8000003fa07808 */ /* 0x000fe40000800000 */
[----:B------:R-:W-:Y:S02]  /*7c20*/  FSEL R182, R52, -INF , P0 ;  /* 0xff80000034b67808 */ /* 0x000fe40000000000 */
[C---:B------:R-:W-:Y:S02]  /*7c30*/  ISETP.GT.AND P1, PT, R0.reuse, 0x78, PT ;  /* 0x000000780000780c */ /* 0x040fe40003f24270 */
[----:B------:R-:W-:Y:S02]  /*7c40*/  ISETP.GT.AND P0, PT, R0, 0x79, PT ;  /* 0x000000790000780c */ /* 0x000fe40003f04270 */
[----:B------:R-:W-:Y:S02]  /*7c50*/  FMNMX.FTZ R0, R195, R12, !PT ;  /* 0x0000000cc3007209 */ /* 0x000fe40007810000 */
[----:B------:R-:W-:Y:S02]  /*7c60*/  FMNMX.FTZ R4, R164, R4, !PT ;  /* 0x00000004a4047209 */ /* 0x000fe40007810000 */
        /* <DEDUP_REMOVED lines=8> */
[----:B------:R-:W-:Y:S01]  /*7cf0*/  ISETP.GT.AND P1, PT, R132, 0x68, PT ;  /* 0x000000688400780c */ /* 0x000fe20003f24270 */
[----:B------:R-:W-:Y:S01]  /*7d00*/  LDSM.16.MT88.4 R52, [R230+0x4100] ;  /* 0x00410000e634783b */ /* 0x000fe20000004200 */
[----:B------:R-:W-:Y:S02]  /*7d10*/  FMNMX.FTZ R4, R133, R0, !PT ;  /* 0x0000000085047209 */ /* 0x000fe40007810000 */
[----:B------:R-:W-:Y:S01]  /*7d20*/  FSEL R171, R56, -INF , P1 ;  /* 0xff80000038ab7808 */ /* 0x000fe20000800000 */
[----:B------:R-:W-:Y:S01]  /*7d30*/  IMAD.MOV.U32 R56, RZ, RZ, R15 ;  /* 0x000000ffff387224 */ /* 0x000fe200078e000f */
[C---:B------:R-:W-:Y:S02]  /*7d40*/  ISETP.GT.AND P0, PT, R132.reuse, 0x69, PT ;  /* 0x000000698400780c */ /* 0x040fe40003f04270 */
[----:B------:R-:W-:Y:S01]  /*7d50*/  FMNMX.FTZ R12, R181, R12, !PT ;  /* 0x0000000cb50c7209 */ /* 0x000fe20007810000 */
[----:B------:R-:W1:Y:S01]  /*7d60*/  SHFL.BFLY PT, R0, R4, 0x2, 0x1f ;  /* 0x0c401f0004007f89 */ /* 0x000e6200000e0000 */
[----:B------:R-:W-:Y:S01]  /*7d70*/  FSEL R169, R57, -INF , P0 ;  /* 0xff80000039a97808 */ /* 0x000fe20000000000 */
[----:B------:R-:W-:Y:S01]  /*7d80*/  IMAD.MOV.U32 R57, RZ, RZ, R14 ;  /* 0x000000ffff397224 */ /* 0x000fe200078e000e */
[----:B------:R-:W-:Y:S02]  /*7d90*/  ISETP.GT.AND P1, PT, R132, 0x70, PT ;  /* 0x000000708400780c */ /* 0x000fe40003f24270 */
[----:B------:R-:W-:Y:S02]  /*7da0*/  FMNMX.FTZ R12, R171, R12, !PT ;  /* 0x0000000cab0c7209 */ /* 0x000fe40007810000 */
[----:B------:R-:W-:Y:S02]  /*7db0*/  FSEL R165, R60, -INF , P1 ;  /* 0xff8000003ca57808 */ /* 0x000fe40000800000 */
[C---:B------:R-:W-:Y:S02]  /*7dc0*/  ISETP.GT.AND P0, PT, R132.reuse, 0x71, PT ;  /* 0x000000718400780c */ /* 0x040fe40003f04270 */
[----:B------:R-:W-:Y:S02]  /*7dd0*/  FMNMX.FTZ R12, R169, R12, !PT ;  /* 0x0000000ca90c7209 */ /* 0x000fe40007810000 */
[----:B------:R-:W-:Y:S02]  /*7de0*/  FSEL R166, R61, -INF , P0 ;  /* 0xff8000003da67808 */ /* 0x000fe40000000000 */
[----:B------:R-:W-:Y:S01]  /*7df0*/  ISETP.GT.AND P1, PT, R132, 0x78, PT ;  /* 0x000000788400780c */ /* 0x000fe20003f24270 */
[----:B------:R-:W-:Y:S01]  /*7e00*/  LDSM.16.MT88.4 R60, [R229+0x4100] ;  /* 0x00410000e53c783b */ /* 0x000fe20000004200 */
[----:B------:R-:W-:Y:S02]  /*7e10*/  FMNMX.FTZ R12, R165, R12, !PT ;  /* 0x0000000ca50c7209 */ /* 0x000fe40007810000 */
[----:B------:R-:W-:Y:S02]  /*7e20*/  FSEL R162, R64, -INF , P1 ;  /* 0xff80000040a27808 */ /* 0x000fe40000800000 */
[----:B------:R-:W-:Y:S02]  /*7e30*/  ISETP.GT.AND P0, PT, R132, 0x79, PT ;  /* 0x000000798400780c */ /* 0x000fe40003f04270 */
[----:B------:R-:W-:Y:S02]  /*7e40*/  FMNMX.FTZ R12, R166, R12, !PT ;  /* 0x0000000ca60c7209 */ /* 0x000fe40007810000 */
[----:B------:R-:W-:Y:S01]  /*7e50*/  FSEL R157, R65, -INF , P0 ;  /* 0xff800000419d7808 */ /* 0x000fe20000000000 */
[----:B------:R-:W-:Y:S01]  /*7e60*/  IMAD.MOV.U32 R65, RZ, RZ, R20 ;  /* 0x000000ffff417224 */ /* 0x000fe200078e0014 */
[----:B------:R-:W-:Y:S02]  /*7e70*/  FMNMX.FTZ R12, R162, R12, !PT ;  /* 0x0000000ca20c7209 */ /* 0x000fe40007810000 */
[----:B-1----:R-:W-:Y:S02]  /*7e80*/  FMNMX.FTZ R4, R4, R0, !PT ;  /* 0x0000000004047209 */ /* 0x002fe40007810000 */
[----:B------:R-:W-:Y:S02]  /*7e90*/  FMNMX.FTZ R12, R157, R12, !PT ;  /* 0x0000000c9d0c7209 */ /* 0x000fe40007810000 */
[----:B------:R-:W-:Y:S01]  /*7ea0*/  MOV R49, R21 ;  /* 0x0000001500317202 */ /* 0x000fe20000000f00 */
[----:B------:R-:W1:Y:S01]  /*7eb0*/  SHFL.BFLY PT, R0, R4, 0x1, 0x1f ;  /* 0x0c201f0004007f89 */ /* 0x000e6200000e0000 */
[----:B------:R-:W-:Y:S02]  /*7ec0*/  MOV R64, R23 ;  /* 0x0000001700407202 */ /* 0x000fe40000000f00 */
[----:B------:R-:W-:Y:S02]  /*7ed0*/  MOV R66, R17 ;  /* 0x0000001100427202 */ /* 0x000fe40000000f00 */
[----:B------:R-:W-:Y:S03]  /*7ee0*/  MOV R67, R27 ;  /* 0x0000001b00437202 */ /* 0x000fe60000000f00 */
[----:B------:R-:W2:Y:S08]  /*7ef0*/  SHFL.BFLY PT, R13, R12, 0x2, 0x1f ;  /* 0x0c401f000c0d7f89 */ /* 0x000eb000000e0000 */
[----:B------:R-:W-:Y:S01]  /*7f00*/  LDSM.16.MT88.4 R20, [R230+0x100] ;  /* 0x00010000e614783b */ /* 0x000fe20000004200 */
[----:B-1----:R-:W-:Y:S04]  /*7f10*/  FMNMX.FTZ R132, R0, R4, !PT ;  /* 0x0000000400847209 */ /* 0x002fe80007810000 */
[C---:B------:R-:W-:Y:S01]  /*7f20*/  FSETP.NEU.FTZ.AND P1, PT, R132.reuse, -INF , PT ;  /* 0xff8000008400780b */ /* 0x040fe20003f3d000 */
[----:B------:R-:W-:Y:S01]  /*7f30*/  FMUL.FTZ R155, R132, c[0x0][0x2d0] ;  /* 0x0000b400849b7a20 */ /* 0x000fe20000410000 */
[----:B--2---:R-:W-:Y:S04]  /*7f40*/  FMNMX.FTZ R12, R13, R12, !PT ;  /* 0x0000000c0d0c7209 */ /* 0x004fe80007810000 */
[----:B------:R-:W-:Y:S01]  /*7f50*/  FSEL R155, R155, RZ, P1 ;  /* 0x000000ff9b9b7208 */ /* 0x000fe20000800000 */
[----:B------:R-:W1:Y:S04]  /*7f60*/  SHFL.BFLY PT, R0, R12, 0x1, 0x1f ;  /* 0x0c201f000c007f89 */ /* 0x000e6800000e0000 */
        /* <DEDUP_REMOVED lines=14> */
[--C-:B------:R-:W-:Y:S01]  /*8050*/  FFMA.FTZ R170, R170, c[0x0][0x2d0], -R155.reuse ;  /* 0x0000b400aaaa7a23 */ /* 0x100fe2000001089b */
[----:B------:R-:W1:Y:S01]  /*8060*/  LDSM.16.MT88.4 R12, [R232+0x100] ;  /* 0x00010000e80c783b */ /* 0x000e620000004200 */
        /* <DEDUP_REMOVED lines=9> */
[----:B------:R-:W-:Y:S01]  /*8100*/  PLOP3.LUT P0, PT, PT, PT, UP0, 0x80, 0x0 ;  /* 0x000000000000781c */ /* 0x000fe20003f0f008 */
[----:B------:R-:W-:Y:S01]  /*8110*/  FADD.FTZ R3, -R4, R3 ;  /* 0x0000000304037221 */ /* 0x000fe20000010100 */
[----:B------:R-:W-:Y:S01]  /*8120*/  FSEL R4, R132, RZ, P1 ;  /* 0x000000ff84047208 */ /* 0x000fe20000800000 */
[--C-:B------:R-:W-:Y:S01]  /*8130*/  FFMA.FTZ R152, R6, c[0x0][0x2d0], -R159.reuse ;  /* 0x0000b40006987a23 */ /* 0x100fe2000001089f */
[----:B------:R-:W3:Y:S01]  /*8140*/  MUFU.EX2 R134, R134 ;  /* 0x0000008600867308 */ /* 0x000ee20000000800 */
[--C-:B------:R-:W-:Y:S02]  /*8150*/  FFMA.FTZ R151, R5, c[0x0][0x2d0], -R159.reuse ;  /* 0x0000b40005977a23 */ /* 0x100fe4000001089f */
[----:B------:R-:W-:Y:S01]  /*8160*/  FADD.FTZ R2, -R4, R2 ;  /* 0x0000000204027221 */ /* 0x000fe20000010100 */
[----:B--2---:R-:W-:Y:S01]  /*8170*/  F2FP.BF16.PACK_AB R145, R148, R153 ;  /* 0x000000999491723e */ /* 0x004fe200000010ff */
[--C-:B------:R-:W-:Y:S02]  /*8180*/  FFMA.FTZ R150, R8, c[0x0][0x2d0], -R159.reuse ;  /* 0x0000b40008967a23 */ /* 0x100fe4000001089f */
[--C-:B------:R-:W-:Y:S02]  /*8190*/  FFMA.FTZ R149, R9, c[0x0][0x2d0], -R159.reuse ;  /* 0x0000b40009957a23 */ /* 0x100fe4000001089f */
[----:B------:R-:W-:Y:S01]  /*81a0*/  FMUL.FTZ R3, R3, c[0x0][0x2d0] ;  /* 0x0000b40003037a20 */ /* 0x000fe20000410000 */
[----:B------:R-:W-:Y:S01]  /*81b0*/  MUFU.EX2 R152, R152 ;  /* 0x0000009800987308 */ /* 0x000fe20000000800 */
[----:B------:R-:W-:Y:S02]  /*81c0*/  FMUL.FTZ R2, R2, c[0x0][0x2d0] ;  /* 0x0000b40002027a20 */ /* 0x000fe40000410000 */
[--C-:B------:R-:W-:Y:S02]  /*81d0*/  FFMA.FTZ R154, R154, c[0x0][0x2d0], -R159.reuse ;  /* 0x0000b4009a9a7a23 */ /* 0x100fe4000001089f */
[--C-:B------:R-:W-:Y:S02]  /*81e0*/  FFMA.FTZ R158, R158, c[0x0][0x2d0], -R159.reuse ;  /* 0x0000b4009e9e7a23 */ /* 0x100fe4000001089f */
[--C-:B------:R-:W-:Y:S02]  /*81f0*/  FFMA.FTZ R252, R252, c[0x0][0x2d0], -R159.reuse ;  /* 0x0000b400fcfc7a23 */ /* 0x100fe4000001089f */
[--C-:B------:R-:W-:Y:S01]  /*8200*/  FFMA.FTZ R251, R251, c[0x0][0x2d0], -R159.reuse ;  /* 0x0000b400fbfb7a23 */ /* 0x100fe2000001089f */
[----:B------:R-:W2:Y:S01]  /*8210*/  MUFU.EX2 R3, R3 ;  /* 0x0000000300037308 */ /* 0x000ea20000000800 */
[--C-:B------:R-:W-:Y:S02]  /*8220*/  FFMA.FTZ R195, R195, c[0x0][0x2d0], -R159.reuse ;  /* 0x0000b400c3c37a23 */ /* 0x100fe4000001089f */
[--C-:B------:R-:W-:Y:S01]  /*8230*/  FFMA.FTZ R193, R193, c[0x0][0x2d0], -R159.reuse ;  /* 0x0000b400c1c17a23 */ /* 0x100fe2000001089f */
[----:B---3--:R-:W-:Y:S01]  /*8240*/  F2FP.BF16.PACK_AB R147, R134, R135 ;  /* 0x000000878693723e */ /* 0x008fe200000010ff */
[--C-:B------:R-:W-:Y:S02]  /*8250*/  FFMA.FTZ R182, R182, c[0x0][0x2d0], -R159.reuse ;  /* 0x0000b400b6b67a23 */ /* 0x100fe4000001089f */
[--C-:B------:R-:W-:Y:S02]  /*8260*/  FFMA.FTZ R181, R181, c[0x0][0x2d0], -R159.reuse ;  /* 0x0000b400b5b57a23 */ /* 0x100fe4000001089f */
[--C-:B------:R-:W-:Y:S01]  /*8270*/  FFMA.FTZ R171, R171, c[0x0][0x2d0], -R159.reuse ;  /* 0x0000b400abab7a23 */ /* 0x100fe2000001089f */
[----:B------:R-:W3:Y:S01]  /*8280*/  MUFU.EX2 R151, R151 ;  /* 0x0000009700977308 */ /* 0x000ee20000000800 */
[--C-:B------:R-:W-:Y:S02]  /*8290*/  FFMA.FTZ R169, R169, c[0x0][0x2d0], -R159.reuse ;  /* 0x0000b400a9a97a23 */ /* 0x100fe4000001089f */
[--C-:B------:R-:W-:Y:S02]  /*82a0*/  FFMA.FTZ R165, R165, c[0x0][0x2d0], -R159.reuse ;  /* 0x0000b400a5a57a23 */ /* 0x100fe4000001089f */
[--C-:B------:R-:W-:Y:S02]  /*82b0*/  FFMA.FTZ R166, R166, c[0x0][0x2d0], -R159.reuse ;  /* 0x0000b400a6a67a23 */ /* 0x100fe4000001089f */
[----:B------:R-:W-:Y:S02]  /*82c0*/  FFMA.FTZ R162, R162, c[0x0][0x2d0], -R159 ;  /* 0x0000b400a2a27a23 */ /* 0x000fe4000001089f */
[----:B------:R-:W-:Y:S01]  /*82d0*/  FFMA.FTZ R156, R156, c[0x0][0x2d0], -R155 ;  /* 0x0000b4009c9c7a23 */ /* 0x000fe2000001089b */
[----:B------:R-:W4:Y:S01]  /*82e0*/  MUFU.EX2 R150, R150 ;  /* 0x0000009600967308 */ /* 0x000f220000000800 */
[C---:B--2---:R-:W-:Y:S02]  /*82f0*/  FMUL.FTZ R4, R3.reuse, R128 ;  /* 0x0000008003047220 */ /* 0x044fe40000410000 */
[C---:B------:R-:W-:Y:S01]  /*8300*/  FMUL.FTZ R5, R3.reuse, R129 ;  /* 0x0000008103057220 */ /* 0x040fe20000410000 */
[----:B------:R-:W-:Y:S01]  /*8310*/  MOV R129, R28 ;  /* 0x0000001c00817202 */ /* 0x000fe20000000f00 */
[C---:B------:R-:W-:Y:S01]  /*8320*/  FMUL.FTZ R8, R3.reuse, R124 ;  /* 0x0000007c03087220 */ /* 0x040fe20000410000 */
[----:B------:R-:W-:Y:S04]  /*8330*/  MOV R124, R32 ;  /* 0x00000020007c7202 */ /* 0x000fe80000000f00 */
[----:B------:R-:W2:Y:S01]  /*8340*/  MUFU.EX2 R149, R149 ;  /* 0x0000009500957308 */ /* 0x000ea20000000800 */
[----:B------:R-:W-:Y:S01]  /*8350*/  FMUL.FTZ R9, R3, R125 ;  /* 0x0000007d03097220 */ /* 0x000fe20000410000 */
[----:B------:R-:W-:Y:S01]  /*8360*/  MOV R125, R38 ;  /* 0x00000026007d7202 */ /* 0x000fe20000000f00 */
[----:B------:R-:W-:Y:S01]  /*8370*/  IMAD.MOV.U32 R128, RZ, RZ, R29 ;  /* 0x000000ffff807224 */ /* 0x000fe200078e001d */
[----:B---3--:R-:W-:Y:S01]  /*8380*/  F2FP.BF16.PACK_AB R144, R151, R152 ;  /* 0x000000989790723e */ /* 0x008fe200000010ff */
[C---:B------:R-:W-:Y:S02]  /*8390*/  FMUL.FTZ R17, R3.reuse, R73 ;  /* 0x0000004903117220 */ /* 0x040fe40000410000 */
[----:B------:R-:W-:Y:S02]  /*83a0*/  IMAD.MOV.U32 R73, RZ, RZ, R18 ;  /* 0x000000ffff497224 */ /* 0x000fe400078e0012 */
[C---:B------:R-:W-:Y:S01]  /*83b0*/  FMUL.FTZ R32, R3.reuse, R88 ;  /* 0x0000005803207220 */ /* 0x040fe20000410000 */
[----:B------:R-:W3:Y:S01]  /*83c0*/  MUFU.EX2 R2, R2 ;  /* 0x0000000200027308 */ /* 0x000ee20000000800 */
[C---:B------:R-:W-:Y:S02]  /*83d0*/  FMUL.FTZ R40, R3.reuse, R96 ;  /* 0x0000006003287220 */ /* 0x040fe40000410000 */
[C---:B------:R-:W-:Y:S02]  /*83e0*/  FMUL.FTZ R41, R3.reuse, R97 ;  /* 0x0000006103297220 */ /* 0x040fe40000410000 */
[----:B------:R-:W-:Y:S04]  /*83f0*/  FFMA.FTZ R152, R3, R245, R152 ;  /* 0x000000f503987223 */ /* 0x000fe80000010098 */
[----:B------:R-:W-:Y:S01]  /*8400*/  FADD.FTZ R152, R151, R152 ;  /* 0x0000009897987221 */ /* 0x000fe20000010000 */
[----:B------:R-:W-:Y:S03]  /*8410*/  MUFU.EX2 R154, R154 ;  /* 0x0000009a009a7308 */ /* 0x000fe60000000800 */
[----:B----4-:R-:W-:Y:S01]  /*8420*/  FADD.FTZ R152, R150, R152 ;  /* 0x0000009896987221 */ /* 0x010fe20000010000 */
[C---:B--2---:R-:W-:Y:S03]  /*8430*/  F2FP.BF16.PACK_AB R146, R149.reuse, R150 ;  /* 0x000000969592723e */ /* 0x044fe600000010ff */
[----:B------:R-:W-:Y:S03]  /*8440*/  FADD.FTZ R149, R149, R152 ;  /* 0x0000009895957221 */ /* 0x000fe60000010000 */
[----:B------:R-:W2:Y:S01]  /*8450*/  MUFU.EX2 R158, R158 ;  /* 0x0000009e009e7308 */ /* 0x000ea20000000800 */
[C---:B---3--:R-:W-:Y:S02]  /*8460*/  FMUL.FTZ R6, R2.reuse, R130 ;  /* 0x0000008202067220 */ /* 0x048fe40000410000 */
[C---:B------:R-:W-:Y:S02]  /*8470*/  FMUL.FTZ R7, R2.reuse, R131 ;  /* 0x0000008302077220 */ /* 0x040fe40000410000 */
[----:B------:R-:W-:Y:S02]  /*8480*/  IMAD.MOV.U32 R130, RZ, RZ, R31 ;  /* 0x000000ffff827224 */ /* 0x000fe400078e001f */
[----:B------:R-:W-:Y:S03]  /*8490*/  IMAD.MOV.U32 R131, RZ, RZ, R30 ;  /* 0x000000ffff837224 */ /* 0x000fe600078e001e */
[----:B------:R-:W-:Y:S01]  /*84a0*/  MUFU.EX2 R161, R161 ;  /* 0x000000a100a17308 */ /* 0x000fe20000000800 */
[----:B------:R-:W3:Y:S01]  /*84b0*/  LDSM.16.MT88.4 R28, [R229+0x100] ;  /* 0x00010000e51c783b */ /* 0x000ee20000004200 */
[C---:B-1----:R-:W-:Y:S05]  /*84c0*/  HMMA.16816.F32.BF16 R4, R144.reuse, R12, R4 ;  /* 0x0000000c9004723c */ /* 0x042fea0000041804 */
[C---:B------:R-:W-:Y:S02]  /*84d0*/  FMUL.FTZ R10, R2.reuse, R126 ;  /* 0x0000007e020a7220 */ /* 0x040fe40000410000 */
[C---:B------:R-:W-:Y:S01]  /*84e0*/  FMUL.FTZ R11, R2.reuse, R127 ;  /* 0x0000007f020b7220 */ /* 0x040fe20000410000 */
[----:B------:R-:W1:Y:S01]  /*84f0*/  MUFU.EX2 R163, R163 ;  /* 0x000000a300a37308 */ /* 0x000e620000000800 */
[----:B------:R-:W-:Y:S03]  /*8500*/  IMAD.MOV.U32 R127, RZ, RZ, R36 ;  /* 0x000000ffff7f7224 */ /* 0x000fe600078e0024 */
[----:B------:R-:W-:Y:S02]  /*8510*/  IMAD.MOV.U32 R126, RZ, RZ, R37 ;  /* 0x000000ffff7e7224 */ /* 0x000fe400078e0025 */
[C---:B------:R-:W-:Y:S01]  /*8520*/  HMMA.16816.F32.BF16 R8, R144.reuse, R14, R8 ;  /* 0x0000000e9008723c */ /* 0x040fe20000041808 */
[----:B------:R-:W4:Y:S02]  /*8530*/  LDSM.16.MT88.4 R36, [R228+0x100] ;  /* 0x00010000e424783b */ /* 0x000f240000004200 */
[C---:B------:R-:W-:Y:S01]  /*8540*/  FMUL.FTZ R12, R3.reuse, R68 ;  /* 0x00000044030c7220 */ /* 0x040fe20000410000 */
[----:B------:R-:W-:Y:S01]  /*8550*/  MUFU.EX2 R252, R252 ;  /* 0x000000fc00fc7308 */ /* 0x000fe20000000800 */
[C---:B------:R-:W-:Y:S01]  /*8560*/  FMUL.FTZ R13, R3.reuse, R69 ;  /* 0x00000045030d7220 */ /* 0x040fe20000410000 */
[----:B------:R-:W-:Y:S01]  /*8570*/  MOV R69, R35 ;  /* 0x0000002300457202 */ /* 0x000fe20000000f00 */
[C---:B------:R-:W-:Y:S02]  /*8580*/  FMUL.FTZ R14, R2.reuse, R70 ;  /* 0x00000046020e7220 */ /* 0x040fe40000410000 */
[C---:B------:R-:W-:Y:S03]  /*8590*/  FMUL.FTZ R15, R2.reuse, R71 ;  /* 0x00000047020f7220 */ /* 0x040fe60000410000 */
[----:B------:R-:W-:Y:S02]  /*85a0*/  IMAD.MOV.U32 R71, RZ, RZ, R16 ;  /* 0x000000ffff477224 */ /* 0x000fe400078e0010 */
[----:B------:R-:W-:Y:S01]  /*85b0*/  IMAD.MOV.U32 R68, RZ, RZ, R33 ;  /* 0x000000ffff447224 */ /* 0x000fe200078e0021 */
[----:B------:R-:W-:Y:S01]  /*85c0*/  MUFU.EX2 R251, R251 ;  /* 0x000000fb00fb7308 */ /* 0x000fe20000000800 */
[C---:B------:R-:W-:Y:S03]  /*85d0*/  HMMA.16816.F32.BF16 R12, R144.reuse, R20, R12 ;  /* 0x00000014900c723c */ /* 0x040fe6000004180c */
[C---:B------:R-:W-:Y:S02]  /*85e0*/  FMUL.FTZ R16, R3.reuse, R72 ;  /* 0x0000004803107220 */ /* 0x040fe40000410000 */
[C---:B------:R-:W-:Y:S02]  /*85f0*/  FMUL.FTZ R18, R2.reuse, R74 ;  /* 0x0000004a02127220 */ /* 0x040fe40000410000 */
[C---:B------:R-:W-:Y:S02]  /*8600*/  FMUL.FTZ R19, R2.reuse, R75 ;  /* 0x0000004b02137220 */ /* 0x040fe40000410000 */
[----:B------:R-:W-:Y:S01]  /*8610*/  IMAD.MOV.U32 R70, RZ, RZ, R34 ;  /* 0x000000ffff467224 */ /* 0x000fe200078e0022 */
[----:B------:R-:W-:Y:S02]  /*8620*/  MUFU.EX2 R250, R250 ;  /* 0x000000fa00fa7308 */ /* 0x000fe40000000800 */
[C---:B------:R-:W-:Y:S01]  /*8630*/  FMUL.FTZ R20, R3.reuse, R76 ;  /* 0x0000004c03147220 */ /* 0x040fe20000410000 */
[----:B------:R-:W-:Y:S01]  /*8640*/  MOV R76, R68 ;  /* 0x00000044004c7202 */ /* 0x000fe20000000f00 */
[C---:B------:R-:W-:Y:S03]  /*8650*/  HMMA.16816.F32.BF16 R16, R144.reuse, R22, R16 ;  /* 0x000000169010723c */ /* 0x040fe60000041810 */
[C---:B------:R-:W-:Y:S02]  /*8660*/  FMUL.FTZ R21, R3.reuse, R77 ;  /* 0x0000004d03157220 */ /* 0x040fe40000410000 */
[----:B------:R-:W-:Y:S01]  /*8670*/  IMAD.MOV.U32 R72, RZ, RZ, R25 ;  /* 0x000000ffff487224 */ /* 0x000fe200078e0019 */
[----:B------:R-:W-:Y:S01]  /*8680*/  MUFU.EX2 R194, R194 ;  /* 0x000000c200c27308 */ /* 0x000fe20000000800 */
[C---:B------:R-:W-:Y:S02]  /*8690*/  FMUL.FTZ R22, R2.reuse, R78 ;  /* 0x0000004e02167220 */ /* 0x040fe40000410000 */
[C---:B------:R-:W-:Y:S03]  /*86a0*/  FMUL.FTZ R23, R2.reuse, R79 ;  /* 0x0000004f02177220 */ /* 0x040fe60000410000 */
[----:B------:R-:W-:Y:S01]  /*86b0*/  MOV R79, R71 ;  /* 0x00000047004f7202 */ /* 0x000fe20000000f00 */
[----:B------:R-:W-:Y:S02]  /*86c0*/  IMAD.MOV.U32 R78, RZ, RZ, R70 ;  /* 0x000000ffff4e7224 */ /* 0x000fe400078e0046 */
[----:B------:R-:W-:Y:S01]  /*86d0*/  IMAD.MOV.U32 R77, RZ, RZ, R69 ;  /* 0x000000ffff4d7224 */ /* 0x000fe200078e0045 */
[C---:B---3--:R-:W-:Y:S01]  /*86e0*/  HMMA.16816.F32.BF16 R20, R144.reuse, R28, R20 ;  /* 0x0000001c9014723c */ /* 0x048fe20000041814 */
[----:B------:R-:W3:Y:S01]  /*86f0*/  LDSM.16.MT88.4 R68, [R228+0x4100] ;  /* 0x00410000e444783b */ /* 0x000ee20000004200 */
[----:B------:R-:W-:Y:S01]  /*8700*/  MUFU.EX2 R195, R195 ;  /* 0x000000c300c37308 */ /* 0x000fe20000000800 */
[----:B------:R-:W-:Y:S02]  /*8710*/  IMAD.MOV.U32 R74, RZ, RZ, R24 ;  /* 0x000000ffff4a7224 */ /* 0x000fe400078e0018 */
[----:B------:R-:W-:Y:S02]  /*8720*/  IMAD.MOV.U32 R75, RZ, RZ, R26 ;  /* 0x000000ffff4b7224 */ /* 0x000fe400078e001a */
[C---:B------:R-:W-:Y:S02]  /*8730*/  FMUL.FTZ R24, R3.reuse, R80 ;  /* 0x0000005003187220 */ /* 0x040fe40000410000 */
[C---:B------:R-:W-:Y:S03]  /*8740*/  FMUL.FTZ R25, R3.reuse, R81 ;  /* 0x0000005103197220 */ /* 0x040fe60000410000 */
[C---:B------:R-:W-:Y:S01]  /*8750*/  FMUL.FTZ R27, R2.reuse, R83 ;  /* 0x00000053021b7220 */ /* 0x040fe20000410000 */
[----:B------:R-:W-:Y:S01]  /*8760*/  MUFU.EX2 R193, R193 ;  /* 0x000000c100c17308 */ /* 0x000fe20000000800 */
[C---:B------:R-:W-:Y:S01]  /*8770*/  FMUL.FTZ R26, R2.reuse, R82 ;  /* 0x00000052021a7220 */ /* 0x040fe20000410000 */
[----:B------:R-:W-:Y:S01]  /*8780*/  MOV R82, R74 ;  /* 0x0000004a00527202 */ /* 0x000fe20000000f00 */
[----:B------:R-:W-:Y:S01]  /*8790*/  IMAD.MOV.U32 R74, RZ, RZ, R131 ;  /* 0x000000ffff4a7224 */ /* 0x000fe200078e0083 */
[----:B------:R-:W-:Y:S01]  /*87a0*/  MOV R131, R64 ;  /* 0x0000004000837202 */ /* 0x000fe20000000f00 */
[C---:B------:R-:W-:Y:S02]  /*87b0*/  FMUL.FTZ R28, R3.reuse, R84 ;  /* 0x00000054031c7220 */ /* 0x040fe40000410000 */
[----:B------:R-:W-:Y:S01]  /*87c0*/  IMAD.MOV.U32 R84, RZ, RZ, R76 ;  /* 0x000000ffff547224 */ /* 0x000fe200078e004c */
[C---:B------:R-:W-:Y:S02]  /*87d0*/  HMMA.16816.F32.BF16 R24, R144.reuse, R30, R24 ;  /* 0x0000001e9018723c */ /* 0x040fe40000041818 */
[----:B------:R-:W-:Y:S01]  /*87e0*/  MUFU.EX2 R192, R192 ;  /* 0x000000c000c07308 */ /* 0x000fe20000000800 */
[C---:B------:R-:W-:Y:S02]  /*87f0*/  FMUL.FTZ R29, R3.reuse, R85 ;  /* 0x00000055031d7220 */ /* 0x040fe40000410000 */
[C---:B------:R-:W-:Y:S02]  /*8800*/  FMUL.FTZ R33, R3.reuse, R89 ;  /* 0x0000005903217220 */ /* 0x040fe40000410000 */
[C---:B------:R-:W-:Y:S01]  /*8810*/  FMUL.FTZ R30, R2.reuse, R86 ;  /* 0x00000056021e7220 */ /* 0x040fe20000410000 */
[----:B------:R-:W-:Y:S01]  /*8820*/  MOV R86, R78 ;  /* 0x0000004e00567202 */ /* 0x000fe20000000f00 */
[C---:B------:R-:W-:Y:S03]  /*8830*/  FMUL.FTZ R31, R2.reuse, R87 ;  /* 0x00000057021f7220 */ /* 0x040fe60000410000 */
[----:B------:R-:W-:Y:S01]  /*8840*/  IMAD.MOV.U32 R87, RZ, RZ, R79 ;  /* 0x000000ffff577224 */ /* 0x000fe200078e004f */
[----:B------:R-:W-:Y:S01]  /*8850*/  MOV R97, R86 ;  /* 0x0000005600617202 */ /* 0x000fe20000000f00 */
[----:B------:R-:W-:Y:S01]  /*8860*/  IMAD.MOV.U32 R85, RZ, RZ, R77 ;  /* 0x000000ffff557224 */ /* 0x000fe200078e004d */
[----:B------:R-:W-:Y:S01]  /*8870*/  MUFU.EX2 R183, R183 ;  /* 0x000000b700b77308 */ /* 0x000fe20000000800 */
[C---:B----4-:R-:W-:Y:S03]  /*8880*/  HMMA.16816.F32.BF16 R28, R144.reuse, R36, R28 ;  /* 0x00000024901c723c */ /* 0x050fe6000004181c */
[C---:B------:R-:W-:Y:S02]  /*8890*/  FMUL.FTZ R34, R2.reuse, R90 ;  /* 0x0000005a02227220 */ /* 0x040fe40000410000 */
[C---:B------:R-:W-:Y:S02]  /*88a0*/  FMUL.FTZ R35, R2.reuse, R91 ;  /* 0x0000005b02237220 */ /* 0x040fe40000410000 */
[----:B------:R-:W-:Y:S02]  /*88b0*/  IMAD.MOV.U32 R78, RZ, RZ, R131 ;  /* 0x000000ffff4e7224 */ /* 0x000fe400078e0083 */
[----:B------:R-:W-:Y:S01]  /*88c0*/  IMAD.MOV.U32 R96, RZ, RZ, R87 ;  /* 0x000000ffff607224 */ /* 0x000fe200078e0057 */
[----:B------:R-:W-:Y:S02]  /*88d0*/  MUFU.EX2 R182, R182 ;  /* 0x000000b600b67308 */ /* 0x000fe40000000800 */
[C---:B------:R-:W-:Y:S03]  /*88e0*/  HMMA.16816.F32.BF16 R32, R144.reuse, R38, R32 ;  /* 0x000000269020723c */ /* 0x040fe60000041820 */
[C---:B------:R-:W-:Y:S02]  /*88f0*/  FMUL.FTZ R36, R3.reuse, R92 ;  /* 0x0000005c03247220 */ /* 0x040fe40000410000 */
[C---:B------:R-:W-:Y:S02]  /*8900*/  FMUL.FTZ R37, R3.reuse, R93 ;  /* 0x0000005d03257220 */ /* 0x040fe40000410000 */
[C---:B------:R-:W-:Y:S01]  /*8910*/  FMUL.FTZ R38, R2.reuse, R94 ;  /* 0x0000005e02267220 */ /* 0x040fe20000410000 */
[----:B------:R-:W-:Y:S01]  /*8920*/  MUFU.EX2 R181, R181 ;  /* 0x000000b500b57308 */ /* 0x000fe20000000800 */
[C---:B------:R-:W-:Y:S03]  /*8930*/  FMUL.FTZ R39, R2.reuse, R95 ;  /* 0x0000005f02277220 */ /* 0x040fe60000410000 */
[----:B------:R-:W-:Y:S02]  /*8940*/  IMAD.MOV.U32 R95, RZ, RZ, R78 ;  /* 0x000000ffff5f7224 */ /* 0x000fe400078e004e */
[C---:B------:R-:W-:Y:S02]  /*8950*/  FMUL.FTZ R42, R2.reuse, R98 ;  /* 0x00000062022a7220 */ /* 0x040fe40000410000 */
[C---:B------:R-:W-:Y:S02]  /*8960*/  HMMA.16816.F32.BF16 R36, R144.reuse, R44, R36 ;  /* 0x0000002c9024723c */ /* 0x040fe40000041824 */
[----:B------:R-:W-:Y:S01]  /*8970*/  MUFU.EX2 R180, R180 ;  /* 0x000000b400b47308 */ /* 0x000fe20000000800 */
[C---:B------:R-:W-:Y:S02]  /*8980*/  FMUL.FTZ R43, R2.reuse, R99 ;  /* 0x00000063022b7220 */ /* 0x040fe40000410000 */
[----:B------:R-:W-:Y:S02]  /*8990*/  IMAD.MOV.U32 R99, RZ, RZ, R85 ;  /* 0x000000ffff637224 */ /* 0x000fe400078e0055 */
[----:B------:R-:W-:Y:S02]  /*89a0*/  IMAD.MOV.U32 R98, RZ, RZ, R84 ;  /* 0x000000ffff627224 */ /* 0x000fe400078e0054 */
[----:B------:R-:W-:Y:S01]  /*89b0*/  LDSM.16.MT88.4 R84, [R228+0x900] ;  /* 0x00090000e454783b */ /* 0x000fe20000004200 */
[C---:B------:R-:W-:Y:S02]  /*89c0*/  HMMA.16816.F32.BF16 R40, R144.reuse, R46, R40 ;  /* 0x0000002e9028723c */ /* 0x040fe40000041828 */
[----:B------:R-:W-:Y:S01]  /*89d0*/  MUFU.EX2 R170, R170 ;  /* 0x000000aa00aa7308 */ /* 0x000fe20000000800 */
[C---:B------:R-:W-:Y:S02]  /*89e0*/  FMUL.FTZ R44, R3.reuse, R120 ;  /* 0x00000078032c7220 */ /* 0x040fe40000410000 */
[----:B------:R-:W-:Y:S02]  /*89f0*/  FMUL.FTZ R45, R3, R121 ;  /* 0x00000079032d7220 */ /* 0x000fe40000410000 */
[C---:B------:R-:W-:Y:S02]  /*8a00*/  FMUL.FTZ R46, R2.reuse, R122 ;  /* 0x0000007a022e7220 */ /* 0x040fe40000410000 */
[C---:B------:R-:W-:Y:S03]  /*8a10*/  FMUL.FTZ R47, R2.reuse, R123 ;  /* 0x0000007b022f7220 */ /* 0x040fe60000410000 */
[----:B------:R-:W-:Y:S01]  /*8a20*/  FFMA.FTZ R120, R75, c[0x0][0x2d0], -R159 ;  /* 0x0000b4004b787a23 */ /* 0x000fe2000001089f */
[----:B------:R-:W-:Y:S01]  /*8a30*/  MUFU.EX2 R171, R171 ;  /* 0x000000ab00ab7308 */ /* 0x000fe20000000800 */
[----:B------:R-:W-:Y:S02]  /*8a40*/  IMAD.MOV.U32 R75, RZ, RZ, R124 ;  /* 0x000000ffff4b7224 */ /* 0x000fe400078e007c */
[C---:B------:R-:W-:Y:S03]  /*8a50*/  HMMA.16816.F32.BF16 R44, R144.reuse, R52, R44 ;  /* 0x00000034902c723c */ /* 0x040fe6000004182c */
[----:B------:R-:W-:Y:S01]  /*8a60*/  IMAD.MOV.U32 R81, RZ, RZ, R73 ;  /* 0x000000ffff517224 */ /* 0x000fe200078e0049 */
[----:B------:R-:W-:Y:S01]  /*8a70*/  MOV R73, R130 ;  /* 0x0000008200497202 */ /* 0x000fe20000000f00 */
[----:B------:R-:W-:Y:S01]  /*8a80*/  IMAD.MOV.U32 R80, RZ, RZ, R72 ;  /* 0x000000ffff507224 */ /* 0x000fe200078e0048 */
[----:B------:R-:W-:Y:S01]  /*8a90*/  MOV R83, R75 ;  /* 0x0000004b00537202 */ /* 0x000fe20000000f00 */
[----:B------:R-:W-:Y:S01]  /*8aa0*/  IMAD.MOV.U32 R72, RZ, RZ, R129 ;  /* 0x000000ffff487224 */ /* 0x000fe200078e0081 */
[----:B------:R-:W-:Y:S01]  /*8ab0*/  MUFU.EX2 R120, R120 ;  /* 0x0000007800787308 */ /* 0x000fe20000000800 */
[----:B------:R-:W-:Y:S03]  /*8ac0*/  IMAD.MOV.U32 R124, RZ, RZ, R65 ;  /* 0x000000ffff7c7224 */ /* 0x000fe600078e0041 */
[----:B------:R-:W-:Y:S01]  /*8ad0*/  IMAD.MOV.U32 R129, RZ, RZ, R56 ;  /* 0x000000ffff817224 */ /* 0x000fe200078e0038 */
[----:B------:R-:W-:Y:S01]  /*8ae0*/  MOV R65, R49 ;  /* 0x0000003100417202 */ /* 0x000fe20000000f00 */
[----:B------:R-:W-:Y:S01]  /*8af0*/  IMAD.MOV.U32 R64, RZ, RZ, R48 ;  /* 0x000000ffff407224 */ /* 0x000fe200078e0030 */
[----:B------:R-:W-:Y:S01]  /*8b00*/  MOV R56, R50 ;  /* 0x0000003200387202 */ /* 0x000fe20000000f00 */
[C---:B------:R-:W-:Y:S01]  /*8b10*/  FMUL.FTZ R48, R3.reuse, R100 ;  /* 0x0000006403307220 */ /* 0x040fe20000410000 */
[----:B------:R-:W-:Y:S01]  /*8b20*/  MOV R121, R83 ;  /* 0x0000005300797202 */ /* 0x000fe20000000f00 */
[C---:B------:R-:W-:Y:S01]  /*8b30*/  FMUL.FTZ R49, R3.reuse, R101 ;  /* 0x0000006503317220 */ /* 0x040fe20000410000 */
[----:B------:R-:W-:Y:S01]  /*8b40*/  MUFU.EX2 R169, R169 ;  /* 0x000000a900a97308 */ /* 0x000fe20000000800 */
[----:B------:R-:W-:Y:S02]  /*8b50*/  IMAD.MOV.U32 R130, RZ, RZ, R57 ;  /* 0x000000ffff827224 */ /* 0x000fe400078e0039 */
[----:B------:R-:W-:Y:S02]  /*8b60*/  IMAD.MOV.U32 R57, RZ, RZ, R51 ;  /* 0x000000ffff397224 */ /* 0x000fe400078e0033 */
[C---:B------:R-:W-:Y:S01]  /*8b70*/  FMUL.FTZ R51, R2.reuse, R103 ;  /* 0x0000006702337220 */ /* 0x040fe20000410000 */
[----:B------:R-:W-:Y:S01]  /*8b80*/  MOV R131, R130 ;  /* 0x0000008200837202 */ /* 0x000fe20000000f00 */
[C---:B------:R-:W-:Y:S02]  /*8b90*/  FMUL.FTZ R50, R2.reuse, R102 ;  /* 0x0000006602327220 */ /* 0x040fe40000410000 */
[----:B------:R-:W-:Y:S01]  /*8ba0*/  IMAD.MOV.U32 R79, RZ, RZ, R124 ;  /* 0x000000ffff4f7224 */ /* 0x000fe200078e007c */
[----:B------:R-:W-:Y:S01]  /*8bb0*/  MOV R124, R57 ;  /* 0x00000039007c7202 */ /* 0x000fe20000000f00 */
[----:B------:R-:W-:Y:S01]  /*8bc0*/  IMAD.MOV.U32 R77, RZ, RZ, R65 ;  /* 0x000000ffff4d7224 */ /* 0x000fe200078e0041 */
[----:B------:R-:W-:Y:S01]  /*8bd0*/  MUFU.EX2 R168, R168 ;  /* 0x000000a800a87308 */ /* 0x000fe20000000800 */
[----:B------:R-:W-:Y:S01]  /*8be0*/  IMAD.MOV.U32 R76, RZ, RZ, R64 ;  /* 0x000000ffff4c7224 */ /* 0x000fe200078e0040 */
[C---:B------:R-:W-:Y:S03]  /*8bf0*/  HMMA.16816.F32.BF16 R48, R144.reuse, R54, R48 ;  /* 0x000000369030723c */ /* 0x040fe60000041830 */
[C---:B------:R-:W-:Y:S01]  /*8c00*/  FMUL.FTZ R52, R3.reuse, R104 ;  /* 0x0000006803347220 */ /* 0x040fe20000410000 */
[----:B------:R-:W-:Y:S01]  /*8c10*/  MOV R64, R59 ;  /* 0x0000003b00407202 */ /* 0x000fe20000000f00 */
[C---:B------:R-:W-:Y:S01]  /*8c20*/  FMUL.FTZ R53, R3.reuse, R105 ;  /* 0x0000006903357220 */ /* 0x040fe20000410000 */
[----:B------:R-:W-:Y:S01]  /*8c30*/  MOV R94, R77 ;  /* 0x0000004d005e7202 */ /* 0x000fe20000000f00 */
[C---:B------:R-:W-:Y:S01]  /*8c40*/  FMUL.FTZ R55, R2.reuse, R107 ;  /* 0x0000006b02377220 */ /* 0x040fe20000410000 */
[----:B------:R-:W-:Y:S01]  /*8c50*/  MUFU.EX2 R167, R167 ;  /* 0x000000a700a77308 */ /* 0x000fe20000000800 */
[C---:B------:R-:W-:Y:S03]  /*8c60*/  FMUL.FTZ R54, R2.reuse, R106 ;  /* 0x0000006a02367220 */ /* 0x040fe60000410000 */
[----:B------:R-:W-:Y:S02]  /*8c70*/  IMAD.MOV.U32 R103, RZ, RZ, R79 ;  /* 0x000000ffff677224 */ /* 0x000fe400078e004f */
[----:B------:R-:W-:Y:S02]  /*8c80*/  IMAD.MOV.U32 R92, RZ, RZ, R76 ;  /* 0x000000ffff5c7224 */ /* 0x000fe400078e004c */
[C---:B------:R-:W-:Y:S01]  /*8c90*/  HMMA.16816.F32.BF16 R52, R144.reuse, R60, R52 ;  /* 0x0000003c9034723c */ /* 0x040fe20000041834 */
[----:B------:R-:W-:Y:S01]  /*8ca0*/  LDSM.16.MT88.4 R76, [R230+0x900] ;  /* 0x00090000e64c783b */ /* 0x000fe20000004200 */
[----:B------:R-:W-:Y:S01]  /*8cb0*/  MUFU.EX2 R165, R165 ;  /* 0x000000a500a57308 */ /* 0x000fe20000000800 */
[----:B------:R-:W-:Y:S02]  /*8cc0*/  IMAD.MOV.U32 R130, RZ, RZ, R56 ;  /* 0x000000ffff827224 */ /* 0x000fe400078e0038 */
[----:B------:R-:W-:Y:S02]  /*8cd0*/  IMAD.MOV.U32 R65, RZ, RZ, R67 ;  /* 0x000000ffff417224 */ /* 0x000fe400078e0043 */
[----:B------:R-:W-:Y:S01]  /*8ce0*/  IMAD.MOV.U32 R67, RZ, RZ, R58 ;  /* 0x000000ffff437224 */ /* 0x000fe200078e003a */
[----:B------:R-:W-:Y:S01]  /*8cf0*/  MOV R91, R130 ;  /* 0x00000082005b7202 */ /* 0x000fe20000000f00 */
[C---:B------:R-:W-:Y:S03]  /*8d00*/  FMUL.FTZ R56, R3.reuse, R108 ;  /* 0x0000006c03387220 */ /* 0x040fe60000410000 */
[----:B------:R-:W-:Y:S01]  /*8d10*/  FMUL.FTZ R57, R3, R109 ;  /* 0x0000006d03397220 */ /* 0x000fe20000410000 */
[----:B------:R-:W-:Y:S01]  /*8d20*/  MOV R89, R67 ;  /* 0x0000004300597202 */ /* 0x000fe20000000f00 */
[C---:B------:R-:W-:Y:S01]  /*8d30*/  FMUL.FTZ R59, R2.reuse, R111 ;  /* 0x0000006f023b7220 */ /* 0x040fe20000410000 */
[----:B------:R-:W-:Y:S01]  /*8d40*/  MUFU.EX2 R166, R166 ;  /* 0x000000a600a67308 */ /* 0x000fe20000000800 */
[----:B------:R-:W-:Y:S02]  /*8d50*/  FMUL.FTZ R58, R2, R110 ;  /* 0x0000006e023a7220 */ /* 0x000fe40000410000 */
[----:B------:R-:W-:Y:S02]  /*8d60*/  FFMA.FTZ R100, R82, c[0x0][0x2d0], -R159 ;  /* 0x0000b40052647a23 */ /* 0x000fe4000001089f */
[----:B------:R-:W-:Y:S02]  /*8d70*/  IMAD.MOV.U32 R82, RZ, RZ, R74 ;  /* 0x000000ffff527224 */ /* 0x000fe400078e004a */
[----:B------:R-:W-:Y:S01]  /*8d80*/  FFMA.FTZ R101, R81, c[0x0][0x2d0], -R155 ;  /* 0x0000b40051657a23 */ /* 0x000fe2000001089b */
[C---:B------:R-:W-:Y:S02]  /*8d90*/  HMMA.16816.F32.BF16 R56, R144.reuse, R62, R56 ;  /* 0x0000003e9038723c */ /* 0x040fe40000041838 */
[----:B------:R-:W4:Y:S01]  /*8da0*/  MUFU.EX2 R100, R100 ;  /* 0x0000006400647308 */ /* 0x000f220000000800 */
[----:B------:R-:W-:Y:S02]  /*8db0*/  IMAD.MOV.U32 R81, RZ, RZ, R73 ;  /* 0x000000ffff517224 */ /* 0x000fe400078e0049 */
[----:B------:R-:W-:Y:S01]  /*8dc0*/  IMAD.MOV.U32 R88, RZ, RZ, R80 ;  /* 0x000000ffff587224 */ /* 0x000fe200078e0050 */
[----:B------:R-:W-:Y:S01]  /*8dd0*/  MOV R80, R72 ;  /* 0x0000004800507202 */ /* 0x000fe20000000f00 */
[C---:B------:R-:W-:Y:S01]  /*8de0*/  FMUL.FTZ R60, R3.reuse, R116 ;  /* 0x00000074033c7220 */ /* 0x040fe20000410000 */
[----:B------:R-:W5:Y:S01]  /*8df0*/  LDSM.16.MT88.4 R72, [R232+0x900] ;  /* 0x00090000e848783b */ /* 0x000f620000004200 */
[----:B------:R-:W-:Y:S03]  /*8e00*/  FFMA.FTZ R102, R88, c[0x0][0x2d0], -R155 ;  /* 0x0000b40058667a23 */ /* 0x000fe6000001089b */
[----:B------:R-:W-:Y:S01]  /*8e10*/  MUFU.EX2 R101, R101 ;  /* 0x0000006500657308 */ /* 0x000fe20000000800 */
[C---:B------:R-:W-:Y:S01]  /*8e20*/  FMUL.FTZ R61, R3.reuse, R117 ;  /* 0x00000075033d7220 */ /* 0x040fe20000410000 */
[----:B------:R-:W-:Y:S01]  /*8e30*/  MOV R123, R80 ;  /* 0x00000050007b7202 */ /* 0x000fe20000000f00 */
[C---:B------:R-:W-:Y:S02]  /*8e40*/  FMUL.FTZ R62, R2.reuse, R118 ;  /* 0x00000076023e7220 */ /* 0x040fe40000410000 */
[----:B------:R-:W-:Y:S02]  /*8e50*/  FMUL.FTZ R63, R2, R119 ;  /* 0x00000077023f7220 */ /* 0x000fe40000410000 */
[----:B------:R-:W-:Y:S02]  /*8e60*/  IMAD.MOV.U32 R93, RZ, RZ, R124 ;  /* 0x000000ffff5d7224 */ /* 0x000fe400078e007c */
[----:B------:R-:W-:Y:S01]  /*8e70*/  IMAD.MOV.U32 R90, RZ, RZ, R65 ;  /* 0x000000ffff5a7224 */ /* 0x000fe200078e0041 */
[----:B------:R-:W4:Y:S01]  /*8e80*/  MUFU.EX2 R102, R102 ;  /* 0x0000006600667308 */ /* 0x000f220000000800 */
[----:B------:R-:W-:Y:S01]  /*8e90*/  IMAD.MOV.U32 R124, RZ, RZ, R66 ;  /* 0x000000ffff7c7224 */ /* 0x000fe200078e0042 */
[C---:B---3--:R-:W-:Y:S03]  /*8ea0*/  HMMA.16816.F32.BF16 R60, R144.reuse, R68, R60 ;  /* 0x00000044903c723c */ /* 0x048fe6000004183c */
[----:B------:R-:W-:Y:S02]  /*8eb0*/  IMAD.MOV.U32 R130, RZ, RZ, R64 ;  /* 0x000000ffff827224 */ /* 0x000fe400078e0040 */
[C---:B------:R-:W-:Y:S02]  /*8ec0*/  FMUL.FTZ R64, R3.reuse, R112 ;  /* 0x0000007003407220 */ /* 0x040fe40000410000 */
[----:B------:R-:W-:Y:S01]  /*8ed0*/  FMUL.FTZ R65, R3, R113 ;  /* 0x0000007103417220 */ /* 0x000fe20000410000 */
[----:B--2---:R-:W-:Y:S01]  /*8ee0*/  F2FP.BF16.PACK_AB R68, R158, R154 ;  /* 0x0000009a9e44723e */ /* 0x004fe200000010ff */
[C---:B------:R-:W-:Y:S01]  /*8ef0*/  FMUL.FTZ R66, R2.reuse, R114 ;  /* 0x0000007202427220 */ /* 0x040fe20000410000 */
[----:B------:R-:W-:Y:S02]  /*8f00*/  MUFU.EX2 R164, R164 ;  /* 0x000000a400a47308 */ /* 0x000fe40000000800 */
[----:B------:R-:W-:Y:S01]  /*8f10*/  FMUL.FTZ R67, R2, R115 ;  /* 0x0000007302437220 */ /* 0x000fe20000410000 */
[----:B-1----:R-:W-:Y:S01]  /*8f20*/  F2FP.BF16.PACK_AB R69, R163, R161 ;  /* 0x000000a1a345723e */ /* 0x002fe200000010ff */
[----:B------:R-:W-:Y:S02]  /*8f30*/  IMAD.MOV.U32 R122, RZ, RZ, R82 ;  /* 0x000000ffff7a7224 */ /* 0x000fe400078e0052 */
[----:B------:R-:W-:Y:S02]  /*8f40*/  IMAD.MOV.U32 R88, RZ, RZ, R81 ;  /* 0x000000ffff587224 */ /* 0x000fe400078e0051 */
[----:B------:R-:W1:Y:S01]  /*8f50*/  LDSM.16.MT88.4 R80, [R229+0x900] ;  /* 0x00090000e550783b */ /* 0x000e620000004200 */
[----:B------:R-:W-:Y:S01]  /*8f60*/  HMMA.16816.F32.BF16 R64, R144, R70, R64 ;  /* 0x000000469040723c */ /* 0x000fe20000041840 */
[----:B------:R-:W-:Y:S02]  /*8f70*/  MUFU.EX2 R160, R160 ;  /* 0x000000a000a07308 */ /* 0x000fe40000000800 */
[----:B------:R-:W-:Y:S02]  /*8f80*/  FFMA.FTZ R107, R88, c[0x0][0x2d0], -R159 ;  /* 0x0000b400586b7a23 */ /* 0x000fe4000001089f */
[----:B------:R-:W-:Y:S02]  /*8f90*/  FFMA.FTZ R118, R93, c[0x0][0x2d0], -R155 ;  /* 0x0000b4005d767a23 */ /* 0x000fe4000001089b */
[----:B----4-:R-:W-:Y:S01]  /*8fa0*/  F2FP.BF16.PACK_AB R70, R100, R120 ;  /* 0x000000786446723e */ /* 0x010fe200000010ff */
[--C-:B------:R-:W-:Y:S01]  /*8fb0*/  FFMA.FTZ R119, R92, c[0x0][0x2d0], -R159.reuse ;  /* 0x0000b4005c777a23 */ /* 0x100fe2000001089f */
[----:B------:R-:W-:Y:S02]  /*8fc0*/  F2FP.BF16.PACK_AB R71, R102, R101 ;  /* 0x000000656647723e */ /* 0x000fe400000010ff */
[----:B------:R-:W-:Y:S01]  /*8fd0*/  MUFU.EX2 R107, R107 ;  /* 0x0000006b006b7308 */ /* 0x000fe20000000800 */
[--C-:B------:R-:W-:Y:S02]  /*8fe0*/  FFMA.FTZ R144, R127, c[0x0][0x2d0], -R159.reuse ;  /* 0x0000b4007f907a23 */ /* 0x100fe4000001089f */
[----:B------:R-:W-:Y:S02]  /*8ff0*/  FFMA.FTZ R145, R126, c[0x0][0x2d0], -R159 ;  /* 0x0000b4007e917a23 */ /* 0x000fe4000001089f */
[C---:B-----5:R-:W-:Y:S05]  /*9000*/  HMMA.16816.F32.BF16 R4, R68.reuse, R72, R4 ;  /* 0x000000484404723c */ /* 0x060fea0000041804 */
[--C-:B------:R-:W-:Y:S01]  /*9010*/  FFMA.FTZ R147, R125, c[0x0][0x2d0], -R155.reuse ;  /* 0x0000b4007d937a23 */ /* 0x100fe2000001089b */
[----:B------:R-:W-:Y:S01]  /*9020*/  MUFU.EX2 R118, R118 ;  /* 0x0000007600767308 */ /* 0x000fe20000000800 */
[--C-:B------:R-:W-:Y:S01]  /*9030*/  FFMA.FTZ R146, R124, c[0x0][0x2d0], -R155.reuse ;  /* 0x0000b4007c927a23 */ /* 0x100fe2000001089b */
[C---:B------:R-:W-:Y:S01]  /*9040*/  HMMA.16816.F32.BF16 R8, R68.reuse, R74, R8 ;  /* 0x0000004a4408723c */ /* 0x040fe20000041808 */
[----:B------:R-:W2:Y:S03]  /*9050*/  LDSM.16.MT88.4 R72, [R232+0x4900] ;  /* 0x00490000e848783b */ /* 0x000ea60000004200 */
[----:B------:R-:W-:Y:S02]  /*9060*/  FFMA.FTZ R106, R95, c[0x0][0x2d0], -R155 ;  /* 0x0000b4005f6a7a23 */ /* 0x000fe4000001089b */
[----:B------:R-:W-:Y:S02]  /*9070*/  IMAD.MOV.U32 R95, RZ, RZ, R89 ;  /* 0x000000ffff5f7224 */ /* 0x000fe400078e0059 */
[C---:B------:R-:W-:Y:S01]  /*9080*/  HMMA.16816.F32.BF16 R12, R68.reuse, R76, R12 ;  /* 0x0000004c440c723c */ /* 0x040fe2000004180c */
[----:B------:R-:W-:Y:S01]  /*9090*/  LDSM.16.MT88.4 R124, [R232+0x3900] ;  /* 0x00390000e87c783b */ /* 0x000fe20000004200 */
[----:B------:R-:W-:Y:S02]  /*90a0*/  MUFU.EX2 R106, R106 ;  /* 0x0000006a006a7308 */ /* 0x000fe40000000800 */
[----:B------:R-:W-:Y:S02]  /*90b0*/  FFMA.FTZ R104, R103, c[0x0][0x2d0], -R159 ;  /* 0x0000b40067687a23 */ /* 0x000fe4000001089f */
[----:B------:R-:W-:Y:S01]  /*90c0*/  FFMA.FTZ R103, R122, c[0x0][0x2d0], -R155 ;  /* 0x0000b4007a677a23 */ /* 0x000fe2000001089b */
[----:B------:R-:W-:Y:S01]  /*90d0*/  MOV R122, R99 ;  /* 0x00000063007a7202 */ /* 0x000fe20000000f00 */
[C---:B------:R-:W-:Y:S01]  /*90e0*/  HMMA.16816.F32.BF16 R16, R68.reuse, R78, R16 ;  /* 0x0000004e4410723c */ /* 0x040fe20000041810 */
[----:B------:R-:W3:Y:S03]  /*90f0*/  LDSM.16.MT88.4 R76, [R230+0x4900] ;  /* 0x00490000e64c783b */ /* 0x000ee60000004200 */
[----:B------:R-:W-:Y:S01]  /*9100*/  IMAD.MOV.U32 R99, RZ, RZ, R96 ;  /* 0x000000ffff637224 */ /* 0x000fe200078e0060 */
[----:B------:R-:W-:Y:S01]  /*9110*/  MUFU.EX2 R103, R103 ;  /* 0x0000006700677308 */ /* 0x000fe20000000800 */
[----:B------:R-:W-:Y:S02]  /*9120*/  IMAD.MOV.U32 R96, RZ, RZ, R90 ;  /* 0x000000ffff607224 */ /* 0x000fe400078e005a */
[C---:B-1----:R-:W-:Y:S04]  /*9130*/  HMMA.16816.F32.BF16 R20, R68.reuse, R80, R20 ;  /* 0x000000504414723c */ /* 0x042fe80000041814 */
[----:B------:R-:W-:Y:S02]  /*9140*/  FFMA.FTZ R116, R99, c[0x0][0x2d0], -R159 ;  /* 0x0000b40063747a23 */ /* 0x000fe4000001089f */
[--C-:B------:R-:W-:Y:S01]  /*9150*/  FFMA.FTZ R109, R122, c[0x0][0x2d0], -R155.reuse ;  /* 0x0000b4007a6d7a23 */ /* 0x100fe2000001089b */
[----:B------:R-:W1:Y:S01]  /*9160*/  MUFU.EX2 R104, R104 ;  /* 0x0000006800687308 */ /* 0x000e620000000800 */
[C---:B------:R-:W-:Y:S01]  /*9170*/  HMMA.16816.F32.BF16 R24, R68.reuse, R82, R24 ;  /* 0x000000524418723c */ /* 0x040fe20000041818 */
[----:B------:R-:W4:Y:S03]  /*9180*/  LDSM.16.MT88.4 R80, [R229+0x4900] ;  /* 0x00490000e550783b */ /* 0x000f260000004200 */
[----:B------:R-:W-:Y:S02]  /*9190*/  FFMA.FTZ R122, R97, c[0x0][0x2d0], -R155 ;  /* 0x0000b400617a7a23 */ /* 0x000fe4000001089b */
[--C-:B------:R-:W-:Y:S01]  /*91a0*/  FFMA.FTZ R117, R96, c[0x0][0x2d0], -R159.reuse ;  /* 0x0000b40060757a23 */ /* 0x100fe2000001089f */
[----:B------:R-:W-:Y:S01]  /*91b0*/  MOV R96, R95 ;  /* 0x0000005f00607202 */ /* 0x000fe20000000f00 */
[C---:B------:R-:W-:Y:S01]  /*91c0*/  HMMA.16816.F32.BF16 R28, R68.reuse, R84, R28 ;  /* 0x00000054441c723c */ /* 0x040fe2000004181c */
[----:B------:R-:W-:Y:S03]  /*91d0*/  MUFU.EX2 R109, R109 ;  /* 0x0000006d006d7308 */ /* 0x000fe60000000800 */
[----:B------:R-:W-:Y:S02]  /*91e0*/  FFMA.FTZ R105, R123, c[0x0][0x2d0], -R159 ;  /* 0x0000b4007b697a23 */ /* 0x000fe4000001089f */
[----:B------:R-:W-:Y:S02]  /*91f0*/  IMAD.MOV.U32 R123, RZ, RZ, R121 ;  /* 0x000000ffff7b7224 */ /* 0x000fe400078e0079 */
[C---:B------:R-:W-:Y:S01]  /*9200*/  HMMA.16816.F32.BF16 R32, R68.reuse, R86, R32 ;  /* 0x000000564420723c */ /* 0x040fe20000041820 */
[----:B------:R-:W-:Y:S02]  /*9210*/  LDSM.16.MT88.4 R84, [R232+0x1100] ;  /* 0x00110000e854783b */ /* 0x000fe40000004200 */
[----:B------:R-:W-:Y:S01]  /*9220*/  MUFU.EX2 R105, R105 ;  /* 0x0000006900697308 */ /* 0x000fe20000000800 */
[----:B------:R-:W-:Y:S01]  /*9230*/  IMAD.MOV.U32 R121, RZ, RZ, R94 ;  /* 0x000000ffff797224 */ /* 0x000fe200078e005e */
[----:B------:R-:W-:Y:S01]  /*9240*/  MOV R94, R91 ;  /* 0x0000005b005e7202 */ /* 0x000fe20000000f00 */
[----:B------:R-:W-:Y:S02]  /*9250*/  FFMA.FTZ R108, R123, c[0x0][0x2d0], -R159 ;  /* 0x0000b4007b6c7a23 */ /* 0x000fe4000001089f */
[C---:B--2---:R-:W-:Y:S01]  /*9260*/  HMMA.16816.F32.BF16 R36, R68.reuse, R72, R36 ;  /* 0x000000484424723c */ /* 0x044fe20000041824 */
[----:B------:R-:W2:Y:S03]  /*9270*/  LDSM.16.MT88.4 R88, [R228+0x4900] ;  /* 0x00490000e458783b */ /* 0x000ea60000004200 */
[--C-:B------:R-:W-:Y:S01]  /*9280*/  FFMA.FTZ R111, R94, c[0x0][0x2d0], -R155.reuse ;  /* 0x0000b4005e6f7a23 */ /* 0x100fe2000001089b */
[----:B------:R-:W5:Y:S01]  /*9290*/  MUFU.EX2 R108, R108 ;  /* 0x0000006c006c7308 */ /* 0x000f620000000800 */
[--C-:B------:R-:W-:Y:S02]  /*92a0*/  FFMA.FTZ R123, R96, c[0x0][0x2d0], -R155.reuse ;  /* 0x0000b400607b7a23 */ /* 0x100fe4000001089b */
[C---:B------:R-:W-:Y:S01]  /*92b0*/  HMMA.16816.F32.BF16 R40, R68.reuse, R74, R40 ;  /* 0x0000004a4428723c */ /* 0x040fe20000041828 */
[----:B------:R-:W1:Y:S03]  /*92c0*/  LDSM.16.MT88.4 R72, [R230+0x1100] ;  /* 0x00110000e648783b */ /* 0x000e660000004200 */
[----:B------:R-:W-:Y:S02]  /*92d0*/  FFMA.FTZ R110, R121, c[0x0][0x2d0], -R155 ;  /* 0x0000b400796e7a23 */ /* 0x000fe4000001089b */
[----:B------:R-:W-:Y:S01]  /*92e0*/  FFMA.FTZ R121, R98, c[0x0][0x2d0], -R159 ;  /* 0x0000b40062797a23 */ /* 0x000fe2000001089f */
[----:B------:R-:W-:Y:S01]  /*92f0*/  MUFU.EX2 R111, R111 ;  /* 0x0000006f006f7308 */ /* 0x000fe20000000800 */
[C---:B---3--:R-:W-:Y:S01]  /*9300*/  HMMA.16816.F32.BF16 R44, R68.reuse, R76, R44 ;  /* 0x0000004c442c723c */ /* 0x048fe2000004182c */
[----:B------:R-:W-:Y:S03]  /*9310*/  LDSM.16.MT88.4 R92, [R228+0x5100] ;  /* 0x00510000e45c783b */ /* 0x000fe60000004200 */
[----:B------:R-:W-:Y:S02]  /*9320*/  FFMA.FTZ R153, R2, R246, R153 ;  /* 0x000000f602997223 */ /* 0x000fe40000010099 */
[----:B------:R-:W-:Y:S02]  /*9330*/  FADD.FTZ R149, R154, R149 ;  /* 0x000000959a957221 */ /* 0x000fe40000010000 */
[C---:B------:R-:W-:Y:S01]  /*9340*/  HMMA.16816.F32.BF16 R48, R68.reuse, R78, R48 ;  /* 0x0000004e4430723c */ /* 0x040fe20000041830 */
[----:B------:R-:W3:Y:S01]  /*9350*/  LDSM.16.MT88.4 R76, [R229+0x1100] ;  /* 0x00110000e54c783b */ /* 0x000ee20000004200 */
[----:B------:R-:W1:Y:S02]  /*9360*/  MUFU.EX2 R110, R110 ;  /* 0x0000006e006e7308 */ /* 0x000e640000000800 */
[----:B------:R-:W-:Y:S02]  /*9370*/  FADD.FTZ R158, R158, R149 ;  /* 0x000000959e9e7221 */ /* 0x000fe40000010000 */
[----:B------:R-:W-:Y:S02]  /*9380*/  FADD.FTZ R153, R148, R153 ;  /* 0x0000009994997221 */ /* 0x000fe40000010000 */
[C---:B----4-:R-:W-:Y:S01]  /*9390*/  HMMA.16816.F32.BF16 R52, R68.reuse, R80, R52 ;  /* 0x000000504434723c */ /* 0x050fe20000041834 */
[----:B------:R-:W-:Y:S03]  /*93a0*/  LDSM.16.MT88.4 R96, [R228+0x7100] ;  /* 0x00710000e460783b */ /* 0x000fe60000004200 */
[----:B------:R-:W-:Y:S01]  /*93b0*/  FADD.FTZ R2, R120, R158 ;  /* 0x0000009e78027221 */ /* 0x000fe20000010000 */
[----:B------:R-:W4:Y:S01]  /*93c0*/  MUFU.EX2 R116, R116 ;  /* 0x0000007400747308 */ /* 0x000f220000000800 */
[----:B------:R-:W-:Y:S02]  /*93d0*/  FADD.FTZ R135, R135, R153 ;  /* 0x0000009987877221 */ /* 0x000fe40000010000 */
[C---:B------:R-:W-:Y:S01]  /*93e0*/  HMMA.16816.F32.BF16 R56, R68.reuse, R82, R56 ;  /* 0x000000524438723c */ /* 0x040fe20000041838 */
[----:B------:R-:W3:Y:S03]  /*93f0*/  LDSM.16.MT88.4 R80, [R228+0x1100] ;  /* 0x00110000e450783b */ /* 0x000ee60000004200 */
[----:B------:R-:W-:Y:S02]  /*9400*/  FADD.FTZ R2, R100, R2 ;  /* 0x0000000264027221 */ /* 0x000fe40000010000 */
[----:B------:R-:W-:Y:S01]  /*9410*/  FADD.FTZ R135, R134, R135 ;  /* 0x0000008786877221 */ /* 0x000fe20000010000 */
[----:B------:R-:W3:Y:S01]  /*9420*/  MUFU.EX2 R117, R117 ;  /* 0x0000007500757308 */ /* 0x000ee20000000800 */
[C---:B--2---:R-:W-:Y:S04]  /*9430*/  HMMA.16816.F32.BF16 R60, R68.reuse, R88, R60 ;  /* 0x00000058443c723c */ /* 0x044fe8000004183c */
[----:B------:R-:W-:Y:S02]  /*9440*/  FADD.FTZ R161, R161, R135 ;  /* 0x00000087a1a17221 */ /* 0x000fe40000010000 */
[----:B-1----:R-:W-:Y:S02]  /*9450*/  FADD.FTZ R2, R104, R2 ;  /* 0x0000000268027221 */ /* 0x002fe40000010000 */
[----:B------:R-:W-:Y:S01]  /*9460*/  HMMA.16816.F32.BF16 R64, R68, R90, R64 ;  /* 0x0000005a4440723c */ /* 0x000fe20000041840 */
[----:B------:R-:W-:Y:S01]  /*9470*/  LDSM.16.MT88.4 R88, [R229+0x5100] ;  /* 0x00510000e558783b */ /* 0x000fe20000004200 */
[----:B------:R-:W-:Y:S02]  /*9480*/  MUFU.EX2 R119, R119 ;  /* 0x0000007700777308 */ /* 0x000fe40000000800 */
[----:B------:R-:W-:Y:S03]  /*9490*/  FADD.FTZ R161, R163, R161 ;  /* 0x000000a1a3a17221 */ /* 0x000fe60000010000 */
[----:B------:R-:W-:Y:S01]  /*94a0*/  F2FP.BF16.PACK_AB R69, R106, R103 ;  /* 0x000000676a45723e */ /* 0x000fe200000010ff */
[----:B------:R-:W-:Y:S01]  /*94b0*/  FADD.FTZ R101, R101, R161 ;  /* 0x000000a165657221 */ /* 0x000fe20000010000 */
[----:B-----5:R-:W-:Y:S03]  /*94c0*/  F2FP.BF16.PACK_AB R70, R108, R107 ;  /* 0x0000006b6c46723e */ /* 0x020fe600000010ff */
[----:B------:R-:W-:Y:S01]  /*94d0*/  F2FP.BF16.PACK_AB R71, R110, R109 ;  /* 0x0000006d6e47723e */ /* 0x000fe200000010ff */
[----:B------:R-:W-:Y:S01]  /*94e0*/  FADD.FTZ R3, R102, R101 ;  /* 0x0000006566037221 */ /* 0x000fe20000010000 */
[C---:B------:R-:W-:Y:S01]  /*94f0*/  F2FP.BF16.PACK_AB R68, R105.reuse, R104 ;  /* 0x000000686944723e */ /* 0x040fe200000010ff */
[----:B------:R-:W1:Y:S01]  /*9500*/  MUFU.EX2 R121, R121 ;  /* 0x0000007900797308 */ /* 0x000e620000000800 */
[----:B------:R-:W-:Y:S02]  /*9510*/  FADD.FTZ R105, R105, R2 ;  /* 0x0000000269697221 */ /* 0x000fe40000010000 */
[----:B------:R-:W-:Y:S02]  /*9520*/  FADD.FTZ R3, R103, R3 ;  /* 0x0000000367037221 */ /* 0x000fe40000010000 */
[----:B------:R-:W-:Y:S01]  /*9530*/  LDSM.16.MT88.4 R100, [R230+0x7900] ;  /* 0x00790000e664783b */ /* 0x000fe20000004200 */
[C---:B------:R-:W-:Y:S03]  /*9540*/  HMMA.16816.F32.BF16 R4, R68.reuse, R84, R4 ;  /* 0x000000544404723c */ /* 0x040fe60000041804 */
[----:B------:R-:W-:Y:S01]  /*9550*/  FADD.FTZ R3, R106, R3 ;  /* 0x000000036a037221 */ /* 0x000fe20000010000 */
[----:B------:R-:W-:Y:S01]  /*9560*/  MUFU.EX2 R122, R122 ;  /* 0x0000007a007a7308 */ /* 0x000fe20000000800 */
[----:B------:R-:W-:Y:S02]  /*9570*/  FADD.FTZ R2, R107, R105 ;  /* 0x000000696b027221 */ /* 0x000fe40000010000 */
[----:B------:R-:W-:Y:S01]  /*9580*/  FADD.FTZ R109, R109, R3 ;  /* 0x000000036d6d7221 */ /* 0x000fe20000010000 */
[C---:B------:R-:W-:Y:S01]  /*9590*/  HMMA.16816.F32.BF16 R8, R68.reuse, R86, R8 ;  /* 0x000000564408723c */ /* 0x040fe20000041808 */
[----:B------:R-:W2:Y:S03]  /*95a0*/  LDSM.16.MT88.4 R84, [R232+0x5100] ;  /* 0x00510000e854783b */ /* 0x000ea60000004200 */
[----:B------:R-:W-:Y:S02]  /*95b0*/  FADD.FTZ R3, R110, R109 ;  /* 0x0000006d6e037221 */ /* 0x000fe40000010000 */
[----:B------:R-:W-:Y:S01]  /*95c0*/  FADD.FTZ R2, R108, R2 ;  /* 0x000000026c027221 */ /* 0x000fe20000010000 */
[----:B------:R-:W5:Y:S01]  /*95d0*/  MUFU.EX2 R123, R123 ;  /* 0x0000007b007b7308 */ /* 0x000f620000000800 */
[C---:B------:R-:W-:Y:S04]  /*95e0*/  HMMA.16816.F32.BF16 R12, R68.reuse, R72, R12 ;  /* 0x00000048440c723c */ /* 0x040fe8000004180c */
[----:B------:R-:W-:Y:S02]  /*95f0*/  FADD.FTZ R3, R111, R3 ;  /* 0x000000036f037221 */ /* 0x000fe40000010000 */
[----:B----4-:R-:W-:Y:S02]  /*9600*/  FADD.FTZ R2, R116, R2 ;  /* 0x0000000274027221 */ /* 0x010fe40000010000 */
[C---:B------:R-:W-:Y:S01]  /*9610*/  HMMA.16816.F32.BF16 R16, R68.reuse, R74, R16 ;  /* 0x0000004a4410723c */ /* 0x040fe20000041810 */
[----:B------:R-:W4:Y:S01]  /*9620*/  LDSM.16.MT88.4 R72, [R230+0x5100] ;  /* 0x00510000e648783b */ /* 0x000f220000004200 */
[----:B------:R-:W1:Y:S02]  /*9630*/  MUFU.EX2 R144, R144 ;  /* 0x0000009000907308 */ /* 0x000e640000000800 */
[----:B------:R-:W-:Y:S04]  /*9640*/  FADD.FTZ R3, R118, R3 ;  /* 0x0000000376037221 */ /* 0x000fe80000010000 */
[C---:B---3--:R-:W-:Y:S04]  /*9650*/  HMMA.16816.F32.BF16 R20, R68.reuse, R76, R20 ;  /* 0x0000004c4414723c */ /* 0x048fe80000041814 */
[----:B------:R-:W-:Y:S04]  /*9660*/  MUFU.EX2 R145, R145 ;  /* 0x0000009100917308 */ /* 0x000fe80000000800 */
[C---:B------:R-:W-:Y:S01]  /*9670*/  HMMA.16816.F32.BF16 R24, R68.reuse, R78, R24 ;  /* 0x0000004e4418723c */ /* 0x040fe20000041818 */
[----:B------:R-:W3:Y:S05]  /*9680*/  LDSM.16.MT88.4 R76, [R232+0x1900] ;  /* 0x00190000e84c783b */ /* 0x000eea0000004200 */
[----:B------:R-:W-:Y:S02]  /*9690*/  MUFU.EX2 R147, R147 ;  /* 0x0000009300937308 */ /* 0x000fe40000000800 */
[C---:B------:R-:W-:Y:S08]  /*96a0*/  HMMA.16816.F32.BF16 R28, R68.reuse, R80, R28 ;  /* 0x00000050441c723c */ /* 0x040ff0000004181c */
[C---:B------:R-:W-:Y:S01]  /*96b0*/  HMMA.16816.F32.BF16 R32, R68.reuse, R82, R32 ;  /* 0x000000524420723c */ /* 0x040fe20000041820 */
[----:B------:R-:W1:Y:S01]  /*96c0*/  LDSM.16.MT88.4 R80, [R230+0x1900] ;  /* 0x00190000e650783b */ /* 0x000e620000004200 */
[----:B------:R-:W-:Y:S06]  /*96d0*/  MUFU.EX2 R146, R146 ;  /* 0x0000009200927308 */ /* 0x000fec0000000800 */
[C---:B--2---:R-:W-:Y:S04]  /*96e0*/  HMMA.16816.F32.BF16 R36, R68.reuse, R84, R36 ;  /* 0x000000544424723c */ /* 0x044fe80000041824 */
[----:B------:R-:W-:Y:S04]  /*96f0*/  MUFU.EX2 R162, R162 ;  /* 0x000000a200a27308 */ /* 0x000fe80000000800 */
[C---:B------:R-:W-:Y:S01]  /*9700*/  HMMA.16816.F32.BF16 R40, R68.reuse, R86, R40 ;  /* 0x000000564428723c */ /* 0x040fe20000041828 */
[----:B------:R-:W-:Y:S05]  /*9710*/  LDSM.16.MT88.4 R84, [R228+0x1900] ;  /* 0x00190000e454783b */ /* 0x000fea0000004200 */
[----:B------:R-:W-:Y:S02]  /*9720*/  MUFU.EX2 R156, R156 ;  /* 0x0000009c009c7308 */ /* 0x000fe40000000800 */
[C---:B----4-:R-:W-:Y:S08]  /*9730*/  HMMA.16816.F32.BF16 R44, R68.reuse, R72, R44 ;  /* 0x00000048442c723c */ /* 0x050ff0000004182c */
[C---:B------:R-:W-:Y:S01]  /*9740*/  HMMA.16816.F32.BF16 R48, R68.reuse, R74, R48 ;  /* 0x0000004a4430723c */ /* 0x040fe20000041830 */
[----:B------:R-:W2:Y:S07]  /*9750*/  LDSM.16.MT88.4 R72, [R229+0x1900] ;  /* 0x00190000e548783b */ /* 0x000eae0000004200 */
[C---:B------:R-:W-:Y:S08]  /*9760*/  HMMA.16816.F32.BF16 R52, R68.reuse, R88, R52 ;  /* 0x000000584434723c */ /* 0x040ff00000041834 */
[C---:B------:R-:W-:Y:S01]  /*9770*/  HMMA.16816.F32.BF16 R56, R68.reuse, R90, R56 ;  /* 0x0000005a4438723c */ /* 0x040fe20000041838 */
[----:B------:R-:W-:Y:S07]  /*9780*/  LDSM.16.MT88.4 R88, [R229+0x5900] ;  /* 0x00590000e558783b */ /* 0x000fee0000004200 */
[C---:B------:R-:W-:Y:S07]  /*9790*/  HMMA.16816.F32.BF16 R60, R68.reuse, R92, R60 ;  /* 0x0000005c443c723c */ /* 0x040fee000004183c */
[----:B------:R-:W-:Y:S01]  /*97a0*/  FFMA.FTZ R92, R130, c[0x0][0x2d0], -R159 ;  /* 0x0000b400825c7a23 */ /* 0x000fe2000001089f */
[----:B------:R-:W-:Y:S03]  /*97b0*/  HMMA.16816.F32.BF16 R64, R68, R94, R64 ;  /* 0x0000005e4440723c */ /* 0x000fe60000041840 */
[----:B------:R4:W2:Y:S04]  /*97c0*/  MUFU.EX2 R115, R92 ;  /* 0x0000005c00737308 */ /* 0x0008a80000000800 */
[----:B------:R-:W-:Y:S02]  /*97d0*/  F2FP.BF16.PACK_AB R69, R118, R111 ;  /* 0x0000006f7645723e */ /* 0x000fe400000010ff */
[----:B------:R-:W-:Y:S01]  /*97e0*/  F2FP.BF16.PACK_AB R68, R117, R116 ;  /* 0x000000747544723e */ /* 0x000fe200000010ff */
[----:B------:R-:W-:Y:S02]  /*97f0*/  LDSM.16.MT88.4 R108, [R229+0x7900] ;  /* 0x00790000e56c783b */ /* 0x000fe40000004200 */
[----:B-1----:R-:W-:Y:S01]  /*9800*/  F2FP.BF16.PACK_AB R70, R121, R119 ;  /* 0x000000777946723e */ /* 0x002fe200000010ff */
[----:B------:R-:W-:Y:S01]  /*9810*/  FADD.FTZ R117, R117, R2 ;  /* 0x0000000275757221 */ /* 0x000fe20000010000 */
[----:B-----5:R-:W-:Y:S01]  /*9820*/  F2FP.BF16.PACK_AB R71, R123, R122 ;  /* 0x0000007a7b47723e */ /* 0x020fe200000010ff */
[----:B------:R-:W-:Y:S02]  /*9830*/  FADD.FTZ R122, R122, R3 ;  /* 0x000000037a7a7221 */ /* 0x000fe40000010000 */
[----:B------:R-:W-:Y:S02]  /*9840*/  FADD.FTZ R117, R119, R117 ;  /* 0x0000007577757221 */ /* 0x000fe40000010000 */
[----:B------:R-:W-:Y:S02]  /*9850*/  FADD.FTZ R122, R123, R122 ;  /* 0x0000007a7b7a7221 */ /* 0x000fe40000010000 */
[C---:B---3--:R-:W-:Y:S03]  /*9860*/  HMMA.16816.F32.BF16 R4, R68.reuse, R76, R4 ;  /* 0x0000004c4404723c */ /* 0x048fe60000041804 */
[----:B------:R-:W-:Y:S02]  /*9870*/  FADD.FTZ R121, R121, R117 ;  /* 0x0000007579797221 */ /* 0x000fe40000010000 */
[----:B----4-:R-:W-:Y:S03]  /*9880*/  FFMA.FTZ R92, R128, c[0x0][0x2d0], -R155 ;  /* 0x0000b400805c7a23 */ /* 0x010fe6000001089b */
[C---:B------:R-:W-:Y:S01]  /*9890*/  HMMA.16816.F32.BF16 R8, R68.reuse, R78, R8 ;  /* 0x0000004e4408723c */ /* 0x040fe20000041808 */
[----:B------:R-:W1:Y:S01]  /*98a0*/  LDSM.16.MT88.4 R76, [R232+0x5900] ;  /* 0x00590000e84c783b */ /* 0x000e620000004200 */
[----:B------:R3:W4:Y:S02]  /*98b0*/  MUFU.EX2 R114, R92 ;  /* 0x0000005c00727308 */ /* 0x0007240000000800 */
[----:B------:R-:W-:Y:S04]  /*98c0*/  FADD.FTZ R121, R144, R121 ;  /* 0x0000007990797221 */ /* 0x000fe80000010000 */
[C---:B------:R-:W-:Y:S08]  /*98d0*/  HMMA.16816.F32.BF16 R12, R68.reuse, R80, R12 ;  /* 0x00000050440c723c */ /* 0x040ff0000004180c */
[C---:B------:R-:W-:Y:S01]  /*98e0*/  HMMA.16816.F32.BF16 R16, R68.reuse, R82, R16 ;  /* 0x000000524410723c */ /* 0x040fe20000041810 */
[----:B------:R-:W5:Y:S07]  /*98f0*/  LDSM.16.MT88.4 R80, [R230+0x5900] ;  /* 0x00590000e650783b */ /* 0x000f6e0000004200 */
[C---:B--2---:R-:W-:Y:S01]  /*9900*/  HMMA.16816.F32.BF16 R20, R68.reuse, R72, R20 ;  /* 0x000000484414723c */ /* 0x044fe20000041814 */
[----:B---3--:R-:W-:Y:S06]  /*9910*/  LDSM.16.MT88.4 R92, [R228+0x6100] ;  /* 0x00610000e45c783b */ /* 0x008fec0000004200 */
[--C-:B------:R-:W-:Y:S01]  /*9920*/  FFMA.FTZ R72, R131, c[0x0][0x2d0], -R159.reuse ;  /* 0x0000b40083487a23 */ /* 0x100fe2000001089f */
[C---:B------:R-:W-:Y:S03]  /*9930*/  HMMA.16816.F32.BF16 R24, R68.reuse, R74, R24 ;  /* 0x0000004a4418723c */ /* 0x040fe60000041818 */
[----:B------:R2:W3:Y:S01]  /*9940*/  MUFU.EX2 R113, R72 ;  /* 0x0000004800717308 */ /* 0x0004e20000000800 */
[----:B------:R-:W-:Y:S02]  /*9950*/  FFMA.FTZ R159, R157, c[0x0][0x2d0], -R159 ;  /* 0x0000b4009d9f7a23 */ /* 0x000fe4000001089f */
[----:B------:R-:W-:Y:S02]  /*9960*/  IMAD.MOV.U32 R157, RZ, RZ, R115 ;  /* 0x000000ffff9d7224 */ /* 0x000fe400078e0073 */
[C---:B------:R-:W-:Y:S05]  /*9970*/  HMMA.16816.F32.BF16 R28, R68.reuse, R84, R28 ;  /* 0x00000054441c723c */ /* 0x040fea000004181c */
[----:B------:R-:W-:Y:S02]  /*9980*/  MUFU.EX2 R159, R159 ;  /* 0x0000009f009f7308 */ /* 0x000fe40000000800 */
[--C-:B------:R-:W-:Y:S01]  /*9990*/  FFMA.FTZ R84, R129, c[0x0][0x2d0], -R155.reuse ;  /* 0x0000b40081547a23 */ /* 0x100fe2000001089b */
[C---:B------:R-:W-:Y:S04]  /*99a0*/  HMMA.16816.F32.BF16 R32, R68.reuse, R86, R32 ;  /* 0x000000564420723c */ /* 0x040fe80000041820 */
[----:B------:R-:W-:Y:S02]  /*99b0*/  FFMA.FTZ R155, R133, c[0x0][0x2d0], -R155 ;  /* 0x0000b400859b7a23 */ /* 0x000fe4000001089b */
[----:B----4-:R-:W-:Y:S01]  /*99c0*/  IMAD.MOV.U32 R133, RZ, RZ, R114 ;  /* 0x000000ffff857224 */ /* 0x010fe200078e0072 */
[----:B------:R4:W3:Y:S01]  /*99d0*/  MUFU.EX2 R112, R84 ;  /* 0x0000005400707308 */ /* 0x0008e20000000800 */
[C---:B-1----:R-:W-:Y:S01]  /*99e0*/  HMMA.16816.F32.BF16 R36, R68.reuse, R76, R36 ;  /* 0x0000004c4424723c */ /* 0x042fe20000041824 */
[----:B--2---:R-:W1:Y:S07]  /*99f0*/  LDSM.16.MT88.4 R72, [R228+0x5900] ;  /* 0x00590000e448783b */ /* 0x004e6e0000004200 */
[C---:B------:R-:W-:Y:S01]  /*9a00*/  HMMA.16816.F32.BF16 R40, R68.reuse, R78, R40 ;  /* 0x0000004e4428723c */ /* 0x040fe20000041828 */
[----:B------:R-:W2:Y:S01]  /*9a10*/  MUFU.EX2 R155, R155 ;  /* 0x0000009b009b7308 */ /* 0x000ea20000000800 */
[----:B------:R-:W-:Y:S06]  /*9a20*/  LDSM.16.MT88.4 R76, [R230+0x2100] ;  /* 0x00210000e64c783b */ /* 0x000fec0000004200 */
[C---:B-----5:R-:W-:Y:S02]  /*9a30*/  HMMA.16816.F32.BF16 R44, R68.reuse, R80, R44 ;  /* 0x00000050442c723c */ /* 0x060fe4000004182c */
[----:B----4-:R-:W4:Y:S06]  /*9a40*/  LDSM.16.MT88.4 R84, [R232+0x2100] ;  /* 0x00210000e854783b */ /* 0x010f2c0000004200 */
[C---:B------:R-:W-:Y:S02]  /*9a50*/  HMMA.16816.F32.BF16 R48, R68.reuse, R82, R48 ;  /* 0x000000524430723c */ /* 0x040fe40000041830 */
[----:B------:R-:W-:Y:S06]  /*9a60*/  LDSM.16.MT88.4 R80, [R228+0x2100] ;  /* 0x00210000e450783b */ /* 0x000fec0000004200 */
        /* <DEDUP_REMOVED lines=9> */
[----:B---3--:R-:W-:Y:S01]  /*9b00*/  F2FP.BF16.PACK_AB R70, R115, R113 ;  /* 0x000000717346723e */ /* 0x008fe200000010ff */
[----:B------:R-:W-:Y:S01]  /*9b10*/  FADD.FTZ R147, R147, R122 ;  /* 0x0000007a93937221 */ /* 0x000fe20000010000 */
[----:B------:R-:W-:Y:S02]  /*9b20*/  F2FP.BF16.PACK_AB R71, R114, R112 ;  /* 0x000000707247723e */ /* 0x000fe400000010ff */
[----:B------:R-:W-:Y:S01]  /*9b30*/  F2FP.BF16.PACK_AB R114, R159, R162 ;  /* 0x000000a29f72723e */ /* 0x000fe200000010ff */
[----:B------:R-:W-:Y:S01]  /*9b40*/  FADD.FTZ R2, R146, R147 ;  /* 0x0000009392027221 */ /* 0x000fe20000010000 */
[----:B--2---:R-:W-:Y:S03]  /*9b50*/  F2FP.BF16.PACK_AB R115, R155, R156 ;  /* 0x0000009c9b73723e */ /* 0x004fe600000010ff */
[C---:B----4-:R-:W-:Y:S08]  /*9b60*/  HMMA.16816.F32.BF16 R4, R68.reuse, R84, R4 ;  /* 0x000000544404723c */ /* 0x050ff00000041804 */
[C---:B------:R-:W-:Y:S01]  /*9b70*/  HMMA.16816.F32.BF16 R8, R68.reuse, R86, R8 ;  /* 0x000000564408723c */ /* 0x040fe20000041808 */
[----:B------:R-:W2:Y:S07]  /*9b80*/  LDSM.16.MT88.4 R84, [R232+0x6100] ;  /* 0x00610000e854783b */ /* 0x000eae0000004200 */
[C---:B------:R-:W-:Y:S08]  /*9b90*/  HMMA.16816.F32.BF16 R12, R68.reuse, R76, R12 ;  /* 0x0000004c440c723c */ /* 0x040ff0000004180c */
        /* <DEDUP_REMOVED lines=16> */
[----:B------:R-:W5:Y:S07]  /*9ca0*/  LDSM.16.MT88.4 R88, [R232+0x6900] ;  /* 0x00690000e858783b */ /* 0x000f6e0000004200 */
[C---:B------:R-:W-:Y:S08]  /*9cb0*/  HMMA.16816.F32.BF16 R60, R68.reuse, R92, R60 ;  /* 0x0000005c443c723c */ /* 0x040ff0000004183c */
[----:B------:R-:W-:Y:S01]  /*9cc0*/  HMMA.16816.F32.BF16 R64, R68, R94, R64 ;  /* 0x0000005e4440723c */ /* 0x000fe20000041840 */
[----:B------:R-:W-:Y:S06]  /*9cd0*/  LDSM.16.MT88.4 R92, [R229+0x7100] ;  /* 0x00710000e55c783b */ /* 0x000fec0000004200 */
[----:B------:R-:W-:Y:S02]  /*9ce0*/  F2FP.BF16.PACK_AB R68, R251, R252 ;  /* 0x000000fcfb44723e */ /* 0x000fe400000010ff */
[----:B------:R-:W-:Y:S03]  /*9cf0*/  F2FP.BF16.PACK_AB R69, R194, R250 ;  /* 0x000000fac245723e */ /* 0x000fe600000010ff */
[----:B------:R-:W-:Y:S02]  /*9d00*/  F2FP.BF16.PACK_AB R70, R193, R195 ;  /* 0x000000c3c146723e */ /* 0x000fe400000010ff */
[----:B------:R-:W-:Y:S07]  /*9d10*/  F2FP.BF16.PACK_AB R71, R183, R192 ;  /* 0x000000c0b747723e */ /* 0x000fee00000010ff */
[C---:B-1----:R-:W-:Y:S08]  /*9d20*/  HMMA.16816.F32.BF16 R4, R68.reuse, R72, R4 ;  /* 0x000000484404723c */ /* 0x042ff00000041804 */
[C---:B------:R-:W-:Y:S01]  /*9d30*/  HMMA.16816.F32.BF16 R8, R68.reuse, R74, R8 ;  /* 0x0000004a4408723c */ /* 0x040fe20000041808 */
[----:B------:R-:W1:Y:S07]  /*9d40*/  LDSM.16.MT88.4 R72, [R230+0x6900] ;  /* 0x00690000e648783b */ /* 0x000e6e0000004200 */
[C---:B----4-:R-:W-:Y:S08]  /*9d50*/  HMMA.16816.F32.BF16 R12, R68.reuse, R80, R12 ;  /* 0x00000050440c723c */ /* 0x050ff0000004180c */
[C---:B------:R-:W-:Y:S01]  /*9d60*/  HMMA.16816.F32.BF16 R16, R68.reuse, R82, R16 ;  /* 0x000000524410723c */ /* 0x040fe20000041810 */
[----:B------:R-:W4:Y:S07]  /*9d70*/  LDSM.16.MT88.4 R80, [R229+0x6900] ;  /* 0x00690000e550783b */ /* 0x000f2e0000004200 */
[C---:B--2---:R-:W-:Y:S08]  /*9d80*/  HMMA.16816.F32.BF16 R20, R68.reuse, R84, R20 ;  /* 0x000000544414723c */ /* 0x044ff00000041814 */
[C---:B------:R-:W-:Y:S01]  /*9d90*/  HMMA.16816.F32.BF16 R24, R68.reuse, R86, R24 ;  /* 0x000000564418723c */ /* 0x040fe20000041818 */
[----:B------:R-:W-:Y:S07]  /*9da0*/  LDSM.16.MT88.4 R84, [R228+0x3100] ;  /* 0x00310000e454783b */ /* 0x000fee0000004200 */
[C---:B---3--:R-:W-:Y:S08]  /*9db0*/  HMMA.16816.F32.BF16 R28, R68.reuse, R76, R28 ;  /* 0x0000004c441c723c */ /* 0x048ff0000004181c */
[C---:B------:R-:W-:Y:S01]  /*9dc0*/  HMMA.16816.F32.BF16 R32, R68.reuse, R78, R32 ;  /* 0x0000004e4420723c */ /* 0x040fe20000041820 */
[----:B------:R-:W2:Y:S07]  /*9dd0*/  LDSM.16.MT88.4 R76, [R228+0x6900] ;  /* 0x00690000e44c783b */ /* 0x000eae0000004200 */
[C---:B-----5:R-:W-:Y:S08]  /*9de0*/  HMMA.16816.F32.BF16 R36, R68.reuse, R88, R36 ;  /* 0x000000584424723c */ /* 0x060ff00000041824 */
[C---:B------:R-:W-:Y:S01]  /*9df0*/  HMMA.16816.F32.BF16 R40, R68.reuse, R90, R40 ;  /* 0x0000005a4428723c */ /* 0x040fe20000041828 */
[----:B------:R-:W-:Y:S07]  /*9e00*/  LDSM.16.MT88.4 R88, [R230+0x7100] ;  /* 0x00710000e658783b */ /* 0x000fee0000004200 */
[C---:B-1----:R-:W-:Y:S08]  /*9e10*/  HMMA.16816.F32.BF16 R44, R68.reuse, R72, R44 ;  /* 0x00000048442c723c */ /* 0x042ff0000004182c */
[C---:B------:R-:W-:Y:S01]  /*9e20*/  HMMA.16816.F32.BF16 R48, R68.reuse, R74, R48 ;  /* 0x0000004a4430723c */ /* 0x040fe20000041830 */
[----:B------:R-:W1:Y:S07]  /*9e30*/  LDSM.16.MT88.4 R72, [R232+0x3100] ;  /* 0x00310000e848783b */ /* 0x000e6e0000004200 */
[C---:B----4-:R-:W-:Y:S08]  /*9e40*/  HMMA.16816.F32.BF16 R52, R68.reuse, R80, R52 ;  /* 0x000000504434723c */ /* 0x050ff00000041834 */
[C---:B------:R-:W-:Y:S01]  /*9e50*/  HMMA.16816.F32.BF16 R56, R68.reuse, R82, R56 ;  /* 0x000000524438723c */ /* 0x040fe20000041838 */
[----:B------:R-:W3:Y:S07]  /*9e60*/  LDSM.16.MT88.4 R80, [R230+0x3100] ;  /* 0x00310000e650783b */ /* 0x000eee0000004200 */
[C---:B--2---:R-:W-:Y:S08]  /*9e70*/  HMMA.16816.F32.BF16 R60, R68.reuse, R76, R60 ;  /* 0x0000004c443c723c */ /* 0x044ff0000004183c */
[----:B------:R-:W-:Y:S01]  /*9e80*/  HMMA.16816.F32.BF16 R64, R68, R78, R64 ;  /* 0x0000004e4440723c */ /* 0x000fe20000041840 */
[----:B------:R-:W2:Y:S06]  /*9e90*/  LDSM.16.MT88.4 R76, [R229+0x3100] ;  /* 0x00310000e54c783b */ /* 0x000eac0000004200 */
[----:B------:R-:W-:Y:S02]  /*9ea0*/  F2FP.BF16.PACK_AB R68, R181, R182 ;  /* 0x000000b6b544723e */ /* 0x000fe400000010ff */
[----:B------:R-:W-:Y:S03]  /*9eb0*/  F2FP.BF16.PACK_AB R69, R170, R180 ;  /* 0x000000b4aa45723e */ /* 0x000fe600000010ff */
[----:B------:R-:W-:Y:S02]  /*9ec0*/  F2FP.BF16.PACK_AB R70, R169, R171 ;  /* 0x000000aba946723e */ /* 0x000fe400000010ff */
[----:B------:R-:W-:Y:S07]  /*9ed0*/  F2FP.BF16.PACK_AB R71, R167, R168 ;  /* 0x000000a8a747723e */ /* 0x000fee00000010ff */
[C---:B-1----:R-:W-:Y:S08]  /*9ee0*/  HMMA.16816.F32.BF16 R4, R68.reuse, R72, R4 ;  /* 0x000000484404723c */ /* 0x042ff00000041804 */
[C---:B------:R-:W-:Y:S01]  /*9ef0*/  HMMA.16816.F32.BF16 R8, R68.reuse, R74, R8 ;  /* 0x0000004a4408723c */ /* 0x040fe20000041808 */
[----:B------:R-:W1:Y:S07]  /*9f00*/  LDSM.16.MT88.4 R72, [R232+0x7100] ;  /* 0x00710000e848783b */ /* 0x000e6e0000004200 */
[C---:B---3--:R-:W-:Y:S08]  /*9f10*/  HMMA.16816.F32.BF16 R12, R68.reuse, R80, R12 ;  /* 0x00000050440c723c */ /* 0x048ff0000004180c */
[C---:B------:R-:W-:Y:S01]  /*9f20*/  HMMA.16816.F32.BF16 R16, R68.reuse, R82, R16 ;  /* 0x000000524410723c */ /* 0x040fe20000041810 */
[----:B------:R-:W-:Y:S07]  /*9f30*/  LDSM.16.MT88.4 R80, [R229+0x3900] ;  /* 0x00390000e550783b */ /* 0x000fee0000004200 */
[C---:B--2---:R-:W-:Y:S08]  /*9f40*/  HMMA.16816.F32.BF16 R20, R68.reuse, R76, R20 ;  /* 0x0000004c4414723c */ /* 0x044ff00000041814 */
[C---:B------:R-:W-:Y:S01]  /*9f50*/  HMMA.16816.F32.BF16 R24, R68.reuse, R78, R24 ;  /* 0x0000004e4418723c */ /* 0x040fe20000041818 */
[----:B------:R-:W2:Y:S07]  /*9f60*/  LDSM.16.MT88.4 R76, [R230+0x3900] ;  /* 0x00390000e64c783b */ /* 0x000eae0000004200 */
[C---:B------:R-:W-:Y:S07]  /*9f70*/  HMMA.16816.F32.BF16 R28, R68.reuse, R84, R28 ;  /* 0x00000054441c723c */ /* 0x040fee000004181c */
[----:B------:R-:W-:Y:S01]  /*9f80*/  IMAD.MOV.U32 R85, RZ, RZ, R112 ;  /* 0x000000ffff557224 */ /* 0x000fe200078e0070 */
[C---:B------:R-:W-:Y:S04]  /*9f90*/  HMMA.16816.F32.BF16 R32, R68.reuse, R86, R32 ;  /* 0x000000564420723c */ /* 0x040fe80000041820 */
[----:B------:R-:W-:Y:S02]  /*9fa0*/  F2FP.BF16.PACK_AB R112, R166, R165 ;  /* 0x000000a5a670723e */ /* 0x000fe400000010ff */
[----:B------:R-:W-:Y:S02]  /*9fb0*/  MOV R84, R113 ;  /* 0x0000007100547202 */ /* 0x000fe40000000f00 */
[C---:B-1----:R-:W-:Y:S04]  /*9fc0*/  HMMA.16816.F32.BF16 R36, R68.reuse, R72, R36 ;  /* 0x000000484424723c */ /* 0x042fe80000041824 */
[----:B------:R-:W-:Y:S01]  /*9fd0*/  F2FP.BF16.PACK_AB R113, R160, R164 ;  /* 0x000000a4a071723e */ /* 0x000fe200000010ff */
[----:B------:R-:W-:Y:S03]  /*9fe0*/  IMAD.MOV.U32 R246, RZ, RZ, R84 ;  /* 0x000000fffff67224 */ /* 0x000fe600078e0054 */
[C---:B------:R-:W-:Y:S04]  /*9ff0*/  HMMA.16816.F32.BF16 R40, R68.reuse, R74, R40 ;  /* 0x0000004a4428723c */ /* 0x040fe80000041828 */
[----:B------:R-:W-:Y:S04]  /*a000*/  FADD.FTZ R145, R246, R145 ;  /* 0x00000091f6917221 */ /* 0x000fe80000010000 */
[C---:B------:R-:W-:Y:S08]  /*a010*/  HMMA.16816.F32.BF16 R44, R68.reuse, R88, R44 ;  /* 0x00000058442c723c */ /* 0x040ff0000004182c */
[C---:B------:R-:W-:Y:S01]  /*a020*/  HMMA.16816.F32.BF16 R48, R68.reuse, R90, R48 ;  /* 0x0000005a4430723c */ /* 0x040fe20000041830 */
[----:B------:R-:W1:Y:S07]  /*a030*/  LDSM.16.MT88.4 R88, [R228+0x3900] ;  /* 0x00390000e458783b */ /* 0x000e6e0000004200 */
[C---:B------:R-:W-:Y:S08]  /*a040*/  HMMA.16816.F32.BF16 R52, R68.reuse, R92, R52 ;  /* 0x0000005c4434723c */ /* 0x040ff00000041834 */
[C---:B------:R-:W-:Y:S08]  /*a050*/  HMMA.16816.F32.BF16 R56, R68.reuse, R94, R56 ;  /* 0x0000005e4438723c */ /* 0x040ff00000041838 */
[C---:B------:R-:W-:Y:S08]  /*a060*/  HMMA.16816.F32.BF16 R60, R68.reuse, R96, R60 ;  /* 0x00000060443c723c */ /* 0x040ff0000004183c */
[----:B------:R-:W-:Y:S01]  /*a070*/  HMMA.16816.F32.BF16 R64, R68, R98, R64 ;  /* 0x000000624440723c */ /* 0x000fe20000041840 */
[----:B------:R-:W3:Y:S07]  /*a080*/  LDSM.16.MT88.4 R96, [R232+0x7900] ;  /* 0x00790000e860783b */ /* 0x000eee0000004200 */
[C---:B------:R-:W-:Y:S01]  /*a090*/  HMMA.16816.F32.BF16 R128, R112.reuse, R124, R4 ;  /* 0x0000007c7080723c */ /* 0x040fe20000041804 */
[----:B------:R-:W4:Y:S07]  /*a0a0*/  LDSM.16.MT88.4 R4, [R228+0x7900] ;  /* 0x00790000e404783b */ /* 0x000f2e0000004200 */
[C---:B------:R-:W-:Y:S07]  /*a0b0*/  HMMA.16816.F32.BF16 R124, R112.reuse, R126, R8 ;  /* 0x0000007e707c723c */ /* 0x040fee0000041808 */
[----:B------:R-:W-:Y:S01]  /*a0c0*/  MOV R11, R85 ;  /* 0x00000055000b7202 */ /* 0x000fe20000000f00 */
[C---:B--2---:R-:W-:Y:S04]  /*a0d0*/  HMMA.16816.F32.BF16 R68, R112.reuse, R76, R12 ;  /* 0x0000004c7044723c */ /* 0x044fe8000004180c */
[----:B------:R-:W-:Y:S04]  /*a0e0*/  FADD.FTZ R2, R11, R2 ;  /* 0x000000020b027221 */ /* 0x000fe80000010000 */
[C---:B------:R-:W-:Y:S04]  /*a0f0*/  HMMA.16816.F32.BF16 R72, R112.reuse, R78, R16 ;  /* 0x0000004e7048723c */ /* 0x040fe80000041810 */
[----:B------:R-:W-:Y:S02]  /*a100*/  FADD.FTZ R3, R133, R2 ;  /* 0x0000000285037221 */ /* 0x000fe40000010000 */
[----:B------:R-:W-:Y:S02]  /*a110*/  FADD.FTZ R2, R157, R145 ;  /* 0x000000919d027221 */ /* 0x000fe40000010000 */
[C---:B------:R-:W-:Y:S04]  /*a120*/  HMMA.16816.F32.BF16 R76, R112.reuse, R80, R20 ;  /* 0x00000050704c723c */ /* 0x040fe80000041814 */
[----:B------:R-:W-:Y:S01]  /*a130*/  FADD.FTZ R250, R250, R3 ;  /* 0x00000003fafa7221 */ /* 0x000fe20000010000 */
[----:B------:R-:W-:Y:S01]  /*a140*/  MOV R3, R0 ;  /* 0x0000000000037202 */ /* 0x000fe20000000f00 */
[----:B------:R-:W-:Y:S02]  /*a150*/  FADD.FTZ R2, R252, R2 ;  /* 0x00000002fc027221 */ /* 0x000fe40000010000 */
[C---:B------:R-:W-:Y:S04]  /*a160*/  HMMA.16816.F32.BF16 R80, R112.reuse, R82, R24 ;  /* 0x000000527050723c */ /* 0x040fe80000041818 */
[----:B------:R-:W-:Y:S02]  /*a170*/  FADD.FTZ R250, R194, R250 ;  /* 0x000000fac2fa7221 */ /* 0x000fe40000010000 */
[----:B------:R-:W-:Y:S02]  /*a180*/  FADD.FTZ R251, R251, R2 ;  /* 0x00000002fbfb7221 */ /* 0x000fe40000010000 */
[C---:B-1----:R-:W-:Y:S04]  /*a190*/  HMMA.16816.F32.BF16 R84, R112.reuse, R88, R28 ;  /* 0x000000587054723c */ /* 0x042fe8000004181c */
        /* <DEDUP_REMOVED lines=23> */
[C---:B----4-:R-:W-:Y:S04]  /*a310*/  HMMA.16816.F32.BF16 R116, R112.reuse, R4, R60 ;  /* 0x000000047074723c */ /* 0x050fe8000004183c */
[----:B------:R-:W-:Y:S02]  /*a320*/  FADD.FTZ R164, R156, R164 ;  /* 0x000000a49ca47221 */ /* 0x000fe40000010000 */
[----:B------:R-:W-:Y:S02]  /*a330*/  FADD.FTZ R169, R162, R169 ;  /* 0x000000a9a2a97221 */ /* 0x000fe40000010000 */
[----:B------:R-:W-:Y:S04]  /*a340*/  HMMA.16816.F32.BF16 R112, R112, R6, R64 ;  /* 0x000000067070723c */ /* 0x000fe80000041840 */
[----:B------:R-:W-:Y:S02]  /*a350*/  FADD.FTZ R246, R155, R164 ;  /* 0x000000a49bf67221 */ /* 0x000fe40000010000 */
[----:B------:R-:W-:Y:S02]  /*a360*/  FADD.FTZ R245, R159, R169 ;  /* 0x000000a99ff57221 */ /* 0x000fe40000010000 */
[----:B------:R-:W-:Y:S01]  /*a370*/  IMAD.MOV.U32 R2, RZ, RZ, R132 ;  /* 0x000000ffff027224 */ /* 0x000fe200078e0084 */
[----:B------:R-:W-:-:S05]  /*a380*/  @P0 BRA `(.L_x_560) ;  /* 0xffffb96000000947 */ /* 0x000fca000383ffff */
.L_x_557:
[----:B------:R-:W-:-:S13]  /*a390*/  ISETP.LE.AND P0, PT, RZ, UR10, PT ;  /* 0x0000000aff007c0c */ /* 0x000fda000bf03270 */
[----:B------:R-:W-:Y:S05]  /*a3a0*/  @!P0 BRA `(.L_x_561) ;  /* 0x0000372000008947 */ /* 0x000fea0003800000 */
[----:B------:R-:W-:Y:S01]  /*a3b0*/  SHF.R.S32.HI R247, RZ, 0x1f, R205 ;  /* 0x0000001ffff77819 */ /* 0x000fe200000114cd */
[----:B------:R-:W-:Y:S01]  /*a3c0*/  IMAD.MOV.U32 R2, RZ, RZ, R132 ;  /* 0x000000ffff027224 */ /* 0x000fe200078e0084 */
[C---:B------:R-:W-:Y:S01]  /*a3d0*/  SHF.L.U32 R248, R205.reuse, 0x1, RZ ;  /* 0x00000001cdf87819 */ /* 0x040fe200000006ff */
[----:B------:R-:W-:Y:S01]  /*a3e0*/  IMAD.MOV.U32 R3, RZ, RZ, R0 ;  /* 0x000000ffff037224 */ /* 0x000fe200078e0000 */
[----:B------:R-:W-:Y:S01]  /*a3f0*/  SHF.L.U64.HI R247, R205, 0x1, R247 ;  /* 0x00000001cdf77819 */ /* 0x000fe200000102f7 */
[C---:B------:R-:W-:Y:S01]  /*a400*/  IMAD.SHL.U32 R250, R204.reuse, 0x2, RZ ;  /* 0x00000002ccfa7824 */ /* 0x040fe200078e00ff */
[----:B------:R-:W-:Y:S01]  /*a410*/  SHF.L.U64.HI R249, R204, 0x1, R206 ;  /* 0x00000001ccf97819 */ /* 0x000fe200000102ce */
[----:B------:R-:W-:Y:S05]  /*a420*/  BRA `(.L_x_562) ;  /* 0x000003c000007947 */ /* 0x000fea0003800000 */
.L_x_564:
        /* <DEDUP_REMOVED lines=60> */
.L_x_562:
[----:B------:R-:W-:Y:S04]  /*a7f0*/  DEPBAR.LE SB0, 0x0 ;  /* 0x000080000000791a */ /* 0x000fe80000000000 */
[----:B------:R-:W-:Y:S01]  /*a800*/  BAR.SYNC.DEFER_BLOCKING 0x0 ;  /* 0x0000000000007b1d */ /* 0x000fe20000010000 */
[----:B------:R-:W-:Y:S01]  /*a810*/  IMAD.WIDE.U32 R156, R236, c[0x0][0x208], RZ ;  /* 0x00008200ec9c7a25 */ /* 0x000fe200078e00ff */
[----:B------:R-:W-:Y:S01]  /*a820*/  SHF.R.S32.HI R0, RZ, 0x1f, R236 ;  /* 0x0000001fff007819 */ /* 0x000fe200000114ec */
[----:B------:R-:W-:Y:S04]  /*a830*/  UISETP.GE.AND UP0, UPT, UR10, 0x1, UPT ;  /* 0x000000010a00788c */ /* 0x000fe8000bf06270 */
[----:B------:R-:W-:Y:S04]  /*a840*/  IMAD R0, R0, c[0x0][0x208], RZ ;  /* 0x0000820000007a24 */ /* 0x000fe800078e02ff */
[----:B------:R-:W-:Y:S04]  /*a850*/  IMAD R0, R236, c[0x0][0x20c], R0 ;  /* 0x00008300ec007a24 */ /* 0x000fe800078e0200 */
[----:B------:R-:W-:Y:S01]  /*a860*/  IMAD.IADD R157, R157, 0x1, R0 ;  /* 0x000000019d9d7824 */ /* 0x000fe200078e0200 */
[----:B------:R-:W-:Y:S03]  /*a870*/  SHF.R.S32.HI R0, RZ, 0x1f, R235 ;  /* 0x0000001fff007819 */ /* 0x000fe600000114eb */
[C---:B------:R-:W-:Y:S04]  /*a880*/  IMAD.WIDE.U32 R156, R235.reuse, c[0x0][0x218], R156 ;  /* 0x00008600eb9c7a25 */ /* 0x040fe800078e009c */
[----:B------:R-:W-:Y:S01]  /*a890*/  IMAD R0, R0, c[0x0][0x218], RZ ;  /* 0x0000860000007a24 */ /* 0x000fe200078e02ff */
[----:B------:R-:W1:Y:S03]  /*a8a0*/  LDSM.16.M88.4 R8, [R234+0x8100] ;  /* 0x00810000ea08783b */ /* 0x000e660000000200 */
[----:B------:R-:W-:Y:S02]  /*a8b0*/  IMAD R0, R235, c[0x0][0x21c], R0 ;  /* 0x00008700eb007a24 */ /* 0x000fe400078e0200 */
[----:B------:R-:W2:Y:S05]  /*a8c0*/  LDSM.16.M88.4 R16, [R234+0x8900] ;  /* 0x00890000ea10783b */ /* 0x000eaa0000000200 */
[----:B------:R-:W3:Y:S05]  /*a8d0*/  LDSM.16.M88.4 R24, [R234+0x9100] ;  /* 0x00910000ea18783b */ /* 0x000eea0000000200 */
[----:B------:R-:W4:Y:S05]  /*a8e0*/  LDSM.16.M88.4 R32, [R234+0x9900] ;  /* 0x00990000ea20783b */ /* 0x000f2a0000000200 */
[----:B------:R-:W5:Y:S05]  /*a8f0*/  LDSM.16.M88.4 R40, [R234+0xa100] ;  /* 0x00a10000ea28783b */ /* 0x000f6a0000000200 */
[----:B------:R-:W3:Y:S05]  /*a900*/  LDSM.16.M88.4 R48, [R234+0xa900] ;  /* 0x00a90000ea30783b */ /* 0x000eea0000000200 */
[----:B------:R-:W3:Y:S05]  /*a910*/  LDSM.16.M88.4 R56, [R234+0xb100] ;  /* 0x00b10000ea38783b */ /* 0x000eea0000000200 */
[----:B------:R-:W4:Y:S01]  /*a920*/  LDSM.16.M88.4 R64, [R234+0xb900] ;  /* 0x00b90000ea40783b */ /* 0x000f220000000200 */
[C---:B-1----:R-:W-:Y:S04]  /*a930*/  HMMA.16816.F32.BF16 R4, R136.reuse, R8, RZ ;  /* 0x000000088804723c */ /* 0x042fe800000418ff */
[----:B------:R-:W1:Y:S05]  /*a940*/  LDSM.16.M88.4 R132, [R233] ;  /* 0x00000000e984783b */ /* 0x000e6a0000000200 */
[----:B------:R-:W1:Y:S01]  /*a950*/  LDSM.16.M88.4 R144, [R227] ;  /* 0x00000000e390783b */ /* 0x000e620000000200 */
[C---:B------:R-:W-:Y:S04]  /*a960*/  HMMA.16816.F32.BF16 R8, R136.reuse, R10, RZ ;  /* 0x0000000a8808723c */ /* 0x040fe800000418ff */
[----:B------:R-:W1:Y:S04]  /*a970*/  LDSM.16.M88.4 R148, [R226] ;  /* 0x00000000e294783b */ /* 0x000e680000000200 */
[C---:B--2---:R-:W-:Y:S01]  /*a980*/  HMMA.16816.F32.BF16 R12, R136.reuse, R16, RZ ;  /* 0x00000010880c723c */ /* 0x044fe200000418ff */
[----:B------:R-:W-:Y:S07]  /*a990*/  LDSM.16.M88.4 R152, [R225] ;  /* 0x00000000e198783b */ /* 0x000fee0000000200 */
[C---:B------:R-:W-:Y:S08]  /*a9a0*/  HMMA.16816.F32.BF16 R16, R136.reuse, R18, RZ ;  /* 0x000000128810723c */ /* 0x040ff000000418ff */
[C---:B---3--:R-:W-:Y:S08]  /*a9b0*/  HMMA.16816.F32.BF16 R20, R136.reuse, R24, RZ ;  /* 0x000000188814723c */ /* 0x048ff000000418ff */
[C---:B------:R-:W-:Y:S08]  /*a9c0*/  HMMA.16816.F32.BF16 R24, R136.reuse, R26, RZ ;  /* 0x0000001a8818723c */ /* 0x040ff000000418ff */
[C---:B----4-:R-:W-:Y:S08]  /*a9d0*/  HMMA.16816.F32.BF16 R28, R136.reuse, R32, RZ ;  /* 0x00000020881c723c */ /* 0x050ff000000418ff */
[C---:B------:R-:W-:Y:S08]  /*a9e0*/  HMMA.16816.F32.BF16 R32, R136.reuse, R34, RZ ;  /* 0x000000228820723c */ /* 0x040ff000000418ff */
[C---:B-----5:R-:W-:Y:S08]  /*a9f0*/  HMMA.16816.F32.BF16 R36, R136.reuse, R40, RZ ;  /* 0x000000288824723c */ /* 0x060ff000000418ff */
[C---:B------:R-:W-:Y:S08]  /*aa00*/  HMMA.16816.F32.BF16 R40, R136.reuse, R42, RZ ;  /* 0x0000002a8828723c */ /* 0x040ff000000418ff */
[C---:B------:R-:W-:Y:S08]  /*aa10*/  HMMA.16816.F32.BF16 R44, R136.reuse, R48, RZ ;  /* 0x00000030882c723c */ /* 0x040ff000000418ff */
[C---:B------:R-:W-:Y:S08]  /*aa20*/  HMMA.16816.F32.BF16 R48, R136.reuse, R50, RZ ;  /* 0x000000328830723c */ /* 0x040ff000000418ff */
[C---:B------:R-:W-:Y:S08]  /*aa30*/  HMMA.16816.F32.BF16 R52, R136.reuse, R56, RZ ;  /* 0x000000388834723c */ /* 0x040ff000000418ff */
[C---:B------:R-:W-:Y:S08]  /*aa40*/  HMMA.16816.F32.BF16 R56, R136.reuse, R58, RZ ;  /* 0x0000003a8838723c */ /* 0x040ff000000418ff */
[C---:B------:R-:W-:Y:S08]  /*aa50*/  HMMA.16816.F32.BF16 R60, R136.reuse, R64, RZ ;  /* 0x00000040883c723c */ /* 0x040ff000000418ff */
[----:B------:R-:W-:Y:S08]  /*aa60*/  HMMA.16816.F32.BF16 R64, R136, R66, RZ ;  /* 0x000000428840723c */ /* 0x000ff000000418ff */
[C---:B-1----:R-:W-:Y:S07]  /*aa70*/  HMMA.16816.F32.BF16 R4, R140.reuse, R132, R4 ;  /* 0x000000848c04723c */ /* 0x042fee0000041804 */
[----:B------:R-:W-:Y:S01]  /*aa80*/  IADD3 R132, P0, R156, UR24, RZ ;  /* 0x000000189c847c10 */ /* 0x000fe2000ff1e0ff */
[C---:B------:R-:W-:Y:S04]  /*aa90*/  HMMA.16816.F32.BF16 R8, R140.reuse, R134, R8 ;  /* 0x000000868c08723c */ /* 0x040fe80000041808 */
[----:B------:R-:W-:Y:S02]  /*aaa0*/  IADD3.X R0, R157, UR16, R0, P0, !PT ;  /* 0x000000109d007c10 */ /* 0x000fe400087fe400 */
[C---:B------:R-:W-:Y:S02]  /*aab0*/  LEA R157, P0, R132.reuse, c[0x0][0x1f8], 0x1 ;  /* 0x00007e00849d7a11 */ /* 0x040fe400078008ff */
[C---:B------:R-:W-:Y:S03]  /*aac0*/  HMMA.16816.F32.BF16 R12, R140.reuse, R144, R12 ;  /* 0x000000908c0c723c */ /* 0x040fe6000004180c */
[----:B------:R-:W1:Y:S01]  /*aad0*/  SHFL.IDX PT, R156, R157, RZ, 0x181f ;  /* 0x00181fff9d9c7589 */ /* 0x000e6200000e0000 */
[----:B------:R-:W-:Y:S04]  /*aae0*/  LEA.HI.X R0, R132, c[0x0][0x1fc], R0, 0x1, P0 ;  /* 0x00007f0084007a11 */ /* 0x000fe800000f0c00 */
[C---:B------:R-:W-:Y:S01]  /*aaf0*/  HMMA.16816.F32.BF16 R16, R140.reuse, R146, R16 ;  /* 0x000000928c10723c */ /* 0x040fe20000041810 */
[----:B------:R-:W2:Y:S05]  /*ab00*/  SHFL.IDX PT, R161, R0, RZ, 0x181f ;  /* 0x00181fff00a17589 */ /* 0x000eaa00000e0000 */
[----:B------:R-:W3:Y:S02]  /*ab10*/  SHFL.IDX PT, R160, R157, 0x1, 0x181f ;  /* 0x00381f009da07f89 */ /* 0x000ee400000e0000 */
[C---:B------:R-:W-:Y:S03]  /*ab20*/  HMMA.16816.F32.BF16 R20, R140.reuse, R148, R20 ;  /* 0x000000948c14723c */ /* 0x040fe60000041814 */
[----:B------:R-:W4:Y:S05]  /*ab30*/  SHFL.IDX PT, R162, R0, 0x1, 0x181f ;  /* 0x00381f0000a27f89 */ /* 0x000f2a00000e0000 */
[C---:B------:R-:W-:Y:S01]  /*ab40*/  HMMA.16816.F32.BF16 R24, R140.reuse, R150, R24 ;  /* 0x000000968c18723c */ /* 0x040fe20000041818 */
[----:B------:R-:W5:Y:S03]  /*ab50*/  LDSM.16.M88.4 R132, [R224] ;  /* 0x00000000e084783b */ /* 0x000f660000000200 */
[C---:B-1----:R-:W-:Y:S02]  /*ab60*/  IADD3 R166, P1, R156.reuse, R248, RZ ;  /* 0x000000f89ca67210 */ /* 0x042fe40007f3e0ff */
[----:B------:R-:W-:Y:S01]  /*ab70*/  IADD3 R168, P0, R156, R250, RZ ;  /* 0x000000fa9ca87210 */ /* 0x000fe20007f1e0ff */
[----:B------:R-:W-:Y:S01]  /*ab80*/  LDSM.16.M88.4 R144, [R223] ;  /* 0x00000000df90783b */ /* 0x000fe20000000200 */
[C---:B------:R-:W-:Y:S04]  /*ab90*/  HMMA.16816.F32.BF16 R28, R140.reuse, R152, R28 ;  /* 0x000000988c1c723c */ /* 0x040fe8000004181c */
[----:B------:R-:W-:Y:S01]  /*aba0*/  LDSM.16.M88.4 R148, [R222] ;  /* 0x00000000de94783b */ /* 0x000fe20000000200 */
[C---:B--2---:R-:W-:Y:S01]  /*abb0*/  IMAD.X R167, R161.reuse, 0x1, R247, P1 ;  /* 0x00000001a1a77824 */ /* 0x044fe200008e06f7 */
[C---:B---3--:R-:W-:Y:S01]  /*abc0*/  IADD3 R164, P1, R160.reuse, R248, RZ ;  /* 0x000000f8a0a47210 */ /* 0x048fe20007f3e0ff */
[----:B------:R-:W-:Y:S01]  /*abd0*/  IMAD.X R169, R161, 0x1, R249, P0 ;  /* 0x00000001a1a97824 */ /* 0x000fe200000e06f9 */
[C---:B------:R-:W-:Y:S01]  /*abe0*/  HMMA.16816.F32.BF16 R32, R140.reuse, R154, R32 ;  /* 0x0000009a8c20723c */ /* 0x040fe20000041820 */
[----:B------:R-:W1:Y:S03]  /*abf0*/  SHFL.IDX PT, R163, R157, 0x2, 0x181f ;  /* 0x00581f009da37f89 */ /* 0x000e6600000e0000 */
[----:B------:R-:W-:Y:S01]  /*ac00*/  IADD3 R160, P0, R160, R250, RZ ;  /* 0x000000faa0a07210 */ /* 0x000fe20007f1e0ff */
[C---:B----4-:R-:W-:Y:S01]  /*ac10*/  IMAD.X R165, R162.reuse, 0x1, R247, P1 ;  /* 0x00000001a2a57824 */ /* 0x050fe200008e06f7 */
[----:B------:R-:W2:Y:S03]  /*ac20*/  SHFL.IDX PT, R153, R157, 0x3, 0x181f ;  /* 0x00781f009d997f89 */ /* 0x000ea600000e0000 */
[----:B------:R-:W-:Y:S02]  /*ac30*/  IMAD.X R161, R162, 0x1, R249, P0 ;  /* 0x00000001a2a17824 */ /* 0x000fe400000e06f9 */
[----:B------:R-:W-:Y:S05]  /*ac40*/  LDSM.16.M88.4 R156, [R221] ;  /* 0x00000000dd9c783b */ /* 0x000fea0000000200 */
[----:B------:R-:W-:Y:S01]  /*ac50*/  @!PT LDS RZ, [RZ] ;  /* 0x00000000fffff984 */ /* 0x000fe20000000800 */
[----:B------:R-:W-:Y:S01]  /*ac60*/  @!PT LDS RZ, [RZ] ;  /* 0x00000000fffff984 */ /* 0x000fe20000000800 */
[----:B------:R-:W-:Y:S01]  /*ac70*/  @!PT LDS RZ, [RZ] ;  /* 0x00000000fffff984 */ /* 0x000fe20000000800 */
[----:B------:R3:W-:Y:S05]  /*ac80*/  LDGSTS.E.BYPASS.LTC128B.128 [R244], [R166.64], !P5 ;  /* 0x00000000a6f47fae */ /* 0x0007ea000e901d4e */
[----:B------:R4:W-:Y:S01]  /*ac90*/  LDGSTS.E.BYPASS.LTC128B.128 [R243], [R168.64], !P4 ;  /* 0x00000000a8f37fae */ /* 0x0009e2000e101d4e */
[C---:B-----5:R-:W-:Y:S04]  /*aca0*/  HMMA.16816.F32.BF16 R36, R140.reuse, R132, R36 ;  /* 0x000000848c24723c */ /* 0x060fe80000041824 */
[----:B------:R3:W-:Y:S01]  /*acb0*/  LDGSTS.E.BYPASS.LTC128B.128 [R242], [R164.64], !P5 ;  /* 0x00000000a4f27fae */ /* 0x0007e2000e901d4e */
[-C--:B-1----:R-:W-:Y:S04]  /*acc0*/  IADD3 R154, P0, R163, R248.reuse, RZ ;  /* 0x000000f8a39a7210 */ /* 0x082fe80007f1e0ff */
[----:B------:R1:W-:Y:S03]  /*acd0*/  LDGSTS.E.BYPASS.LTC128B.128 [R241], [R160.64], !P4 ;  /* 0x00000000a0f17fae */ /* 0x0003e6000e101d4e */
[----:B--2---:R-:W-:Y:S01]  /*ace0*/  IADD3 R132, P1, R153, R248, RZ ;  /* 0x000000f899847210 */ /* 0x004fe20007f3e0ff */
[C---:B------:R-:W-:Y:S01]  /*acf0*/  HMMA.16816.F32.BF16 R40, R140.reuse, R134, R40 ;  /* 0x000000868c28723c */ /* 0x040fe20000041828 */
[----:B------:R-:W2:Y:S07]  /*ad00*/  SHFL.IDX PT, R152, R0, 0x2, 0x181f ;  /* 0x00581f0000987f89 */ /* 0x000eae00000e0000 */
[C---:B------:R-:W-:Y:S01]  /*ad10*/  HMMA.16816.F32.BF16 R44, R140.reuse, R144, R44 ;  /* 0x000000908c2c723c */ /* 0x040fe2000004182c */
[----:B------:R-:W5:Y:S07]  /*ad20*/  SHFL.IDX PT, R0, R0, 0x3, 0x181f ;  /* 0x00781f0000007f89 */ /* 0x000f6e00000e0000 */
[C---:B------:R-:W-:Y:S08]  /*ad30*/  HMMA.16816.F32.BF16 R48, R140.reuse, R146, R48 ;  /* 0x000000928c30723c */ /* 0x040ff00000041830 */
[C---:B------:R-:W-:Y:S04]  /*ad40*/  HMMA.16816.F32.BF16 R52, R140.reuse, R148, R52 ;  /* 0x000000948c34723c */ /* 0x040fe80000041834 */
[-C--:B-1----:R-:W-:Y:S01]  /*ad50*/  IADD3 R160, P6, R163, R250.reuse, RZ ;  /* 0x000000faa3a07210 */ /* 0x082fe20007fde0ff */
[C---:B--2---:R-:W-:Y:S01]  /*ad60*/  IMAD.X R155, R152.reuse, 0x1, R247, P0 ;  /* 0x00000001989b7824 */ /* 0x044fe200000e06f7 */
[----:B------:R-:W-:Y:S02]  /*ad70*/  IADD3 R162, P0, R153, R250, RZ ;  /* 0x000000fa99a27210 */ /* 0x000fe40007f1e0ff */
[C---:B------:R-:W-:Y:S02]  /*ad80*/  HMMA.16816.F32.BF16 R56, R140.reuse, R150, R56 ;  /* 0x000000968c38723c */ /* 0x040fe40000041838 */
[----:B------:R1:W-:Y:S02]  /*ad90*/  LDGSTS.E.BYPASS.LTC128B.128 [R240], [R154.64], !P5 ;  /* 0x000000009af07fae */ /* 0x0003e4000e901d4e */
[----:B------:R-:W-:Y:S02]  /*ada0*/  IMAD.X R161, R152, 0x1, R249, P6 ;  /* 0x0000000198a17824 */ /* 0x000fe400030e06f9 */
[C---:B-----5:R-:W-:Y:S02]  /*adb0*/  IMAD.X R133, R0.reuse, 0x1, R247, P1 ;  /* 0x0000000100857824 */ /* 0x060fe400008e06f7 */
[C---:B------:R-:W-:Y:S01]  /*adc0*/  HMMA.16816.F32.BF16 R60, R140.reuse, R156, R60 ;  /* 0x0000009c8c3c723c */ /* 0x040fe2000004183c */
[----:B------:R2:W-:Y:S03]  /*add0*/  LDGSTS.E.BYPASS.LTC128B.128 [R239], [R160.64], !P4 ;  /* 0x00000000a0ef7fae */ /* 0x0005e6000e101d4e */
[----:B------:R-:W-:Y:S01]  /*ade0*/  IMAD.X R163, R0, 0x1, R249, P0 ;  /* 0x0000000100a37824 */ /* 0x000fe200000e06f9 */
[----:B------:R-:W-:Y:S01]  /*adf0*/  PLOP3.LUT P0, PT, PT, PT, UP0, 0x80, 0x0 ;  /* 0x000000000000781c */ /* 0x000fe20003f0f008 */
[----:B------:R5:W-:Y:S02]  /*ae00*/  LDGSTS.E.BYPASS.LTC128B.128 [R244+0x3000], [R132.64], !P5 ;  /* 0x0300000084f47fae */ /* 0x000be4000e901d4e */
[----:B------:R-:W-:Y:S03]  /*ae10*/  HMMA.16816.F32.BF16 R64, R140, R158, R64 ;  /* 0x0000009e8c40723c */ /* 0x000fe60000041840 */
[----:B------:R2:W-:Y:S05]  /*ae20*/  LDGSTS.E.BYPASS.LTC128B.128 [R244+0x7000], [R162.64], !P4 ;  /* 0x07000000a2f47fae */ /* 0x0005ea000e101d4e */
[----:B---3--:R-:W-:Y:S05]  /*ae30*/  LDSM.16.M88.4 R164, [R231+0x9900] ;  /* 0x00990000e7a4783b */ /* 0x008fea0000000200 */
[----:B-1----:R-:W-:Y:S05]  /*ae40*/  LDSM.16.M88.4 R152, [R231+0x8900] ;  /* 0x00890000e798783b */ /* 0x002fea0000000200 */
[----:B------:R-:W0:Y:S05]  /*ae50*/  LDGDEPBAR ;  /* 0x00000000000079af */ /* 0x000e2a0000000000 */
[----:B------:R-:W-:Y:S05]  /*ae60*/  LDSM.16.M88.4 R144, [R231+0xa100] ;  /* 0x00a10000e790783b */ /* 0x000fea0000000200 */
[----:B-----5:R-:W1:Y:S05]  /*ae70*/  LDSM.16.M88.4 R132, [R231+0x8100] ;  /* 0x00810000e784783b */ /* 0x020e6a0000000200 */
[----:B--2---:R-:W2:Y:S05]  /*ae80*/  LDSM.16.M88.4 R160, [R231+0x9100] ;  /* 0x00910000e7a0783b */ /* 0x004eaa0000000200 */
[----:B------:R-:W3:Y:S05]  /*ae90*/  LDSM.16.M88.4 R148, [R231+0xa900] ;  /* 0x00a90000e794783b */ /* 0x000eea0000000200 */
[----:B----4-:R-:W4:Y:S05]  /*aea0*/  LDSM.16.M88.4 R168, [R231+0xb100] ;  /* 0x00b10000e7a8783b */ /* 0x010f2a0000000200 */
[----:B------:R-:W5:Y:S05]  /*aeb0*/  LDSM.16.M88.4 R180, [R231+0xb900] ;  /* 0x00b90000e7b4783b */ /* 0x000f6a0000000200 */
[----:B------:R-:W2:Y:S05]  /*aec0*/  LDSM.16.M88.4 R192, [R220] ;  /* 0x00000000dcc0783b */ /* 0x000eaa0000000200 */
[----:B------:R-:W-:Y:S05]  /*aed0*/  LDSM.16.M88.4 R156, [R220+0x1800] ;  /* 0x00180000dc9c783b */ /* 0x000fea0000000200 */
[----:B------:R-:W-:Y:S01]  /*aee0*/  LDSM.16.M88.4 R204, [R231+0xc100] ;  /* 0x00c10000e7cc783b */ /* 0x000fe20000000200 */
[C---:B-1----:R-:W-:Y:S04]  /*aef0*/  HMMA.16816.F32.BF16 R4, R172.reuse, R132, R4 ;  /* 0x00000084ac04723c */ /* 0x042fe80000041804 */
[----:B------:R-:W-:Y:S04]  /*af00*/  LDSM.16.M88.4 R208, [R220+0x7000] ;  /* 0x00700000dcd0783b */ /* 0x000fe80000000200 */
        /* <DEDUP_REMOVED lines=40> */
[----:B------:R-:W-:Y:S07]  /*b190*/  LDSM.16.M88.4 R164, [R218] ;  /* 0x00000000daa4783b */ /* 0x000fee0000000200 */
[C---:B------:R-:W-:Y:S08]  /*b1a0*/  HMMA.16816.F32.BF16 R52, R176.reuse, R144, R52 ;  /* 0x00000090b034723c */ /* 0x040ff00000041834 */
[C---:B------:R-:W-:Y:S01]  /*b1b0*/  HMMA.16816.F32.BF16 R56, R176.reuse, R146, R56 ;  /* 0x00000092b038723c */ /* 0x040fe20000041838 */
[----:B------:R-:W1:Y:S07]  /*b1c0*/  LDSM.16.M88.4 R144, [R234+0xf900] ;  /* 0x00f90000ea90783b */ /* 0x000e6e0000000200 */
[C---:B---3--:R-:W-:Y:S08]  /*b1d0*/  HMMA.16816.F32.BF16 R60, R176.reuse, R148, R60 ;  /* 0x00000094b03c723c */ /* 0x048ff0000004183c */
[----:B------:R-:W-:Y:S01]  /*b1e0*/  HMMA.16816.F32.BF16 R64, R176, R150, R64 ;  /* 0x00000096b040723c */ /* 0x000fe20000041840 */
[----:B------:R-:W3:Y:S07]  /*b1f0*/  LDSM.16.M88.4 R148, [R219] ;  /* 0x00000000db94783b */ /* 0x000eee0000000200 */
[C---:B----4-:R-:W-:Y:S08]  /*b200*/  HMMA.16816.F32.BF16 R4, R184.reuse, R168, R4 ;  /* 0x000000a8b804723c */ /* 0x050ff00000041804 */
[C---:B------:R-:W-:Y:S01]  /*b210*/  HMMA.16816.F32.BF16 R8, R184.reuse, R170, R8 ;  /* 0x000000aab808723c */ /* 0x040fe20000041808 */
[----:B------:R-:W4:Y:S07]  /*b220*/  LDSM.16.M88.4 R168, [R217] ;  /* 0x00000000d9a8783b */ /* 0x000f2e0000000200 */
[C---:B-----5:R-:W-:Y:S08]  /*b230*/  HMMA.16816.F32.BF16 R12, R184.reuse, R180, R12 ;  /* 0x000000b4b80c723c */ /* 0x060ff0000004180c */
[C---:B------:R-:W-:Y:S01]  /*b240*/  HMMA.16816.F32.BF16 R16, R184.reuse, R182, R16 ;  /* 0x000000b6b810723c */ /* 0x040fe20000041810 */
[----:B------:R-:W5:Y:S07]  /*b250*/  LDSM.16.M88.4 R180, [R216] ;  /* 0x00000000d8b4783b */ /* 0x000f6e0000000200 */
        /* <DEDUP_REMOVED lines=13> */
[C---:B------:R-:W-:Y:S01]  /*b330*/  HMMA.16816.F32.BF16 R56, R184.reuse, R162, R56 ;  /* 0x000000a2b838723c */ /* 0x040fe20000041838 */
[----:B------:R-:W2:Y:S07]  /*b340*/  LDSM.16.M88.4 R160, [R231+0xc900] ;  /* 0x00c90000e7a0783b */ /* 0x000eae0000000200 */
        /* <DEDUP_REMOVED lines=8> */
[----:B------:R-:W-:Y:S07]  /*b3d0*/  LDSM.16.M88.4 R164, [R231+0xf900] ;  /* 0x00f90000e7a4783b */ /* 0x000fee0000000200 */
[C---:B----4-:R-:W-:Y:S08]  /*b3e0*/  HMMA.16816.F32.BF16 R20, R188.reuse, R168, R20 ;  /* 0x000000a8bc14723c */ /* 0x050ff00000041814 */
[C---:B------:R-:W-:Y:S01]  /*b3f0*/  HMMA.16816.F32.BF16 R24, R188.reuse, R170, R24 ;  /* 0x000000aabc18723c */ /* 0x040fe20000041818 */
[----:B------:R-:W-:Y:S07]  /*b400*/  LDSM.16.M88.4 R168, [R220+0x5000] ;  /* 0x00500000dca8783b */ /* 0x000fee0000000200 */
[C---:B-----5:R-:W-:Y:S08]  /*b410*/  HMMA.16816.F32.BF16 R28, R188.reuse, R180, R28 ;  /* 0x000000b4bc1c723c */ /* 0x060ff0000004181c */
[C---:B------:R-:W-:Y:S01]  /*b420*/  HMMA.16816.F32.BF16 R32, R188.reuse, R182, R32 ;  /* 0x000000b6bc20723c */ /* 0x040fe20000041820 */
[----:B------:R-:W-:Y:S07]  /*b430*/  LDSM.16.M88.4 R180, [R220+0x5800] ;  /* 0x00580000dcb4783b */ /* 0x000fee0000000200 */
[C---:B-1----:R-:W-:Y:S08]  /*b440*/  HMMA.16816.F32.BF16 R36, R188.reuse, R132, R36 ;  /* 0x00000084bc24723c */ /* 0x042ff00000041824 */
[C---:B------:R-:W-:Y:S01]  /*b450*/  HMMA.16816.F32.BF16 R40, R188.reuse, R134, R40 ;  /* 0x00000086bc28723c */ /* 0x040fe20000041828 */
[----:B------:R-:W1:Y:S07]  /*b460*/  LDSM.16.M88.4 R132, [R231+0xe100] ;  /* 0x00e10000e784783b */ /* 0x000e6e0000000200 */
        /* <DEDUP_REMOVED lines=17> */
[----:B------:R-:W2:Y:S07]  /*b580*/  LDSM.16.M88.4 R144, [R220+0x4800] ;  /* 0x00480000dc90783b */ /* 0x000eae0000000200 */
[C---:B---3--:R-:W-:Y:S08]  /*b590*/  HMMA.16816.F32.BF16 R28, R196.reuse, R148, R28 ;  /* 0x00000094c41c723c */ /* 0x048ff0000004181c */
[C---:B------:R-:W-:Y:S01]  /*b5a0*/  HMMA.16816.F32.BF16 R32, R196.reuse, R150, R32 ;  /* 0x00000096c420723c */ /* 0x040fe20000041820 */
[----:B------:R-:W3:Y:S01]  /*b5b0*/  LDSM.16.M88.4 R148, [R220+0x7800] ;  /* 0x00780000dc94783b */ /* 0x000ee20000000200 */
[----:B------:R-:W-:Y:S04]  /*b5c0*/  DEPBAR.LE SB0, 0x0 ;  /* 0x000080000000791a */ /* 0x000fe80000000000 */
[----:B------:R-:W-:Y:S02]  /*b5d0*/  BAR.SYNC.DEFER_BLOCKING 0x0 ;  /* 0x0000000000007b1d */ /* 0x000fe40000010000 */
[C---:B-1----:R-:W-:Y:S08]  /*b5e0*/  HMMA.16816.F32.BF16 R36, R196.reuse, R132, R36 ;  /* 0x00000084c424723c */ /* 0x042ff00000041824 */
[C---:B------:R-:W-:Y:S08]  /*b5f0*/  HMMA.16816.F32.BF16 R40, R196.reuse, R134, R40 ;  /* 0x00000086c428723c */ /* 0x040ff00000041828 */
[C---:B----4-:R-:W-:Y:S08]  /*b600*/  HMMA.16816.F32.BF16 R44, R196.reuse, R152, R44 ;  /* 0x00000098c42c723c */ /* 0x050ff0000004182c */
[C---:B------:R-:W-:Y:S08]  /*b610*/  HMMA.16816.F32.BF16 R48, R196.reuse, R154, R48 ;  /* 0x0000009ac430723c */ /* 0x040ff00000041830 */
[C---:B-----5:R-:W-:Y:S08]  /*b620*/  HMMA.16816.F32.BF16 R52, R196.reuse, R156, R52 ;  /* 0x0000009cc434723c */ /* 0x060ff00000041834 */
[C---:B------:R-:W-:Y:S08]  /*b630*/  HMMA.16816.F32.BF16 R56, R196.reuse, R158, R56 ;  /* 0x0000009ec438723c */ /* 0x040ff00000041838 */
[C---:B------:R-:W-:Y:S08]  /*b640*/  HMMA.16816.F32.BF16 R60, R196.reuse, R164, R60 ;  /* 0x000000a4c43c723c */ /* 0x040ff0000004183c */
[----:B------:R-:W-:Y:S08]  /*b650*/  HMMA.16816.F32.BF16 R64, R196, R166, R64 ;  /* 0x000000a6c440723c */ /* 0x000ff00000041840 */
        /* <DEDUP_REMOVED lines=17> */
.L_x_563:
        /* <DEDUP_REMOVED lines=81> */
[----:B------:R-:W-:Y:S02]  /*bc80*/  FFMA.FTZ R160, R11, c[0x0][0x2d0], -R161 ;  /* 0x0000b4000ba07a23 */ /* 0x000fe400000108a1 */
        /* <DEDUP_REMOVED lines=43> */
[----:B------:R-:W-:Y:S02]  /*bf40*/  FMUL.FTZ R71, R2, R71 ;  /* 0x0000004702477220 */ /* 0x000fe40000410000 */
[----:B------:R-:W-:Y:S01]  /*bf50*/  MUFU.EX2 R157, R157 ;  /* 0x0000009d009d7308 */ /* 0x000fe20000000800 */
        /* <DEDUP_REMOVED lines=28> */
[C---:B------:R-:W-:Y:S01]  /*c120*/  FMUL.FTZ R88, R3.reuse, R88 ;  /* 0x0000005803587220 */ /* 0x040fe20000410000 */
[----:B--2---:R-:W-:Y:S01]  /*c130*/  F2FP.BF16.PACK_AB R131, R160, R159 ;  /* 0x0000009fa083723e */ /* 0x004fe200000010ff */
[C---:B------:R-:W-:Y:S02]  /*c140*/  FMUL.FTZ R89, R3.reuse, R89 ;  /* 0x0000005903597220 */ /* 0x040fe40000410000 */
[C---:B------:R-:W-:Y:S02]  /*c150*/  FMUL.FTZ R90, R2.reuse, R90 ;  /* 0x0000005a025a7220 */ /* 0x040fe40000410000 */
[C---:B------:R-:W-:Y:S02]  /*c160*/  FMUL.FTZ R91, R2.reuse, R91 ;  /* 0x0000005b025b7220 */ /* 0x040fe40000410000 */
[----:B------:R-:W-:Y:S01]  /*c170*/  MUFU.EX2 R169, R169 ;  /* 0x000000a900a97308 */ /* 0x000fe20000000800 */
[C---:B------:R-:W-:Y:S05]  /*c180*/  HMMA.16816.F32.BF16 R4, R128.reuse, R144, R4 ;  /* 0x000000908004723c */ /* 0x040fea0000041804 */
        /* <DEDUP_REMOVED lines=14> */
[----:B------:R-:W-:Y:S01]  /*c270*/  FMUL.FTZ R99, R2, R99 ;  /* 0x0000006302637220 */ /* 0x000fe20000410000 */
[----:B------:R-:W-:Y:S01]  /*c280*/  MUFU.EX2 R180, R180 ;  /* 0x000000b400b47308 */ /* 0x000fe20000000800 */
[C---:B------:R-:W-:Y:S04]  /*c290*/  HMMA.16816.F32.BF16 R76, R128.reuse, R152, R76 ;  /* 0x00000098804c723c */ /* 0x040fe8000004184c */
[C---:B------:R-:W-:Y:S02]  /*c2a0*/  FMUL.FTZ R100, R3.reuse, R100 ;  /* 0x0000006403647220 */ /* 0x040fe40000410000 */
[C---:B------:R-:W-:Y:S02]  /*c2b0*/  FMUL.FTZ R101, R3.reuse, R101 ;  /* 0x0000006503657220 */ /* 0x040fe40000410000 */
[C---:B------:R-:W-:Y:S01]  /*c2c0*/  HMMA.16816.F32.BF16 R80, R128.reuse, R154, R80 ;  /* 0x0000009a8050723c */ /* 0x040fe20000041850 */
[----:B------:R-:W-:Y:S03]  /*c2d0*/  MUFU.EX2 R181, R181 ;  /* 0x000000b500b57308 */ /* 0x000fe60000000800 */
[--C-:B------:R-:W-:Y:S02]  /*c2e0*/  FFMA.FTZ R152, R12, c[0x0][0x2d0], -R162.reuse ;  /* 0x0000b4000c987a23 */ /* 0x100fe400000108a2 */
[----:B------:R-:W-:Y:S02]  /*c2f0*/  FMUL.FTZ R12, R3, R120 ;  /* 0x00000078030c7220 */ /* 0x000fe40000410000 */
        /* <DEDUP_REMOVED lines=16> */
[C---:B------:R-:W-:Y:S02]  /*c400*/  FMUL.FTZ R103, R2.reuse, R103 ;  /* 0x0000006702677220 */ /* 0x040fe40000410000 */
        /* <DEDUP_REMOVED lines=17> */
[C---:B------:R-:W-:Y:S03]  /*c520*/  FMUL.FTZ R109, R3.reuse, R109 ;  /* 0x0000006d036d7220 */ /* 0x040fe60000410000 */
[----:B------:R-:W3:Y:S01]  /*c530*/  MUFU.EX2 R164, R164 ;  /* 0x000000a400a47308 */ /* 0x000ee20000000800 */
[C---:B------:R-:W-:Y:S02]  /*c540*/  FMUL.FTZ R110, R2.reuse, R110 ;  /* 0x0000006e026e7220 */ /* 0x040fe40000410000 */
[C---:B------:R-:W-:Y:S02]  /*c550*/  FMUL.FTZ R111, R2.reuse, R111 ;  /* 0x0000006f026f7220 */ /* 0x040fe40000410000 */
[----:B------:R-:W-:Y:S01]  /*c560*/  FMUL.FTZ R16, R3, R116 ;  /* 0x0000007403107220 */ /* 0x000fe20000410000 */
[----:B----4-:R-:W-:Y:S01]  /*c570*/  F2FP.BF16.PACK_AB R116, R153, R152 ;  /* 0x000000989974723e */ /* 0x010fe200000010ff */
[----:B------:R-:W-:Y:S01]  /*c580*/  FMUL.FTZ R17, R3, R117 ;  /* 0x0000007503117220 */ /* 0x000fe20000410000 */
[----:B-----5:R-:W-:Y:S01]  /*c590*/  F2FP.BF16.PACK_AB R117, R155, R154 ;  /* 0x0000009a9b75723e */ /* 0x020fe200000010ff */
[C---:B------:R-:W-:Y:S01]  /*c5a0*/  FMUL.FTZ R18, R2.reuse, R118 ;  /* 0x0000007602127220 */ /* 0x040fe20000410000 */
[C---:B------:R-:W-:Y:S01]  /*c5b0*/  HMMA.16816.F32.BF16 R108, R128.reuse, R126, R108 ;  /* 0x0000007e806c723c */ /* 0x040fe2000004186c */
[----:B------:R-:W-:Y:S01]  /*c5c0*/  MUFU.EX2 R165, R165 ;  /* 0x000000a500a57308 */ /* 0x000fe20000000800 */
[----:B------:R-:W4:Y:S01]  /*c5d0*/  LDSM.16.MT88.4 R124, [R230+0x900] ;  /* 0x00090000e67c783b */ /* 0x000f220000004200 */
[C---:B------:R-:W-:Y:S02]  /*c5e0*/  FMUL.FTZ R19, R2.reuse, R119 ;  /* 0x0000007702137220 */ /* 0x040fe40000410000 */
        /* <DEDUP_REMOVED lines=334> */
.L_x_561:
        /* <DEDUP_REMOVED lines=91> */
.L_x_555:
[----:B------:R-:W-:Y:S01]  /*e080*/  USHF.R.S32.HI UR8, URZ, 0x1f, UR9 ;  /* 0x0000001f3f087899 */ /* 0x000fe20008011409 */
        /* <DEDUP_REMOVED lines=112> */
[----:B---3--:R-:W2:Y:S03]  /*e790*/  @P1 LDG.E R3, [R14.64] ;  /* 0x0000000e0e031981 */ /* 0x008ea6000c1e1900 */
[----:B------:R-:W-:Y:S01]  /*e7a0*/  UISETP.NE.AND.EX UP0, UPT, URZ, UR5, UPT, UP0 ;  /* 0x000000053f00728c */ /* 0x000fe2000bf05300 */
[----:B------:R-:W-:-:S02]  /*e7b0*/  IMAD.MOV.U32 R4, RZ, RZ, c[0x0][0x388] ;  /* 0x0000e200ff047624 */ /* 0x000fc400078e00ff */
        /* <DEDUP_REMOVED lines=17> */
.L_x_566:
[----:B-1----:R-:W-:Y:S01]  /*e8d0*/  LOP3.LUT R3, R8, 0xffffffe0, RZ, 0xc0, !PT ;  /* 0xffffffe008037812 */ /* 0x002fe200078ec0ff */
[----:B------:R-:W1:Y:S01]  /*e8e0*/  S2R R39, SR_CTAID.X ;  /* 0x0000000000277919 */ /* 0x000e620000002500 */
[----:B------:R-:W-:Y:S01]  /*e8f0*/  SHF.R.S32.HI R12, RZ, 0x1f, R10 ;  /* 0x0000001fff0c7819 */ /* 0x000fe2000001140a */
[----:B------:R-:W-:Y:S01]  /*e900*/  ULDC.64 UR4, c[0x0][0x490] ;  /* 0x0001240000047ab9 */ /* 0x000fe20000000a00 */
[C---:B------:R-:W-:Y:S01]  /*e910*/  LEA.HI R8, R5.reuse, R5, RZ, 0x1 ;  /* 0x0000000505087211 */ /* 0x040fe200078f08ff */
        /* <DEDUP_REMOVED lines=16> */
[----:B------:R-:W-:Y:S01]  /*ea20*/  LEA.HI R3, R2, R0, RZ, 0x3 ;  /* 0x0000000002037211 */ /* 0x000fe200078f18ff */
[----:B------:R-:W-:Y:S01]  /*ea30*/  UIMAD UR11, UR9, UR5, UR11 ;  /* 0x00000005090b72a4 */ /* 0x000fe2000f8e020b */
[----:B------:R-:W-:Y:S01]  /*ea40*/  IMAD R12, R12, 0x10, R9 ;  /* 0x000000100c0c7824 */ /* 0x000fe200078e0209 */
[----:B------:R-:W-:Y:S01]  /*ea50*/  ISETP.NE.AND P1, PT, R10, 0x1, PT ;  /* 0x000000010a00780c */ /* 0x000fe20003f25270 */
[----:B------:R-:W-:Y:S01]  /*ea60*/  USEL UR10, UR10, URZ, !UP1 ;  /* 0x0000003f0a0a7287 */ /* 0x000fe2000c800000 */
[----:B------:R-:W-:Y:S01]  /*ea70*/  LOP3.LUT R11, R3, 0xfffffff8, RZ, 0xc0, !PT ;  /* 0xfffffff8030b7812 */ /* 0x000fe200078ec0ff */
[--C-:B------:R-:W-:Y:S01]  /*ea80*/  IMAD R5, R8, 0x8, R12.reuse ;  /* 0x0000000808057824 */ /* 0x100fe200078e020c */
[----:B------:R-:W-:Y:S01]  /*ea90*/  ULDC.64 UR6, c[0x0][0x498] ;  /* 0x0001260000067ab9 */ /* 0x000fe20000000a00 */
[----:B------:R-:W-:Y:S01]  /*eaa0*/  SHF.R.S32.HI R3, RZ, 0x3, R3 ;  /* 0x00000003ff037819 */ /* 0x000fe20000011403 */
[----:B------:R-:W-:Y:S01]  /*eab0*/  UIADD3 UR21, UR21, UR11, URZ ;  /* 0x0000000b15157290 */ /* 0x000fe2000fffe03f */
[C---:B-1----:R-:W-:Y:S01]  /*eac0*/  IMAD R5, R39.reuse, 0x80, R5 ;  /* 0x0000008027057824 */ /* 0x042fe200078e0205 */
[----:B------:R-:W-:Y:S01]  /*ead0*/  USEL UR13, UR13, URZ, !UP1 ;  /* 0x0000003f0d0d7287 */ /* 0x000fe2000c800000 */
[----:B------:R-:W-:Y:S01]  /*eae0*/  IMAD R12, R39, 0x80, R12 ;  /* 0x00000080270c7824 */ /* 0x000fe200078e020c */
[----:B------:R-:W-:Y:S01]  /*eaf0*/  UIMAD UR11, UR10, UR6, URZ ;  /* 0x000000060a0b72a4 */ /* 0x000fe2000f8e023f */
[----:B------:R-:W-:Y:S01]  /*eb00*/  BSSY B0, `(.L_x_567) ;  /* 0x0000067000007945 */ /* 0x000fe20003800000 */
[----:B------:R-:W-:Y:S01]  /*eb10*/  MOV R10, R5 ;  /* 0x00000005000a7202 */ /* 0x000fe20000000f00 */
[----:B------:R-:W-:Y:S01]  /*eb20*/  @P1 IMAD.HI.U32 R8, R5, c[0x0][0x4ec], RZ ;  /* 0x00013b0005081a27 */ /* 0x000fe200078e00ff */
[----:B------:R-:W-:-:S02]  /*eb30*/  UIMAD UR7, UR13, UR7, UR11 ;  /* 0x000000070d0772a4 */ /* 0x000fc4000f8e020b */
[----:B------:R-:W-:Y:S02]  /*eb40*/  UIMAD.WIDE.U32 UR20, UR13, UR6, UR20 ;  /* 0x000000060d1472a5 */ /* 0x000fe4000f8e0014 */
[----:B------:R-:W-:Y:S01]  /*eb50*/  @P1 SHF.R.U32.HI R10, RZ, c[0x0][0x4f0], R8 ;  /* 0x00013c00ff0a1a19 */ /* 0x000fe20000011608 */
[----:B------:R-:W-:Y:S02]  /*eb60*/  ULDC.64 UR4, c[0x0][0x3a0] ;  /* 0x0000e80000047ab9 */ /* 0x000fe40000000a00 */
[----:B------:R-:W-:Y:S01]  /*eb70*/  UIMAD.WIDE.U32 UR18, UR16, UR4, URZ ;  /* 0x00000004101272a5 */ /* 0x000fe2000f8e003f */
[--C-:B------:R-:W-:Y:S01]  /*eb80*/  SHF.R.S32.HI R8, RZ, 0x1f, R10.reuse ;  /* 0x0000001fff087819 */ /* 0x100fe2000001140a */
[----:B------:R-:W-:Y:S01]  /*eb90*/  IMAD.MOV R9, RZ, RZ, -R10 ;  /* 0x000000ffff097224 */ /* 0x000fe200078e0a0a */
[----:B------:R-:W-:Y:S01]  /*eba0*/  IADD3 R10, P0, R10, UR20, RZ ;  /* 0x000000140a0a7c10 */ /* 0x000fe2000ff1e0ff */
[----:B------:R-:W-:Y:S02]  /*ebb0*/  UIMAD UR4, UR17, UR4, URZ ;  /* 0x00000004110472a4 */ /* 0x000fe4000f8e023f */
[----:B------:R-:W-:Y:S01]  /*ebc0*/  IMAD R9, R9, c[0x0][0x4e8], R5 ;  /* 0x00013a0009097a24 */ /* 0x000fe200078e0205 */
[----:B------:R-:W-:Y:S01]  /*ebd0*/  LEA.HI R5, R2, R0, RZ, 0x6 ;  /* 0x0000000002057211 */ /* 0x000fe200078f30ff */
[----:B------:R-:W-:Y:S01]  /*ebe0*/  IMAD.U32 R2, RZ, RZ, UR7 ;  /* 0x00000007ff027e24 */ /* 0x000fe2000f8e00ff */
[----:B------:R-:W-:Y:S01]  /*ebf0*/  UIMAD UR16, UR16, UR5, UR4 ;  /* 0x00000005101072a4 */ /* 0x000fe2000f8e0204 */
[----:B------:R-:W-:Y:S01]  /*ec00*/  IMAD.IADD R0, R0, 0x1, -R11 ;  /* 0x0000000100007824 */ /* 0x000fe200078e0a0b */
[----:B------:R-:W-:Y:S01]  /*ec10*/  SHF.R.S32.HI R13, RZ, 0x1f, R9 ;  /* 0x0000001fff0d7819 */ /* 0x000fe20000011409 */
[----:B------:R-:W-:Y:S01]  /*ec20*/  ULDC.64 UR4, c[0x0][0x3e8] ;  /* 0x0000fa0000047ab9 */ /* 0x000fe20000000a00 */
[----:B------:R-:W-:Y:S01]  /*ec30*/  IADD3.X R11, R8, UR21, R2, P0, !PT ;  /* 0x00000015080b7c10 */ /* 0x000fe200087fe402 */
[C---:B------:R-:W-:Y:S01]  /*ec40*/  IMAD R15, R0.reuse, 0x20, R3 ;  /* 0x00000020000f7824 */ /* 0x040fe200078e0203 */
[----:B------:R-:W-:Y:S01]  /*ec50*/  UIADD3 UR17, UR19, UR16, URZ ;  /* 0x0000001013117290 */ /* 0x000fe2000fffe03f */
[----:B------:R-:W-:Y:S01]  /*ec60*/  IMAD R2, R13, c[0x0][0x488], RZ ;  /* 0x000122000d027a24 */ /* 0x000fe200078e02ff */
[----:B------:R-:W-:Y:S01]  /*ec70*/  UIMAD UR8, UR8, UR4, URZ ;  /* 0x00000004080872a4 */ /* 0x000fe2000f8e023f */
[----:B------:R-:W-:Y:S01]  /*ec80*/  IMAD.WIDE.U32 R10, R9, c[0x0][0x488], R10 ;  /* 0x00012200090a7a25 */ /* 0x000fe200078e000a */
[----:B------:R-:W-:Y:S01]  /*ec90*/  UMOV UR16, UR18 ;  /* 0x0000001200107c82 */ /* 0x000fe20008000000 */
[----:B------:R-:W-:Y:S01]  /*eca0*/  SHF.L.U32 R0, R0, 0x3, RZ ;  /* 0x0000000300007819 */ /* 0x000fe200000006ff */
[----:B------:R-:W-:Y:S01]  /*ecb0*/  UIMAD UR8, UR9, UR5, UR8 ;  /* 0x00000005090872a4 */ /* 0x000fe2000f8e0208 */
[----:B------:R-:W-:Y:S01]  /*ecc0*/  IMAD.SHL.U32 R13, R3, 0x40, RZ ;  /* 0x00000040030d7824 */ /* 0x000fe200078e00ff */
[C---:B------:R-:W-:Y:S01]  /*ecd0*/  LEA R8, P0, R10.reuse, c[0x0][0x450], 0x2 ;  /* 0x000114000a087a11 */ /* 0x040fe200078010ff */
[----:B------:R-:W-:Y:S01]  /*ece0*/  IMAD R9, R9, c[0x0][0x48c], R2 ;  /* 0x0001230009097a24 */ /* 0x000fe200078e0202 */
[----:B------:R-:W-:Y:S01]  /*ecf0*/  UIMAD.WIDE.U32 UR16, UR9, UR4, UR16 ;  /* 0x00000004091072a5 */ /* 0x000fe2000f8e0010 */
[----:B------:R-:W-:Y:S01]  /*ed00*/  IMAD R15, R39, 0x80, R15 ;  /* 0x00000080270f7824 */ /* 0x000fe200078e020f */
[----:B------:R-:W-:Y:S01]  /*ed10*/  LOP3.LUT R13, R13, 0x1c0, RZ, 0xc0, !PT ;  /* 0x000001c00d0d7812 */ /* 0x000fe200078ec0ff */
[----:B------:R-:W-:Y:S01]  /*ed20*/  IMAD.IADD R9, R11, 0x1, R9 ;  /* 0x000000010b097824 */ /* 0x000fe200078e0209 */
[----:B------:R-:W-:Y:S01]  /*ed30*/  ULDC.64 UR4, c[0x0][0x3f0] ;  /* 0x0000fc0000047ab9 */ /* 0x000fe20000000a00 */
[----:B------:R-:W-:Y:S01]  /*ed40*/  @P1 IMAD.HI.U32 R16, R15, c[0x0][0x4ec], RZ ;  /* 0x00013b000f101a27 */ /* 0x000fe200078e00ff */
[----:B------:R-:W-:Y:S01]  /*ed50*/  LOP3.LUT R2, R13, 0x38, R0, 0xf8, !PT ;  /* 0x000000380d027812 */ /* 0x000fe200078ef800 */
[----:B------:R-:W-:Y:S01]  /*ed60*/  UIADD3 UR9, UR17, UR8, URZ ;  /* 0x0000000811097290 */ /* 0x000fe2000fffe03f */
[----:B------:R-:W-:Y:S01]  /*ed70*/  SHF.R.U32.HI R13, RZ, 0x3, R13 ;  /* 0x00000003ff0d7819 */ /* 0x000fe2000001160d */
[----:B------:R-:W-:Y:S01]  /*ed80*/  IMAD.MOV.U32 R14, RZ, RZ, R15 ;  /* 0x000000ffff0e7224 */ /* 0x000fe200078e000f */
[----:B------:R-:W-:Y:S01]  /*ed90*/  @P1 SHF.R.U32.HI R14, RZ, c[0x0][0x4f0], R16 ;  /* 0x00013c00ff0e1a19 */ /* 0x000fe20000011610 */
[----:B------:R-:W-:Y:S01]  /*eda0*/  UIMAD UR10, UR10, UR4, URZ ;  /* 0x000000040a0a72a4 */ /* 0x000fe2000f8e023f */
[----:B------:R-:W-:Y:S01]  /*edb0*/  LEA.HI.X R9, R10, c[0x0][0x454], R9, 0x2, P0 ;  /* 0x000115000a097a11 */ /* 0x000fe200000f1409 */
[----:B------:R-:W-:Y:S01]  /*edc0*/  UMOV UR8, UR16 ;  /* 0x0000001000087c82 */ /* 0x000fe20008000000 */
[----:B------:R-:W-:Y:S01]  /*edd0*/  LOP3.LUT R13, R2, R13, RZ, 0x3c, !PT ;  /* 0x0000000d020d7212 */ /* 0x000fe200078e3cff */
[--C-:B------:R-:W-:Y:S01]  /*ede0*/  IMAD.MOV R18, RZ, RZ, -R14.reuse ;  /* 0x000000ffff127224 */ /* 0x100fe200078e0a0e */
[----:B------:R-:W-:Y:S01]  /*edf0*/  SHF.R.S32.HI R2, RZ, 0x1f, R14 ;  /* 0x0000001fff027819 */ /* 0x000fe2000001140e */
[----:B------:R-:W-:Y:S01]  /*ee00*/  SHFL.IDX PT, R10, R8, RZ, 0x1c1f ;  /* 0x001c1fff080a7589 */ /* 0x000fe200000e0000 */
[----:B------:R-:W-:Y:S01]  /*ee10*/  UIMAD UR5, UR13, UR5, UR10 ;  /* 0x000000050d0572a4 */ /* 0x000fe2000f8e020a */
[----:B------:R-:W-:Y:S01]  /*ee20*/  IMAD R18, R18, c[0x0][0x4e8], R15 ;  /* 0x00013a0012127a24 */ /* 0x000fe200078e020f */
[----:B------:R-:W-:Y:S01]  /*ee30*/  UIMAD.WIDE.U32 UR8, UR13, UR4, UR8 ;  /* 0x000000040d0872a5 */ /* 0x000fe2000f8e0008 */
[----:B------:R-:W1:Y:S01]  /*ee40*/  SHFL.IDX PT, R11, R9, RZ, 0x1c1f ;  /* 0x001c1fff090b7589 */ /* 0x000e6200000e0000 */
[----:B------:R-:W-:Y:S01]  /*ee50*/  IMAD R15, R2, c[0x0][0x3e0], RZ ;  /* 0x0000f800020f7a24 */ /* 0x000fe200078e02ff */
[----:B------:R-:W-:Y:S01]  /*ee60*/  IADD3 R36, R0, 0x40, RZ ;  /* 0x0000004000247810 */ /* 0x000fe20007ffe0ff */
[----:B------:R-:W-:Y:S01]  /*ee70*/  UIADD3 UR5, UR9, UR5, URZ ;  /* 0x0000000509057290 */ /* 0x000fe2000fffe03f */
[----:B------:R-:W-:Y:S01]  /*ee80*/  SHFL.IDX PT, R8, R8, 0x1, 0x1c1f ;  /* 0x003c1f0008087f89 */ /* 0x000fe200000e0000 */
[----:B-----5:R-:W-:Y:S01]  /*ee90*/  IMAD R2, R4, c[0x0][0x4e8], RZ ;  /* 0x00013a0004027a24 */ /* 0x020fe200078e02ff */
[C---:B------:R-:W-:Y:S01]  /*eea0*/  IADD3 R4, R12.reuse, 0x8, RZ ;  /* 0x000000080c047810 */ /* 0x040fe20007ffe0ff */
[----:B------:R-:W-:Y:S01]  /*eeb0*/  IMAD.U32 R16, RZ, RZ, UR8 ;  /* 0x00000008ff107e24 */ /* 0x000fe2000f8e00ff */
[----:B------:R-:W2:Y:S01]  /*eec0*/  SHFL.IDX PT, R9, R9, 0x1, 0x1c1f ;  /* 0x003c1f0009097f89 */ /* 0x000ea200000e0000 */
[----:B------:R-:W-:Y:S01]  /*eed0*/  MOV R17, UR9 ;  /* 0x0000000900117c02 */ /* 0x000fe20008000f00 */
[----:B------:R-:W-:Y:S01]  /*eee0*/  IMAD.U32 R17, RZ, RZ, UR5 ;  /* 0x00000005ff117e24 */ /* 0x000fe2000f8e00ff */
[-C--:B------:R-:W-:Y:S01]  /*eef0*/  ISETP.GE.OR P0, PT, R12, R2.reuse, P2 ;  /* 0x000000020c00720c */ /* 0x080fe20001706670 */
[----:B------:R-:W-:Y:S01]  /*ef00*/  IMAD.SHL.U32 R5, R5, 0x8, RZ ;  /* 0x0000000805057824 */ /* 0x000fe200078e00ff */
[----:B------:R-:W-:Y:S01]  /*ef10*/  ISETP.GE.OR P2, PT, R4, R2, P2 ;  /* 0x000000020400720c */ /* 0x000fe20001746670 */
[----:B------:R-:W-:Y:S01]  /*ef20*/  IMAD.WIDE.U32 R16, R14, c[0x0][0x3e0], R16 ;  /* 0x0000f8000e107a25 */ /* 0x000fe200078e0010 */
[----:B------:R-:W-:-:S02]  /*ef30*/  SHF.R.S32.HI R12, RZ, 0x1f, R18 ;  /* 0x0000001fff0c7819 */ /* 0x000fc40000011412 */
[----:B------:R-:W-:Y:S01]  /*ef40*/  LOP3.LUT R5, R13, 0x7ffffe00, R5, 0xf8, !PT ;  /* 0x7ffffe000d057812 */ /* 0x000fe200078ef805 */
[----:B------:R-:W-:Y:S01]  /*ef50*/  IMAD R15, R14, c[0x0][0x3e4], R15 ;  /* 0x0000f9000e0f7a24 */ /* 0x000fe200078e020f */
[----:B------:R-:W-:Y:S01]  /*ef60*/  MOV R14, R16 ;  /* 0x00000010000e7202 */ /* 0x000fe20000000f00 */
[----:B------:R-:W-:Y:S02]  /*ef70*/  IMAD R12, R12, c[0x0][0x3d8], RZ ;  /* 0x0000f6000c0c7a24 */ /* 0x000fe400078e02ff */
[----:B------:R-:W-:Y:S02]  /*ef80*/  IMAD.IADD R15, R17, 0x1, R15 ;  /* 0x00000001110f7824 */ /* 0x000fe400078e020f */
[----:B------:R-:W-:Y:S01]  /*ef90*/  IMAD.SHL.U32 R16, R5, 0x2, RZ ;  /* 0x0000000205107824 */ /* 0x000fe200078e00ff */
[----:B-1----:R1:W-:Y:S01]  /*efa0*/  @!P0 ST.E [R10.64], R6 ;  /* 0x000000060a008985 */ /* 0x0023e2000c10190e */
[C---:B------:R-:W-:Y:S02]  /*efb0*/  IMAD R17, R18.reuse, c[0x0][0x3dc], R12 ;  /* 0x0000f70012117a24 */ /* 0x040fe400078e020c */
[----:B------:R-:W-:Y:S01]  /*efc0*/  IMAD.WIDE.U32 R18, R18, c[0x0][0x3d8], R14 ;  /* 0x0000f60012127a25 */ /* 0x000fe200078e000e */
[----:B--2---:R1:W-:Y:S03]  /*efd0*/  @!P2 ST.E [R8.64], R7 ;  /* 0x000000070800a985 */ /* 0x0043e6000c10190e */
[----:B------:R-:W-:Y:S01]  /*efe0*/  IMAD.IADD R17, R19, 0x1, R17 ;  /* 0x0000000113117824 */ /* 0x000fe200078e0211 */
[C---:B------:R-:W-:Y:S01]  /*eff0*/  LEA R38, P0, R18.reuse, c[0x0][0x380], 0x1 ;  /* 0x0000e00012267a11 */ /* 0x040fe200078008ff */
        /* <DEDUP_REMOVED lines=23> */
.L_x_568:
[----:B------:R-:W-:Y:S05]  /*f170*/  BSYNC B0 ;  /* 0x0000000000007941 */ /* 0x000fea0003800000 */
.L_x_567:
        /* <DEDUP_REMOVED lines=15> */
.L_x_570:
[----:B------:R-:W-:Y:S05]  /*f270*/  BSYNC B0 ;  /* 0x0000000000007941 */ /* 0x000fea0003800000 */
.L_x_569:
        /* <DEDUP_REMOVED lines=15> */
.L_x_572:
[----:B------:R-:W-:Y:S05]  /*f370*/  BSYNC B0 ;  /* 0x0000000000007941 */ /* 0x000fea0003800000 */
.L_x_571:
        /* <DEDUP_REMOVED lines=16> */
.L_x_565:
        /* <DEDUP_REMOVED lines=31> */
.L_x_573:
[----:B-1----:R-:W1:Y:S01]  /*f670*/  S2R R0, SR_TID.X ;  /* 0x0000000000007919 */ /* 0x002e620000002100 */
[----:B------:R-:W-:Y:S01]  /*f680*/  USHF.R.S32.HI UR6, URZ, 0x1f, UR13 ;  /* 0x0000001f3f067899 */ /* 0x000fe2000801140d */
[----:B------:R-:W-:Y:S01]  /*f690*/  BSSY B0, `(.L_x_574) ;  /* 0x0000029000007945 */ /* 0x000fe20003800000 */
[----:B------:R-:W-:-:S02]  /*f6a0*/  USEL UR13, UR13, URZ, !UP1 ;  /* 0x0000003f0d0d7287 */ /* 0x000fc4000c800000 */
[----:B------:R-:W-:Y:S01]  /*f6b0*/  USEL UR6, UR6, URZ, !UP1 ;  /* 0x0000003f06067287 */ /* 0x000fe2000c800000 */
[----:B-1----:R-:W-:-:S13]  /*f6c0*/  ISETP.GT.AND P0, PT, R0, 0x7f, PT ;  /* 0x0000007f0000780c */ /* 0x002fda0003f04270 */
        /* <DEDUP_REMOVED lines=37> */
.L_x_575:
[----:B------:R-:W-:Y:S05]  /*f920*/  BSYNC B0 ;  /* 0x0000000000007941 */ /* 0x000fea0003800000 */
.L_x_574:
        /* <DEDUP_REMOVED lines=63> */
.L_x_577:
[----:B------:R-:W-:Y:S05]  /*fd20*/  BSYNC B0 ;  /* 0x0000000000007941 */ /* 0x000fea0003800000 */
.L_x_576:
        /* <DEDUP_REMOVED lines=15> */
.L_x_579:
[----:B------:R-:W-:Y:S05]  /*fe20*/  BSYNC B0 ;  /* 0x0000000000007941 */ /* 0x000fea0003800000 */
.L_x_578:
        /* <DEDUP_REMOVED lines=15> */
.L_x_581:
[----:B------:R-:W-:Y:S05]  /*ff20*/  BSYNC B0 ;  /* 0x0000000000007941 */ /* 0x000fea0003800000 */
.L_x_580:
        /* <DEDUP_REMOVED lines=16> */
.L_x_582:
        /* <DEDUP_REMOVED lines=13> */
.L_x_2174:


//--------------------- .text._ZN7cutlass13device_kernelIN5flash19enable_sm80_to_sm89INS1_16FlashAttnFwdSm80INS1_25CollectiveMainloopFwdSm80ILi8ELi1ELb1EN4cute5tupleIJNS5_1CILi128EEES8_S8_EEELi128ENS_10bfloat16_tEfNS_4arch4Sm80ELb1ELb0ELb0ELb1ELb1ELb1ELb1ELb0EEENS1_21CollectiveEpilogueFwdIS9_NS6_IJNS7_ILi1EEESF_SF_EEESA_SC_Li256ELb1ELb1ELb0ELb0EEENS1_19SingleTileSchedulerILb1ELb0ELb1ELi128EEEEEEEEEvNT_6ParamsE --------------------------
	.section	.text._ZN7cutlass13device_kernelIN5flash19enable_sm80_to_sm89INS1_16FlashAttnFwdSm80INS1_25CollectiveMainloopFwdSm80ILi8ELi1ELb1EN4cute5tupleIJNS5_1CILi128EEES8_S8_EEELi128ENS_10bfloat16_tEfNS_4arch4Sm80ELb1ELb0ELb0ELb1ELb1ELb1ELb1ELb0EEENS1_21CollectiveEpilogueFwdIS9_NS6_IJNS7_ILi1EEESF_SF_EEESA_SC_Li256ELb1ELb1ELb0ELb0EEENS1_19SingleTileSchedulerILb1ELb0ELb1ELi128EEEEEEEEEvNT_6ParamsE,"ax",@progbits
	.sectioninfo	@"SHI_REGISTERS=255"
	.align	128
.text._ZN7cutlass13device_kernelIN5flash19enable_sm80_to_sm89INS1_16FlashAttnFwdSm80INS1_25CollectiveMainloopFwdSm80ILi8ELi1ELb1EN4cute5tupleIJNS5_1CILi128EEES8_S8_EEELi128ENS_10bfloat16_tEfNS_4arch4Sm80ELb1ELb0ELb0ELb1ELb1ELb1ELb1ELb0EEENS1_21CollectiveEpilogueFwdIS9_NS6_IJNS7_ILi1EEESF_SF_EEESA_SC_Li256ELb1ELb1ELb0ELb0EEENS1_19SingleTileSchedulerILb1ELb0ELb1ELi128EEEEEEEEEvNT_6ParamsE:
        .type           _ZN7cutlass13device_kernelIN5flash19enable_sm80_to_sm89INS1_16FlashAttnFwdSm80INS1_25CollectiveMainloopFwdSm80ILi8ELi1ELb1EN4cute5tupleIJNS5_1CILi128EEES8_S8_EEELi128ENS_10bfloat16_tEfNS_4arch4Sm80ELb1ELb0ELb0ELb1ELb1ELb1ELb1ELb0EEENS1_21CollectiveEpilogueFwdIS9_NS6_IJNS7_ILi1EEESF_SF_EEESA_SC_Li256ELb1ELb1ELb0ELb0EEENS1_19SingleTileSchedulerILb1ELb0ELb1ELi128EEEEEEEEEvNT_6ParamsE,@function
        .size           _ZN7cutlass13device_kernelIN5flash19enable_sm80_to_sm89INS1_16FlashAttnFwdSm80INS1_25CollectiveMainloopFwdSm80ILi8ELi1ELb1EN4cute5tupleIJNS5_1CILi128EEES8_S8_EEELi128ENS_10bfloat16_tEfNS_4arch4Sm80ELb1ELb0ELb0ELb1ELb1ELb1ELb1ELb0EEENS1_21CollectiveEpilogueFwdIS9_NS6_IJNS7_ILi1EEESF_SF_EEESA_SC_Li256ELb1ELb1ELb0ELb0EEENS1_19SingleTileSchedulerILb1ELb0ELb1ELi128EEEEEEEEEvNT_6ParamsE,(.L_x_2175 - _ZN7cutlass13device_kernelIN5flash19enable_sm80_to_sm89INS1_16FlashAttnFwdSm80INS1_25CollectiveMainloopFwdSm80ILi8ELi1ELb1EN4cute5tupleIJNS5_1CILi128EEES8_S8_EEELi128ENS_10bfloat16_tEfNS_4arch4Sm80ELb1ELb0ELb0ELb1ELb1ELb1ELb1ELb0EEENS1_21CollectiveEpilogueFwdIS9_NS6_IJNS7_ILi1EEESF_SF_EEESA_SC_Li256ELb1ELb1ELb0ELb0EEENS1_19SingleTileSchedulerILb1ELb0ELb1ELi128EEEEEEEEEvNT_6ParamsE)
        .other          _ZN7cutlass13device_kernelIN5flash19enable_sm80_to_sm89INS1_16FlashAttnFwdSm80INS1_25CollectiveMainloopFwdSm80ILi8ELi1ELb1EN4cute5tupleIJNS5_1CILi128EEES8_S8_EEELi128ENS_10bfloat16_tEfNS_4arch4Sm80ELb1ELb0ELb0ELb1ELb1ELb1ELb1ELb0EEENS1_21CollectiveEpilogueFwdIS9_NS6_IJNS7_ILi1EEESF_SF_EEESA_SC_Li256ELb1ELb1ELb0ELb0EEENS1_19SingleTileSchedulerILb1ELb0ELb1ELi128EEEEEEEEEvNT_6ParamsE,@"STO_CUDA_ENTRY STV_DEFAULT"
_ZN7cutlass13device_kernelIN5flash19enable_sm80_to_sm89INS1_16FlashAttnFwdSm80INS1_25CollectiveMainloopFwdSm80ILi8ELi1ELb1EN4cute5tupleIJNS5_1CILi128EEES8_S8_EEELi128ENS_10bfloat16_tEfNS_4arch4Sm80ELb1ELb0ELb0ELb1ELb1ELb1ELb1ELb0EEENS1_21CollectiveEpilogueFwdIS9_NS6_IJNS7_ILi1EEESF_SF_EEESA_SC_Li256ELb1ELb1ELb0ELb0EEENS1_19SingleTileSchedulerILb1ELb0ELb1ELi128EEEEEEEEEvNT_6ParamsE:
[----:B------:R-:W-:Y:S02]  /*0000*/  MOV R1, c[0x0][0x28] ;  /* 0x00000a0000017a02 */ /* 0x000fe40000000f00 */
[----:B------:R-:W1:Y:S01]  /*0010*/  S2R R75, SR_TID.X ;  /* 0x00000000004b7919 */ /* 0x000e620000002100 */
[----:B------:R-:W2:Y:S01]  /*0020*/  S2UR UR21, SR_CTAID.Z ;  /* 0x00000000001579c3 */ /* 0x000ea20000002700 */
[----:B------:R-:W-:Y:S01]  /*0030*/  UMOV UR7, 0x4 ;  /* 0x0000000400077882 */ /* 0x000fe20000000000 */
[----:B------:R-:W-:Y:S01]  /*0040*/  IADD3 R1, R1, -0x8, RZ ;  /* 0xfffffff801017810 */ /* 0x000fe20007ffe0ff */
        /* <DEDUP_REMOVED lines=16> */
.L_x_584:
        /* <DEDUP_REMOVED lines=13> */
.L_x_586:
[----:B------:R-:W-:Y:S02]  /*0220*/  ULDC UR5, c[0x0][0x54c] ;  /* 0x0001530000057ab9 */ /* 0x000fe40000000800 */
.L_x_585:
[----:B------:R-:W-:Y:S02]  /*0230*/  ULDC UR4, c[0x0][0x548] ;  /* 0x0001520000047ab9 */ /* 0x000fe40000000800 */
[----:B------:R-:W-:-:S02]  /*0240*/  USHF.L.U32 UR14, UR14, 0x7, URZ ;  /* 0x000000070e0e7899 */ /* 0x000fc4000800063f */
[----:B------:R-:W-:-:S04]  /*0250*/  UIMAD UR4, UR5, UR4, URZ ;  /* 0x00000004050472a4 */ /* 0x000fc8000f8e023f */
[----:B------:R-:W-:-:S04]  /*0260*/  UISETP.GE.AND UP0, UPT, UR14, UR4, UPT ;  /* 0x000000040e00728c */ /* 0x000fc8000bf06270 */
[----:B------:R-:W-:Y:S01]  /*0270*/  USEL UR21, UR21, 0xffffffff, !UP0 ;  /* 0xffffffff15157887 */ /* 0x000fe2000c000000 */
[----:B------:R-:W-:Y:S05]  /*0280*/  BRA `(.L_x_587) ;  /* 0x000001b000007947 */ /* 0x000fea0003800000 */
.L_x_583:
        /* <DEDUP_REMOVED lines=8> */
.L_x_588:
        /* <DEDUP_REMOVED lines=13> */
.L_x_590:
[----:B------:R-:W-:Y:S02]  /*03e0*/  ULDC UR5, c[0x0][0x54c] ;  /* 0x0001530000057ab9 */ /* 0x000fe40000000800 */
.L_x_589:
[----:B------:R-:W-:Y:S02]  /*03f0*/  ULDC UR4, c[0x0][0x548] ;  /* 0x0001520000047ab9 */ /* 0x000fe40000000800 */
[----:B------:R-:W-:-:S02]  /*0400*/  USHF.L.U32 UR14, UR14, 0x7, URZ ;  /* 0x000000070e0e7899 */ /* 0x000fc4000800063f */
[----:B------:R-:W-:-:S04]  /*0410*/  UIMAD UR4, UR5, UR4, URZ ;  /* 0x00000004050472a4 */ /* 0x000fc8000f8e023f */
[----:B------:R-:W-:-:S04]  /*0420*/  UISETP.GE.AND UP0, UPT, UR14, UR4, UPT ;  /* 0x000000040e00728c */ /* 0x000fc8000bf06270 */
[----:B------:R-:W-:-:S06]  /*0430*/  USEL UR21, UR21, 0xffffffff, !UP0 ;  /* 0xffffffff15157887 */ /* 0x000fcc000c000000 */
.L_x_587:
        /* <DEDUP_REMOVED lines=36> */
[----:B------:R-:W-:Y:S01]  /*0680*/  MOV R88, RZ ;  /* 0x000000ff00587202 */ /* 0x000fe20000000f00 */
[----:B------:R-:W-:Y:S02]  /*0690*/  IMAD.MOV.U32 R0, RZ, RZ, RZ ;  /* 0x000000ffff007224 */ /* 0x000fe400078e00ff */
[----:B------:R-:W-:Y:S01]  /*06a0*/  IMAD.U32 R8, RZ, RZ, UR8 ;  /* 0x00000008ff087e24 */ /* 0x000fe2000f8e00ff */
[----:B------:R-:W-:Y:S01]  /*06b0*/  MOV R9, UR9 ;  /* 0x0000000900097c02 */ /* 0x000fe20008000f00 */
[----:B------:R-:W-:Y:S01]  /*06c0*/  IMAD.U32 R6, RZ, RZ, UR4 ;  /* 0x00000004ff067e24 */ /* 0x000fe2000f8e00ff */
[----:B------:R-:W-:-:S03]  /*06d0*/  MOV R7, UR5 ;  /* 0x0000000500077c02 */ /* 0x000fc60008000f00 */
[----:B------:R4:W5:Y:S04]  /*06e0*/  @P4 LDG.E R88, [R8.64] ;  /* 0x0000001608584981 */ /* 0x000968000c1e1900 */
[----:B------:R4:W5:Y:S04]  /*06f0*/  @P1 LDG.E R0, [R6.64] ;  /* 0x0000001606001981 */ /* 0x000968000c1e1900 */
        /* <DEDUP_REMOVED lines=8> */
[----:B------:R-:W-:-:S02]  /*0780*/  ULDC UR18, c[0x0][0x228] ;  /* 0x00008a0000127ab9 */ /* 0x000fc40000000800 */
        /* <DEDUP_REMOVED lines=11> */
.L_x_591:
        /* <DEDUP_REMOVED lines=10> */
.L_x_592:
[----:B------:R-:W-:Y:S05]  /*08e0*/  @!P4 BRA `(.L_x_593) ;  /* 0x000000500000c947 */ /* 0x000fea0003800000 */
[----:B-1----:R1:W2:Y:S04]  /*08f0*/  LDG.E R2, [R8.64] ;  /* 0x0000001608027981 */ /* 0x0022a8000c1e1900 */
[----:B-1--4-:R-:W4:Y:S01]  /*0900*/  LDG.E R8, [R8.64+0x4] ;  /* 0x0000041608087981 */ /* 0x012f22000c1e1900 */
[----:B--2---:R-:W1:Y:S08]  /*0910*/  R2UR UR19, R2 ;  /* 0x00000000021373c2 */ /* 0x004e7000000e0000 */
[----:B----4-:R-:W1:Y:S02]  /*0920*/  R2UR UR4, R8 ;  /* 0x00000000080473c2 */ /* 0x010e6400000e0000 */
[----:B-1----:R-:W-:-:S06]  /*0930*/  UIADD3 UR19, -UR19, UR4, URZ ;  /* 0x0000000413137290 */ /* 0x002fcc000fffe13f */
.L_x_593:
        /* <DEDUP_REMOVED lines=11> */
[----:B------:R-:W-:Y:S02]  /*09f0*/  ULDC UR6, c[0x0][0x2c4] ;  /* 0x0000b10000067ab9 */ /* 0x000fe40000000800 */
[----:B------:R-:W-:Y:S02]  /*0a00*/  UISETP.NE.AND UP2, UPT, UR6, 0x1, UPT ;  /* 0x000000010600788c */ /* 0x000fe4000bf45270 */
[----:B------:R-:W-:Y:S02]  /*0a10*/  UIADD3 UR6, -UR16, UR19, URZ ;  /* 0x0000001310067290 */ /* 0x000fe4000fffe13f */
[----:B------:R-:W-:-:S07]  /*0a20*/  UMOV UR15, UR19 ;  /* 0x00000013000f7c82 */ /* 0x000fce0008000000 */
[----:B------:R-:W-:Y:S01]  /*0a30*/  @UP2 UIADD3 UR24, UR14, 0x7f, URZ ;  /* 0x0000007f0e182890 */ /* 0x000fe2000fffe03f */
[----:B--2---:R-:W1:Y:S08]  /*0a40*/  @P1 R2UR UR4, R2 ;  /* 0x00000000020413c2 */ /* 0x004e7000000e0000 */
[----:B----4-:R-:W1:Y:S02]  /*0a50*/  @P1 R2UR UR5, R6 ;  /* 0x00000000060513c2 */ /* 0x010e6400000e0000 */
[----:B-1----:R-:W-:-:S03]  /*0a60*/  @UP3 UIADD3 UR18, -UR4, UR5, URZ ;  /* 0x0000000504123290 */ /* 0x002fc6000fffe13f */
[----:B------:R-:W-:Y:S02]  /*0a70*/  ULDC.64 UR4, c[0x0][0x2c8] ;  /* 0x0000b20000047ab9 */ /* 0x000fe40000000a00 */
[----:B------:R-:W-:Y:S01]  /*0a80*/  UIMAD.WIDE.U32 UR24, UR24, UR4, URZ ;  /* 0x00000004181872a5 */ /* 0x000fe2000f8e003f */
[----:B---3--:R1:W2:Y:S01]  /*0a90*/  @P0 R2UR UR15, R4 ;  /* 0x00000000040f03c2 */ /* 0x0082a200000e0000 */
[----:B------:R-:W-:Y:S02]  /*0aa0*/  UIADD3 UR11, UR6, UR18, URZ ;  /* 0x00000012060b7290 */ /* 0x000fe4000fffe03f */
[----:B------:R-:W-:Y:S02]  /*0ab0*/  UIADD3 UR4, UR14, 0x7f, URZ ;  /* 0x0000007f0e047890 */ /* 0x000fe4000fffe03f */
[----:B------:R-:W-:Y:S02]  /*0ac0*/  UIADD3 UR9, UR11, 0x80, -UR20 ;  /* 0x000000800b097890 */ /* 0x000fe4000fffe814 */
[----:B------:R-:W-:-:S02]  /*0ad0*/  @UP2 USHF.R.U32.HI UR4, URZ, UR5, UR25 ;  /* 0x000000053f042299 */ /* 0x000fc40008011619 */
[----:B------:R-:W-:Y:S02]  /*0ae0*/  UIADD3 UR10, UR11, 0x7f, URZ ;  /* 0x0000007f0b0a7890 */ /* 0x000fe4000fffe03f */
[----:B------:R-:W-:Y:S02]  /*0af0*/  UIADD3 UR5, UR9, UR4, URZ ;  /* 0x0000000409057290 */ /* 0x000fe4000fffe03f */
[----:B------:R-:W-:Y:S02]  /*0b00*/  USHF.R.S32.HI UR8, URZ, 0x1f, UR10 ;  /* 0x0000001f3f087899 */ /* 0x000fe4000801140a */
[----:B------:R-:W-:Y:S02]  /*0b10*/  USHF.R.S32.HI UR4, URZ, 0x1f, UR5 ;  /* 0x0000001f3f047899 */ /* 0x000fe40008011405 */
[----:B------:R-:W-:Y:S02]  /*0b20*/  ULEA.HI UR10, UR8, UR10, URZ, 0x7 ;  /* 0x0000000a080a7291 */ /* 0x000fe4000f8f383f */
[----:B------:R-:W-:-:S02]  /*0b30*/  ULEA.HI UR4, UR4, UR5, URZ, 0x7 ;  /* 0x0000000504047291 */ /* 0x000fc4000f8f383f */
[----:B------:R-:W-:Y:S02]  /*0b40*/  USHF.R.S32.HI UR10, URZ, 0x7, UR10 ;  /* 0x000000073f0a7899 */ /* 0x000fe4000801140a */
[----:B------:R-:W-:-:S04]  /*0b50*/  USHF.R.S32.HI UR4, URZ, 0x7, UR4 ;  /* 0x000000073f047899 */ /* 0x000fc80008011404 */
[----:B------:R-:W-:-:S04]  /*0b60*/  UISETP.LT.AND UP0, UPT, UR10, UR4, UPT ;  /* 0x000000040a00728c */ /* 0x000fc8000bf01270 */
[----:B------:R-:W-:Y:S02]  /*0b70*/  USEL UR5, UR10, UR4, UP0 ;  /* 0x000000040a057287 */ /* 0x000fe40008000000 */
[----:B------:R-:W-:Y:S02]  /*0b80*/  UIADD3 UR4, -UR6, URZ, URZ ;  /* 0x0000003f06047290 */ /* 0x000fe4000fffe13f */
[----:B------:R-:W-:Y:S02]  /*0b90*/  ULEA UR6, UR5, -UR6, 0x7 ;  /* 0x8000000605067291 */ /* 0x000fe4000f8e383f */
[----:B------:R-:W-:Y:S02]  /*0ba0*/  UISETP.LT.AND UP1, UPT, URZ, UR4, UPT ;  /* 0x000000043f00728c */ /* 0x000fe4000bf21270 */
[----:B------:R-:W-:Y:S02]  /*0bb0*/  UISETP.LT.AND UP0, UPT, UR6, UR18, UPT ;  /* 0x000000120600728c */ /* 0x000fe4000bf01270 */
[----:B------:R-:W-:-:S02]  /*0bc0*/  USEL UR4, URZ, UR4, !UP1 ;  /* 0x000000043f047287 */ /* 0x000fc4000c800000 */
[----:B------:R-:W-:Y:S02]  /*0bd0*/  USEL UR5, UR6, UR18, UP0 ;  /* 0x0000001206057287 */ /* 0x000fe40008000000 */
[----:B------:R-:W-:Y:S02]  /*0be0*/  USHF.R.U32.HI UR8, URZ, 0x7, UR4 ;  /* 0x000000073f087899 */ /* 0x000fe40008011604 */
[----:B------:R-:W-:-:S05]  /*0bf0*/  UISETP.GT.AND UP0, UPT, UR5, UR4, UPT ;  /* 0x000000040500728c */ /* 0x000fca000bf04270 */
[----:B------:R-:W-:-:S06]  /*0c00*/  UMOV UR6, UR8 ;  /* 0x0000000800067c82 */ /* 0x000fcc0008000000 */
        /* <DEDUP_REMOVED lines=17> */
[----:B------:R-:W-:Y:S01]  /*0d20*/  LEA.HI R133, R137, R75, RZ, 0x3 ;  /* 0x0000004b89857211 */ /* 0x000fe200078f18ff */
[----:B------:R1:W2:Y:S01]  /*0d30*/  @P4 LDG.E R3, [R2.64] ;  /* 0x0000001602034981 */ /* 0x0002a2000c1e1900 */
[----:B------:R-:W-:Y:S01]  /*0d40*/  UIMAD UR4, UR12, UR4, URZ ;  /* 0x000000040c0472a4 */ /* 0x000fe2000f8e023f */
[----:B------:R-:W-:Y:S01]  /*0d50*/  IMAD.MOV.U32 R98, RZ, RZ, c[0x0][0x238] ;  /* 0x00008e00ff627624 */ /* 0x000fe200078e00ff */
[----:B------:R-:W-:Y:S01]  /*0d60*/  SHF.R.S32.HI R140, RZ, 0x3, R133 ;  /* 0x00000003ff8c7819 */ /* 0x000fe20000011485 */
[----:B------:R-:W-:Y:S01]  /*0d70*/  USHF.R.S32.HI UR24, URZ, 0x1f, UR21 ;  /* 0x0000001f3f187899 */ /* 0x000fe20008011415 */
[----:B------:R-:W-:Y:S01]  /*0d80*/  LOP3.LUT R133, R133, 0xfffffff8, RZ, 0xc0, !PT ;  /* 0xfffffff885857812 */ /* 0x000fe200078ec0ff */
[----:B------:R-:W-:Y:S01]  /*0d90*/  UIADD3 UR25, UR6, -0x1, URZ ;  /* 0xffffffff06197890 */ /* 0x000fe2000fffe03f */
[----:B------:R-:W-:Y:S01]  /*0da0*/  SHF.R.S32.HI R5, RZ, 0x1f, R140 ;  /* 0x0000001fff057819 */ /* 0x000fe2000001148c */
[----:B------:R-:W-:Y:S01]  /*0db0*/  UIMAD UR7, UR13, UR5, UR4 ;  /* 0x000000050d0772a4 */ /* 0x000fe2000f8e0204 */
[C---:B-----5:R-:W-:Y:S01]  /*0dc0*/  IADD3 R156, P0, R140.reuse, R0, RZ ;  /* 0x000000008c9c7210 */ /* 0x060fe20007f1e0ff */
[----:B------:R-:W-:Y:S01]  /*0dd0*/  IMAD.IADD R133, R75, 0x1, -R133 ;  /* 0x000000014b857824 */ /* 0x000fe200078e0a85 */
[----:B------:R-:W-:Y:S01]  /*0de0*/  USEL UR27, UR21, URZ, !UP3 ;  /* 0x0000003f151b7287 */ /* 0x000fe2000d800000 */
[----:B------:R-:W-:Y:S01]  /*0df0*/  IADD3 R85, -R140, UR18, RZ ;  /* 0x000000128c557c10 */ /* 0x000fe2000fffe1ff */
[----:B------:R-:W-:Y:S01]  /*0e00*/  USEL UR26, UR24, URZ, !UP3 ;  /* 0x0000003f181a7287 */ /* 0x000fe2000d800000 */
[----:B------:R-:W-:Y:S01]  /*0e10*/  IMAD.SHL.U32 R10, R133, 0x8, RZ ;  /* 0x00000008850a7824 */ /* 0x000fe200078e00ff */
[----:B------:R-:W-:Y:S01]  /*0e20*/  LEA.HI.X.SX32 R157, R0, R5, 0x1, P0 ;  /* 0x00000005009d7211 */ /* 0x000fe200000f0eff */
[----:B------:R-:W-:Y:S01]  /*0e30*/  ULDC.64 UR4, c[0x0][0x248] ;  /* 0x0000920000047ab9 */ /* 0x000fe20000000a00 */
[----:B------:R-:W-:Y:S01]  /*0e40*/  IMAD.MOV.U32 R104, RZ, RZ, 0x7 ;  /* 0x00000007ff687424 */ /* 0x000fe200078e00ff */
[----:B------:R-:W-:Y:S01]  /*0e50*/  UIMAD UR4, UR26, UR4, URZ ;  /* 0x000000041a0472a4 */ /* 0x000fe2000f8e023f */
[----:B------:R-:W-:Y:S01]  /*0e60*/  SHF.R.S32.HI R11, RZ, 0x1f, R10 ;  /* 0x0000001fff0b7819 */ /* 0x000fe2000001140a */
[----:B------:R-:W-:Y:S01]  /*0e70*/  IMAD R0, R157, c[0x0][0x238], RZ ;  /* 0x00008e009d007a24 */ /* 0x000fe200078e02ff */
[----:B------:R-:W-:Y:S01]  /*0e80*/  LEA.HI R137, R137, R75, RZ, 0x6 ;  /* 0x0000004b89897211 */ /* 0x000fe200078f30ff */
[----:B------:R-:W-:Y:S01]  /*0e90*/  IMAD.U32 R148, RZ, RZ, UR27 ;  /* 0x0000001bff947e24 */ /* 0x000fe2000f8e00ff */
[----:B------:R-:W-:Y:S01]  /*0ea0*/  UIMAD UR4, UR27, UR5, UR4 ;  /* 0x000000051b0472a4 */ /* 0x000fe2000f8e0204 */
[----:B------:R-:W-:Y:S01]  /*0eb0*/  IMAD R0, R156, c[0x0][0x23c], R0 ;  /* 0x00008f009c007a24 */ /* 0x000fe200078e0200 */
[----:B------:R-:W-:Y:S01]  /*0ec0*/  SHF.L.U64.HI R90, R98, R104, c[0x0][0x23c] ;  /* 0x00008f00625a7619 */ /* 0x000fe20000010268 */
[----:B------:R-:W-:Y:S01]  /*0ed0*/  IMAD.WIDE.U32 R6, R156, c[0x0][0x238], R10 ;  /* 0x00008e009c067a25 */ /* 0x000fe200078e000a */
[----:B------:R-:W-:Y:S01]  /*0ee0*/  USHF.R.S32.HI UR5, URZ, 0x1f, UR25 ;  /* 0x0000001f3f057899 */ /* 0x000fe20008011419 */
[C---:B------:R-:W-:Y:S01]  /*0ef0*/  IADD3 R139, R10.reuse, 0x40, RZ ;  /* 0x000000400a8b7810 */ /* 0x040fe20007ffe0ff */
[----:B------:R-:W-:Y:S01]  /*0f00*/  USHF.R.S32.HI UR28, URZ, 0x1f, UR15 ;  /* 0x0000001f3f1c7899 */ /* 0x000fe2000801140f */
[----:B------:R-:W-:Y:S01]  /*0f10*/  IMAD.IADD R7, R7, 0x1, R0 ;  /* 0x0000000107077824 */ /* 0x000fe200078e0200 */
[----:B------:R-:W-:Y:S01]  /*0f20*/  ISETP.GE.AND P6, PT, R10, c[0x0][0x1d4], PT ;  /* 0x000075000a007a0c */ /* 0x000fe20003fc6270 */
[----:B------:R-:W-:Y:S01]  /*0f30*/  IMAD.U32 R0, RZ, RZ, UR13 ;  /* 0x0000000dff007e24 */ /* 0x000fe2000f8e00ff */
[----:B------:R-:W-:Y:S01]  /*0f40*/  ISETP.GE.AND P5, PT, R139, c[0x0][0x1d4], PT ;  /* 0x000075008b007a0c */ /* 0x000fe20003fa6270 */
[----:B-1----:R-:W-:Y:S01]  /*0f50*/  IMAD.U32 R2, RZ, RZ, UR25 ;  /* 0x00000019ff027e24 */ /* 0x002fe2000f8e00ff */
[----:B------:R-:W-:Y:S01]  /*0f60*/  IADD3 R129, R140, 0x20, RZ ;  /* 0x000000208c817810 */ /* 0x000fe20007ffe0ff */
[----:B------:R-:W-:Y:S01]  /*0f70*/  IMAD.WIDE.U32 R6, R0, c[0x0][0x240], R6 ;  /* 0x0000900000067a25 */ /* 0x000fe200078e0006 */
[----:B------:R-:W-:-:S02]  /*0f80*/  IADD3 R125, R140, 0x40, RZ ;  /* 0x000000408c7d7810 */ /* 0x000fc40007ffe0ff */
[----:B------:R-:W-:Y:S01]  /*0f90*/  IADD3 R121, R140, 0x60, RZ ;  /* 0x000000608c797810 */ /* 0x000fe20007ffe0ff */
[----:B------:R-:W-:Y:S01]  /*0fa0*/  IMAD.MOV.U32 R150, RZ, RZ, R6 ;  /* 0x000000ffff967224 */ /* 0x000fe200078e0006 */
[----:B------:R-:W-:Y:S01]  /*0fb0*/  IADD3 R151, R7, UR7, RZ ;  /* 0x0000000707977c10 */ /* 0x000fe2000fffe0ff */
[----:B------:R-:W-:Y:S01]  /*0fc0*/  IMAD R2, R2, -0x80, R85 ;  /* 0xffffff8002027824 */ /* 0x000fe200078e0255 */
[----:B------:R-:W-:Y:S01]  /*0fd0*/  ULDC.64 UR6, c[0x0][0x280] ;  /* 0x0000a00000067ab9 */ /* 0x000fe20000000a00 */
[----:B------:R-:W-:Y:S01]  /*0fe0*/  IMAD.SHL.U32 R138, R140, 0x40, RZ ;  /* 0x000000408c8a7824 */ /* 0x000fe200078e00ff */
[----:B------:R-:W-:Y:S01]  /*0ff0*/  UIMAD UR6, UR28, UR6, URZ ;  /* 0x000000061c0672a4 */ /* 0x000fe2000f8e023f */
[----:B------:R-:W-:Y:S01]  /*1000*/  IMAD.WIDE.U32 R150, R148, c[0x0][0x248], R150 ;  /* 0x0000920094967a25 */ /* 0x000fe200078e0096 */
[----:B------:R-:W-:Y:S02]  /*1010*/  ISETP.GE.AND P0, PT, R2, 0x1, PT ;  /* 0x000000010200780c */ /* 0x000fe40003f06270 */
[----:B------:R-:W-:Y:S01]  /*1020*/  LOP3.LUT R138, R138, 0x1c0, RZ, 0xc0, !PT ;  /* 0x000001c08a8a7812 */ /* 0x000fe200078ec0ff */
[----:B------:R-:W-:Y:S01]  /*1030*/  IMAD.SHL.U32 R137, R137, 0x8, RZ ;  /* 0x0000000889897824 */ /* 0x000fe200078e00ff */
[----:B------:R-:W-:Y:S01]  /*1040*/  IADD3 R163, R151, UR4, RZ ;  /* 0x0000000497a37c10 */ /* 0x000fe2000fffe0ff */
[----:B------:R-:W-:Y:S01]  /*1050*/  IMAD.SHL.U32 R91, R98, 0x80, RZ ;  /* 0x00000080625b7824 */ /* 0x000fe200078e00ff */
[----:B------:R-:W-:Y:S01]  /*1060*/  LOP3.LUT R135, R138, 0x38, R10, 0xf8, !PT ;  /* 0x000000388a877812 */ /* 0x000fe200078ef80a */
[----:B------:R-:W-:Y:S01]  /*1070*/  IMAD R0, R90, UR25, RZ ;  /* 0x000000195a007c24 */ /* 0x000fe2000f8e02ff */
[----:B------:R-:W-:Y:S01]  /*1080*/  LOP3.LUT R137, R137, 0xfffffe00, RZ, 0xc0, !PT ;  /* 0xfffffe0089897812 */ /* 0x000fe200078ec0ff */
[----:B------:R-:W-:Y:S01]  /*1090*/  IMAD.MOV.U32 R162, RZ, RZ, R150 ;  /* 0x000000ffffa27224 */ /* 0x000fe200078e0096 */
[----:B------:R-:W-:Y:S01]  /*10a0*/  SHF.R.U32.HI R136, RZ, 0x3, R138 ;  /* 0x00000003ff887819 */ /* 0x000fe2000001168a */
[C---:B------:R-:W-:Y:S01]  /*10b0*/  IMAD R0, R91.reuse, UR5, R0 ;  /* 0x000000055b007c24 */ /* 0x040fe2000f8e0200 */
[----:B------:R-:W-:Y:S01]  /*10c0*/  ISETP.GE.AND P2, PT, R2, 0x21, PT ;  /* 0x000000210200780c */ /* 0x000fe20003f46270 */
[----:B------:R-:W-:Y:S01]  /*10d0*/  IMAD.WIDE.U32 R6, R91, UR25, R162 ;  /* 0x000000195b067c25 */ /* 0x000fe2000f8e00a2 */
[----:B------:R-:W-:Y:S01]  /*10e0*/  LOP3.LUT R135, R137, R135, R136, 0xf6, !PT ;  /* 0x0000008789877212 */ /* 0x000fe200078ef688 */
[----:B------:R-:W-:Y:S01]  /*10f0*/  ULDC.64 UR4, c[0x0][0x260] ;  /* 0x0000980000047ab9 */ /* 0x000fe20000000a00 */
[----:B------:R-:W-:Y:S01]  /*1100*/  SHF.R.S32.HI R127, RZ, 0x1f, R129 ;  /* 0x0000001fff7f7819 */ /* 0x000fe20000011481 */
[----:B------:R-:W-:Y:S01]  /*1110*/  IMAD.IADD R7, R7, 0x1, R0 ;  /* 0x0000000107077824 */ /* 0x000fe200078e0200 */
[C---:B------:R-:W-:Y:S01]  /*1120*/  @P0 LEA R8, P1, R6.reuse, c[0x0][0x220], 0x1 ;  /* 0x0000880006080a11 */ /* 0x040fe200078208ff */
[----:B------:R-:W-:Y:S01]  /*1130*/  IMAD.U32 R4, RZ, RZ, UR13 ;  /* 0x0000000dff047e24 */ /* 0x000fe2000f8e00ff */
[----:B------:R-:W-:Y:S01]  /*1140*/  UIMAD UR4, UR12, UR4, URZ ;  /* 0x000000040c0472a4 */ /* 0x000fe2000f8e023f */
[----:B------:R-:W-:Y:S01]  /*1150*/  IMAD.SHL.U32 R135, R135, 0x2, RZ ;  /* 0x0000000287877824 */ /* 0x000fe200078e00ff */
[----:B------:R-:W-:Y:S01]  /*1160*/  @P0 LEA.HI.X R9, R6, c[0x0][0x224], R7, 0x1, P1 ;  /* 0x0000890006090a11 */ /* 0x000fe200008f0c07 */
[----:B------:R-:W-:Y:S01]  /*1170*/  IMAD.MOV.U32 R0, RZ, RZ, c[0x0][0x23c] ;  /* 0x00008f00ff007624 */ /* 0x000fe200078e00ff */
[----:B------:R-:W-:Y:S01]  /*1180*/  ISETP.GE.AND P1, PT, R2, 0x41, PT ;  /* 0x000000410200780c */ /* 0x000fe20003f26270 */
[----:B------:R-:W-:Y:S01]  /*1190*/  IMAD.WIDE.U32 R22, R4, c[0x0][0x260], R10 ;  /* 0x0000980004167a25 */ /* 0x000fe200078e000a */
[----:B------:R-:W-:Y:S01]  /*11a0*/  @P2 LEA R4, P3, R98, R6, 0x5 ;  /* 0x0000000662042211 */ /* 0x000fe200078628ff */
[----:B------:R-:W-:Y:S01]  /*11b0*/  @!PT LDS RZ, [RZ] ;  /* 0x00000000fffff984 */ /* 0x000fe20000000800 */
[----:B------:R-:W-:Y:S01]  /*11c0*/  @!PT LDS RZ, [RZ] ;  /* 0x00000000fffff984 */ /* 0x000fe20000000800 */
[----:B------:R-:W-:Y:S01]  /*11d0*/  @!PT LDS RZ, [RZ] ;  /* 0x00000000fffff984 */ /* 0x000fe20000000800 */
[----:B------:R1:W-:Y:S01]  /*11e0*/  @P0 LDGSTS.E.BYPASS.LTC128B.128 [R135+0x8100], [R8.64], !P6 ;  /* 0x0810000008870fae */ /* 0x0003e2000f101d56 */
[----:B------:R-:W-:Y:S01]  /*11f0*/  UIMAD UR4, UR13, UR5, UR4 ;  /* 0x000000050d0472a4 */ /* 0x000fe2000f8e0204 */
[----:B------:R-:W-:Y:S01]  /*1200*/  IMAD.SHL.U32 R12, R133, 0x4, RZ ;  /* 0x00000004850c7824 */ /* 0x000fe200078e00ff */
[----:B------:R-:W-:Y:S01]  /*1210*/  SHF.R.S32.HI R123, RZ, 0x1f, R125 ;  /* 0x0000001fff7b7819 */ /* 0x000fe2000001147d */
[----:B------:R1:W-:Y:S01]  /*1220*/  @P0 LDGSTS.E.BYPASS.LTC128B.128 [R135+0xc100], [R8.64+0x80], !P5 ;  /* 0x0c10008008870fae */ /* 0x0003e2000e901d56 */
[----:B------:R-:W-:Y:S01]  /*1230*/  ISETP.GT.AND P0, PT, R2, 0x60, PT ;  /* 0x000000600200780c */ /* 0x000fe20003f04270 */
[----:B------:R-:W-:Y:S01]  /*1240*/  IMAD R16, R5, c[0x0][0x280], RZ ;  /* 0x0000a00005107a24 */ /* 0x000fe200078e02ff */
[----:B------:R-:W-:Y:S01]  /*1250*/  @P2 LEA.HI.X R2, R98, R7, R0, 0x5, P3 ;  /* 0x0000000762022211 */ /* 0x000fe200018f2c00 */
[----:B------:R-:W-:Y:S01]  /*1260*/  IMAD.SHL.U32 R100, R0, 0x40, RZ ;  /* 0x0000004000647824 */ /* 0x000fe200078e00ff */
[----:B------:R-:W-:Y:S01]  /*1270*/  @P2 LEA R14, P3, R4, c[0x0][0x220], 0x1 ;  /* 0x00008800040e2a11 */ /* 0x000fe200078608ff */
[----:B------:R-:W-:Y:S01]  /*1280*/  IMAD.WIDE.U32 R24, R140, c[0x0][0x290], R10 ;  /* 0x0000a4008c187a25 */ /* 0x000fe200078e000a */
[----:B------:R-:W-:-:S02]  /*1290*/  SHF.R.S32.HI R13, RZ, 0x1f, R12 ;  /* 0x0000001fff0d7819 */ /* 0x000fc4000001140c */
[----:B------:R-:W-:Y:S01]  /*12a0*/  @P2 LEA.HI.X R15, R4, c[0x0][0x224], R2, 0x1, P3 ;  /* 0x00008900040f2a11 */ /* 0x000fe200018f0c02 */
[----:B------:R-:W-:Y:S01]  /*12b0*/  IMAD.U32 R144, RZ, RZ, UR15 ;  /* 0x0000000fff907e24 */ /* 0x000fe2000f8e00ff */
[----:B------:R-:W-:Y:S01]  /*12c0*/  ISETP.GE.AND P3, PT, R10, c[0x0][0x27c], PT ;  /* 0x00009f000a007a0c */ /* 0x000fe20003f66270 */
[----:B------:R-:W-:Y:S01]  /*12d0*/  IMAD.WIDE.U32 R18, R140, c[0x0][0x290], R12 ;  /* 0x0000a4008c127a25 */ /* 0x000fe200078e000c */
[----:B------:R-:W-:Y:S01]  /*12e0*/  IADD3 R23, R23, UR4, RZ ;  /* 0x0000000417177c10 */ /* 0x000fe2000fffe0ff */
[----:B------:R3:W-:Y:S01]  /*12f0*/  @P2 LDGSTS.E.BYPASS.LTC128B.128 [R135+0x9100], [R14.64], !P6 ;  /* 0x091000000e872fae */ /* 0x0007e2000f101d56 */
[----:B------:R-:W-:Y:S01]  /*1300*/  SEL R4, RZ, c[0x0][0x27c], !P3 ;  /* 0x00009f00ff047a07 */ /* 0x000fe20005800000 */
[----:B------:R-:W-:Y:S01]  /*1310*/  ULDC.64 UR4, c[0x0][0x290] ;  /* 0x0000a40000047ab9 */ /* 0x000fe20000000a00 */
[----:B------:R-:W-:Y:S01]  /*1320*/  P2R R141, PR, RZ, 0x8 ;  /* 0x00000008ff8d7803 */ /* 0x000fe20000000000 */
[----:B------:R3:W-:Y:S01]  /*1330*/  @P2 LDGSTS.E.BYPASS.LTC128B.128 [R135+0xd100], [R14.64+0x80], !P5 ;  /* 0x0d1000800e872fae */ /* 0x0007e2000e901d56 */
[----:B------:R-:W-:Y:S01]  /*1340*/  @P0 IMAD R0, R0, 0x60, RZ ;  /* 0x0000006000000824 */ /* 0x000fe200078e02ff */
[----:B------:R-:W-:Y:S01]  /*1350*/  UIMAD UR4, UR28, UR4, URZ ;  /* 0x000000041c0472a4 */ /* 0x000fe2000f8e023f */
[----:B------:R-:W-:Y:S01]  /*1360*/  IMAD.IADD R4, R10, 0x1, R4 ;  /* 0x000000010a047824 */ /* 0x000fe200078e0204 */
[----:B------:R-:W-:Y:S01]  /*1370*/  SHF.R.S32.HI R119, RZ, 0x1f, R121 ;  /* 0x0000001fff777819 */ /* 0x000fe20000011479 */
[----:B------:R-:W-:Y:S01]  /*1380*/  IMAD.SHL.U32 R128, R129, 0x40, RZ ;  /* 0x0000004081807824 */ /* 0x000fe200078e00ff */
[----:B------:R-:W-:Y:S01]  /*1390*/  UIMAD UR29, UR15, UR5, UR4 ;  /* 0x000000050f1d72a4 */ /* 0x000fe2000f8e0204 */
[----:B------:R-:W-:Y:S01]  /*13a0*/  IMAD.SHL.U32 R124, R125, 0x40, RZ ;  /* 0x000000407d7c7824 */ /* 0x000fe200078e00ff */
[----:B------:R-:W-:Y:S01]  /*13b0*/  SHF.R.S32.HI R2, RZ, 0x1f, R4 ;  /* 0x0000001fff027819 */ /* 0x000fe20000011404 */
[----:B-1----:R-:W-:Y:S01]  /*13c0*/  IMAD R8, R5, c[0x0][0x290], RZ ;  /* 0x0000a40005087a24 */ /* 0x002fe200078e02ff */
[----:B------:R-:W-:Y:S01]  /*13d0*/  ULDC.64 UR4, c[0x0][0x1e8] ;  /* 0x00007a0000047ab9 */ /* 0x000fe20000000a00 */
[----:B------:R-:W-:Y:S01]  /*13e0*/  IMAD.SHL.U32 R120, R121, 0x40, RZ ;  /* 0x0000004079787824 */ /* 0x000fe200078e00ff */
[-C--:B------:R-:W-:Y:S01]  /*13f0*/  LEA.HI R130, R2, R4.reuse, RZ, 0x3 ;  /* 0x0000000402827211 */ /* 0x080fe200078f18ff */
[----:B------:R-:W-:Y:S01]  /*1400*/  IMAD R8, R140, c[0x0][0x294], R8 ;  /* 0x0000a5008c087a24 */ /* 0x000fe200078e0208 */
[----:B------:R-:W-:Y:S01]  /*1410*/  LEA.HI R2, R2, R4, RZ, 0x6 ;  /* 0x0000000402027211 */ /* 0x000fe200078f30ff */
[----:B------:R-:W-:Y:S01]  /*1420*/  IMAD.WIDE.U32 R4, R98, 0x40, RZ ;  /* 0x0000004062047825 */ /* 0x000fe200078e00ff */
[----:B------:R-:W-:Y:S01]  /*1430*/  UIMAD UR31, UR12, UR4, URZ ;  /* 0x000000040c1f72a4 */ /* 0x000fe2000f8e023f */
[----:B------:R-:W-:Y:S01]  /*1440*/  LEA.HI R127, R127, R129, RZ, 0x3 ;  /* 0x000000817f7f7211 */ /* 0x000fe200078f18ff */
[----:B------:R-:W-:Y:S01]  /*1450*/  UIMAD.WIDE.U32 UR32, UR13, UR4, URZ ;  /* 0x000000040d2072a5 */ /* 0x000fe2000f8e003f */
[----:B------:R-:W-:Y:S01]  /*1460*/  IMAD.IADD R100, R5, 0x1, R100 ;  /* 0x0000000105647824 */ /* 0x000fe200078e0264 */
[----:B------:R-:W-:Y:S01]  /*1470*/  @P1 IADD3 R5, P2, R6, R4, RZ ;  /* 0x0000000406051210 */ /* 0x000fe20007f5e0ff */
[----:B------:R-:W-:Y:S01]  /*1480*/  IMAD.IADD R19, R19, 0x1, R8 ;  /* 0x0000000113137824 */ /* 0x000fe200078e0208 */
[----:B------:R-:W-:Y:S01]  /*1490*/  IADD3 R101, P3, R4, 0x80, RZ ;  /* 0x0000008004657810 */ /* 0x000fe20007f7e0ff */
[----:B------:R-:W-:Y:S01]  /*14a0*/  IMAD.IADD R9, R8, 0x1, R25 ;  /* 0x0000000108097824 */ /* 0x000fe200078e0219 */
[----:B------:R-:W-:Y:S01]  /*14b0*/  UIMAD UR31, UR13, UR5, UR31 ;  /* 0x000000050d1f72a4 */ /* 0x000fe2000f8e021f */
[----:B------:R-:W-:Y:S01]  /*14c0*/  IMAD.MOV.U32 R8, RZ, RZ, R24 ;  /* 0x000000ffff087224 */ /* 0x000fe200078e0018 */
[----:B------:R-:W-:Y:S01]  /*14d0*/  UIMAD UR28, UR15, UR7, UR6 ;  /* 0x000000070f1c72a4 */ /* 0x000fe2000f8e0206 */
[----:B------:R-:W-:Y:S01]  /*14e0*/  LEA.HI R123, R123, R125, RZ, 0x3 ;  /* 0x0000007d7b7b7211 */ /* 0x000fe200078f18ff */
[----:B------:R-:W-:Y:S01]  /*14f0*/  ULDC.64 UR4, c[0x0][0x210] ;  /* 0x0000840000047ab9 */ /* 0x000fe20000000a00 */
[----:B------:R-:W-:Y:S01]  /*1500*/  IMAD.WIDE.U32 R144, R144, c[0x0][0x290], R8 ;  /* 0x0000a40090907a25 */ /* 0x000fe200078e0008 */
[----:B------:R-:W-:Y:S01]  /*1510*/  ULDC.64 UR6, c[0x0][0x268] ;  /* 0x00009a0000067ab9 */ /* 0x000fe20000000a00 */
[----:B------:R-:W-:Y:S01]  /*1520*/  LEA.HI R119, R119, R121, RZ, 0x3 ;  /* 0x0000007977777211 */ /* 0x000fe200078f18ff */
[----:B------:R-:W-:Y:S01]  /*1530*/  UIMAD UR34, UR12, UR4, URZ ;  /* 0x000000040c2272a4 */ /* 0x000fe2000f8e023f */
[----:B------:R-:W-:Y:S01]  /*1540*/  LOP3.LUT R128, R128, 0x1c0, RZ, 0xc0, !PT ;  /* 0x000001c080807812 */ /* 0x000fe200078ec0ff */
[----:B------:R-:W-:Y:S01]  /*1550*/  UIMAD UR6, UR26, UR6, URZ ;  /* 0x000000061a0672a4 */ /* 0x000fe2000f8e023f */
[----:B------:R-:W-:Y:S01]  /*1560*/  LOP3.LUT R124, R124, 0x1c0, RZ, 0xc0, !PT ;  /* 0x000001c07c7c7812 */ /* 0x000fe200078ec0ff */
[----:B------:R-:W-:Y:S01]  /*1570*/  UIMAD.WIDE.U32 UR36, UR13, UR4, URZ ;  /* 0x000000040d2472a5 */ /* 0x000fe2000f8e003f */
[----:B------:R-:W-:Y:S01]  /*1580*/  LOP3.LUT R120, R120, 0x1c0, RZ, 0xc0, !PT ;  /* 0x000001c078787812 */ /* 0x000fe200078ec0ff */
[----:B------:R-:W-:Y:S01]  /*1590*/  UIMAD UR34, UR13, UR5, UR34 ;  /* 0x000000050d2272a4 */ /* 0x000fe2000f8e0222 */
[C---:B------:R-:W-:Y:S01]  /*15a0*/  IMAD R16, R140.reuse, c[0x0][0x284], R16 ;  /* 0x0000a1008c107a24 */ /* 0x040fe200078e0210 */
[----:B------:R-:W-:Y:S01]  /*15b0*/  UIMAD UR6, UR27, UR7, UR6 ;  /* 0x000000071b0672a4 */ /* 0x000fe2000f8e0206 */
[C---:B------:R-:W-:Y:S01]  /*15c0*/  IMAD.WIDE.U32 R20, R140.reuse, c[0x0][0x280], R12 ;  /* 0x0000a0008c147a25 */ /* 0x040fe200078e000c */
[----:B------:R-:W-:Y:S01]  /*15d0*/  ULDC.64 UR4, c[0x0][0x2b0] ;  /* 0x0000ac0000047ab9 */ /* 0x000fe20000000a00 */
[----:B------:R-:W-:Y:S01]  /*15e0*/  SHF.R.U32.HI R126, RZ, 0x3, R128 ;  /* 0x00000003ff7e7819 */ /* 0x000fe20000011680 */
[----:B------:R-:W-:Y:S01]  /*15f0*/  UIADD3 UR31, UR33, UR31, URZ ;  /* 0x0000001f211f7290 */ /* 0x000fe2000fffe03f */
[----:B------:R-:W-:Y:S01]  /*1600*/  IMAD.WIDE.U32 R26, R140, c[0x0][0x280], R10 ;  /* 0x0000a0008c1a7a25 */ /* 0x000fe200078e000a */
[----:B------:R-:W-:Y:S01]  /*1610*/  SHF.R.U32.HI R122, RZ, 0x3, R124 ;  /* 0x00000003ff7a7819 */ /* 0x000fe2000001167c */
[----:B------:R-:W-:Y:S01]  /*1620*/  UIADD3 UR34, UR37, UR34, URZ ;  /* 0x0000002225227290 */ /* 0x000fe2000fffe03f */
[----:B------:R-:W-:Y:S01]  /*1630*/  SHF.R.U32.HI R118, RZ, 0x3, R120 ;  /* 0x00000003ff767819 */ /* 0x000fe20000011678 */
[----:B------:R-:W-:Y:S01]  /*1640*/  IMAD.SHL.U32 R127, R127, 0x40, RZ ;  /* 0x000000407f7f7824 */ /* 0x000fe200078e00ff */
[--C-:B------:R-:W-:Y:S01]  /*1650*/  LOP3.LUT R115, R138, 0x38, R130.reuse, 0xf8, !PT ;  /* 0x000000388a737812 */ /* 0x100fe200078ef882 */
[----:B------:R-:W-:Y:S01]  /*1660*/  IMAD.SHL.U32 R123, R123, 0x40, RZ ;  /* 0x000000407b7b7824 */ /* 0x000fe200078e00ff */
[--C-:B------:R-:W-:Y:S01]  /*1670*/  LOP3.LUT R114, R128, 0x38, R130.reuse, 0xf8, !PT ;  /* 0x0000003880727812 */ /* 0x100fe200078ef882 */
[----:B------:R-:W-:Y:S01]  /*1680*/  IMAD.SHL.U32 R119, R119, 0x40, RZ ;  /* 0x0000004077777824 */ /* 0x000fe200078e00ff */
[--C-:B------:R-:W-:Y:S01]  /*1690*/  LOP3.LUT R113, R124, 0x38, R130.reuse, 0xf8, !PT ;  /* 0x000000387c717812 */ /* 0x100fe200078ef882 */
[----:B------:R-:W-:Y:S01]  /*16a0*/  IMAD.SHL.U32 R2, R2, 0x80, RZ ;  /* 0x0000008002027824 */ /* 0x000fe200078e00ff */
[----:B------:R-:W-:Y:S01]  /*16b0*/  LOP3.LUT R112, R120, 0x38, R130, 0xf8, !PT ;  /* 0x0000003878707812 */ /* 0x000fe200078ef882 */
[----:B------:R-:W-:Y:S01]  /*16c0*/  IMAD.MOV.U32 R94, RZ, RZ, 0x6 ;  /* 0x00000006ff5e7424 */ /* 0x000fe200078e00ff */
[----:B------:R-:W-:Y:S01]  /*16d0*/  SHF.R.S32.HI R132, RZ, 0x1f, R139 ;  /* 0x0000001fff847819 */ /* 0x000fe2000001148b */
[----:B------:R-:W-:Y:S01]  /*16e0*/  IMAD.MOV.U32 R160, RZ, RZ, c[0x0][0x280] ;  /* 0x0000a000ffa07624 */ /* 0x000fe200078e00ff */
[----:B------:R-:W-:Y:S01]  /*16f0*/  LOP3.LUT R127, R127, 0xfffffe00, RZ, 0xc0, !PT ;  /* 0xfffffe007f7f7812 */ /* 0x000fe200078ec0ff */
[----:B------:R-:W-:Y:S01]  /*1700*/  IMAD.MOV.U32 R108, RZ, RZ, 0x5 ;  /* 0x00000005ff6c7424 */ /* 0x000fe200078e00ff */
[----:B------:R-:W-:Y:S01]  /*1710*/  LOP3.LUT R123, R123, 0xfffffe00, RZ, 0xc0, !PT ;  /* 0xfffffe007b7b7812 */ /* 0x000fe200078ec0ff */
[----:B------:R-:W-:Y:S01]  /*1720*/  IMAD.MOV.U32 R158, RZ, RZ, c[0x0][0x290] ;  /* 0x0000a400ff9e7624 */ /* 0x000fe200078e00ff */
[----:B------:R-:W-:Y:S01]  /*1730*/  LOP3.LUT R119, R119, 0xfffffe00, RZ, 0xc0, !PT ;  /* 0xfffffe0077777812 */ /* 0x000fe200078ec0ff */
[----:B------:R-:W-:Y:S01]  /*1740*/  IMAD.IADD R21, R21, 0x1, R16 ;  /* 0x0000000115157824 */ /* 0x000fe200078e0210 */
[----:B------:R-:W-:Y:S01]  /*1750*/  LOP3.LUT R2, R2, 0xffffe000, RZ, 0xc0, !PT ;  /* 0xffffe00002027812 */ /* 0x000fe200078ec0ff */
[----:B------:R-:W-:Y:S01]  /*1760*/  IMAD.IADD R17, R16, 0x1, R27 ;  /* 0x0000000110117824 */ /* 0x000fe200078e021b */
[----:B------:R-:W-:Y:S01]  /*1770*/  LOP3.LUT R115, R115, R136, RZ, 0x3c, !PT ;  /* 0x0000008873737212 */ /* 0x000fe200078e3cff */
[----:B------:R-:W-:Y:S01]  /*1780*/  IMAD.MOV.U32 R16, RZ, RZ, R26 ;  /* 0x000000ffff107224 */ /* 0x000fe200078e001a */
[----:B------:R-:W-:Y:S01]  /*1790*/  LOP3.LUT R114, R114, R126, RZ, 0x3c, !PT ;  /* 0x0000007e72727212 */ /* 0x000fe200078e3cff */
[----:B------:R-:W-:Y:S01]  /*17a0*/  IMAD.U32 R154, RZ, RZ, UR15 ;  /* 0x0000000fff9a7e24 */ /* 0x000fe2000f8e00ff */
[----:B------:R-:W-:Y:S01]  /*17b0*/  LOP3.LUT R113, R113, R122, RZ, 0x3c, !PT ;  /* 0x0000007a71717212 */ /* 0x000fe200078e3cff */
[----:B------:R-:W-:Y:S01]  /*17c0*/  IMAD.U32 R152, RZ, RZ, UR15 ;  /* 0x0000000fff987e24 */ /* 0x000fe2000f8e00ff */
[----:B------:R-:W-:Y:S01]  /*17d0*/  LOP3.LUT R112, R112, R118, RZ, 0x3c, !PT ;  /* 0x0000007670707212 */ /* 0x000fe200078e3cff */
[----:B------:R-:W-:Y:S01]  /*17e0*/  IMAD.U32 R146, RZ, RZ, UR15 ;  /* 0x0000000fff927e24 */ /* 0x000fe2000f8e00ff */
[----:B------:R-:W-:Y:S01]  /*17f0*/  IADD3 R88, R88, UR19, RZ ;  /* 0x0000001358587c10 */ /* 0x000fe2000fffe0ff */
[----:B------:R-:W-:Y:S01]  /*1800*/  ULDC UR19, c[0x0][0x294] ;  /* 0x0000a50000137ab9 */ /* 0x000fe20000000800 */
[----:B------:R-:W-:Y:S01]  /*1810*/  IMAD.SHL.U32 R99, R98, 0x40, RZ ;  /* 0x0000004062637824 */ /* 0x000fe200078e00ff */
[----:B------:R-:W-:Y:S01]  /*1820*/  LEA.HI R132, R132, R139, RZ, 0x3 ;  /* 0x0000008b84847211 */ /* 0x000fe200078f18ff */
[----:B------:R-:W-:Y:S01]  /*1830*/  IMAD.SHL.U32 R95, R158, 0x40, RZ ;  /* 0x000000409e5f7824 */ /* 0x000fe200078e00ff */
[----:B------:R-:W-:Y:S01]  /*1840*/  SHF.L.U64.HI R92, R160, R94, c[0x0][0x284] ;  /* 0x0000a100a05c7619 */ /* 0x000fe2000001025e */
[----:B------:R-:W-:Y:S01]  /*1850*/  IMAD.SHL.U32 R105, R158, 0x80, RZ ;  /* 0x000000809e697824 */ /* 0x000fe200078e00ff */
[----:B------:R-:W-:Y:S01]  /*1860*/  SHF.L.U64.HI R102, R160, R104, c[0x0][0x284] ;  /* 0x0000a100a0667619 */ /* 0x000fe20000010268 */
[----:B------:R-:W-:Y:S01]  /*1870*/  IMAD.SHL.U32 R109, R158, 0x20, RZ ;  /* 0x000000209e6d7824 */ /* 0x000fe200078e00ff */
[----:B------:R-:W-:Y:S01]  /*1880*/  SHF.L.U64.HI R106, R160, R108, c[0x0][0x284] ;  /* 0x0000a100a06a7619 */ /* 0x000fe2000001026c */
[----:B------:R-:W-:Y:S01]  /*1890*/  IMAD.WIDE.U32 R148, R148, c[0x0][0x268], R22 ;  /* 0x00009a0094947a25 */ /* 0x000fe200078e0016 */
[----:B------:R-:W-:-:S02]  /*18a0*/  SHF.L.U64.HI R104, R158, R104, c[0x0][0x294] ;  /* 0x0000a5009e687619 */ /* 0x000fc40000010268 */
[----:B------:R-:W-:Y:S01]  /*18b0*/  SHF.L.U64.HI R108, R158, R108, c[0x0][0x294] ;  /* 0x0000a5009e6c7619 */ /* 0x000fe2000001026c */
[----:B------:R-:W-:Y:S01]  /*18c0*/  IMAD.WIDE.U32 R154, R154, c[0x0][0x280], R20 ;  /* 0x0000a0009a9a7a25 */ /* 0x000fe200078e0014 */
[-C--:B------:R-:W-:Y:S02]  /*18d0*/  IADD3 R115, R115, R2.reuse, R137 ;  /* 0x0000000273737210 */ /* 0x080fe40007ffe089 */
[-C--:B------:R-:W-:Y:S01]  /*18e0*/  IADD3 R114, R114, R2.reuse, R127 ;  /* 0x0000000272727210 */ /* 0x080fe20007ffe07f */
[----:B------:R-:W-:Y:S01]  /*18f0*/  IMAD.WIDE.U32 R152, R152, c[0x0][0x290], R18 ;  /* 0x0000a40098987a25 */ /* 0x000fe200078e0012 */
[-C--:B------:R-:W-:Y:S02]  /*1900*/  IADD3 R113, R113, R2.reuse, R123 ;  /* 0x0000000271717210 */ /* 0x080fe40007ffe07b */
[----:B------:R-:W-:Y:S01]  /*1910*/  IADD3 R112, R112, R2, R119 ;  /* 0x0000000270707210 */ /* 0x000fe20007ffe077 */
[----:B------:R-:W-:Y:S01]  /*1920*/  IMAD.WIDE.U32 R146, R146, c[0x0][0x280], R16 ;  /* 0x0000a00092927a25 */ /* 0x000fe200078e0010 */
[----:B------:R-:W-:-:S02]  /*1930*/  SHF.R.S32.HI R131, RZ, 0x3, R130 ;  /* 0x00000003ff837819 */ /* 0x000fc40000011482 */
[----:B------:R-:W-:Y:S01]  /*1940*/  LOP3.LUT R132, R132, 0xfffffff8, RZ, 0xc0, !PT ;  /* 0xfffffff884847812 */ /* 0x000fe200078ec0ff */
[----:B------:R-:W-:Y:S01]  /*1950*/  IMAD.MOV.U32 R89, RZ, RZ, c[0x0][0x2b8] ;  /* 0x0000ae00ff597624 */ /* 0x000fe200078e00ff */
[----:B------:R-:W-:Y:S01]  /*1960*/  LOP3.LUT R130, R130, 0xfffffff8, RZ, 0xc0, !PT ;  /* 0xfffffff882827812 */ /* 0x000fe200078ec0ff */
[----:B------:R-:W-:Y:S01]  /*1970*/  IMAD.MOV.U32 R76, RZ, RZ, c[0x0][0x27c] ;  /* 0x00009f00ff4c7624 */ /* 0x000fe200078e00ff */
[----:B------:R-:W-:Y:S01]  /*1980*/  P2R R142, PR, RZ, 0x20 ;  /* 0x00000020ff8e7803 */ /* 0x000fe20000000000 */
[----:B------:R-:W-:Y:S01]  /*1990*/  IMAD.MOV.U32 R116, RZ, RZ, c[0x0][0x27c] ;  /* 0x00009f00ff747624 */ /* 0x000fe200078e00ff */
[----:B------:R-:W-:Y:S01]  /*19a0*/  P2R R143, PR, RZ, 0x40 ;  /* 0x00000040ff8f7803 */ /* 0x000fe20000000000 */
[C---:B------:R-:W-:Y:S01]  /*19b0*/  IMAD.SHL.U32 R93, R160.reuse, 0x40, RZ ;  /* 0x00000040a05d7824 */ /* 0x040fe200078e00ff */
[----:B------:R-:W-:Y:S01]  /*19c0*/  SHF.R.S32.HI R111, RZ, 0x1f, R132 ;  /* 0x0000001fff6f7819 */ /* 0x000fe20000011484 */
[C---:B------:R-:W-:Y:S01]  /*19d0*/  IMAD.SHL.U32 R103, R160.reuse, 0x80, RZ ;  /* 0x00000080a0677824 */ /* 0x040fe200078e00ff */
[----:B------:R-:W-:Y:S01]  /*19e0*/  IADD3 R84, R149, UR6, RZ ;  /* 0x0000000695547c10 */ /* 0x000fe2000fffe0ff */
[C---:B------:R-:W-:Y:S01]  /*19f0*/  IMAD.SHL.U32 R107, R160.reuse, 0x20, RZ ;  /* 0x00000020a06b7824 */ /* 0x040fe200078e00ff */
[----:B------:R-:W-:Y:S01]  /*1a00*/  IADD3 R87, R155, UR28, RZ ;  /* 0x0000001c9b577c10 */ /* 0x000fe2000fffe0ff */
[----:B------:R-:W-:Y:S01]  /*1a10*/  IMAD.WIDE.U32 R160, R160, 0x60, RZ ;  /* 0x00000060a0a07825 */ /* 0x000fe200078e00ff */
[----:B------:R-:W-:-:S02]  /*1a20*/  IADD3 R83, R147, UR28, RZ ;  /* 0x0000001c93537c10 */ /* 0x000fc4000fffe0ff */
[----:B------:R-:W-:Y:S01]  /*1a30*/  IADD3 R86, R153, UR29, RZ ;  /* 0x0000001d99567c10 */ /* 0x000fe2000fffe0ff */
[----:B------:R-:W-:Y:S01]  /*1a40*/  IMAD.SHL.U32 R116, R116, 0x2, RZ ;  /* 0x0000000274747824 */ /* 0x000fe200078e00ff */
[----:B------:R-:W-:Y:S01]  /*1a50*/  IADD3 R82, R145, UR29, RZ ;  /* 0x0000001d91527c10 */ /* 0x000fe2000fffe0ff */
[----:B------:R-:W-:Y:S01]  /*1a60*/  IMAD.U32 R134, RZ, RZ, UR25 ;  /* 0x00000019ff867e24 */ /* 0x000fe2000f8e00ff */
[----:B------:R-:W-:Y:S01]  /*1a70*/  SHF.R.S32.HI R110, RZ, 0x1f, R130 ;  /* 0x0000001fff6e7819 */ /* 0x000fe20000011482 */
[----:B------:R-:W-:Y:S02]  /*1a80*/  IMAD R133, R133, 0x20, R140 ;  /* 0x0000002085857824 */ /* 0x000fe400078e028c */
[----:B------:R-:W-:Y:S02]  /*1a90*/  IMAD.SHL.U32 R115, R115, 0x2, RZ ;  /* 0x0000000273737824 */ /* 0x000fe400078e00ff */
[----:B------:R-:W-:Y:S02]  /*1aa0*/  IMAD.SHL.U32 R114, R114, 0x2, RZ ;  /* 0x0000000272727824 */ /* 0x000fe400078e00ff */
[----:B------:R-:W-:-:S02]  /*1ab0*/  IMAD.SHL.U32 R113, R113, 0x2, RZ ;  /* 0x0000000271717824 */ /* 0x000fc400078e00ff */
[----:B------:R-:W-:Y:S01]  /*1ac0*/  IMAD.SHL.U32 R112, R112, 0x2, RZ ;  /* 0x0000000270707824 */ /* 0x000fe200078e00ff */
[----:B--2---:R1:W2:Y:S02]  /*1ad0*/  @P4 R2UR UR30, R3 ;  /* 0x00000000031e43c2 */ /* 0x0042a400000e0000 */
[--C-:B-1----:R-:W-:Y:S01]  /*1ae0*/  @P1 IMAD.X R3, R100, 0x1, R7.reuse, P2 ;  /* 0x0000000164031824 */ /* 0x102fe200010e0607 */
[C---:B------:R-:W-:Y:S01]  /*1af0*/  @P1 LEA R4, P2, R5.reuse, c[0x0][0x220], 0x1 ;  /* 0x0000880005041a11 */ /* 0x040fe200078408ff */
[C---:B------:R-:W-:Y:S01]  /*1b00*/  @P0 IMAD.WIDE.U32 R6, R98.reuse, 0x60, R6 ;  /* 0x0000006062060825 */ /* 0x040fe200078e0006 */
[----:B--2---:R-:W-:Y:S01]  /*1b10*/  @UP0 USHF.R.S32.HI UR39, URZ, 0x1f, UR30 ;  /* 0x0000001f3f270899 */ /* 0x004fe2000801141e */
[-C--:B------:R-:W-:Y:S01]  /*1b20*/  SHF.L.U64.HI R98, R98, R94.reuse, c[0x0][0x23c] ;  /* 0x00008f0062627619 */ /* 0x080fe2000001025e */
[----:B------:R-:W-:Y:S01]  /*1b30*/  @UP0 UMOV UR38, UR30 ;  /* 0x0000001e00260c82 */ /* 0x000fe20008000000 */
[----:B------:R-:W-:Y:S01]  /*1b40*/  @P1 LEA.HI.X R5, R5, c[0x0][0x224], R3, 0x1, P2 ;  /* 0x0000890005051a11 */ /* 0x000fe200010f0c03 */
[----:B------:R-:W-:Y:S01]  /*1b50*/  @P0 IMAD.IADD R0, R7, 0x1, R0 ;  /* 0x0000000107000824 */ /* 0x000fe200078e0200 */
[----:B------:R-:W-:Y:S01]  /*1b60*/  @P0 LEA R8, P2, R6, c[0x0][0x220], 0x1 ;  /* 0x0000880006080a11 */ /* 0x000fe200078408ff */
[----:B------:R-:W-:Y:S01]  /*1b70*/  @!UP0 UMOV UR38, UR21 ;  /* 0x0000001500268c82 */ /* 0x000fe20008000000 */
[----:B------:R-:W-:Y:S01]  /*1b80*/  SHF.L.U64.HI R94, R158, R94, c[0x0][0x294] ;  /* 0x0000a5009e5e7619 */ /* 0x000fe2000001025e */
[----:B------:R3:W-:Y:S01]  /*1b90*/  @P1 LDGSTS.E.BYPASS.LTC128B.128 [R135+0xa100], [R4.64], !P6 ;  /* 0x0a10000004871fae */ /* 0x0007e2000f101d56 */
[----:B------:R-:W-:Y:S01]  /*1ba0*/  @P0 LEA.HI.X R9, R6, c[0x0][0x224], R0, 0x1, P2 ;  /* 0x0000890006090a11 */ /* 0x000fe200010f0c00 */
[----:B------:R-:W-:Y:S01]  /*1bb0*/  @!UP0 UMOV UR39, UR24 ;  /* 0x0000001800278c82 */ /* 0x000fe20008000000 */
[----:B------:R-:W-:Y:S01]  /*1bc0*/  IMAD.WIDE.U32 R158, R158, 0x60, RZ ;  /* 0x000000609e9e7825 */ /* 0x000fe200078e00ff */
[----:B------:R3:W-:Y:S01]  /*1bd0*/  @P1 LDGSTS.E.BYPASS.LTC128B.128 [R135+0xe100], [R4.64+0x80], !P5 ;  /* 0x0e10008004871fae */ /* 0x0007e2000e901d56 */
[----:B------:R-:W-:Y:S01]  /*1be0*/  UIMAD UR7, UR39, UR4, URZ ;  /* 0x00000004270772a4 */ /* 0x000fe2000f8e023f */
[----:B------:R-:W-:Y:S01]  /*1bf0*/  ISETP.NE.AND P1, PT, R89, 0x1, PT ;  /* 0x000000015900780c */ /* 0x000fe20003f25270 */
[----:B------:R-:W-:Y:S01]  /*1c00*/  UIMAD.WIDE.U32 UR26, UR38, UR4, URZ ;  /* 0x00000004261a72a5 */ /* 0x000fe2000f8e003f */
[----:B------:R1:W-:Y:S01]  /*1c10*/  @P0 LDGSTS.E.BYPASS.LTC128B.128 [R135+0xb100], [R8.64], !P6 ;  /* 0x0b10000008870fae */ /* 0x0003e2000f101d56 */
[----:B------:R-:W-:Y:S01]  /*1c20*/  UIMAD UR7, UR38, UR5, UR7 ;  /* 0x00000005260772a4 */ /* 0x000fe2000f8e0207 */
[----:B------:R-:W-:Y:S01]  /*1c30*/  IMAD.X R100, RZ, RZ, R100, P3 ;  /* 0x000000ffff647224 */ /* 0x000fe200018e0664 */
[----:B------:R-:W-:Y:S01]  /*1c40*/  ULDC UR4, c[0x0][0x284] ;  /* 0x0000a10000047ab9 */ /* 0x000fe20000000800 */
[----:B------:R1:W-:Y:S01]  /*1c50*/  @P0 LDGSTS.E.BYPASS.LTC128B.128 [R135+0xf100], [R8.64+0x80], !P5 ;  /* 0x0f10008008870fae */ /* 0x0003e2000e901d56 */
[----:B------:R-:W-:Y:S01]  /*1c60*/  UMOV UR5, 0x60 ;  /* 0x0000006000057882 */ /* 0x000fe20000000000 */
[----:B------:R-:W-:Y:S01]  /*1c70*/  ISETP.GE.AND P5, PT, R10, c[0x0][0x1d4], PT ;  /* 0x000075000a007a0c */ /* 0x000fe20003fa6270 */
[----:B------:R-:W-:Y:S01]  /*1c80*/  UIMAD UR19, UR5, UR19, URZ ;  /* 0x00000013051372a4 */ /* 0x000fe2000f8e023f */
[----:B------:R-:W0:Y:S01]  /*1c90*/  LDGDEPBAR ;  /* 0x00000000000079af */ /* 0x000e220000000000 */
[----:B------:R-:W-:-:S03]  /*1ca0*/  UIMAD UR4, UR5, UR4, URZ ;  /* 0x00000004050472a4 */ /* 0x000fc6000f8e023f */
[----:B------:R-:W-:Y:S01]  /*1cb0*/  BAR.SYNC.DEFER_BLOCKING 0x0 ;  /* 0x0000000000007b1d */ /* 0x000fe20000010000 */
[----:B------:R-:W-:Y:S01]  /*1cc0*/  IADD3 R97, R159, UR19, RZ ;  /* 0x000000139f617c10 */ /* 0x000fe2000fffe0ff */
[----:B------:R-:W-:Y:S01]  /*1cd0*/  UIADD3 UR7, UR27, UR7, URZ ;  /* 0x000000071b077290 */ /* 0x000fe2000fffe03f */
[----:B------:R-:W-:Y:S02]  /*1ce0*/  ISETP.GE.AND P0, PT, R76, 0x1, PT ;  /* 0x000000014c00780c */ /* 0x000fe40003f06270 */
[----:B------:R-:W-:Y:S01]  /*1cf0*/  IADD3 R96, R161, UR4, RZ ;  /* 0x00000004a1607c10 */ /* 0x000fe2000fffe0ff */
[----:B------:R-:W-:Y:S01]  /*1d00*/  ULDC.U8 UR4, c[0x0][0x298] ;  /* 0x0000a60000047ab9 */ /* 0x000fe20000000000 */
[----:B-1-3--:R-:W-:Y:S02]  /*1d10*/  IADD3 R9, R12, 0x20, RZ ;  /* 0x000000200c097810 */ /* 0x00afe40007ffe0ff */
.L_x_641:
        /* <DEDUP_REMOVED lines=39> */
[-C--:B------:R-:W-:Y:S01]  /*1f90*/  IMAD.WIDE.U32 R68, R103, R134.reuse, RZ ;  /* 0x0000008667447225 */ /* 0x080fe200078e00ff */
        /* <DEDUP_REMOVED lines=36> */
.L_x_599:
[----:B------:R-:W-:Y:S05]  /*21e0*/  BSYNC B0 ;  /* 0x0000000000007941 */ /* 0x000fea0003800000 */
.L_x_598:
        /* <DEDUP_REMOVED lines=40> */
.L_x_601:
[----:B------:R-:W-:Y:S05]  /*2470*/  BSYNC B0 ;  /* 0x0000000000007941 */ /* 0x000fea0003800000 */
.L_x_600:
        /* <DEDUP_REMOVED lines=40> */
.L_x_603:
[----:B------:R-:W-:Y:S05]  /*2700*/  BSYNC B0 ;  /* 0x0000000000007941 */ /* 0x000fea0003800000 */
.L_x_602:
        /* <DEDUP_REMOVED lines=38> */
.L_x_605:
[----:B------:R-:W-:Y:S05]  /*2970*/  BSYNC B0 ;  /* 0x0000000000007941 */ /* 0x000fea0003800000 */
.L_x_604:
        /* <DEDUP_REMOVED lines=72> */
.L_x_609:
[----:B------:R-:W-:Y:S05]  /*2e00*/  BSYNC B0 ;  /* 0x0000000000007941 */ /* 0x000fea0003800000 */
.L_x_608:
        /* <DEDUP_REMOVED lines=57> */
.L_x_607:
[----:B------:R-:W-:Y:S05]  /*31a0*/  BSYNC B1 ;  /* 0x0000000000017941 */ /* 0x000fea0003800000 */
.L_x_606:
        /* <DEDUP_REMOVED lines=60> */
.L_x_613:
[----:B------:R-:W-:Y:S05]  /*3570*/  BSYNC B0 ;  /* 0x0000000000007941 */ /* 0x000fea0003800000 */
.L_x_612:
        /* <DEDUP_REMOVED lines=57> */
.L_x_611:
[----:B------:R-:W-:Y:S05]  /*3910*/  BSYNC B1 ;  /* 0x0000000000017941 */ /* 0x000fea0003800000 */
.L_x_610:
        /* <DEDUP_REMOVED lines=60> */
.L_x_617:
[----:B------:R-:W-:Y:S05]  /*3ce0*/  BSYNC B0 ;  /* 0x0000000000007941 */ /* 0x000fea0003800000 */
.L_x_616:
        /* <DEDUP_REMOVED lines=57> */
.L_x_615:
[----:B------:R-:W-:Y:S05]  /*4080*/  BSYNC B1 ;  /* 0x0000000000017941 */ /* 0x000fea0003800000 */
.L_x_614:
        /* <DEDUP_REMOVED lines=59> */
.L_x_620:
[----:B------:R-:W-:Y:S05]  /*4440*/  BSYNC B0 ;  /* 0x0000000000007941 */ /* 0x000fea0003800000 */
.L_x_619:
[----:B------:R-:W-:Y:S11]  /*4450*/  ISETP.GE.AND P0, PT, R139, c[0x0][0x1d4], PT ;  /* 0x000075008b007a0c */ /* 0x000ff60003f06270 */
[----:B------:R-:W-:Y:S02]  /*4460*/  @!UPT UIADD3 URZ, URZ, URZ, URZ ;  /* 0x0000003f3f3ff290 */ /* 0x000fe4000fffe03f */
[----:B------:R-:W-:-:S05]  /*4470*/  @P0 BRA `(.L_x_618) ;  /* 0x00002d7000000947 */ /* 0x000fca0003800000 */
[C---:B-1--4-:R-:W-:Y:S01]  /*4480*/  LEA R22, P0, R132.reuse, R165, 0x1 ;  /* 0x000000a584167211 */ /* 0x052fe200078008ff */
[----:B------:R-:W1:Y:S03]  /*4490*/  LDS.128 R16, [R135+0xf100] ;  /* 0x00f1000087107984 */ /* 0x000e660000000c00 */
        /* <DEDUP_REMOVED lines=53> */
.L_x_597:
[-C--:B------:R-:W-:Y:S01]  /*47f0*/  ISETP.GE.AND P0, PT, R129, R77.reuse, PT ;  /* 0x0000004d8100720c */ /* 0x080fe20003f06270 */
[----:B------:R-:W-:Y:S01]  /*4800*/  CS2R R30, SRZ ;  /* 0x00000000001e7805 */ /* 0x000fe2000001ff00 */
[----:B------:R-:W-:Y:S01]  /*4810*/  ISETP.NE.AND P6, PT, R141, RZ, PT ;  /* 0x000000ff8d00720c */ /* 0x000fe20003fc5270 */
[----:B------:R-:W-:Y:S01]  /*4820*/  CS2R R28, SRZ ;  /* 0x00000000001c7805 */ /* 0x000fe2000001ff00 */
[----:B------:R-:W-:Y:S01]  /*4830*/  ISETP.GE.OR P4, PT, R10, c[0x0][0x27c], P0 ;  /* 0x00009f000a007a0c */ /* 0x000fe20000786670 */
[----:B------:R-:W-:Y:S01]  /*4840*/  CS2R R66, SRZ ;  /* 0x0000000000427805 */ /* 0x000fe2000001ff00 */
[----:B------:R-:W-:Y:S01]  /*4850*/  IADD3 R166, -R116, c[0x0][0x1d4], RZ ;  /* 0x0000750074a67a10 */ /* 0x000fe20007ffe1ff */
        /* <DEDUP_REMOVED lines=8> */
[----:B------:R-:W-:Y:S02]  /*48e0*/  BSSY B0, `(.L_x_621) ;  /* 0x00000dc000007945 */ /* 0x000fe40003800000 */
[----:B------:R-:W-:Y:S04]  /*48f0*/  @!P4 IADD3 R2, P1, P0, R146, R68, R107 ;  /* 0x000000449202c210 */ /* 0x000fe8000783e06b */
[----:B------:R-:W-:Y:S01]  /*4900*/  @!P4 IADD3.X R0, R83, R40, R106, P1, P0 ;  /* 0x000000285300c210 */ /* 0x000fe20000fe046a */
[----:B------:R1:W3:Y:S01]  /*4910*/  SHFL.IDX PT, R176, R165, RZ, 0x181f ;  /* 0x00181fffa5b07589 */ /* 0x0002e200000e0000 */
        /* <DEDUP_REMOVED lines=35> */
[----:B------:R4:W3:Y:S03]  /*4b50*/  @!P1 LDG.E.128 R56, [R6.64] ;  /* 0x0000001606389981 */ /* 0x0008e6000c1e1d00 */
[----:B------:R-:W-:Y:S01]  /*4b60*/  ISETP.GE.OR P0, PT, R10, c[0x0][0x27c], P0 ;  /* 0x00009f000a007a0c */ /* 0x000fe20000706670 */
[----:B-1----:R-:W-:Y:S04]  /*4b70*/  CS2R R22, SRZ ;  /* 0x0000000000167805 */ /* 0x002fe8000001ff00 */
        /* <DEDUP_REMOVED lines=17> */
[----:B-1----:R-:W-:Y:S02]  /*4c90*/  IMAD.MOV.U32 R3, RZ, RZ, R31 ;  /* 0x000000ffff037224 */ /* 0x002fe400078e001f */
        /* <DEDUP_REMOVED lines=26> */
[----:B----4-:R-:W-:Y:S01]  /*4e40*/  PRMT R15, R3, 0x5410, R8 ;  /* 0x00005410030f7816 */ /* 0x010fe20000000008 */
        /* <DEDUP_REMOVED lines=8> */
[----:B------:R-:W-:Y:S01]  /*4ed0*/  SEL R2, R116, R166, !P6 ;  /* 0x000000a674027207 */ /* 0x000fe20007000000 */
[----:B------:R-:W1:Y:S01]  /*4ee0*/  LDS.128 R68, [R115+0x8100] ;  /* 0x0081000073447984 */ /* 0x000e620000000c00 */
[----:B-----5:R-:W-:Y:S01]  /*4ef0*/  MOV R40, R36 ;  /* 0x0000002400287202 */ /* 0x020fe20000000f00 */
[----:B------:R-:W-:Y:S01]  /*4f00*/  IMAD.MOV.U32 R51, RZ, RZ, R39 ;  /* 0x000000ffff337224 */ /* 0x000fe200078e0027 */
[----:B------:R-:W-:Y:S01]  /*4f10*/  SHF.R.S32.HI R0, RZ, 0x1f, R2 ;  /* 0x0000001fff007819 */ /* 0x000fe20000011402 */
[--C-:B------:R-:W-:Y:S01]  /*4f20*/  IMAD.MOV.U32 R43, RZ, RZ, R37.reuse ;  /* 0x000000ffff2b7224 */ /* 0x100fe200078e0025 */
[----:B------:R-:W-:Y:S02]  /*4f30*/  @!P1 SHF.R.U64 R36, R36, 0x10, R37 ;  /* 0x0000001024249819 */ /* 0x000fe40000001225 */
[----:B------:R-:W-:Y:S02]  /*4f40*/  LEA.HI R0, R0, R2, RZ, 0x4 ;  /* 0x0000000200007211 */ /* 0x000fe400078f20ff */
[----:B------:R-:W-:Y:S02]  /*4f50*/  LEA R168, P0, R130, R176, 0x1 ;  /* 0x000000b082a87211 */ /* 0x000fe400078008ff */
[----:B------:R-:W-:Y:S02]  /*4f60*/  LEA.HI.SX32 R0, R0, R131, 0x1c ;  /* 0x0000008300007211 */ /* 0x000fe400078fe2ff */
[----:B------:R-:W-:Y:S02]  /*4f70*/  LEA.HI.X R169, R130, R177, R110, 0x1, P0 ;  /* 0x000000b182a97211 */ /* 0x000fe400000f0c6e */
[----:B------:R-:W-:Y:S01]  /*4f80*/  SHF.R.S32.HI R2, RZ, 0x1f, R0 ;  /* 0x0000001fff027819 */ /* 0x000fe20000011400 */
[----:B------:R-:W-:Y:S01]  /*4f90*/  IMAD.SHL.U32 R42, R0, 0x8, RZ ;  /* 0x00000008002a7824 */ /* 0x000fe200078e00ff */
[----:B------:R-:W-:Y:S02]  /*4fa0*/  @!P1 SHF.R.U32.HI R8, RZ, 0x10, R5 ;  /* 0x00000010ff089819 */ /* 0x000fe40000011605 */
[----:B------:R-:W-:Y:S02]  /*4fb0*/  LEA.HI R2, R2, R0, RZ, 0x3 ;  /* 0x0000000002027211 */ /* 0x000fe400078f18ff */
[----:B------:R-:W-:Y:S02]  /*4fc0*/  ISETP.GE.AND P0, PT, R42, c[0x0][0x1d4], PT ;  /* 0x000075002a007a0c */ /* 0x000fe40003f06270 */
[----:B------:R-:W-:Y:S01]  /*4fd0*/  LOP3.LUT R0, R138, 0x38, R42, 0xf8, !PT ;  /* 0x000000388a007812 */ /* 0x000fe200078ef82a */
[----:B------:R-:W-:Y:S01]  /*4fe0*/  IMAD.SHL.U32 R2, R2, 0x400, RZ ;  /* 0x0000040002027824 */ /* 0x000fe200078e00ff */
[----:B------:R-:W-:Y:S02]  /*4ff0*/  @!P1 SHF.R.U32.HI R37, RZ, 0x10, R37 ;  /* 0x00000010ff259819 */ /* 0x000fe40000011625 */
[----:B------:R-:W-:Y:S02]  /*5000*/  LOP3.LUT R0, R0, R136, RZ, 0x3c, !PT ;  /* 0x0000008800007212 */ /* 0x000fe400078e3cff */
[----:B------:R-:W-:Y:S02]  /*5010*/  LOP3.LUT R2, R2, 0x7fffe000, RZ, 0xc0, !PT ;  /* 0x7fffe00002027812 */ /* 0x000fe400078ec0ff */
[----:B------:R-:W-:Y:S02]  /*5020*/  @!P1 PRMT R43, R43, 0x5410, R37 ;  /* 0x000054102b2b9816 */ /* 0x000fe40000000025 */
[----:B------:R-:W-:Y:S01]  /*5030*/  IADD3 R0, R0, R2, R137 ;  /* 0x0000000200007210 */ /* 0x000fe20007ffe089 */
[----:B------:R-:W-:Y:S01]  /*5040*/  IMAD.MOV.U32 R2, RZ, RZ, R4 ;  /* 0x000000ffff027224 */ /* 0x000fe200078e0004 */
[----:B------:R-:W-:Y:S01]  /*5050*/  @!P1 SHF.R.U64 R3, R4, 0x10, R5 ;  /* 0x0000001004039819 */ /* 0x000fe20000001205 */
[----:B------:R-:W-:Y:S01]  /*5060*/  IMAD.MOV.U32 R4, RZ, RZ, R7 ;  /* 0x000000ffff047224 */ /* 0x000fe200078e0007 */
[----:B------:R-:W-:Y:S01]  /*5070*/  MOV R47, R38 ;  /* 0x00000026002f7202 */ /* 0x000fe20000000f00 */
[----:B------:R-:W-:Y:S01]  /*5080*/  IMAD.SHL.U32 R24, R0, 0x2, RZ ;  /* 0x0000000200187824 */ /* 0x000fe200078e00ff */
[----:B------:R-:W-:Y:S01]  /*5090*/  @!P1 SHF.R.U64 R38, R38, 0x10, R39 ;  /* 0x0000001026269819 */ /* 0x000fe20000001227 */
[----:B------:R-:W-:Y:S01]  /*50a0*/  IMAD.MOV.U32 R0, RZ, RZ, R5 ;  /* 0x000000ffff007224 */ /* 0x000fe200078e0005 */
[----:B-1----:R-:W-:Y:S01]  /*50b0*/  @!P1 SHF.L.U32 R37, R68, 0x10, RZ ;  /* 0x0000001044259819 */ /* 0x002fe200000006ff */
[----:B------:R-:W-:Y:S01]  /*50c0*/  IMAD.MOV.U32 R5, RZ, RZ, R6 ;  /* 0x000000ffff057224 */ /* 0x000fe200078e0006 */
[C---:B------:R-:W-:Y:S01]  /*50d0*/  @!P1 LOP3.LUT R44, R69.reuse, 0xffff0000, RZ, 0xc0, !PT ;  /* 0xffff0000452c9812 */ /* 0x040fe200078ec0ff */
[----:B------:R-:W-:Y:S01]  /*50e0*/  @!P0 IMAD.WIDE R176, R42, 0x2, R176 ;  /* 0x000000022ab08825 */ /* 0x000fe200078e02b0 */
[----:B------:R-:W1:Y:S01]  /*50f0*/  LDS.128 R24, [R24+0x8100] ;  /* 0x0081000018187984 */ /* 0x000e620000000c00 */
[----:B------:R-:W-:Y:S02]  /*5100*/  @!P1 SHF.L.U32 R42, R69, 0x10, RZ ;  /* 0x00000010452a9819 */ /* 0x000fe400000006ff */
[C---:B------:R-:W-:Y:S02]  /*5110*/  @!P1 SHF.L.U32 R46, R70.reuse, 0x10, RZ ;  /* 0x00000010462e9819 */ /* 0x040fe400000006ff */
[----:B------:R-:W-:Y:S02]  /*5120*/  @!P1 LOP3.LUT R48, R70, 0xffff0000, RZ, 0xc0, !PT ;  /* 0xffff000046309812 */ /* 0x000fe400078ec0ff */
[C---:B------:R-:W-:Y:S02]  /*5130*/  @!P1 SHF.L.U32 R50, R71.reuse, 0x10, RZ ;  /* 0x0000001047329819 */ /* 0x040fe400000006ff */
[----:B------:R-:W-:Y:S02]  /*5140*/  @!P1 LOP3.LUT R52, R71, 0xffff0000, RZ, 0xc0, !PT ;  /* 0xffff000047349812 */ /* 0x000fe400078ec0ff */
[----:B------:R-:W-:Y:S02]  /*5150*/  @!P1 PRMT R47, R47, 0x5410, R38 ;  /* 0x000054102f2f9816 */ /* 0x000fe40000000026 */
[----:B------:R-:W-:Y:S02]  /*5160*/  @!P1 SHF.R.U32.HI R41, RZ, 0x10, R39 ;  /* 0x00000010ff299819 */ /* 0x000fe40000011627 */
[----:B------:R-:W-:Y:S01]  /*5170*/  @!P1 PRMT R39, R40, 0x5410, R36 ;  /* 0x0000541028279816 */ /* 0x000fe20000000024 */
[----:B------:R-:W-:Y:S01]  /*5180*/  @!P1 IMAD.U32 R45, R47, 0x10000, RZ ;  /* 0x000100002f2d9824 */ /* 0x000fe200078e00ff */
        /* <DEDUP_REMOVED lines=14> */
[----:B------:R-:W-:Y:S01]  /*5270*/  @!P1 SHF.R.U32.HI R7, RZ, 0x10, R7 ;  /* 0x00000010ff079819 */ /* 0x000fe20000011607 */
[C---:B-1----:R-:W-:Y:S01]  /*5280*/  @!P1 IMAD.U32 R0, R24.reuse, 0x10000, RZ ;  /* 0x0001000018009824 */ /* 0x042fe200078e00ff */
[----:B------:R-:W-:Y:S01]  /*5290*/  @!P1 LOP3.LUT R8, R24, 0xffff0000, RZ, 0xc0, !PT ;  /* 0xffff000018089812 */ /* 0x000fe200078ec0ff */
[----:B------:R-:W-:Y:S01]  /*52a0*/  @!P1 IMAD.U32 R38, R27, 0x10000, RZ ;  /* 0x000100001b269824 */ /* 0x000fe200078e00ff */
[----:B------:R-:W-:Y:S01]  /*52b0*/  @!P1 PRMT R7, R4, 0x5410, R7 ;  /* 0x0000541004079816 */ /* 0x000fe20000000007 */
[----:B------:R-:W-:Y:S01]  /*52c0*/  @!P1 FMUL.FTZ R167, R0, R36 ;  /* 0x0000002400a79220 */ /* 0x000fe20000410000 */
[----:B------:R-:W-:Y:S01]  /*52d0*/  @!P1 LOP3.LUT R4, R2, 0xffff0000, RZ, 0xc0, !PT ;  /* 0xffff000002049812 */ /* 0x000fe200078ec0ff */
        /* <DEDUP_REMOVED lines=60> */
.L_x_622:
[----:B------:R-:W-:Y:S05]  /*56a0*/  BSYNC B0 ;  /* 0x0000000000007941 */ /* 0x000fea0003800000 */
.L_x_621:
[----:B-1----:R1:W2:Y:S01]  /*56b0*/  SHFL.IDX PT, R69, R164, 0x1, 0x181f ;  /* 0x00381f00a4457f89 */ /* 0x0022a200000e0000 */
        /* <DEDUP_REMOVED lines=10> */
[--C-:B-----5:R-:W-:Y:S02]  /*5760*/  @!P1 SHF.R.U64 R4, R30, 0x10, R31.reuse ;  /* 0x000000101e049819 */ /* 0x120fe4000000121f */
[----:B------:R-:W-:Y:S02]  /*5770*/  LEA.HI.SX32 R2, R2, R131, 0x1c ;  /* 0x0000008302027211 */ /* 0x000fe400078fe2ff */
[----:B------:R-:W-:Y:S02]  /*5780*/  @!P1 SHF.R.U32.HI R3, RZ, 0x10, R31 ;  /* 0x00000010ff039819 */ /* 0x000fe4000001161f */
[----:B------:R-:W-:Y:S01]  /*5790*/  SHF.R.S32.HI R0, RZ, 0x1f, R2 ;  /* 0x0000001fff007819 */ /* 0x000fe20000011402 */
[----:B------:R-:W-:Y:S01]  /*57a0*/  IMAD.SHL.U32 R7, R2, 0x8, RZ ;  /* 0x0000000802077824 */ /* 0x000fe200078e00ff */
[----:B------:R-:W-:Y:S02]  /*57b0*/  @!P1 PRMT R6, R35, 0x5410, R3 ;  /* 0x0000541023069816 */ /* 0x000fe40000000003 */
[----:B------:R-:W-:Y:S02]  /*57c0*/  LEA.HI R0, R0, R2, RZ, 0x3 ;  /* 0x0000000200007211 */ /* 0x000fe400078f18ff */
[C---:B------:R-:W-:Y:S02]  /*57d0*/  ISETP.GE.AND P0, PT, R7.reuse, c[0x0][0x1d4], PT ;  /* 0x0000750007007a0c */ /* 0x040fe40003f06270 */
[----:B------:R-:W-:Y:S01]  /*57e0*/  LOP3.LUT R2, R128, 0x38, R7, 0xf8, !PT ;  /* 0x0000003880027812 */ /* 0x000fe200078ef807 */
[----:B------:R-:W-:Y:S01]  /*57f0*/  IMAD.SHL.U32 R0, R0, 0x400, RZ ;  /* 0x0000040000007824 */ /* 0x000fe200078e00ff */
[--C-:B------:R-:W-:Y:S02]  /*5800*/  @!P1 SHF.R.U64 R5, R64, 0x10, R65.reuse ;  /* 0x0000001040059819 */ /* 0x100fe40000001241 */
[----:B------:R-:W-:Y:S02]  /*5810*/  LOP3.LUT R2, R2, R126, RZ, 0x3c, !PT ;  /* 0x0000007e02027212 */ /* 0x000fe400078e3cff */
[----:B------:R-:W-:Y:S02]  /*5820*/  LOP3.LUT R0, R0, 0x7fffe000, RZ, 0xc0, !PT ;  /* 0x7fffe00000007812 */ /* 0x000fe400078ec0ff */
[----:B------:R-:W-:Y:S02]  /*5830*/  @!P1 SHF.R.U32.HI R64, RZ, 0x10, R65 ;  /* 0x00000010ff409819 */ /* 0x000fe40000011641 */
[----:B------:R-:W-:Y:S01]  /*5840*/  IADD3 R0, R2, R0, R127 ;  /* 0x0000000002007210 */ /* 0x000fe20007ffe07f */
[----:B------:R-:W-:Y:S01]  /*5850*/  @!P0 IMAD.WIDE R68, R7, 0x2, R68 ;  /* 0x0000000207448825 */ /* 0x000fe200078e0244 */
[----:B------:R-:W-:Y:S02]  /*5860*/  @!P1 SHF.R.U32.HI R2, RZ, 0x10, R29 ;  /* 0x00000010ff029819 */ /* 0x000fe4000001161d */
[----:B------:R-:W-:Y:S01]  /*5870*/  @!P1 PRMT R30, R74, 0x5432, R5 ;  /* 0x000054324a1e9816 */ /* 0x000fe20000000005 */
[----:B------:R-:W-:Y:S01]  /*5880*/  IMAD.SHL.U32 R24, R0, 0x2, RZ ;  /* 0x0000000200187824 */ /* 0x000fe200078e00ff */
[----:B------:R-:W-:Y:S01]  /*5890*/  @!P1 SHF.R.U64 R0, R28, 0x10, R29 ;  /* 0x000000101c009819 */ /* 0x000fe2000000121d */
[----:B----4-:R-:W-:Y:S01]  /*58a0*/  @!P1 IMAD.U32 R29, R48, 0x10000, RZ ;  /* 0x00010000301d9824 */ /* 0x010fe200078e00ff */
[----:B------:R-:W-:Y:S01]  /*58b0*/  @!P1 LOP3.LUT R37, R49, 0xffff0000, RZ, 0xc0, !PT ;  /* 0xffff000031259812 */ /* 0x000fe200078ec0ff */
[----:B------:R-:W-:Y:S01]  /*58c0*/  @!P1 IMAD.U32 R8, R30, 0x10000, RZ ;  /* 0x000100001e089824 */ /* 0x000fe200078e00ff */
[----:B------:R-:W-:Y:S01]  /*58d0*/  @!P1 LOP3.LUT R31, R48, 0xffff0000, RZ, 0xc0, !PT ;  /* 0xffff0000301f9812 */ /* 0x000fe200078ec0ff */
[C---:B------:R-:W-:Y:S01]  /*58e0*/  @!P1 IMAD.U32 R43, R51.reuse, 0x10000, RZ ;  /* 0x00010000332b9824 */ /* 0x040fe200078e00ff */
[----:B------:R-:W2:Y:S01]  /*58f0*/  LDS.128 R24, [R24+0x8100] ;  /* 0x0081000018187984 */ /* 0x000ea20000000c00 */
[----:B------:R-:W-:Y:S02]  /*5900*/  @!P1 LOP3.LUT R45, R51, 0xffff0000, RZ, 0xc0, !PT ;  /* 0xffff0000332d9812 */ /* 0x000fe400078ec0ff */
[C---:B------:R-:W-:Y:S02]  /*5910*/  @!P1 SHF.L.U32 R39, R50.reuse, 0x10, RZ ;  /* 0x0000001032279819 */ /* 0x040fe400000006ff */
[----:B------:R-:W-:Y:S02]  /*5920*/  @!P1 LOP3.LUT R41, R50, 0xffff0000, RZ, 0xc0, !PT ;  /* 0xffff000032299812 */ /* 0x000fe400078ec0ff */
[----:B------:R-:W-:Y:S02]  /*5930*/  @!P1 PRMT R5, R34, 0x5432, R0 ;  /* 0x0000543222059816 */ /* 0x000fe40000000000 */
[----:B------:R-:W-:Y:S02]  /*5940*/  @!P1 PRMT R28, R35, 0x5432, R4 ;  /* 0x00005432231c9816 */ /* 0x000fe40000000004 */
[----:B------:R-:W-:Y:S01]  /*5950*/  @!P1 SHF.L.U32 R35, R49, 0x10, RZ ;  /* 0x0000001031239819 */ /* 0x000fe200000006ff */
[C---:B------:R-:W-:Y:S01]  /*5960*/  @!P1 IMAD.U32 R3, R5.reuse, 0x10000, RZ ;  /* 0x0001000005039824 */ /* 0x040fe200078e00ff */
[----:B------:R-:W-:Y:S02]  /*5970*/  @!P1 PRMT R74, R74, 0x5410, R64 ;  /* 0x000054104a4a9816 */ /* 0x000fe40000000040 */
        /* <DEDUP_REMOVED lines=10> */
[----:B------:R-:W-:Y:S03]  /*5a20*/  @!P1 PRMT R73, R73, 0x5410, R66 ;  /* 0x0000541049499816 */ /* 0x000fe60000000042 */
[C---:B------:R-:W-:Y:S01]  /*5a30*/  @!P1 IMAD.U32 R42, R44.reuse, 0x10000, RZ ;  /* 0x000100002c2a9824 */ /* 0x040fe200078e00ff */
[----:B------:R-:W-:Y:S01]  /*5a40*/  @!P1 LOP3.LUT R44, R44, 0xffff0000, RZ, 0xc0, !PT ;  /* 0xffff00002c2c9812 */ /* 0x000fe200078ec0ff */
[C---:B------:R-:W-:Y:S01]  /*5a50*/  @!P1 IMAD.U32 R38, R73.reuse, 0x10000, RZ ;  /* 0x0001000049269824 */ /* 0x040fe200078e00ff */
[----:B------:R-:W-:Y:S01]  /*5a60*/  @!P1 LOP3.LUT R40, R73, 0xffff0000, RZ, 0xc0, !PT ;  /* 0xffff000049289812 */ /* 0x000fe200078ec0ff */
[----:B--2---:R-:W-:Y:S01]  /*5a70*/  @!P1 IMAD.U32 R7, R25, 0x10000, RZ ;  /* 0x0001000019079824 */ /* 0x004fe200078e00ff */
[----:B------:R-:W-:Y:S03]  /*5a80*/  @!P1 SHF.L.U32 R0, R24, 0x10, RZ ;  /* 0x0000001018009819 */ /* 0x000fe600000006ff */
[----:B------:R-:W-:Y:S02]  /*5a90*/  @!P1 FMUL.FTZ R64, R7, R34 ;  /* 0x0000002207409220 */ /* 0x000fe40000410000 */
        /* <DEDUP_REMOVED lines=18> */
[C---:B------:R-:W-:Y:S01]  /*5bc0*/  @!P1 IMAD.U32 R5, R6.reuse, 0x10000, RZ ;  /* 0x0001000006059824 */ /* 0x040fe200078e00ff */
[----:B------:R-:W-:Y:S01]  /*5bd0*/  @!P1 MOV R49, R64 ;  /* 0x0000004000319202 */ /* 0x000fe20000000f00 */
[C---:B------:R-:W-:Y:S01]  /*5be0*/  @!P1 FMUL.FTZ R67, R7.reuse, R42 ;  /* 0x0000002a07439220 */ /* 0x040fe20000410000 */
[----:B------:R-:W-:Y:S01]  /*5bf0*/  @!P1 LOP3.LUT R6, R6, 0xffff0000, RZ, 0xc0, !PT ;  /* 0xffff000006069812 */ /* 0x000fe200078ec0ff */
[----:B------:R-:W-:Y:S01]  /*5c00*/  @!P1 FMUL.FTZ R70, R8, R44 ;  /* 0x0000002c08469220 */ /* 0x000fe20000410000 */
        /* <DEDUP_REMOVED lines=36> */
.L_x_624:
[----:B------:R-:W-:Y:S05]  /*5e50*/  BSYNC B0 ;  /* 0x0000000000007941 */ /* 0x000fea0003800000 */
.L_x_623:
[----:B--2---:R2:W4:Y:S01]  /*5e60*/  SHFL.IDX PT, R51, R164, 0x2, 0x181f ;  /* 0x00581f00a4337f89 */ /* 0x00452200000e0000 */
[----:B------:R-:W-:Y:S01]  /*5e70*/  ISETP.GE.OR P0, PT, R125, R77, P5 ;  /* 0x0000004d7d00720c */ /* 0x000fe20002f06670 */
[----:B------:R-:W-:Y:S02]  /*5e80*/  BSSY B0, `(.L_x_625) ;  /* 0x0000078000007945 */ /* 0x000fe40003800000 */
[----:B------:R2:W1:Y:S10]  /*5e90*/  SHFL.IDX PT, R50, R165, 0x2, 0x181f ;  /* 0x00581f00a5327f89 */ /* 0x00047400000e0000 */
[----:B------:R-:W-:-:S05]  /*5ea0*/  @P0 BRA `(.L_x_626) ;  /* 0x0000075000000947 */ /* 0x000fca0003800000 */
[----:B------:R-:W-:Y:S01]  /*5eb0*/  SEL R2, R116, R166, !P6 ;  /* 0x000000a674027207 */ /* 0x000fe20007000000 */
[----:B------:R-:W2:Y:S01]  /*5ec0*/  LDS.128 R40, [R113+0x8100] ;  /* 0x0081000071287984 */ /* 0x000ea20000000c00 */
[C---:B-1----:R-:W-:Y:S02]  /*5ed0*/  LEA R44, P0, R130.reuse, R50, 0x1 ;  /* 0x00000032822c7211 */ /* 0x042fe400078008ff */
[----:B------:R-:W-:Y:S02]  /*5ee0*/  SHF.R.S32.HI R0, RZ, 0x1f, R2 ;  /* 0x0000001fff007819 */ /* 0x000fe40000011402 */
[----:B----4-:R-:W-:Y:S02]  /*5ef0*/  LEA.HI.X R45, R130, R51, R110, 0x1, P0 ;  /* 0x00000033822d7211 */ /* 0x010fe400000f0c6e */
        /* <DEDUP_REMOVED lines=11> */
[----:B------:R-:W-:Y:S02]  /*5fb0*/  @!P1 SHF.R.U64 R5, R60, 0x10, R61 ;  /* 0x000000103c059819 */ /* 0x000fe4000000123d */
[----:B------:R-:W-:Y:S02]  /*5fc0*/  LOP3.LUT R2, R2, R122, RZ, 0x3c, !PT ;  /* 0x0000007a02027212 */ /* 0x000fe400078e3cff */
[----:B------:R-:W-:Y:S02]  /*5fd0*/  LOP3.LUT R0, R0, 0x7fffe000, RZ, 0xc0, !PT ;  /* 0x7fffe00000007812 */ /* 0x000fe400078ec0ff */
[----:B------:R-:W-:Y:S02]  /*5fe0*/  @!P1 PRMT R22, R72, 0x5432, R5 ;  /* 0x0000543248169816 */ /* 0x000fe40000000005 */
[----:B------:R-:W-:Y:S01]  /*5ff0*/  IADD3 R0, R2, R0, R123 ;  /* 0x0000000002007210 */ /* 0x000fe20007ffe07b */
[----:B------:R-:W-:Y:S01]  /*6000*/  @!P0 IMAD.WIDE R50, R7, 0x2, R50 ;  /* 0x0000000207328825 */ /* 0x000fe200078e0232 */
[----:B------:R-:W-:Y:S02]  /*6010*/  @!P1 SHF.R.U32.HI R2, RZ, 0x10, R21 ;  /* 0x00000010ff029819 */ /* 0x000fe40000011615 */
[----:B------:R-:W-:Y:S01]  /*6020*/  @!P1 SHF.R.U32.HI R60, RZ, 0x10, R61 ;  /* 0x00000010ff3c9819 */ /* 0x000fe2000001163d */
[----:B------:R-:W-:Y:S01]  /*6030*/  IMAD.SHL.U32 R24, R0, 0x2, RZ ;  /* 0x0000000200187824 */ /* 0x000fe200078e00ff */
[----:B------:R-:W-:Y:S01]  /*6040*/  @!P1 SHF.R.U64 R0, R20, 0x10, R21 ;  /* 0x0000001014009819 */ /* 0x000fe20000001215 */
[----:B------:R-:W-:Y:S01]  /*6050*/  @!P1 IMAD.U32 R8, R22, 0x10000, RZ ;  /* 0x0001000016089824 */ /* 0x000fe200078e00ff */
[C---:B--2---:R-:W-:Y:S01]  /*6060*/  @!P1 SHF.L.U32 R29, R41.reuse, 0x10, RZ ;  /* 0x00000010291d9819 */ /* 0x044fe200000006ff */
[C---:B------:R-:W-:Y:S01]  /*6070*/  @!P1 IMAD.U32 R21, R40.reuse, 0x10000, RZ ;  /* 0x0001000028159824 */ /* 0x040fe200078e00ff */
[----:B------:R-:W-:Y:S01]  /*6080*/  @!P1 LOP3.LUT R31, R41, 0xffff0000, RZ, 0xc0, !PT ;  /* 0xffff0000291f9812 */ /* 0x000fe200078ec0ff */
[C---:B------:R-:W-:Y:S01]  /*6090*/  @!P1 IMAD.U32 R37, R43.reuse, 0x10000, RZ ;  /* 0x000100002b259824 */ /* 0x040fe200078e00ff */
[----:B------:R-:W1:Y:S01]  /*60a0*/  LDS.128 R24, [R24+0x8100] ;  /* 0x0081000018187984 */ /* 0x000e620000000c00 */
[----:B------:R-:W-:Y:S02]  /*60b0*/  @!P1 LOP3.LUT R23, R40, 0xffff0000, RZ, 0xc0, !PT ;  /* 0xffff000028179812 */ /* 0x000fe400078ec0ff */
[----:B------:R-:W-:Y:S02]  /*60c0*/  @!P1 LOP3.LUT R39, R43, 0xffff0000, RZ, 0xc0, !PT ;  /* 0xffff00002b279812 */ /* 0x000fe400078ec0ff */
[----:B------:R-:W-:Y:S02]  /*60d0*/  @!P1 LOP3.LUT R35, R42, 0xffff0000, RZ, 0xc0, !PT ;  /* 0xffff00002a239812 */ /* 0x000fe400078ec0ff */
[----:B------:R-:W-:Y:S02]  /*60e0*/  @!P1 PRMT R5, R32, 0x5432, R0 ;  /* 0x0000543220059816 */ /* 0x000fe40000000000 */
[----:B------:R-:W-:Y:S02]  /*60f0*/  @!P1 PRMT R20, R33, 0x5432, R4 ;  /* 0x0000543221149816 */ /* 0x000fe40000000004 */
[----:B------:R-:W-:Y:S01]  /*6100*/  @!P1 SHF.L.U32 R33, R42, 0x10, RZ ;  /* 0x000000102a219819 */ /* 0x000fe200000006ff */
[C---:B------:R-:W-:Y:S01]  /*6110*/  @!P1 IMAD.U32 R3, R5.reuse, 0x10000, RZ ;  /* 0x0001000005039824 */ /* 0x040fe200078e00ff */
[----:B------:R-:W-:Y:S02]  /*6120*/  @!P1 PRMT R2, R32, 0x5410, R2 ;  /* 0x0000541020029816 */ /* 0x000fe40000000002 */
[----:B------:R-:W-:Y:S02]  /*6130*/  @!P1 LOP3.LUT R22, R22, 0xffff0000, RZ, 0xc0, !PT ;  /* 0xffff000016169812 */ /* 0x000fe400078ec0ff */
[----:B------:R-:W-:Y:S01]  /*6140*/  @!P1 LOP3.LUT R5, R5, 0xffff0000, RZ, 0xc0, !PT ;  /* 0xffff000005059812 */ /* 0x000fe200078ec0ff */
[C---:B------:R-:W-:Y:S01]  /*6150*/  @!P1 IMAD.U32 R4, R2.reuse, 0x10000, RZ ;  /* 0x0001000002049824 */ /* 0x040fe200078e00ff */
[----:B------:R-:W-:Y:S02]  /*6160*/  @!P1 LOP3.LUT R2, R2, 0xffff0000, RZ, 0xc0, !PT ;  /* 0xffff000002029812 */ /* 0x000fe400078ec0ff */
[----:B------:R-:W-:Y:S02]  /*6170*/  @!P1 PRMT R72, R72, 0x5410, R60 ;  /* 0x0000541048489816 */ /* 0x000fe4000000003c */
[--C-:B------:R-:W-:Y:S02]  /*6180*/  @!P1 SHF.R.U32.HI R38, RZ, 0x10, R63.reuse ;  /* 0x00000010ff269819 */ /* 0x100fe4000001163f */
[C---:B------:R-:W-:Y:S01]  /*6190*/  @!P1 LOP3.LUT R30, R72.reuse, 0xffff0000, RZ, 0xc0, !PT ;  /* 0xffff0000481e9812 */ /* 0x040fe200078ec0ff */
[----:B------:R-:W-:Y:S01]  /*61a0*/  @!P1 IMAD.U32 R28, R72, 0x10000, RZ ;  /* 0x00010000481c9824 */ /* 0x000fe200078e00ff */
[C---:B------:R-:W-:Y:S02]  /*61b0*/  @!P1 PRMT R38, R55.reuse, 0x5432, R38 ;  /* 0x0000543237269816 */ /* 0x040fe40000000026 */
[----:B------:R-:W-:Y:S03]  /*61c0*/  @!P1 SHF.R.U64 R62, R62, 0x10, R63 ;  /* 0x000000103e3e9819 */ /* 0x000fe6000000123f */
[C---:B------:R-:W-:Y:S01]  /*61d0*/  @!P1 IMAD.U32 R36, R38.reuse, 0x10000, RZ ;  /* 0x0001000026249824 */ /* 0x040fe200078e00ff */
[----:B------:R-:W-:Y:S02]  /*61e0*/  @!P1 LOP3.LUT R38, R38, 0xffff0000, RZ, 0xc0, !PT ;  /* 0xffff000026269812 */ /* 0x000fe400078ec0ff */
[----:B------:R-:W-:Y:S04]  /*61f0*/  @!P1 PRMT R55, R55, 0x5410, R62 ;  /* 0x0000541037379816 */ /* 0x000fe8000000003e */
[----:B------:R-:W-:Y:S01]  /*6200*/  @!P1 LOP3.LUT R34, R55, 0xffff0000, RZ, 0xc0, !PT ;  /* 0xffff000037229812 */ /* 0x000fe200078ec0ff */
[----:B-1----:R-:W-:Y:S01]  /*6210*/  @!P1 IMAD.U32 R7, R25, 0x10000, RZ ;  /* 0x0001000019079824 */ /* 0x002fe200078e00ff */
[----:B------:R-:W-:Y:S01]  /*6220*/  @!P1 SHF.L.U32 R0, R24, 0x10, RZ ;  /* 0x0000001018009819 */ /* 0x000fe200000006ff */
[----:B------:R-:W-:Y:S02]  /*6230*/  @!P1 IMAD.U32 R32, R55, 0x10000, RZ ;  /* 0x0001000037209824 */ /* 0x000fe400078e00ff */
        /* <DEDUP_REMOVED lines=60> */
.L_x_626:
[----:B------:R-:W-:Y:S05]  /*6600*/  BSYNC B0 ;  /* 0x0000000000007941 */ /* 0x000fea0003800000 */
.L_x_625:
[----:B-----5:R2:W4:Y:S01]  /*6610*/  SHFL.IDX PT, R39, R164, 0x3, 0x181f ;  /* 0x00781f00a4277f89 */ /* 0x02052200000e0000 */
[----:B------:R-:W-:Y:S03]  /*6620*/  ISETP.GE.OR P0, PT, R121, R77, P5 ;  /* 0x0000004d7900720c */ /* 0x000fe60002f06670 */
[----:B------:R2:W3:Y:S10]  /*6630*/  SHFL.IDX PT, R38, R165, 0x3, 0x181f ;  /* 0x00781f00a5267f89 */ /* 0x0004f400000e0000 */
[----:B------:R-:W-:-:S05]  /*6640*/  @P0 BRA `(.L_x_618) ;  /* 0x00000ba000000947 */ /* 0x000fca0003800000 */
[----:B------:R-:W-:Y:S01]  /*6650*/  SEL R166, R116, R166, !P6 ;  /* 0x000000a674a67207 */ /* 0x000fe20007000000 */
[----:B-1----:R-:W1:Y:S01]  /*6660*/  LDS.128 R40, [R112+0x8100] ;  /* 0x0081000070287984 */ /* 0x002e620000000c00 */
[----:B------:R-:W-:Y:S02]  /*6670*/  @!P1 SHF.R.U32.HI R27, RZ, 0x10, R57 ;  /* 0x00000010ff1b9819 */ /* 0x000fe40000011639 */
[----:B------:R-:W-:Y:S02]  /*6680*/  SHF.R.S32.HI R0, RZ, 0x1f, R166 ;  /* 0x0000001fff007819 */ /* 0x000fe400000114a6 */
[----:B---3--:R-:W-:Y:S02]  /*6690*/  LEA R44, P0, R130, R38, 0x1 ;  /* 0x00000026822c7211 */ /* 0x008fe400078008ff */
        /* <DEDUP_REMOVED lines=9> */
[----:B------:R-:W-:Y:S01]  /*6730*/  @!P1 PRMT R27, R54, 0x5432, R27 ;  /* 0x00005432361b9816 */ /* 0x000fe2000000001b */
[----:B------:R-:W-:Y:S01]  /*6740*/  IMAD.SHL.U32 R0, R0, 0x400, RZ ;  /* 0x0000040000007824 */ /* 0x000fe200078e00ff */
[----:B------:R-:W-:Y:S02]  /*6750*/  LOP3.LUT R2, R2, R118, RZ, 0x3c, !PT ;  /* 0x0000007602027212 */ /* 0x000fe400078e3cff */
[----:B------:R-:W-:Y:S01]  /*6760*/  @!P1 SHF.R.U32.HI R4, RZ, 0x10, R19 ;  /* 0x00000010ff049819 */ /* 0x000fe20000011613 */
[----:B------:R-:W-:Y:S01]  /*6770*/  @!P1 IMAD.U32 R25, R27, 0x10000, RZ ;  /* 0x000100001b199824 */ /* 0x000fe200078e00ff */
[----:B------:R-:W-:Y:S02]  /*6780*/  LOP3.LUT R0, R0, 0x7fffe000, RZ, 0xc0, !PT ;  /* 0x7fffe00000007812 */ /* 0x000fe400078ec0ff */
[----:B------:R-:W-:Y:S02]  /*6790*/  @!P1 PRMT R8, R15, 0x5410, R4 ;  /* 0x000054100f089816 */ /* 0x000fe40000000004 */
[----:B------:R-:W-:Y:S02]  /*67a0*/  IADD3 R0, R2, R0, R119 ;  /* 0x0000000002007210 */ /* 0x000fe40007ffe077 */
[----:B------:R-:W-:Y:S02]  /*67b0*/  @!P1 LOP3.LUT R27, R27, 0xffff0000, RZ, 0xc0, !PT ;  /* 0xffff00001b1b9812 */ /* 0x000fe400078ec0ff */
[--C-:B------:R-:W-:Y:S01]  /*67c0*/  @!P1 SHF.R.U64 R2, R16, 0x10, R17.reuse ;  /* 0x0000001010029819 */ /* 0x100fe20000001211 */
[----:B------:R-:W-:Y:S01]  /*67d0*/  IMAD.SHL.U32 R20, R0, 0x2, RZ ;  /* 0x0000000200147824 */ /* 0x000fe200078e00ff */
[----:B------:R-:W-:Y:S01]  /*67e0*/  @!P1 SHF.R.U32.HI R0, RZ, 0x10, R17 ;  /* 0x00000010ff009819 */ /* 0x000fe20000011611 */
[----:B-1----:R-:W-:Y:S01]  /*67f0*/  @!P1 IMAD.U32 R18, R40, 0x10000, RZ ;  /* 0x0001000028129824 */ /* 0x002fe200078e00ff */
[C---:B------:R-:W-:Y:S01]  /*6800*/  @!P1 SHF.L.U32 R26, R41.reuse, 0x10, RZ ;  /* 0x00000010291a9819 */ /* 0x040fe200000006ff */
[----:B------:R-:W-:Y:S01]  /*6810*/  @!P1 IMAD.U32 R30, R42, 0x10000, RZ ;  /* 0x000100002a1e9824 */ /* 0x000fe200078e00ff */
[----:B------:R-:W-:Y:S01]  /*6820*/  @!P1 LOP3.LUT R28, R41, 0xffff0000, RZ, 0xc0, !PT ;  /* 0xffff0000291c9812 */ /* 0x000fe200078ec0ff */
[C---:B------:R-:W-:Y:S01]  /*6830*/  @!P1 IMAD.U32 R34, R43.reuse, 0x10000, RZ ;  /* 0x000100002b229824 */ /* 0x040fe200078e00ff */
[----:B------:R-:W1:Y:S01]  /*6840*/  LDS.128 R20, [R20+0x8100] ;  /* 0x0081000014147984 */ /* 0x000e620000000c00 */
[----:B------:R-:W-:Y:S02]  /*6850*/  @!P1 LOP3.LUT R24, R40, 0xffff0000, RZ, 0xc0, !PT ;  /* 0xffff000028189812 */ /* 0x000fe400078ec0ff */
[----:B------:R-:W-:Y:S02]  /*6860*/  @!P1 LOP3.LUT R36, R43, 0xffff0000, RZ, 0xc0, !PT ;  /* 0xffff00002b249812 */ /* 0x000fe400078ec0ff */
[----:B------:R-:W-:Y:S02]  /*6870*/  @!P1 LOP3.LUT R32, R42, 0xffff0000, RZ, 0xc0, !PT ;  /* 0xffff00002a209812 */ /* 0x000fe400078ec0ff */
[C---:B------:R-:W-:Y:S02]  /*6880*/  @!P1 PRMT R0, R14.reuse, 0x5410, R0 ;  /* 0x000054100e009816 */ /* 0x040fe40000000000 */
[----:B------:R-:W-:Y:S02]  /*6890*/  @!P1 PRMT R2, R14, 0x5432, R2 ;  /* 0x000054320e029816 */ /* 0x000fe40000000002 */
[----:B------:R-:W-:Y:S01]  /*68a0*/  @!P1 SHF.R.U64 R56, R56, 0x10, R57 ;  /* 0x0000001038389819 */ /* 0x000fe20000001239 */
[C---:B------:R-:W-:Y:S01]  /*68b0*/  @!P1 IMAD.U32 R7, R0.reuse, 0x10000, RZ ;  /* 0x0001000000079824 */ /* 0x040fe200078e00ff */
[----:B------:R-:W-:Y:S02]  /*68c0*/  @!P1 LOP3.LUT R0, R0, 0xffff0000, RZ, 0xc0, !PT ;  /* 0xffff000000009812 */ /* 0x000fe400078ec0ff */
[----:B------:R-:W-:Y:S02]  /*68d0*/  @!P1 LOP3.LUT R14, R2, 0xffff0000, RZ, 0xc0, !PT ;  /* 0xffff0000020e9812 */ /* 0x000fe400078ec0ff */
[----:B------:R-:W-:Y:S02]  /*68e0*/  @!P1 PRMT R54, R54, 0x5410, R56 ;  /* 0x0000541036369816 */ /* 0x000fe40000000038 */
[----:B------:R-:W-:Y:S02]  /*68f0*/  @!P1 SHF.R.U64 R31, R58, 0x10, R59 ;  /* 0x000000103a1f9819 */ /* 0x000fe4000000123b */
[C---:B------:R-:W-:Y:S01]  /*6900*/  @!P1 LOP3.LUT R19, R54.reuse, 0xffff0000, RZ, 0xc0, !PT ;  /* 0xffff000036139812 */ /* 0x040fe200078ec0ff */
[----:B------:R-:W-:Y:S01]  /*6910*/  @!P1 IMAD.U32 R17, R54, 0x10000, RZ ;  /* 0x0001000036119824 */ /* 0x000fe200078e00ff */
        /* <DEDUP_REMOVED lines=8> */
[C---:B-1----:R-:W-:Y:S01]  /*69a0*/  @!P1 IMAD.U32 R5, R21.reuse, 0x10000, RZ ;  /* 0x0001000015059824 */ /* 0x042fe200078e00ff */
[----:B------:R-:W-:Y:S01]  /*69b0*/  @!P1 LOP3.LUT R4, R21, 0xffff0000, RZ, 0xc0, !PT ;  /* 0xffff000015049812 */ /* 0x000fe200078ec0ff */
[----:B------:R-:W-:Y:S01]  /*69c0*/  @!P1 IMAD.U32 R16, R23, 0x10000, RZ ;  /* 0x0001000017109824 */ /* 0x000fe200078e00ff */
[----:B------:R-:W-:Y:S01]  /*69d0*/  @!P1 LOP3.LUT R15, R20, 0xffff0000, RZ, 0xc0, !PT ;  /* 0xffff0000140f9812 */ /* 0x000fe200078ec0ff */
[C---:B------:R-:W-:Y:S02]  /*69e0*/  @!P1 FMUL.FTZ R46, R5.reuse, R25 ;  /* 0x00000019052e9220 */ /* 0x040fe40000410000 */
[-C--:B------:R-:W-:Y:S02]  /*69f0*/  @!P1 FMUL.FTZ R3, R5, R7.reuse ;  /* 0x0000000705039220 */ /* 0x080fe40000410000 */
[----:B------:R-:W-:Y:S02]  /*6a00*/  @!P1 FFMA.FTZ R46, R26, R7, -R46 ;  /* 0x000000071a2e9223 */ /* 0x000fe4000001082e */
[----:B------:R-:W-:Y:S02]  /*6a10*/  @!P1 IMAD.U32 R7, R20, 0x10000, RZ ;  /* 0x0001000014079824 */ /* 0x000fe400078e00ff */
        /* <DEDUP_REMOVED lines=8> */
[C---:B------:R-:W-:Y:S01]  /*6aa0*/  @!P1 FMUL.FTZ R49, R15.reuse, R19 ;  /* 0x000000130f319220 */ /* 0x040fe20000410000 */
[----:B------:R-:W-:Y:S01]  /*6ab0*/  @!P1 SHF.L.U32 R5, R22, 0x10, RZ ;  /* 0x0000001016059819 */ /* 0x000fe200000006ff */
[C---:B------:R-:W-:Y:S02]  /*6ac0*/  @!P1 IMAD.U32 R7, R6.reuse, 0x10000, RZ ;  /* 0x0001000006079824 */ /* 0x040fe400078e00ff */
[-C--:B------:R-:W-:Y:S01]  /*6ad0*/  @!P1 FMUL.FTZ R2, R15, R14.reuse ;  /* 0x0000000e0f029220 */ /* 0x080fe20000410000 */
[----:B------:R-:W-:Y:S01]  /*6ae0*/  @!P1 LOP3.LUT R15, R6, 0xffff0000, RZ, 0xc0, !PT ;  /* 0xffff0000060f9812 */ /* 0x000fe200078ec0ff */
[----:B------:R-:W-:Y:S01]  /*6af0*/  @!P1 FMUL.FTZ R50, R5, R29 ;  /* 0x0000001d05329220 */ /* 0x000fe20000410000 */
[----:B------:R-:W-:Y:S01]  /*6b00*/  @!P1 LOP3.LUT R6, R22, 0xffff0000, RZ, 0xc0, !PT ;  /* 0xffff000016069812 */ /* 0x000fe200078ec0ff */
[----:B------:R-:W-:Y:S01]  /*6b10*/  @!P1 FFMA.FTZ R49, R24, R14, -R49 ;  /* 0x0000000e18319223 */ /* 0x000fe20000010831 */
[----:B------:R-:W-:Y:S01]  /*6b20*/  @!P1 LOP3.LUT R14, R23, 0xffff0000, RZ, 0xc0, !PT ;  /* 0xffff0000170e9812 */ /* 0x000fe200078ec0ff */
[-C--:B------:R-:W-:Y:S02]  /*6b30*/  @!P1 FMUL.FTZ R5, R5, R7.reuse ;  /* 0x0000000705059220 */ /* 0x080fe40000410000 */
[----:B------:R-:W-:Y:S01]  /*6b40*/  @!P1 FFMA.FTZ R50, R30, R7, -R50 ;  /* 0x000000071e329223 */ /* 0x000fe20000010832 */
[----:B------:R-:W-:Y:S01]  /*6b50*/  @!P1 F2FP.BF16.PACK_AB R48, R49, R48 ;  /* 0x000000303130923e */ /* 0x000fe200000010ff */
[----:B------:R-:W-:Y:S01]  /*6b60*/  @!P1 FMUL.FTZ R52, R16, R33 ;  /* 0x0000002110349220 */ /* 0x000fe20000410000 */
[----:B------:R-:W-:Y:S01]  /*6b70*/  @!P1 SHF.L.U32 R7, R8, 0x10, RZ ;  /* 0x0000001008079819 */ /* 0x000fe200000006ff */
[----:B------:R-:W-:Y:S01]  /*6b80*/  @!P1 FMUL.FTZ R51, R14, R35 ;  /* 0x000000230e339220 */ /* 0x000fe20000410000 */
[----:B------:R-:W-:Y:S01]  /*6b90*/  @!P1 LOP3.LUT R8, R8, 0xffff0000, RZ, 0xc0, !PT ;  /* 0xffff000008089812 */ /* 0x000fe200078ec0ff */
[----:B------:R-:W-:Y:S02]  /*6ba0*/  @!P1 FMUL.FTZ R53, R6, R31 ;  /* 0x0000001f06359220 */ /* 0x000fe40000410000 */
[----:B------:R-:W-:Y:S02]  /*6bb0*/  @!P1 FFMA.FTZ R52, R34, R7, -R52 ;  /* 0x0000000722349223 */ /* 0x000fe40000010834 */
[----:B------:R-:W-:Y:S02]  /*6bc0*/  @!P1 FFMA.FTZ R51, R36, R8, -R51 ;  /* 0x0000000824339223 */ /* 0x000fe40000010833 */
[-C--:B------:R-:W-:Y:S02]  /*6bd0*/  @!P1 FFMA.FTZ R53, R32, R15.reuse, -R53 ;  /* 0x0000000f20359223 */ /* 0x080fe40000010835 */
[----:B------:R-:W-:Y:S01]  /*6be0*/  @!P1 IMAD.MOV.U32 R40, RZ, RZ, R48 ;  /* 0x000000ffff289224 */ /* 0x000fe200078e0030 */
[----:B------:R-:W-:Y:S01]  /*6bf0*/  @!P1 F2FP.BF16.PACK_AB R51, R51, R52 ;  /* 0x000000343333923e */ /* 0x000fe200000010ff */
[----:B------:R-:W-:Y:S01]  /*6c00*/  @!P1 IMAD.MOV.U32 R41, RZ, RZ, R46 ;  /* 0x000000ffff299224 */ /* 0x000fe200078e002e */
[----:B------:R-:W-:Y:S01]  /*6c10*/  @!P1 F2FP.BF16.PACK_AB R50, R53, R50 ;  /* 0x000000323532923e */ /* 0x000fe200000010ff */
[----:B------:R-:W-:Y:S02]  /*6c20*/  @!P1 FFMA.FTZ R0, R17, R18, R0 ;  /* 0x0000001211009223 */ /* 0x000fe40000010000 */
[----:B------:R-:W-:Y:S02]  /*6c30*/  @!P1 IMAD.MOV.U32 R43, RZ, RZ, R51 ;  /* 0x000000ffff2b9224 */ /* 0x000fe400078e0033 */
[----:B------:R-:W-:Y:S02]  /*6c40*/  @!P1 IMAD.MOV.U32 R42, RZ, RZ, R50 ;  /* 0x000000ffff2a9224 */ /* 0x000fe400078e0032 */
[----:B------:R-:W-:Y:S02]  /*6c50*/  @!P1 FFMA.FTZ R2, R19, R24, R2 ;  /* 0x0000001813029223 */ /* 0x000fe40000010002 */
[----:B------:R-:W-:Y:S01]  /*6c60*/  @!P1 FFMA.FTZ R3, R25, R26, R3 ;  /* 0x0000001a19039223 */ /* 0x000fe20000010003 */
[----:B------:R1:W-:Y:S01]  /*6c70*/  ST.E.128 [R44.64], R40 ;  /* 0x000000282c007985 */ /* 0x0003e2000c101d16 */
[----:B------:R-:W-:Y:S01]  /*6c80*/  @!P1 FMUL.FTZ R6, R6, R15 ;  /* 0x0000000f06069220 */ /* 0x000fe20000410000 */
[----:B------:R-:W-:Y:S01]  /*6c90*/  @!P1 F2FP.BF16.PACK_AB R0, R2, R0 ;  /* 0x000000000200923e */ /* 0x000fe200000010ff */
[----:B------:R-:W-:Y:S02]  /*6ca0*/  @!P1 FFMA.FTZ R4, R27, R28, R4 ;  /* 0x0000001c1b049223 */ /* 0x000fe40000010004 */
[----:B------:R-:W-:Y:S01]  /*6cb0*/  @!P1 FMUL.FTZ R7, R16, R7 ;  /* 0x0000000710079220 */ /* 0x000fe20000410000 */
[----:B------:R-:W-:Y:S01]  /*6cc0*/  @!P1 MOV R20, R0 ;  /* 0x0000000000149202 */ /* 0x000fe20000000f00 */
[----:B------:R-:W-:Y:S01]  /*6cd0*/  @!P1 FFMA.FTZ R5, R29, R30, R5 ;  /* 0x0000001e1d059223 */ /* 0x000fe20000010005 */
[----:B------:R-:W-:Y:S01]  /*6ce0*/  @!P1 F2FP.BF16.PACK_AB R3, R4, R3 ;  /* 0x000000030403923e */ /* 0x000fe200000010ff */
[----:B------:R-:W-:Y:S02]  /*6cf0*/  @!P1 FMUL.FTZ R8, R14, R8 ;  /* 0x000000080e089220 */ /* 0x000fe40000410000 */
[----:B------:R-:W-:Y:S02]  /*6d00*/  @!P1 FFMA.FTZ R6, R31, R32, R6 ;  /* 0x000000201f069223 */ /* 0x000fe40000010006 */
        /* <DEDUP_REMOVED lines=12> */
.L_x_596:
        /* <DEDUP_REMOVED lines=19> */
.L_x_628:
[----:B-123--:R-:W-:Y:S05]  /*6f00*/  BSYNC B0 ;  /* 0x0000000000007941 */ /* 0x00efea0003800000 */
.L_x_627:
        /* <DEDUP_REMOVED lines=15> */
.L_x_630:
[----:B------:R-:W-:Y:S05]  /*7000*/  BSYNC B0 ;  /* 0x0000000000007941 */ /* 0x000fea0003800000 */
.L_x_629:
        /* <DEDUP_REMOVED lines=15> */
.L_x_632:
[----:B------:R-:W-:Y:S05]  /*7100*/  BSYNC B0 ;  /* 0x0000000000007941 */ /* 0x000fea0003800000 */
.L_x_631:
[----:B-12---:R-:W1:Y:S01]  /*7110*/  SHFL.IDX PT, R164, R164, 0x3, 0x181f ;  /* 0x00781f00a4a47f89 */ /* 0x006e6200000e0000 */
[----:B------:R-:W-:Y:S03]  /*7120*/  ISETP.GE.AND P0, PT, R0, 0x61, PT ;  /* 0x000000610000780c */ /* 0x000fe60003f06270 */
[----:B------:R-:W2:Y:S10]  /*7130*/  SHFL.IDX PT, R165, R165, 0x3, 0x181f ;  /* 0x00781f00a5a57f89 */ /* 0x000eb400000e0000 */
[----:B------:R-:W-:-:S05]  /*7140*/  @!P0 BRA `(.L_x_618) ;  /* 0x000000a000008947 */ /* 0x000fca0003800000 */
[----:B---3--:R-:W3:Y:S01]  /*7150*/  @!P5 LDS.128 R4, [R135+0xb100] ;  /* 0x00b100008704d984 */ /* 0x008ee20000000c00 */
[CC--:B--2---:R-:W-:Y:S04]  /*7160*/  @!P5 LEA R14, P0, R10.reuse, R165.reuse, 0x1 ;  /* 0x000000a50a0ed211 */ /* 0x0c4fe800078008ff */
[-C--:B-1----:R-:W-:Y:S02]  /*7170*/  @!P5 LEA.HI.X R15, R10, R164.reuse, R11, 0x1, P0 ;  /* 0x000000a40a0fd211 */ /* 0x082fe400000f0c0b */
[----:B------:R-:W-:Y:S11]  /*7180*/  ISETP.GE.AND P0, PT, R139, c[0x0][0x1d4], PT ;  /* 0x000075008b007a0c */ /* 0x000ff60003f06270 */
[----:B------:R-:W-:Y:S02]  /*7190*/  @!UPT UIADD3 URZ, URZ, URZ, URZ ;  /* 0x0000003f3f3ff290 */ /* 0x000fe4000fffe03f */
[C---:B------:R-:W-:Y:S04]  /*71a0*/  @!P0 LEA R2, P1, R132.reuse, R165, 0x1 ;  /* 0x000000a584028211 */ /* 0x040fe800078208ff */
[----:B----4-:R-:W-:Y:S01]  /*71b0*/  @!P0 LEA.HI.X R3, R132, R164, R111, 0x1, P1 ;  /* 0x000000a484038211 */ /* 0x010fe200008f0c6f */
[----:B---3--:R-:W-:Y:S04]  /*71c0*/  @!P5 ST.E.128 [R14.64], R4 ;  /* 0x000000040e00d985 */ /* 0x008fe8000c101d16 */
[----:B------:R-:W1:Y:S04]  /*71d0*/  @!P0 LDS.128 R4, [R135+0xf100] ;  /* 0x00f1000087048984 */ /* 0x000e680000000c00 */
[----:B-1----:R1:W-:Y:S02]  /*71e0*/  @!P0 ST.E.128 [R2.64], R4 ;  /* 0x0000000402008985 */ /* 0x0023e4000c101d16 */
.L_x_618:
[----:B------:R-:W-:Y:S05]  /*71f0*/  BSYNC B2 ;  /* 0x0000000000027941 */ /* 0x000fea0003800000 */
.L_x_595:
[----:B------:R-:W-:Y:S01]  /*7200*/  IMAD.IADD R81, R85, 0x1, -R81 ;  /* 0x0000000155517824 */ /* 0x000fe200078e0a51 */
[----:B------:R-:W-:Y:S01]  /*7210*/  LEA R14, P0, R134, R156, 0x7 ;  /* 0x0000009c860e7211 */ /* 0x000fe200078038ff */
[----:B------:R-:W-:Y:S01]  /*7220*/  BSSY B0, `(.L_x_633) ;  /* 0x0000057000007945 */ /* 0x000fe20003800000 */
[----:B------:R-:W-:Y:S02]  /*7230*/  ISETP.NE.AND P6, PT, R142, RZ, PT ;  /* 0x000000ff8e00720c */ /* 0x000fe40003fc5270 */
[C---:B------:R-:W-:Y:S02]  /*7240*/  ISETP.GE.AND P2, PT, R81.reuse, 0x21, PT ;  /* 0x000000215100780c */ /* 0x040fe40003f46270 */
[C---:B------:R-:W-:Y:S02]  /*7250*/  ISETP.GE.AND P1, PT, R81.reuse, 0x41, PT ;  /* 0x000000415100780c */ /* 0x040fe40003f26270 */
        /* <DEDUP_REMOVED lines=61> */
[C---:B----4-:R-:W-:Y:S01]  /*7630*/  IMAD.WIDE.U32 R4, R117.reuse, c[0x0][0x218], R2 ;  /* 0x0000860075047a25 */ /* 0x050fe200078e0002 */
        /* <DEDUP_REMOVED lines=21> */
.L_x_634:
[----:B------:R-:W-:Y:S05]  /*7790*/  BSYNC B0 ;  /* 0x0000000000007941 */ /* 0x000fea0003800000 */
.L_x_633:
        /* <DEDUP_REMOVED lines=15> */
.L_x_636:
[----:B------:R-:W-:Y:S05]  /*7890*/  BSYNC B0 ;  /* 0x0000000000007941 */ /* 0x000fea0003800000 */
.L_x_635:
        /* <DEDUP_REMOVED lines=15> */
.L_x_638:
[----:B------:R-:W-:Y:S05]  /*7990*/  BSYNC B0 ;  /* 0x0000000000007941 */ /* 0x000fea0003800000 */
.L_x_637:
        /* <DEDUP_REMOVED lines=15> */
.L_x_640:
[----:B------:R-:W-:Y:S05]  /*7a90*/  BSYNC B0 ;  /* 0x0000000000007941 */ /* 0x000fea0003800000 */
.L_x_639:
        /* <DEDUP_REMOVED lines=37> */
.L_x_594:
[----:B-12---:R-:W-:Y:S01]  /*7cf0*/  UIADD3 UR6, UR14, 0x7f, URZ ;  /* 0x0000007f0e067890 */ /* 0x006fe2000fffe03f */
[----:B------:R-:W-:Y:S01]  /*7d00*/  PLOP3.LUT P2, PT, PT, PT, PT, 0x80, 0x0 ;  /* 0x000000000000781c */ /* 0x000fe20003f4f070 */
[----:B------:R-:W-:Y:S01]  /*7d10*/  ULDC.64 UR4, c[0x0][0x2c8] ;  /* 0x0000b20000047ab9 */ /* 0x000fe20000000a00 */
[----:B------:R-:W-:Y:S01]  /*7d20*/  IMAD.MOV.U32 R3, RZ, RZ, RZ ;  /* 0x000000ffff037224 */ /* 0x000fe200078e00ff */
[----:B------:R-:W-:Y:S01]  /*7d30*/  UIMAD.WIDE.U32 UR18, UR6, UR4, URZ ;  /* 0x00000004061272a5 */ /* 0x000fe2000f8e003f */
[----:B------:R-:W-:Y:S01]  /*7d40*/  IMAD.MOV.U32 R114, RZ, RZ, RZ ;  /* 0x000000ffff727224 */ /* 0x000fe200078e00ff */
[----:B------:R-:W-:Y:S01]  /*7d50*/  MOV R4, RZ ;  /* 0x000000ff00047202 */ /* 0x000fe20000000f00 */
[----:B------:R-:W-:Y:S01]  /*7d60*/  IMAD.MOV.U32 R112, RZ, RZ, RZ ;  /* 0x000000ffff707224 */ /* 0x000fe200078e00ff */
[----:B------:R-:W-:Y:S01]  /*7d70*/  @UP2 USHF.R.U32.HI UR6, URZ, UR5, UR19 ;  /* 0x000000053f062299 */ /* 0x000fe20008011613 */
[----:B------:R-:W-:Y:S01]  /*7d80*/  CS2R R118, SRZ ;  /* 0x0000000000767805 */ /* 0x000fe2000001ff00 */
[----:B------:R-:W-:Y:S01]  /*7d90*/  CS2R R116, SRZ ;  /* 0x0000000000747805 */ /* 0x000fe2000001ff00 */
[----:B------:R-:W-:Y:S01]  /*7da0*/  CS2R R110, SRZ ;  /* 0x00000000006e7805 */ /* 0x000fe2000001ff00 */
[----:B------:R-:W-:Y:S01]  /*7db0*/  UIADD3 UR6, UR9, UR6, URZ ;  /* 0x0000000609067290 */ /* 0x000fe2000fffe03f */
[----:B------:R-:W-:Y:S01]  /*7dc0*/  CS2R R108, SRZ ;  /* 0x00000000006c7805 */ /* 0x000fe2000001ff00 */
[----:B------:R-:W-:Y:S01]  /*7dd0*/  CS2R R106, SRZ ;  /* 0x00000000006a7805 */ /* 0x000fe2000001ff00 */
[----:B------:R-:W-:Y:S01]  /*7de0*/  CS2R R104, SRZ ;  /* 0x0000000000687805 */ /* 0x000fe2000001ff00 */
        /* <DEDUP_REMOVED lines=8> */
[----:B------:R-:W-:Y:S01]  /*7e70*/  USHF.R.S32.HI UR4, URZ, 0x7, UR4 ;  /* 0x000000073f047899 */ /* 0x000fe20008011404 */
[----:B------:R-:W-:Y:S01]  /*7e80*/  CS2R R94, SRZ ;  /* 0x00000000005e7805 */ /* 0x000fe2000001ff00 */
[----:B------:R-:W-:Y:S01]  /*7e90*/  CS2R R92, SRZ ;  /* 0x00000000005c7805 */ /* 0x000fe2000001ff00 */
[----:B------:R-:W-:Y:S01]  /*7ea0*/  CS2R R90, SRZ ;  /* 0x00000000005a7805 */ /* 0x000fe2000001ff00 */
[----:B------:R-:W-:Y:S01]  /*7eb0*/  UISETP.LT.AND UP0, UPT, UR10, UR4, UPT ;  /* 0x000000040a00728c */ /* 0x000fe2000bf01270 */
[----:B-----5:R-:W-:Y:S01]  /*7ec0*/  CS2R R88, SRZ ;  /* 0x0000000000587805 */ /* 0x020fe2000001ff00 */
        /* <DEDUP_REMOVED lines=18> */
[----:B------:R-:W-:-:S07]  /*7ff0*/  IMAD.MOV.U32 R8, RZ, RZ, RZ ;  /* 0x000000ffff087224 */ /* 0x000fce00078e00ff */
[----:B------:R-:W-:Y:S05]  /*8000*/  @!P0 BRA `(.L_x_642) ;  /* 0x0001245000008947 */ /* 0x000fea0003800000 */
[----:B------:R-:W-:Y:S02]  /*8010*/  ULDC.64 UR4, c[0x0][0x340] ;  /* 0x0000d00000047ab9 */ /* 0x000fe40000000a00 */
[----:B------:R-:W-:Y:S02]  /*8020*/  UISETP.NE.U32.AND UP0, UPT, URZ, UR4, UPT ;  /* 0x000000043f00728c */ /* 0x000fe4000bf05070 */
        /* <DEDUP_REMOVED lines=9> */
[----:B------:R-:W-:Y:S02]  /*80c0*/  ULDC.64 UR4, c[0x0][0x2b0] ;  /* 0x0000ac0000047ab9 */ /* 0x000fe40000000a00 */
[----:B------:R-:W-:Y:S01]  /*80d0*/  LEA.HI R6, R5, R75, RZ, 0x3 ;  /* 0x0000004b05067211 */ /* 0x000fe200078f18ff */
[----:B------:R1:W2:Y:S04]  /*80e0*/  @P0 LDG.E R0, [R2.64] ;  /* 0x0000001602000981 */ /* 0x0002a8000c1e1900 */
[----:B------:R-:W-:Y:S01]  /*80f0*/  BAR.SYNC.DEFER_BLOCKING 0x0 ;  /* 0x0000000000007b1d */ /* 0x000fe20000010000 */
[----:B------:R-:W-:Y:S01]  /*8100*/  ISETP.NE.AND P1, PT, R235, 0x1, PT ;  /* 0x00000001eb00780c */ /* 0x000fe20003f25270 */
[----:B------:R-:W-:-:S02]  /*8110*/  IMAD.MOV.U32 R237, RZ, RZ, RZ ;  /* 0x000000ffffed7224 */ /* 0x000fc400078e00ff */
[----:B-1----:R-:W-:Y:S02]  /*8120*/  IMAD.U32 R2, RZ, RZ, UR10 ;  /* 0x0000000aff027e24 */ /* 0x002fe4000f8e00ff */
[----:B--2---:R1:W2:Y:S02]  /*8130*/  @P0 R2UR UR7, R0 ;  /* 0x00000000000703c2 */ /* 0x0042a400000e0000 */
[----:B--2---:R-:W-:Y:S02]  /*8140*/  @!UP0 UMOV UR7, UR21 ;  /* 0x0000001500078c82 */ /* 0x004fe40008000000 */
[----:B------:R-:W-:Y:S02]  /*8150*/  USHF.R.S32.HI UR6, URZ, 0x1f, UR7 ;  /* 0x0000001f3f067899 */ /* 0x000fe40008011407 */
[----:B------:R-:W-:Y:S02]  /*8160*/  UIMAD.WIDE.U32 UR18, UR7, UR4, URZ ;  /* 0x00000004071272a5 */ /* 0x000fe4000f8e003f */
[----:B------:R-:W-:-:S04]  /*8170*/  UIMAD UR6, UR6, UR4, URZ ;  /* 0x00000004060672a4 */ /* 0x000fc8000f8e023f */
[----:B------:R-:W-:-:S04]  /*8180*/  UIMAD UR5, UR7, UR5, UR6 ;  /* 0x00000005070572a4 */ /* 0x000fc8000f8e0206 */
[----:B------:R-:W-:Y:S01]  /*8190*/  UIADD3 UR8, UR19, UR5, URZ ;  /* 0x0000000513087290 */ /* 0x000fe2000fffe03f */
[----:B-1----:R-:W-:Y:S01]  /*81a0*/  LOP3.LUT R0, R6, 0xfffffff8, RZ, 0xc0, !PT ;  /* 0xfffffff806007812 */ /* 0x002fe200078ec0ff */
[----:B------:R-:W-:Y:S01]  /*81b0*/  USHF.R.S32.HI UR6, URZ, 0x1f, UR17 ;  /* 0x0000001f3f067899 */ /* 0x000fe20008011411 */
[----:B------:R-:W-:Y:S01]  /*81c0*/  SHF.R.S32.HI R6, RZ, 0x3, R6 ;  /* 0x00000003ff067819 */ /* 0x000fe20000011406 */
[----:B------:R-:W-:Y:S02]  /*81d0*/  ULDC.64 UR4, c[0x0][0x178] ;  /* 0x00005e0000047ab9 */ /* 0x000fe40000000a00 */
[----:B------:R-:W-:-:S04]  /*81e0*/  IMAD.IADD R0, R75, 0x1, -R0 ;  /* 0x000000014b007824 */ /* 0x000fc800078e0a00 */
[----:B------:R-:W-:-:S04]  /*81f0*/  IMAD R236, R0, 0x20, R6 ;  /* 0x0000002000ec7824 */ /* 0x000fc800078e0206 */
[----:B------:R-:W-:-:S05]  /*8200*/  IMAD R2, R2, 0x80, R236 ;  /* 0x0000008002027824 */ /* 0x000fca00078e02ec */
        /* <DEDUP_REMOVED lines=18> */
[C---:B------:R-:W-:Y:S01]  /*8330*/  IMAD.SHL.U32 R14, R6.reuse, 0x40, RZ ;  /* 0x00000040060e7824 */ /* 0x040fe200078e00ff */
[----:B------:R-:W-:Y:S01]  /*8340*/  ULDC.64 UR6, c[0x0][0x348] ;  /* 0x0000d20000067ab9 */ /* 0x000fe20000000a00 */
[----:B------:R-:W-:Y:S01]  /*8350*/  IADD3 R16, R6, UR14, RZ ;  /* 0x0000000e06107c10 */ /* 0x000fe2000fffe0ff */
[----:B------:R-:W-:Y:S01]  /*8360*/  UISETP.NE.U32.AND UP0, UPT, URZ, UR6, UPT ;  /* 0x000000063f00728c */ /* 0x000fe2000bf05070 */
[----:B------:R-:W-:Y:S01]  /*8370*/  IMAD.SHL.U32 R244, R0, 0x8, RZ ;  /* 0x0000000800f47824 */ /* 0x000fe200078e00ff */
[----:B------:R-:W-:Y:S01]  /*8380*/  ULDC.64 UR4, c[0x0][0x1b8] ;  /* 0x00006e0000047ab9 */ /* 0x000fe20000000a00 */
[----:B------:R-:W-:Y:S01]  /*8390*/  LEA.HI R13, R5, R75, RZ, 0x6 ;  /* 0x0000004b050d7211 */ /* 0x000fe200078f30ff */
[----:B------:R-:W-:Y:S01]  /*83a0*/  UISETP.NE.AND.EX UP0, UPT, URZ, UR7, UPT, UP0 ;  /* 0x000000073f00728c */ /* 0x000fe2000bf05300 */
[----:B------:R-:W-:Y:S01]  /*83b0*/  @P1 IMAD.HI.U32 R4, R3, c[0x0][0x2c8], RZ ;  /* 0x0000b20003041a27 */ /* 0x000fe200078e00ff */
[----:B------:R-:W-:Y:S01]  /*83c0*/  UIADD3 UR25, UR25, UR17, URZ ;  /* 0x0000001119197290 */ /* 0x000fe2000fffe03f */
[----:B------:R-:W-:Y:S01]  /*83d0*/  LOP3.LUT R14, R14, 0x1c0, RZ, 0xc0, !PT ;  /* 0x000001c00e0e7812 */ /* 0x000fe200078ec0ff */
[----:B------:R-:W-:Y:S01]  /*83e0*/  UIMAD UR6, UR12, UR4, URZ ;  /* 0x000000040c0672a4 */ /* 0x000fe2000f8e023f */
[----:B------:R-:W-:Y:S01]  /*83f0*/  IMAD.MOV R2, RZ, RZ, -R2 ;  /* 0x000000ffff027224 */ /* 0x000fe200078e0a02 */
[----:B------:R-:W-:Y:S01]  /*8400*/  USHF.R.S32.HI UR7, URZ, 0x1f, UR21 ;  /* 0x0000001f3f077899 */ /* 0x000fe20008011415 */
[----:B------:R-:W-:Y:S01]  /*8410*/  IMAD.SHL.U32 R13, R13, 0x8, RZ ;  /* 0x000000080d0d7824 */ /* 0x000fe200078e00ff */
[----:B------:R-:W-:Y:S01]  /*8420*/  UIMAD UR6, UR13, UR5, UR6 ;  /* 0x000000050d0672a4 */ /* 0x000fe2000f8e0206 */
[----:B------:R-:W-:Y:S01]  /*8430*/  IMAD R238, R2, c[0x0][0x2b8], R238 ;  /* 0x0000ae0002ee7a24 */ /* 0x000fe200078e02ee */
[----:B------:R-:W-:Y:S01]  /*8440*/  UIMAD.WIDE.U32 UR24, UR13, UR4, UR24 ;  /* 0x000000040d1872a5 */ /* 0x000fe2000f8e0018 */
[--C-:B-1----:R-:W-:Y:S01]  /*8450*/  IMAD.MOV.U32 R8, RZ, RZ, R3.reuse ;  /* 0x000000ffff087224 */ /* 0x102fe200078e0003 */
[----:B------:R-:W-:Y:S01]  /*8460*/  USEL UR7, UR7, URZ, !UP0 ;  /* 0x0000003f07077287 */ /* 0x000fe2000c000000 */
[----:B------:R-:W-:Y:S01]  /*8470*/  @P0 SHF.R.U32.HI R8, RZ, c[0x0][0x2cc], R4 ;  /* 0x0000b300ff080a19 */ /* 0x000fe20000011604 */
[----:B------:R-:W-:Y:S01]  /*8480*/  ULDC.64 UR4, c[0x0][0x1c0] ;  /* 0x0000700000047ab9 */ /* 0x000fe20000000a00 */
[----:B------:R-:W-:Y:S01]  /*8490*/  SHF.R.U32.HI R12, RZ, 0x3, R14 ;  /* 0x00000003ff0c7819 */ /* 0x000fe2000001160e */
[----:B------:R-:W-:Y:S01]  /*84a0*/  USEL UR9, UR21, URZ, !UP0 ;  /* 0x0000003f15097287 */ /* 0x000fe2000c000000 */
[--C-:B------:R-:W-:Y:S01]  /*84b0*/  SHF.R.S32.HI R7, RZ, 0x1f, R8.reuse ;  /* 0x0000001fff077819 */ /* 0x100fe20000011408 */
[----:B------:R-:W-:Y:S01]  /*84c0*/  UIMAD UR7, UR7, UR4, URZ ;  /* 0x00000004070772a4 */ /* 0x000fe2000f8e023f */
[----:B------:R-:W-:Y:S01]  /*84d0*/  IMAD.MOV R4, RZ, RZ, -R8 ;  /* 0x000000ffff047224 */ /* 0x000fe200078e0a08 */
[----:B------:R-:W-:Y:S01]  /*84e0*/  UIADD3 UR25, UR25, UR6, URZ ;  /* 0x0000000619197290 */ /* 0x000fe2000fffe03f */
[----:B------:R-:W-:Y:S01]  /*84f0*/  LOP3.LUT R13, R13, 0xfffffe00, RZ, 0xc0, !PT ;  /* 0xfffffe000d0d7812 */ /* 0x000fe200078ec0ff */
[----:B------:R-:W-:Y:S01]  /*8500*/  UIMAD UR5, UR9, UR5, UR7 ;  /* 0x00000005090572a4 */ /* 0x000fe2000f8e0207 */
[----:B------:R-:W-:Y:S01]  /*8510*/  IMAD R7, R7, c[0x0][0x1b0], RZ ;  /* 0x00006c0007077a24 */ /* 0x000fe200078e02ff */
[----:B------:R-:W-:Y:S01]  /*8520*/  UIMAD.WIDE.U32 UR24, UR9, UR4, UR24 ;  /* 0x00000004091872a5 */ /* 0x000fe2000f8e0018 */
[----:B------:R-:W-:Y:S01]  /*8530*/  IMAD R4, R4, c[0x0][0x2c4], R3 ;  /* 0x0000b10004047a24 */ /* 0x000fe200078e0203 */
[----:B------:R-:W-:Y:S01]  /*8540*/  ULDC UR17, c[0x0][0x2c4] ;  /* 0x0000b10000117ab9 */ /* 0x000fe20000000800 */
[----:B------:R-:W-:Y:S01]  /*8550*/  IMAD R7, R8, c[0x0][0x1b4], R7 ;  /* 0x00006d0008077a24 */ /* 0x000fe200078e0207 */
[----:B------:R-:W-:Y:S01]  /*8560*/  UIADD3 UR5, UR25, UR5, URZ ;  /* 0x0000000519057290 */ /* 0x000fe2000fffe03f */
[----:B------:R-:W-:Y:S01]  /*8570*/  IADD3 R3, R16, 0x60, RZ ;  /* 0x0000006010037810 */ /* 0x000fe20007ffe0ff */
[----:B------:R-:W-:Y:S01]  /*8580*/  IMAD.U32 R11, RZ, RZ, UR25 ;  /* 0x00000019ff0b7e24 */ /* 0x000fe2000f8e00ff */
[----:B------:R-:W-:Y:S01]  /*8590*/  UIMAD UR17, UR20, UR17, URZ ;  /* 0x00000011141172a4 */ /* 0x000fe2000f8e023f */
[----:B------:R-:W-:Y:S01]  /*85a0*/  IMAD.U32 R10, RZ, RZ, UR24 ;  /* 0x00000018ff0a7e24 */ /* 0x000fe2000f8e00ff */
[----:B------:R-:W-:Y:S01]  /*85b0*/  ULEA UR24, UR10, 0xffffff80, 0x7 ;  /* 0xffffff800a187891 */ /* 0x000fe2000f8e383f */
[----:B------:R-:W-:Y:S01]  /*85c0*/  IMAD.U32 R11, RZ, RZ, UR5 ;  /* 0x00000005ff0b7e24 */ /* 0x000fe2000f8e00ff */
[----:B------:R-:W-:Y:S01]  /*85d0*/  ULDC.64 UR4, c[0x0][0x1e8] ;  /* 0x00007a0000047ab9 */ /* 0x000fe20000000a00 */
[----:B------:R-:W-:Y:S01]  /*85e0*/  IMAD.WIDE.U32 R30, R238, c[0x0][0x1e0], RZ ;  /* 0x00007800ee1e7a25 */ /* 0x000fe200078e00ff */
[----:B------:R-:W-:Y:S01]  /*85f0*/  ISETP.GE.AND P3, PT, R16, UR17, PT ;  /* 0x0000001110007c0c */ /* 0x000fe2000bf66270 */
[----:B------:R-:W-:Y:S01]  /*8600*/  UIMAD.WIDE.U32 UR26, UR13, UR4, URZ ;  /* 0x000000040d1a72a5 */ /* 0x000fe2000f8e003f */
[----:B------:R-:W-:Y:S01]  /*8610*/  ISETP.GE.AND P5, PT, R3, UR17, PT ;  /* 0x0000001103007c0c */ /* 0x000fe2000bfa6270 */
[----:B------:R-:W-:Y:S01]  /*8620*/  IMAD.WIDE.U32 R8, R8, c[0x0][0x1b0], R10 ;  /* 0x00006c0008087a25 */ /* 0x000fe200078e000a */
[----:B------:R-:W-:Y:S01]  /*8630*/  SHF.R.S32.HI R10, RZ, 0x1f, R4 ;  /* 0x0000001fff0a7819 */ /* 0x000fe20000011404 */
[----:B------:R-:W-:Y:S01]  /*8640*/  UIMAD UR4, UR12, UR4, URZ ;  /* 0x000000040c0472a4 */ /* 0x000fe2000f8e023f */
[----:B------:R-:W-:Y:S01]  /*8650*/  SHF.R.S32.HI R11, RZ, 0x1f, R238 ;  /* 0x0000001fff0b7819 */ /* 0x000fe200000114ee */
[----:B------:R-:W-:Y:S01]  /*8660*/  IMAD.IADD R9, R9, 0x1, R7 ;  /* 0x0000000109097824 */ /* 0x000fe200078e0207 */
[----:B------:R-:W-:Y:S01]  /*8670*/  IADD3 R7, R16, 0x20, RZ ;  /* 0x0000002010077810 */ /* 0x000fe20007ffe0ff */
[----:B------:R-:W-:Y:S01]  /*8680*/  IMAD R10, R10, c[0x0][0x1a8], RZ ;  /* 0x00006a000a0a7a24 */ /* 0x000fe200078e02ff */
[----:B------:R-:W-:Y:S01]  /*8690*/  UIMAD UR4, UR13, UR5, UR4 ;  /* 0x000000050d0472a4 */ /* 0x000fe2000f8e0204 */
[C---:B------:R-:W-:Y:S01]  /*86a0*/  IMAD.WIDE.U32 R8, R4.reuse, c[0x0][0x1a8], R8 ;  /* 0x00006a0004087a25 */ /* 0x040fe200078e0008 */
[----:B------:R-:W-:Y:S01]  /*86b0*/  ISETP.GE.AND P4, PT, R7, UR17, PT ;  /* 0x0000001107007c0c */ /* 0x000fe2000bf86270 */
[----:B------:R-:W-:Y:S01]  /*86c0*/  UIADD3 UR24, UR11, -UR24, URZ ;  /* 0x800000180b187290 */ /* 0x000fe2000fffe03f */
[----:B------:R-:W-:Y:S01]  /*86d0*/  P2R R15, PR, RZ, 0x20 ;  /* 0x00000020ff0f7803 */ /* 0x000fe20000000000 */
[----:B------:R-:W-:Y:S01]  /*86e0*/  IMAD R10, R4, c[0x0][0x1ac], R10 ;  /* 0x00006b00040a7a24 */ /* 0x000fe200078e020a */
[----:B------:R-:W-:Y:S01]  /*86f0*/  LEA R19, P0, R8, c[0x0][0x160], 0x1 ;  /* 0x0000580008137a11 */ /* 0x000fe200078008ff */
[----:B------:R-:W-:Y:S01]  /*8700*/  IMAD R3, R11, c[0x0][0x1e0], RZ ;  /* 0x000078000b037a24 */ /* 0x000fe200078e02ff */
[----:B------:R-:W-:Y:S01]  /*8710*/  IADD3 R4, R16, 0x40, RZ ;  /* 0x0000004010047810 */ /* 0x000fe20007ffe0ff */
[----:B------:R-:W-:Y:S01]  /*8720*/  IMAD.IADD R10, R9, 0x1, R10 ;  /* 0x00000001090a7824 */ /* 0x000fe200078e020a */
[----:B------:R-:W-:Y:S01]  /*8730*/  LOP3.LUT R9, R14, 0x38, R244, 0xf8, !PT ;  /* 0x000000380e097812 */ /* 0x000fe200078ef8f4 */
[----:B------:R-:W-:Y:S01]  /*8740*/  SHFL.IDX PT, R28, R19, RZ, 0x181f ;  /* 0x00181fff131c7589 */ /* 0x000fe200000e0000 */
[----:B------:R-:W-:Y:S01]  /*8750*/  ISETP.GE.AND P6, PT, R4, UR17, PT ;  /* 0x0000001104007c0c */ /* 0x000fe2000bfc6270 */
[----:B------:R-:W-:Y:S01]  /*8760*/  IMAD R3, R238, c[0x0][0x1e4], R3 ;  /* 0x00007900ee037a24 */ /* 0x000fe200078e0203 */
[----:B------:R-:W-:Y:S01]  /*8770*/  LEA.HI.X R10, R8, c[0x0][0x164], R10, 0x1, P0 ;  /* 0x00005900080a7a11 */ /* 0x000fe200000f0c0a */
[----:B------:R-:W-:Y:S01]  /*8780*/  SHFL.IDX PT, R24, R19, 0x1, 0x181f ;  /* 0x00381f0013187f89 */ /* 0x000fe200000e0000 */
[C---:B------:R-:W-:Y:S01]  /*8790*/  IADD3 R8, R244.reuse, 0x40, RZ ;  /* 0x00000040f4087810 */ /* 0x040fe20007ffe0ff */
[----:B------:R-:W-:Y:S01]  /*87a0*/  IMAD.IADD R3, R31, 0x1, R3 ;  /* 0x000000011f037824 */ /* 0x000fe200078e0203 */
[----:B------:R-:W-:Y:S01]  /*87b0*/  LOP3.LUT R9, R9, R12, RZ, 0x3c, !PT ;  /* 0x0000000c09097212 */ /* 0x000fe200078e3cff */
[----:B------:R-:W1:Y:S01]  /*87c0*/  SHFL.IDX PT, R29, R10, RZ, 0x181f ;  /* 0x00181fff0a1d7589 */ /* 0x000e6200000e0000 */
[--C-:B------:R-:W-:Y:S01]  /*87d0*/  @!P3 SHF.R.S32.HI R2, RZ, 0x1f, R8.reuse ;  /* 0x0000001fff02b819 */ /* 0x100fe20000011408 */
[----:B------:R-:W-:Y:S01]  /*87e0*/  UIADD3 UR9, UR27, UR4, URZ ;  /* 0x000000041b097290 */ /* 0x000fe2000fffe03f */
[----:B------:R-:W-:Y:S01]  /*87f0*/  ISETP.GE.AND P0, PT, R244, c[0x0][0x198], PT ;  /* 0x00006600f4007a0c */ /* 0x000fe20003f06270 */
[----:B------:R-:W-:Y:S01]  /*8800*/  SHFL.IDX PT, R25, R10, 0x1, 0x181f ;  /* 0x00381f000a197f89 */ /* 0x000fe200000e0000 */
[-C--:B------:R-:W-:Y:S01]  /*8810*/  @!P3 LEA.HI R2, R2, R8.reuse, RZ, 0x3 ;  /* 0x000000080202b211 */ /* 0x080fe200078f18ff */
[----:B------:R-:W-:Y:S01]  /*8820*/  IMAD.IADD R9, R13, 0x1, R9 ;  /* 0x000000010d097824 */ /* 0x000fe200078e0209 */
[----:B------:R-:W-:Y:S01]  /*8830*/  ISETP.GE.AND P1, PT, R8, c[0x0][0x198], PT ;  /* 0x0000660008007a0c */ /* 0x000fe20003f26270 */
[----:B------:R-:W-:Y:S01]  /*8840*/  SHFL.IDX PT, R22, R19, 0x2, 0x181f ;  /* 0x00581f0013167f89 */ /* 0x000fe200000e0000 */
[----:B------:R-:W-:Y:S01]  /*8850*/  @!P3 LOP3.LUT R2, R2, 0xfffffff8, RZ, 0xc0, !PT ;  /* 0xfffffff80202b812 */ /* 0x000fe200078ec0ff */
[----:B------:R-:W-:Y:S01]  /*8860*/  @!P3 IMAD.SHL.U32 R20, R9, 0x2, RZ ;  /* 0x000000020914b824 */ /* 0x000fe200078e00ff */
[--C-:B------:R-:W-:Y:S01]  /*8870*/  @!P4 SHF.R.S32.HI R7, RZ, 0x1f, R8.reuse ;  /* 0x0000001fff07c819 */ /* 0x100fe20000011408 */
[----:B------:R-:W3:Y:S01]  /*8880*/  SHFL.IDX PT, R23, R10, 0x2, 0x181f ;  /* 0x00581f000a177f89 */ /* 0x000ee200000e0000 */
[----:B------:R-:W-:Y:S01]  /*8890*/  @!P6 SHF.R.S32.HI R4, RZ, 0x1f, R8 ;  /* 0x0000001fff04e819 */ /* 0x000fe20000011408 */
[----:B------:R-:W-:Y:S01]  /*88a0*/  ULDC.64 UR4, c[0x0][0x210] ;  /* 0x0000840000047ab9 */ /* 0x000fe20000000a00 */
[-C--:B------:R-:W-:Y:S01]  /*88b0*/  @!P4 LEA.HI R7, R7, R8.reuse, RZ, 0x3 ;  /* 0x000000080707c211 */ /* 0x080fe200078f18ff */
[----:B------:R4:W-:Y:S01]  /*88c0*/  SHFL.IDX PT, R21, R10, 0x3, 0x181f ;  /* 0x00781f000a157f89 */ /* 0x0009e200000e0000 */
[----:B------:R-:W-:Y:S01]  /*88d0*/  @!P6 LEA.HI R4, R4, R8, RZ, 0x3 ;  /* 0x000000080404e211 */ /* 0x000fe200078f18ff */
[----:B------:R-:W-:Y:S01]  /*88e0*/  UIMAD UR12, UR12, UR4, URZ ;  /* 0x000000040c0c72a4 */ /* 0x000fe2000f8e023f */
[----:B------:R-:W-:Y:S01]  /*88f0*/  @!P4 LOP3.LUT R7, R7, 0xfffffff8, RZ, 0xc0, !PT ;  /* 0xfffffff80707c812 */ /* 0x000fe200078ec0ff */
[----:B------:R-:W-:Y:S01]  /*8900*/  UIMAD.WIDE.U32 UR28, UR13, UR4, URZ ;  /* 0x000000040d1c72a5 */ /* 0x000fe2000f8e003f */
[----:B------:R-:W-:Y:S01]  /*8910*/  @!P6 LOP3.LUT R4, R4, 0xfffffff8, RZ, 0xc0, !PT ;  /* 0xfffffff80404e812 */ /* 0x000fe200078ec0ff */
[----:B------:R-:W-:Y:S01]  /*8920*/  UIMAD UR12, UR13, UR5, UR12 ;  /* 0x000000050d0c72a4 */ /* 0x000fe2000f8e020c */
[----:B------:R-:W-:Y:S01]  /*8930*/  IADD3 R68, -R6, UR24, RZ ;  /* 0x0000001806447c10 */ /* 0x000fe2000fffe1ff */
[----:B-1----:R-:W-:Y:S01]  /*8940*/  @!P3 IMAD.WIDE R26, R244, 0x2, R28 ;  /* 0x00000002f41ab825 */ /* 0x002fe200078e021c */
[----:B------:R-:W-:Y:S01]  /*8950*/  P2R R17, PR, RZ, 0x40 ;  /* 0x00000040ff117803 */ /* 0x000fe20000000000 */
[----:B------:R-:W-:-:S02]  /*8960*/  UIADD3 UR12, UR29, UR12, URZ ;  /* 0x0000000c1d0c7290 */ /* 0x000fc4000fffe03f */
[----:B------:R-:W-:Y:S01]  /*8970*/  @!P3 IMAD.WIDE R28, R2, 0x2, R28 ;  /* 0x00000002021cb825 */ /* 0x000fe200078e021c */
[----:B------:R3:W-:Y:S03]  /*8980*/  @!P3 LDGSTS.E.BYPASS.LTC128B.128 [R20+0x100], [R26.64], !P0 ;  /* 0x001000001a14bfae */ /* 0x0007e6000c101d56 */
[----:B------:R-:W-:Y:S01]  /*8990*/  IMAD.MOV.U32 R2, RZ, RZ, R30 ;  /* 0x000000ffff027224 */ /* 0x000fe200078e001e */
[----:B------:R1:W-:Y:S01]  /*89a0*/  @!P3 LDGSTS.E.BYPASS.LTC128B.128 [R20+0x4100], [R28.64], !P1 ;  /* 0x041000001c14bfae */ /* 0x0003e2000c901d56 */
[----:B----4-:R-:W-:Y:S02]  /*89b0*/  @!P4 IMAD.SHL.U32 R10, R9, 0x2, RZ ;  /* 0x00000002090ac824 */ /* 0x010fe400078e00ff */
[----:B---3--:R-:W-:Y:S01]  /*89c0*/  @!P6 IMAD.WIDE R26, R4, 0x2, R22 ;  /* 0x00000002041ae825 */ /* 0x008fe200078e0216 */
[----:B-1----:R-:W1:Y:S03]  /*89d0*/  SHFL.IDX PT, R20, R19, 0x3, 0x181f ;  /* 0x00781f0013147f89 */ /* 0x002e6600000e0000 */
[----:B------:R-:W-:-:S04]  /*89e0*/  @!P4 IMAD.WIDE R28, R7, 0x2, R24 ;  /* 0x00000002071cc825 */ /* 0x000fc800078e0218 */
[----:B------:R-:W-:-:S04]  /*89f0*/  @!P4 IMAD.WIDE R24, R244, 0x2, R24 ;  /* 0x00000002f418c825 */ /* 0x000fc800078e0218 */
[----:B------:R-:W-:Y:S01]  /*8a00*/  @!P6 IMAD.SHL.U32 R7, R9, 0x2, RZ ;  /* 0x000000020907e824 */ /* 0x000fe200078e00ff */
[----:B------:R3:W-:Y:S01]  /*8a10*/  @!P4 LDGSTS.E.BYPASS.LTC128B.128 [R10+0x1100], [R24.64], !P0 ;  /* 0x01100000180acfae */ /* 0x0007e2000c101d56 */
[----:B------:R-:W-:-:S03]  /*8a20*/  @!P6 IMAD.WIDE R22, R244, 0x2, R22 ;  /* 0x00000002f416e825 */ /* 0x000fc600078e0216 */
[----:B------:R4:W-:Y:S01]  /*8a30*/  @!P4 LDGSTS.E.BYPASS.LTC128B.128 [R10+0x5100], [R28.64], !P1 ;  /* 0x051000001c0acfae */ /* 0x0009e2000c901d56 */
[----:B------:R-:W-:-:S03]  /*8a40*/  @!P5 IMAD.SHL.U32 R4, R9, 0x2, RZ ;  /* 0x000000020904d824 */ /* 0x000fc600078e00ff */
[----:B------:R5:W-:Y:S04]  /*8a50*/  @!P6 LDGSTS.E.BYPASS.LTC128B.128 [R7+0x2100], [R22.64], !P0 ;  /* 0x021000001607efae */ /* 0x000be8000c101d56 */
[----:B------:R1:W-:Y:S01]  /*8a60*/  @!P6 LDGSTS.E.BYPASS.LTC128B.128 [R7+0x6100], [R26.64], !P1 ;  /* 0x061000001a07efae */ /* 0x0003e2000c901d56 */
[----:B---3--:R-:W-:-:S04]  /*8a70*/  @!P5 SHF.R.S32.HI R24, RZ, 0x1f, R8 ;  /* 0x0000001fff18d819 */ /* 0x008fc80000011408 */
[----:B------:R-:W-:Y:S02]  /*8a80*/  @!P5 LEA.HI R24, R24, R8, RZ, 0x3 ;  /* 0x000000081818d211 */ /* 0x000fe400078f18ff */
[----:B-----5:R-:W-:Y:S02]  /*8a90*/  LEA.HI R23, R5, R75, RZ, 0x4 ;  /* 0x0000004b05177211 */ /* 0x020fe400078f20ff */
[----:B------:R-:W-:Y:S02]  /*8aa0*/  @!P5 LOP3.LUT R24, R24, 0xfffffff8, RZ, 0xc0, !PT ;  /* 0xfffffff81818d812 */ /* 0x000fe400078ec0ff */
[----:B----4-:R-:W-:Y:S01]  /*8ab0*/  LOP3.LUT R10, R23, 0xfffffff0, RZ, 0xc0, !PT ;  /* 0xfffffff0170a7812 */ /* 0x010fe200078ec0ff */
[----:B-1----:R-:W-:-:S04]  /*8ac0*/  @!P5 IMAD.WIDE R26, R244, 0x2, R20 ;  /* 0x00000002f41ad825 */ /* 0x002fc800078e0214 */
[----:B------:R-:W-:Y:S01]  /*8ad0*/  IMAD.IADD R10, R75, 0x1, -R10 ;  /* 0x000000014b0a7824 */ /* 0x000fe200078e0a0a */
[----:B------:R1:W-:Y:S01]  /*8ae0*/  @!P5 LDGSTS.E.BYPASS.LTC128B.128 [R4+0x3100], [R26.64], !P0 ;  /* 0x031000001a04dfae */ /* 0x0003e2000c101d56 */
[----:B------:R-:W-:-:S03]  /*8af0*/  @!P5 IMAD.WIDE R24, R24, 0x2, R20 ;  /* 0x000000021818d825 */ /* 0x000fc600078e0214 */
[----:B------:R-:W-:Y:S02]  /*8b00*/  SHF.R.S32.HI R19, RZ, 0x1f, R10 ;  /* 0x0000001fff137819 */ /* 0x000fe4000001140a */
[----:B------:R1:W-:Y:S02]  /*8b10*/  @!P5 LDGSTS.E.BYPASS.LTC128B.128 [R4+0x7100], [R24.64], !P1 ;  /* 0x071000001804dfae */ /* 0x0003e4000c901d56 */
[----:B------:R-:W-:Y:S02]  /*8b20*/  LEA.HI R19, R19, R10, RZ, 0x3 ;  /* 0x0000000a13137211 */ /* 0x000fe400078f18ff */
[----:B------:R-:W0:Y:S01]  /*8b30*/  LDGDEPBAR ;  /* 0x00000000000079af */ /* 0x000e220000000000 */
[----:B--2---:R-:W-:Y:S01]  /*8b40*/  SHF.R.S32.HI R7, RZ, 0x1f, R237 ;  /* 0x0000001fff077819 */ /* 0x004fe200000114ed */
[----:B------:R-:W-:-:S04]  /*8b50*/  IMAD.WIDE.U32 R2, R237, c[0x0][0x1f0], R2 ;  /* 0x00007c00ed027a25 */ /* 0x000fc800078e0002 */
[----:B------:R-:W-:Y:S01]  /*8b60*/  IMAD R21, R7, c[0x0][0x1f0], RZ ;  /* 0x00007c0007157a24 */ /* 0x000fe200078e02ff */
[----:B------:R-:W-:-:S03]  /*8b70*/  IADD3 R2, P0, R2, UR26, RZ ;  /* 0x0000001a02027c10 */ /* 0x000fc6000ff1e0ff */
[----:B------:R-:W-:-:S05]  /*8b80*/  IMAD R21, R237, c[0x0][0x1f4], R21 ;  /* 0x00007d00ed157a24 */ /* 0x000fca00078e0215 */
[----:B------:R-:W-:Y:S02]  /*8b90*/  IADD3.X R21, R3, UR9, R21, P0, !PT ;  /* 0x0000000903157c10 */ /* 0x000fe400087fe415 */
[C---:B------:R-:W-:Y:S01]  /*8ba0*/  LOP3.LUT R3, R19.reuse, 0xfffffff8, RZ, 0xc0, !PT ;  /* 0xfffffff813037812 */ /* 0x040fe200078ec0ff */
[----:B------:R-:W-:Y:S01]  /*8bb0*/  IMAD.SHL.U32 R19, R19, 0x40, RZ ;  /* 0x0000004013137824 */ /* 0x000fe200078e00ff */
[----:B------:R-:W-:-:S03]  /*8bc0*/  LEA R22, P0, R2, c[0x0][0x1c8], 0x1 ;  /* 0x0000720002167a11 */ /* 0x000fc600078008ff */
[----:B-1----:R-:W-:Y:S01]  /*8bd0*/  IMAD.IADD R4, R10, 0x1, -R3 ;  /* 0x000000010a047824 */ /* 0x002fe200078e0a03 */
[----:B------:R-:W-:Y:S01]  /*8be0*/  LEA.HI.X R21, R2, c[0x0][0x1cc], R21, 0x1, P0 ;  /* 0x0000730002157a11 */ /* 0x000fe200000f0c15 */
[----:B------:R-:W-:Y:S01]  /*8bf0*/  SHFL.IDX PT, R24, R22, RZ, 0x181f ;  /* 0x00181fff16187589 */ /* 0x000fe200000e0000 */
[----:B------:R-:W-:Y:S02]  /*8c00*/  IMAD.MOV.U32 R3, RZ, RZ, 0x10 ;  /* 0x00000010ff037424 */ /* 0x000fe400078e00ff */
[----:B------:R-:W-:Y:S01]  /*8c10*/  R2P PR, R4, 0x6 ;  /* 0x0000000604007804 */ /* 0x000fe20000000000 */
[----:B------:R-:W1:Y:S01]  /*8c20*/  SHFL.IDX PT, R25, R21, RZ, 0x181f ;  /* 0x00181fff15197589 */ /* 0x000e6200000e0000 */
[----:B------:R-:W-:Y:S01]  /*8c30*/  ISETP.GE.AND P0, PT, R68, 0x1, PT ;  /* 0x000000014400780c */ /* 0x000fe20003f06270 */
[----:B------:R-:W-:Y:S01]  /*8c40*/  IMAD.SHL.U32 R4, R4, 0x40, RZ ;  /* 0x0000004004047824 */ /* 0x000fe200078e00ff */
[----:B------:R-:W-:Y:S01]  /*8c50*/  ISETP.GE.AND P6, PT, R244, c[0x0][0x1d4], PT ;  /* 0x00007500f4007a0c */ /* 0x000fe20003fc6270 */
[----:B------:R-:W-:Y:S01]  /*8c60*/  IMAD.MOV.U32 R2, RZ, RZ, 0x20 ;  /* 0x00000020ff027424 */ /* 0x000fe200078e00ff */
[----:B------:R-:W-:-:S02]  /*8c70*/  ISETP.GE.AND P5, PT, R8, c[0x0][0x1d4], PT ;  /* 0x0000750008007a0c */ /* 0x000fc40003fa6270 */
[----:B------:R-:W-:Y:S02]  /*8c80*/  LOP3.LUT R4, R4, 0x1c0, RZ, 0xc0, !PT ;  /* 0x000001c004047812 */ /* 0x000fe400078ec0ff */
[----:B------:R-:W-:Y:S02]  /*8c90*/  SEL R3, R3, 0xfffffff0, !P1 ;  /* 0xfffffff003037807 */ /* 0x000fe40004800000 */
[----:B------:R-:W-:Y:S02]  /*8ca0*/  SEL R2, R2, 0xffffffe0, !P2 ;  /* 0xffffffe002027807 */ /* 0x000fe40005000000 */
[----:B------:R-:W-:Y:S01]  /*8cb0*/  SEL R72, RZ, 0x10, P5 ;  /* 0x00000010ff487807 */ /* 0x000fe20002800000 */
[----:B------:R-:W-:Y:S01]  /*8cc0*/  @P0 IMAD.SHL.U32 R20, R9, 0x2, RZ ;  /* 0x0000000209140824 */ /* 0x000fe200078e00ff */
[----:B------:R-:W-:Y:S02]  /*8cd0*/  @P0 SHF.R.S32.HI R10, RZ, 0x1f, R8 ;  /* 0x0000001fff0a0819 */ /* 0x000fe40000011408 */
[----:B------:R-:W-:-:S02]  /*8ce0*/  ISETP.GT.AND P1, PT, R236, 0x7f, PT ;  /* 0x0000007fec00780c */ /* 0x000fc40003f24270 */
[----:B------:R-:W-:-:S04]  /*8cf0*/  @P0 LEA.HI R10, R10, R8, RZ, 0x3 ;  /* 0x000000080a0a0211 */ /* 0x000fc800078f18ff */
[----:B------:R-:W-:Y:S01]  /*8d00*/  @P0 LOP3.LUT R10, R10, 0xfffffff8, RZ, 0xc0, !PT ;  /* 0xfffffff80a0a0812 */ /* 0x000fe200078ec0ff */
[----:B-1----:R-:W-:-:S04]  /*8d10*/  @P0 IMAD.WIDE R26, R244, 0x2, R24 ;  /* 0x00000002f41a0825 */ /* 0x002fc800078e0218 */
[----:B------:R-:W-:Y:S01]  /*8d20*/  @P0 IMAD.WIDE R24, R10, 0x2, R24 ;  /* 0x000000020a180825 */ /* 0x000fe200078e0218 */
[----:B------:R1:W-:Y:S04]  /*8d30*/  @P0 LDGSTS.E.BYPASS.LTC128B.128 [R20+0x8100], [R26.64], !P6 ;  /* 0x081000001a140fae */ /* 0x0003e8000f101d56 */
[----:B------:R2:W-:Y:S01]  /*8d40*/  @P0 LDGSTS.E.BYPASS.LTC128B.128 [R20+0xc100], [R24.64], !P5 ;  /* 0x0c10000018140fae */ /* 0x0005e2000e901d56 */
[----:B------:R-:W-:-:S13]  /*8d50*/  ISETP.GE.AND P0, PT, R68, 0x21, PT ;  /* 0x000000214400780c */ /* 0x000fda0003f06270 */
[----:B------:R-:W-:-:S04]  /*8d60*/  @P0 SHF.R.S32.HI R10, RZ, 0x1f, R8 ;  /* 0x0000001fff0a0819 */ /* 0x000fc80000011408 */
[----:B------:R-:W-:-:S04]  /*8d70*/  @P0 LEA.HI R10, R10, R8, RZ, 0x3 ;  /* 0x000000080a0a0211 */ /* 0x000fc800078f18ff */
[----:B------:R-:W-:Y:S01]  /*8d80*/  @P0 LOP3.LUT R10, R10, 0xfffffff8, RZ, 0xc0, !PT ;  /* 0xfffffff80a0a0812 */ /* 0x000fe200078ec0ff */
[----:B--2---:R-:W-:Y:S01]  /*8d90*/  SHFL.IDX PT, R24, R22, 0x1, 0x181f ;  /* 0x00381f0016187f89 */ /* 0x004fe200000e0000 */
[----:B-1----:R-:W-:-:S03]  /*8da0*/  @P0 IMAD.SHL.U32 R20, R9, 0x2, RZ ;  /* 0x0000000209140824 */ /* 0x002fc600078e00ff */
[----:B------:R-:W1:Y:S02]  /*8db0*/  SHFL.IDX PT, R25, R21, 0x1, 0x181f ;  /* 0x00381f0015197f89 */ /* 0x000e6400000e0000 */
        /* <DEDUP_REMOVED lines=24> */
[----:B------:R-:W-:Y:S01]  /*8f40*/  SHF.R.S32.HI R10, RZ, 0x4, R23 ;  /* 0x00000004ff0a7819 */ /* 0x000fe20000011417 */
[----:B------:R1:W-:Y:S04]  /*8f50*/  @P0 LDGSTS.E.BYPASS.LTC128B.128 [R20+0xb100], [R26.64], !P6 ;  /* 0x0b1000001a140fae */ /* 0x0003e8000f101d56 */
[----:B------:R1:W-:Y:S01]  /*8f60*/  @P0 LDGSTS.E.BYPASS.LTC128B.128 [R20+0xf100], [R24.64], !P5 ;  /* 0x0f10000018140fae */ /* 0x0003e2000e901d56 */
[----:B------:R-:W-:-:S03]  /*8f70*/  ISETP.LT.AND P0, PT, RZ, c[0x0][0x27c], PT ;  /* 0x00009f00ff007a0c */ /* 0x000fc60003f01270 */
[----:B------:R-:W0:Y:S01]  /*8f80*/  LDGDEPBAR ;  /* 0x00000000000079af */ /* 0x000e220000000000 */
[----:B-1----:R-:W-:-:S04]  /*8f90*/  LEA.HI R20, R23, R10, RZ, 0x1 ;  /* 0x0000000a17147211 */ /* 0x002fc800078f08ff */
[----:B------:R-:W-:-:S05]  /*8fa0*/  LOP3.LUT R20, R20, 0xfffffffe, RZ, 0xc0, !PT ;  /* 0xfffffffe14147812 */ /* 0x000fca00078ec0ff */
[----:B------:R-:W-:-:S04]  /*8fb0*/  IMAD.IADD R10, R10, 0x1, -R20 ;  /* 0x000000010a0a7824 */ /* 0x000fc800078e0a14 */
        /* <DEDUP_REMOVED lines=8> */
.L_x_643:
[----:B------:R-:W-:Y:S01]  /*9040*/  USHF.R.S32.HI UR25, URZ, 0x1f, UR15 ;  /* 0x0000001f3f197899 */ /* 0x000fe2000801140f */
[----:B------:R-:W-:Y:S01]  /*9050*/  BSSY B2, `(.L_x_644) ;  /* 0x00004e3000027945 */ /* 0x000fe20003800000 */
[----:B------:R-:W-:Y:S01]  /*9060*/  ULDC.64 UR6, c[0x0][0x280] ;  /* 0x0000a00000067ab9 */ /* 0x000fe20000000a00 */
[----:B------:R-:W-:Y:S01]  /*9070*/  IMAD R16, R0, 0x20, R16 ;  /* 0x0000002000107824 */ /* 0x000fe200078e0210 */
[----:B------:R-:W-:Y:S01]  /*9080*/  ULDC.64 UR4, c[0x0][0x290] ;  /* 0x0000a40000047ab9 */ /* 0x000fe20000000a00 */
[----:B------:R-:W-:Y:S01]  /*9090*/  SHF.L.U32 R64, R9, 0x1, RZ ;  /* 0x0000000109407819 */ /* 0x000fe200000006ff */
[----:B------:R-:W-:Y:S02]  /*90a0*/  UIMAD.WIDE.U32 UR30, UR15, UR6, URZ ;  /* 0x000000060f1e72a5 */ /* 0x000fe4000f8e003f */
[----:B------:R-:W-:Y:S02]  /*90b0*/  UIMAD UR6, UR25, UR6, URZ ;  /* 0x00000006190672a4 */ /* 0x000fe4000f8e023f */
[----:B------:R-:W-:-:S02]  /*90c0*/  UIMAD UR25, UR25, UR4, URZ ;  /* 0x00000004191972a4 */ /* 0x000fc4000f8e023f */
[----:B------:R-:W-:Y:S02]  /*90d0*/  UIMAD.WIDE.U32 UR32, UR15, UR4, URZ ;  /* 0x000000040f2072a5 */ /* 0x000fe4000f8e003f */
[----:B------:R-:W-:Y:S02]  /*90e0*/  UIMAD UR6, UR15, UR7, UR6 ;  /* 0x000000070f0672a4 */ /* 0x000fe4000f8e0206 */
[----:B------:R-:W-:Y:S02]  /*90f0*/  ULDC.U8 UR4, c[0x0][0x298] ;  /* 0x0000a60000047ab9 */ /* 0x000fe40000000000 */
[----:B------:R-:W-:Y:S01]  /*9100*/  ISETP.NE.AND P0, PT, RZ, UR4, PT ;  /* 0x00000004ff007c0c */ /* 0x000fe2000bf05270 */
[----:B------:R-:W-:Y:S02]  /*9110*/  UIMAD UR5, UR15, UR5, UR25 ;  /* 0x000000050f0572a4 */ /* 0x000fe4000f8e0219 */
[----:B------:R-:W-:Y:S02]  /*9120*/  UIADD3 UR6, UR6, UR31, URZ ;  /* 0x0000001f06067290 */ /* 0x000fe4000fffe03f */
[----:B------:R-:W-:-:S08]  /*9130*/  UIADD3 UR5, UR5, UR33, URZ ;  /* 0x0000002105057290 */ /* 0x000fd0000fffe03f */
[----:B------:R-:W-:Y:S05]  /*9140*/  @!P0 BRA `(.L_x_645) ;  /* 0x0000266000008947 */ /* 0x000fea0003800000 */
[----:B------:R-:W-:Y:S01]  /*9150*/  PLOP3.LUT P0, PT, PT, PT, UP2, 0x80, 0x0 ;  /* 0x000000000000781c */ /* 0x000fe20003f0f028 */
[----:B------:R-:W-:Y:S01]  /*9160*/  IMAD.U32 R21, RZ, RZ, UR6 ;  /* 0x00000006ff157e24 */ /* 0x000fe2000f8e00ff */
[----:B------:R-:W-:Y:S01]  /*9170*/  MOV R18, UR30 ;  /* 0x0000001e00127c02 */ /* 0x000fe20008000f00 */
[----:B------:R-:W-:Y:S01]  /*9180*/  IMAD.U32 R19, RZ, RZ, UR31 ;  /* 0x0000001fff137e24 */ /* 0x000fe2000f8e00ff */
[----:B------:R-:W-:Y:S01]  /*9190*/  BSSY B0, `(.L_x_646) ;  /* 0x0000033000007945 */ /* 0x000fe20003800000 */
[----:B------:R-:W-:Y:S01]  /*91a0*/  CS2R R50, SRZ ;  /* 0x0000000000327805 */ /* 0x000fe2000001ff00 */
[----:B------:R-:W-:Y:S01]  /*91b0*/  MOV R20, R18 ;  /* 0x0000001200147202 */ /* 0x000fe20000000f00 */
[----:B------:R-:W-:Y:S01]  /*91c0*/  CS2R R76, SRZ ;  /* 0x00000000004c7805 */ /* 0x000fe2000001ff00 */
[----:B------:R-:W-:Y:S01]  /*91d0*/  CS2R R56, SRZ ;  /* 0x0000000000387805 */ /* 0x000fe2000001ff00 */
[----:B------:R-:W-:Y:S01]  /*91e0*/  CS2R R70, SRZ ;  /* 0x0000000000467805 */ /* 0x000fe2000001ff00 */
[----:B------:R-:W-:-:S03]  /*91f0*/  CS2R R62, SRZ ;  /* 0x00000000003e7805 */ /* 0x000fc6000001ff00 */
[----:B------:R-:W-:Y:S01]  /*9200*/  @P0 IMAD.HI.U32 R12, R16, c[0x0][0x2c8], RZ ;  /* 0x0000b200100c0a27 */ /* 0x000fe200078e00ff */
[----:B------:R-:W-:-:S13]  /*9210*/  PLOP3.LUT P0, PT, PT, PT, UP2, 0x80, 0x0 ;  /* 0x000000000000781c */ /* 0x000fda0003f0f028 */
[----:B------:R-:W-:-:S04]  /*9220*/  @P0 SHF.R.U32.HI R16, RZ, c[0x0][0x2cc], R12 ;  /* 0x0000b300ff100a19 */ /* 0x000fc8000001160c */
[----:B------:R-:W-:Y:S01]  /*9230*/  SHF.R.S32.HI R12, RZ, 0x1f, R16 ;  /* 0x0000001fff0c7819 */ /* 0x000fe20000011410 */
[----:B------:R-:W-:Y:S01]  /*9240*/  IMAD.WIDE.U32 R18, R16, c[0x0][0x280], R20 ;  /* 0x0000a00010127a25 */ /* 0x000fe200078e0014 */
[----:B------:R-:W-:-:S03]  /*9250*/  MOV R21, UR5 ;  /* 0x0000000500157c02 */ /* 0x000fc60008000f00 */
[C---:B------:R-:W-:Y:S02]  /*9260*/  IMAD R13, R12.reuse, c[0x0][0x280], RZ ;  /* 0x0000a0000c0d7a24 */ /* 0x040fe400078e02ff */
[----:B------:R-:W-:Y:S02]  /*9270*/  IMAD R12, R12, c[0x0][0x290], RZ ;  /* 0x0000a4000c0c7a24 */ /* 0x000fe400078e02ff */
[----:B------:R-:W-:-:S04]  /*9280*/  IMAD R13, R16, c[0x0][0x284], R13 ;  /* 0x0000a100100d7a24 */ /* 0x000fc800078e020d */
[----:B------:R-:W-:Y:S01]  /*9290*/  IMAD.IADD R60, R19, 0x1, R13 ;  /* 0x00000001133c7824 */ /* 0x000fe200078e020d */
[C---:B------:R-:W-:Y:S02]  /*92a0*/  LEA R13, P0, R18.reuse, c[0x0][0x270], 0x1 ;  /* 0x00009c00120d7a11 */ /* 0x040fe400078008ff */
[----:B------:R-:W-:Y:S02]  /*92b0*/  MOV R19, UR33 ;  /* 0x0000002100137c02 */ /* 0x000fe40008000f00 */
[----:B------:R-:W-:Y:S01]  /*92c0*/  LEA.HI.X R60, R18, c[0x0][0x274], R60, 0x1, P0 ;  /* 0x00009d00123c7a11 */ /* 0x000fe200000f0c3c */
[----:B------:R-:W-:Y:S01]  /*92d0*/  IMAD.U32 R18, RZ, RZ, UR32 ;  /* 0x00000020ff127e24 */ /* 0x000fe2000f8e00ff */
[----:B------:R1:W2:Y:S03]  /*92e0*/  SHFL.IDX PT, R22, R13, RZ, 0x181f ;  /* 0x00181fff0d167589 */ /* 0x0002a600000e0000 */
[----:B------:R-:W-:Y:S01]  /*92f0*/  IMAD.MOV.U32 R20, RZ, RZ, R18 ;  /* 0x000000ffff147224 */ /* 0x000fe200078e0012 */
[----:B------:R1:W3:Y:S01]  /*9300*/  SHFL.IDX PT, R23, R60, RZ, 0x181f ;  /* 0x00181fff3c177589 */ /* 0x0002e200000e0000 */
[----:B------:R-:W-:-:S02]  /*9310*/  IMAD.SHL.U32 R18, R0, 0x4, RZ ;  /* 0x0000000400127824 */ /* 0x000fc400078e00ff */
[----:B------:R-:W-:-:S04]  /*9320*/  IMAD.WIDE.U32 R20, R16, c[0x0][0x290], R20 ;  /* 0x0000a40010147a25 */ /* 0x000fc800078e0014 */
[----:B------:R-:W-:Y:S01]  /*9330*/  IMAD R16, R16, c[0x0][0x294], R12 ;  /* 0x0000a50010107a24 */ /* 0x000fe200078e020c */
[----:B------:R-:W-:-:S04]  /*9340*/  LEA R12, P0, R20, c[0x0][0x288], 0x1 ;  /* 0x0000a200140c7a11 */ /* 0x000fc800078008ff */
[----:B------:R-:W-:-:S04]  /*9350*/  IADD3 R16, R21, R16, RZ ;  /* 0x0000001015107210 */ /* 0x000fc80007ffe0ff */
[----:B------:R-:W-:Y:S02]  /*9360*/  LEA.HI.X R16, R20, c[0x0][0x28c], R16, 0x1, P0 ;  /* 0x0000a30014107a11 */ /* 0x000fe400000f0c10 */
[----:B------:R1:W4:Y:S04]  /*9370*/  SHFL.IDX PT, R20, R12, RZ, 0x181f ;  /* 0x00181fff0c147589 */ /* 0x00032800000e0000 */
[----:B------:R1:W1:Y:S01]  /*9380*/  SHFL.IDX PT, R21, R16, RZ, 0x181f ;  /* 0x00181fff10157589 */ /* 0x00026200000e0000 */
[----:B------:R-:W-:Y:S05]  /*9390*/  @P3 BRA `(.L_x_647) ;  /* 0x0000012000003947 */ /* 0x000fea0003800000 */
[C---:B--2---:R-:W-:Y:S01]  /*93a0*/  ISETP.GE.AND P0, PT, R18.reuse, c[0x0][0x27c], PT ;  /* 0x00009f0012007a0c */ /* 0x044fe20003f06270 */
[----:B------:R-:W-:Y:S01]  /*93b0*/  CS2R R56, SRZ ;  /* 0x0000000000387805 */ /* 0x000fe2000001ff00 */
[----:B------:R-:W-:Y:S01]  /*93c0*/  CS2R R62, SRZ ;  /* 0x00000000003e7805 */ /* 0x000fe2000001ff00 */
[----:B------:R-:W-:-:S10]  /*93d0*/  IADD3 R14, R18, 0x20, RZ ;  /* 0x00000020120e7810 */ /* 0x000fd40007ffe0ff */
[----:B---3--:R-:W-:-:S04]  /*93e0*/  @!P0 IMAD.WIDE R26, R18, 0x2, R22 ;  /* 0x00000002121a8825 */ /* 0x008fc800078e0216 */
        /* <DEDUP_REMOVED lines=13> */
.L_x_647:
[----:B--2---:R-:W-:Y:S05]  /*94c0*/  BSYNC B0 ;  /* 0x0000000000007941 */ /* 0x004fea0003800000 */
.L_x_646:
[----:B-1---5:R-:W-:Y:S01]  /*94d0*/  IMAD.MOV.U32 R25, RZ, RZ, R76 ;  /* 0x000000ffff197224 */ /* 0x022fe200078e004c */
[----:B---3--:R1:W2:Y:S01]  /*94e0*/  SHFL.IDX PT, R23, R60, 0x1, 0x181f ;  /* 0x00381f003c177f89 */ /* 0x0082a200000e0000 */
[----:B------:R-:W-:Y:S01]  /*94f0*/  IMAD.MOV.U32 R24, RZ, RZ, R77 ;  /* 0x000000ffff187224 */ /* 0x000fe200078e004d */
[----:B------:R-:W-:Y:S01]  /*9500*/  BSSY B0, `(.L_x_648) ;  /* 0x0000026000007945 */ /* 0x000fe20003800000 */
[----:B------:R-:W-:Y:S01]  /*9510*/  IMAD.MOV.U32 R19, RZ, RZ, R56 ;  /* 0x000000ffff137224 */ /* 0x000fe200078e0038 */
[----:B------:R1:W3:Y:S01]  /*9520*/  SHFL.IDX PT, R22, R13, 0x1, 0x181f ;  /* 0x00381f000d167f89 */ /* 0x0002e200000e0000 */
        /* <DEDUP_REMOVED lines=35> */
.L_x_649:
[----:B------:R-:W-:Y:S05]  /*9760*/  BSYNC B0 ;  /* 0x0000000000007941 */ /* 0x000fea0003800000 */
.L_x_648:
[----:B------:R-:W-:Y:S01]  /*9770*/  ISETP.NE.AND P0, PT, R17, RZ, PT ;  /* 0x000000ff1100720c */ /* 0x000fe20003f05270 */
[----:B--2--5:R-:W-:Y:S01]  /*9780*/  IMAD.MOV.U32 R24, RZ, RZ, R50 ;  /* 0x000000ffff187224 */ /* 0x024fe200078e0032 */
[----:B------:R-:W-:Y:S01]  /*9790*/  MOV R17, R66 ;  /* 0x0000004200117202 */ /* 0x000fe20000000f00 */
[----:B------:R-:W-:Y:S01]  /*97a0*/  IMAD.MOV.U32 R19, RZ, RZ, R51 ;  /* 0x000000ffff137224 */ /* 0x000fe200078e0033 */
[----:B------:R2:W1:Y:S01]  /*97b0*/  SHFL.IDX PT, R23, R60, 0x2, 0x181f ;  /* 0x00581f003c177f89 */ /* 0x00046200000e0000 */
        /* <DEDUP_REMOVED lines=8> */
[----:B---3--:R2:W3:Y:S01]  /*9840*/  SHFL.IDX PT, R22, R13, 0x2, 0x181f ;  /* 0x00581f000d167f89 */ /* 0x0084e200000e0000 */
        /* <DEDUP_REMOVED lines=10> */
[C---:B------:R-:W-:Y:S01]  /*98f0*/  IADD3 R17, R18.reuse, 0x20, RZ ;  /* 0x0000002012117810 */ /* 0x040fe20007ffe0ff */
[----:B------:R-:W-:Y:S01]  /*9900*/  CS2R R44, SRZ ;  /* 0x00000000002c7805 */ /* 0x000fe2000001ff00 */
[----:B------:R-:W-:Y:S01]  /*9910*/  ISETP.GE.AND P1, PT, R18, c[0x0][0x27c], PT ;  /* 0x00009f0012007a0c */ /* 0x000fe20003f26270 */
[----:B------:R-:W-:Y:S01]  /*9920*/  CS2R R42, SRZ ;  /* 0x00000000002a7805 */ /* 0x000fe2000001ff00 */
[----:B------:R-:W-:Y:S01]  /*9930*/  ISETP.GE.AND P0, PT, R17, c[0x0][0x27c], PT ;  /* 0x00009f0011007a0c */ /* 0x000fe20003f06270 */
[----:B------:R-:W-:Y:S01]  /*9940*/  CS2R R38, SRZ ;  /* 0x0000000000267805 */ /* 0x000fe2000001ff00 */
[----:B------:R-:W-:-:S09]  /*9950*/  CS2R R36, SRZ ;  /* 0x0000000000247805 */ /* 0x000fd2000001ff00 */
[----:B-1-3--:R-:W-:Y:S02]  /*9960*/  @!P1 IMAD.WIDE R24, R18, 0x2, R22 ;  /* 0x0000000212189825 */ /* 0x00afe400078e0216 */
[----:B------:R-:W-:-:S03]  /*9970*/  @!P0 SHF.R.S32.HI R14, RZ, 0x1f, R17 ;  /* 0x0000001fff0e8819 */ /* 0x000fc60000011411 */
[----:B------:R1:W5:Y:S01]  /*9980*/  @!P1 LD.E.64 R44, [R24.64] ;  /* 0x00000016182c9980 */ /* 0x000362000c101b00 */
[----:B------:R-:W-:-:S04]  /*9990*/  @!P0 LEA.HI R14, R14, R17, RZ, 0x2 ;  /* 0x000000110e0e8211 */ /* 0x000fc800078f10ff */
[----:B------:R-:W-:-:S05]  /*99a0*/  @!P0 LOP3.LUT R14, R14, 0xfffffffc, RZ, 0xc0, !PT ;  /* 0xfffffffc0e0e8812 */ /* 0x000fca00078ec0ff */
[----:B----4-:R-:W-:-:S04]  /*99b0*/  @!P0 IMAD.WIDE R30, R14, 0x2, R20 ;  /* 0x000000020e1e8825 */ /* 0x010fc800078e0214 */
[----:B------:R-:W-:Y:S01]  /*99c0*/  @!P0 IMAD.WIDE R22, R14, 0x2, R22 ;  /* 0x000000020e168825 */ /* 0x000fe200078e0216 */
[----:B------:R1:W5:Y:S03]  /*99d0*/  @!P0 LD.E.64 R36, [R30.64] ;  /* 0x000000161e248980 */ /* 0x000366000c101b00 */
[----:B------:R-:W-:Y:S01]  /*99e0*/  @!P1 IMAD.WIDE R20, R18, 0x2, R20 ;  /* 0x0000000212149825 */ /* 0x000fe200078e0214 */
[----:B------:R1:W5:Y:S04]  /*99f0*/  @!P0 LD.E.64 R38, [R22.64] ;  /* 0x0000001616268980 */ /* 0x000368000c101b00 */
[----:B------:R1:W5:Y:S02]  /*9a00*/  @!P1 LD.E.64 R42, [R20.64] ;  /* 0x00000016142a9980 */ /* 0x000364000c101b00 */
.L_x_651:
[----:B------:R-:W-:Y:S05]  /*9a10*/  BSYNC B0 ;  /* 0x0000000000007941 */ /* 0x000fea0003800000 */
.L_x_650:
[----:B------:R-:W-:Y:S01]  /*9a20*/  ISETP.NE.AND P0, PT, R15, RZ, PT ;  /* 0x000000ff0f00720c */ /* 0x000fe20003f05270 */
        /* <DEDUP_REMOVED lines=9> */
[----:B---3--:R-:W-:Y:S01]  /*9ac0*/  PRMT R22, R14, 0x5410, R15 ;  /* 0x000054100e167816 */ /* 0x008fe2000000000f */
[----:B------:R-:W-:Y:S01]  /*9ad0*/  IMAD.MOV.U32 R15, RZ, RZ, R36 ;  /* 0x000000ffff0f7224 */ /* 0x000fe200078e0024 */
[----:B------:R-:W-:Y:S01]  /*9ae0*/  MOV R14, R37 ;  /* 0x00000025000e7202 */ /* 0x000fe20000000f00 */
[----:B------:R3:W2:Y:S03]  /*9af0*/  SHFL.IDX PT, R60, R13, 0x3, 0x181f ;  /* 0x00781f000d3c7f89 */ /* 0x0006a600000e0000 */
[----:B------:R-:W-:Y:S01]  /*9b00*/  PRMT R21, R14, 0x5410, R15 ;  /* 0x000054100e157816 */ /* 0x000fe2000000000f */
[----:B-1----:R-:W-:Y:S01]  /*9b10*/  IMAD.MOV.U32 R12, RZ, RZ, R45 ;  /* 0x000000ffff0c7224 */ /* 0x002fe200078e002d */
[----:B---3--:R-:W-:-:S04]  /*9b20*/  MOV R13, R44 ;  /* 0x0000002c000d7202 */ /* 0x008fc80000000f00 */
[----:B------:R-:W-:Y:S01]  /*9b30*/  PRMT R26, R12, 0x5410, R13 ;  /* 0x000054100c1a7816 */ /* 0x000fe2000000000d */
[----:B------:R-:W-:Y:S01]  /*9b40*/  IMAD.MOV.U32 R13, RZ, RZ, R42 ;  /* 0x000000ffff0d7224 */ /* 0x000fe200078e002a */
[----:B------:R-:W-:-:S04]  /*9b50*/  MOV R12, R43 ;  /* 0x0000002b000c7202 */ /* 0x000fc80000000f00 */
[----:B------:R-:W-:Y:S01]  /*9b60*/  PRMT R23, R12, 0x5410, R13 ;  /* 0x000054100c177816 */ /* 0x000fe2000000000d */
[----:B------:R-:W-:Y:S05]  /*9b70*/  @P0 BRA `(.L_x_653) ;  /* 0x0000012000000947 */ /* 0x000fea0003800000 */
[C---:B--2-4-:R-:W-:Y:S01]  /*9b80*/  IADD3 R13, R18.reuse, 0x20, RZ ;  /* 0x00000020120d7810 */ /* 0x054fe20007ffe0ff */
[----:B------:R-:W-:Y:S01]  /*9b90*/  CS2R R32, SRZ ;  /* 0x0000000000207805 */ /* 0x000fe2000001ff00 */
[----:B------:R-:W-:Y:S01]  /*9ba0*/  ISETP.GE.AND P1, PT, R18, c[0x0][0x27c], PT ;  /* 0x00009f0012007a0c */ /* 0x000fe20003f26270 */
[----:B------:R-:W-:Y:S01]  /*9bb0*/  CS2R R30, SRZ ;  /* 0x00000000001e7805 */ /* 0x000fe2000001ff00 */
[----:B------:R-:W-:Y:S01]  /*9bc0*/  ISETP.GE.AND P0, PT, R13, c[0x0][0x27c], PT ;  /* 0x00009f000d007a0c */ /* 0x000fe20003f06270 */
[----:B------:R-:W-:Y:S01]  /*9bd0*/  CS2R R28, SRZ ;  /* 0x00000000001c7805 */ /* 0x000fe2000001ff00 */
[----:B------:R-:W-:-:S09]  /*9be0*/  CS2R R24, SRZ ;  /* 0x0000000000187805 */ /* 0x000fd2000001ff00 */
[----:B------:R-:W-:Y:S02]  /*9bf0*/  @!P1 IMAD.WIDE R14, R18, 0x2, R60 ;  /* 0x00000002120e9825 */ /* 0x000fe400078e023c */
[----:B------:R-:W-:-:S03]  /*9c00*/  @!P0 SHF.R.S32.HI R12, RZ, 0x1f, R13 ;  /* 0x0000001fff0c8819 */ /* 0x000fc6000001140d */
[----:B------:R1:W5:Y:S01]  /*9c10*/  @!P1 LD.E.64 R32, [R14.64] ;  /* 0x000000160e209980 */ /* 0x000362000c101b00 */
[----:B------:R-:W-:-:S04]  /*9c20*/  @!P0 LEA.HI R12, R12, R13, RZ, 0x2 ;  /* 0x0000000d0c0c8211 */ /* 0x000fc800078f10ff */
[----:B------:R-:W-:-:S05]  /*9c30*/  @!P0 LOP3.LUT R12, R12, 0xfffffffc, RZ, 0xc0, !PT ;  /* 0xfffffffc0c0c8812 */ /* 0x000fca00078ec0ff */
[----:B------:R-:W-:-:S04]  /*9c40*/  @!P0 IMAD.WIDE R60, R12, 0x2, R60 ;  /* 0x000000020c3c8825 */ /* 0x000fc800078e023c */
[--C-:B------:R-:W-:Y:S01]  /*9c50*/  @!P0 IMAD.WIDE R12, R12, 0x2, R16.reuse ;  /* 0x000000020c0c8825 */ /* 0x100fe200078e0210 */
[----:B------:R1:W5:Y:S03]  /*9c60*/  @!P0 LD.E.64 R28, [R60.64] ;  /* 0x000000163c1c8980 */ /* 0x000366000c101b00 */
[----:B------:R-:W-:Y:S01]  /*9c70*/  @!P1 IMAD.WIDE R16, R18, 0x2, R16 ;  /* 0x0000000212109825 */ /* 0x000fe200078e0210 */
[----:B------:R1:W5:Y:S04]  /*9c80*/  @!P0 LD.E.64 R24, [R12.64] ;  /* 0x000000160c188980 */ /* 0x000368000c101b00 */
[----:B------:R1:W5:Y:S02]  /*9c90*/  @!P1 LD.E.64 R30, [R16.64] ;  /* 0x00000016101e9980 */ /* 0x000364000c101b00 */
.L_x_653:
[----:B--2-4-:R-:W-:Y:S05]  /*9ca0*/  BSYNC B0 ;  /* 0x0000000000007941 */ /* 0x014fea0003800000 */
.L_x_652:
[----:B------:R-:W-:Y:S01]  /*9cb0*/  UIADD3 UR4, -UR14, UR17, URZ ;  /* 0x000000110e047290 */ /* 0x000fe2000fffe13f */
[----:B-1---5:R-:W-:Y:S01]  /*9cc0*/  IMAD.MOV.U32 R12, RZ, RZ, R28 ;  /* 0x000000ffff0c7224 */ /* 0x022fe200078e001c */
[----:B------:R-:W-:-:S04]  /*9cd0*/  DEPBAR.LE SB0, 0x1 ;  /* 0x000080400000791a */ /* 0x000fc80000000000 */
[----:B------:R-:W-:Y:S01]  /*9ce0*/  UISETP.LT.AND UP0, UPT, UR4, 0x80, UPT ;  /* 0x000000800400788c */ /* 0x000fe2000bf01270 */
[----:B------:R-:W-:Y:S01]  /*9cf0*/  PRMT R17, R17, 0x5410, R12 ;  /* 0x0000541011117816 */ /* 0x000fe2000000000c */
[----:B------:R-:W-:Y:S01]  /*9d00*/  IMAD.MOV.U32 R14, RZ, RZ, R29 ;  /* 0x000000ffff0e7224 */ /* 0x000fe200078e001d */
[----:B------:R-:W-:Y:S01]  /*9d10*/  MOV R15, R24 ;  /* 0x00000018000f7202 */ /* 0x000fe20000000f00 */
[----:B------:R-:W-:Y:S01]  /*9d20*/  USEL UR4, UR4, 0x80, UP0 ;  /* 0x0000008004047887 */ /* 0x000fe20008000000 */
[----:B------:R-:W-:Y:S01]  /*9d30*/  IMAD.MOV.U32 R13, RZ, RZ, R32 ;  /* 0x000000ffff0d7224 */ /* 0x000fe200078e0020 */
[----:B------:R-:W-:Y:S01]  /*9d40*/  BSSY B1, `(.L_x_654) ;  /* 0x000006f000017945 */ /* 0x000fe20003800000 */
[----:B------:R-:W-:Y:S01]  /*9d50*/  IMAD.MOV.U32 R12, RZ, RZ, R33 ;  /* 0x000000ffff0c7224 */ /* 0x000fe200078e0021 */
[----:B------:R-:W-:Y:S01]  /*9d60*/  PRMT R17, R14, 0x7610, R17 ;  /* 0x000076100e117816 */ /* 0x000fe20000000011 */
[----:B------:R-:W-:Y:S01]  /*9d70*/  IMAD.MOV.U32 R14, RZ, RZ, R25 ;  /* 0x000000ffff0e7224 */ /* 0x000fe200078e0019 */
[----:B------:R-:W-:Y:S01]  /*9d80*/  BAR.SYNC.DEFER_BLOCKING 0x0 ;  /* 0x0000000000007b1d */ /* 0x000fe20000010000 */
[----:B------:R-:W-:-:S02]  /*9d90*/  ISETP.GE.AND P0, PT, R6, UR4, PT ;  /* 0x0000000406007c0c */ /* 0x000fc4000bf06270 */
[----:B------:R-:W-:Y:S01]  /*9da0*/  PRMT R20, R12, 0x5410, R13 ;  /* 0x000054100c147816 */ /* 0x000fe2000000000d */
[----:B------:R-:W-:Y:S01]  /*9db0*/  IMAD.MOV.U32 R13, RZ, RZ, R30 ;  /* 0x000000ffff0d7224 */ /* 0x000fe200078e001e */
[----:B------:R-:W-:Y:S02]  /*9dc0*/  MOV R12, R31 ;  /* 0x0000001f000c7202 */ /* 0x000fe40000000f00 */
[----:B------:R-:W-:Y:S02]  /*9dd0*/  PRMT R16, R14, 0x5410, R15 ;  /* 0x000054100e107816 */ /* 0x000fe4000000000f */
[----:B------:R-:W-:-:S05]  /*9de0*/  PRMT R19, R12, 0x5410, R13 ;  /* 0x000054100c137816 */ /* 0x000fca000000000d */
        /* <DEDUP_REMOVED lines=37> */
[----:B------:R-:W-:Y:S02]  /*a040*/  FMUL.FTZ R14, R61, R12 ;  /* 0x0000000c3d0e7220 */ /* 0x000fe40000410000 */
[----:B------:R-:W-:Y:S02]  /*a050*/  FMUL.FTZ R47, R65, R52 ;  /* 0x00000034412f7220 */ /* 0x000fe40000410000 */
        /* <DEDUP_REMOVED lines=11> */
.L_x_657:
[----:B------:R-:W-:Y:S05]  /*a110*/  BSYNC B0 ;  /* 0x0000000000007941 */ /* 0x000fea0003800000 */
.L_x_656:
        /* <DEDUP_REMOVED lines=49> */
.L_x_655:
[----:B------:R-:W-:Y:S05]  /*a430*/  BSYNC B1 ;  /* 0x0000000000017941 */ /* 0x000fea0003800000 */
.L_x_654:
        /* <DEDUP_REMOVED lines=53> */
.L_x_661:
[----:B------:R-:W-:Y:S05]  /*a790*/  BSYNC B0 ;  /* 0x0000000000007941 */ /* 0x000fea0003800000 */
.L_x_660:
        /* <DEDUP_REMOVED lines=49> */
.L_x_659:
[----:B------:R-:W-:Y:S05]  /*aab0*/  BSYNC B1 ;  /* 0x0000000000017941 */ /* 0x000fea0003800000 */
.L_x_658:
        /* <DEDUP_REMOVED lines=53> */
.L_x_665:
[----:B------:R-:W-:Y:S05]  /*ae10*/  BSYNC B0 ;  /* 0x0000000000007941 */ /* 0x000fea0003800000 */
.L_x_664:
        /* <DEDUP_REMOVED lines=49> */
.L_x_663:
[----:B------:R-:W-:Y:S05]  /*b130*/  BSYNC B1 ;  /* 0x0000000000017941 */ /* 0x000fea0003800000 */
.L_x_662:
[----:B-1----:R-:W-:-:S04]  /*b140*/  IADD3 R12, R6, 0x60, RZ ;  /* 0x00000060060c7810 */ /* 0x002fc80007ffe0ff */
        /* <DEDUP_REMOVED lines=51> */
.L_x_668:
[----:B------:R-:W-:Y:S05]  /*b480*/  BSYNC B0 ;  /* 0x0000000000007941 */ /* 0x000fea0003800000 */
.L_x_667:
[----:B------:R-:W-:-:S04]  /*b490*/  IADD3 R18, R18, 0x20, RZ ;  /* 0x0000002012127810 */ /* 0x000fc80007ffe0ff */
[----:B------:R-:W-:-:S13]  /*b4a0*/  ISETP.GE.AND P0, PT, R18, c[0x0][0x27c], PT ;  /* 0x00009f0012007a0c */ /* 0x000fda0003f06270 */
[----:B------:R-:W-:Y:S05]  /*b4b0*/  @P0 BRA `(.L_x_666) ;  /* 0x000029c000000947 */ /* 0x000fea0003800000 */
[----:B-1----:R-:W1:Y:S01]  /*b4c0*/  LDS.128 R12, [R64+0x7100] ;  /* 0x00710000400c7984 */ /* 0x002e620000000c00 */
        /* <DEDUP_REMOVED lines=46> */
.L_x_645:
[----:B------:R-:W-:Y:S01]  /*b7b0*/  PLOP3.LUT P0, PT, PT, PT, UP2, 0x80, 0x0 ;  /* 0x000000000000781c */ /* 0x000fe20003f0f028 */
[----:B------:R-:W-:Y:S01]  /*b7c0*/  IMAD.U32 R19, RZ, RZ, UR31 ;  /* 0x0000001fff137e24 */ /* 0x000fe2000f8e00ff */
[----:B------:R-:W-:Y:S01]  /*b7d0*/  CS2R R54, SRZ ;  /* 0x0000000000367805 */ /* 0x000fe2000001ff00 */
[----:B------:R-:W-:Y:S01]  /*b7e0*/  IMAD.U32 R23, RZ, RZ, UR6 ;  /* 0x00000006ff177e24 */ /* 0x000fe2000f8e00ff */
[----:B------:R-:W-:Y:S01]  /*b7f0*/  CS2R R52, SRZ ;  /* 0x0000000000347805 */ /* 0x000fe2000001ff00 */
[----:B------:R-:W-:-:S08]  /*b800*/  IMAD.U32 R25, RZ, RZ, UR5 ;  /* 0x00000005ff197e24 */ /* 0x000fd0000f8e00ff */
[----:B------:R-:W-:Y:S01]  /*b810*/  @P0 IMAD.HI.U32 R18, R16, c[0x0][0x2c8], RZ ;  /* 0x0000b20010120a27 */ /* 0x000fe200078e00ff */
[----:B------:R-:W-:-:S13]  /*b820*/  PLOP3.LUT P0, PT, PT, PT, UP2, 0x80, 0x0 ;  /* 0x000000000000781c */ /* 0x000fda0003f0f028 */
[----:B------:R-:W-:Y:S01]  /*b830*/  @P0 SHF.R.U32.HI R16, RZ, c[0x0][0x2cc], R18 ;  /* 0x0000b300ff100a19 */ /* 0x000fe20000011612 */
[----:B------:R-:W-:-:S03]  /*b840*/  IMAD.U32 R18, RZ, RZ, UR30 ;  /* 0x0000001eff127e24 */ /* 0x000fc6000f8e00ff */
[----:B------:R-:W-:Y:S02]  /*b850*/  SHF.R.S32.HI R20, RZ, 0x1f, R16 ;  /* 0x0000001fff147819 */ /* 0x000fe40000011410 */
[----:B------:R-:W-:-:S03]  /*b860*/  MOV R22, R18 ;  /* 0x0000001200167202 */ /* 0x000fc60000000f00 */
[----:B------:R-:W-:Y:S02]  /*b870*/  IMAD R19, R20, c[0x0][0x280], RZ ;  /* 0x0000a00014137a24 */ /* 0x000fe400078e02ff */
[----:B------:R-:W-:-:S04]  /*b880*/  IMAD.WIDE.U32 R22, R16, c[0x0][0x280], R22 ;  /* 0x0000a00010167a25 */ /* 0x000fc800078e0016 */
[----:B------:R-:W-:Y:S01]  /*b890*/  IMAD R19, R16, c[0x0][0x284], R19 ;  /* 0x0000a10010137a24 */ /* 0x000fe200078e0213 */
[----:B------:R-:W-:Y:S01]  /*b8a0*/  LEA R18, P0, R22, c[0x0][0x270], 0x1 ;  /* 0x00009c0016127a11 */ /* 0x000fe200078008ff */
[----:B------:R-:W-:Y:S02]  /*b8b0*/  IMAD R20, R20, c[0x0][0x290], RZ ;  /* 0x0000a40014147a24 */ /* 0x000fe400078e02ff */
[----:B------:R-:W-:Y:S01]  /*b8c0*/  IMAD.IADD R19, R23, 0x1, R19 ;  /* 0x0000000117137824 */ /* 0x000fe200078e0213 */
[----:B------:R-:W-:Y:S01]  /*b8d0*/  MOV R23, UR33 ;  /* 0x0000002100177c02 */ /* 0x000fe20008000f00 */
[----:B------:R-:W-:-:S03]  /*b8e0*/  IMAD R20, R16, c[0x0][0x294], R20 ;  /* 0x0000a50010147a24 */ /* 0x000fc600078e0214 */
[----:B------:R-:W-:Y:S01]  /*b8f0*/  LEA.HI.X R19, R22, c[0x0][0x274], R19, 0x1, P0 ;  /* 0x00009d0016137a11 */ /* 0x000fe200000f0c13 */
[----:B------:R-:W-:-:S04]  /*b900*/  IMAD.U32 R22, RZ, RZ, UR32 ;  /* 0x00000020ff167e24 */ /* 0x000fc8000f8e00ff */
[----:B------:R-:W-:Y:S02]  /*b910*/  IMAD.MOV.U32 R24, RZ, RZ, R22 ;  /* 0x000000ffff187224 */ /* 0x000fe400078e0016 */
[----:B------:R-:W-:Y:S02]  /*b920*/  SHFL.IDX PT, R22, R19, RZ, 0x181f ;  /* 0x00181fff13167589 */ /* 0x000fe400000e0000 */
[----:B------:R-:W-:Y:S01]  /*b930*/  IMAD.WIDE.U32 R24, R16, c[0x0][0x290], R24 ;  /* 0x0000a40010187a25 */ /* 0x000fe200078e0018 */
[----:B------:R-:W-:-:S03]  /*b940*/  SHF.R.S32.HI R16, RZ, 0x1f, R244 ;  /* 0x0000001fff107819 */ /* 0x000fc600000114f4 */
[----:B------:R-:W-:Y:S01]  /*b950*/  IMAD.IADD R20, R25, 0x1, R20 ;  /* 0x0000000119147824 */ /* 0x000fe200078e0214 */
[----:B------:R-:W-:-:S04]  /*b960*/  LEA R21, P0, R24, c[0x0][0x288], 0x1 ;  /* 0x0000a20018157a11 */ /* 0x000fc800078008ff */
[----:B------:R-:W-:Y:S02]  /*b970*/  LEA.HI.X R20, R24, c[0x0][0x28c], R20, 0x1, P0 ;  /* 0x0000a30018147a11 */ /* 0x000fe400000f0c14 */
[----:B------:R-:W1:Y:S01]  /*b980*/  SHFL.IDX PT, R24, R18, RZ, 0x181f ;  /* 0x00181fff12187589 */ /* 0x000e6200000e0000 */
[----:B------:R-:W-:-:S03]  /*b990*/  ISETP.GE.OR P0, PT, R244, c[0x0][0x27c], P3 ;  /* 0x00009f00f4007a0c */ /* 0x000fc60001f06670 */
[----:B------:R-:W-:Y:S10]  /*b9a0*/  SHFL.IDX PT, R23, R20, RZ, 0x181f ;  /* 0x00181fff14177589 */ /* 0x000ff400000e0000 */
[----:B------:R-:W-:-:S02]  /*b9b0*/  @!P0 SHF.L.U32 R27, R244, 0x1, RZ ;  /* 0x00000001f41b8819 */ /* 0x000fc400000006ff */
[----:B------:R-:W-:Y:S02]  /*b9c0*/  @!P0 SHF.L.U64.HI R26, R244, 0x1, R16 ;  /* 0x00000001f41a8819 */ /* 0x000fe40000010210 */
[----:B-1----:R-:W-:-:S05]  /*b9d0*/  @!P0 IADD3 R24, P1, R24, R27, RZ ;  /* 0x0000001b18188210 */ /* 0x002fca0007f3e0ff */
[----:B------:R-:W-:Y:S02]  /*b9e0*/  @!P0 IMAD.X R25, R22, 0x1, R26, P1 ;  /* 0x0000000116198824 */ /* 0x000fe400008e061a */
        /* <DEDUP_REMOVED lines=12> */
[----:B------:R-:W-:Y:S02]  /*bab0*/  ISETP.GE.AND P1, PT, R244, c[0x0][0x27c], PT ;  /* 0x00009f00f4007a0c */ /* 0x000fe40003f26270 */
[----:B--2---:R-:W-:Y:S01]  /*bac0*/  MOV R25, R54 ;  /* 0x0000003600197202 */ /* 0x004fe20000000f00 */
[----:B------:R-:W-:Y:S01]  /*bad0*/  IMAD.MOV.U32 R24, RZ, RZ, R55 ;  /* 0x000000ffff187224 */ /* 0x000fe200078e0037 */
[----:B-1----:R-:W-:Y:S01]  /*bae0*/  MOV R22, R53 ;  /* 0x0000003500167202 */ /* 0x002fe20000000f00 */
[----:B------:R-:W-:-:S03]  /*baf0*/  IMAD.MOV.U32 R23, RZ, RZ, R52 ;  /* 0x000000ffff177224 */ /* 0x000fc600078e0034 */
[----:B------:R-:W-:Y:S02]  /*bb00*/  PRMT R70, R24, 0x5410, R25 ;  /* 0x0000541018467816 */ /* 0x000fe40000000019 */
[----:B------:R-:W-:Y:S01]  /*bb10*/  PRMT R69, R22, 0x5410, R23 ;  /* 0x0000541016457816 */ /* 0x000fe20000000017 */
[----:B------:R1:W2:Y:S04]  /*bb20*/  SHFL.IDX PT, R24, R18, 0x1, 0x181f ;  /* 0x00381f0012187f89 */ /* 0x0002a800000e0000 */
[----:B------:R1:W4:Y:S04]  /*bb30*/  SHFL.IDX PT, R22, R21, 0x1, 0x181f ;  /* 0x00381f0015167f89 */ /* 0x00032800000e0000 */
[----:B------:R1:W1:Y:S04]  /*bb40*/  SHFL.IDX PT, R25, R19, 0x1, 0x181f ;  /* 0x00381f0013197f89 */ /* 0x00026800000e0000 */
[----:B------:R1:W1:Y:S01]  /*bb50*/  SHFL.IDX PT, R23, R20, 0x1, 0x181f ;  /* 0x00381f0014177f89 */ /* 0x00026200000e0000 */
[----:B---3--:R-:W-:Y:S01]  /*bb60*/  IMAD.MOV.U32 R29, RZ, RZ, R50 ;  /* 0x000000ffff1d7224 */ /* 0x008fe200078e0032 */
[----:B------:R-:W-:Y:S01]  /*bb70*/  MOV R27, R48 ;  /* 0x00000030001b7202 */ /* 0x000fe20000000f00 */
[----:B------:R-:W-:-:S02]  /*bb80*/  IMAD.MOV.U32 R28, RZ, RZ, R51 ;  /* 0x000000ffff1c7224 */ /* 0x000fc400078e0033 */
[----:B------:R-:W-:-:S03]  /*bb90*/  IMAD.MOV.U32 R26, RZ, RZ, R49 ;  /* 0x000000ffff1a7224 */ /* 0x000fc600078e0031 */
        /* <DEDUP_REMOVED lines=15> */
.L_x_670:
[----:B--2-4-:R-:W-:Y:S05]  /*bc90*/  BSYNC B0 ;  /* 0x0000000000007941 */ /* 0x014fea0003800000 */
.L_x_669:
[----:B------:R-:W-:Y:S01]  /*bca0*/  ISETP.NE.AND P0, PT, R17, RZ, PT ;  /* 0x000000ff1100720c */ /* 0x000fe20003f05270 */
[----:B-1----:R-:W-:Y:S01]  /*bcb0*/  SHFL.IDX PT, R22, R19, 0x2, 0x181f ;  /* 0x00581f0013167f89 */ /* 0x002fe200000e0000 */
[----:B------:R-:W-:Y:S01]  /*bcc0*/  ISETP.NE.AND P3, PT, R15, RZ, PT ;  /* 0x000000ff0f00720c */ /* 0x000fe20003f65270 */
[----:B------:R-:W-:Y:S01]  /*bcd0*/  CS2R R34, SRZ ;  /* 0x0000000000227805 */ /* 0x000fe2000001ff00 */
[----:B------:R-:W-:Y:S01]  /*bce0*/  ISETP.GE.OR P0, PT, R244, c[0x0][0x27c], P0 ;  /* 0x00009f00f4007a0c */ /* 0x000fe20000706670 */
[----:B------:R-:W1:Y:S01]  /*bcf0*/  SHFL.IDX PT, R17, R18, 0x2, 0x181f ;  /* 0x00581f0012117f89 */ /* 0x000e6200000e0000 */
[----:B------:R-:W-:-:S11]  /*bd00*/  CS2R R32, SRZ ;  /* 0x0000000000207805 */ /* 0x000fd6000001ff00 */
[C---:B------:R-:W-:Y:S01]  /*bd10*/  @!P0 IMAD.SHL.U32 R15, R244.reuse, 0x2, RZ ;  /* 0x00000002f40f8824 */ /* 0x040fe200078e00ff */
[----:B------:R-:W-:-:S04]  /*bd20*/  @!P0 SHF.L.U64.HI R23, R244, 0x1, R16 ;  /* 0x00000001f4178819 */ /* 0x000fc80000010210 */
[-C--:B-1----:R-:W-:Y:S02]  /*bd30*/  @!P0 IADD3 R24, P2, R17, R15.reuse, RZ ;  /* 0x0000000f11188210 */ /* 0x082fe40007f5e0ff */
[----:B------:R-:W1:Y:S03]  /*bd40*/  SHFL.IDX PT, R17, R21, 0x2, 0x181f ;  /* 0x00581f0015117f89 */ /* 0x000e6600000e0000 */
[----:B------:R-:W-:Y:S02]  /*bd50*/  @!P0 IMAD.X R25, R22, 0x1, R23, P2 ;  /* 0x0000000116198824 */ /* 0x000fe400010e0617 */
[----:B------:R-:W2:Y:S01]  /*bd60*/  SHFL.IDX PT, R22, R20, 0x2, 0x181f ;  /* 0x00581f0014167f89 */ /* 0x000ea200000e0000 */
[----:B------:R-:W-:Y:S01]  /*bd70*/  CS2R R30, SRZ ;  /* 0x00000000001e7805 */ /* 0x000fe2000001ff00 */
[----:B------:R-:W-:Y:S02]  /*bd80*/  CS2R R28, SRZ ;  /* 0x00000000001c7805 */ /* 0x000fe4000001ff00 */
[----:B------:R3:W4:Y:S01]  /*bd90*/  @!P0 LD.E.128 R32, [R24.64] ;  /* 0x0000001618208980 */ /* 0x000722000c101d00 */
[----:B-1----:R-:W-:-:S05]  /*bda0*/  @!P0 IADD3 R26, P2, R17, R15, RZ ;  /* 0x0000000f111a8210 */ /* 0x002fca0007f5e0ff */
[----:B--2---:R-:W-:-:S05]  /*bdb0*/  @!P0 IMAD.X R27, R22, 0x1, R23, P2 ;  /* 0x00000001161b8824 */ /* 0x004fca00010e0617 */
[----:B------:R1:W2:Y:S01]  /*bdc0*/  @!P0 LD.E.128 R28, [R26.64] ;  /* 0x000000161a1c8980 */ /* 0x0002a2000c101d00 */
[----:B-----5:R-:W-:Y:S02]  /*bdd0*/  IMAD.MOV.U32 R17, RZ, RZ, R40 ;  /* 0x000000ffff117224 */ /* 0x020fe400078e0028 */
[----:B------:R-:W-:Y:S01]  /*bde0*/  IMAD.MOV.U32 R15, RZ, RZ, R41 ;  /* 0x000000ffff0f7224 */ /* 0x000fe200078e0029 */
[----:B------:R-:W-:Y:S01]  /*bdf0*/  MOV R22, R43 ;  /* 0x0000002b00167202 */ /* 0x000fe20000000f00 */
[----:B------:R-:W-:-:S03]  /*be00*/  IMAD.MOV.U32 R23, RZ, RZ, R42 ;  /* 0x000000ffff177224 */ /* 0x000fc600078e002a */
[----:B------:R-:W-:Y:S01]  /*be10*/  PRMT R62, R15, 0x5410, R17 ;  /* 0x000054100f3e7816 */ /* 0x000fe20000000011 */
[----:B------:R-:W-:Y:S01]  /*be20*/  IMAD.MOV.U32 R17, RZ, RZ, R36 ;  /* 0x000000ffff117224 */ /* 0x000fe200078e0024 */
[----:B------:R-:W-:Y:S01]  /*be30*/  PRMT R63, R22, 0x5410, R23 ;  /* 0x00005410163f7816 */ /* 0x000fe20000000017 */
[----:B------:R-:W-:Y:S01]  /*be40*/  IMAD.MOV.U32 R15, RZ, RZ, R37 ;  /* 0x000000ffff0f7224 */ /* 0x000fe200078e0025 */
[----:B------:R-:W-:Y:S01]  /*be50*/  MOV R22, R39 ;  /* 0x0000002700167202 */ /* 0x000fe20000000f00 */
[----:B------:R-:W-:-:S03]  /*be60*/  IMAD.MOV.U32 R23, RZ, RZ, R38 ;  /* 0x000000ffff177224 */ /* 0x000fc600078e0026 */
[----:B------:R-:W-:Y:S02]  /*be70*/  PRMT R60, R15, 0x5410, R17 ;  /* 0x000054100f3c7816 */ /* 0x000fe40000000011 */
[----:B------:R-:W-:Y:S01]  /*be80*/  PRMT R61, R22, 0x5410, R23 ;  /* 0x00005410163d7816 */ /* 0x000fe20000000017 */
[----:B------:R4:W2:Y:S04]  /*be90*/  SHFL.IDX PT, R15, R21, 0x3, 0x181f ;  /* 0x00781f00150f7f89 */ /* 0x0008a800000e0000 */
[----:B------:R4:W2:Y:S01]  /*bea0*/  SHFL.IDX PT, R17, R20, 0x3, 0x181f ;  /* 0x00781f0014117f89 */ /* 0x0008a200000e0000 */
[----:B------:R-:W-:Y:S03]  /*beb0*/  BSSY B0, `(.L_x_671) ;  /* 0x000001f000007945 */ /* 0x000fe60003800000 */
[----:B------:R-:W2:Y:S01]  /*bec0*/  SHFL.IDX PT, R19, R19, 0x3, 0x181f ;  /* 0x00781f0013137f89 */ /* 0x000ea200000e0000 */
[----:B-1----:R-:W-:-:S03]  /*bed0*/  CS2R R26, SRZ ;  /* 0x00000000001a7805 */ /* 0x002fc6000001ff00 */
[----:B------:R-:W1:Y:S01]  /*bee0*/  SHFL.IDX PT, R18, R18, 0x3, 0x181f ;  /* 0x00781f0012127f89 */ /* 0x000e6200000e0000 */
[----:B---3--:R-:W-:Y:S01]  /*bef0*/  CS2R R24, SRZ ;  /* 0x0000000000187805 */ /* 0x008fe2000001ff00 */
[----:B----4-:R-:W-:Y:S01]  /*bf00*/  IMAD.MOV.U32 R23, RZ, RZ, R34 ;  /* 0x000000ffff177224 */ /* 0x010fe200078e0022 */
[----:B------:R-:W-:Y:S01]  /*bf10*/  MOV R22, R35 ;  /* 0x0000002300167202 */ /* 0x000fe20000000f00 */
[----:B------:R-:W-:Y:S02]  /*bf20*/  IMAD.MOV.U32 R21, RZ, RZ, R32 ;  /* 0x000000ffff157224 */ /* 0x000fe400078e0020 */
[----:B------:R-:W-:Y:S01]  /*bf30*/  IMAD.MOV.U32 R20, RZ, RZ, R33 ;  /* 0x000000ffff147224 */ /* 0x000fe200078e0021 */
[----:B------:R-:W-:-:S04]  /*bf40*/  PRMT R59, R22, 0x5410, R23 ;  /* 0x00005410163b7816 */ /* 0x000fc80000000017 */
[----:B------:R-:W-:Y:S01]  /*bf50*/  PRMT R58, R20, 0x5410, R21 ;  /* 0x00005410143a7816 */ /* 0x000fe20000000015 */
[----:B--2---:R-:W-:Y:S01]  /*bf60*/  IMAD.MOV.U32 R23, RZ, RZ, R30 ;  /* 0x000000ffff177224 */ /* 0x004fe200078e001e */
[----:B------:R-:W-:Y:S01]  /*bf70*/  MOV R22, R31 ;  /* 0x0000001f00167202 */ /* 0x000fe20000000f00 */
[----:B------:R-:W-:Y:S02]  /*bf80*/  IMAD.MOV.U32 R21, RZ, RZ, R28 ;  /* 0x000000ffff157224 */ /* 0x000fe400078e001c */
[----:B------:R-:W-:Y:S01]  /*bf90*/  IMAD.MOV.U32 R20, RZ, RZ, R29 ;  /* 0x000000ffff147224 */ /* 0x000fe200078e001d */
[----:B------:R-:W-:Y:S02]  /*bfa0*/  PRMT R57, R22, 0x5410, R23 ;  /* 0x0000541016397816 */ /* 0x000fe40000000017 */
[----:B------:R-:W-:Y:S02]  /*bfb0*/  CS2R R22, SRZ ;  /* 0x0000000000167805 */ /* 0x000fe4000001ff00 */
[----:B------:R-:W-:-:S02]  /*bfc0*/  PRMT R56, R20, 0x5410, R21 ;  /* 0x0000541014387816 */ /* 0x000fc40000000015 */
[----:B------:R-:W-:Y:S01]  /*bfd0*/  CS2R R20, SRZ ;  /* 0x0000000000147805 */ /* 0x000fe2000001ff00 */
[----:B------:R-:W-:Y:S05]  /*bfe0*/  @P3 BRA `(.L_x_672) ;  /* 0x000000b000003947 */ /* 0x000fea0003800000 */
[C---:B-1----:R-:W-:Y:S01]  /*bff0*/  IMAD.SHL.U32 R20, R244.reuse, 0x2, RZ ;  /* 0x00000002f4147824 */ /* 0x042fe200078e00ff */
[----:B------:R-:W-:Y:S01]  /*c000*/  SHF.L.U64.HI R16, R244, 0x1, R16 ;  /* 0x00000001f4107819 */ /* 0x000fe20000010210 */
[----:B------:R-:W-:Y:S01]  /*c010*/  CS2R R24, SRZ ;  /* 0x0000000000187805 */ /* 0x000fe2000001ff00 */
[----:B------:R-:W-:Y:S02]  /*c020*/  CS2R R22, SRZ ;  /* 0x0000000000167805 */ /* 0x000fe4000001ff00 */
[-C--:B------:R-:W-:Y:S02]  /*c030*/  IADD3 R18, P2, R18, R20.reuse, RZ ;  /* 0x0000001412127210 */ /* 0x080fe40007f5e0ff */
[----:B------:R-:W-:Y:S02]  /*c040*/  IADD3 R44, P0, R15, R20, RZ ;  /* 0x000000140f2c7210 */ /* 0x000fe40007f1e0ff */
[----:B------:R-:W-:Y:S01]  /*c050*/  CS2R R20, SRZ ;  /* 0x0000000000147805 */ /* 0x000fe2000001ff00 */
[----:B------:R-:W-:-:S02]  /*c060*/  IMAD.X R19, R19, 0x1, R16, P2 ;  /* 0x0000000113137824 */ /* 0x000fc400010e0610 */
[----:B------:R-:W-:-:S03]  /*c070*/  IMAD.X R45, R17, 0x1, R16, P0 ;  /* 0x00000001112d7824 */ /* 0x000fc600000e0610 */
[----:B------:R1:W5:Y:S04]  /*c080*/  @!P1 LD.E.128 R24, [R18.64] ;  /* 0x0000001612189980 */ /* 0x000368000c101d00 */
[----:B------:R1:W5:Y:S02]  /*c090*/  @!P1 LD.E.128 R20, [R44.64] ;  /* 0x000000162c149980 */ /* 0x000364000c101d00 */
.L_x_672:
[----:B-1----:R-:W-:Y:S05]  /*c0a0*/  BSYNC B0 ;  /* 0x0000000000007941 */ /* 0x002fea0003800000 */
.L_x_671:
[----:B------:R-:W-:Y:S01]  /*c0b0*/  UIADD3 UR4, -UR14, UR17, URZ ;  /* 0x000000110e047290 */ /* 0x000fe2000fffe13f */
[----:B-----5:R-:W-:Y:S01]  /*c0c0*/  IMAD.MOV.U32 R15, RZ, RZ, R26 ;  /* 0x000000ffff0f7224 */ /* 0x020fe200078e001a */
        /* <DEDUP_REMOVED lines=12> */
[----:B------:R-:W-:-:S02]  /*c190*/  ISETP.GE.OR P0, PT, R6, UR4, P1 ;  /* 0x0000000406007c0c */ /* 0x000fc40008f06670 */
[----:B------:R-:W-:Y:S01]  /*c1a0*/  PRMT R46, R15, 0x5410, R16 ;  /* 0x000054100f2e7816 */ /* 0x000fe20000000010 */
[----:B------:R-:W-:Y:S01]  /*c1b0*/  IMAD.MOV.U32 R16, RZ, RZ, R20 ;  /* 0x000000ffff107224 */ /* 0x000fe200078e0014 */
[----:B------:R-:W-:Y:S02]  /*c1c0*/  MOV R15, R21 ;  /* 0x00000015000f7202 */ /* 0x000fe40000000f00 */
[----:B------:R-:W-:Y:S02]  /*c1d0*/  PRMT R45, R17, 0x5410, R18 ;  /* 0x00005410112d7816 */ /* 0x000fe40000000012 */
[----:B------:R-:W-:-:S05]  /*c1e0*/  PRMT R44, R15, 0x5410, R16 ;  /* 0x000054100f2c7816 */ /* 0x000fca0000000010 */
[----:B------:R-:W-:Y:S05]  /*c1f0*/  @P0 BRA `(.L_x_674) ;  /* 0x0000067000000947 */ /* 0x000fea0003800000 */
[----:B------:R-:W-:Y:S01]  /*c200*/  IMAD.MOV.U32 R17, RZ, RZ, c[0x0][0x27c] ;  /* 0x00009f00ff117624 */ /* 0x000fe200078e00ff */
[----:B------:R-:W-:Y:S02]  /*c210*/  SHF.R.U64 R48, R48, 0x10, R49 ;  /* 0x0000001030307819 */ /* 0x000fe40000001231 */
[----:B------:R-:W-:Y:S02]  /*c220*/  SHF.R.U64 R52, R52, 0x10, R53 ;  /* 0x0000001034347819 */ /* 0x000fe40000001235 */
[----:B------:R-:W-:Y:S02]  /*c230*/  LEA.HI R17, R17, R0, RZ, 0x1d ;  /* 0x0000000011117211 */ /* 0x000fe400078fe8ff */
[----:B------:R-:W-:Y:S02]  /*c240*/  SHF.R.U64 R54, R54, 0x10, R55 ;  /* 0x0000001036367819 */ /* 0x000fe40000001237 */
[----:B------:R-:W-:Y:S01]  /*c250*/  SHF.R.S32.HI R15, RZ, 0x1f, R17 ;  /* 0x0000001fff0f7819 */ /* 0x000fe20000011411 */
[----:B------:R-:W-:Y:S01]  /*c260*/  IMAD.SHL.U32 R16, R17, 0x8, RZ ;  /* 0x0000000811107824 */ /* 0x000fe200078e00ff */
[----:B------:R-:W-:-:S02]  /*c270*/  SHF.R.U32.HI R55, RZ, 0x10, R55 ;  /* 0x00000010ff377819 */ /* 0x000fc40000011637 */
[----:B------:R-:W-:Y:S02]  /*c280*/  LEA.HI R15, R15, R17, RZ, 0x3 ;  /* 0x000000110f0f7211 */ /* 0x000fe400078f18ff */
[----:B------:R-:W-:Y:S02]  /*c290*/  LOP3.LUT R16, R14, 0x38, R16, 0xf8, !PT ;  /* 0x000000380e107812 */ /* 0x000fe400078ef810 */
[----:B------:R-:W-:Y:S01]  /*c2a0*/  SHF.R.U32.HI R49, RZ, 0x10, R49 ;  /* 0x00000010ff317819 */ /* 0x000fe20000011631 */
[----:B------:R-:W-:Y:S01]  /*c2b0*/  IMAD.SHL.U32 R15, R15, 0x400, RZ ;  /* 0x000004000f0f7824 */ /* 0x000fe200078e00ff */
[----:B------:R-:W-:Y:S02]  /*c2c0*/  LOP3.LUT R16, R16, R12, RZ, 0x3c, !PT ;  /* 0x0000000c10107212 */ /* 0x000fe400078e3cff */
[----:B------:R-:W-:Y:S02]  /*c2d0*/  PRMT R48, R66, 0x5432, R48 ;  /* 0x0000543242307816 */ /* 0x000fe40000000030 */
[----:B------:R-:W-:-:S02]  /*c2e0*/  LOP3.LUT R15, R15, 0x7fffe000, RZ, 0xc0, !PT ;  /* 0x7fffe0000f0f7812 */ /* 0x000fc400078ec0ff */
[----:B------:R-:W-:Y:S01]  /*c2f0*/  PRMT R52, R69, 0x5432, R52 ;  /* 0x0000543245347816 */ /* 0x000fe20000000034 */
[----:B------:R-:W-:Y:S01]  /*c300*/  IMAD.U32 R80, R48, 0x10000, RZ ;  /* 0x0001000030507824 */ /* 0x000fe200078e00ff */
[----:B------:R-:W-:Y:S02]  /*c310*/  IADD3 R65, R16, R15, R13 ;  /* 0x0000000f10417210 */ /* 0x000fe40007ffe00d */
[----:B------:R-:W1:Y:S01]  /*c320*/  LDS.128 R16, [R64+0x100] ;  /* 0x0001000040107984 */ /* 0x000e620000000c00 */
[--C-:B------:R-:W-:Y:S01]  /*c330*/  SHF.R.U64 R50, R50, 0x10, R51.reuse ;  /* 0x0000001032327819 */ /* 0x100fe20000001233 */
[----:B------:R-:W-:Y:S01]  /*c340*/  IMAD.U32 R77, R52, 0x10000, RZ ;  /* 0x00010000344d7824 */ /* 0x000fe200078e00ff */
[----:B------:R-:W-:Y:S01]  /*c350*/  SHF.R.U32.HI R51, RZ, 0x10, R51 ;  /* 0x00000010ff337819 */ /* 0x000fe20000011633 */
[----:B------:R-:W-:Y:S01]  /*c360*/  IMAD.SHL.U32 R65, R65, 0x2, RZ ;  /* 0x0000000241417824 */ /* 0x000fe200078e00ff */
[C---:B------:R-:W-:Y:S02]  /*c370*/  PRMT R54, R70.reuse, 0x5432, R54 ;  /* 0x0000543246367816 */ /* 0x040fe40000000036 */
[----:B------:R-:W-:-:S02]  /*c380*/  PRMT R55, R70, 0x5410, R55 ;  /* 0x0000541046377816 */ /* 0x000fc40000000037 */
[----:B------:R-:W2:Y:S01]  /*c390*/  LDS.128 R12, [R65+0x100] ;  /* 0x00010000410c7984 */ /* 0x000ea20000000c00 */
[----:B------:R-:W-:Y:S02]  /*c3a0*/  PRMT R49, R66, 0x5410, R49 ;  /* 0x0000541042317816 */ /* 0x000fe40000000031 */
[----:B------:R-:W-:Y:S02]  /*c3b0*/  SHF.R.U32.HI R53, RZ, 0x10, R53 ;  /* 0x00000010ff357819 */ /* 0x000fe40000011635 */
[----:B------:R-:W-:Y:S01]  /*c3c0*/  PRMT R50, R67, 0x5432, R50 ;  /* 0x0000543243327816 */ /* 0x000fe20000000032 */
[----:B------:R-:W-:Y:S01]  /*c3d0*/  IMAD.U32 R79, R49, 0x10000, RZ ;  /* 0x00010000314f7824 */ /* 0x000fe200078e00ff */
[----:B------:R-:W-:Y:S02]  /*c3e0*/  PRMT R51, R67, 0x5410, R51 ;  /* 0x0000541043337816 */ /* 0x000fe40000000033 */
[----:B------:R-:W-:Y:S02]  /*c3f0*/  PRMT R53, R69, 0x5410, R53 ;  /* 0x0000541045357816 */ /* 0x000fe40000000035 */
[----:B------:R-:W-:-:S02]  /*c400*/  LOP3.LUT R48, R48, 0xffff0000, RZ, 0xc0, !PT ;  /* 0xffff000030307812 */ /* 0x000fc400078ec0ff */
[----:B------:R-:W-:Y:S01]  /*c410*/  LOP3.LUT R52, R52, 0xffff0000, RZ, 0xc0, !PT ;  /* 0xffff000034347812 */ /* 0x000fe200078ec0ff */
[----:B------:R-:W-:Y:S01]  /*c420*/  IMAD.U32 R82, R53, 0x10000, RZ ;  /* 0x0001000035527824 */ /* 0x000fe200078e00ff */
[----:B------:R-:W-:Y:S02]  /*c430*/  LOP3.LUT R49, R49, 0xffff0000, RZ, 0xc0, !PT ;  /* 0xffff000031317812 */ /* 0x000fe400078ec0ff */
[----:B------:R-:W-:Y:S02]  /*c440*/  LOP3.LUT R53, R53, 0xffff0000, RZ, 0xc0, !PT ;  /* 0xffff000035357812 */ /* 0x000fe400078ec0ff */
[C---:B-1----:R-:W-:Y:S01]  /*c450*/  SHF.L.U32 R66, R17.reuse, 0x10, RZ ;  /* 0x0000001011427819 */ /* 0x042fe200000006ff */
[----:B------:R-:W-:Y:S01]  /*c460*/  IMAD.U32 R67, R16, 0x10000, RZ ;  /* 0x0001000010437824 */ /* 0x000fe200078e00ff */
[----:B------:R-:W-:Y:S01]  /*c470*/  LOP3.LUT R70, R17, 0xffff0000, RZ, 0xc0, !PT ;  /* 0xffff000011467812 */ /* 0x000fe200078ec0ff */
[C---:B------:R-:W-:Y:S01]  /*c480*/  IMAD.U32 R17, R19.reuse, 0x10000, RZ ;  /* 0x0001000013117824 */ /* 0x040fe200078e00ff */
[----:B------:R-:W-:Y:S01]  /*c490*/  LOP3.LUT R71, R19, 0xffff0000, RZ, 0xc0, !PT ;  /* 0xffff000013477812 */ /* 0x000fe200078ec0ff */
[----:B------:R-:W-:Y:S01]  /*c4a0*/  IMAD.U32 R69, R18, 0x10000, RZ ;  /* 0x0001000012457824 */ /* 0x000fe200078e00ff */
[----:B------:R-:W-:-:S02]  /*c4b0*/  LOP3.LUT R16, R16, 0xffff0000, RZ, 0xc0, !PT ;  /* 0xffff000010107812 */ /* 0x000fc400078ec0ff */
[----:B------:R-:W-:Y:S01]  /*c4c0*/  LOP3.LUT R18, R18, 0xffff0000, RZ, 0xc0, !PT ;  /* 0xffff000012127812 */ /* 0x000fe200078ec0ff */
[----:B--2---:R-:W-:Y:S01]  /*c4d0*/  IMAD.U32 R81, R12, 0x10000, RZ ;  /* 0x000100000c517824 */ /* 0x004fe200078e00ff */
[----:B------:R-:W-:Y:S01]  /*c4e0*/  SHF.L.U32 R19, R13, 0x10, RZ ;  /* 0x000000100d137819 */ /* 0x000fe200000006ff */
[----:B------:R-:W-:Y:S01]  /*c4f0*/  IMAD.U32 R76, R15, 0x10000, RZ ;  /* 0x000100000f4c7824 */ /* 0x000fe200078e00ff */
[----:B------:R-:W-:Y:S02]  /*c500*/  LOP3.LUT R74, R13, 0xffff0000, RZ, 0xc0, !PT ;  /* 0xffff00000d4a7812 */ /* 0x000fe400078ec0ff */
[C---:B------:R-:W-:Y:S02]  /*c510*/  SHF.L.U32 R73, R14.reuse, 0x10, RZ ;  /* 0x000000100e497819 */ /* 0x040fe400000006ff */
[----:B------:R-:W-:Y:S01]  /*c520*/  LOP3.LUT R13, R14, 0xffff0000, RZ, 0xc0, !PT ;  /* 0xffff00000e0d7812 */ /* 0x000fe200078ec0ff */
[----:B------:R-:W-:Y:S01]  /*c530*/  FMUL.FTZ R14, R81, R80 ;  /* 0x00000050510e7220 */ /* 0x000fe20000410000 */
[----:B------:R-:W-:Y:S01]  /*c540*/  LOP3.LUT R78, R15, 0xffff0000, RZ, 0xc0, !PT ;  /* 0xffff00000f4e7812 */ /* 0x000fe200078ec0ff */
[-C--:B------:R-:W-:Y:S01]  /*c550*/  FMUL.FTZ R81, R81, R77.reuse ;  /* 0x0000004d51517220 */ /* 0x080fe20000410000 */
[----:B------:R-:W-:Y:S01]  /*c560*/  LOP3.LUT R12, R12, 0xffff0000, RZ, 0xc0, !PT ;  /* 0xffff00000c0c7812 */ /* 0x000fe200078ec0ff */
[----:B------:R-:W-:-:S02]  /*c570*/  FFMA.FTZ R15, R67, R77, -R14 ;  /* 0x0000004d430f7223 */ /* 0x000fc4000001080e */
[----:B------:R-:W-:Y:S01]  /*c580*/  FFMA.FTZ R67, R67, R80, R81 ;  /* 0x0000005043437223 */ /* 0x000fe20000010051 */
[----:B------:R-:W-:Y:S01]  /*c590*/  SHF.L.U32 R80, R55, 0x10, RZ ;  /* 0x0000001037507819 */ /* 0x000fe200000006ff */
[C---:B------:R-:W-:Y:S01]  /*c5a0*/  IMAD.U32 R77, R51.reuse, 0x10000, RZ ;  /* 0x00010000334d7824 */ /* 0x040fe200078e00ff */
[----:B------:R-:W-:Y:S01]  /*c5b0*/  LOP3.LUT R51, R51, 0xffff0000, RZ, 0xc0, !PT ;  /* 0xffff000033337812 */ /* 0x000fe200078ec0ff */
[----:B------:R-:W-:Y:S01]  /*c5c0*/  FMUL.FTZ R14, R19, R79 ;  /* 0x0000004f130e7220 */ /* 0x000fe20000410000 */
[----:B------:R-:W-:Y:S01]  /*c5d0*/  LOP3.LUT R55, R55, 0xffff0000, RZ, 0xc0, !PT ;  /* 0xffff000037377812 */ /* 0x000fe200078ec0ff */
[----:B------:R-:W-:Y:S02]  /*c5e0*/  FMUL.FTZ R81, R19, R82 ;  /* 0x0000005213517220 */ /* 0x000fe40000410000 */
[C---:B------:R-:W-:Y:S02]  /*c5f0*/  FMUL.FTZ R19, R76.reuse, R77 ;  /* 0x0000004d4c137220 */ /* 0x040fe40000410000 */
[----:B------:R-:W-:-:S02]  /*c600*/  FMUL.FTZ R76, R76, R80 ;  /* 0x000000504c4c7220 */ /* 0x000fc40000410000 */
[C---:B------:R-:W-:Y:S02]  /*c610*/  FFMA.FTZ R19, R17.reuse, R80, -R19 ;  /* 0x0000005011137223 */ /* 0x040fe40000010813 */
[----:B------:R-:W-:Y:S02]  /*c620*/  FFMA.FTZ R76, R17, R77, R76 ;  /* 0x0000004d114c7223 */ /* 0x000fe4000001004c */
[C---:B------:R-:W-:Y:S02]  /*c630*/  FMUL.FTZ R17, R12.reuse, R48 ;  /* 0x000000300c117220 */ /* 0x040fe40000410000 */
[----:B------:R-:W-:Y:S02]  /*c640*/  FMUL.FTZ R12, R12, R52 ;  /* 0x000000340c0c7220 */ /* 0x000fe40000410000 */
[C---:B------:R-:W-:Y:S01]  /*c650*/  IMAD.U32 R77, R50.reuse, 0x10000, RZ ;  /* 0x00010000324d7824 */ /* 0x040fe200078e00ff */
[----:B------:R-:W-:Y:S01]  /*c660*/  LOP3.LUT R50, R50, 0xffff0000, RZ, 0xc0, !PT ;  /* 0xffff000032327812 */ /* 0x000fe200078ec0ff */
[----:B------:R-:W-:-:S02]  /*c670*/  FFMA.FTZ R14, R66, R82, -R14 ;  /* 0x00000052420e7223 */ /* 0x000fc4000001080e */
[----:B------:R-:W-:Y:S02]  /*c680*/  FFMA.FTZ R66, R66, R79, R81 ;  /* 0x0000004f42427223 */ /* 0x000fe40000010051 */
[----:B------:R-:W-:Y:S02]  /*c690*/  FFMA.FTZ R52, R16, R52, -R17 ;  /* 0x0000003410347223 */ /* 0x000fe40000010811 */
[C---:B------:R-:W-:Y:S01]  /*c6a0*/  IMAD.U32 R79, R54.reuse, 0x10000, RZ ;  /* 0x00010000364f7824 */ /* 0x040fe200078e00ff */
[----:B------:R-:W-:Y:S01]  /*c6b0*/  LOP3.LUT R54, R54, 0xffff0000, RZ, 0xc0, !PT ;  /* 0xffff000036367812 */ /* 0x000fe200078ec0ff */
[----:B------:R-:W-:Y:S02]  /*c6c0*/  FFMA.FTZ R12, R16, R48, R12 ;  /* 0x00000030100c7223 */ /* 0x000fe4000001000c */
[C---:B------:R-:W-:Y:S02]  /*c6d0*/  FMUL.FTZ R16, R73.reuse, R77 ;  /* 0x0000004d49107220 */ /* 0x040fe40000410000 */
[----:B------:R-:W-:Y:S01]  /*c6e0*/  FMUL.FTZ R73, R73, R79 ;  /* 0x0000004f49497220 */ /* 0x000fe20000410000 */
[----:B------:R-:W-:Y:S01]  /*c6f0*/  F2FP.BF16.PACK_AB R12, R12, R67 ;  /* 0x000000430c0c723e */ /* 0x000fe200000010ff */
[----:B------:R-:W-:-:S02]  /*c700*/  FFMA.FTZ R79, R69, R79, -R16 ;  /* 0x0000004f454f7223 */ /* 0x000fc40000010810 */
[C---:B------:R-:W-:Y:S02]  /*c710*/  FMUL.FTZ R48, R13.reuse, R50 ;  /* 0x000000320d307220 */ /* 0x040fe40000410000 */
[----:B------:R-:W-:Y:S02]  /*c720*/  FMUL.FTZ R16, R13, R54 ;  /* 0x000000360d107220 */ /* 0x000fe40000410000 */
[----:B------:R-:W-:Y:S02]  /*c730*/  FMUL.FTZ R17, R74, R49 ;  /* 0x000000314a117220 */ /* 0x000fe40000410000 */
[----:B------:R-:W-:Y:S02]  /*c740*/  FMUL.FTZ R13, R78, R51 ;  /* 0x000000334e0d7220 */ /* 0x000fe40000410000 */
[----:B------:R-:W-:Y:S02]  /*c750*/  FMUL.FTZ R74, R74, R53 ;  /* 0x000000354a4a7220 */ /* 0x000fe40000410000 */
[----:B------:R-:W-:-:S02]  /*c760*/  FMUL.FTZ R78, R78, R55 ;  /* 0x000000374e4e7220 */ /* 0x000fc40000410000 */
[----:B------:R-:W-:Y:S02]  /*c770*/  FFMA.FTZ R17, R70, R53, -R17 ;  /* 0x0000003546117223 */ /* 0x000fe40000010811 */
[----:B------:R-:W-:Y:S02]  /*c780*/  FFMA.FTZ R54, R18, R54, -R48 ;  /* 0x0000003612367223 */ /* 0x000fe40000010830 */
[----:B------:R-:W-:Y:S01]  /*c790*/  FFMA.FTZ R55, R71, R55, -R13 ;  /* 0x0000003747377223 */ /* 0x000fe2000001080d */
[----:B------:R-:W-:Y:S01]  /*c7a0*/  F2FP.BF16.PACK_AB R17, R17, R14 ;  /* 0x0000000e1111723e */ /* 0x000fe200000010ff */
[----:B------:R-:W-:Y:S02]  /*c7b0*/  FFMA.FTZ R74, R70, R49, R74 ;  /* 0x00000031464a7223 */ /* 0x000fe4000001004a */
[----:B------:R-:W-:Y:S01]  /*c7c0*/  FFMA.FTZ R73, R69, R77, R73 ;  /* 0x0000004d45497223 */ /* 0x000fe20000010049 */
[----:B------:R-:W-:Y:S01]  /*c7d0*/  F2FP.BF16.PACK_AB R19, R55, R19 ;  /* 0x000000133713723e */ /* 0x000fe200000010ff */
[----:B------:R-:W-:Y:S01]  /*c7e0*/  FFMA.FTZ R50, R18, R50, R16 ;  /* 0x0000003212327223 */ /* 0x000fe20000010010 */
[----:B------:R-:W-:Y:S01]  /*c7f0*/  F2FP.BF16.PACK_AB R16, R52, R15 ;  /* 0x0000000f3410723e */ /* 0x000fe200000010ff */
[----:B------:R-:W-:Y:S01]  /*c800*/  FFMA.FTZ R78, R71, R51, R78 ;  /* 0x00000033474e7223 */ /* 0x000fe2000001004e */
[----:B------:R-:W-:-:S02]  /*c810*/  F2FP.BF16.PACK_AB R18, R54, R79 ;  /* 0x0000004f3612723e */ /* 0x000fc400000010ff */
[----:B------:R-:W-:Y:S02]  /*c820*/  F2FP.BF16.PACK_AB R13, R74, R66 ;  /* 0x000000424a0d723e */ /* 0x000fe400000010ff */
[----:B------:R-:W-:Y:S01]  /*c830*/  F2FP.BF16.PACK_AB R14, R50, R73 ;  /* 0x00000049320e723e */ /* 0x000fe200000010ff */
[----:B------:R1:W-:Y:S01]  /*c840*/  STS.128 [R64+0x100], R16 ;  /* 0x0001001040007388 */ /* 0x0003e20000000c00 */
[----:B------:R-:W-:-:S05]  /*c850*/  F2FP.BF16.PACK_AB R15, R78, R76 ;  /* 0x0000004c4e0f723e */ /* 0x000fca00000010ff */
[----:B------:R1:W-:Y:S02]  /*c860*/  STS.128 [R65+0x100], R12 ;  /* 0x0001000c41007388 */ /* 0x0003e40000000c00 */
.L_x_674:
[----:B------:R-:W-:Y:S05]  /*c870*/  BSYNC B0 ;  /* 0x0000000000007941 */ /* 0x000fea0003800000 */
.L_x_673:
[----:B-1----:R-:W-:Y:S01]  /*c880*/  IADD3 R13, R6, 0x20, RZ ;  /* 0x00000020060d7810 */ /* 0x002fe20007ffe0ff */
[----:B------:R-:W-:Y:S03]  /*c890*/  BSSY B0, `(.L_x_675) ;  /* 0x0000074000007945 */ /* 0x000fe60003800000 */
[----:B------:R-:W-:-:S13]  /*c8a0*/  ISETP.GE.OR P0, PT, R13, UR4, P1 ;  /* 0x000000040d007c0c */ /* 0x000fda0008f06670 */
        /* <DEDUP_REMOVED lines=23> */
[----:B------:R-:W-:Y:S01]  /*ca20*/  SHF.R.U32.HI R37, RZ, 0x10, R37 ;  /* 0x00000010ff257819 */ /* 0x000fe20000011625 */
[----:B------:R-:W-:Y:S01]  /*ca30*/  IMAD.SHL.U32 R48, R48, 0x2, RZ ;  /* 0x0000000230307824 */ /* 0x000fe200078e00ff */
[----:B------:R-:W-:Y:S02]  /*ca40*/  SHF.R.U64 R38, R38, 0x10, R39 ;  /* 0x0000001026267819 */ /* 0x000fe40000001227 */
[----:B------:R-:W1:Y:S01]  /*ca50*/  LDS.128 R16, [R49+0x100] ;  /* 0x0001000031107984 */ /* 0x000e620000000c00 */
[----:B------:R-:W-:-:S02]  /*ca60*/  PRMT R36, R60, 0x5432, R36 ;  /* 0x000054323c247816 */ /* 0x000fc40000000024 */
[----:B------:R-:W-:Y:S01]  /*ca70*/  SHF.R.U32.HI R39, RZ, 0x10, R39 ;  /* 0x00000010ff277819 */ /* 0x000fe20000011627 */
[----:B------:R-:W2:Y:S01]  /*ca80*/  LDS.128 R12, [R48+0x100] ;  /* 0x00010000300c7984 */ /* 0x000ea20000000c00 */
[----:B------:R-:W-:Y:S02]  /*ca90*/  PRMT R40, R62, 0x5432, R40 ;  /* 0x000054323e287816 */ /* 0x000fe40000000028 */
[----:B------:R-:W-:Y:S01]  /*caa0*/  PRMT R37, R60, 0x5410, R37 ;  /* 0x000054103c257816 */ /* 0x000fe20000000025 */
[----:B------:R-:W-:Y:S01]  /*cab0*/  IMAD.U32 R60, R36, 0x10000, RZ ;  /* 0x00010000243c7824 */ /* 0x000fe200078e00ff */
[C---:B------:R-:W-:Y:S02]  /*cac0*/  PRMT R38, R61.reuse, 0x5432, R38 ;  /* 0x000054323d267816 */ /* 0x040fe40000000026 */
[----:B------:R-:W-:Y:S01]  /*cad0*/  PRMT R39, R61, 0x5410, R39 ;  /* 0x000054103d277816 */ /* 0x000fe20000000027 */
[----:B------:R-:W-:Y:S01]  /*cae0*/  IMAD.U32 R61, R40, 0x10000, RZ ;  /* 0x00010000283d7824 */ /* 0x000fe200078e00ff */
[----:B------:R-:W-:-:S02]  /*caf0*/  SHF.R.U32.HI R41, RZ, 0x10, R41 ;  /* 0x00000010ff297819 */ /* 0x000fc40000011629 */
[----:B------:R-:W-:Y:S02]  /*cb00*/  LOP3.LUT R36, R36, 0xffff0000, RZ, 0xc0, !PT ;  /* 0xffff000024247812 */ /* 0x000fe400078ec0ff */
[----:B------:R-:W-:Y:S02]  /*cb10*/  PRMT R41, R62, 0x5410, R41 ;  /* 0x000054103e297816 */ /* 0x000fe40000000029 */
[--C-:B------:R-:W-:Y:S02]  /*cb20*/  SHF.R.U64 R42, R42, 0x10, R43.reuse ;  /* 0x000000102a2a7819 */ /* 0x100fe4000000122b */
[----:B------:R-:W-:Y:S02]  /*cb30*/  LOP3.LUT R65, R40, 0xffff0000, RZ, 0xc0, !PT ;  /* 0xffff000028417812 */ /* 0x000fe400078ec0ff */
[----:B------:R-:W-:Y:S02]  /*cb40*/  SHF.R.U32.HI R43, RZ, 0x10, R43 ;  /* 0x00000010ff2b7819 */ /* 0x000fe4000001162b */
[----:B------:R-:W-:-:S02]  /*cb50*/  PRMT R42, R63, 0x5432, R42 ;  /* 0x000054323f2a7816 */ /* 0x000fc4000000002a */
        /* <DEDUP_REMOVED lines=13> */
[----:B------:R-:W-:Y:S01]  /*cc30*/  FMUL.FTZ R13, R54, R60 ;  /* 0x0000003c360d7220 */ /* 0x000fe20000410000 */
        /* <DEDUP_REMOVED lines=29> */
[C---:B------:R-:W-:Y:S02]  /*ce10*/  FMUL.FTZ R17, R63.reuse, R16 ;  /* 0x000000103f117220 */ /* 0x040fe40000410000 */
        /* <DEDUP_REMOVED lines=27> */
.L_x_676:
[----:B------:R-:W-:Y:S05]  /*cfd0*/  BSYNC B0 ;  /* 0x0000000000007941 */ /* 0x000fea0003800000 */
.L_x_675:
        /* <DEDUP_REMOVED lines=117> */
.L_x_678:
[----:B------:R-:W-:Y:S05]  /*d730*/  BSYNC B0 ;  /* 0x0000000000007941 */ /* 0x000fea0003800000 */
.L_x_677:
[----:B-1----:R-:W-:-:S04]  /*d740*/  IADD3 R13, R6, 0x60, RZ ;  /* 0x00000060060d7810 */ /* 0x002fc80007ffe0ff */
        /* <DEDUP_REMOVED lines=115> */
.L_x_666:
[----:B------:R-:W-:Y:S05]  /*de80*/  BSYNC B2 ;  /* 0x0000000000027941 */ /* 0x000fea0003800000 */
.L_x_644:
[----:B------:R-:W-:Y:S01]  /*de90*/  IMAD R11, R11, c[0x0][0x208], RZ ;  /* 0x000082000b0b7a24 */ /* 0x000fe200078e02ff */
[----:B------:R-:W-:Y:S01]  /*dea0*/  BAR.SYNC.DEFER_BLOCKING 0x0 ;  /* 0x0000000000007b1d */ /* 0x000fe20000010000 */
[----:B-1----:R-:W-:Y:S01]  /*deb0*/  IMAD.WIDE.U32 R12, R238, c[0x0][0x208], RZ ;  /* 0x00008200ee0c7a25 */ /* 0x002fe200078e00ff */
[----:B------:R-:W-:Y:S01]  /*dec0*/  LOP3.LUT P3, RZ, R0, 0x2, RZ, 0xc0, !PT ;  /* 0x0000000200ff7812 */ /* 0x000fe2000786c0ff */
[----:B------:R-:W-:Y:S01]  /*ded0*/  UISETP.GE.AND UP0, UPT, UR10, 0x2, UPT ;  /* 0x000000020a00788c */ /* 0x000fe2000bf06270 */
[----:B------:R-:W-:Y:S01]  /*dee0*/  SHF.R.S32.HI R245, RZ, 0x1f, R244 ;  /* 0x0000001ffff57819 */ /* 0x000fe200000114f4 */
[----:B------:R-:W-:Y:S02]  /*def0*/  IMAD R11, R238, c[0x0][0x20c], R11 ;  /* 0x00008300ee0b7a24 */ /* 0x000fe400078e020b */
[----:B------:R-:W-:Y:S02]  /*df00*/  IMAD.SHL.U32 R14, R6, 0x8, RZ ;  /* 0x00000008060e7824 */ /* 0x000fe400078e00ff */
[----:B------:R-:W-:-:S02]  /*df10*/  IMAD.IADD R13, R13, 0x1, R11 ;  /* 0x000000010d0d7824 */ /* 0x000fc400078e020b */
[----:B------:R-:W-:Y:S01]  /*df20*/  IMAD R11, R7, c[0x0][0x218], RZ ;  /* 0x00008600070b7a24 */ /* 0x000fe200078e02ff */
[----:B------:R-:W-:Y:S01]  /*df30*/  LEA.HI R7, R5, R75, RZ, 0x5 ;  /* 0x0000004b05077211 */ /* 0x000fe200078f28ff */
[----:B------:R-:W-:Y:S02]  /*df40*/  IMAD.SHL.U32 R234, R0, 0x40, RZ ;  /* 0x0000004000ea7824 */ /* 0x000fe400078e00ff */
[C---:B------:R-:W-:Y:S01]  /*df50*/  IMAD.WIDE.U32 R12, R237.reuse, c[0x0][0x218], R12 ;  /* 0x00008600ed0c7a25 */ /* 0x040fe200078e000c */
[----:B------:R-:W-:Y:S02]  /*df60*/  SHF.R.S32.HI R6, RZ, 0x5, R7 ;  /* 0x00000005ff067819 */ /* 0x000fe40000011407 */
[----:B------:R-:W-:Y:S01]  /*df70*/  LOP3.LUT R234, R234, 0x1c0, RZ, 0xc0, !PT ;  /* 0x000001c0eaea7812 */ /* 0x000fe200078ec0ff */
[----:B------:R-:W-:Y:S01]  /*df80*/  IMAD R11, R237, c[0x0][0x21c], R11 ;  /* 0x00008700ed0b7a24 */ /* 0x000fe200078e020b */
[----:B------:R-:W-:Y:S01]  /*df90*/  IADD3 R12, P0, R12, UR28, RZ ;  /* 0x0000001c0c0c7c10 */ /* 0x000fe2000ff1e0ff */
[----:B------:R-:W-:Y:S01]  /*dfa0*/  IMAD R188, R6, 0x400, R4 ;  /* 0x0000040006bc7824 */ /* 0x000fe200078e0204 */
[----:B------:R-:W-:Y:S01]  /*dfb0*/  LOP3.LUT R14, R234, 0x8, R14, 0xf8, !PT ;  /* 0x00000008ea0e7812 */ /* 0x000fe200078ef80e */
[----:B------:R-:W-:Y:S01]  /*dfc0*/  IMAD.SHL.U32 R240, R9, 0x2, RZ ;  /* 0x0000000209f07824 */ /* 0x000fe200078e00ff */
[----:B------:R-:W-:-:S02]  /*dfd0*/  SHF.R.U32.HI R234, RZ, 0x3, R234 ;  /* 0x00000003ffea7819 */ /* 0x000fc400000116ea */
[C---:B------:R-:W-:Y:S01]  /*dfe0*/  LEA R196, R188.reuse, 0x100, 0x1 ;  /* 0x00000100bcc47811 */ /* 0x040fe200078e08ff */
[----:B------:R-:W-:Y:S01]  /*dff0*/  IMAD.SHL.U32 R188, R188, 0x2, RZ ;  /* 0x00000002bcbc7824 */ /* 0x000fe200078e00ff */
[----:B------:R-:W-:Y:S01]  /*e000*/  LOP3.LUT R234, R14, R234, RZ, 0x3c, !PT ;  /* 0x000000ea0eea7212 */ /* 0x000fe200078e3cff */
[----:B------:R-:W-:Y:S01]  /*e010*/  IMAD.WIDE R14, R244, 0x2, RZ ;  /* 0x00000002f40e7825 */ /* 0x000fe200078e02ff */
[----:B------:R-:W-:Y:S02]  /*e020*/  IADD3.X R11, R13, UR12, R11, P0, !PT ;  /* 0x0000000c0d0b7c10 */ /* 0x000fe400087fe40b */
[----:B------:R-:W-:Y:S01]  /*e030*/  LEA R62, P0, R12, c[0x0][0x1f8], 0x1 ;  /* 0x00007e000c3e7a11 */ /* 0x000fe200078008ff */
[--C-:B------:R-:W-:Y:S01]  /*e040*/  IMAD R192, R3, 0x2, R196.reuse ;  /* 0x0000000203c07824 */ /* 0x100fe200078e02c4 */
[----:B------:R-:W-:Y:S01]  /*e050*/  LDSM.16.M88.4 R136, [R188+0x100] ;  /* 0x00010000bc88783b */ /* 0x000fe20000000200 */
[C---:B------:R-:W-:Y:S01]  /*e060*/  IMAD R196, R2.reuse, 0x2, R196 ;  /* 0x0000000202c47824 */ /* 0x040fe200078e02c4 */
[----:B------:R-:W-:Y:S01]  /*e070*/  SHF.R.S32.HI R13, RZ, 0x1f, R8 ;  /* 0x0000001fff0d7819 */ /* 0x000fe20000011408 */
[----:B------:R-:W-:Y:S01]  /*e080*/  IMAD R204, R2, 0x2, R192 ;  /* 0x0000000202cc7824 */ /* 0x000fe200078e02c0 */
[----:B------:R-:W1:Y:S01]  /*e090*/  SHFL.IDX PT, R70, R62, 0x2, 0x181f ;  /* 0x00581f003e467f89 */ /* 0x000e6200000e0000 */
[----:B------:R-:W-:Y:S01]  /*e0a0*/  IMAD R234, R10, 0x200, R234 ;  /* 0x000002000aea7824 */ /* 0x000fe200078e02ea */
[----:B------:R-:W-:-:S02]  /*e0b0*/  LEA.HI.X R10, R12, c[0x0][0x1fc], R11, 0x1, P0 ;  /* 0x00007f000c0a7a11 */ /* 0x000fc400000f0c0b */
[----:B------:R-:W-:Y:S01]  /*e0c0*/  LDSM.16.M88.4 R140, [R192] ;  /* 0x00000000c08c783b */ /* 0x000fe20000000200 */
[----:B------:R-:W-:Y:S01]  /*e0d0*/  LEA.HI R13, R13, R8, RZ, 0x3 ;  /* 0x000000080d0d7211 */ /* 0x000fe200078f18ff */
[----:B------:R-:W-:Y:S02]  /*e0e0*/  IMAD.SHL.U32 R234, R234, 0x2, RZ ;  /* 0x00000002eaea7824 */ /* 0x000fe400078e00ff */
[----:B------:R-:W-:Y:S01]  /*e0f0*/  LDSM.16.M88.4 R172, [R196] ;  /* 0x00000000c4ac783b */ /* 0x000fe20000000200 */
[----:B------:R-:W-:Y:S02]  /*e100*/  LOP3.LUT R239, R13, 0xfffffff8, RZ, 0xc0, !PT ;  /* 0xfffffff80def7812 */ /* 0x000fe400078ec0ff */
[C---:B------:R-:W-:Y:S01]  /*e110*/  IADD3 R13, R234.reuse, 0x8100, RZ ;  /* 0x00008100ea0d7810 */ /* 0x040fe20007ffe0ff */
[----:B------:R-:W-:Y:S01]  /*e120*/  LDSM.16.M88.4 R180, [R204] ;  /* 0x00000000ccb4783b */ /* 0x000fe20000000200 */
[----:B------:R-:W-:Y:S01]  /*e130*/  IADD3 R233, R234, 0x8120, RZ ;  /* 0x00008120eae97810 */ /* 0x000fe20007ffe0ff */
[----:B------:R-:W-:Y:S01]  /*e140*/  IMAD.WIDE R22, R239, 0x2, RZ ;  /* 0x00000002ef167825 */ /* 0x000fe200078e02ff */
[----:B------:R-:W-:Y:S01]  /*e150*/  @P3 IADD3 R233, R13, -0x20, RZ ;  /* 0xffffffe00de93810 */ /* 0x000fe20007ffe0ff */
[----:B------:R-:W-:Y:S01]  /*e160*/  LDSM.16.M88.4 R188, [R188+0x4100] ;  /* 0x00410000bcbc783b */ /* 0x000fe20000000200 */
[----:B------:R-:W-:-:S02]  /*e170*/  SHF.R.S32.HI R241, RZ, 0x1f, R239 ;  /* 0x0000001ffff17819 */ /* 0x000fc400000114ef */
[C---:B------:R-:W-:Y:S01]  /*e180*/  IADD3 R227, R233.reuse, 0x800, RZ ;  /* 0x00000800e9e37810 */ /* 0x040fe20007ffe0ff */
[----:B------:R-:W-:Y:S01]  /*e190*/  LDSM.16.M88.4 R192, [R192+0x4000] ;  /* 0x00400000c0c0783b */ /* 0x000fe20000000200 */
[C---:B------:R-:W-:Y:S02]  /*e1a0*/  IADD3 R226, R233.reuse, 0x1000, RZ ;  /* 0x00001000e9e27810 */ /* 0x040fe40007ffe0ff */
[C---:B------:R-:W-:Y:S01]  /*e1b0*/  IADD3 R225, R233.reuse, 0x1800, RZ ;  /* 0x00001800e9e17810 */ /* 0x040fe20007ffe0ff */
[----:B------:R-:W-:Y:S01]  /*e1c0*/  LDSM.16.M88.4 R196, [R196+0x4000] ;  /* 0x00400000c4c4783b */ /* 0x000fe20000000200 */
[-C--:B-1----:R-:W-:Y:S02]  /*e1d0*/  IADD3 R80, P1, R14, R70.reuse, RZ ;  /* 0x000000460e507210 */ /* 0x082fe40007f3e0ff */
[----:B------:R-:W-:Y:S01]  /*e1e0*/  IADD3 R70, P3, R22, R70, RZ ;  /* 0x0000004616467210 */ /* 0x000fe20007f7e0ff */
[----:B------:R-:W-:Y:S01]  /*e1f0*/  LDSM.16.M88.4 R204, [R204+0x4000] ;  /* 0x00400000cccc783b */ /* 0x000fe20000000200 */
[----:B------:R-:W-:-:S02]  /*e200*/  IADD3 R224, R233, 0x2000, RZ ;  /* 0x00002000e9e07810 */ /* 0x000fc40007ffe0ff */
[C---:B------:R-:W-:Y:S01]  /*e210*/  IADD3 R223, R233.reuse, 0x2800, RZ ;  /* 0x00002800e9df7810 */ /* 0x040fe20007ffe0ff */
[----:B------:R-:W-:Y:S01]  /*e220*/  BAR.SYNC.DEFER_BLOCKING 0x0 ;  /* 0x0000000000007b1d */ /* 0x000fe20000010000 */
[C---:B------:R-:W-:Y:S02]  /*e230*/  IADD3 R222, R233.reuse, 0x3000, RZ ;  /* 0x00003000e9de7810 */ /* 0x040fe40007ffe0ff */
[C---:B------:R-:W-:Y:S02]  /*e240*/  IADD3 R221, R233.reuse, 0x3800, RZ ;  /* 0x00003800e9dd7810 */ /* 0x040fe40007ffe0ff */
[C---:B------:R-:W-:Y:S01]  /*e250*/  IADD3 R219, R233.reuse, 0x4000, RZ ;  /* 0x00004000e9db7810 */ /* 0x040fe20007ffe0ff */
[----:B------:R-:W1:Y:S01]  /*e260*/  SHFL.IDX PT, R90, R62, RZ, 0x181f ;  /* 0x00181fff3e5a7589 */ /* 0x000e6200000e0000 */
[C---:B------:R-:W-:Y:S02]  /*e270*/  IADD3 R218, R233.reuse, 0x4800, RZ ;  /* 0x00004800e9da7810 */ /* 0x040fe40007ffe0ff */
[C---:B------:R-:W-:Y:S01]  /*e280*/  IADD3 R217, R233.reuse, 0x5000, RZ ;  /* 0x00005000e9d97810 */ /* 0x040fe20007ffe0ff */
[----:B------:R-:W2:Y:S01]  /*e290*/  SHFL.IDX PT, R82, R62, 0x1, 0x181f ;  /* 0x00381f003e527f89 */ /* 0x000ea200000e0000 */
[----:B------:R-:W-:-:S02]  /*e2a0*/  IADD3 R216, R233, 0x5800, RZ ;  /* 0x00005800e9d87810 */ /* 0x000fc40007ffe0ff */
[C---:B------:R-:W-:Y:S01]  /*e2b0*/  IADD3 R215, R233.reuse, 0x6000, RZ ;  /* 0x00006000e9d77810 */ /* 0x040fe20007ffe0ff */
[----:B------:R-:W3:Y:S01]  /*e2c0*/  SHFL.IDX PT, R11, R10, 0x2, 0x181f ;  /* 0x00581f000a0b7f89 */ /* 0x000ee200000e0000 */
[C---:B------:R-:W-:Y:S02]  /*e2d0*/  IADD3 R214, R233.reuse, 0x6800, RZ ;  /* 0x00006800e9d67810 */ /* 0x040fe40007ffe0ff */
[C---:B------:R-:W-:Y:S01]  /*e2e0*/  IADD3 R213, R233.reuse, 0x7000, RZ ;  /* 0x00007000e9d57810 */ /* 0x040fe20007ffe0ff */
[----:B------:R-:W4:Y:S01]  /*e2f0*/  SHFL.IDX PT, R12, R10, RZ, 0x181f ;  /* 0x00181fff0a0c7589 */ /* 0x000f2200000e0000 */
[----:B------:R-:W-:-:S03]  /*e300*/  IADD3 R212, R233, 0x7800, RZ ;  /* 0x00007800e9d47810 */ /* 0x000fc60007ffe0ff */
[----:B------:R-:W5:Y:S01]  /*e310*/  SHFL.IDX PT, R20, R10, 0x1, 0x181f ;  /* 0x00381f000a147f89 */ /* 0x000f6200000e0000 */
[----:B------:R-:W-:-:S04]  /*e320*/  DEPBAR.LE SB0, 0x0 ;  /* 0x000080000000791a */ /* 0x000fc80000000000 */
[----:B------:R-:W5:Y:S04]  /*e330*/  SHFL.IDX PT, R62, R62, 0x3, 0x181f ;  /* 0x00781f003e3e7f89 */ /* 0x000f6800000e0000 */
[----:B------:R-:W-:Y:S01]  /*e340*/  BAR.SYNC.DEFER_BLOCKING 0x0 ;  /* 0x0000000000007b1d */ /* 0x000fe20000010000 */
[----:B-1----:R-:W-:Y:S02]  /*e350*/  IADD3 R96, P0, R90, R14, RZ ;  /* 0x0000000e5a607210 */ /* 0x002fe40007f1e0ff */
[----:B--2---:R-:W-:-:S03]  /*e360*/  IADD3 R88, P2, R14, R82, RZ ;  /* 0x000000520e587210 */ /* 0x004fc60007f5e0ff */
[----:B------:R-:W1:Y:S01]  /*e370*/  SHFL.IDX PT, R10, R10, 0x3, 0x181f ;  /* 0x00781f000a0a7f89 */ /* 0x000e6200000e0000 */
[--C-:B---3--:R-:W-:Y:S01]  /*e380*/  IMAD.X R81, R15, 0x1, R11.reuse, P1 ;  /* 0x000000010f517824 */ /* 0x108fe200008e060b */
[----:B------:R-:W-:Y:S01]  /*e390*/  IADD3 R90, P1, R90, R22, RZ ;  /* 0x000000165a5a7210 */ /* 0x000fe20007f3e0ff */
[----:B------:R-:W-:Y:S02]  /*e3a0*/  IMAD.X R71, R23, 0x1, R11, P3 ;  /* 0x0000000117477824 */ /* 0x000fe400018e060b */
[C---:B----4-:R-:W-:Y:S02]  /*e3b0*/  IMAD.X R97, R12.reuse, 0x1, R15, P0 ;  /* 0x000000010c617824 */ /* 0x050fe400000e060f */
[----:B------:R-:W-:Y:S01]  /*e3c0*/  IMAD.X R91, R12, 0x1, R23, P1 ;  /* 0x000000010c5b7824 */ /* 0x000fe200008e0617 */
[----:B------:R-:W-:Y:S01]  /*e3d0*/  ISETP.GE.AND P1, PT, R244, c[0x0][0x1d4], PT ;  /* 0x00007500f4007a0c */ /* 0x000fe20003f26270 */
[----:B-----5:R-:W-:Y:S01]  /*e3e0*/  IMAD.X R89, R15, 0x1, R20, P2 ;  /* 0x000000010f597824 */ /* 0x020fe200010e0614 */
[----:B------:R-:W-:-:S02]  /*e3f0*/  IADD3 R60, P0, R14, R62, RZ ;  /* 0x0000003e0e3c7210 */ /* 0x000fc40007f1e0ff */
[----:B------:R-:W-:Y:S01]  /*e400*/  IADD3 R62, P2, R22, R62, RZ ;  /* 0x0000003e163e7210 */ /* 0x000fe20007f5e0ff */
[----:B------:R-:W2:Y:S04]  /*e410*/  LDSM.16.M88.4 R24, [R234+0x8100] ;  /* 0x00810000ea18783b */ /* 0x000ea80000000200 */
[----:B------:R-:W3:Y:S01]  /*e420*/  LDSM.16.M88.4 R16, [R234+0x8900] ;  /* 0x00890000ea10783b */ /* 0x000ee20000000200 */
[--C-:B-1----:R-:W-:Y:S01]  /*e430*/  IMAD.X R63, R23, 0x1, R10.reuse, P2 ;  /* 0x00000001173f7824 */ /* 0x102fe200010e060a */
[----:B------:R-:W-:Y:S01]  /*e440*/  ISETP.LT.OR P2, PT, R68, 0x1, P1 ;  /* 0x000000014400780c */ /* 0x000fe20000f41670 */
[----:B------:R-:W-:Y:S01]  /*e450*/  IMAD.X R61, R15, 0x1, R10, P0 ;  /* 0x000000010f3d7824 */ /* 0x000fe200000e060a */
[----:B------:R-:W-:Y:S01]  /*e460*/  IADD3 R82, P0, R22, R82, RZ ;  /* 0x0000005216527210 */ /* 0x000fe20007f1e0ff */
[----:B------:R-:W-:Y:S04]  /*e470*/  LDSM.16.M88.4 R56, [R233] ;  /* 0x00000000e938783b */ /* 0x000fe80000000200 */
[----:B------:R-:W-:Y:S01]  /*e480*/  IMAD.X R83, R23, 0x1, R20, P0 ;  /* 0x0000000117537824 */ /* 0x000fe200000e0614 */
[----:B------:R-:W-:Y:S01]  /*e490*/  ISETP.GE.AND P0, PT, R8, c[0x0][0x1d4], PT ;  /* 0x0000750008007a0c */ /* 0x000fe20003f06270 */
[----:B------:R-:W-:Y:S04]  /*e4a0*/  LDSM.16.M88.4 R12, [R233+0x800] ;  /* 0x00080000e90c783b */ /* 0x000fe80000000200 */
[----:B------:R-:W-:Y:S04]  /*e4b0*/  LDSM.16.M88.4 R8, [R234+0x9100] ;  /* 0x00910000ea08783b */ /* 0x000fe80000000200 */
[----:B------:R-:W1:Y:S04]  /*e4c0*/  LDSM.16.M88.4 R100, [R234+0x9900] ;  /* 0x00990000ea64783b */ /* 0x000e680000000200 */
[----:B------:R-:W4:Y:S04]  /*e4d0*/  LDSM.16.M88.4 R92, [R234+0xa100] ;  /* 0x00a10000ea5c783b */ /* 0x000f280000000200 */
[----:B------:R-:W5:Y:S04]  /*e4e0*/  LDSM.16.M88.4 R84, [R234+0xa900] ;  /* 0x00a90000ea54783b */ /* 0x000f680000000200 */
[----:B------:R-:W4:Y:S04]  /*e4f0*/  LDSM.16.M88.4 R76, [R234+0xb100] ;  /* 0x00b10000ea4c783b */ /* 0x000f280000000200 */
[----:B------:R-:W-:Y:S01]  /*e500*/  LDSM.16.M88.4 R64, [R234+0xb900] ;  /* 0x00b90000ea40783b */ /* 0x000fe20000000200 */
[C---:B--2---:R-:W-:Y:S03]  /*e510*/  HMMA.16816.F32.BF16 R28, R136.reuse, R24, RZ ;  /* 0x00000018881c723c */ /* 0x044fe600000418ff */
[----:B------:R-:W-:Y:S04]  /*e520*/  LDSM.16.M88.4 R52, [R233+0x1000] ;  /* 0x00100000e934783b */ /* 0x000fe80000000200 */
[----:B------:R-:W-:Y:S01]  /*e530*/  LDSM.16.M88.4 R48, [R233+0x1800] ;  /* 0x00180000e930783b */ /* 0x000fe20000000200 */
[C---:B---3--:R-:W-:Y:S03]  /*e540*/  HMMA.16816.F32.BF16 R20, R136.reuse, R16, RZ ;  /* 0x000000108814723c */ /* 0x048fe600000418ff */
[----:B------:R-:W2:Y:S04]  /*e550*/  LDSM.16.M88.4 R40, [R233+0x2000] ;  /* 0x00200000e928783b */ /* 0x000ea80000000200 */
[----:B------:R-:W-:Y:S01]  /*e560*/  LDSM.16.M88.4 R36, [R233+0x2800] ;  /* 0x00280000e924783b */ /* 0x000fe20000000200 */
[C---:B------:R-:W-:Y:S03]  /*e570*/  HMMA.16816.F32.BF16 R16, R136.reuse, R18, RZ ;  /* 0x000000128810723c */ /* 0x040fe600000418ff */
[----:B------:R-:W3:Y:S04]  /*e580*/  LDSM.16.M88.4 R32, [R233+0x3000] ;  /* 0x00300000e920783b */ /* 0x000ee80000000200 */
[----:B------:R-:W2:Y:S01]  /*e590*/  LDSM.16.M88.4 R44, [R233+0x3800] ;  /* 0x00380000e92c783b */ /* 0x000ea20000000200 */
[----:B-1----:R-:W-:Y:S03]  /*e5a0*/  HMMA.16816.F32.BF16 R104, R136, R100, RZ ;  /* 0x000000648868723c */ /* 0x002fe600000418ff */
[----:B------:R-:W-:Y:S01]  /*e5b0*/  @!PT LDS RZ, [RZ] ;  /* 0x00000000fffff984 */ /* 0x000fe20000000800 */
[----:B------:R-:W-:Y:S01]  /*e5c0*/  @!PT LDS RZ, [RZ] ;  /* 0x00000000fffff984 */ /* 0x000fe20000000800 */
[----:B------:R-:W-:Y:S01]  /*e5d0*/  @!PT LDS RZ, [RZ] ;  /* 0x00000000fffff984 */ /* 0x000fe20000000800 */
[----:B------:R4:W-:Y:S01]  /*e5e0*/  LDGSTS.E.BYPASS.LTC128B.128 [R240+0x100], [R96.64], !P2 ;  /* 0x0010000060f07fae */ /* 0x0009e2000d101d56 */
[----:B------:R-:W-:-:S04]  /*e5f0*/  ISETP.LT.OR P2, PT, R68, 0x1, P0 ;  /* 0x000000014400780c */ /* 0x000fc80000741670 */
[C---:B------:R-:W-:Y:S08]  /*e600*/  HMMA.16816.F32.BF16 R20, R140.reuse, R12, R20 ;  /* 0x0000000c8c14723c */ /* 0x040ff00000041814 */
[----:B------:R-:W-:Y:S01]  /*e610*/  HMMA.16816.F32.BF16 R16, R140, R14, R16 ;  /* 0x0000000e8c10723c */ /* 0x000fe20000041810 */
[----:B------:R5:W-:Y:S01]  /*e620*/  LDGSTS.E.BYPASS.LTC128B.128 [R240+0x4100], [R90.64], !P2 ;  /* 0x041000005af07fae */ /* 0x000be2000d101d56 */
[----:B------:R-:W-:-:S06]  /*e630*/  ISETP.LT.OR P2, PT, R68, 0x21, P1 ;  /* 0x000000214400780c */ /* 0x000fcc0000f41670 */
[C---:B------:R-:W-:Y:S07]  /*e640*/  HMMA.16816.F32.BF16 R12, R136.reuse, R8, RZ ;  /* 0x00000008880c723c */ /* 0x040fee00000418ff */
[----:B------:R5:W-:Y:S01]  /*e650*/  LDGSTS.E.BYPASS.LTC128B.128 [R240+0x1100], [R88.64], !P2 ;  /* 0x0110000058f07fae */ /* 0x000be2000d101d56 */
[C---:B------:R-:W-:Y:S01]  /*e660*/  ISETP.LT.OR P2, PT, R68.reuse, 0x21, P0 ;  /* 0x000000214400780c */ /* 0x040fe20000741670 */
[C---:B----4-:R-:W-:Y:S08]  /*e670*/  HMMA.16816.F32.BF16 R96, R136.reuse, R92, RZ ;  /* 0x0000005c8860723c */ /* 0x050ff000000418ff */
[----:B------:R-:W-:Y:S04]  /*e680*/  HMMA.16816.F32.BF16 R92, R136, R94, RZ ;  /* 0x0000005e885c723c */ /* 0x000fe800000418ff */
[----:B------:R1:W-:Y:S01]  /*e690*/  LDGSTS.E.BYPASS.LTC128B.128 [R240+0x5100], [R82.64], !P2 ;  /* 0x0510000052f07fae */ /* 0x0003e2000d101d56 */
[----:B------:R-:W-:-:S02]  /*e6a0*/  ISETP.LT.OR P2, PT, R68, 0x41, P1 ;  /* 0x000000414400780c */ /* 0x000fc40000f41670 */
[C---:B------:R-:W-:Y:S01]  /*e6b0*/  ISETP.LT.OR P1, PT, R68.reuse, 0x61, P1 ;  /* 0x000000614400780c */ /* 0x040fe20000f21670 */
[C---:B------:R-:W-:Y:S08]  /*e6c0*/  HMMA.16816.F32.BF16 R100, R136.reuse, R102, RZ ;  /* 0x000000668864723c */ /* 0x040ff000000418ff */
[----:B------:R-:W-:Y:S02]  /*e6d0*/  HMMA.16816.F32.BF16 R24, R136, R26, RZ ;  /* 0x0000001a8818723c */ /* 0x000fe400000418ff */
[----:B------:R1:W-:Y:S01]  /*e6e0*/  LDGSTS.E.BYPASS.LTC128B.128 [R240+0x2100], [R80.64], !P2 ;  /* 0x0210000050f07fae */ /* 0x0003e2000d101d56 */
[----:B------:R-:W-:-:S02]  /*e6f0*/  ISETP.LT.OR P2, PT, R68, 0x41, P0 ;  /* 0x000000414400780c */ /* 0x000fc40000741670 */
[----:B------:R-:W-:-:S03]  /*e700*/  ISETP.LT.OR P0, PT, R68, 0x61, P0 ;  /* 0x000000614400780c */ /* 0x000fc60000701670 */
[C---:B-----5:R-:W-:Y:S08]  /*e710*/  HMMA.16816.F32.BF16 R88, R136.reuse, R84, RZ ;  /* 0x000000548858723c */ /* 0x060ff000000418ff */
[----:B------:R-:W-:Y:S01]  /*e720*/  HMMA.16816.F32.BF16 R84, R136, R86, RZ ;  /* 0x000000568854723c */ /* 0x000fe200000418ff */
[----:B------:R4:W-:Y:S01]  /*e730*/  LDGSTS.E.BYPASS.LTC128B.128 [R240+0x6100], [R70.64], !P2 ;  /* 0x0610000046f07fae */ /* 0x0009e2000d101d56 */
[----:B------:R-:W-:Y:S01]  /*e740*/  LOP3.LUT P2, RZ, R0, 0x4, RZ, 0xc0, !PT ;  /* 0x0000000400ff7812 */ /* 0x000fe2000784c0ff */
[----:B------:R-:W-:-:S02]  /*e750*/  IMAD.MOV.U32 R0, RZ, RZ, 0x40 ;  /* 0x00000040ff007424 */ /* 0x000fc400078e00ff */
[----:B------:R5:W-:Y:S03]  /*e760*/  LDGSTS.E.BYPASS.LTC128B.128 [R240+0x3100], [R60.64], !P1 ;  /* 0x031000003cf07fae */ /* 0x000be6000c901d56 */
[----:B------:R-:W-:Y:S01]  /*e770*/  SEL R0, R0, 0xffffffc0, !P2 ;  /* 0xffffffc000007807 */ /* 0x000fe20005000000 */
[----:B------:R-:W-:Y:S01]  /*e780*/  HMMA.16816.F32.BF16 R8, R136, R10, RZ ;  /* 0x0000000a8808723c */ /* 0x000fe200000418ff */
[----:B------:R5:W-:Y:S01]  /*e790*/  LDGSTS.E.BYPASS.LTC128B.128 [R240+0x7100], [R62.64], !P0 ;  /* 0x071000003ef07fae */ /* 0x000be2000c101d56 */
[----:B------:R-:W-:Y:S02]  /*e7a0*/  PLOP3.LUT P0, PT, PT, PT, UP0, 0x80, 0x0 ;  /* 0x000000000000781c */ /* 0x000fe40003f0f008 */
[----:B------:R-:W-:Y:S01]  /*e7b0*/  IMAD.IADD R231, R234, 0x1, R0 ;  /* 0x00000001eae77824 */ /* 0x000fe200078e0200 */
[----:B------:R-:W-:Y:S01]  /*e7c0*/  LDSM.16.M88.4 R108, [R233+0x4000] ;  /* 0x00400000e96c783b */ /* 0x000fe20000000200 */
[----:B------:R-:W-:-:S02]  /*e7d0*/  IMAD.IADD R220, R0, 0x1, R233 ;  /* 0x0000000100dc7824 */ /* 0x000fc400078e02e9 */
[C---:B-1----:R-:W-:Y:S01]  /*e7e0*/  HMMA.16816.F32.BF16 R80, R136.reuse, R76, RZ ;  /* 0x0000004c8850723c */ /* 0x042fe200000418ff */
[----:B------:R-:W-:Y:S04]  /*e7f0*/  LDSM.16.M88.4 R124, [R231+0xd900] ;  /* 0x00d90000e77c783b */ /* 0x000fe80000000200 */
[----:B------:R-:W-:Y:S03]  /*e800*/  LDSM.16.M88.4 R120, [R231+0xe100] ;  /* 0x00e10000e778783b */ /* 0x000fe60000000200 */
[----:B------:R-:W-:Y:S01]  /*e810*/  HMMA.16816.F32.BF16 R76, R136, R78, RZ ;  /* 0x0000004e884c723c */ /* 0x000fe200000418ff */
[----:B------:R-:W-:Y:S04]  /*e820*/  LDSM.16.M88.4 R116, [R231+0xe900] ;  /* 0x00e90000e774783b */ /* 0x000fe80000000200 */
[----:B------:R-:W-:Y:S03]  /*e830*/  LDSM.16.M88.4 R112, [R231+0xf100] ;  /* 0x00f10000e770783b */ /* 0x000fe60000000200 */
[C---:B--2---:R-:W-:Y:S01]  /*e840*/  HMMA.16816.F32.BF16 R96, R140.reuse, R40, R96 ;  /* 0x000000288c60723c */ /* 0x044fe20000041860 */
[----:B------:R-:W0:Y:S04]  /*e850*/  LDGDEPBAR ;  /* 0x00000000000079af */ /* 0x000e280000000000 */
[----:B-----5:R-:W-:Y:S03]  /*e860*/  LDSM.16.M88.4 R60, [R234+0xc100] ;  /* 0x00c10000ea3c783b */ /* 0x020fe60000000200 */
[C---:B---3--:R-:W-:Y:S08]  /*e870*/  HMMA.16816.F32.BF16 R80, R140.reuse, R32, R80 ;  /* 0x000000208c50723c */ /* 0x048ff00000041850 */
[C---:B------:R-:W-:Y:S01]  /*e880*/  HMMA.16816.F32.BF16 R76, R140.reuse, R34, R76 ;  /* 0x000000228c4c723c */ /* 0x040fe2000004184c */
[----:B------:R-:W1:Y:S07]  /*e890*/  LDSM.16.M88.4 R32, [R231+0x9900] ;  /* 0x00990000e720783b */ /* 0x000e6e0000000200 */
[C---:B------:R-:W-:Y:S01]  /*e8a0*/  HMMA.16816.F32.BF16 R92, R140.reuse, R42, R92 ;  /* 0x0000002a8c5c723c */ /* 0x040fe2000004185c */
[----:B------:R-:W2:Y:S07]  /*e8b0*/  LDSM.16.M88.4 R40, [R231+0x8100] ;  /* 0x00810000e728783b */ /* 0x000eae0000000200 */
[C---:B------:R-:W-:Y:S08]  /*e8c0*/  HMMA.16816.F32.BF16 R88, R140.reuse, R36, R88 ;  /* 0x000000248c58723c */ /* 0x040ff00000041858 */
[----:B------:R-:W-:Y:S01]  /*e8d0*/  HMMA.16816.F32.BF16 R84, R140, R38, R84 ;  /* 0x000000268c54723c */ /* 0x000fe20000041854 */
[----:B------:R-:W3:Y:S07]  /*e8e0*/  LDSM.16.M88.4 R36, [R231+0x9100] ;  /* 0x00910000e724783b */ /* 0x000eee0000000200 */
[C---:B----4-:R-:W-:Y:S08]  /*e8f0*/  HMMA.16816.F32.BF16 R68, R136.reuse, R64, RZ ;  /* 0x000000408844723c */ /* 0x050ff000000418ff */
[----:B------:R-:W-:Y:S08]  /*e900*/  HMMA.16816.F32.BF16 R64, R136, R66, RZ ;  /* 0x000000428840723c */ /* 0x000ff000000418ff */
[C---:B------:R-:W-:Y:S08]  /*e910*/  HMMA.16816.F32.BF16 R104, R140.reuse, R48, R104 ;  /* 0x000000308c68723c */ /* 0x040ff00000041868 */
        /* <DEDUP_REMOVED lines=10> */
[----:B------:R-:W5:Y:S07]  /*e9c0*/  LDSM.16.M88.4 R44, [R231+0xa100] ;  /* 0x00a10000e72c783b */ /* 0x000f6e0000000200 */
[C---:B-1----:R-:W-:Y:S08]  /*e9d0*/  HMMA.16816.F32.BF16 R104, R172.reuse, R32, R104 ;  /* 0x00000020ac68723c */ /* 0x042ff00000041868 */
[C---:B------:R-:W-:Y:S01]  /*e9e0*/  HMMA.16816.F32.BF16 R100, R172.reuse, R34, R100 ;  /* 0x00000022ac64723c */ /* 0x040fe20000041864 */
[----:B------:R-:W1:Y:S07]  /*e9f0*/  LDSM.16.M88.4 R32, [R220] ;  /* 0x00000000dc20783b */ /* 0x000e6e0000000200 */
        /* <DEDUP_REMOVED lines=57> */
[C---:B------:R-:W-:Y:S08]  /*ed90*/  HMMA.16816.F32.BF16 R12, R188.reuse, R52, R12 ;  /* 0x00000034bc0c723c */ /* 0x040ff0000004180c */
[C---:B------:R-:W-:Y:S01]  /*eda0*/  HMMA.16816.F32.BF16 R8, R188.reuse, R54, R8 ;  /* 0x00000036bc08723c */ /* 0x040fe20000041808 */
[----:B------:R-:W-:Y:S07]  /*edb0*/  LDSM.16.M88.4 R52, [R233+0x6800] ;  /* 0x00680000e934783b */ /* 0x000fee0000000200 */
[C---:B-----5:R-:W-:Y:S08]  /*edc0*/  HMMA.16816.F32.BF16 R80, R188.reuse, R44, R80 ;  /* 0x0000002cbc50723c */ /* 0x060ff00000041850 */
[C---:B------:R-:W-:Y:S01]  /*edd0*/  HMMA.16816.F32.BF16 R76, R188.reuse, R46, R76 ;  /* 0x0000002ebc4c723c */ /* 0x040fe2000004184c */
[----:B------:R-:W5:Y:S07]  /*ede0*/  LDSM.16.M88.4 R44, [R233+0x7800] ;  /* 0x00780000e92c783b */ /* 0x000f6e0000000200 */
[C---:B------:R-:W-:Y:S08]  /*edf0*/  HMMA.16816.F32.BF16 R20, R188.reuse, R56, R20 ;  /* 0x00000038bc14723c */ /* 0x040ff00000041814 */
[----:B------:R-:W-:Y:S01]  /*ee00*/  HMMA.16816.F32.BF16 R16, R188, R58, R16 ;  /* 0x0000003abc10723c */ /* 0x000fe20000041810 */
[----:B------:R-:W4:Y:S07]  /*ee10*/  LDSM.16.M88.4 R56, [R233+0x6000] ;  /* 0x00600000e938783b */ /* 0x000f2e0000000200 */
        /* <DEDUP_REMOVED lines=9> */
[C---:B------:R-:W-:Y:S08]  /*eeb0*/  HMMA.16816.F32.BF16 R28, R192.reuse, R108, R28 ;  /* 0x0000006cc01c723c */ /* 0x040ff0000004181c */
[C---:B------:R-:W-:Y:S01]  /*eec0*/  HMMA.16816.F32.BF16 R24, R192.reuse, R110, R24 ;  /* 0x0000006ec018723c */ /* 0x040fe20000041818 */
[----:B------:R-:W1:Y:S07]  /*eed0*/  LDSM.16.M88.4 R108, [R231+0xf900] ;  /* 0x00f90000e76c783b */ /* 0x000e6e0000000200 */
[C---:B----4-:R-:W-:Y:S08]  /*eee0*/  HMMA.16816.F32.BF16 R20, R192.reuse, R60, R20 ;  /* 0x0000003cc014723c */ /* 0x050ff00000041814 */
[C---:B------:R-:W-:Y:S01]  /*eef0*/  HMMA.16816.F32.BF16 R16, R192.reuse, R62, R16 ;  /* 0x0000003ec010723c */ /* 0x040fe20000041810 */
[----:B------:R-:W-:Y:S07]  /*ef00*/  LDSM.16.M88.4 R60, [R220+0x4000] ;  /* 0x00400000dc3c783b */ /* 0x000fee0000000200 */
[C---:B-----5:R-:W-:Y:S08]  /*ef10*/  HMMA.16816.F32.BF16 R68, R192.reuse, R44, R68 ;  /* 0x0000002cc044723c */ /* 0x060ff00000041844 */
        /* <DEDUP_REMOVED lines=46> */
[----:B------:R-:W-:Y:S01]  /*f200*/  HMMA.16816.F32.BF16 R32, R204, R34, R64 ;  /* 0x00000022cc20723c */ /* 0x000fe20000041840 */
[----:B------:R-:W-:Y:S06]  /*f210*/  BAR.SYNC.DEFER_BLOCKING 0x0 ;  /* 0x0000000000007b1d */ /* 0x000fec0000010000 */
[----:B------:R-:W-:Y:S05]  /*f220*/  @!P0 BRA `(.L_x_679) ;  /* 0x0000048000008947 */ /* 0x000fea0003800000 */
[----:B------:R-:W-:Y:S01]  /*f230*/  ULEA UR4, UR10, UR16, 0x7 ;  /* 0x000000100a047291 */ /* 0x000fe2000f8e383f */
[----:B------:R-:W-:Y:S01]  /*f240*/  ISETP.NE.AND P3, PT, R235, 0x1, PT ;  /* 0x00000001eb00780c */ /* 0x000fe20003f65270 */
[----:B------:R-:W-:Y:S01]  /*f250*/  IMAD.MOV.U32 R237, RZ, RZ, RZ ;  /* 0x000000ffffed7224 */ /* 0x000fe200078e00ff */
[----:B------:R-:W-:-:S03]  /*f260*/  ISETP.GT.AND P4, PT, R236, 0x7f, PT ;  /* 0x0000007fec00780c */ /* 0x000fc60003f84270 */
        /* <DEDUP_REMOVED lines=11> */
[----:B------:R-:W-:Y:S01]  /*f320*/  IADD3 R48, -R72, 0x10, RZ ;  /* 0x0000001048307810 */ /* 0x000fe20007ffe1ff */
[C---:B------:R-:W-:Y:S01]  /*f330*/  IMAD.SHL.U32 R38, R244.reuse, 0x2, RZ ;  /* 0x00000002f4267824 */ /* 0x040fe200078e00ff */
[----:B------:R-:W-:Y:S01]  /*f340*/  SHF.L.U64.HI R39, R244, 0x1, R245 ;  /* 0x00000001f4277819 */ /* 0x000fe200000102f5 */
[----:B------:R-:W-:Y:S01]  /*f350*/  IMAD R238, R0, c[0x0][0x2b8], R238 ;  /* 0x0000ae0000ee7a24 */ /* 0x000fe200078e02ee */
[----:B------:R-:W-:-:S04]  /*f360*/  LOP3.LUT R48, R48, 0xf, RZ, 0xc0, !PT ;  /* 0x0000000f30307812 */ /* 0x000fc800078ec0ff */
        /* <DEDUP_REMOVED lines=9> */
[----:B------:R-:W-:Y:S01]  /*f400*/  SHF.L.U64.HI R36, R239, 0x1, R241 ;  /* 0x00000001ef247819 */ /* 0x000fe200000102f1 */
[----:B------:R-:W-:-:S05]  /*f410*/  IMAD R0, R237, c[0x0][0x1f4], R0 ;  /* 0x00007d00ed007a24 */ /* 0x000fca00078e0200 */
[----:B------:R-:W-:Y:S02]  /*f420*/  IADD3.X R0, R37, UR9, R0, P0, !PT ;  /* 0x0000000925007c10 */ /* 0x000fe400087fe400 */
[C---:B------:R-:W-:Y:S02]  /*f430*/  LEA R41, P0, R42.reuse, c[0x0][0x1c8], 0x1 ;  /* 0x000072002a297a11 */ /* 0x040fe400078008ff */
[----:B------:R-:W-:Y:S02]  /*f440*/  SEL R37, RZ, 0x10, P6 ;  /* 0x00000010ff257807 */ /* 0x000fe40003000000 */
[----:B------:R-:W-:Y:S01]  /*f450*/  LEA.HI.X R42, R42, c[0x0][0x1cc], R0, 0x1, P0 ;  /* 0x000073002a2a7a11 */ /* 0x000fe200000f0c00 */
[----:B------:R-:W1:Y:S01]  /*f460*/  SHFL.IDX PT, R49, R41, 0x3, 0x181f ;  /* 0x00781f0029317f89 */ /* 0x000e6200000e0000 */
[----:B------:R-:W-:Y:S01]  /*f470*/  IADD3 R50, -R37, 0x10, RZ ;  /* 0x0000001025327810 */ /* 0x000fe20007ffe1ff */
[----:B------:R-:W-:Y:S02]  /*f480*/  IMAD.SHL.U32 R0, R239, 0x2, RZ ;  /* 0x00000002ef007824 */ /* 0x000fe400078e00ff */
[----:B------:R-:W2:Y:S01]  /*f490*/  SHFL.IDX PT, R40, R42, 0x3, 0x181f ;  /* 0x00781f002a287f89 */ /* 0x000ea200000e0000 */
[----:B------:R-:W-:-:S03]  /*f4a0*/  LOP3.LUT R50, R50, 0xf, RZ, 0xc0, !PT ;  /* 0x0000000f32327812 */ /* 0x000fc600078ec0ff */
        /* <DEDUP_REMOVED lines=32> */
.L_x_679:
        /* <DEDUP_REMOVED lines=9> */
[----:B------:R-:W1:Y:S01]  /*f740*/  @UP2 S2UR UR6, SR_CTAID.X ;  /* 0x00000000000629c3 */ /* 0x000e620000002500 */
        /* <DEDUP_REMOVED lines=17> */
[----:B------:R-:W-:Y:S03]  /*f860*/  LDSM.16.MT88.4 R108, [R229+0x4100] ;  /* 0x00410000e56c783b */ /* 0x000fe60000004200 */
[----:B------:R-:W-:Y:S01]  /*f870*/  IMAD R246, R7, 0x8, R6 ;  /* 0x0000000807f67824 */ /* 0x000fe200078e0206 */
[----:B------:R-:W-:Y:S01]  /*f880*/  LDSM.16.MT88.4 R72, [R230+0x100] ;  /* 0x00010000e648783b */ /* 0x000fe20000004200 */
[----:B------:R-:W-:Y:S01]  /*f890*/  IMAD.IADD R247, R0, 0x1, -R247 ;  /* 0x0000000100f77824 */ /* 0x000fe200078e0af7 */
[----:B-1----:R-:W-:Y:S01]  /*f8a0*/  @UP2 USHF.L.U32 UR6, UR6, 0x7, URZ ;  /* 0x0000000706062899 */ /* 0x002fe2000800063f */
[----:B------:R-:W-:Y:S01]  /*f8b0*/  @P1 IMAD.HI.U32 R7, R246, c[0x0][0x2c8], RZ ;  /* 0x0000b200f6071a27 */ /* 0x000fe200078e00ff */
[----:B------:R-:W0:Y:S03]  /*f8c0*/  LDGDEPBAR ;  /* 0x00000000000079af */ /* 0x000e260000000000 */
[----:B------:R-:W-:Y:S01]  /*f8d0*/  IMAD.MOV.U32 R6, RZ, RZ, R246 ;  /* 0x000000ffff067224 */ /* 0x000fe200078e00f6 */
[----:B------:R-:W-:Y:S01]  /*f8e0*/  @P0 SHF.R.U32.HI R6, RZ, c[0x0][0x2cc], R7 ;  /* 0x0000b300ff060a19 */ /* 0x000fe20000011607 */
[----:B------:R-:W-:Y:S01]  /*f8f0*/  IMAD.U32 R0, RZ, RZ, UR4 ;  /* 0x00000004ff007e24 */ /* 0x000fe2000f8e00ff */
[----:B------:R-:W-:Y:S01]  /*f900*/  ULDC.64 UR4, c[0x0][0x2c8] ;  /* 0x0000b20000047ab9 */ /* 0x000fe20000000a00 */
[----:B------:R-:W-:Y:S01]  /*f910*/  IMAD.SHL.U32 R247, R247, 0x2, RZ ;  /* 0x00000002f7f77824 */ /* 0x000fe200078e00ff */
[----:B------:R-:W-:Y:S01]  /*f920*/  UIMAD.WIDE.U32 UR6, UR6, UR4, URZ ;  /* 0x00000004060672a5 */ /* 0x000fe2000f8e003f */
[----:B--2---:R-:W1:Y:S03]  /*f930*/  SHFL.IDX PT, R41, R6, RZ, 0x1c1f ;  /* 0x001c1fff06297589 */ /* 0x004e6600000e0000 */
[----:B------:R-:W-:Y:S01]  /*f940*/  IADD3 R0, -R247, UR11, R0 ;  /* 0x0000000bf7007c10 */ /* 0x000fe2000fffe100 */
[----:B------:R-:W2:Y:S01]  /*f950*/  SHFL.IDX PT, R6, R6, 0x1, 0x1c1f ;  /* 0x003c1f0006067f89 */ /* 0x000ea200000e0000 */
[----:B------:R-:W-:-:S02]  /*f960*/  @UP2 USHF.R.U32.HI UR14, URZ, UR5, UR7 ;  /* 0x000000053f0e2299 */ /* 0x000fc40008011607 */
[----:B------:R-:W-:Y:S02]  /*f970*/  IADD3 R5, R0, -UR20, RZ ;  /* 0x8000001400057c10 */ /* 0x000fe4000fffe0ff */
[----:B------:R-:W-:Y:S01]  /*f980*/  IADD3 R0, -R247, UR24, RZ ;  /* 0x00000018f7007c10 */ /* 0x000fe2000fffe1ff */
[----:B------:R-:W-:-:S04]  /*f990*/  UIADD3 UR14, UR14, UR11, -UR20 ;  /* 0x0000000b0e0e7290 */ /* 0x000fc8000fffe814 */
[----:B------:R-:W-:-:S04]  /*f9a0*/  USHF.R.S32.HI UR4, URZ, 0x1f, UR14 ;  /* 0x0000001f3f047899 */ /* 0x000fc8000801140e */
[----:B------:R-:W-:Y:S02]  /*f9b0*/  ULEA.HI UR4, UR4, UR14, URZ, 0x7 ;  /* 0x0000000e04047291 */ /* 0x000fe4000f8f383f */
[----:B------:R-:W-:Y:S02]  /*f9c0*/  UIADD3 UR14, UR10, -0x2, URZ ;  /* 0xfffffffe0a0e7890 */ /* 0x000fe4000fffe03f */
[----:B------:R-:W-:Y:S01]  /*f9d0*/  USHF.R.S32.HI UR7, URZ, 0x7, UR4 ;  /* 0x000000073f077899 */ /* 0x000fe20008011404 */
[----:B-1----:R-:W-:-:S03]  /*f9e0*/  IMAD.IADD R41, R5, 0x1, R41 ;  /* 0x0000000105297824 */ /* 0x002fc600078e0229 */
[----:B------:R-:W-:Y:S01]  /*f9f0*/  UISETP.LT.AND UP0, UPT, URZ, UR7, UPT ;  /* 0x000000073f00728c */ /* 0x000fe2000bf01270 */
[----:B--2---:R-:W-:Y:S01]  /*fa00*/  IMAD.IADD R5, R5, 0x1, R6 ;  /* 0x0000000105057824 */ /* 0x004fe200078e0206 */
[C---:B------:R-:W-:Y:S02]  /*fa10*/  IMNMX R41, R0.reuse, R41, PT ;  /* 0x0000002900297217 */ /* 0x040fe40003800200 */
[----:B------:R-:W-:Y:S02]  /*fa20*/  USEL UR7, URZ, UR7, !UP0 ;  /* 0x000000073f077287 */ /* 0x000fe4000c000000 */
[----:B------:R-:W-:Y:S02]  /*fa30*/  ISETP.GT.AND P3, PT, R41, 0x10, PT ;  /* 0x000000102900780c */ /* 0x000fe40003f64270 */
[----:B------:R-:W-:Y:S01]  /*fa40*/  UISETP.GE.AND UP0, UPT, UR14, UR7, UPT ;  /* 0x000000070e00728c */ /* 0x000fe2000bf06270 */
[----:B------:R-:W-:Y:S02]  /*fa50*/  IMNMX R0, R0, R5, PT ;  /* 0x0000000500007217 */ /* 0x000fe40003800200 */
[----:B------:R-:W-:-:S02]  /*fa60*/  FSEL R20, R20, -INF , P3 ;  /* 0xff80000014147808 */ /* 0x000fc40001800000 */
[C---:B------:R-:W-:Y:S02]  /*fa70*/  ISETP.GT.AND P3, PT, R41.reuse, 0x18, PT ;  /* 0x000000182900780c */ /* 0x040fe40003f64270 */
[----:B------:R-:W-:Y:S02]  /*fa80*/  ISETP.GT.AND P2, PT, R0, RZ, PT ;  /* 0x000000ff0000720c */ /* 0x000fe40003f44270 */
[----:B------:R-:W-:Y:S02]  /*fa90*/  FSEL R16, R16, -INF , P3 ;  /* 0xff80000010107808 */ /* 0x000fe40001800000 */
[C---:B------:R-:W-:Y:S02]  /*faa0*/  ISETP.GT.AND P3, PT, R41.reuse, 0x20, PT ;  /* 0x000000202900780c */ /* 0x040fe40003f64270 */
[C---:B------:R-:W-:Y:S02]  /*fab0*/  ISETP.GT.AND P1, PT, R41.reuse, 0x1, PT ;  /* 0x000000012900780c */ /* 0x040fe40003f24270 */
[----:B------:R-:W-:-:S02]  /*fac0*/  ISETP.GT.AND P0, PT, R41, RZ, PT ;  /* 0x000000ff2900720c */ /* 0x000fc40003f04270 */
[----:B------:R-:W-:Y:S02]  /*fad0*/  FSEL R6, R30, -INF , P2 ;  /* 0xff8000001e067808 */ /* 0x000fe40001000000 */
[----:B------:R-:W-:Y:S02]  /*fae0*/  FSEL R30, R12, -INF , P3 ;  /* 0xff8000000c1e7808 */ /* 0x000fe40001800000 */
[----:B------:R-:W-:Y:S02]  /*faf0*/  FSEL R7, R29, -INF , P1 ;  /* 0xff8000001d077808 */ /* 0x000fe40000800000 */
[C---:B------:R-:W-:Y:S02]  /*fb00*/  ISETP.GT.AND P3, PT, R41.reuse, 0x28, PT ;  /* 0x000000282900780c */ /* 0x040fe40003f64270 */
[----:B------:R-:W-:Y:S02]  /*fb10*/  FSEL R40, R28, -INF , P0 ;  /* 0xff8000001c287808 */ /* 0x000fe40000000000 */
[----:B------:R-:W-:-:S02]  /*fb20*/  ISETP.GT.AND P1, PT, R41, 0x8, PT ;  /* 0x000000082900780c */ /* 0x000fc40003f24270 */
[----:B------:R-:W-:Y:S02]  /*fb30*/  ISETP.GT.AND P0, PT, R0, 0x1, PT ;  /* 0x000000010000780c */ /* 0x000fe40003f04270 */
[----:B------:R-:W-:Y:S02]  /*fb40*/  FSEL R29, R8, -INF , P3 ;  /* 0xff800000081d7808 */ /* 0x000fe40001800000 */
[----:B------:R-:W-:Y:S02]  /*fb50*/  ISETP.GT.AND P2, PT, R41, 0x9, PT ;  /* 0x000000092900780c */ /* 0x000fe40003f44270 */
[----:B------:R-:W-:Y:S02]  /*fb60*/  FSEL R24, R24, -INF , P1 ;  /* 0xff80000018187808 */ /* 0x000fe40000800000 */
[----:B------:R-:W-:Y:S02]  /*fb70*/  FMNMX.FTZ R8, R40, R7, !PT ;  /* 0x0000000728087209 */ /* 0x000fe40007810000 */
[----:B------:R-:W-:-:S02]  /*fb80*/  FSEL R5, R31, -INF , P0 ;  /* 0xff8000001f057808 */ /* 0x000fc40000000000 */
[----:B------:R-:W-:Y:S02]  /*fb90*/  FSEL R25, R25, -INF , P2 ;  /* 0xff80000019197808 */ /* 0x000fe40001000000 */
[----:B------:R-:W-:Y:S02]  /*fba0*/  ISETP.GT.AND P0, PT, R0, 0x9, PT ;  /* 0x000000090000780c */ /* 0x000fe40003f04270 */
[----:B------:R-:W-:Y:S02]  /*fbb0*/  FMNMX.FTZ R8, R24, R8, !PT ;  /* 0x0000000818087209 */ /* 0x000fe40007810000 */
[----:B------:R-:W-:Y:S02]  /*fbc0*/  ISETP.GT.AND P2, PT, R41, 0x11, PT ;  /* 0x000000112900780c */ /* 0x000fe40003f44270 */
[----:B------:R-:W-:Y:S02]  /*fbd0*/  FSEL R27, R27, -INF , P0 ;  /* 0xff8000001b1b7808 */ /* 0x000fe40000000000 */
[----:B------:R-:W-:-:S02]  /*fbe0*/  FMNMX.FTZ R8, R25, R8, !PT ;  /* 0x0000000819087209 */ /* 0x000fc40007810000 */
[----:B------:R-:W-:Y:S02]  /*fbf0*/  FSEL R21, R21, -INF , P2 ;  /* 0xff80000015157808 */ /* 0x000fe40001000000 */
[----:B------:R-:W-:Y:S02]  /*fc00*/  ISETP.GT.AND P0, PT, R0, 0x11, PT ;  /* 0x000000110000780c */ /* 0x000fe40003f04270 */
[----:B------:R-:W-:Y:S02]  /*fc10*/  ISETP.GT.AND P2, PT, R41, 0x19, PT ;  /* 0x000000192900780c */ /* 0x000fe40003f44270 */
[----:B------:R-:W-:Y:S02]  /*fc20*/  FMNMX.FTZ R8, R20, R8, !PT ;  /* 0x0000000814087209 */ /* 0x000fe40007810000 */
[----:B------:R-:W-:Y:S02]  /*fc30*/  FSEL R23, R23, -INF , P0 ;  /* 0xff80000017177808 */ /* 0x000fe40000000000 */
[----:B------:R-:W-:-:S02]  /*fc40*/  FSEL R17, R17, -INF , P2 ;  /* 0xff80000011117808 */ /* 0x000fc40001000000 */
[C---:B------:R-:W-:Y:S02]  /*fc50*/  ISETP.GT.AND P0, PT, R0.reuse, 0x19, PT ;  /* 0x000000190000780c */ /* 0x040fe40003f04270 */
[----:B------:R-:W-:Y:S02]  /*fc60*/  ISETP.GT.AND P2, PT, R41, 0x21, PT ;  /* 0x000000212900780c */ /* 0x000fe40003f44270 */
[----:B------:R-:W-:Y:S02]  /*fc70*/  FMNMX.FTZ R8, R21, R8, !PT ;  /* 0x0000000815087209 */ /* 0x000fe40007810000 */
[----:B------:R-:W-:Y:S02]  /*fc80*/  FSEL R31, R19, -INF , P0 ;  /* 0xff800000131f7808 */ /* 0x000fe40000000000 */
[----:B------:R-:W-:Y:S02]  /*fc90*/  FSEL R28, R13, -INF , P2 ;  /* 0xff8000000d1c7808 */ /* 0x000fe40001000000 */
[----:B------:R-:W-:-:S02]  /*fca0*/  ISETP.GT.AND P0, PT, R0, 0x21, PT ;  /* 0x000000210000780c */ /* 0x000fc40003f04270 */
[----:B------:R-:W-:Y:S02]  /*fcb0*/  ISETP.GT.AND P2, PT, R41, 0x29, PT ;  /* 0x000000292900780c */ /* 0x000fe40003f44270 */
[----:B------:R-:W-:Y:S02]  /*fcc0*/  FMNMX.FTZ R8, R16, R8, !PT ;  /* 0x0000000810087209 */ /* 0x000fe40007810000 */
[C---:B------:R-:W-:Y:S02]  /*fcd0*/  ISETP.GT.AND P1, PT, R0.reuse, 0x8, PT ;  /* 0x000000080000780c */ /* 0x040fe40003f24270 */
[----:B------:R-:W-:Y:S02]  /*fce0*/  FSEL R36, R15, -INF , P0 ;  /* 0xff8000000f247808 */ /* 0x000fe40000000000 */
[----:B------:R-:W-:Y:S02]  /*fcf0*/  FSEL R37, R9, -INF , P2 ;  /* 0xff80000009257808 */ /* 0x000fe40001000000 */
[----:B------:R-:W-:-:S02]  /*fd00*/  ISETP.GT.AND P0, PT, R0, 0x29, PT ;  /* 0x000000290000780c */ /* 0x000fc40003f04270 */
[----:B------:R-:W-:Y:S02]  /*fd10*/  FMNMX.FTZ R8, R17, R8, !PT ;  /* 0x0000000811087209 */ /* 0x000fe40007810000 */
[----:B------:R-:W-:Y:S02]  /*fd20*/  FSEL R26, R26, -INF , P1 ;  /* 0xff8000001a1a7808 */ /* 0x000fe40000800000 */
[----:B------:R-:W-:Y:S02]  /*fd30*/  FMNMX.FTZ R9, R6, R5, !PT ;  /* 0x0000000506097209 */ /* 0x000fe40007810000 */
[----:B------:R-:W-:Y:S02]  /*fd40*/  FSEL R177, R11, -INF , P0 ;  /* 0xff8000000bb17808 */ /* 0x000fe40000000000 */
[----:B------:R-:W-:Y:S02]  /*fd50*/  FMNMX.FTZ R8, R30, R8, !PT ;  /* 0x000000081e087209 */ /* 0x000fe40007810000 */
[----:B------:R-:W-:-:S02]  /*fd60*/  ISETP.GT.AND P1, PT, R0, 0x10, PT ;  /* 0x000000100000780c */ /* 0x000fc40003f24270 */
[----:B------:R-:W-:Y:S02]  /*fd70*/  ISETP.GT.AND P0, PT, R0, 0x31, PT ;  /* 0x000000310000780c */ /* 0x000fe40003f04270 */
[----:B------:R-:W-:Y:S02]  /*fd80*/  FMNMX.FTZ R9, R26, R9, !PT ;  /* 0x000000091a097209 */ /* 0x000fe40007810000 */
[----:B------:R-:W-:Y:S02]  /*fd90*/  FMNMX.FTZ R8, R28, R8, !PT ;  /* 0x000000081c087209 */ /* 0x000fe40007810000 */
[----:B------:R-:W-:Y:S02]  /*fda0*/  FSEL R22, R22, -INF , P1 ;  /* 0xff80000016167808 */ /* 0x000fe40000800000 */
[----:B------:R-:W-:Y:S02]  /*fdb0*/  FSEL R146, R107, -INF , P0 ;  /* 0xff8000006b927808 */ /* 0x000fe40000000000 */
[----:B------:R-:W-:-:S02]  /*fdc0*/  FMNMX.FTZ R9, R27, R9, !PT ;  /* 0x000000091b097209 */ /* 0x000fc40007810000 */
[C---:B------:R-:W-:Y:S02]  /*fdd0*/  ISETP.GT.AND P0, PT, R41.reuse, 0x39, PT ;  /* 0x000000392900780c */ /* 0x040fe40003f04270 */
[----:B------:R-:W-:Y:S02]  /*fde0*/  ISETP.GT.AND P3, PT, R41, 0x30, PT ;  /* 0x000000302900780c */ /* 0x000fe40003f64270 */
[----:B------:R-:W-:Y:S02]  /*fdf0*/  FMNMX.FTZ R8, R29, R8, !PT ;  /* 0x000000081d087209 */ /* 0x000fe40007810000 */
[----:B------:R-:W-:Y:S02]  /*fe00*/  ISETP.GT.AND P1, PT, R0, 0x18, PT ;  /* 0x000000180000780c */ /* 0x000fe40003f24270 */
[----:B------:R-:W-:Y:S02]  /*fe10*/  FMNMX.FTZ R9, R22, R9, !PT ;  /* 0x0000000916097209 */ /* 0x000fe40007810000 */
[----:B------:R-:W-:-:S02]  /*fe20*/  FSEL R135, R101, -INF , P0 ;  /* 0xff80000065877808 */ /* 0x000fc40000000000 */
[----:B------:R-:W-:Y:S02]  /*fe30*/  ISETP.GT.AND P2, PT, R41, 0x31, PT ;  /* 0x000000312900780c */ /* 0x000fe40003f44270 */
[----:B------:R-:W-:Y:S02]  /*fe40*/  ISETP.GT.AND P0, PT, R0, 0x39, PT ;  /* 0x000000390000780c */ /* 0x000fe40003f04270 */
[----:B------:R-:W-:Y:S02]  /*fe50*/  FSEL R133, R104, -INF , P3 ;  /* 0xff80000068857808 */ /* 0x000fe40001800000 */
[----:B------:R-:W-:Y:S02]  /*fe60*/  FMNMX.FTZ R8, R37, R8, !PT ;  /* 0x0000000825087209 */ /* 0x000fe40007810000 */
[----:B------:R-:W-:Y:S02]  /*fe70*/  FSEL R38, R18, -INF , P1 ;  /* 0xff80000012267808 */ /* 0x000fe40000800000 */
[----:B------:R-:W-:-:S02]  /*fe80*/  FMNMX.FTZ R9, R23, R9, !PT ;  /* 0x0000000917097209 */ /* 0x000fc40007810000 */
[----:B------:R-:W-:Y:S02]  /*fe90*/  FSEL R134, R105, -INF , P2 ;  /* 0xff80000069867808 */ /* 0x000fe40001000000 */
[----:B------:R-:W-:Y:S02]  /*fea0*/  FSEL R149, R103, -INF , P0 ;  /* 0xff80000067957808 */ /* 0x000fe40000000000 */
[C---:B------:R-:W-:Y:S02]  /*feb0*/  ISETP.GT.AND P2, PT, R41.reuse, 0x38, PT ;  /* 0x000000382900780c */ /* 0x040fe40003f44270 */
[----:B------:R-:W-:Y:S02]  /*fec0*/  ISETP.GT.AND P0, PT, R41, 0x41, PT ;  /* 0x000000412900780c */ /* 0x000fe40003f04270 */
[----:B------:R-:W-:Y:S02]  /*fed0*/  FMNMX.FTZ R8, R133, R8, !PT ;  /* 0x0000000885087209 */ /* 0x000fe40007810000 */
[----:B------:R-:W-:-:S02]  /*fee0*/  ISETP.GT.AND P1, PT, R0, 0x20, PT ;  /* 0x000000200000780c */ /* 0x000fc40003f24270 */
[----:B------:R-:W-:Y:S02]  /*fef0*/  FMNMX.FTZ R9, R38, R9, !PT ;  /* 0x0000000926097209 */ /* 0x000fe40007810000 */
[----:B------:R-:W-:Y:S02]  /*ff00*/  FSEL R144, R100, -INF , P2 ;  /* 0xff80000064907808 */ /* 0x000fe40001000000 */
[----:B------:R-:W-:Y:S02]  /*ff10*/  FSEL R158, R97, -INF , P0 ;  /* 0xff800000619e7808 */ /* 0x000fe40000000000 */
[----:B------:R-:W-:Y:S02]  /*ff20*/  FMNMX.FTZ R8, R134, R8, !PT ;  /* 0x0000000886087209 */ /* 0x000fe40007810000 */
[----:B------:R-:W-:Y:S02]  /*ff30*/  FSEL R39, R14, -INF , P1 ;  /* 0xff8000000e277808 */ /* 0x000fe40000800000 */
[----:B------:R-:W-:Y:S01]  /*ff40*/  ISETP.GT.AND P0, PT, R0, 0x41, PT ;  /* 0x000000410000780c */ /* 0x000fe20003f04270 */
[----:B------:R-:W-:Y:S01]  /*ff50*/  LDSM.16.MT88.4 R12, [R232+0x4900] ;  /* 0x00490000e80c783b */ /* 0x000fe20000004200 */
[----:B------:R-:W-:-:S02]  /*ff60*/  FMNMX.FTZ R9, R31, R9, !PT ;  /* 0x000000091f097209 */ /* 0x000fc40007810000 */
[----:B------:R-:W-:Y:S02]  /*ff70*/  ISETP.GT.AND P2, PT, R41, 0x40, PT ;  /* 0x000000402900780c */ /* 0x000fe40003f44270 */
[----:B------:R-:W-:Y:S02]  /*ff80*/  FMNMX.FTZ R8, R144, R8, !PT ;  /* 0x0000000890087209 */ /* 0x000fe40007810000 */
[----:B------:R-:W-:Y:S02]  /*ff90*/  ISETP.GT.AND P1, PT, R0, 0x28, PT ;  /* 0x000000280000780c */ /* 0x000fe40003f24270 */
[----:B------:R-:W-:Y:S02]  /*ffa0*/  FSEL R162, R99, -INF , P0 ;  /* 0xff80000063a27808 */ /* 0x000fe40000000000 */
[----:B------:R-:W-:Y:S02]  /*ffb0*/  FMNMX.FTZ R9, R39, R9, !PT ;  /* 0x0000000927097209 */ /* 0x000fe40007810000 */
[----:B------:R-:W-:-:S02]  /*ffc0*/  ISETP.GT.AND P0, PT, R41, 0x48, PT ;  /* 0x000000482900780c */ /* 0x000fc40003f04270 */
[----:B------:R-:W-:Y:S02]  /*ffd0*/  FSEL R157, R96, -INF , P2 ;  /* 0xff800000609d7808 */ /* 0x000fe40001000000 */
[----:B------:R-:W-:Y:S02]  /*ffe0*/  FMNMX.FTZ R8, R135, R8, !PT ;  /* 0x0000000887087209 */ /* 0x000fe40007810000 */
[----:B------:R-:W-:Y:S02]  /*fff0*/  FSEL R178, R10, -INF , P1 ;  /* 0xff8000000ab27808 */ /* 0x000fe40000800000 */
[----:B------:R-:W-:Y:S02]  /*10000*/  FMNMX.FTZ R9, R36, R9, !PT ;  /* 0x0000000924097209 */ /* 0x000fe40007810000 */
[----:B------:R-:W-:Y:S02]  /*10010*/  ISETP.GT.AND P1, PT, R0, 0x30, PT ;  /* 0x000000300000780c */ /* 0x000fe40003f24270 */
[----:B------:R-:W-:-:S02]  /*10020*/  FSEL R160, R92, -INF , P0 ;  /* 0xff8000005ca07808 */ /* 0x000fc40000000000 */
[----:B------:R-:W-:Y:S02]  /*10030*/  ISETP.GT.AND P0, PT, R0, 0x49, PT ;  /* 0x000000490000780c */ /* 0x000fe40003f04270 */
[----:B------:R-:W-:Y:S02]  /*10040*/  FMNMX.FTZ R8, R157, R8, !PT ;  /* 0x000000089d087209 */ /* 0x000fe40007810000 */
[----:B------:R-:W-:Y:S02]  /*10050*/  FMNMX.FTZ R9, R178, R9, !PT ;  /* 0x00000009b2097209 */ /* 0x000fe40007810000 */
[----:B------:R-:W-:Y:S02]  /*10060*/  FSEL R145, R106, -INF , P1 ;  /* 0xff8000006a917808 */ /* 0x000fe40000800000 */
[----:B------:R-:W-:Y:S02]  /*10070*/  ISETP.GT.AND P1, PT, R0, 0x38, PT ;  /* 0x000000380000780c */ /* 0x000fe40003f24270 */
[----:B------:R-:W-:-:S02]  /*10080*/  FSEL R165, R95, -INF , P0 ;  /* 0xff8000005fa57808 */ /* 0x000fc40000000000 */
[C---:B------:R-:W-:Y:S02]  /*10090*/  ISETP.GT.AND P2, PT, R41.reuse, 0x49, PT ;  /* 0x000000492900780c */ /* 0x040fe40003f44270 */
[----:B------:R-:W-:Y:S02]  /*100a0*/  ISETP.GT.AND P0, PT, R41, 0x50, PT ;  /* 0x000000502900780c */ /* 0x000fe40003f04270 */
[----:B------:R-:W-:Y:S02]  /*100b0*/  FMNMX.FTZ R8, R158, R8, !PT ;  /* 0x000000089e087209 */ /* 0x000fe40007810000 */
[----:B------:R-:W-:Y:S02]  /*100c0*/  FMNMX.FTZ R9, R177, R9, !PT ;  /* 0x00000009b1097209 */ /* 0x000fe40007810000 */
[----:B------:R-:W-:Y:S02]  /*100d0*/  FSEL R148, R102, -INF , P1 ;  /* 0xff80000066947808 */ /* 0x000fe40000800000 */
[----:B------:R-:W-:Y:S01]  /*100e0*/  ISETP.GT.AND P1, PT, R0, 0x40, PT ;  /* 0x000000400000780c */ /* 0x000fe20003f24270 */
[----:B------:R-:W-:Y:S01]  /*100f0*/  LDSM.16.MT88.4 R100, [R230+0x4100] ;  /* 0x00410000e664783b */ /* 0x000fe20000004200 */
[----:B------:R-:W-:-:S02]  /*10100*/  FSEL R159, R93, -INF , P2 ;  /* 0xff8000005d9f7808 */ /* 0x000fc40001000000 */
[----:B------:R-:W-:Y:S02]  /*10110*/  FSEL R176, R88, -INF , P0 ;  /* 0xff80000058b07808 */ /* 0x000fe40000000000 */
[----:B------:R-:W-:Y:S02]  /*10120*/  FMNMX.FTZ R8, R160, R8, !PT ;  /* 0x00000008a0087209 */ /* 0x000fe40007810000 */
[----:B------:R-:W-:Y:S02]  /*10130*/  ISETP.GT.AND P0, PT, R0, 0x51, PT ;  /* 0x000000510000780c */ /* 0x000fe40003f04270 */
[----:B------:R-:W-:Y:S02]  /*10140*/  FMNMX.FTZ R9, R145, R9, !PT ;  /* 0x0000000991097209 */ /* 0x000fe40007810000 */
[----:B------:R-:W-:Y:S02]  /*10150*/  FSEL R161, R98, -INF , P1 ;  /* 0xff80000062a17808 */ /* 0x000fe40000800000 */
[----:B------:R-:W-:Y:S01]  /*10160*/  ISETP.GT.AND P2, PT, R41, 0x51, PT ;  /* 0x000000512900780c */ /* 0x000fe20003f44270 */
[----:B------:R-:W-:Y:S01]  /*10170*/  LDSM.16.MT88.4 R96, [R232+0x4100] ;  /* 0x00410000e860783b */ /* 0x000fe20000004200 */
[----:B------:R-:W-:-:S02]  /*10180*/  FMNMX.FTZ R8, R159, R8, !PT ;  /* 0x000000089f087209 */ /* 0x000fc40007810000 */
[----:B------:R-:W-:Y:S02]  /*10190*/  ISETP.GT.AND P1, PT, R0, 0x48, PT ;  /* 0x000000480000780c */ /* 0x000fe40003f24270 */
[----:B------:R-:W-:Y:S02]  /*101a0*/  FSEL R167, R91, -INF , P0 ;  /* 0xff8000005ba77808 */ /* 0x000fe40000000000 */
        /* <DEDUP_REMOVED lines=8> */
[----:B------:R-:W-:Y:S02]  /*10230*/  ISETP.GT.AND P0, PT, R0, 0x59, PT ;  /* 0x000000590000780c */ /* 0x000fe40003f04270 */
[----:B------:R-:W-:-:S02]  /*10240*/  ISETP.GT.AND P2, PT, R41, 0x59, PT ;  /* 0x000000592900780c */ /* 0x000fc40003f44270 */
[----:B------:R-:W-:Y:S02]  /*10250*/  FMNMX.FTZ R8, R171, R8, !PT ;  /* 0x00000008ab087209 */ /* 0x000fe40007810000 */
[----:B------:R-:W-:Y:S02]  /*10260*/  FMNMX.FTZ R9, R149, R9, !PT ;  /* 0x0000000995097209 */ /* 0x000fe40007810000 */
[----:B------:R-:W-:Y:S02]  /*10270*/  FSEL R168, R90, -INF , P1 ;  /* 0xff8000005aa87808 */ /* 0x000fe40000800000 */
[----:B------:R-:W-:Y:S01]  /*10280*/  ISETP.GT.AND P1, PT, R0, 0x58, PT ;  /* 0x000000580000780c */ /* 0x000fe20003f24270 */
[----:B------:R-:W-:Y:S01]  /*10290*/  LDSM.16.MT88.4 R88, [R228+0x100] ;  /* 0x00010000e458783b */ /* 0x000fe20000004200 */
[----:B------:R-:W-:Y:S02]  /*102a0*/  FSEL R163, R87, -INF , P0 ;  /* 0xff80000057a37808 */ /* 0x000fe40000000000 */
[----:B------:R-:W-:-:S02]  /*102b0*/  FSEL R169, R85, -INF , P2 ;  /* 0xff80000055a97808 */ /* 0x000fc40001000000 */
[----:B------:R-:W-:Y:S02]  /*102c0*/  ISETP.GT.AND P0, PT, R41, 0x60, PT ;  /* 0x000000602900780c */ /* 0x000fe40003f04270 */
[----:B------:R-:W-:Y:S02]  /*102d0*/  FMNMX.FTZ R8, R170, R8, !PT ;  /* 0x00000008aa087209 */ /* 0x000fe40007810000 */
[----:B------:R-:W-:Y:S02]  /*102e0*/  FMNMX.FTZ R9, R161, R9, !PT ;  /* 0x00000009a1097209 */ /* 0x000fe40007810000 */
[----:B------:R-:W-:Y:S02]  /*102f0*/  FSEL R166, R86, -INF , P1 ;  /* 0xff80000056a67808 */ /* 0x000fe40000800000 */
        /* <DEDUP_REMOVED lines=8> */
[----:B------:R-:W-:Y:S02]  /*10380*/  ISETP.GT.AND P2, PT, R41, 0x69, PT ;  /* 0x000000692900780c */ /* 0x000fe40003f44270 */
[----:B------:R-:W-:Y:S02]  /*10390*/  FSEL R154, R76, -INF , P0 ;  /* 0xff8000004c9a7808 */ /* 0x000fe40000000000 */
        /* <DEDUP_REMOVED lines=13> */
[----:B------:R-:W-:Y:S02]  /*10470*/  ISETP.GT.AND P1, PT, R0, 0x60, PT ;  /* 0x000000600000780c */ /* 0x000fe40003f24270 */
[----:B------:R-:W-:Y:S02]  /*10480*/  FMNMX.FTZ R9, R166, R9, !PT ;  /* 0x00000009a6097209 */ /* 0x000fe40007810000 */
[----:B------:R-:W-:-:S02]  /*10490*/  ISETP.GT.AND P2, PT, R41, 0x79, PT ;  /* 0x000000792900780c */ /* 0x000fc40003f44270 */
[----:B------:R-:W-:Y:S02]  /*104a0*/  FSEL R65, R32, -INF , P3 ;  /* 0xff80000020417808 */ /* 0x000fe40001800000 */
[----:B------:R-:W-:Y:S02]  /*104b0*/  FMNMX.FTZ R8, R66, R8, !PT ;  /* 0x0000000842087209 */ /* 0x000fe40007810000 */
[----:B------:R-:W-:Y:S02]  /*104c0*/  ISETP.GT.AND P0, PT, R0, 0x61, PT ;  /* 0x000000610000780c */ /* 0x000fe40003f04270 */
[----:B------:R-:W-:Y:S02]  /*104d0*/  FSEL R152, R82, -INF , P1 ;  /* 0xff80000052987808 */ /* 0x000fe40000800000 */
[----:B------:R-:W-:Y:S02]  /*104e0*/  FMNMX.FTZ R9, R163, R9, !PT ;  /* 0x00000009a3097209 */ /* 0x000fe40007810000 */
[----:B------:R-:W-:-:S02]  /*104f0*/  FSEL R63, R33, -INF , P2 ;  /* 0xff800000213f7808 */ /* 0x000fc40001000000 */
[----:B------:R-:W-:Y:S02]  /*10500*/  FMNMX.FTZ R8, R65, R8, !PT ;  /* 0x0000000841087209 */ /* 0x000fe40007810000 */
[----:B------:R-:W-:Y:S02]  /*10510*/  FSEL R151, R83, -INF , P0 ;  /* 0xff80000053977808 */ /* 0x000fe40000000000 */
[----:B------:R-:W-:Y:S01]  /*10520*/  ISETP.GT.AND P1, PT, R0, 0x68, PT ;  /* 0x000000680000780c */ /* 0x000fe20003f24270 */
[----:B------:R-:W-:Y:S01]  /*10530*/  LDSM.16.MT88.4 R80, [R229+0x100] ;  /* 0x00010000e550783b */ /* 0x000fe20000004200 */
[----:B------:R-:W-:Y:S02]  /*10540*/  FMNMX.FTZ R10, R152, R9, !PT ;  /* 0x00000009980a7209 */ /* 0x000fe40007810000 */
[----:B------:R-:W-:Y:S02]  /*10550*/  FMNMX.FTZ R8, R63, R8, !PT ;  /* 0x000000083f087209 */ /* 0x000fe40007810000 */
[----:B------:R-:W-:-:S02]  /*10560*/  ISETP.GT.AND P0, PT, R0, 0x69, PT ;  /* 0x000000690000780c */ /* 0x000fc40003f04270 */
[----:B------:R-:W-:Y:S01]  /*10570*/  FSEL R150, R78, -INF , P1 ;  /* 0xff8000004e967808 */ /* 0x000fe20000800000 */
[----:B------:R-:W1:Y:S01]  /*10580*/  SHFL.BFLY PT, R9, R8, 0x2, 0x1f ;  /* 0x0c401f0008097f89 */ /* 0x000e6200000e0000 */
[----:B------:R-:W-:Y:S02]  /*10590*/  FMNMX.FTZ R10, R151, R10, !PT ;  /* 0x0000000a970a7209 */ /* 0x000fe40007810000 */
[----:B------:R-:W-:Y:S02]  /*105a0*/  FSEL R147, R79, -INF , P0 ;  /* 0xff8000004f937808 */ /* 0x000fe40000000000 */
[----:B------:R-:W-:Y:S02]  /*105b0*/  ISETP.GT.AND P1, PT, R0, 0x70, PT ;  /* 0x000000700000780c */ /* 0x000fe40003f24270 */
[----:B------:R-:W-:Y:S02]  /*105c0*/  FMNMX.FTZ R10, R150, R10, !PT ;  /* 0x0000000a960a7209 */ /* 0x000fe40007810000 */
[----:B------:R-:W-:-:S02]  /*105d0*/  ISETP.GT.AND P0, PT, R0, 0x71, PT ;  /* 0x000000710000780c */ /* 0x000fc40003f04270 */
[----:B------:R-:W-:Y:S02]  /*105e0*/  FSEL R62, R70, -INF , P1 ;  /* 0xff800000463e7808 */ /* 0x000fe40000800000 */
        /* <DEDUP_REMOVED lines=8> */
[----:B------:R-:W-:Y:S01]  /*10670*/  FMNMX.FTZ R0, R60, R10, !PT ;  /* 0x0000000a3c007209 */ /* 0x000fe20007810000 */
[----:B------:R-:W-:Y:S01]  /*10680*/  LDSM.16.MT88.4 R32, [R230+0x4900] ;  /* 0x00490000e620783b */ /* 0x000fe20000004200 */
[----:B-1----:R-:W-:Y:S02]  /*10690*/  FMNMX.FTZ R10, R9, R8, !PT ;  /* 0x00000008090a7209 */ /* 0x002fe40007810000 */
        /* <DEDUP_REMOVED lines=17> */
[----:B------:R-:W-:Y:S01]  /*107b0*/  FFMA.FTZ R46, R16, c[0x0][0x2d0], -R64 ;  /* 0x0000b400102e7a23 */ /* 0x000fe20000010840 */
[----:B------:R-:W-:Y:S02]  /*107c0*/  LDSM.16.MT88.4 R8, [R228+0x900] ;  /* 0x00090000e408783b */ /* 0x000fe40000004200 */
[----:B------:R-:W1:Y:S01]  /*107d0*/  MUFU.EX2 R54, R54 ;  /* 0x0000003600367308 */ /* 0x000e620000000800 */
[C---:B------:R-:W-:Y:S01]  /*107e0*/  FSETP.NEU.FTZ.AND P0, PT, R132.reuse, -INF , PT ;  /* 0xff8000008400780b */ /* 0x040fe20003f1d000 */
[----:B------:R-:W-:-:S02]  /*107f0*/  FMUL.FTZ R58, R132, c[0x0][0x2d0] ;  /* 0x0000b400843a7a20 */ /* 0x000fc40000410000 */
[--C-:B------:R-:W-:Y:S02]  /*10800*/  FFMA.FTZ R45, R17, c[0x0][0x2d0], -R64.reuse ;  /* 0x0000b400112d7a23 */ /* 0x100fe40000010840 */
[--C-:B------:R-:W-:Y:S01]  /*10810*/  FFMA.FTZ R42, R30, c[0x0][0x2d0], -R64.reuse ;  /* 0x0000b4001e2a7a23 */ /* 0x100fe20000010840 */
[----:B------:R-:W-:Y:S01]  /*10820*/  FSEL R58, R58, RZ, P0 ;  /* 0x000000ff3a3a7208 */ /* 0x000fe20000000000 */
[----:B------:R-:W-:Y:S01]  /*10830*/  MUFU.EX2 R52, R52 ;  /* 0x0000003400347308 */ /* 0x000fe20000000800 */
[--C-:B------:R-:W-:Y:S01]  /*10840*/  FFMA.FTZ R41, R28, c[0x0][0x2d0], -R64.reuse ;  /* 0x0000b4001c297a23 */ /* 0x100fe20000010840 */
[----:B------:R-:W-:Y:S01]  /*10850*/  LDSM.16.MT88.4 R16, [R229+0x900] ;  /* 0x00090000e510783b */ /* 0x000fe20000004200 */
[----:B------:R-:W-:Y:S01]  /*10860*/  FFMA.FTZ R37, R37, c[0x0][0x2d0], -R64 ;  /* 0x0000b40025257a23 */ /* 0x000fe20000010840 */
[----:B------:R-:W-:Y:S01]  /*10870*/  PLOP3.LUT P0, PT, PT, PT, UP0, 0x80, 0x0 ;  /* 0x000000000000781c */ /* 0x000fe20003f0f008 */
[--C-:B------:R-:W-:Y:S02]  /*10880*/  FFMA.FTZ R57, R6, c[0x0][0x2d0], -R58.reuse ;  /* 0x0000b40006397a23 */ /* 0x100fe4000001083a */
[--C-:B------:R-:W-:Y:S01]  /*10890*/  FFMA.FTZ R56, R5, c[0x0][0x2d0], -R58.reuse ;  /* 0x0000b40005387a23 */ /* 0x100fe2000001083a */
[----:B------:R-:W2:Y:S01]  /*108a0*/  MUFU.EX2 R51, R51 ;  /* 0x0000003300337308 */ /* 0x000ea20000000800 */
[--C-:B------:R-:W-:Y:S01]  /*108b0*/  FFMA.FTZ R53, R26, c[0x0][0x2d0], -R58.reuse ;  /* 0x0000b4001a357a23 */ /* 0x100fe2000001083a */
[----:B------:R-:W3:Y:S01]  /*108c0*/  LDSM.16.MT88.4 R4, [R228+0x4100] ;  /* 0x00410000e404783b */ /* 0x000ee20000004200 */
[--C-:B------:R-:W-:Y:S01]  /*108d0*/  FFMA.FTZ R47, R27, c[0x0][0x2d0], -R58.reuse ;  /* 0x0000b4001b2f7a23 */ /* 0x100fe2000001083a */
[----:B-1----:R-:W-:Y:S01]  /*108e0*/  F2FP.BF16.PACK_AB R112, R54, R55 ;  /* 0x000000373670723e */ /* 0x002fe200000010ff */
[--C-:B------:R-:W-:Y:S01]  /*108f0*/  FFMA.FTZ R48, R22, c[0x0][0x2d0], -R58.reuse ;  /* 0x0000b40016307a23 */ /* 0x100fe2000001083a */
[----:B------:R-:W1:Y:S01]  /*10900*/  LDSM.16.MT88.4 R24, [R232+0x900] ;  /* 0x00090000e818783b */ /* 0x000e620000004200 */
[--C-:B------:R-:W-:Y:S01]  /*10910*/  FFMA.FTZ R44, R23, c[0x0][0x2d0], -R58.reuse ;  /* 0x0000b400172c7a23 */ /* 0x100fe2000001083a */
[----:B------:R-:W-:Y:S01]  /*10920*/  MUFU.EX2 R57, R57 ;  /* 0x0000003900397308 */ /* 0x000fe20000000800 */
[--C-:B------:R-:W-:Y:S01]  /*10930*/  FFMA.FTZ R43, R38, c[0x0][0x2d0], -R58.reuse ;  /* 0x0000b400262b7a23 */ /* 0x100fe2000001083a */
[----:B------:R-:W4:Y:S01]  /*10940*/  LDSM.16.MT88.4 R20, [R230+0x900] ;  /* 0x00090000e614783b */ /* 0x000f220000004200 */
[----:B------:R-:W-:-:S02]  /*10950*/  FFMA.FTZ R40, R31, c[0x0][0x2d0], -R58 ;  /* 0x0000b4001f287a23 */ /* 0x000fc4000001083a */
[----:B------:R-:W-:Y:S02]  /*10960*/  FFMA.FTZ R38, R29, c[0x0][0x2d0], -R64 ;  /* 0x0000b4001d267a23 */ /* 0x000fe40000010840 */
[----:B------:R-:W-:Y:S01]  /*10970*/  LDSM.16.MT88.4 R28, [R229+0x4900] ;  /* 0x00490000e51c783b */ /* 0x000fe20000004200 */
[----:B------:R-:W5:Y:S01]  /*10980*/  MUFU.EX2 R56, R56 ;  /* 0x0000003800387308 */ /* 0x000f620000000800 */
[----:B--2---:R-:W-:Y:S01]  /*10990*/  F2FP.BF16.PACK_AB R114, R51, R52 ;  /* 0x000000343372723e */ /* 0x004fe200000010ff */
[--C-:B------:R-:W-:Y:S02]  /*109a0*/  FFMA.FTZ R39, R39, c[0x0][0x2d0], -R58.reuse ;  /* 0x0000b40027277a23 */ /* 0x100fe4000001083a */
[--C-:B------:R-:W-:Y:S02]  /*109b0*/  FFMA.FTZ R36, R36, c[0x0][0x2d0], -R58.reuse ;  /* 0x0000b40024247a23 */ /* 0x100fe4000001083a */
[--C-:B------:R-:W-:Y:S02]  /*109c0*/  FFMA.FTZ R3, R178, c[0x0][0x2d0], -R58.reuse ;  /* 0x0000b400b2037a23 */ /* 0x100fe4000001083a */
[----:B------:R-:W-:Y:S01]  /*109d0*/  MUFU.EX2 R53, R53 ;  /* 0x0000003500357308 */ /* 0x000fe20000000800 */
[----:B------:R-:W-:-:S02]  /*109e0*/  FFMA.FTZ R2, R177, c[0x0][0x2d0], -R58 ;  /* 0x0000b400b1027a23 */ /* 0x000fc4000001083a */
[--C-:B------:R-:W-:Y:S02]  /*109f0*/  FFMA.FTZ R133, R133, c[0x0][0x2d0], -R64.reuse ;  /* 0x0000b40085857a23 */ /* 0x100fe40000010840 */
[--C-:B------:R-:W-:Y:S02]  /*10a00*/  FFMA.FTZ R134, R134, c[0x0][0x2d0], -R64.reuse ;  /* 0x0000b40086867a23 */ /* 0x100fe40000010840 */
[--C-:B------:R-:W-:Y:S01]  /*10a10*/  FFMA.FTZ R144, R144, c[0x0][0x2d0], -R64.reuse ;  /* 0x0000b40090907a23 */ /* 0x100fe20000010840 */
[----:B------:R-:W2:Y:S01]  /*10a20*/  MUFU.EX2 R47, R47 ;  /* 0x0000002f002f7308 */ /* 0x000ea20000000800 */
[----:B-----5:R-:W-:Y:S01]  /*10a30*/  F2FP.BF16.PACK_AB R113, R56, R57 ;  /* 0x000000393871723e */ /* 0x020fe200000010ff */
[----:B------:R-:W-:Y:S02]  /*10a40*/  FFMA.FTZ R135, R135, c[0x0][0x2d0], -R64 ;  /* 0x0000b40087877a23 */ /* 0x000fe40000010840 */
[--C-:B------:R-:W-:Y:S02]  /*10a50*/  FFMA.FTZ R145, R145, c[0x0][0x2d0], -R58.reuse ;  /* 0x0000b40091917a23 */ /* 0x100fe4000001083a */
[----:B------:R-:W-:-:S02]  /*10a60*/  FFMA.FTZ R146, R146, c[0x0][0x2d0], -R58 ;  /* 0x0000b40092927a23 */ /* 0x000fc4000001083a */
[----:B------:R-:W5:Y:S01]  /*10a70*/  MUFU.EX2 R50, R50 ;  /* 0x0000003200327308 */ /* 0x000f620000000800 */
[--C-:B------:R-:W-:Y:S02]  /*10a80*/  FFMA.FTZ R148, R148, c[0x0][0x2d0], -R58.reuse ;  /* 0x0000b40094947a23 */ /* 0x100fe4000001083a */
[----:B------:R-:W-:Y:S02]  /*10a90*/  FFMA.FTZ R149, R149, c[0x0][0x2d0], -R58 ;  /* 0x0000b40095957a23 */ /* 0x000fe4000001083a */
[--C-:B------:R-:W-:Y:S02]  /*10aa0*/  FFMA.FTZ R157, R157, c[0x0][0x2d0], -R64.reuse ;  /* 0x0000b4009d9d7a23 */ /* 0x100fe40000010840 */
[--C-:B------:R-:W-:Y:S01]  /*10ab0*/  FFMA.FTZ R158, R158, c[0x0][0x2d0], -R64.reuse ;  /* 0x0000b4009e9e7a23 */ /* 0x100fe20000010840 */
[----:B--2---:R-:W-:Y:S01]  /*10ac0*/  F2FP.BF16.PACK_AB R115, R47, R53 ;  /* 0x000000352f73723e */ /* 0x004fe200000010ff */
[----:B------:R-:W2:Y:S01]  /*10ad0*/  MUFU.EX2 R49, R49 ;  /* 0x0000003100317308 */ /* 0x000ea20000000800 */
[----:B------:R-:W-:-:S02]  /*10ae0*/  FFMA.FTZ R160, R160, c[0x0][0x2d0], -R64 ;  /* 0x0000b400a0a07a23 */ /* 0x000fc40000010840 */
[----:B------:R-:W-:Y:S02]  /*10af0*/  FFMA.FTZ R159, R159, c[0x0][0x2d0], -R64 ;  /* 0x0000b4009f9f7a23 */ /* 0x000fe40000010840 */
        /* <DEDUP_REMOVED lines=21> */
[----:B------:R-:W1:Y:S01]  /*10c50*/  MUFU.EX2 R44, R44 ;  /* 0x0000002c002c7308 */ /* 0x000e620000000800 */
[----:B------:R-:W-:-:S02]  /*10c60*/  FFMA.FTZ R154, R154, c[0x0][0x2d0], -R64 ;  /* 0x0000b4009a9a7a23 */ /* 0x000fc40000010840 */
[----:B------:R-:W-:Y:S02]  /*10c70*/  FFMA.FTZ R153, R153, c[0x0][0x2d0], -R64 ;  /* 0x0000b40099997a23 */ /* 0x000fe40000010840 */
[--C-:B------:R-:W-:Y:S01]  /*10c80*/  FFMA.FTZ R152, R152, c[0x0][0x2d0], -R58.reuse ;  /* 0x0000b40098987a23 */ /* 0x100fe2000001083a */
[C---:B------:R-:W-:Y:S01]  /*10c90*/  HMMA.16816.F32.BF16 R76, R112.reuse, R80, RZ ;  /* 0x00000050704c723c */ /* 0x040fe200000418ff */
[--C-:B------:R-:W-:Y:S01]  /*10ca0*/  FFMA.FTZ R151, R151, c[0x0][0x2d0], -R58.reuse ;  /* 0x0000b40097977a23 */ /* 0x100fe2000001083a */
[----:B------:R-:W-:Y:S01]  /*10cb0*/  MUFU.EX2 R43, R43 ;  /* 0x0000002b002b7308 */ /* 0x000fe20000000800 */
[----:B------:R-:W-:Y:S02]  /*10cc0*/  FFMA.FTZ R150, R150, c[0x0][0x2d0], -R58 ;  /* 0x0000b40096967a23 */ /* 0x000fe4000001083a */
[----:B------:R-:W-:Y:S02]  /*10cd0*/  FADD.FTZ R54, R55, R54 ;  /* 0x0000003637367221 */ /* 0x000fe40000010000 */
[----:B------:R-:W-:Y:S01]  /*10ce0*/  FADD.FTZ R56, R57, R56 ;  /* 0x0000003839387221 */ /* 0x000fe20000010000 */
[----:B------:R-:W-:Y:S01]  /*10cf0*/  HMMA.16816.F32.BF16 R92, R112, R96, RZ ;  /* 0x00000060705c723c */ /* 0x000fe200000418ff */
[----:B------:R-:W-:Y:S01]  /*10d00*/  FADD.FTZ R54, R52, R54 ;  /* 0x0000003634367221 */ /* 0x000fe20000010000 */
[----:B------:R-:W1:Y:S01]  /*10d10*/  MUFU.EX2 R40, R40 ;  /* 0x0000002800287308 */ /* 0x000e620000000800 */
[----:B------:R-:W-:-:S02]  /*10d20*/  FADD.FTZ R56, R53, R56 ;  /* 0x0000003835387221 */ /* 0x000fc40000010000 */
[--C-:B------:R-:W-:Y:S02]  /*10d30*/  FFMA.FTZ R65, R65, c[0x0][0x2d0], -R64.reuse ;  /* 0x0000b40041417a23 */ /* 0x100fe40000010840 */
[----:B------:R-:W-:Y:S01]  /*10d40*/  FFMA.FTZ R242, R63, c[0x0][0x2d0], -R64 ;  /* 0x0000b4003ff27a23 */ /* 0x000fe20000010840 */
[C---:B------:R-:W-:Y:S01]  /*10d50*/  HMMA.16816.F32.BF16 R120, R112.reuse, R100, RZ ;  /* 0x000000647078723c */ /* 0x040fe200000418ff */
[--C-:B------:R-:W-:Y:S01]  /*10d60*/  FFMA.FTZ R62, R62, c[0x0][0x2d0], -R58.reuse ;  /* 0x0000b4003e3e7a23 */ /* 0x100fe2000001083a */
[----:B------:R-:W1:Y:S01]  /*10d70*/  MUFU.EX2 R42, R42 ;  /* 0x0000002a002a7308 */ /* 0x000e620000000800 */
[--C-:B------:R-:W-:Y:S02]  /*10d80*/  FFMA.FTZ R61, R61, c[0x0][0x2d0], -R58.reuse ;  /* 0x0000b4003d3d7a23 */ /* 0x100fe4000001083a */
[--C-:B------:R-:W-:Y:S02]  /*10d90*/  FFMA.FTZ R243, R59, c[0x0][0x2d0], -R58.reuse ;  /* 0x0000b4003bf37a23 */ /* 0x100fe4000001083a */
[----:B------:R-:W-:Y:S01]  /*10da0*/  FFMA.FTZ R60, R60, c[0x0][0x2d0], -R58 ;  /* 0x0000b4003c3c7a23 */ /* 0x000fe2000001083a */
[----:B------:R-:W-:Y:S01]  /*10db0*/  HMMA.16816.F32.BF16 R104, R112, R108, RZ ;  /* 0x0000006c7068723c */ /* 0x000fe200000418ff */
[----:B------:R-:W-:Y:S01]  /*10dc0*/  FADD.FTZ R51, R51, R54 ;  /* 0x0000003633337221 */ /* 0x000fe20000010000 */
[----:B------:R-:W1:Y:S01]  /*10dd0*/  MUFU.EX2 R41, R41 ;  /* 0x0000002900297308 */ /* 0x000e620000000800 */
[----:B------:R-:W-:-:S02]  /*10de0*/  FADD.FTZ R56, R47, R56 ;  /* 0x000000382f387221 */ /* 0x000fc40000010000 */
[----:B-----5:R-:W-:-:S03]  /*10df0*/  FADD.FTZ R51, R50, R51 ;  /* 0x0000003332337221 */ /* 0x020fc60000010000 */
[C---:B------:R-:W-:Y:S02]  /*10e00*/  HMMA.16816.F32.BF16 R124, R112.reuse, R126, RZ ;  /* 0x0000007e707c723c */ /* 0x040fe400000418ff */
[----:B------:R-:W-:Y:S06]  /*10e10*/  MUFU.EX2 R38, R38 ;  /* 0x0000002600267308 */ /* 0x000fec0000000800 */
[C---:B------:R-:W-:Y:S02]  /*10e20*/  HMMA.16816.F32.BF16 R72, R112.reuse, R74, RZ ;  /* 0x0000004a7048723c */ /* 0x040fe400000418ff */
[----:B------:R-:W-:Y:S06]  /*10e30*/  MUFU.EX2 R37, R37 ;  /* 0x0000002500257308 */ /* 0x000fec0000000800 */
[C---:B------:R-:W-:Y:S02]  /*10e40*/  HMMA.16816.F32.BF16 R80, R112.reuse, R82, RZ ;  /* 0x000000527050723c */ /* 0x040fe400000418ff */
[----:B------:R-:W-:Y:S06]  /*10e50*/  MUFU.EX2 R39, R39 ;  /* 0x0000002700277308 */ /* 0x000fec0000000800 */
[C---:B------:R-:W-:Y:S02]  /*10e60*/  HMMA.16816.F32.BF16 R96, R112.reuse, R98, RZ ;  /* 0x000000627060723c */ /* 0x040fe400000418ff */
[----:B------:R-:W5:Y:S06]  /*10e70*/  MUFU.EX2 R36, R36 ;  /* 0x0000002400247308 */ /* 0x000f6c0000000800 */
[C---:B------:R-:W-:Y:S02]  /*10e80*/  HMMA.16816.F32.BF16 R100, R112.reuse, R102, RZ ;  /* 0x000000667064723c */ /* 0x040fe400000418ff */
[----:B------:R-:W-:Y:S06]  /*10e90*/  MUFU.EX2 R3, R3 ;  /* 0x0000000300037308 */ /* 0x000fec0000000800 */
[C---:B------:R-:W-:Y:S02]  /*10ea0*/  HMMA.16816.F32.BF16 R108, R112.reuse, R110, RZ ;  /* 0x0000006e706c723c */ /* 0x040fe400000418ff */
[----:B------:R-:W4:Y:S06]  /*10eb0*/  MUFU.EX2 R2, R2 ;  /* 0x0000000200027308 */ /* 0x000f2c0000000800 */
[C---:B---3--:R-:W-:Y:S02]  /*10ec0*/  HMMA.16816.F32.BF16 R116, R112.reuse, R4, RZ ;  /* 0x000000047074723c */ /* 0x048fe400000418ff */
[----:B------:R-:W3:Y:S05]  /*10ed0*/  MUFU.EX2 R133, R133 ;  /* 0x0000008500857308 */ /* 0x000eea0000000800 */
[----:B--2---:R-:W-:Y:S01]  /*10ee0*/  F2FP.BF16.PACK_AB R4, R49, R50 ;  /* 0x000000323104723e */ /* 0x004fe200000010ff */
[----:B------:R-:W-:Y:S01]  /*10ef0*/  HMMA.16816.F32.BF16 R112, R112, R6, RZ ;  /* 0x000000067070723c */ /* 0x000fe200000418ff */
[----:B-1----:R-:W-:Y:S01]  /*10f00*/  F2FP.BF16.PACK_AB R5, R44, R48 ;  /* 0x000000302c05723e */ /* 0x002fe200000010ff */
        /* <DEDUP_REMOVED lines=15> */
[----:B------:R-:W2:Y:S01]  /*11000*/  LDSM.16.MT88.4 R8, [R228+0x4900] ;  /* 0x00490000e408783b */ /* 0x000ea20000004200 */
        /* <DEDUP_REMOVED lines=11> */
[C---:B----4-:R-:W-:Y:S02]  /*110c0*/  HMMA.16816.F32.BF16 R68, R4.reuse, R20, R68 ;  /* 0x000000140444723c */ /* 0x050fe40000041844 */
[----:B------:R-:W4:Y:S06]  /*110d0*/  MUFU.EX2 R158, R158 ;  /* 0x0000009e009e7308 */ /* 0x000f2c0000000800 */
[C---:B--2---:R-:W-:Y:S02]  /*110e0*/  HMMA.16816.F32.BF16 R116, R4.reuse, R8, R116 ;  /* 0x000000080474723c */ /* 0x044fe40000041874 */
[----:B------:R-:W-:Y:S06]  /*110f0*/  MUFU.EX2 R160, R160 ;  /* 0x000000a000a07308 */ /* 0x000fec0000000800 */
[C---:B------:R-:W-:Y:S01]  /*11100*/  HMMA.16816.F32.BF16 R112, R4.reuse, R10, R112 ;  /* 0x0000000a0470723c */ /* 0x040fe20000041870 */
[----:B------:R-:W2:Y:S01]  /*11110*/  LDSM.16.MT88.4 R8, [R232+0x5100] ;  /* 0x00510000e808783b */ /* 0x000ea20000004200 */
        /* <DEDUP_REMOVED lines=15> */
[----:B------:R-:W1:Y:S06]  /*11210*/  MUFU.EX2 R171, R171 ;  /* 0x000000ab00ab7308 */ /* 0x000e6c0000000800 */
[----:B------:R-:W-:Y:S01]  /*11220*/  HMMA.16816.F32.BF16 R108, R4, R30, R108 ;  /* 0x0000001e046c723c */ /* 0x000fe2000004186c */
[----:B------:R-:W4:Y:S01]  /*11230*/  LDSM.16.MT88.4 R28, [R229+0x5100] ;  /* 0x00510000e51c783b */ /* 0x000f220000004200 */
[----:B------:R-:W-:Y:S05]  /*11240*/  MUFU.EX2 R170, R170 ;  /* 0x000000aa00aa7308 */ /* 0x000fea0000000800 */
[C---:B------:R-:W-:Y:S01]  /*11250*/  F2FP.BF16.PACK_AB R4, R41.reuse, R42 ;  /* 0x0000002a2904723e */ /* 0x040fe200000010ff */
[----:B------:R-:W-:Y:S01]  /*11260*/  FADD.FTZ R41, R41, R45 ;  /* 0x0000002d29297221 */ /* 0x000fe20000010000 */
[----:B-----5:R-:W-:Y:S01]  /*11270*/  F2FP.BF16.PACK_AB R5, R36, R39 ;  /* 0x000000272405723e */ /* 0x020fe200000010ff */
[----:B------:R-:W-:Y:S01]  /*11280*/  MUFU.EX2 R169, R169 ;  /* 0x000000a900a97308 */ /* 0x000fe20000000800 */
[----:B------:R-:W-:Y:S01]  /*11290*/  F2FP.BF16.PACK_AB R6, R37, R38 ;  /* 0x000000262506723e */ /* 0x000fe200000010ff */
[----:B------:R-:W-:Y:S01]  /*112a0*/  FADD.FTZ R39, R39, R43 ;  /* 0x0000002b27277221 */ /* 0x000fe20000010000 */
[----:B------:R-:W-:Y:S01]  /*112b0*/  F2FP.BF16.PACK_AB R7, R2, R3 ;  /* 0x000000030207723e */ /* 0x000fe200000010ff */
[----:B------:R-:W-:-:S02]  /*112c0*/  FADD.FTZ R41, R38, R41 ;  /* 0x0000002926297221 */ /* 0x000fc40000010000 */
[----:B------:R-:W-:Y:S02]  /*112d0*/  FADD.FTZ R39, R36, R39 ;  /* 0x0000002724277221 */ /* 0x000fe40000010000 */
[----:B------:R-:W5:Y:S01]  /*112e0*/  MUFU.EX2 R168, R168 ;  /* 0x000000a800a87308 */ /* 0x000f620000000800 */
[----:B------:R-:W-:Y:S01]  /*112f0*/  FADD.FTZ R37, R37, R41 ;  /* 0x0000002925257221 */ /* 0x000fe20000010000 */
[C---:B-1----:R-:W-:Y:S01]  /*11300*/  HMMA.16816.F32.BF16 R84, R4.reuse, R12, R84 ;  /* 0x0000000c0454723c */ /* 0x042fe20000041854 */
[----:B------:R-:W-:Y:S02]  /*11310*/  FADD.FTZ R3, R3, R39 ;  /* 0x0000002703037221 */ /* 0x000fe40000010000 */
[----:B---3--:R-:W-:Y:S02]  /*11320*/  FADD.FTZ R37, R133, R37 ;  /* 0x0000002585257221 */ /* 0x008fe40000010000 */
[----:B------:R-:W-:Y:S01]  /*11330*/  FADD.FTZ R3, R2, R3 ;  /* 0x0000000302037221 */ /* 0x000fe20000010000 */
[----:B------:R-:W1:Y:S02]  /*11340*/  MUFU.EX2 R167, R167 ;  /* 0x000000a700a77308 */ /* 0x000e640000000800 */
[C---:B------:R-:W-:Y:S01]  /*11350*/  HMMA.16816.F32.BF16 R88, R4.reuse, R14, R88 ;  /* 0x0000000e0458723c */ /* 0x040fe20000041858 */
[----:B------:R-:W3:Y:S05]  /*11360*/  LDSM.16.MT88.4 R12, [R228+0x5100] ;  /* 0x00510000e40c783b */ /* 0x000eea0000004200 */
[----:B------:R-:W-:Y:S02]  /*11370*/  MUFU.EX2 R166, R166 ;  /* 0x000000a600a67308 */ /* 0x000fe40000000800 */
[C---:B--2---:R-:W-:Y:S06]  /*11380*/  HMMA.16816.F32.BF16 R92, R4.reuse, R8, R92 ;  /* 0x00000008045c723c */ /* 0x044fec000004185c */
[----:B------:R-:W2:Y:S02]  /*11390*/  MUFU.EX2 R163, R163 ;  /* 0x000000a300a37308 */ /* 0x000ea40000000800 */
        /* <DEDUP_REMOVED lines=23> */
[C---:B----4-:R-:W-:Y:S06]  /*11510*/  HMMA.16816.F32.BF16 R104, R4.reuse, R28, R104 ;  /* 0x0000001c0468723c */ /* 0x050fec0000041868 */
[----:B------:R-:W-:Y:S02]  /*11520*/  MUFU.EX2 R61, R61 ;  /* 0x0000003d003d7308 */ /* 0x000fe40000000800 */
[C---:B------:R-:W-:Y:S01]  /*11530*/  HMMA.16816.F32.BF16 R108, R4.reuse, R30, R108 ;  /* 0x0000001e046c723c */ /* 0x040fe2000004186c */
[----:B------:R-:W-:Y:S05]  /*11540*/  LDSM.16.MT88.4 R28, [R229+0x5900] ;  /* 0x00590000e51c783b */ /* 0x000fea0000004200 */
[----:B------:R-:W-:Y:S02]  /*11550*/  MUFU.EX2 R243, R243 ;  /* 0x000000f300f37308 */ /* 0x000fe40000000800 */
[C---:B---3--:R-:W-:Y:S08]  /*11560*/  HMMA.16816.F32.BF16 R116, R4.reuse, R12, R116 ;  /* 0x0000000c0474723c */ /* 0x048ff00000041874 */
[----:B------:R-:W-:Y:S01]  /*11570*/  HMMA.16816.F32.BF16 R112, R4, R14, R112 ;  /* 0x0000000e0470723c */ /* 0x000fe20000041870 */
[----:B------:R-:W3:Y:S06]  /*11580*/  LDSM.16.MT88.4 R12, [R232+0x5900] ;  /* 0x00590000e80c783b */ /* 0x000eec0000004200 */
        /* <DEDUP_REMOVED lines=10> */
[----:B-1----:R-:W-:Y:S01]  /*11630*/  HMMA.16816.F32.BF16 R84, R4, R8, R84 ;  /* 0x000000080454723c */ /* 0x002fe20000041854 */
[----:B------:R-:W-:Y:S02]  /*11640*/  FADD.FTZ R135, R157, R135 ;  /* 0x000000879d877221 */ /* 0x000fe40000010000 */
[----:B------:R-:W-:-:S05]  /*11650*/  FADD.FTZ R148, R149, R148 ;  /* 0x0000009495947221 */ /* 0x000fca0000010000 */
[C---:B------:R-:W-:Y:S01]  /*11660*/  HMMA.16816.F32.BF16 R88, R4.reuse, R10, R88 ;  /* 0x0000000a0458723c */ /* 0x040fe20000041858 */
[----:B------:R-:W1:Y:S07]  /*11670*/  LDSM.16.MT88.4 R8, [R228+0x5900] ;  /* 0x00590000e408783b */ /* 0x000e6e0000004200 */
[C---:B------:R-:W-:Y:S08]  /*11680*/  HMMA.16816.F32.BF16 R128, R4.reuse, R24, R128 ;  /* 0x000000180480723c */ /* 0x040ff00000041880 */
[C---:B---3--:R-:W-:Y:S08]  /*11690*/  HMMA.16816.F32.BF16 R92, R4.reuse, R12, R92 ;  /* 0x0000000c045c723c */ /* 0x048ff0000004185c */
[C---:B------:R-:W-:Y:S01]  /*116a0*/  HMMA.16816.F32.BF16 R96, R4.reuse, R14, R96 ;  /* 0x0000000e0460723c */ /* 0x040fe20000041860 */
[----:B------:R-:W3:Y:S07]  /*116b0*/  LDSM.16.MT88.4 R12, [R228+0x2100] ;  /* 0x00210000e40c783b */ /* 0x000eee0000004200 */
[C---:B------:R-:W-:Y:S01]  /*116c0*/  HMMA.16816.F32.BF16 R124, R4.reuse, R26, R124 ;  /* 0x0000001a047c723c */ /* 0x040fe2000004187c */
[----:B------:R-:W-:Y:S07]  /*116d0*/  LDSM.16.MT88.4 R24, [R232+0x2100] ;  /* 0x00210000e818783b */ /* 0x000fee0000004200 */
[C---:B------:R-:W-:Y:S08]  /*116e0*/  HMMA.16816.F32.BF16 R68, R4.reuse, R20, R68 ;  /* 0x000000140444723c */ /* 0x040ff00000041844 */
[C---:B-1----:R-:W-:Y:S08]  /*116f0*/  HMMA.16816.F32.BF16 R116, R4.reuse, R8, R116 ;  /* 0x000000080474723c */ /* 0x042ff00000041874 */
[C---:B------:R-:W-:Y:S01]  /*11700*/  HMMA.16816.F32.BF16 R112, R4.reuse, R10, R112 ;  /* 0x0000000a0470723c */ /* 0x040fe20000041870 */
[----:B------:R-:W1:Y:S07]  /*11710*/  LDSM.16.MT88.4 R8, [R232+0x6100] ;  /* 0x00610000e808783b */ /* 0x000e6e0000004200 */
[C---:B------:R-:W-:Y:S01]  /*11720*/  HMMA.16816.F32.BF16 R72, R4.reuse, R22, R72 ;  /* 0x000000160448723c */ /* 0x040fe20000041848 */
[----:B------:R-:W4:Y:S07]  /*11730*/  LDSM.16.MT88.4 R20, [R230+0x2100] ;  /* 0x00210000e614783b */ /* 0x000f2e0000004200 */
        /* <DEDUP_REMOVED lines=8> */
[----:B------:R-:W2:Y:S06]  /*117c0*/  LDSM.16.MT88.4 R28, [R229+0x6100] ;  /* 0x00610000e51c783b */ /* 0x000eac0000004200 */
        /* <DEDUP_REMOVED lines=10> */
[C---:B---3--:R-:W-:Y:S01]  /*11870*/  HMMA.16816.F32.BF16 R84, R4.reuse, R12, R84 ;  /* 0x0000000c0454723c */ /* 0x048fe20000041854 */
[----:B------:R-:W-:Y:S02]  /*11880*/  FADD.FTZ R159, R176, R159 ;  /* 0x0000009fb09f7221 */ /* 0x000fe40000010000 */
[----:B------:R-:W-:Y:S02]  /*11890*/  FADD.FTZ R164, R165, R164 ;  /* 0x000000a4a5a47221 */ /* 0x000fe40000010000 */
[----:B------:R-:W-:Y:S02]  /*118a0*/  FADD.FTZ R159, R171, R159 ;  /* 0x0000009fab9f7221 */ /* 0x000fe40000010000 */
[----:B-----5:R-:W-:Y:S01]  /*118b0*/  FADD.FTZ R164, R168, R164 ;  /* 0x000000a4a8a47221 */ /* 0x020fe20000010000 */
[----:B------:R-:W-:Y:S01]  /*118c0*/  HMMA.16816.F32.BF16 R88, R4, R14, R88 ;  /* 0x0000000e0458723c */ /* 0x000fe20000041858 */
[----:B------:R-:W3:Y:S02]  /*118d0*/  LDSM.16.MT88.4 R12, [R228+0x6100] ;  /* 0x00610000e40c783b */ /* 0x000ee40000004200 */
[----:B------:R-:W-:-:S05]  /*118e0*/  FADD.FTZ R164, R167, R164 ;  /* 0x000000a4a7a47221 */ /* 0x000fca0000010000 */
[C---:B-1----:R-:W-:Y:S08]  /*118f0*/  HMMA.16816.F32.BF16 R92, R4.reuse, R8, R92 ;  /* 0x00000008045c723c */ /* 0x042ff0000004185c */
[C---:B------:R-:W-:Y:S01]  /*11900*/  HMMA.16816.F32.BF16 R96, R4.reuse, R10, R96 ;  /* 0x0000000a0460723c */ /* 0x040fe20000041860 */
[----:B------:R-:W1:Y:S07]  /*11910*/  LDSM.16.MT88.4 R8, [R228+0x2900] ;  /* 0x00290000e408783b */ /* 0x000e6e0000004200 */
[C---:B------:R-:W-:Y:S08]  /*11920*/  HMMA.16816.F32.BF16 R128, R4.reuse, R24, R128 ;  /* 0x000000180480723c */ /* 0x040ff00000041880 */
[C---:B------:R-:W-:Y:S01]  /*11930*/  HMMA.16816.F32.BF16 R124, R4.reuse, R26, R124 ;  /* 0x0000001a047c723c */ /* 0x040fe2000004187c */
[----:B------:R-:W5:Y:S07]  /*11940*/  LDSM.16.MT88.4 R24, [R232+0x2900] ;  /* 0x00290000e818783b */ /* 0x000f6e0000004200 */
[C---:B----4-:R-:W-:Y:S08]  /*11950*/  HMMA.16816.F32.BF16 R68, R4.reuse, R20, R68 ;  /* 0x000000140444723c */ /* 0x050ff00000041844 */
        /* <DEDUP_REMOVED lines=10> */
[----:B------:R-:W-:Y:S07]  /*11a00*/  LDSM.16.MT88.4 R28, [R229+0x6900] ;  /* 0x00690000e51c783b */ /* 0x000fee0000004200 */
[C---:B---3--:R-:W-:Y:S08]  /*11a10*/  HMMA.16816.F32.BF16 R116, R4.reuse, R12, R116 ;  /* 0x0000000c0474723c */ /* 0x048ff00000041874 */
[----:B------:R-:W-:Y:S01]  /*11a20*/  HMMA.16816.F32.BF16 R112, R4, R14, R112 ;  /* 0x0000000e0470723c */ /* 0x000fe20000041870 */
[----:B------:R-:W2:Y:S06]  /*11a30*/  LDSM.16.MT88.4 R12, [R232+0x6900] ;  /* 0x00690000e80c783b */ /* 0x000eac0000004200 */
        /* <DEDUP_REMOVED lines=8> */
[C---:B-1----:R-:W-:Y:S08]  /*11ac0*/  HMMA.16816.F32.BF16 R84, R4.reuse, R8, R84 ;  /* 0x000000080454723c */ /* 0x042ff00000041854 */
[C---:B------:R-:W-:Y:S01]  /*11ad0*/  HMMA.16816.F32.BF16 R88, R4.reuse, R10, R88 ;  /* 0x0000000a0458723c */ /* 0x040fe20000041858 */
[----:B------:R-:W1:Y:S07]  /*11ae0*/  LDSM.16.MT88.4 R8, [R228+0x6900] ;  /* 0x00690000e408783b */ /* 0x000e6e0000004200 */
[C---:B-----5:R-:W-:Y:S08]  /*11af0*/  HMMA.16816.F32.BF16 R128, R4.reuse, R24, R128 ;  /* 0x000000180480723c */ /* 0x060ff00000041880 */
[C---:B------:R-:W-:Y:S01]  /*11b00*/  HMMA.16816.F32.BF16 R124, R4.reuse, R26, R124 ;  /* 0x0000001a047c723c */ /* 0x040fe2000004187c */
[----:B------:R-:W3:Y:S07]  /*11b10*/  LDSM.16.MT88.4 R24, [R232+0x3100] ;  /* 0x00310000e818783b */ /* 0x000eee0000004200 */
[C---:B--2---:R-:W-:Y:S08]  /*11b20*/  HMMA.16816.F32.BF16 R92, R4.reuse, R12, R92 ;  /* 0x0000000c045c723c */ /* 0x044ff0000004185c */
[C---:B------:R-:W-:Y:S01]  /*11b30*/  HMMA.16816.F32.BF16 R96, R4.reuse, R14, R96 ;  /* 0x0000000e0460723c */ /* 0x040fe20000041860 */
[----:B------:R-:W2:Y:S07]  /*11b40*/  LDSM.16.MT88.4 R12, [R228+0x3100] ;  /* 0x00310000e40c783b */ /* 0x000eae0000004200 */
[C---:B------:R-:W-:Y:S01]  /*11b50*/  HMMA.16816.F32.BF16 R120, R4.reuse, R32, R120 ;  /* 0x000000200478723c */ /* 0x040fe20000041878 */
[----:B------:R-:W-:Y:S06]  /*11b60*/  MUFU.EX2 R32, R150 ;  /* 0x0000009600207308 */ /* 0x000fec0000000800 */
[----:B------:R-:W-:Y:S01]  /*11b70*/  FFMA.FTZ R33, R147, c[0x0][0x2d0], -R58 ;  /* 0x0000b40093217a23 */ /* 0x000fe2000001083a */
[C---:B-1----:R-:W-:Y:S05]  /*11b80*/  HMMA.16816.F32.BF16 R116, R4.reuse, R8, R116 ;  /* 0x000000080474723c */ /* 0x042fea0000041874 */
[----:B------:R-:W1:Y:S03]  /*11b90*/  MUFU.EX2 R33, R33 ;  /* 0x0000002100217308 */ /* 0x000e660000000800 */
[C---:B------:R-:W-:Y:S01]  /*11ba0*/  HMMA.16816.F32.BF16 R112, R4.reuse, R10, R112 ;  /* 0x0000000a0470723c */ /* 0x040fe20000041870 */
[----:B------:R-:W4:Y:S07]  /*11bb0*/  LDSM.16.MT88.4 R8, [R232+0x7100] ;  /* 0x00710000e808783b */ /* 0x000f2e0000004200 */
[C---:B------:R-:W-:Y:S08]  /*11bc0*/  HMMA.16816.F32.BF16 R68, R4.reuse, R20, R68 ;  /* 0x000000140444723c */ /* 0x040ff00000041844 */
[C---:B------:R-:W-:Y:S01]  /*11bd0*/  HMMA.16816.F32.BF16 R72, R4.reuse, R22, R72 ;  /* 0x000000160448723c */ /* 0x040fe20000041848 */
[----:B------:R-:W5:Y:S07]  /*11be0*/  LDSM.16.MT88.4 R20, [R230+0x3100] ;  /* 0x00310000e614783b */ /* 0x000f6e0000004200 */
[C---:B------:R-:W-:Y:S08]  /*11bf0*/  HMMA.16816.F32.BF16 R104, R4.reuse, R28, R104 ;  /* 0x0000001c0468723c */ /* 0x040ff00000041868 */
[C---:B------:R-:W-:Y:S01]  /*11c00*/  HMMA.16816.F32.BF16 R108, R4.reuse, R30, R108 ;  /* 0x0000001e046c723c */ /* 0x040fe2000004186c */
[----:B------:R-:W2:Y:S07]  /*11c10*/  LDSM.16.MT88.4 R28, [R230+0x7100] ;  /* 0x00710000e61c783b */ /* 0x000eae0000004200 */
[C---:B------:R-:W-:Y:S08]  /*11c20*/  HMMA.16816.F32.BF16 R76, R4.reuse, R16, R76 ;  /* 0x00000010044c723c */ /* 0x040ff0000004184c */
[C---:B------:R-:W-:Y:S01]  /*11c30*/  HMMA.16816.F32.BF16 R80, R4.reuse, R18, R80 ;  /* 0x000000120450723c */ /* 0x040fe20000041850 */
[----:B------:R-:W2:Y:S07]  /*11c40*/  LDSM.16.MT88.4 R16, [R229+0x3100] ;  /* 0x00310000e510783b */ /* 0x000eae0000004200 */
[----:B------:R-:W-:Y:S07]  /*11c50*/  HMMA.16816.F32.BF16 R100, R4, R34, R100 ;  /* 0x000000220464723c */ /* 0x000fee0000041864 */
[----:B------:R-:W-:Y:S01]  /*11c60*/  F2FP.BF16.PACK_AB R4, R155, R156 ;  /* 0x0000009c9b04723e */ /* 0x000fe200000010ff */
[--C-:B------:R-:W-:Y:S01]  /*11c70*/  FFMA.FTZ R34, R67, c[0x0][0x2d0], -R64.reuse ;  /* 0x0000b40043227a23 */ /* 0x100fe20000010840 */
[----:B------:R-:W-:Y:S01]  /*11c80*/  F2FP.BF16.PACK_AB R5, R151, R152 ;  /* 0x000000989705723e */ /* 0x000fe200000010ff */
[----:B------:R-:W-:Y:S01]  /*11c90*/  FFMA.FTZ R35, R66, c[0x0][0x2d0], -R64 ;  /* 0x0000b40042237a23 */ /* 0x000fe20000010840 */
[----:B------:R-:W-:Y:S01]  /*11ca0*/  F2FP.BF16.PACK_AB R6, R153, R154 ;  /* 0x0000009a9906723e */ /* 0x000fe200000010ff */
[----:B------:R-:W-:Y:S01]  /*11cb0*/  FADD.FTZ R156, R156, R170 ;  /* 0x000000aa9c9c7221 */ /* 0x000fe20000010000 */
[----:B-1----:R-:W-:Y:S01]  /*11cc0*/  F2FP.BF16.PACK_AB R7, R33, R32 ;  /* 0x000000202107723e */ /* 0x002fe200000010ff */
[----:B------:R-:W1:Y:S01]  /*11cd0*/  MUFU.EX2 R34, R34 ;  /* 0x0000002200227308 */ /* 0x000e620000000800 */
        /* <DEDUP_REMOVED lines=11> */
[----:B-1----:R-:W-:-:S02]  /*11d90*/  FADD.FTZ R154, R34, R154 ;  /* 0x0000009a229a7221 */ /* 0x002fc40000010000 */
[----:B------:R-:W-:-:S04]  /*11da0*/  FADD.FTZ R32, R62, R32 ;  /* 0x000000203e207221 */ /* 0x000fc80000010000 */
[----:B--2---:R-:W-:Y:S01]  /*11db0*/  HMMA.16816.F32.BF16 R84, R4, R12, R84 ;  /* 0x0000000c0454723c */ /* 0x004fe20000041854 */
        /* <DEDUP_REMOVED lines=54> */
[----:B------:R-:W-:Y:S01]  /*12120*/  SHF.L.U32 R251, R244, 0x1, RZ ;  /* 0x00000001f4fb7819 */ /* 0x000fe200000006ff */
[C---:B------:R-:W-:Y:S01]  /*12130*/  IMAD.SHL.U32 R249, R239.reuse, 0x2, RZ ;  /* 0x00000002eff97824 */ /* 0x040fe200078e00ff */
[----:B------:R-:W-:Y:S01]  /*12140*/  SHF.L.U64.HI R250, R239, 0x1, R241 ;  /* 0x00000001effa7819 */ /* 0x000fe200000102f1 */
[----:B------:R-:W-:-:S02]  /*12150*/  ULDC UR5, c[0x0][0x210] ;  /* 0x0000840000057ab9 */ /* 0x000fc40000000800 */
[----:B------:R-:W-:Y:S02]  /*12160*/  ULDC UR4, c[0x0][0x1e8] ;  /* 0x00007a0000047ab9 */ /* 0x000fe40000000800 */
[----:B------:R-:W-:Y:S02]  /*12170*/  UIMAD UR5, UR13, UR5, URZ ;  /* 0x000000050d0572a4 */ /* 0x000fe4000f8e023f */
[----:B------:R-:W-:Y:S01]  /*12180*/  @P1 IMAD.HI.U32 R248, R246, c[0x0][0x2c8], RZ ;  /* 0x0000b200f6f81a27 */ /* 0x000fe200078e00ff */
[----:B------:R-:W-:Y:S02]  /*12190*/  UIMAD UR4, UR13, UR4, URZ ;  /* 0x000000040d0472a4 */ /* 0x000fe4000f8e023f */
[----:B------:R-:W-:Y:S02]  /*121a0*/  UMOV UR6, 0xffffff80 ;  /* 0xffffff8000067882 */ /* 0x000fe40000000000 */
[----:B------:R-:W-:Y:S02]  /*121b0*/  @P0 SHF.R.U32.HI R248, RZ, c[0x0][0x2cc], R248 ;  /* 0x0000b300fff80a19 */ /* 0x000fe400000116f8 */
.L_x_683:
        /* <DEDUP_REMOVED lines=29> */
[----:B------:R-:W-:Y:S02]  /*12390*/  IADD3 R6, P0, R4, UR5, RZ ;  /* 0x0000000504067c10 */ /* 0x000fe4000ff1e0ff */
[----:B------:R-:W-:Y:S02]  /*123a0*/  SHF.L.U64.HI R4, R244, 0x1, R245 ;  /* 0x00000001f4047819 */ /* 0x000fe400000102f5 */
[----:B------:R-:W-:Y:S02]  /*123b0*/  IADD3.X R0, R5, UR12, R0, P0, !PT ;  /* 0x0000000c05007c10 */ /* 0x000fe400087fe400 */
[C---:B------:R-:W-:Y:S04]  /*123c0*/  LEA R5, P0, R6.reuse, c[0x0][0x1f8], 0x1 ;  /* 0x00007e0006057a11 */ /* 0x040fe800078008ff */
[----:B------:R-:W-:Y:S01]  /*123d0*/  LEA.HI.X R6, R6, c[0x0][0x1fc], R0, 0x1, P0 ;  /* 0x00007f0006067a11 */ /* 0x000fe200000f0c00 */
[----:B------:R-:W2:Y:S01]  /*123e0*/  SHFL.IDX PT, R28, R5, RZ, 0x181f ;  /* 0x00181fff051c7589 */ /* 0x000ea200000e0000 */
[----:B------:R-:W-:Y:S03]  /*123f0*/  SEL R0, RZ, 0x10, P5 ;  /* 0x00000010ff007807 */ /* 0x000fe60002800000 */
[----:B------:R-:W3:Y:S01]  /*12400*/  SHFL.IDX PT, R20, R5, 0x1, 0x181f ;  /* 0x00381f0005147f89 */ /* 0x000ee200000e0000 */
[C---:B------:R-:W-:Y:S02]  /*12410*/  ISETP.NE.U32.AND P3, PT, R0.reuse, RZ, PT ;  /* 0x000000ff0000720c */ /* 0x040fe40003f65070 */
[----:B------:R-:W-:Y:S01]  /*12420*/  IADD3 R0, -R0, 0x10, RZ ;  /* 0x0000001000007810 */ /* 0x000fe20007ffe1ff */
[----:B------:R-:W4:Y:S04]  /*12430*/  SHFL.IDX PT, R14, R6, RZ, 0x181f ;  /* 0x00181fff060e7589 */ /* 0x000f2800000e0000 */
[----:B------:R-:W5:Y:S04]  /*12440*/  SHFL.IDX PT, R13, R6, 0x1, 0x181f ;  /* 0x00381f00060d7f89 */ /* 0x000f6800000e0000 */
[----:B------:R-:W1:Y:S04]  /*12450*/  SHFL.IDX PT, R7, R5, 0x2, 0x181f ;  /* 0x00581f0005077f89 */ /* 0x000e6800000e0000 */
[----:B------:R-:W1:Y:S04]  /*12460*/  SHFL.IDX PT, R5, R5, 0x3, 0x181f ;  /* 0x00781f0005057f89 */ /* 0x000e6800000e0000 */
[----:B------:R-:W1:Y:S04]  /*12470*/  SHFL.IDX PT, R12, R6, 0x2, 0x181f ;  /* 0x00581f00060c7f89 */ /* 0x000e6800000e0000 */
[----:B------:R-:W1:Y:S01]  /*12480*/  SHFL.IDX PT, R6, R6, 0x3, 0x181f ;  /* 0x00781f0006067f89 */ /* 0x000e6200000e0000 */
[C---:B--2---:R-:W-:Y:S02]  /*12490*/  IADD3 R30, P1, R28.reuse, R251, RZ ;  /* 0x000000fb1c1e7210 */ /* 0x044fe40007f3e0ff */
[----:B------:R-:W-:Y:S02]  /*124a0*/  IADD3 R28, P0, R28, R249, RZ ;  /* 0x000000f91c1c7210 */ /* 0x000fe40007f1e0ff */
[----:B---3--:R-:W-:Y:S01]  /*124b0*/  IADD3 R22, P2, R20, R251, RZ ;  /* 0x000000fb14167210 */ /* 0x008fe20007f5e0ff */
[C---:B----4-:R-:W-:Y:S02]  /*124c0*/  IMAD.X R31, R14.reuse, 0x1, R4, P1 ;  /* 0x000000010e1f7824 */ /* 0x050fe400008e0604 */
[----:B------:R-:W-:Y:S01]  /*124d0*/  IMAD.X R29, R14, 0x1, R250, P0 ;  /* 0x000000010e1d7824 */ /* 0x000fe200000e06fa */
[----:B------:R-:W-:Y:S01]  /*124e0*/  IADD3 R20, P0, R20, R249, RZ ;  /* 0x000000f914147210 */ /* 0x000fe20007f1e0ff */
[----:B-----5:R-:W-:Y:S01]  /*124f0*/  IMAD.X R23, R13, 0x1, R4, P2 ;  /* 0x000000010d177824 */ /* 0x020fe200010e0604 */
[----:B-1----:R-:W-:Y:S03]  /*12500*/  IADD3 R14, P2, R7, R251, RZ ;  /* 0x000000fb070e7210 */ /* 0x002fe60007f5e0ff */
[----:B------:R-:W-:Y:S01]  /*12510*/  IMAD.X R21, R13, 0x1, R250, P0 ;  /* 0x000000010d157824 */ /* 0x000fe200000e06fa */
[----:B------:R-:W-:Y:S02]  /*12520*/  IADD3 R38, P1, R7, R249, RZ ;  /* 0x000000f907267210 */ /* 0x000fe40007f3e0ff */
[----:B------:R-:W-:Y:S02]  /*12530*/  IADD3 R36, P0, R5, R251, RZ ;  /* 0x000000fb05247210 */ /* 0x000fe40007f1e0ff */
[----:B------:R-:W-:Y:S01]  /*12540*/  LOP3.LUT R7, R0, 0xf, RZ, 0xc0, !PT ;  /* 0x0000000f00077812 */ /* 0x000fe200078ec0ff */
[----:B------:R-:W-:Y:S01]  /*12550*/  IMAD.X R15, R12, 0x1, R4, P2 ;  /* 0x000000010c0f7824 */ /* 0x000fe200010e0604 */
[----:B------:R-:W-:Y:S01]  /*12560*/  IADD3 R0, R240, 0x100, RZ ;  /* 0x00000100f0007810 */ /* 0x000fe20007ffe0ff */
[----:B------:R-:W-:Y:S02]  /*12570*/  IMAD.X R39, R12, 0x1, R250, P1 ;  /* 0x000000010c277824 */ /* 0x000fe400008e06fa */
[----:B------:R-:W-:Y:S01]  /*12580*/  IMAD.X R37, R6, 0x1, R4, P0 ;  /* 0x0000000106257824 */ /* 0x000fe200000e0604 */
[C---:B------:R-:W-:Y:S01]  /*12590*/  IADD3 R4, R240.reuse, 0x4100, RZ ;  /* 0x00004100f0047810 */ /* 0x040fe20007ffe0ff */
[----:B------:R1:W-:Y:S01]  /*125a0*/  LDGSTS.E.BYPASS.LTC128B.128 [R0], [R30.64], !P6 ;  /* 0x000000001e007fae */ /* 0x0003e2000f101d56 */
[----:B------:R-:W-:Y:S02]  /*125b0*/  IADD3 R12, P1, P0, R7, R5, R249 ;  /* 0x00000005070c7210 */ /* 0x000fe4000783e0f9 */
[C---:B------:R-:W-:Y:S01]  /*125c0*/  IADD3 R5, R240.reuse, 0x1100, RZ ;  /* 0x00001100f0057810 */ /* 0x040fe20007ffe0ff */
[----:B------:R2:W-:Y:S01]  /*125d0*/  LDGSTS.E.BYPASS.LTC128B.128 [R4], [R28.64], !P5 ;  /* 0x000000001c047fae */ /* 0x0005e2000e901d56 */
[----:B------:R-:W-:Y:S03]  /*125e0*/  IADD3.X R13, RZ, R6, R250, P1, P0 ;  /* 0x00000006ff0d7210 */ /* 0x000fe60000fe04fa */
[----:B------:R3:W-:Y:S01]  /*125f0*/  LDGSTS.E.BYPASS.LTC128B.128 [R5], [R22.64], !P6 ;  /* 0x0000000016057fae */ /* 0x0007e2000f101d56 */
[C---:B--2---:R-:W-:Y:S02]  /*12600*/  IADD3 R4, R240.reuse, 0x5100, RZ ;  /* 0x00005100f0047810 */ /* 0x044fe40007ffe0ff */
[C---:B---3--:R-:W-:Y:S03]  /*12610*/  IADD3 R5, R240.reuse, 0x2100, RZ ;  /* 0x00002100f0057810 */ /* 0x048fe60007ffe0ff */
[----:B------:R2:W-:Y:S04]  /*12620*/  LDGSTS.E.BYPASS.LTC128B.128 [R4], [R20.64], !P5 ;  /* 0x0000000014047fae */ /* 0x0005e8000e901d56 */
[----:B------:R1:W-:Y:S01]  /*12630*/  LDGSTS.E.BYPASS.LTC128B.128 [R5], [R14.64], !P6 ;  /* 0x000000000e057fae */ /* 0x0003e2000f101d56 */
[----:B--2---:R-:W-:Y:S05]  /*12640*/  IADD3 R4, R240, 0x6100, RZ ;  /* 0x00006100f0047810 */ /* 0x004fea0007ffe0ff */
[----:B------:R1:W-:Y:S04]  /*12650*/  LDGSTS.E.BYPASS.LTC128B.128 [R4], [R38.64], !P5 ;  /* 0x0000000026047fae */ /* 0x0003e8000e901d56 */
[----:B------:R1:W-:Y:S04]  /*12660*/  LDGSTS.E.BYPASS.LTC128B.128 [R0+0x3000], [R36.64], !P6 ;  /* 0x0300000024007fae */ /* 0x0003e8000f101d56 */
[----:B------:R1:W-:Y:S02]  /*12670*/  LDGSTS.E.BYPASS.LTC128B.128.ZFILL [R0+0x7000], [R12.64], P3 ;  /* 0x070000000c007fae */ /* 0x0003e40009941d56 */
.L_x_681:
[C---:B-1234-:R-:W-:Y:S01]  /*12680*/  HMMA.16816.F32.BF16 R4, R136.reuse, R8, RZ ;  /* 0x000000088804723c */ /* 0x05efe200000418ff */
[----:B------:R-:W-:Y:S01]  /*12690*/  LDSM.16.M88.4 R176, [R231+0xb900] ;  /* 0x00b90000e7b0783b */ /* 0x000fe20000000200 */
[----:B------:R-:W-:Y:S06]  /*126a0*/  UISETP.GE.AND UP0, UPT, UR14, 0x1, UPT ;  /* 0x000000010e00788c */ /* 0x000fec000bf06270 */
[C---:B------:R-:W-:Y:S01]  /*126b0*/  HMMA.16816.F32.BF16 R8, R136.reuse, R10, RZ ;  /* 0x0000000a8808723c */ /* 0x040fe200000418ff */
[----:B------:R-:W0:Y:S01]  /*126c0*/  LDGDEPBAR ;  /* 0x00000000000079af */ /* 0x000e220000000000 */
[----:B------:R-:W-:Y:S06]  /*126d0*/  PLOP3.LUT P0, PT, PT, PT, UP0, 0x80, 0x0 ;  /* 0x000000000000781c */ /* 0x000fec0003f0f008 */
[C---:B------:R-:W-:Y:S01]  /*126e0*/  HMMA.16816.F32.BF16 R12, R136.reuse, R16, RZ ;  /* 0x00000010880c723c */ /* 0x040fe200000418ff */
[----:B------:R-:W-:Y:S07]  /*126f0*/  LDSM.16.M88.4 R184, [R220] ;  /* 0x00000000dcb8783b */ /* 0x000fee0000000200 */
[C---:B------:R-:W-:Y:S01]  /*12700*/  HMMA.16816.F32.BF16 R16, R136.reuse, R18, RZ ;  /* 0x000000128810723c */ /* 0x040fe200000418ff */
[----:B------:R-:W-:Y:S07]  /*12710*/  LDSM.16.M88.4 R200, [R231+0xc100] ;  /* 0x00c10000e7c8783b */ /* 0x000fee0000000200 */
[C---:B------:R-:W-:Y:S01]  /*12720*/  HMMA.16816.F32.BF16 R20, R136.reuse, R24, RZ ;  /* 0x000000188814723c */ /* 0x040fe200000418ff */
[----:B------:R-:W-:Y:S07]  /*12730*/  LDSM.16.M88.4 R208, [R220+0x7000] ;  /* 0x00700000dcd0783b */ /* 0x000fee0000000200 */
        /* <DEDUP_REMOVED lines=59> */
[C---:B------:R-:W-:Y:S08]  /*12af0*/  HMMA.16816.F32.BF16 R4, R180.reuse, R184, R4 ;  /* 0x000000b8b404723c */ /* 0x040ff00000041804 */
        /* <DEDUP_REMOVED lines=14> */
[C---:B------:R-:W-:Y:S08]  /*12be0*/  HMMA.16816.F32.BF16 R44, R180.reuse, R168, R44 ;  /* 0x000000a8b42c723c */ /* 0x040ff0000004182c */
[C---:B------:R-:W-:Y:S01]  /*12bf0*/  HMMA.16816.F32.BF16 R48, R180.reuse, R170, R48 ;  /* 0x000000aab430723c */ /* 0x040fe20000041830 */
[----:B------:R-:W-:Y:S07]  /*12c00*/  LDSM.16.M88.4 R168, [R217] ;  /* 0x00000000d9a8783b */ /* 0x000fee0000000200 */
[C---:B-----5:R-:W-:Y:S08]  /*12c10*/  HMMA.16816.F32.BF16 R52, R180.reuse, R156, R52 ;  /* 0x0000009cb434723c */ /* 0x060ff00000041834 */
[C---:B------:R-:W-:Y:S01]  /*12c20*/  HMMA.16816.F32.BF16 R56, R180.reuse, R158, R56 ;  /* 0x0000009eb438723c */ /* 0x040fe20000041838 */
[----:B------:R-:W5:Y:S07]  /*12c30*/  LDSM.16.M88.4 R156, [R234+0xf900] ;  /* 0x00f90000ea9c783b */ /* 0x000f6e0000000200 */
[C---:B------:R-:W-:Y:S08]  /*12c40*/  HMMA.16816.F32.BF16 R60, R180.reuse, R160, R60 ;  /* 0x000000a0b43c723c */ /* 0x040ff0000004183c */
[----:B------:R-:W-:Y:S01]  /*12c50*/  HMMA.16816.F32.BF16 R64, R180, R162, R64 ;  /* 0x000000a2b440723c */ /* 0x000fe20000041840 */
[----:B------:R-:W1:Y:S07]  /*12c60*/  LDSM.16.M88.4 R160, [R219] ;  /* 0x00000000dba0783b */ /* 0x000e6e0000000200 */
[C---:B------:R-:W-:Y:S08]  /*12c70*/  HMMA.16816.F32.BF16 R4, R188.reuse, R164, R4 ;  /* 0x000000a4bc04723c */ /* 0x040ff00000041804 */
[C---:B------:R-:W-:Y:S01]  /*12c80*/  HMMA.16816.F32.BF16 R8, R188.reuse, R166, R8 ;  /* 0x000000a6bc08723c */ /* 0x040fe20000041808 */
[----:B------:R-:W2:Y:S07]  /*12c90*/  LDSM.16.M88.4 R164, [R218] ;  /* 0x00000000daa4783b */ /* 0x000eae0000000200 */
[C---:B------:R-:W-:Y:S08]  /*12ca0*/  HMMA.16816.F32.BF16 R12, R188.reuse, R176, R12 ;  /* 0x000000b0bc0c723c */ /* 0x040ff0000004180c */
[C---:B------:R-:W-:Y:S01]  /*12cb0*/  HMMA.16816.F32.BF16 R16, R188.reuse, R178, R16 ;  /* 0x000000b2bc10723c */ /* 0x040fe20000041810 */
[----:B------:R-:W3:Y:S07]  /*12cc0*/  LDSM.16.M88.4 R176, [R216] ;  /* 0x00000000d8b0783b */ /* 0x000eee0000000200 */
[C---:B------:R-:W-:Y:S08]  /*12cd0*/  HMMA.16816.F32.BF16 R20, R188.reuse, R184, R20 ;  /* 0x000000b8bc14723c */ /* 0x040ff00000041814 */
[C---:B------:R-:W-:Y:S01]  /*12ce0*/  HMMA.16816.F32.BF16 R24, R188.reuse, R186, R24 ;  /* 0x000000babc18723c */ /* 0x040fe20000041818 */
[----:B------:R-:W-:Y:S07]  /*12cf0*/  LDSM.16.M88.4 R184, [R212] ;  /* 0x00000000d4b8783b */ /* 0x000fee0000000200 */
[C---:B-1----:R-:W-:Y:S08]  /*12d00*/  HMMA.16816.F32.BF16 R28, R188.reuse, R132, R28 ;  /* 0x00000084bc1c723c */ /* 0x042ff0000004181c */
        /* <DEDUP_REMOVED lines=16> */
[----:B------:R-:W1:Y:S07]  /*12e10*/  LDSM.16.M88.4 R160, [R231+0xd900] ;  /* 0x00d90000e7a0783b */ /* 0x000e6e0000000200 */
        /* <DEDUP_REMOVED lines=22> */
[C---:B------:R-:W-:Y:S01]  /*12f80*/  HMMA.16816.F32.BF16 R8, R196.reuse, R202, R8 ;  /* 0x000000cac408723c */ /* 0x040fe20000041808 */
[----:B------:R-:W-:Y:S07]  /*12f90*/  LDSM.16.M88.4 R200, [R220+0x6800] ;  /* 0x00680000dcc8783b */ /* 0x000fee0000000200 */
        /* <DEDUP_REMOVED lines=8> */
[----:B------:R-:W4:Y:S01]  /*13020*/  LDSM.16.M88.4 R160, [R220+0x7800] ;  /* 0x00780000dca0783b */ /* 0x000f220000000200 */
[----:B------:R-:W-:Y:S06]  /*13030*/  DEPBAR.LE SB0, 0x0 ;  /* 0x000080000000791a */ /* 0x000fec0000000000 */
[C---:B-1----:R-:W-:Y:S01]  /*13040*/  HMMA.16816.F32.BF16 R36, R196.reuse, R132, R36 ;  /* 0x00000084c424723c */ /* 0x042fe20000041824 */
[----:B------:R-:W-:Y:S07]  /*13050*/  BAR.SYNC.DEFER_BLOCKING 0x0 ;  /* 0x0000000000007b1d */ /* 0x000fee0000010000 */
        /* <DEDUP_REMOVED lines=24> */
[----:B------:R-:W-:Y:S01]  /*131e0*/  ULEA UR10, UR14, UR16, 0x7 ;  /* 0x000000100e0a7291 */ /* 0x000fe2000f8e383f */
[----:B------:R-:W-:Y:S01]  /*131f0*/  ISETP.NE.AND P2, PT, R235, 0x1, PT ;  /* 0x00000001eb00780c */ /* 0x000fe20003f45270 */
[----:B------:R-:W-:Y:S01]  /*13200*/  IMAD.MOV.U32 R237, RZ, RZ, RZ ;  /* 0x000000ffffed7224 */ /* 0x000fe200078e00ff */
[----:B------:R-:W-:Y:S03]  /*13210*/  ISETP.GT.AND P1, PT, R236, 0x7f, PT ;  /* 0x0000007fec00780c */ /* 0x000fe60003f24270 */
        /* <DEDUP_REMOVED lines=20> */
[----:B------:R-:W-:Y:S02]  /*13360*/  IADD3 R0, P0, R132, UR4, RZ ;  /* 0x0000000484007c10 */ /* 0x000fe4000ff1e0ff */
[----:B------:R-:W-:Y:S01]  /*13370*/  SEL R132, RZ, 0x10, P5 ;  /* 0x00000010ff847807 */ /* 0x000fe20002800000 */
[----:B------:R-:W-:Y:S05]  /*13380*/  IMAD R135, R237, c[0x0][0x1f4], R135 ;  /* 0x00007d00ed877a24 */ /* 0x000fea00078e0287 */
[----:B------:R-:W-:Y:S02]  /*13390*/  IADD3.X R135, R133, UR9, R135, P0, !PT ;  /* 0x0000000985877c10 */ /* 0x000fe400087fe487 */
[----:B------:R-:W-:Y:S02]  /*133a0*/  LEA R134, P0, R0, c[0x0][0x1c8], 0x1 ;  /* 0x0000720000867a11 */ /* 0x000fe400078008ff */
[----:B------:R-:W-:Y:S02]  /*133b0*/  IADD3 R133, -R132, 0x10, RZ ;  /* 0x0000001084857810 */ /* 0x000fe40007ffe1ff */
[----:B------:R-:W-:Y:S01]  /*133c0*/  LEA.HI.X R135, R0, c[0x0][0x1cc], R135, 0x1, P0 ;  /* 0x0000730000877a11 */ /* 0x000fe200000f0c87 */
[----:B------:R-:W1:Y:S01]  /*133d0*/  SHFL.IDX PT, R152, R134, RZ, 0x181f ;  /* 0x00181fff86987589 */ /* 0x000e6200000e0000 */
[----:B------:R-:W-:Y:S02]  /*133e0*/  SHF.L.U64.HI R0, R244, 0x1, R245 ;  /* 0x00000001f4007819 */ /* 0x000fe400000102f5 */
[----:B------:R-:W-:Y:S01]  /*133f0*/  LOP3.LUT R133, R133, 0xf, RZ, 0xc0, !PT ;  /* 0x0000000f85857812 */ /* 0x000fe200078ec0ff */
        /* <DEDUP_REMOVED lines=12> */
[----:B------:R-:W-:Y:S02]  /*134c0*/  IADD3 R146, P3, R146, R249, RZ ;  /* 0x000000f992927210 */ /* 0x000fe40007f7e0ff */
[----:B------:R2:W-:Y:S01]  /*134d0*/  LDGSTS.E.BYPASS.LTC128B.128 [R240+0x8100], [R154.64], !P6 ;  /* 0x081000009af07fae */ /* 0x0005e2000f101d56 */
[C---:B----4-:R-:W-:Y:S03]  /*134e0*/  IMAD.X R151, R147.reuse, 0x1, R0, P4 ;  /* 0x0000000193977824 */ /* 0x050fe600020e0600 */
[----:B------:R2:W-:Y:S01]  /*134f0*/  LDGSTS.E.BYPASS.LTC128B.128 [R240+0xc100], [R152.64], !P5 ;  /* 0x0c10000098f07fae */ /* 0x0005e2000e901d56 */
[C---:B-----5:R-:W-:Y:S01]  /*13500*/  IADD3 R148, P2, R144.reuse, R251, RZ ;  /* 0x000000fb90947210 */ /* 0x060fe20007f5e0ff */
[----:B------:R-:W-:Y:S01]  /*13510*/  IMAD.X R147, R147, 0x1, R250, P3 ;  /* 0x0000000193937824 */ /* 0x000fe200018e06fa */
[----:B------:R-:W-:Y:S01]  /*13520*/  IADD3 R144, P1, R144, R249, RZ ;  /* 0x000000f990907210 */ /* 0x000fe20007f3e0ff */
[----:B------:R2:W-:Y:S02]  /*13530*/  LDGSTS.E.BYPASS.LTC128B.128 [R240+0x9100], [R150.64], !P6 ;  /* 0x0910000096f07fae */ /* 0x0005e4000f101d56 */
[C---:B------:R-:W-:Y:S01]  /*13540*/  IMAD.X R149, R145.reuse, 0x1, R0, P2 ;  /* 0x0000000191957824 */ /* 0x040fe200010e0600 */
[----:B------:R-:W-:Y:S01]  /*13550*/  ISETP.NE.U32.AND P2, PT, R132, RZ, PT ;  /* 0x000000ff8400720c */ /* 0x000fe20003f45070 */
[----:B------:R2:W-:Y:S01]  /*13560*/  LDGSTS.E.BYPASS.LTC128B.128 [R240+0xd100], [R146.64], !P5 ;  /* 0x0d10000092f07fae */ /* 0x0005e2000e901d56 */
[----:B------:R-:W-:Y:S01]  /*13570*/  IADD3 R156, P0, R134, R251, RZ ;  /* 0x000000fb869c7210 */ /* 0x000fe20007f1e0ff */
[----:B------:R-:W-:Y:S02]  /*13580*/  IMAD.X R145, R145, 0x1, R250, P1 ;  /* 0x0000000191917824 */ /* 0x000fe400008e06fa */
[----:B------:R2:W-:Y:S02]  /*13590*/  LDGSTS.E.BYPASS.LTC128B.128 [R240+0xa100], [R148.64], !P6 ;  /* 0x0a10000094f07fae */ /* 0x0005e4000f101d56 */
[----:B-1----:R-:W-:Y:S01]  /*135a0*/  IMAD.X R157, R135, 0x1, R0, P0 ;  /* 0x00000001879d7824 */ /* 0x002fe200000e0600 */
[----:B------:R-:W-:Y:S01]  /*135b0*/  IADD3 R134, P1, P0, R133, R134, R249 ;  /* 0x0000008685867210 */ /* 0x000fe2000783e0f9 */
[----:B------:R2:W-:Y:S03]  /*135c0*/  LDGSTS.E.BYPASS.LTC128B.128 [R240+0xe100], [R144.64], !P5 ;  /* 0x0e10000090f07fae */ /* 0x0005e6000e901d56 */
[----:B------:R-:W-:Y:S01]  /*135d0*/  IADD3.X R135, RZ, R135, R250, P1, P0 ;  /* 0x00000087ff877210 */ /* 0x000fe20000fe04fa */
[----:B------:R2:W-:Y:S04]  /*135e0*/  LDGSTS.E.BYPASS.LTC128B.128 [R240+0xb100], [R156.64], !P6 ;  /* 0x0b1000009cf07fae */ /* 0x0005e8000f101d56 */
[----:B------:R2:W-:Y:S04]  /*135f0*/  LDGSTS.E.BYPASS.LTC128B.128.ZFILL [R240+0xf100], [R134.64], P2 ;  /* 0x0f10000086f07fae */ /* 0x0005e80009141d56 */
.L_x_682:
[----:B------:R-:W-:Y:S01]  /*13600*/  PLOP3.LUT P0, PT, PT, PT, UP2, 0x80, 0x0 ;  /* 0x000000000000781c */ /* 0x000fe20003f0f028 */
[----:B------:R-:W-:Y:S01]  /*13610*/  IMAD.MOV.U32 R132, RZ, RZ, R246 ;  /* 0x000000ffff847224 */ /* 0x000fe200078e00f6 */
[----:B------:R-:W-:Y:S01]  /*13620*/  UIMAD UR10, UR14, UR6, 0x1 ;  /* 0x000000010e0a74a4 */ /* 0x000fe2000f8e0206 */
[----:B------:R-:W0:Y:S01]  /*13630*/  LDGDEPBAR ;  /* 0x00000000000079af */ /* 0x000e220000000000 */
[----:B------:R-:W-:Y:S02]  /*13640*/  UISETP.GT.AND UP0, UPT, UR14, UR7, UPT ;  /* 0x000000070e00728c */ /* 0x000fe4000bf04270 */
[----:B------:R-:W-:Y:S07]  /*13650*/  UIADD3 UR14, UR14, -0x1, URZ ;  /* 0xffffffff0e0e7890 */ /* 0x000fee000fffe03f */
[----:B------:R-:W-:Y:S05]  /*13660*/  @P0 IMAD.MOV.U32 R132, RZ, RZ, R248 ;  /* 0x000000ffff840224 */ /* 0x000fea00078e00f8 */
[----:B------:R-:W1:Y:S08]  /*13670*/  SHFL.IDX PT, R0, R132, 0x1, 0x1c1f ;  /* 0x003c1f0084007f89 */ /* 0x000e7000000e0000 */
[----:B------:R3:W4:Y:S02]  /*13680*/  SHFL.IDX PT, R133, R132, RZ, 0x1c1f ;  /* 0x001c1fff84857589 */ /* 0x00072400000e0000 */
[----:B---3--:R-:W-:Y:S05]  /*13690*/  IMAD.U32 R132, RZ, RZ, UR11 ;  /* 0x0000000bff847e24 */ /* 0x008fea000f8e00ff */
[----:B------:R-:W-:Y:S04]  /*136a0*/  IADD3 R132, R132, UR10, -R247 ;  /* 0x0000000a84847c10 */ /* 0x000fe8000fffe8f7 */
[----:B------:R-:W-:Y:S05]  /*136b0*/  IADD3 R132, R132, -UR20, RZ ;  /* 0x8000001484847c10 */ /* 0x000fea000fffe0ff */
[C---:B-1----:R-:W-:Y:S01]  /*136c0*/  IMAD.IADD R0, R132.reuse, 0x1, R0 ;  /* 0x0000000184007824 */ /* 0x042fe200078e0200 */
[----:B----4-:R-:W-:Y:S04]  /*136d0*/  IADD3 R132, R132, R133, RZ ;  /* 0x0000008584847210 */ /* 0x010fe80007ffe0ff */
[----:B------:R-:W-:Y:S02]  /*136e0*/  ISETP.GT.AND P1, PT, R0, RZ, PT ;  /* 0x000000ff0000720c */ /* 0x000fe40003f24270 */
[----:B------:R-:W-:Y:S02]  /*136f0*/  ISETP.GT.AND P2, PT, R132, 0x1, PT ;  /* 0x000000018400780c */ /* 0x000fe40003f44270 */
[----:B--2---:R-:W-:Y:S02]  /*13700*/  FSEL R134, R6, -INF , P1 ;  /* 0xff80000006867808 */ /* 0x004fe40000800000 */
[C---:B------:R-:W-:Y:S02]  /*13710*/  ISETP.GT.AND P1, PT, R0.reuse, 0x8, PT ;  /* 0x000000080000780c */ /* 0x040fe40003f24270 */
[----:B------:R-:W-:Y:S02]  /*13720*/  ISETP.GT.AND P0, PT, R0, 0x1, PT ;  /* 0x000000010000780c */ /* 0x000fe40003f04270 */
[----:B------:R-:W-:Y:S02]  /*13730*/  FSEL R5, R5, -INF , P2 ;  /* 0xff80000005057808 */ /* 0x000fe40001000000 */
[----:B------:R-:W-:Y:S02]  /*13740*/  FSEL R10, R10, -INF , P1 ;  /* 0xff8000000a0a7808 */ /* 0x000fe40000800000 */
[----:B------:R-:W-:Y:S02]  /*13750*/  ISETP.GT.AND P2, PT, R132, 0x9, PT ;  /* 0x000000098400780c */ /* 0x000fe40003f44270 */
[C---:B------:R-:W-:Y:S02]  /*13760*/  ISETP.GT.AND P1, PT, R0.reuse, 0x10, PT ;  /* 0x000000100000780c */ /* 0x040fe40003f24270 */
[----:B------:R-:W-:Y:S02]  /*13770*/  FSEL R7, R7, -INF , P0 ;  /* 0xff80000007077808 */ /* 0x000fe40000000000 */
[----:B------:R-:W-:Y:S02]  /*13780*/  ISETP.GT.AND P0, PT, R0, 0x9, PT ;  /* 0x000000090000780c */ /* 0x000fe40003f04270 */
[----:B------:R-:W-:Y:S02]  /*13790*/  ISETP.GT.AND P3, PT, R132, RZ, PT ;  /* 0x000000ff8400720c */ /* 0x000fe40003f64270 */
[----:B------:R-:W-:Y:S02]  /*137a0*/  FSEL R161, R14, -INF , P1 ;  /* 0xff8000000ea17808 */ /* 0x000fe40000800000 */
[----:B------:R-:W-:Y:S02]  /*137b0*/  FSEL R11, R11, -INF , P0 ;  /* 0xff8000000b0b7808 */ /* 0x000fe40000000000 */
[----:B------:R-:W-:Y:S02]  /*137c0*/  FSEL R9, R9, -INF , P2 ;  /* 0xff80000009097808 */ /* 0x000fe40001000000 */
[----:B------:R-:W-:Y:S02]  /*137d0*/  ISETP.GT.AND P0, PT, R0, 0x11, PT ;  /* 0x000000110000780c */ /* 0x000fe40003f04270 */
[----:B------:R-:W-:Y:S02]  /*137e0*/  ISETP.GT.AND P2, PT, R132, 0x11, PT ;  /* 0x000000118400780c */ /* 0x000fe40003f44270 */
[----:B------:R-:W-:Y:S02]  /*137f0*/  ISETP.GT.AND P1, PT, R0, 0x18, PT ;  /* 0x000000180000780c */ /* 0x000fe40003f24270 */
[----:B------:R-:W-:Y:S02]  /*13800*/  FSEL R6, R4, -INF , P3 ;  /* 0xff80000004067808 */ /* 0x000fe40001800000 */
[----:B------:R-:W-:Y:S02]  /*13810*/  FMNMX.FTZ R4, R134, R2, !PT ;  /* 0x0000000286047209 */ /* 0x000fe40007810000 */
[----:B------:R-:W-:Y:S02]  /*13820*/  FSEL R163, R15, -INF , P0 ;  /* 0xff8000000fa37808 */ /* 0x000fe40000000000 */
[----:B------:R-:W-:Y:S02]  /*13830*/  FSEL R158, R13, -INF , P2 ;  /* 0xff8000000d9e7808 */ /* 0x000fe40001000000 */
[----:B------:R-:W-:Y:S02]  /*13840*/  FSEL R147, R18, -INF , P1 ;  /* 0xff80000012937808 */ /* 0x000fe40000800000 */
[----:B------:R-:W-:Y:S02]  /*13850*/  ISETP.GT.AND P2, PT, R132, 0x19, PT ;  /* 0x000000198400780c */ /* 0x000fe40003f44270 */
[C---:B------:R-:W-:Y:S02]  /*13860*/  ISETP.GT.AND P1, PT, R0.reuse, 0x20, PT ;  /* 0x000000200000780c */ /* 0x040fe40003f24270 */
[----:B------:R-:W-:Y:S02]  /*13870*/  ISETP.GT.AND P0, PT, R0, 0x19, PT ;  /* 0x000000190000780c */ /* 0x000fe40003f04270 */
[----:B------:R-:W-:Y:S02]  /*13880*/  FMNMX.FTZ R4, R7, R4, !PT ;  /* 0x0000000407047209 */ /* 0x000fe40007810000 */
[----:B------:R-:W-:Y:S02]  /*13890*/  ISETP.GT.AND P3, PT, R132, 0x8, PT ;  /* 0x000000088400780c */ /* 0x000fe40003f64270 */
[----:B------:R-:W-:Y:S02]  /*138a0*/  FSEL R145, R19, -INF , P0 ;  /* 0xff80000013917808 */ /* 0x000fe40000000000 */
[----:B------:R-:W-:Y:S02]  /*138b0*/  FSEL R146, R17, -INF , P2 ;  /* 0xff80000011927808 */ /* 0x000fe40001000000 */
[----:B------:R-:W-:Y:S02]  /*138c0*/  FSEL R17, R22, -INF , P1 ;  /* 0xff80000016117808 */ /* 0x000fe40000800000 */
[C---:B------:R-:W-:Y:S02]  /*138d0*/  ISETP.GT.AND P0, PT, R0.reuse, 0x21, PT ;  /* 0x000000210000780c */ /* 0x040fe40003f04270 */
[----:B------:R-:W-:Y:S02]  /*138e0*/  ISETP.GT.AND P1, PT, R0, 0x28, PT ;  /* 0x000000280000780c */ /* 0x000fe40003f24270 */
[----:B------:R-:W-:Y:S02]  /*138f0*/  FMNMX.FTZ R4, R10, R4, !PT ;  /* 0x000000040a047209 */ /* 0x000fe40007810000 */
        /* <DEDUP_REMOVED lines=8> */
[----:B------:R-:W-:Y:S02]  /*13980*/  ISETP.GT.AND P1, PT, R0, 0x31, PT ;  /* 0x000000310000780c */ /* 0x000fe40003f24270 */
[----:B------:R-:W-:Y:S02]  /*13990*/  FSEL R154, R12, -INF , P3 ;  /* 0xff8000000c9a7808 */ /* 0x000fe40001800000 */
[----:B------:R-:W-:Y:S01]  /*139a0*/  FSEL R12, R27, -INF , P0 ;  /* 0xff8000001b0c7808 */ /* 0x000fe20000000000 */
[----:B------:R-:W-:Y:S01]  /*139b0*/  IMAD.MOV.U32 R27, RZ, RZ, R147 ;  /* 0x000000ffff1b7224 */ /* 0x000fe200078e0093 */
[----:B------:R-:W-:Y:S02]  /*139c0*/  FMNMX.FTZ R4, R161, R4, !PT ;  /* 0x00000004a1047209 */ /* 0x000fe40007810000 */
[----:B------:R-:W-:Y:S01]  /*139d0*/  FSEL R14, R31, -INF , P1 ;  /* 0xff8000001f0e7808 */ /* 0x000fe20000800000 */
[----:B------:R-:W-:Y:S01]  /*139e0*/  IMAD.MOV.U32 R31, RZ, RZ, R12 ;  /* 0x000000ffff1f7224 */ /* 0x000fe200078e000c */
[----:B------:R-:W-:Y:S02]  /*139f0*/  ISETP.GT.AND P1, PT, R0, 0x39, PT ;  /* 0x000000390000780c */ /* 0x000fe40003f24270 */
[----:B------:R-:W-:Y:S02]  /*13a00*/  FMNMX.FTZ R12, R163, R4, !PT ;  /* 0x00000004a30c7209 */ /* 0x000fe40007810000 */
[----:B------:R-:W-:Y:S01]  /*13a10*/  FSEL R23, R35, -INF , P1 ;  /* 0xff80000023177808 */ /* 0x000fe20000800000 */
[----:B------:R-:W-:Y:S01]  /*13a20*/  IMAD.MOV.U32 R35, RZ, RZ, R145 ;  /* 0x000000ffff237224 */ /* 0x000fe200078e0091 */
[----:B------:R-:W-:Y:S02]  /*13a30*/  FMNMX.FTZ R12, R27, R12, !PT ;  /* 0x0000000c1b0c7209 */ /* 0x000fe40007810000 */
[----:B------:R-:W-:Y:S02]  /*13a40*/  FMNMX.FTZ R4, R6, R3, !PT ;  /* 0x0000000306047209 */ /* 0x000fe40007810000 */
[C---:B------:R-:W-:Y:S02]  /*13a50*/  ISETP.GT.AND P2, PT, R132.reuse, 0x21, PT ;  /* 0x000000218400780c */ /* 0x040fe40003f44270 */
[----:B------:R-:W-:Y:S02]  /*13a60*/  ISETP.GT.AND P3, PT, R132, 0x18, PT ;  /* 0x000000188400780c */ /* 0x000fe40003f64270 */
[----:B------:R-:W-:Y:S02]  /*13a70*/  ISETP.GT.AND P0, PT, R0, 0x30, PT ;  /* 0x000000300000780c */ /* 0x000fe40003f04270 */
[----:B------:R-:W-:Y:S02]  /*13a80*/  FMNMX.FTZ R4, R5, R4, !PT ;  /* 0x0000000405047209 */ /* 0x000fe40007810000 */
[----:B------:R-:W-:Y:S02]  /*13a90*/  FMNMX.FTZ R12, R35, R12, !PT ;  /* 0x0000000c230c7209 */ /* 0x000fe40007810000 */
[----:B------:R-:W-:Y:S02]  /*13aa0*/  FSEL R21, R21, -INF , P2 ;  /* 0xff80000015157808 */ /* 0x000fe40001000000 */
[----:B------:R-:W-:Y:S02]  /*13ab0*/  FSEL R30, R30, -INF , P0 ;  /* 0xff8000001e1e7808 */ /* 0x000fe40000000000 */
[----:B------:R-:W-:Y:S02]  /*13ac0*/  ISETP.GT.AND P0, PT, R132, 0x31, PT ;  /* 0x000000318400780c */ /* 0x000fe40003f04270 */
[----:B------:R-:W-:Y:S02]  /*13ad0*/  FSEL R16, R16, -INF , P3 ;  /* 0xff80000010107808 */ /* 0x000fe40001800000 */
[C---:B------:R-:W-:Y:S02]  /*13ae0*/  ISETP.GT.AND P3, PT, R132.reuse, 0x20, PT ;  /* 0x000000208400780c */ /* 0x040fe40003f64270 */
[----:B------:R-:W-:Y:S01]  /*13af0*/  ISETP.GT.AND P2, PT, R132, 0x28, PT ;  /* 0x000000288400780c */ /* 0x000fe20003f44270 */
[----:B------:R-:W-:Y:S01]  /*13b00*/  IMAD.MOV.U32 R26, RZ, RZ, R16 ;  /* 0x000000ffff1a7224 */ /* 0x000fe200078e0010 */
[----:B------:R-:W-:Y:S02]  /*13b10*/  FMNMX.FTZ R4, R8, R4, !PT ;  /* 0x0000000408047209 */ /* 0x000fe40007810000 */
[----:B------:R-:W-:Y:S02]  /*13b20*/  FMNMX.FTZ R12, R17, R12, !PT ;  /* 0x0000000c110c7209 */ /* 0x000fe40007810000 */
[----:B------:R-:W-:Y:S02]  /*13b30*/  FSEL R144, R20, -INF , P3 ;  /* 0xff80000014907808 */ /* 0x000fe40001800000 */
[----:B------:R-:W-:Y:S02]  /*13b40*/  FSEL R20, R29, -INF , P0 ;  /* 0xff8000001d147808 */ /* 0x000fe40000000000 */
[----:B------:R-:W-:Y:S01]  /*13b50*/  FSEL R19, R24, -INF , P2 ;  /* 0xff80000018137808 */ /* 0x000fe20001000000 */
[----:B------:R-:W-:Y:S01]  /*13b60*/  IMAD.MOV.U32 R24, RZ, RZ, R146 ;  /* 0x000000ffff187224 */ /* 0x000fe200078e0092 */
[----:B------:R-:W-:Y:S02]  /*13b70*/  ISETP.GT.AND P2, PT, R132, 0x30, PT ;  /* 0x000000308400780c */ /* 0x000fe40003f44270 */
[----:B------:R-:W-:Y:S02]  /*13b80*/  ISETP.GT.AND P0, PT, R0, 0x38, PT ;  /* 0x000000380000780c */ /* 0x000fe40003f04270 */
[----:B------:R-:W-:Y:S02]  /*13b90*/  FMNMX.FTZ R4, R9, R4, !PT ;  /* 0x0000000409047209 */ /* 0x000fe40007810000 */
[----:B------:R-:W-:Y:S02]  /*13ba0*/  FMNMX.FTZ R12, R18, R12, !PT ;  /* 0x0000000c120c7209 */ /* 0x000fe40007810000 */
[----:B------:R-:W-:Y:S02]  /*13bb0*/  FSEL R22, R28, -INF , P2 ;  /* 0xff8000001c167808 */ /* 0x000fe40001000000 */
[----:B------:R-:W-:Y:S02]  /*13bc0*/  ISETP.GT.AND P2, PT, R132, 0x38, PT ;  /* 0x000000388400780c */ /* 0x000fe40003f44270 */
[----:B------:R-:W-:Y:S02]  /*13bd0*/  FSEL R16, R34, -INF , P0 ;  /* 0xff80000022107808 */ /* 0x000fe40000000000 */
[----:B------:R-:W-:Y:S02]  /*13be0*/  ISETP.GT.AND P0, PT, R132, 0x39, PT ;  /* 0x000000398400780c */ /* 0x000fe40003f04270 */
[----:B------:R-:W-:Y:S02]  /*13bf0*/  FMNMX.FTZ R12, R135, R12, !PT ;  /* 0x0000000c870c7209 */ /* 0x000fe40007810000 */
[----:B------:R-:W-:Y:S02]  /*13c00*/  FMNMX.FTZ R4, R154, R4, !PT ;  /* 0x000000049a047209 */ /* 0x000fe40007810000 */
[----:B------:R-:W-:Y:S02]  /*13c10*/  FSEL R15, R32, -INF , P2 ;  /* 0xff800000200f7808 */ /* 0x000fe40001000000 */
[----:B------:R-:W-:Y:S02]  /*13c20*/  MOV R32, R16 ;  /* 0x0000001000207202 */ /* 0x000fe40000000f00 */
[----:B------:R-:W-:Y:S01]  /*13c30*/  FSEL R16, R33, -INF , P0 ;  /* 0xff80000021107808 */ /* 0x000fe20000000000 */
[----:B------:R-:W-:Y:S01]  /*13c40*/  IMAD.MOV.U32 R33, RZ, RZ, R30 ;  /* 0x000000ffff217224 */ /* 0x000fe200078e001e */
[----:B------:R-:W-:Y:S01]  /*13c50*/  FMNMX.FTZ R12, R31, R12, !PT ;  /* 0x0000000c1f0c7209 */ /* 0x000fe20007810000 */
[----:B------:R-:W-:Y:S01]  /*13c60*/  IMAD.MOV.U32 R30, RZ, RZ, R13 ;  /* 0x000000ffff1e7224 */ /* 0x000fe200078e000d */
[----:B------:R-:W-:Y:S02]  /*13c70*/  FMNMX.FTZ R4, R158, R4, !PT ;  /* 0x000000049e047209 */ /* 0x000fe40007810000 */
[----:B------:R-:W-:Y:S02]  /*13c80*/  ISETP.GT.AND P0, PT, R0, 0x40, PT ;  /* 0x000000400000780c */ /* 0x000fe40003f04270 */
[----:B------:R-:W-:Y:S02]  /*13c90*/  FMNMX.FTZ R12, R33, R12, !PT ;  /* 0x0000000c210c7209 */ /* 0x000fe40007810000 */
[----:B------:R-:W-:Y:S02]  /*13ca0*/  FMNMX.FTZ R4, R26, R4, !PT ;  /* 0x000000041a047209 */ /* 0x000fe40007810000 */
[----:B------:R-:W-:Y:S01]  /*13cb0*/  FSEL R252, R38, -INF , P0 ;  /* 0xff80000026fc7808 */ /* 0x000fe20000000000 */
[----:B------:R-:W-:Y:S01]  /*13cc0*/  IMAD.MOV.U32 R38, RZ, RZ, R144 ;  /* 0x000000ffff267224 */ /* 0x000fe200078e0090 */
        /* <DEDUP_REMOVED lines=9> */
[C---:B------:R-:W-:Y:S02]  /*13d60*/  ISETP.GT.AND P0, PT, R132.reuse, 0x41, PT ;  /* 0x000000418400780c */ /* 0x040fe40003f04270 */
[----:B------:R-:W-:Y:S02]  /*13d70*/  FMNMX.FTZ R4, R19, R4, !PT ;  /* 0x0000000413047209 */ /* 0x000fe40007810000 */
[----:B------:R-:W-:Y:S02]  /*13d80*/  FSEL R34, R37, -INF , P0 ;  /* 0xff80000025227808 */ /* 0x000fe40000000000 */
[----:B------:R-:W-:Y:S02]  /*13d90*/  ISETP.GT.AND P2, PT, R132, 0x40, PT ;  /* 0x000000408400780c */ /* 0x000fe40003f44270 */
[----:B------:R-:W-:Y:S02]  /*13da0*/  ISETP.GT.AND P0, PT, R0, 0x48, PT ;  /* 0x000000480000780c */ /* 0x000fe40003f04270 */
[----:B------:R-:W-:Y:S02]  /*13db0*/  FMNMX.FTZ R12, R252, R12, !PT ;  /* 0x0000000cfc0c7209 */ /* 0x000fe40007810000 */
[----:B------:R-:W-:Y:S02]  /*13dc0*/  FMNMX.FTZ R4, R30, R4, !PT ;  /* 0x000000041e047209 */ /* 0x000fe40007810000 */
[----:B------:R-:W-:Y:S02]  /*13dd0*/  FSEL R25, R36, -INF , P2 ;  /* 0xff80000024197808 */ /* 0x000fe40001000000 */
[----:B------:R-:W-:Y:S02]  /*13de0*/  MOV R36, R22 ;  /* 0x0000001600247202 */ /* 0x000fe40000000f00 */
[----:B------:R-:W-:Y:S02]  /*13df0*/  FSEL R208, R42, -INF , P0 ;  /* 0xff8000002ad07808 */ /* 0x000fe40000000000 */
[----:B------:R-:W-:Y:S02]  /*13e00*/  ISETP.GT.AND P1, PT, R0, 0x49, PT ;  /* 0x000000490000780c */ /* 0x000fe40003f24270 */
[----:B------:R-:W-:Y:S02]  /*13e10*/  ISETP.GT.AND P0, PT, R132, 0x49, PT ;  /* 0x000000498400780c */ /* 0x000fe40003f04270 */
[----:B------:R-:W-:Y:S02]  /*13e20*/  FMNMX.FTZ R12, R211, R12, !PT ;  /* 0x0000000cd30c7209 */ /* 0x000fe40007810000 */
[----:B------:R-:W-:Y:S02]  /*13e30*/  FMNMX.FTZ R4, R36, R4, !PT ;  /* 0x0000000424047209 */ /* 0x000fe40007810000 */
[----:B------:R-:W-:Y:S02]  /*13e40*/  FSEL R203, R43, -INF , P1 ;  /* 0xff8000002bcb7808 */ /* 0x000fe40000800000 */
[----:B------:R-:W-:Y:S02]  /*13e50*/  FSEL R209, R41, -INF , P0 ;  /* 0xff80000029d17808 */ /* 0x000fe40000000000 */
[----:B------:R-:W-:Y:S02]  /*13e60*/  ISETP.GT.AND P0, PT, R0, 0x50, PT ;  /* 0x000000500000780c */ /* 0x000fe40003f04270 */
[----:B------:R-:W-:Y:S02]  /*13e70*/  FMNMX.FTZ R12, R208, R12, !PT ;  /* 0x0000000cd00c7209 */ /* 0x000fe40007810000 */
[----:B------:R-:W-:Y:S02]  /*13e80*/  FSEL R200, R46, -INF , P0 ;  /* 0xff8000002ec87808 */ /* 0x000fe40000000000 */
[----:B------:R-:W-:Y:S02]  /*13e90*/  FMNMX.FTZ R4, R20, R4, !PT ;  /* 0x0000000414047209 */ /* 0x000fe40007810000 */
[----:B------:R-:W-:Y:S02]  /*13ea0*/  ISETP.GT.AND P1, PT, R0, 0x51, PT ;  /* 0x000000510000780c */ /* 0x000fe40003f24270 */
[----:B------:R-:W-:Y:S02]  /*13eb0*/  ISETP.GT.AND P0, PT, R132, 0x51, PT ;  /* 0x000000518400780c */ /* 0x000fe40003f04270 */
[----:B------:R-:W-:Y:S02]  /*13ec0*/  FMNMX.FTZ R12, R203, R12, !PT ;  /* 0x0000000ccb0c7209 */ /* 0x000fe40007810000 */
[----:B------:R-:W-:Y:S02]  /*13ed0*/  FSEL R186, R47, -INF , P1 ;  /* 0xff8000002fba7808 */ /* 0x000fe40000800000 */
[----:B------:R-:W-:Y:S02]  /*13ee0*/  FSEL R201, R45, -INF , P0 ;  /* 0xff8000002dc97808 */ /* 0x000fe40000000000 */
[----:B------:R-:W-:Y:S02]  /*13ef0*/  FMNMX.FTZ R4, R15, R4, !PT ;  /* 0x000000040f047209 */ /* 0x000fe40007810000 */
[----:B------:R-:W-:Y:S02]  /*13f00*/  FMNMX.FTZ R13, R200, R12, !PT ;  /* 0x0000000cc80d7209 */ /* 0x000fe40007810000 */
[C---:B------:R-:W-:Y:S02]  /*13f10*/  ISETP.GT.AND P0, PT, R0.reuse, 0x58, PT ;  /* 0x000000580000780c */ /* 0x040fe40003f04270 */
[----:B------:R-:W-:Y:S02]  /*13f20*/  ISETP.GT.AND P1, PT, R0, 0x59, PT ;  /* 0x000000590000780c */ /* 0x000fe40003f24270 */
[----:B------:R-:W-:Y:S01]  /*13f30*/  FSEL R184, R50, -INF , P0 ;  /* 0xff80000032b87808 */ /* 0x000fe20000000000 */
[----:B------:R-:W-:Y:S01]  /*13f40*/  IMAD.MOV.U32 R50, RZ, RZ, R27 ;  /* 0x000000ffff327224 */ /* 0x000fe200078e001b */
[----:B------:R-:W-:Y:S02]  /*13f50*/  FMNMX.FTZ R12, R16, R4, !PT ;  /* 0x00000004100c7209 */ /* 0x000fe40007810000 */
[----:B------:R-:W-:Y:S02]  /*13f60*/  FMNMX.FTZ R4, R186, R13, !PT ;  /* 0x0000000dba047209 */ /* 0x000fe40007810000 */
[C---:B------:R-:W-:Y:S02]  /*13f70*/  ISETP.GT.AND P2, PT, R132.reuse, 0x48, PT ;  /* 0x000000488400780c */ /* 0x040fe40003f44270 */
[----:B------:R-:W-:Y:S02]  /*13f80*/  ISETP.GT.AND P0, PT, R132, 0x59, PT ;  /* 0x000000598400780c */ /* 0x000fe40003f04270 */
[----:B------:R-:W-:Y:S01]  /*13f90*/  FSEL R179, R51, -INF , P1 ;  /* 0xff80000033b37808 */ /* 0x000fe20000800000 */
[----:B------:R-:W-:Y:S01]  /*13fa0*/  IMAD.MOV.U32 R51, RZ, RZ, R26 ;  /* 0x000000ffff337224 */ /* 0x000fe200078e001a */
[----:B------:R-:W-:Y:S02]  /*13fb0*/  ISETP.GT.AND P1, PT, R0, 0x60, PT ;  /* 0x000000600000780c */ /* 0x000fe40003f24270 */
[----:B------:R-:W-:Y:S02]  /*13fc0*/  FMNMX.FTZ R12, R25, R12, !PT ;  /* 0x0000000c190c7209 */ /* 0x000fe40007810000 */
[----:B------:R-:W-:Y:S02]  /*13fd0*/  FMNMX.FTZ R4, R184, R4, !PT ;  /* 0x00000004b8047209 */ /* 0x000fe40007810000 */
[----:B------:R-:W-:Y:S02]  /*13fe0*/  FSEL R176, R54, -INF , P1 ;  /* 0xff80000036b07808 */ /* 0x000fe40000800000 */
[----:B------:R-:W-:Y:S02]  /*13ff0*/  FSEL R210, R40, -INF , P2 ;  /* 0xff80000028d27808 */ /* 0x000fe40001000000 */
[----:B------:R-:W-:Y:S02]  /*14000*/  ISETP.GT.AND P2, PT, R132, 0x50, PT ;  /* 0x000000508400780c */ /* 0x000fe40003f44270 */
[----:B------:R-:W-:Y:S02]  /*14010*/  FSEL R185, R49, -INF , P0 ;  /* 0xff80000031b97808 */ /* 0x000fe40000000000 */
[----:B------:R-:W-:Y:S02]  /*14020*/  ISETP.GT.AND P0, PT, R0, 0x61, PT ;  /* 0x000000610000780c */ /* 0x000fe40003f04270 */
[----:B------:R-:W-:Y:S02]  /*14030*/  FMNMX.FTZ R12, R34, R12, !PT ;  /* 0x0000000c220c7209 */ /* 0x000fe40007810000 */
[----:B------:R-:W-:Y:S02]  /*14040*/  FMNMX.FTZ R4, R179, R4, !PT ;  /* 0x00000004b3047209 */ /* 0x000fe40007810000 */
[----:B------:R-:W-:Y:S02]  /*14050*/  FSEL R202, R44, -INF , P2 ;  /* 0xff8000002cca7808 */ /* 0x000fe40001000000 */
[----:B------:R-:W-:Y:S01]  /*14060*/  FSEL R170, R55, -INF , P0 ;  /* 0xff80000037aa7808 */ /* 0x000fe20000000000 */
[----:B------:R-:W-:Y:S01]  /*14070*/  LDSM.16.MT88.4 R44, [R232+0x4100] ;  /* 0x00410000e82c783b */ /* 0x000fe20000004200 */
[----:B------:R-:W-:Y:S02]  /*14080*/  ISETP.GT.AND P2, PT, R132, 0x58, PT ;  /* 0x000000588400780c */ /* 0x000fe40003f44270 */
[----:B------:R-:W-:Y:S02]  /*14090*/  ISETP.GT.AND P3, PT, R0, 0x68, PT ;  /* 0x000000680000780c */ /* 0x000fe40003f64270 */
[----:B------:R-:W-:Y:S02]  /*140a0*/  FMNMX.FTZ R12, R210, R12, !PT ;  /* 0x0000000cd20c7209 */ /* 0x000fe40007810000 */
[----:B------:R-:W-:Y:S02]  /*140b0*/  FMNMX.FTZ R4, R176, R4, !PT ;  /* 0x00000004b0047209 */ /* 0x000fe40007810000 */
[----:B------:R-:W-:Y:S02]  /*140c0*/  FSEL R187, R48, -INF , P2 ;  /* 0xff80000030bb7808 */ /* 0x000fe40001000000 */
[----:B------:R-:W-:Y:S02]  /*140d0*/  ISETP.GT.AND P2, PT, R0, 0x69, PT ;  /* 0x000000690000780c */ /* 0x000fe40003f44270 */
[----:B------:R-:W-:Y:S01]  /*140e0*/  FSEL R168, R58, -INF , P3 ;  /* 0xff8000003aa87808 */ /* 0x000fe20001800000 */
[----:B------:R-:W-:Y:S01]  /*140f0*/  IMAD.MOV.U32 R58, RZ, RZ, R50 ;  /* 0x000000ffff3a7224 */ /* 0x000fe200078e0032 */
[----:B------:R-:W-:Y:S02]  /*14100*/  FMNMX.FTZ R12, R209, R12, !PT ;  /* 0x0000000cd10c7209 */ /* 0x000fe40007810000 */
[----:B------:R-:W-:Y:S02]  /*14110*/  FMNMX.FTZ R4, R170, R4, !PT ;  /* 0x00000004aa047209 */ /* 0x000fe40007810000 */
[----:B------:R-:W-:Y:S02]  /*14120*/  ISETP.GT.AND P1, PT, R0, 0x70, PT ;  /* 0x000000700000780c */ /* 0x000fe40003f24270 */
[----:B------:R-:W-:Y:S01]  /*14130*/  FSEL R167, R59, -INF , P2 ;  /* 0xff8000003ba77808 */ /* 0x000fe20001000000 */
[----:B------:R-:W-:Y:S01]  /*14140*/  IMAD.MOV.U32 R59, RZ, RZ, R20 ;  /* 0x000000ffff3b7224 */ /* 0x000fe200078e0014 */
[----:B------:R-:W-:Y:S02]  /*14150*/  FMNMX.FTZ R12, R202, R12, !PT ;  /* 0x0000000cca0c7209 */ /* 0x000fe40007810000 */
[----:B------:R-:W-:Y:S02]  /*14160*/  FMNMX.FTZ R4, R168, R4, !PT ;  /* 0x00000004a8047209 */ /* 0x000fe40007810000 */
[----:B------:R-:W-:Y:S02]  /*14170*/  FSEL R164, R62, -INF , P1 ;  /* 0xff8000003ea47808 */ /* 0x000fe40000800000 */
[----:B------:R-:W-:Y:S02]  /*14180*/  ISETP.GT.AND P0, PT, R0, 0x71, PT ;  /* 0x000000710000780c */ /* 0x000fe40003f04270 */
[----:B------:R-:W-:Y:S02]  /*14190*/  FMNMX.FTZ R12, R201, R12, !PT ;  /* 0x0000000cc90c7209 */ /* 0x000fe40007810000 */
[----:B------:R-:W-:Y:S02]  /*141a0*/  FMNMX.FTZ R4, R167, R4, !PT ;  /* 0x00000004a7047209 */ /* 0x000fe40007810000 */
[----:B------:R-:W-:Y:S02]  /*141b0*/  FSEL R160, R63, -INF , P0 ;  /* 0xff8000003fa07808 */ /* 0x000fe40000000000 */
[----:B------:R-:W-:Y:S02]  /*141c0*/  ISETP.GT.AND P3, PT, R132, 0x60, PT ;  /* 0x000000608400780c */ /* 0x000fe40003f64270 */
[C---:B------:R-:W-:Y:S02]  /*141d0*/  ISETP.GT.AND P1, PT, R0.reuse, 0x78, PT ;  /* 0x000000780000780c */ /* 0x040fe40003f24270 */
[----:B------:R-:W-:Y:S02]  /*141e0*/  ISETP.GT.AND P0, PT, R0, 0x79, PT ;  /* 0x000000790000780c */ /* 0x000fe40003f04270 */
[----:B------:R-:W-:Y:S02]  /*141f0*/  FMNMX.FTZ R0, R187, R12, !PT ;  /* 0x0000000cbb007209 */ /* 0x000fe40007810000 */
[----:B------:R-:W-:Y:S02]  /*14200*/  FMNMX.FTZ R4, R164, R4, !PT ;  /* 0x00000004a4047209 */ /* 0x000fe40007810000 */
[----:B------:R-:W-:Y:S02]  /*14210*/  FSEL R178, R52, -INF , P3 ;  /* 0xff80000034b27808 */ /* 0x000fe40001800000 */
        /* <DEDUP_REMOVED lines=10> */
[C---:B------:R-:W-:Y:S01]  /*142c0*/  ISETP.GT.AND P1, PT, R132.reuse, 0x68, PT ;  /* 0x000000688400780c */ /* 0x040fe20003f24270 */
[----:B------:R-:W-:Y:S01]  /*142d0*/  LDSM.16.MT88.4 R52, [R230+0x4100] ;  /* 0x00410000e634783b */ /* 0x000fe20000004200 */
[----:B------:R-:W-:Y:S02]  /*142e0*/  FMNMX.FTZ R4, R133, R0, !PT ;  /* 0x0000000085047209 */ /* 0x000fe40007810000 */
[----:B------:R-:W-:Y:S02]  /*142f0*/  ISETP.GT.AND P0, PT, R132, 0x69, PT ;  /* 0x000000698400780c */ /* 0x000fe40003f04270 */
[----:B------:R-:W-:Y:S01]  /*14300*/  FSEL R171, R56, -INF , P1 ;  /* 0xff80000038ab7808 */ /* 0x000fe20000800000 */
[----:B------:R-:W-:Y:S01]  /*14310*/  IMAD.MOV.U32 R56, RZ, RZ, R135 ;  /* 0x000000ffff387224 */ /* 0x000fe200078e0087 */
        /* <DEDUP_REMOVED lines=22> */
[----:B------:R-:W1:Y:S08]  /*14480*/  SHFL.BFLY PT, R0, R4, 0x1, 0x1f ;  /* 0x0c201f0004007f89 */ /* 0x000e7000000e0000 */
        /* <DEDUP_REMOVED lines=23> */
[----:B------:R-:W1:Y:S01]  /*14600*/  LDSM.16.MT88.4 R12, [R232+0x100] ;  /* 0x00010000e80c783b */ /* 0x000e620000004200 */
[--C-:B------:R-:W-:Y:S01]  /*14610*/  FFMA.FTZ R176, R176, c[0x0][0x2d0], -R155.reuse ;  /* 0x0000b400b0b07a23 */ /* 0x100fe2000001089b */
[C---:B------:R-:W-:Y:S01]  /*14620*/  FSETP.NEU.FTZ.AND P0, PT, R0.reuse, -INF , PT ;  /* 0xff8000000000780b */ /* 0x040fe20003f1d000 */
[----:B------:R-:W-:Y:S01]  /*14630*/  FMUL.FTZ R159, R0, c[0x0][0x2d0] ;  /* 0x0000b400009f7a20 */ /* 0x000fe20000410000 */
[----:B------:R-:W2:Y:S01]  /*14640*/  MUFU.EX2 R148, R148 ;  /* 0x0000009400947308 */ /* 0x000ea20000000800 */
        /* <DEDUP_REMOVED lines=11> */
[----:B------:R-:W-:Y:S02]  /*14700*/  FADD.FTZ R2, -R4, R2 ;  /* 0x0000000204027221 */ /* 0x000fe40000010100 */
[--C-:B------:R-:W-:Y:S02]  /*14710*/  FFMA.FTZ R150, R8, c[0x0][0x2d0], -R159.reuse ;  /* 0x0000b40008967a23 */ /* 0x100fe4000001089f */
[--C-:B------:R-:W-:Y:S02]  /*14720*/  FFMA.FTZ R149, R9, c[0x0][0x2d0], -R159.reuse ;  /* 0x0000b40009957a23 */ /* 0x100fe4000001089f */
[----:B------:R-:W-:Y:S01]  /*14730*/  FMUL.FTZ R3, R3, c[0x0][0x2d0] ;  /* 0x0000b40003037a20 */ /* 0x000fe20000410000 */
[----:B------:R-:W-:Y:S01]  /*14740*/  MUFU.EX2 R152, R152 ;  /* 0x0000009800987308 */ /* 0x000fe20000000800 */
[----:B------:R-:W-:Y:S02]  /*14750*/  FMUL.FTZ R2, R2, c[0x0][0x2d0] ;  /* 0x0000b40002027a20 */ /* 0x000fe40000410000 */
[--C-:B------:R-:W-:Y:S01]  /*14760*/  FFMA.FTZ R154, R154, c[0x0][0x2d0], -R159.reuse ;  /* 0x0000b4009a9a7a23 */ /* 0x100fe2000001089f */
[----:B--2---:R-:W-:Y:S01]  /*14770*/  F2FP.BF16.PACK_AB R145, R148, R153 ;  /* 0x000000999491723e */ /* 0x004fe200000010ff */
        /* <DEDUP_REMOVED lines=15> */
[----:B------:R-:W-:Y:S01]  /*14870*/  FFMA.FTZ R166, R166, c[0x0][0x2d0], -R159 ;  /* 0x0000b400a6a67a23 */ /* 0x000fe2000001089f */
[----:B------:R-:W4:Y:S01]  /*14880*/  MUFU.EX2 R151, R151 ;  /* 0x0000009700977308 */ /* 0x000f220000000800 */
[--C-:B------:R-:W-:Y:S02]  /*14890*/  FFMA.FTZ R164, R164, c[0x0][0x2d0], -R155.reuse ;  /* 0x0000b400a4a47a23 */ /* 0x100fe4000001089b */
[----:B------:R-:W-:Y:S02]  /*148a0*/  FFMA.FTZ R160, R160, c[0x0][0x2d0], -R155 ;  /* 0x0000b400a0a07a23 */ /* 0x000fe4000001089b */
[C---:B--2---:R-:W-:Y:S02]  /*148b0*/  FMUL.FTZ R4, R3.reuse, R128 ;  /* 0x0000008003047220 */ /* 0x044fe40000410000 */
[C---:B------:R-:W-:Y:S02]  /*148c0*/  FMUL.FTZ R5, R3.reuse, R129 ;  /* 0x0000008103057220 */ /* 0x040fe40000410000 */
[C---:B------:R-:W-:Y:S01]  /*148d0*/  FMUL.FTZ R8, R3.reuse, R124 ;  /* 0x0000007c03087220 */ /* 0x040fe20000410000 */
[----:B------:R-:W-:Y:S01]  /*148e0*/  MUFU.EX2 R150, R150 ;  /* 0x0000009600967308 */ /* 0x000fe20000000800 */
[----:B------:R-:W-:Y:S01]  /*148f0*/  FMUL.FTZ R9, R3, R125 ;  /* 0x0000007d03097220 */ /* 0x000fe20000410000 */
[----:B------:R-:W-:Y:S01]  /*14900*/  MOV R125, R36 ;  /* 0x00000024007d7202 */ /* 0x000fe20000000f00 */
[----:B------:R-:W-:Y:S02]  /*14910*/  IMAD.MOV.U32 R128, RZ, RZ, R31 ;  /* 0x000000ffff807224 */ /* 0x000fe400078e001f */
[C---:B---3--:R-:W-:Y:S02]  /*14920*/  FMUL.FTZ R6, R2.reuse, R130 ;  /* 0x0000008202067220 */ /* 0x048fe40000410000 */
[C---:B------:R-:W-:Y:S01]  /*14930*/  FMUL.FTZ R7, R2.reuse, R131 ;  /* 0x0000008302077220 */ /* 0x040fe20000410000 */
[----:B------:R-:W-:Y:S01]  /*14940*/  MOV R131, R32 ;  /* 0x0000002000837202 */ /* 0x000fe20000000f00 */
[C---:B------:R-:W-:Y:S01]  /*14950*/  FMUL.FTZ R10, R2.reuse, R126 ;  /* 0x0000007e020a7220 */ /* 0x040fe20000410000 */
[----:B------:R-:W2:Y:S01]  /*14960*/  MUFU.EX2 R149, R149 ;  /* 0x0000009500957308 */ /* 0x000ea20000000800 */
[C---:B------:R-:W-:Y:S02]  /*14970*/  FMUL.FTZ R11, R2.reuse, R127 ;  /* 0x0000007f020b7220 */ /* 0x040fe40000410000 */
[----:B------:R-:W-:Y:S01]  /*14980*/  IMAD.MOV.U32 R129, RZ, RZ, R30 ;  /* 0x000000ffff817224 */ /* 0x000fe200078e001e */
[----:B----4-:R-:W-:Y:S01]  /*14990*/  F2FP.BF16.PACK_AB R144, R151, R152 ;  /* 0x000000989790723e */ /* 0x010fe200000010ff */
[----:B------:R-:W3:Y:S01]  /*149a0*/  LDSM.16.MT88.4 R28, [R229+0x100] ;  /* 0x00010000e51c783b */ /* 0x000ee20000004200 */
[----:B------:R-:W-:Y:S02]  /*149b0*/  IMAD.MOV.U32 R124, RZ, RZ, R16 ;  /* 0x000000ffff7c7224 */ /* 0x000fe400078e0010 */
[C---:B------:R-:W-:Y:S02]  /*149c0*/  FMUL.FTZ R16, R3.reuse, R72 ;  /* 0x0000004803107220 */ /* 0x040fe40000410000 */
[----:B------:R-:W-:Y:S01]  /*149d0*/  IMAD.MOV.U32 R72, RZ, RZ, R17 ;  /* 0x000000ffff487224 */ /* 0x000fe200078e0011 */
[----:B------:R-:W-:Y:S01]  /*149e0*/  MUFU.EX2 R154, R154 ;  /* 0x0000009a009a7308 */ /* 0x000fe20000000800 */
[----:B------:R-:W-:Y:S02]  /*149f0*/  FMUL.FTZ R17, R3, R73 ;  /* 0x0000004903117220 */ /* 0x000fe40000410000 */
[----:B------:R-:W-:Y:S02]  /*14a00*/  IMAD.MOV.U32 R73, RZ, RZ, R18 ;  /* 0x000000ffff497224 */ /* 0x000fe400078e0012 */
[C---:B------:R-:W-:Y:S01]  /*14a10*/  FMUL.FTZ R18, R2.reuse, R74 ;  /* 0x0000004a02127220 */ /* 0x040fe20000410000 */
[----:B------:R-:W-:Y:S01]  /*14a20*/  MOV R74, R19 ;  /* 0x00000013004a7202 */ /* 0x000fe20000000f00 */
[C---:B------:R-:W-:Y:S02]  /*14a30*/  FMUL.FTZ R19, R2.reuse, R75 ;  /* 0x0000004b02137220 */ /* 0x040fe40000410000 */
[----:B------:R-:W-:Y:S01]  /*14a40*/  IMAD.MOV.U32 R130, RZ, RZ, R39 ;  /* 0x000000ffff827224 */ /* 0x000fe200078e0027 */
[----:B------:R-:W4:Y:S01]  /*14a50*/  MUFU.EX2 R158, R158 ;  /* 0x0000009e009e7308 */ /* 0x000f220000000800 */
[----:B------:R-:W-:Y:S01]  /*14a60*/  IMAD.MOV.U32 R126, RZ, RZ, R38 ;  /* 0x000000ffff7e7224 */ /* 0x000fe200078e0026 */
[----:B--2---:R-:W-:Y:S01]  /*14a70*/  F2FP.BF16.PACK_AB R146, R149, R150 ;  /* 0x000000969592723e */ /* 0x004fe200000010ff */
[----:B------:R-:W2:Y:S01]  /*14a80*/  LDSM.16.MT88.4 R36, [R228+0x100] ;  /* 0x00010000e424783b */ /* 0x000ea20000004200 */
[C---:B------:R-:W-:Y:S02]  /*14a90*/  FMUL.FTZ R27, R2.reuse, R83 ;  /* 0x00000053021b7220 */ /* 0x040fe40000410000 */
[----:B------:R-:W-:Y:S02]  /*14aa0*/  IMAD.MOV.U32 R127, RZ, RZ, R33 ;  /* 0x000000ffff7f7224 */ /* 0x000fe400078e0021 */
[----:B------:R-:W-:Y:S01]  /*14ab0*/  IMAD.MOV.U32 R75, RZ, RZ, R35 ;  /* 0x000000ffff4b7224 */ /* 0x000fe200078e0023 */
[C---:B-1----:R-:W-:Y:S01]  /*14ac0*/  HMMA.16816.F32.BF16 R4, R144.reuse, R12, R4 ;  /* 0x0000000c9004723c */ /* 0x042fe20000041804 */
[----:B------:R-:W-:Y:S04]  /*14ad0*/  MUFU.EX2 R161, R161 ;  /* 0x000000a100a17308 */ /* 0x000fe80000000800 */
[C---:B------:R-:W-:Y:S02]  /*14ae0*/  FMUL.FTZ R42, R2.reuse, R98 ;  /* 0x00000062022a7220 */ /* 0x040fe40000410000 */
[C---:B------:R-:W-:Y:S01]  /*14af0*/  FMUL.FTZ R12, R3.reuse, R68 ;  /* 0x00000044030c7220 */ /* 0x040fe20000410000 */
[C---:B------:R-:W-:Y:S03]  /*14b00*/  HMMA.16816.F32.BF16 R8, R144.reuse, R14, R8 ;  /* 0x0000000e9008723c */ /* 0x040fe60000041808 */
[----:B------:R-:W1:Y:S01]  /*14b10*/  MUFU.EX2 R163, R163 ;  /* 0x000000a300a37308 */ /* 0x000e620000000800 */
[C---:B------:R-:W-:Y:S02]  /*14b20*/  FMUL.FTZ R13, R3.reuse, R69 ;  /* 0x00000045030d7220 */ /* 0x040fe40000410000 */
[C---:B------:R-:W-:Y:S02]  /*14b30*/  FMUL.FTZ R25, R3.reuse, R81 ;  /* 0x0000005103197220 */ /* 0x040fe40000410000 */
[C---:B------:R-:W-:Y:S04]  /*14b40*/  FMUL.FTZ R14, R2.reuse, R70 ;  /* 0x00000046020e7220 */ /* 0x040fe80000410000 */
[C---:B------:R-:W-:Y:S01]  /*14b50*/  FMUL.FTZ R15, R2.reuse, R71 ;  /* 0x00000047020f7220 */ /* 0x040fe20000410000 */
[----:B------:R-:W-:Y:S01]  /*14b60*/  MUFU.EX2 R210, R210 ;  /* 0x000000d200d27308 */ /* 0x000fe20000000800 */
[----:B------:R-:W5:Y:S01]  /*14b70*/  LDSM.16.MT88.4 R68, [R228+0x4100] ;  /* 0x00410000e444783b */ /* 0x000f620000004200 */
[C---:B------:R-:W-:Y:S02]  /*14b80*/  FMUL.FTZ R43, R2.reuse, R99 ;  /* 0x00000063022b7220 */ /* 0x040fe40000410000 */
[----:B------:R-:W-:Y:S02]  /*14b90*/  IMAD.MOV.U32 R81, RZ, RZ, R74 ;  /* 0x000000ffff517224 */ /* 0x000fe400078e004a */
[C---:B------:R-:W-:Y:S03]  /*14ba0*/  HMMA.16816.F32.BF16 R12, R144.reuse, R20, R12 ;  /* 0x00000014900c723c */ /* 0x040fe6000004180c */
[C---:B------:R-:W-:Y:S01]  /*14bb0*/  FMUL.FTZ R26, R2.reuse, R82 ;  /* 0x00000052021a7220 */ /* 0x040fe20000410000 */
[----:B------:R-:W-:Y:S01]  /*14bc0*/  MOV R82, R75 ;  /* 0x0000004b00527202 */ /* 0x000fe20000000f00 */
[C---:B------:R-:W-:Y:S01]  /*14bd0*/  FMUL.FTZ R32, R3.reuse, R88 ;  /* 0x0000005803207220 */ /* 0x040fe20000410000 */
[----:B------:R-:W-:Y:S01]  /*14be0*/  MUFU.EX2 R209, R209 ;  /* 0x000000d100d17308 */ /* 0x000fe20000000800 */
[----:B------:R-:W-:Y:S01]  /*14bf0*/  IMAD.MOV.U32 R88, RZ, RZ, R81 ;  /* 0x000000ffff587224 */ /* 0x000fe200078e0051 */
[C---:B------:R-:W-:Y:S04]  /*14c00*/  HMMA.16816.F32.BF16 R16, R144.reuse, R22, R16 ;  /* 0x000000169010723c */ /* 0x040fe80000041810 */
[C---:B------:R-:W-:Y:S01]  /*14c10*/  FMUL.FTZ R20, R3.reuse, R76 ;  /* 0x0000004c03147220 */ /* 0x040fe20000410000 */
[----:B------:R-:W-:Y:S01]  /*14c20*/  MOV R76, R24 ;  /* 0x00000018004c7202 */ /* 0x000fe20000000f00 */
[C---:B------:R-:W-:Y:S02]  /*14c30*/  FMUL.FTZ R21, R3.reuse, R77 ;  /* 0x0000004d03157220 */ /* 0x040fe40000410000 */
[C---:B------:R-:W-:Y:S01]  /*14c40*/  FMUL.FTZ R22, R2.reuse, R78 ;  /* 0x0000004e02167220 */ /* 0x040fe20000410000 */
[----:B------:R-:W-:Y:S01]  /*14c50*/  MOV R78, R126 ;  /* 0x0000007e004e7202 */ /* 0x000fe20000000f00 */
[----:B------:R-:W-:Y:S02]  /*14c60*/  MUFU.EX2 R208, R208 ;  /* 0x000000d000d07308 */ /* 0x000fe40000000800 */
[C---:B------:R-:W-:Y:S02]  /*14c70*/  FMUL.FTZ R23, R2.reuse, R79 ;  /* 0x0000004f02177220 */ /* 0x040fe40000410000 */
[----:B------:R-:W-:Y:S01]  /*14c80*/  IMAD.MOV.U32 R77, RZ, RZ, R125 ;  /* 0x000000ffff4d7224 */ /* 0x000fe200078e007d */
[----:B------:R-:W-:Y:S01]  /*14c90*/  MOV R125, R65 ;  /* 0x00000041007d7202 */ /* 0x000fe20000000f00 */
[----:B------:R-:W-:Y:S02]  /*14ca0*/  IMAD.MOV.U32 R79, RZ, RZ, R72 ;  /* 0x000000ffff4f7224 */ /* 0x000fe400078e0048 */
[C---:B------:R-:W-:Y:S01]  /*14cb0*/  FMUL.FTZ R24, R3.reuse, R80 ;  /* 0x0000005003187220 */ /* 0x040fe20000410000 */
[C---:B---3--:R-:W-:Y:S01]  /*14cc0*/  HMMA.16816.F32.BF16 R20, R144.reuse, R28, R20 ;  /* 0x0000001c9014723c */ /* 0x048fe20000041814 */
[----:B------:R-:W-:Y:S02]  /*14cd0*/  MUFU.EX2 R203, R203 ;  /* 0x000000cb00cb7308 */ /* 0x000fe40000000800 */
[----:B------:R-:W-:Y:S02]  /*14ce0*/  IMAD.MOV.U32 R80, RZ, RZ, R73 ;  /* 0x000000ffff507224 */ /* 0x000fe400078e0049 */
[----:B------:R-:W3:Y:S01]  /*14cf0*/  LDSM.16.MT88.4 R72, [R232+0x900] ;  /* 0x00090000e848783b */ /* 0x000ee20000004200 */
[C---:B------:R-:W-:Y:S02]  /*14d00*/  FMUL.FTZ R33, R3.reuse, R89 ;  /* 0x0000005903217220 */ /* 0x040fe40000410000 */
[C---:B------:R-:W-:Y:S03]  /*14d10*/  HMMA.16816.F32.BF16 R24, R144.reuse, R30, R24 ;  /* 0x0000001e9018723c */ /* 0x040fe60000041818 */
[----:B------:R-:W-:Y:S01]  /*14d20*/  MUFU.EX2 R202, R202 ;  /* 0x000000ca00ca7308 */ /* 0x000fe20000000800 */
[C---:B------:R-:W-:Y:S02]  /*14d30*/  FMUL.FTZ R28, R3.reuse, R84 ;  /* 0x00000054031c7220 */ /* 0x040fe40000410000 */
[C---:B------:R-:W-:Y:S02]  /*14d40*/  FMUL.FTZ R29, R3.reuse, R85 ;  /* 0x00000055031d7220 */ /* 0x040fe40000410000 */
[C---:B------:R-:W-:Y:S04]  /*14d50*/  FMUL.FTZ R30, R2.reuse, R86 ;  /* 0x00000056021e7220 */ /* 0x040fe80000410000 */
[C---:B------:R-:W-:Y:S01]  /*14d60*/  FMUL.FTZ R31, R2.reuse, R87 ;  /* 0x00000057021f7220 */ /* 0x040fe20000410000 */
[----:B------:R-:W-:Y:S01]  /*14d70*/  MUFU.EX2 R201, R201 ;  /* 0x000000c900c97308 */ /* 0x000fe20000000800 */
[----:B------:R-:W-:Y:S01]  /*14d80*/  LDSM.16.MT88.4 R84, [R228+0x900] ;  /* 0x00090000e454783b */ /* 0x000fe20000004200 */
[----:B------:R-:W-:Y:S02]  /*14d90*/  IMAD.MOV.U32 R89, RZ, RZ, R80 ;  /* 0x000000ffff597224 */ /* 0x000fe400078e0050 */
[C---:B------:R-:W-:Y:S02]  /*14da0*/  FMUL.FTZ R34, R2.reuse, R90 ;  /* 0x0000005a02227220 */ /* 0x040fe40000410000 */
[C---:B--2---:R-:W-:Y:S03]  /*14db0*/  HMMA.16816.F32.BF16 R28, R144.reuse, R36, R28 ;  /* 0x00000024901c723c */ /* 0x044fe6000004181c */
[C---:B------:R-:W-:Y:S01]  /*14dc0*/  FMUL.FTZ R35, R2.reuse, R91 ;  /* 0x0000005b02237220 */ /* 0x040fe20000410000 */
[----:B------:R-:W-:Y:S01]  /*14dd0*/  MUFU.EX2 R200, R200 ;  /* 0x000000c800c87308 */ /* 0x000fe20000000800 */
[----:B------:R-:W-:Y:S02]  /*14de0*/  IMAD.MOV.U32 R90, RZ, RZ, R79 ;  /* 0x000000ffff5a7224 */ /* 0x000fe400078e004f */
[C---:B------:R-:W-:Y:S02]  /*14df0*/  FMUL.FTZ R36, R3.reuse, R92 ;  /* 0x0000005c03247220 */ /* 0x040fe40000410000 */
[C---:B------:R-:W-:Y:S01]  /*14e00*/  FMUL.FTZ R37, R3.reuse, R93 ;  /* 0x0000005d03257220 */ /* 0x040fe20000410000 */
[C---:B------:R-:W-:Y:S03]  /*14e10*/  HMMA.16816.F32.BF16 R32, R144.reuse, R38, R32 ;  /* 0x000000269020723c */ /* 0x040fe60000041820 */
[C---:B------:R-:W-:Y:S01]  /*14e20*/  FMUL.FTZ R40, R3.reuse, R96 ;  /* 0x0000006003287220 */ /* 0x040fe20000410000 */
[----:B------:R-:W-:Y:S01]  /*14e30*/  MUFU.EX2 R186, R186 ;  /* 0x000000ba00ba7308 */ /* 0x000fe20000000800 */
[C---:B------:R-:W-:Y:S01]  /*14e40*/  FMUL.FTZ R41, R3.reuse, R97 ;  /* 0x0000006103297220 */ /* 0x040fe20000410000 */
[----:B------:R-:W-:Y:S01]  /*14e50*/  MOV R97, R78 ;  /* 0x0000004e00617202 */ /* 0x000fe20000000f00 */
[C---:B------:R-:W-:Y:S02]  /*14e60*/  FMUL.FTZ R38, R2.reuse, R94 ;  /* 0x0000005e02267220 */ /* 0x040fe40000410000 */
[C---:B------:R-:W-:Y:S03]  /*14e70*/  FMUL.FTZ R39, R2.reuse, R95 ;  /* 0x0000005f02277220 */ /* 0x040fe60000410000 */
[----:B------:R-:W-:Y:S02]  /*14e80*/  IMAD.MOV.U32 R93, RZ, RZ, R77 ;  /* 0x000000ffff5d7224 */ /* 0x000fe400078e004d */
[C---:B------:R-:W-:Y:S01]  /*14e90*/  FMUL.FTZ R48, R3.reuse, R100 ;  /* 0x0000006403307220 */ /* 0x040fe20000410000 */
[----:B------:R-:W-:Y:S01]  /*14ea0*/  MUFU.EX2 R187, R187 ;  /* 0x000000bb00bb7308 */ /* 0x000fe20000000800 */
[C---:B------:R-:W-:Y:S03]  /*14eb0*/  HMMA.16816.F32.BF16 R36, R144.reuse, R44, R36 ;  /* 0x0000002c9024723c */ /* 0x040fe60000041824 */
[C---:B------:R-:W-:Y:S02]  /*14ec0*/  FMUL.FTZ R49, R3.reuse, R101 ;  /* 0x0000006503317220 */ /* 0x040fe40000410000 */
[----:B------:R-:W-:Y:S02]  /*14ed0*/  FMUL.FTZ R50, R2, R102 ;  /* 0x0000006602327220 */ /* 0x000fe40000410000 */
[----:B------:R-:W-:Y:S01]  /*14ee0*/  FFMA.FTZ R102, R82, c[0x0][0x2d0], -R155 ;  /* 0x0000b40052667a23 */ /* 0x000fe2000001089b */
[C---:B------:R-:W-:Y:S01]  /*14ef0*/  HMMA.16816.F32.BF16 R40, R144.reuse, R46, R40 ;  /* 0x0000002e9028723c */ /* 0x040fe20000041828 */
[----:B------:R-:W-:Y:S01]  /*14f00*/  LDSM.16.MT88.4 R80, [R229+0x900] ;  /* 0x00090000e550783b */ /* 0x000fe20000004200 */
[----:B------:R-:W-:Y:S02]  /*14f10*/  MUFU.EX2 R185, R185 ;  /* 0x000000b900b97308 */ /* 0x000fe40000000800 */
[C---:B------:R-:W-:Y:S02]  /*14f20*/  FMUL.FTZ R44, R3.reuse, R120 ;  /* 0x00000078032c7220 */ /* 0x040fe40000410000 */
[----:B------:R-:W-:Y:S02]  /*14f30*/  FMUL.FTZ R45, R3, R121 ;  /* 0x00000079032d7220 */ /* 0x000fe40000410000 */
[C---:B------:R-:W-:Y:S04]  /*14f40*/  FMUL.FTZ R46, R2.reuse, R122 ;  /* 0x0000007a022e7220 */ /* 0x040fe80000410000 */
[----:B------:R-:W-:Y:S01]  /*14f50*/  FMUL.FTZ R47, R2, R123 ;  /* 0x0000007b022f7220 */ /* 0x000fe20000410000 */
[----:B------:R-:W-:Y:S01]  /*14f60*/  MUFU.EX2 R102, R102 ;  /* 0x0000006600667308 */ /* 0x000fe20000000800 */
[--C-:B------:R-:W-:Y:S02]  /*14f70*/  FFMA.FTZ R121, R124, c[0x0][0x2d0], -R159.reuse ;  /* 0x0000b4007c797a23 */ /* 0x100fe4000001089f */
[----:B------:R-:W-:Y:S02]  /*14f80*/  FFMA.FTZ R100, R76, c[0x0][0x2d0], -R159 ;  /* 0x0000b4004c647a23 */ /* 0x000fe4000001089f */
[----:B------:R-:W-:Y:S01]  /*14f90*/  IMAD.MOV.U32 R76, RZ, RZ, R129 ;  /* 0x000000ffff4c7224 */ /* 0x000fe200078e0081 */
[C---:B------:R-:W-:Y:S03]  /*14fa0*/  HMMA.16816.F32.BF16 R44, R144.reuse, R52, R44 ;  /* 0x00000034902c723c */ /* 0x040fe6000004182c */
[----:B------:R-:W-:Y:S01]  /*14fb0*/  FFMA.FTZ R120, R51, c[0x0][0x2d0], -R159 ;  /* 0x0000b40033787a23 */ /* 0x000fe2000001089f */
[----:B------:R-:W-:Y:S01]  /*14fc0*/  MUFU.EX2 R100, R100 ;  /* 0x0000006400647308 */ /* 0x000fe20000000800 */
[C---:B------:R-:W-:Y:S02]  /*14fd0*/  FMUL.FTZ R51, R2.reuse, R103 ;  /* 0x0000006702337220 */ /* 0x040fe40000410000 */
[----:B------:R-:W-:Y:S02]  /*14fe0*/  IMAD.MOV.U32 R96, RZ, RZ, R76 ;  /* 0x000000ffff607224 */ /* 0x000fe400078e004c */
[----:B------:R-:W2:Y:S03]  /*14ff0*/  LDSM.16.MT88.4 R76, [R230+0x900] ;  /* 0x00090000e64c783b */ /* 0x000ea60000004200 */
[C---:B------:R-:W-:Y:S02]  /*15000*/  HMMA.16816.F32.BF16 R48, R144.reuse, R54, R48 ;  /* 0x000000369030723c */ /* 0x040fe40000041830 */
[----:B------:R-:W1:Y:S01]  /*15010*/  MUFU.EX2 R120, R120 ;  /* 0x0000007800787308 */ /* 0x000e620000000800 */
[C---:B------:R-:W-:Y:S02]  /*15020*/  FMUL.FTZ R52, R3.reuse, R104 ;  /* 0x0000006803347220 */ /* 0x040fe40000410000 */
[----:B------:R-:W-:Y:S02]  /*15030*/  FMUL.FTZ R53, R3, R105 ;  /* 0x0000006903357220 */ /* 0x000fe40000410000 */
[C---:B------:R-:W-:Y:S02]  /*15040*/  FMUL.FTZ R54, R2.reuse, R106 ;  /* 0x0000006a02367220 */ /* 0x040fe40000410000 */
[----:B------:R-:W-:Y:S03]  /*15050*/  FMUL.FTZ R55, R2, R107 ;  /* 0x0000006b02377220 */ /* 0x000fe60000410000 */
[--C-:B------:R-:W-:Y:S01]  /*15060*/  FFMA.FTZ R103, R90, c[0x0][0x2d0], -R155.reuse ;  /* 0x0000b4005a677a23 */ /* 0x100fe2000001089b */
[----:B------:R-:W-:Y:S01]  /*15070*/  MUFU.EX2 R121, R121 ;  /* 0x0000007900797308 */ /* 0x000fe20000000800 */
[----:B------:R-:W-:Y:S02]  /*15080*/  FFMA.FTZ R106, R89, c[0x0][0x2d0], -R155 ;  /* 0x0000b400596a7a23 */ /* 0x000fe4000001089b */
[C---:B------:R-:W-:Y:S03]  /*15090*/  HMMA.16816.F32.BF16 R52, R144.reuse, R60, R52 ;  /* 0x0000003c9034723c */ /* 0x040fe60000041834 */
[----:B------:R-:W-:Y:S02]  /*150a0*/  IMAD.MOV.U32 R126, RZ, RZ, R128 ;  /* 0x000000ffff7e7224 */ /* 0x000fe400078e0080 */
[----:B------:R-:W-:Y:S02]  /*150b0*/  IMAD.MOV.U32 R128, RZ, RZ, R57 ;  /* 0x000000ffff807224 */ /* 0x000fe400078e0039 */
[C---:B------:R-:W-:Y:S01]  /*150c0*/  FMUL.FTZ R57, R3.reuse, R109 ;  /* 0x0000006d03397220 */ /* 0x040fe20000410000 */
[----:B------:R-:W-:Y:S01]  /*150d0*/  MUFU.EX2 R103, R103 ;  /* 0x0000006700677308 */ /* 0x000fe20000000800 */
[----:B------:R-:W-:Y:S03]  /*150e0*/  IMAD.MOV.U32 R129, RZ, RZ, R64 ;  /* 0x000000ffff817224 */ /* 0x000fe600078e0040 */
[----:B------:R-:W-:Y:S01]  /*150f0*/  MOV R64, R59 ;  /* 0x0000003b00407202 */ /* 0x000fe20000000f00 */
[----:B------:R-:W-:Y:S02]  /*15100*/  FMUL.FTZ R59, R2, R111 ;  /* 0x0000006f023b7220 */ /* 0x000fe40000410000 */
[----:B------:R-:W-:Y:S01]  /*15110*/  IMAD.MOV.U32 R65, RZ, RZ, R56 ;  /* 0x000000ffff417224 */ /* 0x000fe200078e0038 */
[----:B------:R-:W-:Y:S01]  /*15120*/  MOV R92, R64 ;  /* 0x00000040005c7202 */ /* 0x000fe20000000f00 */
[C---:B------:R-:W-:Y:S01]  /*15130*/  FMUL.FTZ R56, R3.reuse, R108 ;  /* 0x0000006c03387220 */ /* 0x040fe20000410000 */
[----:B------:R-:W-:Y:S01]  /*15140*/  MUFU.EX2 R106, R106 ;  /* 0x0000006a006a7308 */ /* 0x000fe20000000800 */
[----:B------:R-:W-:Y:S02]  /*15150*/  FFMA.FTZ R101, R58, c[0x0][0x2d0], -R155 ;  /* 0x0000b4003a657a23 */ /* 0x000fe4000001089b */
[----:B------:R-:W-:Y:S02]  /*15160*/  FMUL.FTZ R58, R2, R110 ;  /* 0x0000006e023a7220 */ /* 0x000fe40000410000 */
[----:B------:R-:W-:Y:S01]  /*15170*/  IMAD.MOV.U32 R91, RZ, RZ, R126 ;  /* 0x000000ffff5b7224 */ /* 0x000fe200078e007e */
[----:B------:R-:W-:Y:S01]  /*15180*/  MOV R126, R125 ;  /* 0x0000007d007e7202 */ /* 0x000fe20000000f00 */
[----:B------:R-:W-:Y:S02]  /*15190*/  IMAD.MOV.U32 R125, RZ, RZ, R128 ;  /* 0x000000ffff7d7224 */ /* 0x000fe400078e0080 */
[--C-:B------:R-:W-:Y:S01]  /*151a0*/  FFMA.FTZ R107, R88, c[0x0][0x2d0], -R159.reuse ;  /* 0x0000b400586b7a23 */ /* 0x100fe2000001089f */
[C---:B------:R-:W-:Y:S01]  /*151b0*/  HMMA.16816.F32.BF16 R56, R144.reuse, R62, R56 ;  /* 0x0000003e9038723c */ /* 0x040fe20000041838 */
[----:B------:R-:W1:Y:S02]  /*151c0*/  MUFU.EX2 R101, R101 ;  /* 0x0000006500657308 */ /* 0x000e640000000800 */
[C---:B------:R-:W-:Y:S02]  /*151d0*/  FMUL.FTZ R60, R3.reuse, R116 ;  /* 0x00000074033c7220 */ /* 0x040fe40000410000 */
[----:B------:R-:W-:Y:S02]  /*151e0*/  FMUL.FTZ R61, R3, R117 ;  /* 0x00000075033d7220 */ /* 0x000fe40000410000 */
[C---:B------:R-:W-:Y:S02]  /*151f0*/  FMUL.FTZ R62, R2.reuse, R118 ;  /* 0x00000076023e7220 */ /* 0x040fe40000410000 */
[----:B------:R-:W-:Y:S02]  /*15200*/  FMUL.FTZ R63, R2, R119 ;  /* 0x00000077023f7220 */ /* 0x000fe40000410000 */
[----:B------:R-:W-:Y:S01]  /*15210*/  MUFU.EX2 R107, R107 ;  /* 0x0000006b006b7308 */ /* 0x000fe20000000800 */
[--C-:B------:R-:W-:Y:S02]  /*15220*/  FFMA.FTZ R104, R97, c[0x0][0x2d0], -R159.reuse ;  /* 0x0000b40061687a23 */ /* 0x100fe4000001089f */
[----:B------:R-:W-:Y:S02]  /*15230*/  FFMA.FTZ R108, R96, c[0x0][0x2d0], -R159 ;  /* 0x0000b400606c7a23 */ /* 0x000fe4000001089f */
[C---:B-----5:R-:W-:Y:S01]  /*15240*/  HMMA.16816.F32.BF16 R60, R144.reuse, R68, R60 ;  /* 0x00000044903c723c */ /* 0x060fe2000004183c */
[----:B------:R-:W-:Y:S02]  /*15250*/  LDSM.16.MT88.4 R96, [R228+0x7100] ;  /* 0x00710000e460783b */ /* 0x000fe40000004200 */
[----:B------:R-:W-:Y:S02]  /*15260*/  IMAD.MOV.U32 R95, RZ, RZ, R129 ;  /* 0x000000ffff5f7224 */ /* 0x000fe400078e0081 */
[----:B------:R-:W-:Y:S01]  /*15270*/  IMAD.MOV.U32 R94, RZ, RZ, R65 ;  /* 0x000000ffff5e7224 */ /* 0x000fe200078e0041 */
[----:B------:R-:W-:Y:S01]  /*15280*/  MUFU.EX2 R108, R108 ;  /* 0x0000006c006c7308 */ /* 0x000fe20000000800 */
[----:B------:R-:W-:Y:S01]  /*15290*/  IMAD.MOV.U32 R128, RZ, RZ, R67 ;  /* 0x000000ffff807224 */ /* 0x000fe200078e0043 */
[----:B----4-:R-:W-:Y:S01]  /*152a0*/  F2FP.BF16.PACK_AB R68, R158, R154 ;  /* 0x0000009a9e44723e */ /* 0x010fe200000010ff */
[----:B------:R-:W-:Y:S03]  /*152b0*/  IMAD.MOV.U32 R129, RZ, RZ, R66 ;  /* 0x000000ffff817224 */ /* 0x000fe600078e0042 */
[----:B------:R-:W-:Y:S01]  /*152c0*/  FMUL.FTZ R64, R3, R112 ;  /* 0x0000007003407220 */ /* 0x000fe20000410000 */
[----:B-1----:R-:W-:Y:S01]  /*152d0*/  F2FP.BF16.PACK_AB R69, R163, R161 ;  /* 0x000000a1a345723e */ /* 0x002fe200000010ff */
[----:B------:R-:W-:Y:S02]  /*152e0*/  FMUL.FTZ R65, R3, R113 ;  /* 0x0000007103417220 */ /* 0x000fe40000410000 */
[C---:B------:R-:W-:Y:S01]  /*152f0*/  FMUL.FTZ R66, R2.reuse, R114 ;  /* 0x0000007202427220 */ /* 0x040fe20000410000 */
[----:B------:R-:W1:Y:S01]  /*15300*/  MUFU.EX2 R104, R104 ;  /* 0x0000006800687308 */ /* 0x000e620000000800 */
[----:B------:R-:W-:Y:S02]  /*15310*/  FMUL.FTZ R67, R2, R115 ;  /* 0x0000007302437220 */ /* 0x000fe40000410000 */
[--C-:B------:R-:W-:Y:S02]  /*15320*/  FFMA.FTZ R116, R93, c[0x0][0x2d0], -R159.reuse ;  /* 0x0000b4005d747a23 */ /* 0x100fe4000001089f */
[----:B------:R-:W-:Y:S02]  /*15330*/  FFMA.FTZ R117, R92, c[0x0][0x2d0], -R159 ;  /* 0x0000b4005c757a23 */ /* 0x000fe4000001089f */
[--C-:B------:R-:W-:Y:S01]  /*15340*/  FFMA.FTZ R111, R127, c[0x0][0x2d0], -R155.reuse ;  /* 0x0000b4007f6f7a23 */ /* 0x100fe2000001089b */
[----:B------:R-:W-:Y:S02]  /*15350*/  HMMA.16816.F32.BF16 R64, R144, R70, R64 ;  /* 0x000000469040723c */ /* 0x000fe40000041840 */
[----:B------:R-:W-:Y:S01]  /*15360*/  MUFU.EX2 R116, R116 ;  /* 0x0000007400747308 */ /* 0x000fe20000000800 */
[----:B------:R-:W-:Y:S02]  /*15370*/  FFMA.FTZ R118, R126, c[0x0][0x2d0], -R155 ;  /* 0x0000b4007e767a23 */ /* 0x000fe4000001089b */
[--C-:B------:R-:W-:Y:S02]  /*15380*/  FFMA.FTZ R119, R125, c[0x0][0x2d0], -R159.reuse ;  /* 0x0000b4007d777a23 */ /* 0x100fe4000001089f */
[----:B------:R-:W-:Y:S01]  /*15390*/  F2FP.BF16.PACK_AB R70, R100, R120 ;  /* 0x000000786446723e */ /* 0x000fe200000010ff */
[----:B------:R-:W-:Y:S01]  /*153a0*/  LDSM.16.MT88.4 R124, [R232+0x3900] ;  /* 0x00390000e87c783b */ /* 0x000fe20000004200 */
[----:B------:R-:W-:Y:S03]  /*153b0*/  F2FP.BF16.PACK_AB R71, R102, R101 ;  /* 0x000000656647723e */ /* 0x000fe600000010ff */
[----:B------:R-:W-:Y:S01]  /*153c0*/  MUFU.EX2 R111, R111 ;  /* 0x0000006f006f7308 */ /* 0x000fe20000000800 */
[----:B------:R-:W-:Y:S02]  /*153d0*/  FFMA.FTZ R105, R95, c[0x0][0x2d0], -R159 ;  /* 0x0000b4005f697a23 */ /* 0x000fe4000001089f */
[----:B------:R-:W-:Y:S01]  /*153e0*/  IMAD.MOV.U32 R95, RZ, RZ, R94 ;  /* 0x000000ffff5f7224 */ /* 0x000fe200078e005e */
[C---:B---3--:R-:W-:Y:S05]  /*153f0*/  HMMA.16816.F32.BF16 R4, R68.reuse, R72, R4 ;  /* 0x000000484404723c */ /* 0x048fea0000041804 */
[----:B------:R-:W-:Y:S01]  /*15400*/  MOV R94, R91 ;  /* 0x0000005b005e7202 */ /* 0x000fe20000000f00 */
[--C-:B------:R-:W-:Y:S01]  /*15410*/  FFMA.FTZ R109, R95, c[0x0][0x2d0], -R155.reuse ;  /* 0x0000b4005f6d7a23 */ /* 0x100fe2000001089b */
[----:B------:R-:W-:Y:S01]  /*15420*/  LDSM.16.MT88.4 R88, [R228+0x4900] ;  /* 0x00490000e458783b */ /* 0x000fe20000004200 */
[C---:B------:R-:W-:Y:S01]  /*15430*/  HMMA.16816.F32.BF16 R8, R68.reuse, R74, R8 ;  /* 0x0000004a4408723c */ /* 0x040fe20000041808 */
[----:B------:R-:W-:Y:S03]  /*15440*/  MUFU.EX2 R118, R118 ;  /* 0x0000007600767308 */ /* 0x000fe60000000800 */
[--C-:B------:R-:W-:Y:S02]  /*15450*/  FFMA.FTZ R110, R94, c[0x0][0x2d0], -R155.reuse ;  /* 0x0000b4005e6e7a23 */ /* 0x100fe4000001089b */
[--C-:B------:R-:W-:Y:S01]  /*15460*/  FFMA.FTZ R122, R131, c[0x0][0x2d0], -R155.reuse ;  /* 0x0000b400837a7a23 */ /* 0x100fe2000001089b */
[----:B------:R-:W3:Y:S01]  /*15470*/  LDSM.16.MT88.4 R72, [R232+0x4900] ;  /* 0x00490000e848783b */ /* 0x000ee20000004200 */
[C---:B--2---:R-:W-:Y:S03]  /*15480*/  HMMA.16816.F32.BF16 R12, R68.reuse, R76, R12 ;  /* 0x0000004c440c723c */ /* 0x044fe6000004180c */
[----:B------:R-:W-:Y:S01]  /*15490*/  MUFU.EX2 R110, R110 ;  /* 0x0000006e006e7308 */ /* 0x000fe20000000800 */
[----:B------:R-:W-:Y:S02]  /*154a0*/  FFMA.FTZ R123, R130, c[0x0][0x2d0], -R155 ;  /* 0x0000b400827b7a23 */ /* 0x000fe4000001089b */
[--C-:B------:R-:W-:Y:S01]  /*154b0*/  FFMA.FTZ R144, R129, c[0x0][0x2d0], -R159.reuse ;  /* 0x0000b40081907a23 */ /* 0x100fe2000001089f */
[----:B------:R-:W-:Y:S01]  /*154c0*/  LDSM.16.MT88.4 R92, [R228+0x5100] ;  /* 0x00510000e45c783b */ /* 0x000fe20000004200 */
[C---:B------:R-:W-:Y:S04]  /*154d0*/  HMMA.16816.F32.BF16 R16, R68.reuse, R78, R16 ;  /* 0x0000004e4410723c */ /* 0x040fe80000041810 */
[----:B------:R-:W-:Y:S01]  /*154e0*/  FFMA.FTZ R145, R128, c[0x0][0x2d0], -R159 ;  /* 0x0000b40080917a23 */ /* 0x000fe2000001089f */
[----:B------:R-:W2:Y:S01]  /*154f0*/  MUFU.EX2 R109, R109 ;  /* 0x0000006d006d7308 */ /* 0x000ea20000000800 */
[----:B------:R-:W-:Y:S01]  /*15500*/  FFMA.FTZ R152, R3, R242, R152 ;  /* 0x000000f203987223 */ /* 0x000fe20000010098 */
[----:B------:R-:W4:Y:S01]  /*15510*/  LDSM.16.MT88.4 R76, [R230+0x4900] ;  /* 0x00490000e64c783b */ /* 0x000f220000004200 */
[C---:B------:R-:W-:Y:S04]  /*15520*/  HMMA.16816.F32.BF16 R20, R68.reuse, R80, R20 ;  /* 0x000000504414723c */ /* 0x040fe80000041814 */
[----:B------:R-:W-:Y:S02]  /*15530*/  FFMA.FTZ R153, R2, R243, R153 ;  /* 0x000000f302997223 */ /* 0x000fe40000010099 */
[--C-:B------:R-:W-:Y:S01]  /*15540*/  FFMA.FTZ R147, R252, c[0x0][0x2d0], -R155.reuse ;  /* 0x0000b400fc937a23 */ /* 0x100fe2000001089b */
[----:B------:R-:W5:Y:S01]  /*15550*/  MUFU.EX2 R105, R105 ;  /* 0x0000006900697308 */ /* 0x000f620000000800 */
[C---:B------:R-:W-:Y:S01]  /*15560*/  HMMA.16816.F32.BF16 R24, R68.reuse, R82, R24 ;  /* 0x000000524418723c */ /* 0x040fe20000041818 */
[----:B------:R-:W1:Y:S03]  /*15570*/  LDSM.16.MT88.4 R80, [R229+0x4900] ;  /* 0x00490000e550783b */ /* 0x000e660000004200 */
[----:B------:R-:W-:Y:S02]  /*15580*/  FFMA.FTZ R146, R211, c[0x0][0x2d0], -R155 ;  /* 0x0000b400d3927a23 */ /* 0x000fe4000001089b */
[--C-:B------:R-:W-:Y:S02]  /*15590*/  FFMA.FTZ R162, R162, c[0x0][0x2d0], -R159.reuse ;  /* 0x0000b400a2a27a23 */ /* 0x100fe4000001089f */
[C---:B------:R-:W-:Y:S01]  /*155a0*/  HMMA.16816.F32.BF16 R28, R68.reuse, R84, R28 ;  /* 0x00000054441c723c */ /* 0x040fe2000004181c */
[----:B------:R-:W1:Y:S03]  /*155b0*/  MUFU.EX2 R117, R117 ;  /* 0x0000007500757308 */ /* 0x000e660000000800 */
[----:B------:R-:W-:Y:S02]  /*155c0*/  FFMA.FTZ R159, R157, c[0x0][0x2d0], -R159 ;  /* 0x0000b4009d9f7a23 */ /* 0x000fe4000001089f */
[--C-:B------:R-:W-:Y:S02]  /*155d0*/  FFMA.FTZ R156, R156, c[0x0][0x2d0], -R155.reuse ;  /* 0x0000b4009c9c7a23 */ /* 0x100fe4000001089b */
[C---:B------:R-:W-:Y:S01]  /*155e0*/  HMMA.16816.F32.BF16 R32, R68.reuse, R86, R32 ;  /* 0x000000564420723c */ /* 0x040fe20000041820 */
[----:B------:R-:W2:Y:S02]  /*155f0*/  LDSM.16.MT88.4 R84, [R232+0x1100] ;  /* 0x00110000e854783b */ /* 0x000ea40000004200 */
[----:B------:R-:W1:Y:S01]  /*15600*/  MUFU.EX2 R119, R119 ;  /* 0x0000007700777308 */ /* 0x000e620000000800 */
[----:B------:R-:W-:Y:S02]  /*15610*/  FFMA.FTZ R155, R133, c[0x0][0x2d0], -R155 ;  /* 0x0000b400859b7a23 */ /* 0x000fe4000001089b */
[----:B------:R-:W-:Y:S02]  /*15620*/  FADD.FTZ R153, R148, R153 ;  /* 0x0000009994997221 */ /* 0x000fe40000010000 */
[C---:B---3--:R-:W-:Y:S04]  /*15630*/  HMMA.16816.F32.BF16 R36, R68.reuse, R72, R36 ;  /* 0x000000484424723c */ /* 0x048fe80000041824 */
[----:B------:R-:W-:Y:S01]  /*15640*/  FADD.FTZ R135, R135, R153 ;  /* 0x0000009987877221 */ /* 0x000fe20000010000 */
[----:B------:R-:W-:Y:S01]  /*15650*/  MUFU.EX2 R122, R122 ;  /* 0x0000007a007a7308 */ /* 0x000fe20000000800 */
[----:B------:R-:W-:Y:S02]  /*15660*/  FADD.FTZ R152, R151, R152 ;  /* 0x0000009897987221 */ /* 0x000fe40000010000 */
[C---:B------:R-:W-:Y:S01]  /*15670*/  HMMA.16816.F32.BF16 R40, R68.reuse, R74, R40 ;  /* 0x0000004a4428723c */ /* 0x040fe20000041828 */
[----:B------:R-:W3:Y:S03]  /*15680*/  LDSM.16.MT88.4 R72, [R230+0x1100] ;  /* 0x00110000e648783b */ /* 0x000ee60000004200 */
[----:B------:R-:W-:Y:S02]  /*15690*/  FADD.FTZ R135, R134, R135 ;  /* 0x0000008786877221 */ /* 0x000fe40000010000 */
[----:B------:R-:W-:Y:S01]  /*156a0*/  FADD.FTZ R152, R150, R152 ;  /* 0x0000009896987221 */ /* 0x000fe20000010000 */
[----:B------:R-:W2:Y:S01]  /*156b0*/  MUFU.EX2 R123, R123 ;  /* 0x0000007b007b7308 */ /* 0x000ea20000000800 */
[C---:B----4-:R-:W-:Y:S04]  /*156c0*/  HMMA.16816.F32.BF16 R44, R68.reuse, R76, R44 ;  /* 0x0000004c442c723c */ /* 0x050fe8000004182c */
[----:B------:R-:W-:Y:S02]  /*156d0*/  FADD.FTZ R161, R161, R135 ;  /* 0x00000087a1a17221 */ /* 0x000fe40000010000 */
[----:B------:R-:W-:Y:S02]  /*156e0*/  FADD.FTZ R149, R149, R152 ;  /* 0x0000009895957221 */ /* 0x000fe40000010000 */
[C---:B------:R-:W-:Y:S01]  /*156f0*/  HMMA.16816.F32.BF16 R48, R68.reuse, R78, R48 ;  /* 0x0000004e4430723c */ /* 0x040fe20000041830 */
[----:B------:R-:W4:Y:S01]  /*15700*/  LDSM.16.MT88.4 R76, [R229+0x1100] ;  /* 0x00110000e54c783b */ /* 0x000f220000004200 */
[----:B------:R-:W-:Y:S02]  /*15710*/  MUFU.EX2 R144, R144 ;  /* 0x0000009000907308 */ /* 0x000fe40000000800 */
        /* <DEDUP_REMOVED lines=14> */
[----:B------:R-:W-:Y:S01]  /*15800*/  HMMA.16816.F32.BF16 R64, R68, R90, R64 ;  /* 0x0000005a4440723c */ /* 0x000fe20000041840 */
[----:B------:R-:W-:Y:S01]  /*15810*/  LDSM.16.MT88.4 R88, [R229+0x5100] ;  /* 0x00510000e558783b */ /* 0x000fe20000004200 */
[----:B------:R-:W-:Y:S02]  /*15820*/  MUFU.EX2 R146, R146 ;  /* 0x0000009200927308 */ /* 0x000fe40000000800 */
[----:B------:R-:W-:Y:S02]  /*15830*/  FADD.FTZ R3, R106, R3 ;  /* 0x000000036a037221 */ /* 0x000fe40000010000 */
[----:B------:R-:W-:Y:S01]  /*15840*/  FADD.FTZ R2, R104, R2 ;  /* 0x0000000268027221 */ /* 0x000fe20000010000 */
[----:B------:R-:W-:Y:S02]  /*15850*/  F2FP.BF16.PACK_AB R69, R106, R103 ;  /* 0x000000676a45723e */ /* 0x000fe400000010ff */
[----:B------:R-:W-:Y:S01]  /*15860*/  F2FP.BF16.PACK_AB R70, R108, R107 ;  /* 0x0000006b6c46723e */ /* 0x000fe200000010ff */
[----:B------:R-:W-:Y:S02]  /*15870*/  LDSM.16.MT88.4 R100, [R230+0x7900] ;  /* 0x00790000e664783b */ /* 0x000fe40000004200 */
[C---:B--2---:R-:W-:Y:S01]  /*15880*/  F2FP.BF16.PACK_AB R71, R110.reuse, R109 ;  /* 0x0000006d6e47723e */ /* 0x044fe200000010ff */
[----:B------:R-:W-:Y:S01]  /*15890*/  FADD.FTZ R109, R109, R3 ;  /* 0x000000036d6d7221 */ /* 0x000fe20000010000 */
[C---:B-----5:R-:W-:Y:S01]  /*158a0*/  F2FP.BF16.PACK_AB R68, R105.reuse, R104 ;  /* 0x000000686944723e */ /* 0x060fe200000010ff */
[----:B------:R-:W-:Y:S01]  /*158b0*/  MUFU.EX2 R184, R184 ;  /* 0x000000b800b87308 */ /* 0x000fe20000000800 */
[----:B------:R-:W-:Y:S02]  /*158c0*/  FADD.FTZ R105, R105, R2 ;  /* 0x0000000269697221 */ /* 0x000fe40000010000 */
[----:B------:R-:W-:Y:S02]  /*158d0*/  FADD.FTZ R3, R110, R109 ;  /* 0x0000006d6e037221 */ /* 0x000fe40000010000 */
[----:B------:R-:W-:Y:S01]  /*158e0*/  FADD.FTZ R2, R107, R105 ;  /* 0x000000696b027221 */ /* 0x000fe20000010000 */
[C---:B------:R-:W-:Y:S03]  /*158f0*/  HMMA.16816.F32.BF16 R4, R68.reuse, R84, R4 ;  /* 0x000000544404723c */ /* 0x040fe60000041804 */
[----:B------:R-:W-:Y:S01]  /*15900*/  FADD.FTZ R2, R108, R2 ;  /* 0x000000026c027221 */ /* 0x000fe20000010000 */
[----:B------:R-:W-:Y:S01]  /*15910*/  MUFU.EX2 R179, R179 ;  /* 0x000000b300b37308 */ /* 0x000fe20000000800 */
[----:B------:R-:W-:Y:S02]  /*15920*/  FADD.FTZ R3, R111, R3 ;  /* 0x000000036f037221 */ /* 0x000fe40000010000 */
[----:B------:R-:W-:Y:S01]  /*15930*/  FADD.FTZ R2, R116, R2 ;  /* 0x0000000274027221 */ /* 0x000fe20000010000 */
[C---:B------:R-:W-:Y:S01]  /*15940*/  HMMA.16816.F32.BF16 R8, R68.reuse, R86, R8 ;  /* 0x000000564408723c */ /* 0x040fe20000041808 */
[----:B------:R-:W2:Y:S03]  /*15950*/  LDSM.16.MT88.4 R84, [R232+0x5100] ;  /* 0x00510000e854783b */ /* 0x000ea60000004200 */
[C---:B------:R-:W-:Y:S02]  /*15960*/  FADD.FTZ R3, R118.reuse, R3 ;  /* 0x0000000376037221 */ /* 0x040fe40000010000 */
[----:B------:R-:W-:Y:S02]  /*15970*/  MUFU.EX2 R178, R178 ;  /* 0x000000b200b27308 */ /* 0x000fe40000000800 */
[C---:B---3--:R-:W-:Y:S08]  /*15980*/  HMMA.16816.F32.BF16 R12, R68.reuse, R72, R12 ;  /* 0x00000048440c723c */ /* 0x048ff0000004180c */
[C---:B------:R-:W-:Y:S01]  /*15990*/  HMMA.16816.F32.BF16 R16, R68.reuse, R74, R16 ;  /* 0x0000004a4410723c */ /* 0x040fe20000041810 */
[----:B------:R-:W3:Y:S01]  /*159a0*/  LDSM.16.MT88.4 R72, [R230+0x5100] ;  /* 0x00510000e648783b */ /* 0x000ee20000004200 */
[----:B------:R-:W-:Y:S06]  /*159b0*/  MUFU.EX2 R177, R177 ;  /* 0x000000b100b17308 */ /* 0x000fec0000000800 */
[C---:B----4-:R-:W-:Y:S04]  /*159c0*/  HMMA.16816.F32.BF16 R20, R68.reuse, R76, R20 ;  /* 0x0000004c4414723c */ /* 0x050fe80000041814 */
[----:B------:R-:W-:Y:S04]  /*159d0*/  MUFU.EX2 R176, R176 ;  /* 0x000000b000b07308 */ /* 0x000fe80000000800 */
[C---:B------:R-:W-:Y:S01]  /*159e0*/  HMMA.16816.F32.BF16 R24, R68.reuse, R78, R24 ;  /* 0x0000004e4418723c */ /* 0x040fe20000041818 */
[----:B------:R-:W4:Y:S05]  /*159f0*/  LDSM.16.MT88.4 R76, [R232+0x1900] ;  /* 0x00190000e84c783b */ /* 0x000f2a0000004200 */
[----:B------:R-:W-:Y:S02]  /*15a00*/  MUFU.EX2 R170, R170 ;  /* 0x000000aa00aa7308 */ /* 0x000fe40000000800 */
[C---:B-1----:R-:W-:Y:S08]  /*15a10*/  HMMA.16816.F32.BF16 R28, R68.reuse, R80, R28 ;  /* 0x00000050441c723c */ /* 0x042ff0000004181c */
        /* <DEDUP_REMOVED lines=8> */
[C---:B---3--:R-:W-:Y:S08]  /*15aa0*/  HMMA.16816.F32.BF16 R44, R68.reuse, R72, R44 ;  /* 0x00000048442c723c */ /* 0x048ff0000004182c */
[C---:B------:R-:W-:Y:S01]  /*15ab0*/  HMMA.16816.F32.BF16 R48, R68.reuse, R74, R48 ;  /* 0x0000004a4430723c */ /* 0x040fe20000041830 */
[----:B------:R-:W2:Y:S01]  /*15ac0*/  LDSM.16.MT88.4 R72, [R229+0x1900] ;  /* 0x00190000e548783b */ /* 0x000ea20000004200 */
[----:B------:R-:W-:Y:S06]  /*15ad0*/  MUFU.EX2 R167, R167 ;  /* 0x000000a700a77308 */ /* 0x000fec0000000800 */
[C---:B------:R-:W-:Y:S04]  /*15ae0*/  HMMA.16816.F32.BF16 R52, R68.reuse, R88, R52 ;  /* 0x000000584434723c */ /* 0x040fe80000041834 */
[----:B------:R-:W-:Y:S04]  /*15af0*/  MUFU.EX2 R165, R165 ;  /* 0x000000a500a57308 */ /* 0x000fe80000000800 */
[C---:B------:R-:W-:Y:S01]  /*15b00*/  HMMA.16816.F32.BF16 R56, R68.reuse, R90, R56 ;  /* 0x0000005a4438723c */ /* 0x040fe20000041838 */
[----:B------:R-:W-:Y:S05]  /*15b10*/  LDSM.16.MT88.4 R88, [R229+0x5900] ;  /* 0x00590000e558783b */ /* 0x000fea0000004200 */
[----:B------:R-:W3:Y:S02]  /*15b20*/  MUFU.EX2 R166, R166 ;  /* 0x000000a600a67308 */ /* 0x000ee40000000800 */
[C---:B------:R-:W-:Y:S08]  /*15b30*/  HMMA.16816.F32.BF16 R60, R68.reuse, R92, R60 ;  /* 0x0000005c443c723c */ /* 0x040ff0000004183c */
[----:B------:R-:W-:Y:S01]  /*15b40*/  HMMA.16816.F32.BF16 R64, R68, R94, R64 ;  /* 0x0000005e4440723c */ /* 0x000fe20000041840 */
[----:B------:R-:W-:Y:S01]  /*15b50*/  LDSM.16.MT88.4 R92, [R228+0x6100] ;  /* 0x00610000e45c783b */ /* 0x000fe20000004200 */
[----:B------:R-:W-:Y:S05]  /*15b60*/  MUFU.EX2 R164, R164 ;  /* 0x000000a400a47308 */ /* 0x000fea0000000800 */
[----:B------:R-:W-:Y:S02]  /*15b70*/  F2FP.BF16.PACK_AB R69, R118, R111 ;  /* 0x0000006f7645723e */ /* 0x000fe400000010ff */
[----:B------:R-:W-:Y:S01]  /*15b80*/  F2FP.BF16.PACK_AB R68, R117, R116 ;  /* 0x000000747544723e */ /* 0x000fe200000010ff */
[----:B------:R-:W-:Y:S02]  /*15b90*/  LDSM.16.MT88.4 R108, [R229+0x7900] ;  /* 0x00790000e56c783b */ /* 0x000fe40000004200 */
[----:B------:R-:W-:Y:S01]  /*15ba0*/  F2FP.BF16.PACK_AB R70, R121, R119 ;  /* 0x000000777946723e */ /* 0x000fe200000010ff */
[----:B------:R-:W5:Y:S01]  /*15bb0*/  MUFU.EX2 R160, R160 ;  /* 0x000000a000a07308 */ /* 0x000f620000000800 */
[----:B------:R-:W-:Y:S01]  /*15bc0*/  F2FP.BF16.PACK_AB R71, R123, R122 ;  /* 0x0000007a7b47723e */ /* 0x000fe200000010ff */
[----:B------:R-:W-:Y:S01]  /*15bd0*/  FADD.FTZ R117, R117, R2 ;  /* 0x0000000275757221 */ /* 0x000fe20000010000 */
[----:B---3--:R-:W-:Y:S01]  /*15be0*/  F2FP.BF16.PACK_AB R112, R166, R165 ;  /* 0x000000a5a670723e */ /* 0x008fe200000010ff */
[----:B------:R-:W-:Y:S02]  /*15bf0*/  FADD.FTZ R122, R122, R3 ;  /* 0x000000037a7a7221 */ /* 0x000fe40000010000 */
[----:B------:R-:W-:Y:S02]  /*15c00*/  FADD.FTZ R117, R119, R117 ;  /* 0x0000007577757221 */ /* 0x000fe40000010000 */
[C---:B----4-:R-:W-:Y:S02]  /*15c10*/  HMMA.16816.F32.BF16 R4, R68.reuse, R76, R4 ;  /* 0x0000004c4404723c */ /* 0x050fe40000041804 */
[----:B------:R-:W-:Y:S01]  /*15c20*/  MUFU.EX2 R162, R162 ;  /* 0x000000a200a27308 */ /* 0x000fe20000000800 */
[----:B------:R-:W-:Y:S02]  /*15c30*/  FADD.FTZ R121, R121, R117 ;  /* 0x0000007579797221 */ /* 0x000fe40000010000 */
[----:B------:R-:W-:Y:S02]  /*15c40*/  FADD.FTZ R122, R123, R122 ;  /* 0x0000007a7b7a7221 */ /* 0x000fe40000010000 */
[----:B------:R-:W-:Y:S01]  /*15c50*/  FADD.FTZ R121, R144, R121 ;  /* 0x0000007990797221 */ /* 0x000fe20000010000 */
[C---:B------:R-:W-:Y:S01]  /*15c60*/  HMMA.16816.F32.BF16 R8, R68.reuse, R78, R8 ;  /* 0x0000004e4408723c */ /* 0x040fe20000041808 */
[----:B------:R-:W3:Y:S03]  /*15c70*/  LDSM.16.MT88.4 R76, [R232+0x5900] ;  /* 0x00590000e84c783b */ /* 0x000ee60000004200 */
[----:B------:R-:W4:Y:S01]  /*15c80*/  MUFU.EX2 R159, R159 ;  /* 0x0000009f009f7308 */ /* 0x000f220000000800 */
[----:B------:R-:W-:Y:S02]  /*15c90*/  IMAD.MOV.U32 R2, RZ, RZ, R132 ;  /* 0x000000ffff027224 */ /* 0x000fe400078e0084 */
[----:B------:R-:W-:Y:S01]  /*15ca0*/  IMAD.MOV.U32 R3, RZ, RZ, R0 ;  /* 0x000000ffff037224 */ /* 0x000fe200078e0000 */
[C---:B-1----:R-:W-:Y:S04]  /*15cb0*/  HMMA.16816.F32.BF16 R12, R68.reuse, R80, R12 ;  /* 0x00000050440c723c */ /* 0x042fe8000004180c */
[----:B-----5:R-:W-:Y:S02]  /*15cc0*/  F2FP.BF16.PACK_AB R113, R160, R164 ;  /* 0x000000a4a071723e */ /* 0x020fe400000010ff */
[----:B------:R-:W-:Y:S02]  /*15cd0*/  MUFU.EX2 R156, R156 ;  /* 0x0000009c009c7308 */ /* 0x000fe40000000800 */
[C---:B------:R-:W-:Y:S01]  /*15ce0*/  HMMA.16816.F32.BF16 R16, R68.reuse, R82, R16 ;  /* 0x000000524410723c */ /* 0x040fe20000041810 */
[----:B------:R-:W1:Y:S07]  /*15cf0*/  LDSM.16.MT88.4 R80, [R230+0x5900] ;  /* 0x00590000e650783b */ /* 0x000e6e0000004200 */
[C---:B--2---:R-:W-:Y:S01]  /*15d00*/  HMMA.16816.F32.BF16 R20, R68.reuse, R72, R20 ;  /* 0x000000484414723c */ /* 0x044fe20000041814 */
[----:B------:R-:W2:Y:S03]  /*15d10*/  MUFU.EX2 R155, R155 ;  /* 0x0000009b009b7308 */ /* 0x000ea60000000800 */
[----:B----4-:R-:W-:Y:S04]  /*15d20*/  F2FP.BF16.PACK_AB R114, R159, R162 ;  /* 0x000000a29f72723e */ /* 0x010fe800000010ff */
[C---:B------:R-:W-:Y:S01]  /*15d30*/  HMMA.16816.F32.BF16 R24, R68.reuse, R74, R24 ;  /* 0x0000004a4418723c */ /* 0x040fe20000041818 */
[----:B------:R-:W4:Y:S07]  /*15d40*/  LDSM.16.MT88.4 R72, [R228+0x5900] ;  /* 0x00590000e448783b */ /* 0x000f2e0000004200 */
[C---:B------:R-:W-:Y:S08]  /*15d50*/  HMMA.16816.F32.BF16 R28, R68.reuse, R84, R28 ;  /* 0x00000054441c723c */ /* 0x040ff0000004181c */
[C---:B------:R-:W-:Y:S01]  /*15d60*/  HMMA.16816.F32.BF16 R32, R68.reuse, R86, R32 ;  /* 0x000000564420723c */ /* 0x040fe20000041820 */
[----:B------:R-:W5:Y:S03]  /*15d70*/  LDSM.16.MT88.4 R84, [R232+0x2100] ;  /* 0x00210000e854783b */ /* 0x000f660000004200 */
[----:B--2---:R-:W-:Y:S04]  /*15d80*/  F2FP.BF16.PACK_AB R115, R155, R156 ;  /* 0x0000009c9b73723e */ /* 0x004fe800000010ff */
[C---:B---3--:R-:W-:Y:S08]  /*15d90*/  HMMA.16816.F32.BF16 R36, R68.reuse, R76, R36 ;  /* 0x0000004c4424723c */ /* 0x048ff00000041824 */
[C---:B------:R-:W-:Y:S01]  /*15da0*/  HMMA.16816.F32.BF16 R40, R68.reuse, R78, R40 ;  /* 0x0000004e4428723c */ /* 0x040fe20000041828 */
[----:B------:R-:W2:Y:S07]  /*15db0*/  LDSM.16.MT88.4 R76, [R230+0x2100] ;  /* 0x00210000e64c783b */ /* 0x000eae0000004200 */
[C---:B-1----:R-:W-:Y:S08]  /*15dc0*/  HMMA.16816.F32.BF16 R44, R68.reuse, R80, R44 ;  /* 0x00000050442c723c */ /* 0x042ff0000004182c */
[C---:B------:R-:W-:Y:S01]  /*15dd0*/  HMMA.16816.F32.BF16 R48, R68.reuse, R82, R48 ;  /* 0x000000524430723c */ /* 0x040fe20000041830 */
[----:B------:R-:W-:Y:S07]  /*15de0*/  LDSM.16.MT88.4 R80, [R228+0x2100] ;  /* 0x00210000e450783b */ /* 0x000fee0000004200 */
[C---:B------:R-:W-:Y:S08]  /*15df0*/  HMMA.16816.F32.BF16 R52, R68.reuse, R88, R52 ;  /* 0x000000584434723c */ /* 0x040ff00000041834 */
[C---:B------:R-:W-:Y:S01]  /*15e00*/  HMMA.16816.F32.BF16 R56, R68.reuse, R90, R56 ;  /* 0x0000005a4438723c */ /* 0x040fe20000041838 */
[----:B------:R-:W-:Y:S07]  /*15e10*/  LDSM.16.MT88.4 R88, [R229+0x6100] ;  /* 0x00610000e558783b */ /* 0x000fee0000004200 */
[C---:B----4-:R-:W-:Y:S08]  /*15e20*/  HMMA.16816.F32.BF16 R60, R68.reuse, R72, R60 ;  /* 0x00000048443c723c */ /* 0x050ff0000004183c */
        /* <DEDUP_REMOVED lines=11> */
[C---:B-----5:R-:W-:Y:S03]  /*15ee0*/  HMMA.16816.F32.BF16 R4, R68.reuse, R84, R4 ;  /* 0x000000544404723c */ /* 0x060fe60000041804 */
[----:B------:R-:W-:Y:S02]  /*15ef0*/  FADD.FTZ R208, R208, R147 ;  /* 0x00000093d0d07221 */ /* 0x000fe40000010000 */
[----:B------:R-:W-:Y:S02]  /*15f00*/  FADD.FTZ R209, R202, R209 ;  /* 0x000000d1cad17221 */ /* 0x000fe40000010000 */
[----:B------:R-:W-:Y:S01]  /*15f10*/  FADD.FTZ R208, R203, R208 ;  /* 0x000000d0cbd07221 */ /* 0x000fe20000010000 */
        /* <DEDUP_REMOVED lines=19> */
[----:B------:R-:W5:Y:S07]  /*16050*/  LDSM.16.MT88.4 R88, [R232+0x6900] ;  /* 0x00690000e858783b */ /* 0x000f6e0000004200 */
[C---:B------:R-:W-:Y:S08]  /*16060*/  HMMA.16816.F32.BF16 R60, R68.reuse, R92, R60 ;  /* 0x0000005c443c723c */ /* 0x040ff0000004183c */
[----:B------:R-:W-:Y:S01]  /*16070*/  HMMA.16816.F32.BF16 R64, R68, R94, R64 ;  /* 0x0000005e4440723c */ /* 0x000fe20000041840 */
[----:B------:R-:W-:Y:S06]  /*16080*/  LDSM.16.MT88.4 R92, [R229+0x7100] ;  /* 0x00710000e55c783b */ /* 0x000fec0000004200 */
        /* <DEDUP_REMOVED lines=18> */
[C---:B---3--:R-:W-:Y:S08]  /*161b0*/  HMMA.16816.F32.BF16 R20, R68.reuse, R84, R20 ;  /* 0x000000544414723c */ /* 0x048ff00000041814 */
[C---:B------:R-:W-:Y:S01]  /*161c0*/  HMMA.16816.F32.BF16 R24, R68.reuse, R86, R24 ;  /* 0x000000564418723c */ /* 0x040fe20000041818 */
[----:B------:R-:W-:Y:S07]  /*161d0*/  LDSM.16.MT88.4 R84, [R228+0x3100] ;  /* 0x00310000e454783b */ /* 0x000fee0000004200 */
[C---:B--2---:R-:W-:Y:S08]  /*161e0*/  HMMA.16816.F32.BF16 R28, R68.reuse, R76, R28 ;  /* 0x0000004c441c723c */ /* 0x044ff0000004181c */
        /* <DEDUP_REMOVED lines=29> */
[----:B------:R-:W-:Y:S02]  /*163c0*/  FADD.FTZ R164, R164, R168 ;  /* 0x000000a8a4a47221 */ /* 0x000fe40000010000 */
[----:B------:R-:W-:Y:S02]  /*163d0*/  FADD.FTZ R169, R166, R169 ;  /* 0x000000a9a6a97221 */ /* 0x000fe40000010000 */
[C---:B---3--:R-:W-:Y:S04]  /*163e0*/  HMMA.16816.F32.BF16 R12, R68.reuse, R80, R12 ;  /* 0x00000050440c723c */ /* 0x048fe8000004180c */
[----:B------:R-:W-:Y:S02]  /*163f0*/  FADD.FTZ R164, R160, R164 ;  /* 0x000000a4a0a47221 */ /* 0x000fe40000010000 */
[----:B------:R-:W-:Y:S02]  /*16400*/  FADD.FTZ R169, R162, R169 ;  /* 0x000000a9a2a97221 */ /* 0x000fe40000010000 */
[C---:B------:R-:W-:Y:S01]  /*16410*/  HMMA.16816.F32.BF16 R16, R68.reuse, R82, R16 ;  /* 0x000000524410723c */ /* 0x040fe20000041810 */
[----:B------:R-:W-:Y:S03]  /*16420*/  LDSM.16.MT88.4 R80, [R229+0x3900] ;  /* 0x00390000e550783b */ /* 0x000fe60000004200 */
[----:B------:R-:W-:Y:S02]  /*16430*/  FADD.FTZ R164, R156, R164 ;  /* 0x000000a49ca47221 */ /* 0x000fe40000010000 */
[----:B------:R-:W-:Y:S02]  /*16440*/  FADD.FTZ R242, R159, R169 ;  /* 0x000000a99ff27221 */ /* 0x000fe40000010000 */
[C---:B--2---:R-:W-:Y:S04]  /*16450*/  HMMA.16816.F32.BF16 R20, R68.reuse, R76, R20 ;  /* 0x0000004c4414723c */ /* 0x044fe80000041814 */
[----:B------:R-:W-:Y:S04]  /*16460*/  FADD.FTZ R243, R155, R164 ;  /* 0x000000a49bf37221 */ /* 0x000fe80000010000 */
[C---:B------:R-:W-:Y:S01]  /*16470*/  HMMA.16816.F32.BF16 R24, R68.reuse, R78, R24 ;  /* 0x0000004e4418723c */ /* 0x040fe20000041818 */
[----:B------:R-:W2:Y:S07]  /*16480*/  LDSM.16.MT88.4 R76, [R230+0x3900] ;  /* 0x00390000e64c783b */ /* 0x000eae0000004200 */
[C---:B------:R-:W-:Y:S08]  /*16490*/  HMMA.16816.F32.BF16 R28, R68.reuse, R84, R28 ;  /* 0x00000054441c723c */ /* 0x040ff0000004181c */
[C---:B------:R-:W-:Y:S08]  /*164a0*/  HMMA.16816.F32.BF16 R32, R68.reuse, R86, R32 ;  /* 0x000000564420723c */ /* 0x040ff00000041820 */
[C---:B-1----:R-:W-:Y:S08]  /*164b0*/  HMMA.16816.F32.BF16 R36, R68.reuse, R72, R36 ;  /* 0x000000484424723c */ /* 0x042ff00000041824 */
[C---:B------:R-:W-:Y:S08]  /*164c0*/  HMMA.16816.F32.BF16 R40, R68.reuse, R74, R40 ;  /* 0x0000004a4428723c */ /* 0x040ff00000041828 */
        /* <DEDUP_REMOVED lines=10> */
[C---:B------:R-:W-:Y:S08]  /*16570*/  HMMA.16816.F32.BF16 R124, R112.reuse, R126, R8 ;  /* 0x0000007e707c723c */ /* 0x040ff00000041808 */
[C---:B--2---:R-:W-:Y:S08]  /*16580*/  HMMA.16816.F32.BF16 R68, R112.reuse, R76, R12 ;  /* 0x0000004c7044723c */ /* 0x044ff0000004180c */
[C---:B------:R-:W-:Y:S08]  /*16590*/  HMMA.16816.F32.BF16 R72, R112.reuse, R78, R16 ;  /* 0x0000004e7048723c */ /* 0x040ff00000041810 */
[C---:B------:R-:W-:Y:S08]  /*165a0*/  HMMA.16816.F32.BF16 R76, R112.reuse, R80, R20 ;  /* 0x00000050704c723c */ /* 0x040ff00000041814 */
[C---:B------:R-:W-:Y:S08]  /*165b0*/  HMMA.16816.F32.BF16 R80, R112.reuse, R82, R24 ;  /* 0x000000527050723c */ /* 0x040ff00000041818 */
        /* <DEDUP_REMOVED lines=8> */
[C---:B----4-:R-:W-:Y:S08]  /*16640*/  HMMA.16816.F32.BF16 R116, R112.reuse, R4, R60 ;  /* 0x000000047074723c */ /* 0x050ff0000004183c */
[----:B------:R-:W-:Y:S01]  /*16650*/  HMMA.16816.F32.BF16 R112, R112, R6, R64 ;  /* 0x000000067070723c */ /* 0x000fe20000041840 */
[----:B------:R-:W-:-:S07]  /*16660*/  @P0 BRA `(.L_x_683) ;  /* 0xffffbb5000000947 */ /* 0x000fce000383ffff */
.L_x_680:
[----:B------:R-:W-:-:S13]  /*16670*/  ISETP.LE.AND P0, PT, RZ, UR14, PT ;  /* 0x0000000eff007c0c */ /* 0x000fda000bf03270 */
[----:B------:R-:W-:Y:S05]  /*16680*/  @!P0 BRA `(.L_x_684) ;  /* 0x0000382000008947 */ /* 0x000fea0003800000 */
[C---:B------:R-:W-:Y:S01]  /*16690*/  IMAD.SHL.U32 R4, R244.reuse, 0x2, RZ ;  /* 0x00000002f4047824 */ /* 0x040fe200078e00ff */
[----:B------:R-:W-:Y:S01]  /*166a0*/  SHF.L.U64.HI R245, R244, 0x1, R245 ;  /* 0x00000001f4f57819 */ /* 0x000fe200000102f5 */
[----:B------:R-:W-:Y:S01]  /*166b0*/  IMAD.MOV.U32 R2, RZ, RZ, R132 ;  /* 0x000000ffff027224 */ /* 0x000fe200078e0084 */
[C---:B------:R-:W-:Y:S01]  /*166c0*/  IADD3 R250, R240.reuse, 0x100, RZ ;  /* 0x00000100f0fa7810 */ /* 0x040fe20007ffe0ff */
[----:B------:R-:W-:Y:S01]  /*166d0*/  IMAD.MOV.U32 R3, RZ, RZ, R0 ;  /* 0x000000ffff037224 */ /* 0x000fe200078e0000 */
[----:B------:R1:W-:Y:S01]  /*166e0*/  STL [R1], R4 ;  /* 0x0000000401007387 */ /* 0x0003e20000100800 */
[C---:B------:R-:W-:Y:S01]  /*166f0*/  IADD3 R249, R240.reuse, 0x2100, RZ ;  /* 0x00002100f0f97810 */ /* 0x040fe20007ffe0ff */
[C---:B------:R-:W-:Y:S01]  /*16700*/  IMAD.SHL.U32 R251, R239.reuse, 0x2, RZ ;  /* 0x00000002effb7824 */ /* 0x040fe200078e00ff */
[C---:B------:R-:W-:Y:S01]  /*16710*/  IADD3 R248, R240.reuse, 0x1100, RZ ;  /* 0x00001100f0f87810 */ /* 0x040fe20007ffe0ff */
[----:B------:R-:W-:Y:S01]  /*16720*/  ULDC UR5, c[0x0][0x210] ;  /* 0x0000840000057ab9 */ /* 0x000fe20000000800 */
[C---:B------:R-:W-:Y:S01]  /*16730*/  IADD3 R247, R240.reuse, 0x6100, RZ ;  /* 0x00006100f0f77810 */ /* 0x040fe20007ffe0ff */
[----:B------:R-:W-:Y:S01]  /*16740*/  ULDC UR4, c[0x0][0x1e8] ;  /* 0x00007a0000047ab9 */ /* 0x000fe20000000800 */
[C---:B------:R-:W-:Y:S01]  /*16750*/  IADD3 R246, R240.reuse, 0x5100, RZ ;  /* 0x00005100f0f67810 */ /* 0x040fe20007ffe0ff */
[----:B------:R-:W-:Y:S01]  /*16760*/  UIMAD UR5, UR13, UR5, URZ ;  /* 0x000000050d0572a4 */ /* 0x000fe2000f8e023f */
[----:B------:R-:W-:Y:S01]  /*16770*/  IADD3 R244, R240, 0x4100, RZ ;  /* 0x00004100f0f47810 */ /* 0x000fe20007ffe0ff */
[----:B------:R-:W-:Y:S01]  /*16780*/  UIMAD UR4, UR13, UR4, URZ ;  /* 0x000000040d0472a4 */ /* 0x000fe2000f8e023f */
[----:B------:R-:W-:Y:S01]  /*16790*/  SHF.L.U64.HI R252, R239, 0x1, R241 ;  /* 0x00000001effc7819 */ /* 0x000fe200000102f1 */
[----:B------:R-:W-:Y:S05]  /*167a0*/  BRA `(.L_x_685) ;  /* 0x0000041000007947 */ /* 0x000fea0003800000 */
.L_x_687:
[----:B------:R-:W2:Y:S01]  /*167b0*/  LDL R157, [R1] ;  /* 0x00000000019d7983 */ /* 0x000ea20000100800 */
        /* <DEDUP_REMOVED lines=16> */
[----:B------:R1:W3:Y:S04]  /*168c0*/  @!P3 LDG.E R237, [R132.64] ;  /* 0x0000001684edb981 */ /* 0x0002e8000c1e1900 */
[----:B------:R-:W-:Y:S04]  /*168d0*/  IMAD R0, R0, c[0x0][0x1e0], RZ ;  /* 0x0000780000007a24 */ /* 0x000fe800078e02ff */
[C---:B------:R-:W-:Y:S02]  /*168e0*/  IMAD R0, R238.reuse, c[0x0][0x1e4], R0 ;  /* 0x00007900ee007a24 */ /* 0x040fe400078e0200 */
[----:B-1----:R-:W-:Y:S04]  /*168f0*/  IMAD.WIDE.U32 R132, R238, c[0x0][0x1e0], RZ ;  /* 0x00007800ee847a25 */ /* 0x002fe800078e00ff */
[----:B------:R-:W-:Y:S01]  /*16900*/  IMAD.IADD R133, R133, 0x1, R0 ;  /* 0x0000000185857824 */ /* 0x000fe200078e0200 */
[----:B---3--:R-:W-:Y:S03]  /*16910*/  SHF.R.S32.HI R134, RZ, 0x1f, R237 ;  /* 0x0000001fff867819 */ /* 0x008fe600000114ed */
[----:B------:R-:W-:Y:S04]  /*16920*/  IMAD.WIDE.U32 R132, R237, c[0x0][0x1f0], R132 ;  /* 0x00007c00ed847a25 */ /* 0x000fe800078e0084 */
[----:B------:R-:W-:Y:S01]  /*16930*/  IMAD R134, R134, c[0x0][0x1f0], RZ ;  /* 0x00007c0086867a24 */ /* 0x000fe200078e02ff */
[----:B------:R-:W-:Y:S01]  /*16940*/  IADD3 R0, P0, R132, UR4, RZ ;  /* 0x0000000484007c10 */ /* 0x000fe2000ff1e0ff */
[----:B------:R-:W-:Y:S02]  /*16950*/  IMAD.SHL.U32 R132, R239, 0x2, RZ ;  /* 0x00000002ef847824 */ /* 0x000fe400078e00ff */
[----:B------:R-:W-:Y:S05]  /*16960*/  IMAD R134, R237, c[0x0][0x1f4], R134 ;  /* 0x00007d00ed867a24 */ /* 0x000fea00078e0286 */
[----:B------:R-:W-:Y:S02]  /*16970*/  IADD3.X R134, R133, UR9, R134, P0, !PT ;  /* 0x0000000985867c10 */ /* 0x000fe400087fe486 */
[C---:B------:R-:W-:Y:S04]  /*16980*/  LEA R133, P0, R0.reuse, c[0x0][0x1c8], 0x1 ;  /* 0x0000720000857a11 */ /* 0x040fe800078008ff */
[----:B------:R-:W-:Y:S01]  /*16990*/  LEA.HI.X R134, R0, c[0x0][0x1cc], R134, 0x1, P0 ;  /* 0x0000730000867a11 */ /* 0x000fe200000f0c86 */
[----:B------:R-:W2:Y:S01]  /*169a0*/  SHFL.IDX PT, R147, R133, RZ, 0x181f ;  /* 0x00181fff85937589 */ /* 0x000ea200000e0000 */
[----:B------:R-:W-:Y:S03]  /*169b0*/  SHF.L.U64.HI R0, R239, 0x1, R241 ;  /* 0x00000001ef007819 */ /* 0x000fe600000102f1 */
[----:B------:R-:W1:Y:S04]  /*169c0*/  SHFL.IDX PT, R148, R134, RZ, 0x181f ;  /* 0x00181fff86947589 */ /* 0x000e6800000e0000 */
[----:B------:R-:W3:Y:S04]  /*169d0*/  SHFL.IDX PT, R145, R133, 0x1, 0x181f ;  /* 0x00381f0085917f89 */ /* 0x000ee800000e0000 */
[----:B------:R-:W4:Y:S04]  /*169e0*/  SHFL.IDX PT, R146, R134, 0x1, 0x181f ;  /* 0x00381f0086927f89 */ /* 0x000f2800000e0000 */
[----:B------:R-:W5:Y:S04]  /*169f0*/  SHFL.IDX PT, R135, R133, 0x2, 0x181f ;  /* 0x00581f0085877f89 */ /* 0x000f6800000e0000 */
[----:B------:R-:W5:Y:S04]  /*16a00*/  SHFL.IDX PT, R144, R134, 0x2, 0x181f ;  /* 0x00581f0086907f89 */ /* 0x000f6800000e0000 */
[----:B------:R-:W5:Y:S01]  /*16a10*/  SHFL.IDX PT, R133, R133, 0x3, 0x181f ;  /* 0x00781f0085857f89 */ /* 0x000f6200000e0000 */
[CC--:B--2---:R-:W-:Y:S02]  /*16a20*/  IADD3 R150, P1, R147.reuse, R157.reuse, RZ ;  /* 0x0000009d93967210 */ /* 0x0c4fe40007f3e0ff */
[-C--:B------:R-:W-:Y:S01]  /*16a30*/  IADD3 R152, P0, R147, R132.reuse, RZ ;  /* 0x0000008493987210 */ /* 0x080fe20007f1e0ff */
[----:B------:R-:W2:Y:S02]  /*16a40*/  SHFL.IDX PT, R134, R134, 0x3, 0x181f ;  /* 0x00781f0086867f89 */ /* 0x000ea400000e0000 */
[C-C-:B-1----:R-:W-:Y:S02]  /*16a50*/  IMAD.X R151, R148.reuse, 0x1, R245.reuse, P1 ;  /* 0x0000000194977824 */ /* 0x142fe400008e06f5 */
[--C-:B------:R-:W-:Y:S01]  /*16a60*/  IMAD.X R153, R148, 0x1, R0.reuse, P0 ;  /* 0x0000000194997824 */ /* 0x100fe200000e0600 */
[-C--:B---3--:R-:W-:Y:S02]  /*16a70*/  IADD3 R148, P1, R145, R157.reuse, RZ ;  /* 0x0000009d91947210 */ /* 0x088fe40007f3e0ff */
[----:B------:R1:W-:Y:S03]  /*16a80*/  LDGSTS.E.BYPASS.LTC128B.128 [R240+0x8100], [R150.64], !P6 ;  /* 0x0810000096f07fae */ /* 0x0003e6000f101d56 */
[--C-:B----4-:R-:W-:Y:S01]  /*16a90*/  IMAD.X R149, R146, 0x1, R245.reuse, P1 ;  /* 0x0000000192957824 */ /* 0x110fe200008e06f5 */
[----:B------:R3:W-:Y:S01]  /*16aa0*/  LDGSTS.E.BYPASS.LTC128B.128 [R240+0xc100], [R152.64], !P5 ;  /* 0x0c10000098f07fae */ /* 0x0007e2000e901d56 */
[CC--:B-----5:R-:W-:Y:S03]  /*16ab0*/  IADD3 R154, P2, R135.reuse, R132.reuse, RZ ;  /* 0x00000084879a7210 */ /* 0x0e0fe60007f5e0ff */
[----:B------:R4:W-:Y:S02]  /*16ac0*/  LDGSTS.E.BYPASS.LTC128B.128 [R240+0x9100], [R148.64], !P6 ;  /* 0x0910000094f07fae */ /* 0x0009e4000f101d56 */
[C-C-:B------:R-:W-:Y:S01]  /*16ad0*/  IMAD.X R155, R144.reuse, 0x1, R0.reuse, P2 ;  /* 0x00000001909b7824 */ /* 0x140fe200010e0600 */
[-C--:B-1----:R-:W-:Y:S02]  /*16ae0*/  IADD3 R150, P3, R135, R157.reuse, RZ ;  /* 0x0000009d87967210 */ /* 0x082fe40007f7e0ff */
[-C--:B---3--:R-:W-:Y:S03]  /*16af0*/  IADD3 R152, P0, R145, R132.reuse, RZ ;  /* 0x0000008491987210 */ /* 0x088fe60007f1e0ff */
[--C-:B------:R-:W-:Y:S02]  /*16b00*/  IMAD.X R151, R144, 0x1, R245.reuse, P3 ;  /* 0x0000000190977824 */ /* 0x100fe400018e06f5 */
[--C-:B------:R-:W-:Y:S01]  /*16b10*/  IMAD.X R153, R146, 0x1, R0.reuse, P0 ;  /* 0x0000000192997824 */ /* 0x100fe200000e0600 */
[C---:B------:R-:W-:Y:S02]  /*16b20*/  IADD3 R146, P1, R133.reuse, R157, RZ ;  /* 0x0000009d85927210 */ /* 0x040fe40007f3e0ff */
[----:B------:R-:W-:Y:S02]  /*16b30*/  IADD3 R132, P0, R133, R132, RZ ;  /* 0x0000008485847210 */ /* 0x000fe40007f1e0ff */
[----:B------:R4:W-:Y:S01]  /*16b40*/  LDGSTS.E.BYPASS.LTC128B.128 [R240+0xd100], [R152.64], !P5 ;  /* 0x0d10000098f07fae */ /* 0x0009e2000e901d56 */
[C---:B--2---:R-:W-:Y:S02]  /*16b50*/  IMAD.X R147, R134.reuse, 0x1, R245, P1 ;  /* 0x0000000186937824 */ /* 0x044fe400008e06f5 */
[----:B------:R-:W-:Y:S01]  /*16b60*/  IMAD.X R133, R134, 0x1, R0, P0 ;  /* 0x0000000186857824 */ /* 0x000fe200000e0600 */
[----:B------:R4:W-:Y:S04]  /*16b70*/  LDGSTS.E.BYPASS.LTC128B.128 [R240+0xa100], [R150.64], !P6 ;  /* 0x0a10000096f07fae */ /* 0x0009e8000f101d56 */
[----:B------:R4:W-:Y:S04]  /*16b80*/  LDGSTS.E.BYPASS.LTC128B.128 [R240+0xe100], [R154.64], !P5 ;  /* 0x0e1000009af07fae */ /* 0x0009e8000e901d56 */
[----:B------:R4:W-:Y:S04]  /*16b90*/  LDGSTS.E.BYPASS.LTC128B.128 [R240+0xb100], [R146.64], !P6 ;  /* 0x0b10000092f07fae */ /* 0x0009e8000f101d56 */
[----:B------:R4:W-:Y:S01]  /*16ba0*/  LDGSTS.E.BYPASS.LTC128B.128 [R240+0xf100], [R132.64], !P5 ;  /* 0x0f10000084f07fae */ /* 0x0009e2000e901d56 */
[----:B------:R-:W-:-:S05]  /*16bb0*/  BRA `(.L_x_686) ;  /* 0x00000f9000007947 */ /* 0x000fca0003800000 */
.L_x_685:
[----:B------:R-:W2:Y:S01]  /*16bc0*/  LDL R186, [R1] ;  /* 0x0000000001ba7983 */ /* 0x000ea20000100800 */
        /* <DEDUP_REMOVED lines=11> */
[----:B------:R-:W3:Y:S01]  /*16c80*/  LDSM.16.M88.4 R8, [R234+0x8100] ;  /* 0x00810000ea08783b */ /* 0x000ee20000000200 */
[----:B------:R-:W-:Y:S02]  /*16c90*/  IADD3 R164, P0, R148, UR5, RZ ;  /* 0x0000000594a47c10 */ /* 0x000fe4000ff1e0ff */
[----:B------:R-:W-:Y:S02]  /*16ca0*/  IMAD R0, R237, c[0x0][0x21c], R0 ;  /* 0x00008700ed007a24 */ /* 0x000fe400078e0200 */
[----:B------:R-:W4:Y:S03]  /*16cb0*/  LDSM.16.M88.4 R16, [R234+0x8900] ;  /* 0x00890000ea10783b */ /* 0x000f260000000200 */
[----:B------:R-:W-:Y:S02]  /*16cc0*/  IADD3.X R0, R149, UR12, R0, P0, !PT ;  /* 0x0000000c95007c10 */ /* 0x000fe400087fe400 */
[----:B------:R-:W5:Y:S01]  /*16cd0*/  LDSM.16.M88.4 R24, [R234+0x9100] ;  /* 0x00910000ea18783b */ /* 0x000f620000000200 */
[C---:B------:R-:W-:Y:S04]  /*16ce0*/  LEA R160, P0, R164.reuse, c[0x0][0x1f8], 0x1 ;  /* 0x00007e00a4a07a11 */ /* 0x040fe800078008ff */
[----:B------:R-:W1:Y:S01]  /*16cf0*/  LDSM.16.M88.4 R32, [R234+0x9900] ;  /* 0x00990000ea20783b */ /* 0x000e620000000200 */
[----:B------:R-:W-:Y:S04]  /*16d00*/  LEA.HI.X R164, R164, c[0x0][0x1fc], R0, 0x1, P0 ;  /* 0x00007f00a4a47a11 */ /* 0x000fe800000f0c00 */
[----:B------:R-:W-:Y:S05]  /*16d10*/  LDSM.16.M88.4 R40, [R234+0xa100] ;  /* 0x00a10000ea28783b */ /* 0x000fea0000000200 */
[----:B------:R-:W-:Y:S05]  /*16d20*/  LDSM.16.M88.4 R48, [R234+0xa900] ;  /* 0x00a90000ea30783b */ /* 0x000fea0000000200 */
[----:B------:R-:W-:Y:S05]  /*16d30*/  LDSM.16.M88.4 R56, [R234+0xb100] ;  /* 0x00b10000ea38783b */ /* 0x000fea0000000200 */
[----:B------:R-:W-:Y:S01]  /*16d40*/  LDSM.16.M88.4 R64, [R234+0xb900] ;  /* 0x00b90000ea40783b */ /* 0x000fe20000000200 */
[C---:B-1-3--:R-:W-:Y:S04]  /*16d50*/  HMMA.16816.F32.BF16 R4, R136.reuse, R8, RZ ;  /* 0x000000088804723c */ /* 0x04afe800000418ff */
[----:B------:R-:W-:Y:S05]  /*16d60*/  LDSM.16.M88.4 R132, [R233] ;  /* 0x00000000e984783b */ /* 0x000fea0000000200 */
[----:B------:R-:W-:Y:S01]  /*16d70*/  LDSM.16.M88.4 R144, [R227] ;  /* 0x00000000e390783b */ /* 0x000fe20000000200 */
[C---:B------:R-:W-:Y:S04]  /*16d80*/  HMMA.16816.F32.BF16 R8, R136.reuse, R10, RZ ;  /* 0x0000000a8808723c */ /* 0x040fe800000418ff */
[----:B------:R-:W-:Y:S04]  /*16d90*/  LDSM.16.M88.4 R148, [R225] ;  /* 0x00000000e194783b */ /* 0x000fe80000000200 */
[C---:B----4-:R-:W-:Y:S01]  /*16da0*/  HMMA.16816.F32.BF16 R12, R136.reuse, R16, RZ ;  /* 0x00000010880c723c */ /* 0x050fe200000418ff */
[----:B------:R-:W-:Y:S05]  /*16db0*/  LDSM.16.M88.4 R152, [R224] ;  /* 0x00000000e098783b */ /* 0x000fea0000000200 */
[----:B------:R-:W-:Y:S02]  /*16dc0*/  LDSM.16.M88.4 R156, [R223] ;  /* 0x00000000df9c783b */ /* 0x000fe40000000200 */
[C---:B------:R-:W-:Y:S03]  /*16dd0*/  HMMA.16816.F32.BF16 R16, R136.reuse, R18, RZ ;  /* 0x000000128810723c */ /* 0x040fe600000418ff */
[----:B------:R-:W1:Y:S05]  /*16de0*/  SHFL.IDX PT, R165, R160, RZ, 0x181f ;  /* 0x00181fffa0a57589 */ /* 0x000e6a00000e0000 */
[C---:B-----5:R-:W-:Y:S01]  /*16df0*/  HMMA.16816.F32.BF16 R20, R136.reuse, R24, RZ ;  /* 0x000000188814723c */ /* 0x060fe200000418ff */
[----:B------:R-:W3:Y:S05]  /*16e00*/  SHFL.IDX PT, R168, R164, RZ, 0x181f ;  /* 0x00181fffa4a87589 */ /* 0x000eea00000e0000 */
[----:B------:R-:W-:Y:S02]  /*16e10*/  SHFL.IDX PT, R0, R160, 0x1, 0x181f ;  /* 0x00381f00a0007f89 */ /* 0x000fe400000e0000 */
[C---:B------:R-:W-:Y:S03]  /*16e20*/  HMMA.16816.F32.BF16 R24, R136.reuse, R26, RZ ;  /* 0x0000001a8818723c */ /* 0x040fe600000418ff */
[----:B------:R-:W-:Y:S05]  /*16e30*/  SHFL.IDX PT, R169, R164, 0x1, 0x181f ;  /* 0x00381f00a4a97f89 */ /* 0x000fea00000e0000 */
[C---:B------:R-:W-:Y:S01]  /*16e40*/  HMMA.16816.F32.BF16 R28, R136.reuse, R32, RZ ;  /* 0x00000020881c723c */ /* 0x040fe200000418ff */
[----:B------:R-:W-:Y:S03]  /*16e50*/  SHFL.IDX PT, R170, R160, 0x2, 0x181f ;  /* 0x00581f00a0aa7f89 */ /* 0x000fe600000e0000 */
[CC--:B-1----:R-:W-:Y:S02]  /*16e60*/  IADD3 R178, P0, R165.reuse, R251.reuse, RZ ;  /* 0x000000fba5b27210 */ /* 0x0c2fe40007f1e0ff */
[----:B------:R-:W-:Y:S02]  /*16e70*/  SHFL.IDX PT, R171, R160, 0x3, 0x181f ;  /* 0x00781f00a0ab7f89 */ /* 0x000fe400000e0000 */
[C---:B------:R-:W-:Y:S01]  /*16e80*/  HMMA.16816.F32.BF16 R32, R136.reuse, R34, RZ ;  /* 0x000000228820723c */ /* 0x040fe200000418ff */
[C-C-:B---3--:R-:W-:Y:S02]  /*16e90*/  IMAD.X R179, R168.reuse, 0x1, R252.reuse, P0 ;  /* 0x00000001a8b37824 */ /* 0x148fe400000e06fc */
[----:B------:R-:W-:Y:S05]  /*16ea0*/  LDSM.16.M88.4 R160, [R222] ;  /* 0x00000000dea0783b */ /* 0x000fea0000000200 */
        /* <DEDUP_REMOVED lines=11> */
[C---:B------:R-:W-:Y:S01]  /*16f60*/  HMMA.16816.F32.BF16 R12, R140.reuse, R144, R12 ;  /* 0x000000908c0c723c */ /* 0x040fe2000004180c */
[----:B------:R-:W3:Y:S05]  /*16f70*/  SHFL.IDX PT, R144, R164, 0x2, 0x181f ;  /* 0x00581f00a4907f89 */ /* 0x000eea00000e0000 */
[----:B------:R-:W-:Y:S02]  /*16f80*/  SHFL.IDX PT, R145, R164, 0x3, 0x181f ;  /* 0x00781f00a4917f89 */ /* 0x000fe400000e0000 */
[C---:B------:R-:W-:Y:S08]  /*16f90*/  HMMA.16816.F32.BF16 R16, R140.reuse, R146, R16 ;  /* 0x000000928c10723c */ /* 0x040ff00000041810 */
[C---:B-1----:R-:W-:Y:S08]  /*16fa0*/  HMMA.16816.F32.BF16 R20, R140.reuse, R132, R20 ;  /* 0x000000848c14723c */ /* 0x042ff00000041814 */
[C---:B------:R-:W-:Y:S08]  /*16fb0*/  HMMA.16816.F32.BF16 R24, R140.reuse, R134, R24 ;  /* 0x000000868c18723c */ /* 0x040ff00000041818 */
[C---:B------:R-:W-:Y:S08]  /*16fc0*/  HMMA.16816.F32.BF16 R28, R140.reuse, R148, R28 ;  /* 0x000000948c1c723c */ /* 0x040ff0000004181c */
[C---:B------:R-:W-:Y:S08]  /*16fd0*/  HMMA.16816.F32.BF16 R32, R140.reuse, R150, R32 ;  /* 0x000000968c20723c */ /* 0x040ff00000041820 */
[C---:B------:R-:W-:Y:S08]  /*16fe0*/  HMMA.16816.F32.BF16 R36, R140.reuse, R152, R36 ;  /* 0x000000988c24723c */ /* 0x040ff00000041824 */
[C---:B------:R-:W-:Y:S08]  /*16ff0*/  HMMA.16816.F32.BF16 R40, R140.reuse, R154, R40 ;  /* 0x0000009a8c28723c */ /* 0x040ff00000041828 */
[C---:B------:R-:W-:Y:S04]  /*17000*/  HMMA.16816.F32.BF16 R44, R140.reuse, R156, R44 ;  /* 0x0000009c8c2c723c */ /* 0x040fe8000004182c */
[-C--:B--2---:R-:W-:Y:S04]  /*17010*/  IADD3 R176, P1, R165, R186.reuse, RZ ;  /* 0x000000baa5b07210 */ /* 0x084fe80007f3e0ff */
[C---:B------:R-:W-:Y:S01]  /*17020*/  HMMA.16816.F32.BF16 R48, R140.reuse, R158, R48 ;  /* 0x0000009e8c30723c */ /* 0x040fe20000041830 */
[----:B------:R-:W1:Y:S03]  /*17030*/  LDSM.16.M88.4 R164, [R221] ;  /* 0x00000000dda4783b */ /* 0x000e660000000200 */
[--C-:B------:R-:W-:Y:S01]  /*17040*/  IMAD.X R177, R168, 0x1, R245.reuse, P1 ;  /* 0x00000001a8b17824 */ /* 0x100fe200008e06f5 */
[CC--:B------:R-:W-:Y:S02]  /*17050*/  IADD3 R184, P2, R0.reuse, R186.reuse, RZ ;  /* 0x000000ba00b87210 */ /* 0x0c0fe40007f5e0ff */
[-C--:B------:R-:W-:Y:S01]  /*17060*/  IADD3 R168, P0, R0, R251.reuse, RZ ;  /* 0x000000fb00a87210 */ /* 0x080fe20007f1e0ff */
[C---:B------:R-:W-:Y:S01]  /*17070*/  HMMA.16816.F32.BF16 R52, R140.reuse, R160, R52 ;  /* 0x000000a08c34723c */ /* 0x040fe20000041834 */
[----:B------:R-:W-:Y:S01]  /*17080*/  @!PT LDS RZ, [RZ] ;  /* 0x00000000fffff984 */ /* 0x000fe20000000800 */
[----:B------:R-:W-:Y:S01]  /*17090*/  @!PT LDS RZ, [RZ] ;  /* 0x00000000fffff984 */ /* 0x000fe20000000800 */
[----:B------:R-:W-:Y:S01]  /*170a0*/  @!PT LDS RZ, [RZ] ;  /* 0x00000000fffff984 */ /* 0x000fe20000000800 */
[----:B------:R2:W-:Y:S03]  /*170b0*/  LDGSTS.E.BYPASS.LTC128B.128 [R250], [R176.64], !P6 ;  /* 0x00000000b0fa7fae */ /* 0x0005e6000f101d56 */
[C-C-:B------:R-:W-:Y:S02]  /*170c0*/  IMAD.X R185, R169.reuse, 0x1, R245.reuse, P2 ;  /* 0x00000001a9b97824 */ /* 0x140fe400010e06f5 */
[----:B------:R4:W-:Y:S01]  /*170d0*/  LDGSTS.E.BYPASS.LTC128B.128 [R244], [R178.64], !P5 ;  /* 0x00000000b2f47fae */ /* 0x0009e2000e901d56 */
[--C-:B------:R-:W-:Y:S01]  /*170e0*/  IMAD.X R169, R169, 0x1, R252.reuse, P0 ;  /* 0x00000001a9a97824 */ /* 0x100fe200000e06fc */
[C---:B------:R-:W-:Y:S03]  /*170f0*/  HMMA.16816.F32.BF16 R56, R140.reuse, R162, R56 ;  /* 0x000000a28c38723c */ /* 0x040fe60000041838 */
[----:B------:R5:W-:Y:S01]  /*17100*/  LDGSTS.E.BYPASS.LTC128B.128 [R248], [R184.64], !P6 ;  /* 0x00000000b8f87fae */ /* 0x000be2000f101d56 */
[CC--:B------:R-:W-:Y:S02]  /*17110*/  IADD3 R146, P0, R170.reuse, R186.reuse, RZ ;  /* 0x000000baaa927210 */ /* 0x0c0fe40007f1e0ff */
[-C--:B------:R-:W-:Y:S02]  /*17120*/  IADD3 R170, P2, R170, R251.reuse, RZ ;  /* 0x000000fbaaaa7210 */ /* 0x080fe40007f5e0ff */
[----:B------:R4:W-:Y:S01]  /*17130*/  LDGSTS.E.BYPASS.LTC128B.128 [R246], [R168.64], !P5 ;  /* 0x00000000a8f67fae */ /* 0x0009e2000e901d56 */
[C-C-:B---3--:R-:W-:Y:S05]  /*17140*/  IMAD.X R147, R144.reuse, 0x1, R245.reuse, P0 ;  /* 0x0000000190937824 */ /* 0x148fea00000e06f5 */
[----:B------:R3:W-:Y:S01]  /*17150*/  LDGSTS.E.BYPASS.LTC128B.128 [R249], [R146.64], !P6 ;  /* 0x0000000092f97fae */ /* 0x0007e2000f101d56 */
[----:B--2---:R-:W-:Y:S01]  /*17160*/  IADD3 R176, P0, R171, R251, RZ ;  /* 0x000000fbabb07210 */ /* 0x004fe20007f1e0ff */
[C---:B-1----:R-:W-:Y:S04]  /*17170*/  HMMA.16816.F32.BF16 R60, R140.reuse, R164, R60 ;  /* 0x000000a48c3c723c */ /* 0x042fe8000004183c */
[--C-:B------:R-:W-:Y:S01]  /*17180*/  IMAD.X R177, R145, 0x1, R252.reuse, P0 ;  /* 0x0000000191b17824 */ /* 0x100fe200000e06fc */
[----:B------:R-:W-:Y:S03]  /*17190*/  PLOP3.LUT P0, PT, PT, PT, UP0, 0x80, 0x0 ;  /* 0x000000000000781c */ /* 0x000fe60003f0f008 */
[----:B------:R-:W-:Y:S04]  /*171a0*/  HMMA.16816.F32.BF16 R64, R140, R166, R64 ;  /* 0x000000a68c40723c */ /* 0x000fe80000041840 */
[----:B----4-:R-:W-:Y:S01]  /*171b0*/  IADD3 R168, P1, R171, R186, RZ ;  /* 0x000000baaba87210 */ /* 0x010fe20007f3e0ff */
[----:B------:R-:W-:Y:S04]  /*171c0*/  IMAD.X R171, R144, 0x1, R252, P2 ;  /* 0x0000000190ab7824 */ /* 0x000fe800010e06fc */
[----:B------:R-:W-:Y:S01]  /*171d0*/  IMAD.X R169, R145, 0x1, R245, P1 ;  /* 0x0000000191a97824 */ /* 0x000fe200008e06f5 */
[----:B------:R1:W-:Y:S05]  /*171e0*/  LDGSTS.E.BYPASS.LTC128B.128 [R247], [R170.64], !P5 ;  /* 0x00000000aaf77fae */ /* 0x0003ea000e901d56 */
[----:B------:R1:W-:Y:S05]  /*171f0*/  LDGSTS.E.BYPASS.LTC128B.128 [R250+0x3000], [R168.64], !P6 ;  /* 0x03000000a8fa7fae */ /* 0x0003ea000f101d56 */
[----:B------:R2:W-:Y:S05]  /*17200*/  LDGSTS.E.BYPASS.LTC128B.128 [R250+0x7000], [R176.64], !P5 ;  /* 0x07000000b0fa7fae */ /* 0x0005ea000e901d56 */
[----:B------:R-:W4:Y:S05]  /*17210*/  LDSM.16.M88.4 R132, [R231+0x8100] ;  /* 0x00810000e784783b */ /* 0x000f2a0000000200 */
[----:B---3--:R-:W3:Y:S05]  /*17220*/  LDSM.16.M88.4 R144, [R231+0x8900] ;  /* 0x00890000e790783b */ /* 0x008eea0000000200 */
[----:B------:R-:W3:Y:S05]  /*17230*/  LDSM.16.M88.4 R148, [R231+0x9100] ;  /* 0x00910000e794783b */ /* 0x000eea0000000200 */
[----:B------:R-:W0:Y:S05]  /*17240*/  LDGDEPBAR ;  /* 0x00000000000079af */ /* 0x000e2a0000000000 */
[----:B------:R-:W5:Y:S05]  /*17250*/  LDSM.16.M88.4 R152, [R231+0x9900] ;  /* 0x00990000e798783b */ /* 0x000f6a0000000200 */
[----:B------:R-:W5:Y:S05]  /*17260*/  LDSM.16.M88.4 R156, [R231+0xa100] ;  /* 0x00a10000e79c783b */ /* 0x000f6a0000000200 */
[----:B------:R-:W-:Y:S05]  /*17270*/  LDSM.16.M88.4 R160, [R231+0xc900] ;  /* 0x00c90000e7a0783b */ /* 0x000fea0000000200 */
[----:B------:R-:W-:Y:S01]  /*17280*/  LDSM.16.M88.4 R164, [R231+0xd100] ;  /* 0x00d10000e7a4783b */ /* 0x000fe20000000200 */
[C---:B----4-:R-:W-:Y:S04]  /*17290*/  HMMA.16816.F32.BF16 R4, R172.reuse, R132, R4 ;  /* 0x00000084ac04723c */ /* 0x050fe80000041804 */
[----:B-1----:R-:W-:Y:S05]  /*172a0*/  LDSM.16.M88.4 R168, [R220+0x5000] ;  /* 0x00500000dca8783b */ /* 0x002fea0000000200 */
[----:B--2---:R-:W-:Y:S01]  /*172b0*/  LDSM.16.M88.4 R176, [R220+0x6000] ;  /* 0x00600000dcb0783b */ /* 0x004fe20000000200 */
[C---:B------:R-:W-:Y:S04]  /*172c0*/  HMMA.16816.F32.BF16 R8, R172.reuse, R134, R8 ;  /* 0x00000086ac08723c */ /* 0x040fe80000041808 */
[----:B------:R-:W1:Y:S04]  /*172d0*/  LDSM.16.M88.4 R132, [R231+0xa900] ;  /* 0x00a90000e784783b */ /* 0x000e680000000200 */
[C---:B---3--:R-:W-:Y:S01]  /*172e0*/  HMMA.16816.F32.BF16 R12, R172.reuse, R144, R12 ;  /* 0x00000090ac0c723c */ /* 0x048fe2000004180c */
[----:B-----5:R-:W-:Y:S05]  /*172f0*/  LDSM.16.M88.4 R184, [R220+0x6800] ;  /* 0x00680000dcb8783b */ /* 0x020fea0000000200 */
[----:B------:R-:W-:Y:S02]  /*17300*/  LDSM.16.M88.4 R200, [R220+0x7000] ;  /* 0x00700000dcc8783b */ /* 0x000fe40000000200 */
[C---:B------:R-:W-:Y:S03]  /*17310*/  HMMA.16816.F32.BF16 R16, R172.reuse, R146, R16 ;  /* 0x00000092ac10723c */ /* 0x040fe60000041810 */
[----:B------:R-:W2:Y:S05]  /*17320*/  LDSM.16.M88.4 R144, [R231+0xb100] ;  /* 0x00b10000e790783b */ /* 0x000eaa0000000200 */
[C---:B------:R-:W-:Y:S01]  /*17330*/  HMMA.16816.F32.BF16 R20, R172.reuse, R148, R20 ;  /* 0x00000094ac14723c */ /* 0x040fe20000041814 */
[----:B------:R-:W-:Y:S07]  /*17340*/  LDSM.16.M88.4 R208, [R220+0x7800] ;  /* 0x00780000dcd0783b */ /* 0x000fee0000000200 */
[C---:B------:R-:W-:Y:S01]  /*17350*/  HMMA.16816.F32.BF16 R24, R172.reuse, R150, R24 ;  /* 0x00000096ac18723c */ /* 0x040fe20000041818 */
[----:B------:R-:W3:Y:S07]  /*17360*/  LDSM.16.M88.4 R148, [R231+0xb900] ;  /* 0x00b90000e794783b */ /* 0x000eee0000000200 */
[C---:B------:R-:W-:Y:S08]  /*17370*/  HMMA.16816.F32.BF16 R28, R172.reuse, R152, R28 ;  /* 0x00000098ac1c723c */ /* 0x040ff0000004181c */
[C---:B------:R-:W-:Y:S01]  /*17380*/  HMMA.16816.F32.BF16 R32, R172.reuse, R154, R32 ;  /* 0x0000009aac20723c */ /* 0x040fe20000041820 */
[----:B------:R-:W4:Y:S07]  /*17390*/  LDSM.16.M88.4 R152, [R220] ;  /* 0x00000000dc98783b */ /* 0x000f2e0000000200 */
[C---:B------:R-:W-:Y:S08]  /*173a0*/  HMMA.16816.F32.BF16 R36, R172.reuse, R156, R36 ;  /* 0x0000009cac24723c */ /* 0x040ff00000041824 */
        /* <DEDUP_REMOVED lines=46> */
[----:B------:R-:W5:Y:S07]  /*17690*/  LDSM.16.M88.4 R156, [R219] ;  /* 0x00000000db9c783b */ /* 0x000f6e0000000200 */
        /* <DEDUP_REMOVED lines=10> */
[----:B------:R-:W-:Y:S01]  /*17740*/  HMMA.16816.F32.BF16 R64, R188, R154, R64 ;  /* 0x0000009abc40723c */ /* 0x000fe20000041840 */
[----:B------:R-:W4:Y:S07]  /*17750*/  LDSM.16.M88.4 R152, [R215] ;  /* 0x00000000d798783b */ /* 0x000f2e0000000200 */
        /* <DEDUP_REMOVED lines=29> */
[----:B------:R-:W5:Y:S07]  /*17930*/  LDSM.16.M88.4 R160, [R220+0x4000] ;  /* 0x00400000dca0783b */ /* 0x000f6e0000000200 */
[C---:B------:R-:W-:Y:S08]  /*17940*/  HMMA.16816.F32.BF16 R20, R196.reuse, R164, R20 ;  /* 0x000000a4c414723c */ /* 0x040ff00000041814 */
[C---:B------:R-:W-:Y:S01]  /*17950*/  HMMA.16816.F32.BF16 R24, R196.reuse, R166, R24 ;  /* 0x000000a6c418723c */ /* 0x040fe20000041818 */
[----:B------:R-:W3:Y:S07]  /*17960*/  LDSM.16.M88.4 R164, [R220+0x4800] ;  /* 0x00480000dca4783b */ /* 0x000eee0000000200 */
[C---:B----4-:R-:W-:Y:S08]  /*17970*/  HMMA.16816.F32.BF16 R28, R196.reuse, R152, R28 ;  /* 0x00000098c41c723c */ /* 0x050ff0000004181c */
[C---:B------:R-:W-:Y:S01]  /*17980*/  HMMA.16816.F32.BF16 R32, R196.reuse, R154, R32 ;  /* 0x0000009ac420723c */ /* 0x040fe20000041820 */
[----:B------:R-:W4:Y:S01]  /*17990*/  LDSM.16.M88.4 R152, [R220+0x5800] ;  /* 0x00580000dc98783b */ /* 0x000f220000000200 */
        /* <DEDUP_REMOVED lines=10> */
[C---:B-----5:R-:W-:Y:S08]  /*17a40*/  HMMA.16816.F32.BF16 R4, R204.reuse, R160, R4 ;  /* 0x000000a0cc04723c */ /* 0x060ff00000041804 */
[C---:B------:R-:W-:Y:S08]  /*17a50*/  HMMA.16816.F32.BF16 R8, R204.reuse, R162, R8 ;  /* 0x000000a2cc08723c */ /* 0x040ff00000041808 */
[C---:B------:R-:W-:Y:S08]  /*17a60*/  HMMA.16816.F32.BF16 R12, R204.reuse, R164, R12 ;  /* 0x000000a4cc0c723c */ /* 0x040ff0000004180c */
        /* <DEDUP_REMOVED lines=14> */
.L_x_686:
[----:B------:R-:W-:Y:S01]  /*17b50*/  FMNMX.FTZ R135, R4, R3, !PT ;  /* 0x0000000304877209 */ /* 0x000fe20007810000 */
[----:B----4-:R-:W-:Y:S01]  /*17b60*/  LDSM.16.MT88.4 R144, [R232+0x100] ;  /* 0x00010000e890783b */ /* 0x010fe20000004200 */
        /* <DEDUP_REMOVED lines=564> */
.L_x_684:
        /* <DEDUP_REMOVED lines=91> */
.L_x_642:
        /* <DEDUP_REMOVED lines=114> */
[----:B-1----:R-:W2:Y:S02]  /*1ab80*/  @P0 LDG.E R3, [R14.64] ;  /* 0x000000160e030981 */ /* 0x002ea4000c1e1900 */
[----:B------:R-:W-:-:S03]  /*1ab90*/  ULDC.64 UR4, c[0x0][0x508] ;  /* 0x0001420000047ab9 */ /* 0x000fc60000000a00 */
[----:B------:R-:W-:-:S05]  /*1aba0*/  PLOP3.LUT P1, PT, PT, PT, UP0, 0x80, 0x0 ;  /* 0x000000000000781c */ /* 0x000fca0003f2f008 */
[----:B------:R-:W-:Y:S01]  /*1abb0*/  @UP0 UIMAD.WIDE UR4, UR21, UR6, UR4 ;  /* 0x00000006150402a5 */ /* 0x000fe2000f8e0204 */
[----:B------:R-:W-:-:S05]  /*1abc0*/  IMAD.MOV.U32 R4, RZ, RZ, c[0x0][0x388] ;  /* 0x0000e200ff047624 */ /* 0x000fca00078e00ff */
        /* <DEDUP_REMOVED lines=14> */
.L_x_689:
        /* <DEDUP_REMOVED lines=32> */
[----:B------:R-:W-:Y:S01]  /*1aeb0*/  UIMAD UR10, UR9, UR6, URZ ;  /* 0x00000006090a72a4 */ /* 0x000fe2000f8e023f */
[----:B------:R-:W-:Y:S01]  /*1aec0*/  IMAD R6, R39, 0x80, R6 ;  /* 0x0000008027067824 */ /* 0x000fe200078e0206 */
[----:B------:R-:W-:Y:S01]  /*1aed0*/  USEL UR21, UR21, URZ, !UP1 ;  /* 0x0000003f15157287 */ /* 0x000fe2000c800000 */
[----:B------:R-:W-:Y:S01]  /*1aee0*/  BSSY B0, `(.L_x_690) ;  /* 0x0000067000007945 */ /* 0x000fe20003800000 */
[----:B------:R-:W-:Y:S01]  /*1aef0*/  MOV R12, R5 ;  /* 0x00000005000c7202 */ /* 0x000fe20000000f00 */
[----:B------:R-:W-:Y:S01]  /*1af00*/  @P1 IMAD.HI.U32 R9, R5, c[0x0][0x4ec], RZ ;  /* 0x00013b0005091a27 */ /* 0x000fe200078e00ff */
[----:B------:R-:W-:-:S02]  /*1af10*/  UIMAD UR7, UR21, UR7, UR10 ;  /* 0x00000007150772a4 */ /* 0x000fc4000f8e020a */
[----:B------:R-:W-:Y:S02]  /*1af20*/  ULDC.64 UR4, c[0x0][0x3a0] ;  /* 0x0000e80000047ab9 */ /* 0x000fe40000000a00 */
[----:B------:R-:W-:Y:S01]  /*1af30*/  @P1 SHF.R.U32.HI R12, RZ, c[0x0][0x4f0], R9 ;  /* 0x00013c00ff0c1a19 */ /* 0x000fe20000011609 */
[----:B------:R-:W-:Y:S02]  /*1af40*/  UMOV UR10, UR18 ;  /* 0x00000012000a7c82 */ /* 0x000fe40008000000 */
[----:B------:R-:W-:Y:S01]  /*1af50*/  UIMAD.WIDE.U32 UR10, UR21, UR6, UR10 ;  /* 0x00000006150a72a5 */ /* 0x000fe2000f8e000a */
[--C-:B------:R-:W-:Y:S01]  /*1af60*/  SHF.R.S32.HI R9, RZ, 0x1f, R12.reuse ;  /* 0x0000001fff097819 */ /* 0x100fe2000001140c */
[----:B------:R-:W-:Y:S01]  /*1af70*/  IMAD.MOV R11, RZ, RZ, -R12 ;  /* 0x000000ffff0b7224 */ /* 0x000fe200078e0a0c */
[----:B------:R-:W-:Y:S02]  /*1af80*/  UIMAD.WIDE.U32 UR16, UR14, UR4, URZ ;  /* 0x000000040e1072a5 */ /* 0x000fe4000f8e003f */
[----:B------:R-:W-:Y:S01]  /*1af90*/  UIMAD UR4, UR15, UR4, URZ ;  /* 0x000000040f0472a4 */ /* 0x000fe2000f8e023f */
[----:B------:R-:W-:Y:S01]  /*1afa0*/  IMAD R11, R11, c[0x0][0x4e8], R5 ;  /* 0x00013a000b0b7a24 */ /* 0x000fe200078e0205 */
[----:B------:R-:W-:Y:S01]  /*1afb0*/  LEA.HI R5, R2, R0, RZ, 0x6 ;  /* 0x0000000002057211 */ /* 0x000fe200078f30ff */
[----:B------:R-:W-:Y:S01]  /*1afc0*/  IMAD.U32 R2, RZ, RZ, UR7 ;  /* 0x00000007ff027e24 */ /* 0x000fe2000f8e00ff */
[----:B------:R-:W-:Y:S01]  /*1afd0*/  IADD3 R12, P0, R12, UR10, RZ ;  /* 0x0000000a0c0c7c10 */ /* 0x000fe2000ff1e0ff */
[----:B------:R-:W-:Y:S01]  /*1afe0*/  IMAD.IADD R0, R0, 0x1, -R10 ;  /* 0x0000000100007824 */ /* 0x000fe200078e0a0a */
[----:B------:R-:W-:Y:S01]  /*1aff0*/  SHF.R.S32.HI R10, RZ, 0x1f, R11 ;  /* 0x0000001fff0a7819 */ /* 0x000fe2000001140b */
[----:B------:R-:W-:Y:S01]  /*1b000*/  UIMAD UR14, UR14, UR5, UR4 ;  /* 0x000000050e0e72a4 */ /* 0x000fe2000f8e0204 */
[----:B------:R-:W-:Y:S01]  /*1b010*/  IADD3.X R13, R9, UR11, R2, P0, !PT ;  /* 0x0000000b090d7c10 */ /* 0x000fe200087fe402 */
[----:B------:R-:W-:Y:S01]  /*1b020*/  IMAD R15, R0, 0x20, R3 ;  /* 0x00000020000f7824 */ /* 0x000fe200078e0203 */
[----:B------:R-:W-:Y:S01]  /*1b030*/  ULDC.64 UR4, c[0x0][0x3e8] ;  /* 0x0000fa0000047ab9 */ /* 0x000fe20000000a00 */
[----:B------:R-:W-:Y:S01]  /*1b040*/  IMAD R2, R10, c[0x0][0x488], RZ ;  /* 0x000122000a027a24 */ /* 0x000fe200078e02ff */
[----:B------:R-:W-:Y:S01]  /*1b050*/  UIADD3 UR15, UR17, UR14, URZ ;  /* 0x0000000e110f7290 */ /* 0x000fe2000fffe03f */
[----:B------:R-:W-:Y:S01]  /*1b060*/  IMAD.WIDE.U32 R12, R11, c[0x0][0x488], R12 ;  /* 0x000122000b0c7a25 */ /* 0x000fe200078e000c */
[----:B------:R-:W-:Y:S01]  /*1b070*/  UIMAD UR8, UR8, UR4, URZ ;  /* 0x00000004080872a4 */ /* 0x000fe2000f8e023f */
[----:B------:R-:W-:Y:S01]  /*1b080*/  SHF.L.U32 R0, R0, 0x3, RZ ;  /* 0x0000000300007819 */ /* 0x000fe200000006ff */
[----:B------:R-:W-:Y:S01]  /*1b090*/  UMOV UR14, UR16 ;  /* 0x00000010000e7c82 */ /* 0x000fe20008000000 */
[----:B------:R-:W-:Y:S01]  /*1b0a0*/  IMAD.SHL.U32 R9, R3, 0x40, RZ ;  /* 0x0000004003097824 */ /* 0x000fe200078e00ff */
[C---:B------:R-:W-:Y:S01]  /*1b0b0*/  LEA R10, P0, R12.reuse, c[0x0][0x450], 0x2 ;  /* 0x000114000c0a7a11 */ /* 0x040fe200078010ff */
[----:B------:R-:W-:Y:S01]  /*1b0c0*/  IMAD R11, R11, c[0x0][0x48c], R2 ;  /* 0x000123000b0b7a24 */ /* 0x000fe200078e0202 */
[----:B------:R-:W-:Y:S01]  /*1b0d0*/  UIMAD UR8, UR13, UR5, UR8 ;  /* 0x000000050d0872a4 */ /* 0x000fe2000f8e0208 */
[----:B------:R-:W-:Y:S01]  /*1b0e0*/  IMAD R15, R39, 0x80, R15 ;  /* 0x00000080270f7824 */ /* 0x000fe200078e020f */
[----:B------:R-:W-:Y:S01]  /*1b0f0*/  LOP3.LUT R9, R9, 0x1c0, RZ, 0xc0, !PT ;  /* 0x000001c009097812 */ /* 0x000fe200078ec0ff */
[----:B------:R-:W-:Y:S01]  /*1b100*/  IMAD.IADD R11, R13, 0x1, R11 ;  /* 0x000000010d0b7824 */ /* 0x000fe200078e020b */
[----:B------:R-:W-:Y:S01]  /*1b110*/  UIMAD.WIDE.U32 UR14, UR13, UR4, UR14 ;  /* 0x000000040d0e72a5 */ /* 0x000fe2000f8e000e */
[----:B------:R-:W-:Y:S01]  /*1b120*/  @P1 IMAD.HI.U32 R16, R15, c[0x0][0x4ec], RZ ;  /* 0x00013b000f101a27 */ /* 0x000fe200078e00ff */
[----:B------:R-:W-:Y:S01]  /*1b130*/  LOP3.LUT R2, R9, 0x38, R0, 0xf8, !PT ;  /* 0x0000003809027812 */ /* 0x000fe200078ef800 */
[----:B------:R-:W-:Y:S01]  /*1b140*/  ULDC.64 UR4, c[0x0][0x3f0] ;  /* 0x0000fc0000047ab9 */ /* 0x000fe20000000a00 */
[----:B------:R-:W-:Y:S01]  /*1b150*/  SHF.R.U32.HI R9, RZ, 0x3, R9 ;  /* 0x00000003ff097819 */ /* 0x000fe20000011609 */
[----:B------:R-:W-:Y:S01]  /*1b160*/  IMAD.MOV.U32 R14, RZ, RZ, R15 ;  /* 0x000000ffff0e7224 */ /* 0x000fe200078e000f */
[----:B------:R-:W-:Y:S01]  /*1b170*/  @P1 SHF.R.U32.HI R14, RZ, c[0x0][0x4f0], R16 ;  /* 0x00013c00ff0e1a19 */ /* 0x000fe20000011610 */
[----:B------:R-:W-:Y:S01]  /*1b180*/  UIADD3 UR15, UR15, UR8, URZ ;  /* 0x000000080f0f7290 */ /* 0x000fe2000fffe03f */
[----:B------:R-:W-:Y:S01]  /*1b190*/  LEA.HI.X R11, R12, c[0x0][0x454], R11, 0x2, P0 ;  /* 0x000115000c0b7a11 */ /* 0x000fe200000f140b */
[----:B------:R-:W-:Y:S01]  /*1b1a0*/  UIMAD UR9, UR9, UR4, URZ ;  /* 0x00000004090972a4 */ /* 0x000fe2000f8e023f */
        /* <DEDUP_REMOVED lines=58> */
.L_x_691:
[----:B------:R-:W-:Y:S05]  /*1b550*/  BSYNC B0 ;  /* 0x0000000000007941 */ /* 0x000fea0003800000 */
.L_x_690:
        /* <DEDUP_REMOVED lines=15> */
.L_x_693:
[----:B------:R-:W-:Y:S05]  /*1b650*/  BSYNC B0 ;  /* 0x0000000000007941 */ /* 0x000fea0003800000 */
.L_x_692:
        /* <DEDUP_REMOVED lines=15> */
.L_x_695:
[----:B------:R-:W-:Y:S05]  /*1b750*/  BSYNC B0 ;  /* 0x0000000000007941 */ /* 0x000fea0003800000 */
.L_x_694:
        /* <DEDUP_REMOVED lines=16> */
.L_x_688:
        /* <DEDUP_REMOVED lines=31> */
.L_x_696:
        /* <DEDUP_REMOVED lines=43> */
.L_x_698:
[----:B------:R-:W-:Y:S05]  /*1bd00*/  BSYNC B0 ;  /* 0x0000000000007941 */ /* 0x000fea0003800000 */
.L_x_697:
        /* <DEDUP_REMOVED lines=63> */
.L_x_700:
[----:B------:R-:W-:Y:S05]  /*1c100*/  BSYNC B0 ;  /* 0x0000000000007941 */ /* 0x000fea0003800000 */
.L_x_699:
        /* <DEDUP_REMOVED lines=15> */
.L_x_702:
[----:B------:R-:W-:Y:S05]  /*1c200*/  BSYNC B0 ;  /* 0x0000000000007941 */ /* 0x000fea0003800000 */
.L_x_701:
        /* <DEDUP_REMOVED lines=15> */
.L_x_704:
[----:B------:R-:W-:Y:S05]  /*1c300*/  BSYNC B0 ;  /* 0x0000000000007941 */ /* 0x000fea0003800000 */
.L_x_703:
        /* <DEDUP_REMOVED lines=16> */
.L_x_705:
        /* <DEDUP_REMOVED lines=15> */
.L_x_2175:


//--------------------- .text._ZN7cutlass13device_kernelIN5flash19enable_sm80_to_sm89INS1_16FlashAttnFwdSm80INS1_25CollectiveMainloopFwdSm80ILi4ELi1ELb0EN4cute5tupleIJNS5_1CILi128EEENS7_ILi64EEES8_EEELi128ENS_10bfloat16_tEfNS_4arch4Sm80ELb0ELb0ELb0ELb0ELb1ELb0ELb1ELb0EEENS1_21CollectiveEpilogueFwdINS6_IJS8_S8_S9_EEENS6_IJNS7_ILi1EEESH_SH_EEESB_SD_Li128ELb0ELb1ELb0ELb0EEENS1_19SingleTileSchedulerILb0ELb0ELb1ELi128EEEEEEEEEvNT_6ParamsE --------------------------
	.section	.text._ZN7cutlass13device_kernelIN5flash19enable_sm80_to_sm89INS1_16FlashAttnFwdSm80INS1_25CollectiveMainloopFwdSm80ILi4ELi1ELb0EN4cute5tupleIJNS5_1CILi128EEENS7_ILi64EEES8_EEELi128ENS_10bfloat16_tEfNS_4arch4Sm80ELb0ELb0ELb0ELb0ELb1ELb0ELb1ELb0EEENS1_21CollectiveEpilogueFwdINS6_IJS8_S8_S9_EEENS6_IJNS7_ILi1EEESH_SH_EEESB_SD_Li128ELb0ELb1ELb0ELb0EEENS1_19SingleTileSchedulerILb0ELb0ELb1ELi128EEEEEEEEEvNT_6ParamsE,"ax",@progbits
	.sectioninfo	@"SHI_REGISTERS=255"
	.align	128
.text._ZN7cutlass13device_kernelIN5flash19enable_sm80_to_sm89INS1_16FlashAttnFwdSm80INS1_25CollectiveMainloopFwdSm80ILi4ELi1ELb0EN4cute5tupleIJNS5_1CILi128EEENS7_ILi64EEES8_EEELi128ENS_10bfloat16_tEfNS_4arch4Sm80ELb0ELb0ELb0ELb0ELb1ELb0ELb1ELb0EEENS1_21CollectiveEpilogueFwdINS6_IJS8_S8_S9_EEENS6_IJNS7_ILi1EEESH_SH_EEESB_SD_Li128ELb0ELb1ELb0ELb0EEENS1_19SingleTileSchedulerILb0ELb0ELb1ELi128EEEEEEEEEvNT_6ParamsE:
        .type           _ZN7cutlass13device_kernelIN5flash19enable_sm80_to_sm89INS1_16FlashAttnFwdSm80INS1_25CollectiveMainloopFwdSm80ILi4ELi1ELb0EN4cute5tupleIJNS5_1CILi128EEENS7_ILi64EEES8_EEELi128ENS_10bfloat16_tEfNS_4arch4Sm80ELb0ELb0ELb0ELb0ELb1ELb0ELb1ELb0EEENS1_21CollectiveEpilogueFwdINS6_IJS8_S8_S9_EEENS6_IJNS7_ILi1EEESH_SH_EEESB_SD_Li128ELb0ELb1ELb0ELb0EEENS1_19SingleTileSchedulerILb0ELb0ELb1ELi128EEEEEEEEEvNT_6ParamsE,@function
        .size           _ZN7cutlass13device_kernelIN5flash19enable_sm80_to_sm89INS1_16FlashAttnFwdSm80INS1_25CollectiveMainloopFwdSm80ILi4ELi1ELb0EN4cute5tupleIJNS5_1CILi128EEENS7_ILi64EEES8_EEELi128ENS_10bfloat16_tEfNS_4arch4Sm80ELb0ELb0ELb0ELb0ELb1ELb0ELb1ELb0EEENS1_21CollectiveEpilogueFwdINS6_IJS8_S8_S9_EEENS6_IJNS7_ILi1EEESH_SH_EEESB_SD_Li128ELb0ELb1ELb0ELb0EEENS1_19SingleTileSchedulerILb0ELb0ELb1ELi128EEEEEEEEEvNT_6ParamsE,(.L_x_2176 - _ZN7cutlass13device_kernelIN5flash19enable_sm80_to_sm89INS1_16FlashAttnFwdSm80INS1_25CollectiveMainloopFwdSm80ILi4ELi1ELb0EN4cute5tupleIJNS5_1CILi128EEENS7_ILi64EEES8_EEELi128ENS_10bfloat16_tEfNS_4arch4Sm80ELb0ELb0ELb0ELb0ELb1ELb0ELb1ELb0EEENS1_21CollectiveEpilogueFwdINS6_IJS8_S8_S9_EEENS6_IJNS7_ILi1EEESH_SH_EEESB_SD_Li128ELb0ELb1ELb0ELb0EEENS1_19SingleTileSchedulerILb0ELb0ELb1ELi128EEEEEEEEEvNT_6ParamsE)
        .other          _ZN7cutlass13device_kernelIN5flash19enable_sm80_to_sm89INS1_16FlashAttnFwdSm80INS1_25CollectiveMainloopFwdSm80ILi4ELi1ELb0EN4cute5tupleIJNS5_1CILi128EEENS7_ILi64EEES8_EEELi128ENS_10bfloat16_tEfNS_4arch4Sm80ELb0ELb0ELb0ELb0ELb1ELb0ELb1ELb0EEENS1_21CollectiveEpilogueFwdINS6_IJS8_S8_S9_EEENS6_IJNS7_ILi1EEESH_SH_EEESB_SD_Li128ELb0ELb1ELb0ELb0EEENS1_19SingleTileSchedulerILb0ELb0ELb1ELi128EEEEEEEEEvNT_6ParamsE,@"STO_CUDA_ENTRY STV_DEFAULT"
_ZN7cutlass13device_kernelIN5flash19enable_sm80_to_sm89INS1_16FlashAttnFwdSm80INS1_25CollectiveMainloopFwdSm80ILi4ELi1ELb0EN4cute5tupleIJNS5_1CILi128EEENS7_ILi64EEES8_EEELi128ENS_10bfloat16_tEfNS_4arch4Sm80ELb0ELb0ELb0ELb0ELb1ELb0ELb1ELb0EEENS1_21CollectiveEpilogueFwdINS6_IJS8_S8_S9_EEENS6_IJNS7_ILi1EEESH_SH_EEESB_SD_Li128ELb0ELb1ELb0ELb0EEENS1_19SingleTileSchedulerILb0ELb0ELb1ELi128EEEEEEEEEvNT_6ParamsE:
[----:B------:R-:W-:-:S03]  /*0000*/  MOV R1, c[0x0][0x28] ;  /* 0x00000a0000017a02 */ /* 0x000fc60000000f00 */
[----:B------:R-:W1:Y:S01]  /*0010*/  S2UR UR11, SR_CTAID.Z ;  /* 0x00000000000b79c3 */ /* 0x000e620000002700 */
[----:B------:R-:W-:Y:S02]  /*0020*/  IADD3 R1, R1, -0x78, RZ ;  /* 0xffffff8801017810 */ /* 0x000fe40007ffe0ff */
[----:B-1----:R-:W-:-:S13]  /*0030*/  ISETP.LE.AND P0, PT, RZ, UR11, PT ;  /* 0x0000000bff007c0c */ /* 0x002fda000bf03270 */
[----:B------:R-:W-:Y:S05]  /*0040*/  @!P0 EXIT ;  /* 0x000000000000894d */ /* 0x000fea0003800000 */
[----:B------:R-:W-:Y:S02]  /*0050*/  ULDC.64 UR6, c[0x0][0x370] ;  /* 0x0000dc0000067ab9 */ /* 0x000fe40000000a00 */
[----:B------:R-:W-:Y:S02]  /*0060*/  ULDC.64 UR4, c[0x0][0x340] ;  /* 0x0000d00000047ab9 */ /* 0x000fe40000000a00 */
[----:B------:R-:W-:Y:S02]  /*0070*/  UISETP.NE.U32.AND UP1, UPT, URZ, UR6, UPT ;  /* 0x000000063f00728c */ /* 0x000fe4000bf25070 */
[----:B------:R-:W-:Y:S02]  /*0080*/  UISETP.NE.U32.AND UP0, UPT, URZ, UR4, UPT ;  /* 0x000000043f00728c */ /* 0x000fe4000bf05070 */
[----:B------:R-:W-:Y:S02]  /*0090*/  UISETP.NE.AND.EX UP1, UPT, URZ, UR7, UPT, UP1 ;  /* 0x000000073f00728c */ /* 0x000fe4000bf25310 */
[----:B------:R-:W-:-:S02]  /*00a0*/  UISETP.NE.AND.EX UP0, UPT, URZ, UR5, UPT, UP0 ;  /* 0x000000053f00728c */ /* 0x000fc4000bf05300 */
[----:B------:R-:W-:Y:S02]  /*00b0*/  ULDC.64 UR8, c[0x0][0x370] ;  /* 0x0000dc0000087ab9 */ /* 0x000fe40000000a00 */
[----:B------:R-:W-:Y:S01]  /*00c0*/  ULDC.64 UR6, c[0x0][0x340] ;  /* 0x0000d00000067ab9 */ /* 0x000fe20000000a00 */
[----:B------:R-:W-:Y:S01]  /*00d0*/  PLOP3.LUT P4, PT, PT, PT, UP1, 0x80, 0x0 ;  /* 0x000000000000781c */ /* 0x000fe20003f8f018 */
[----:B------:R-:W-:Y:S01]  /*00e0*/  ULDC.64 UR12, c[0x0][0x118] ;  /* 0x00004600000c7ab9 */ /* 0x000fe20000000a00 */
[----:B------:R-:W-:Y:S02]  /*00f0*/  PLOP3.LUT P2, PT, PT, PT, UP0, 0x80, 0x0 ;  /* 0x000000000000781c */ /* 0x000fe40003f4f008 */
[----:B------:R-:W-:Y:S02]  /*0100*/  @UP1 UMOV UR5, 0x4 ;  /* 0x0000000400051882 */ /* 0x000fe40000000000 */
[----:B------:R-:W-:Y:S02]  /*0110*/  @UP0 UMOV UR4, 0x4 ;  /* 0x0000000400040882 */ /* 0x000fe40000000000 */
[----:B------:R-:W-:-:S02]  /*0120*/  @UP1 UIMAD.WIDE UR8, UR11, UR5, UR8 ;  /* 0x000000050b0812a5 */ /* 0x000fc4000f8e0208 */
[----:B------:R-:W-:-:S04]  /*0130*/  @UP0 UIMAD.WIDE UR4, UR11, UR4, UR6 ;  /* 0x000000040b0402a5 */ /* 0x000fc8000f8e0206 */
[----:B------:R-:W-:Y:S02]  /*0140*/  IMAD.U32 R4, RZ, RZ, UR8 ;  /* 0x00000008ff047e24 */ /* 0x000fe4000f8e00ff */
[----:B------:R-:W-:Y:S02]  /*0150*/  IMAD.U32 R2, RZ, RZ, UR4 ;  /* 0x00000004ff027e24 */ /* 0x000fe4000f8e00ff */
[----:B------:R-:W-:Y:S02]  /*0160*/  IMAD.U32 R3, RZ, RZ, UR5 ;  /* 0x00000005ff037e24 */ /* 0x000fe4000f8e00ff */
[----:B------:R-:W-:Y:S01]  /*0170*/  IMAD.U32 R5, RZ, RZ, UR9 ;  /* 0x00000009ff057e24 */ /* 0x000fe2000f8e00ff */
[----:B------:R-:W1:Y:S01]  /*0180*/  S2R R156, SR_TID.X ;  /* 0x00000000009c7919 */ /* 0x000e620000002100 */
[----:B------:R-:W2:Y:S03]  /*0190*/  S2UR UR8, SR_CTAID.Y ;  /* 0x00000000000879c3 */ /* 0x000ea60000002600 */
[----:B------:R-:W3:Y:S01]  /*01a0*/  S2R R6, SR_CTAID.X ;  /* 0x0000000000067919 */ /* 0x000ee20000002500 */
[----:B------:R-:W-:Y:S01]  /*01b0*/  IMAD.MOV.U32 R17, RZ, RZ, c[0x0][0x2c4] ;  /* 0x0000b100ff117624 */ /* 0x000fe200078e00ff */
[----:B------:R-:W-:-:S02]  /*01c0*/  ULDC.64 UR4, c[0x0][0x1b8] ;  /* 0x00006e0000047ab9 */ /* 0x000fc40000000a00 */
[----:B------:R4:W5:Y:S02]  /*01d0*/  @P2 LDG.E R8, [R2.64] ;  /* 0x0000000c02082981 */ /* 0x000964000c1e1900 */
[----:B------:R-:W-:Y:S02]  /*01e0*/  ISETP.NE.AND P0, PT, R17, 0x1, PT ;  /* 0x000000011100780c */ /* 0x000fe40003f05270 */
[----:B------:R3:W5:Y:S01]  /*01f0*/  @P4 LDG.E R9, [R4.64] ;  /* 0x0000000c04094981 */ /* 0x000762000c1e1900 */
[----:B-1----:R-:W-:Y:S01]  /*0200*/  SHF.R.S32.HI R25, RZ, 0x1f, R156 ;  /* 0x0000001fff197819 */ /* 0x002fe2000001149c */
[----:B--2---:R-:W-:-:S03]  /*0210*/  USHF.R.S32.HI UR6, URZ, 0x1f, UR8 ;  /* 0x0000001f3f067899 */ /* 0x004fc60008011408 */
[----:B----4-:R-:W-:-:S04]  /*0220*/  LEA.HI R2, R25, R156, RZ, 0x3 ;  /* 0x0000009c19027211 */ /* 0x010fc800078f18ff */
[----:B------:R-:W-:Y:S02]  /*0230*/  LOP3.LUT R0, R2, 0xfffffff8, RZ, 0xc0, !PT ;  /* 0xfffffff802007812 */ /* 0x000fe400078ec0ff */
[----:B------:R-:W-:-:S03]  /*0240*/  SHF.R.S32.HI R18, RZ, 0x3, R2 ;  /* 0x00000003ff127819 */ /* 0x000fc60000011402 */
[----:B------:R-:W-:Y:S01]  /*0250*/  IMAD.IADD R21, R156, 0x1, -R0 ;  /* 0x000000019c157824 */ /* 0x000fe200078e0a00 */
[----:B------:R-:W-:-:S03]  /*0260*/  UIMAD UR7, UR6, UR4, URZ ;  /* 0x00000004060772a4 */ /* 0x000fc6000f8e023f */
[----:B------:R-:W-:Y:S01]  /*0270*/  IMAD R161, R21, 0x10, R18 ;  /* 0x0000001015a17824 */ /* 0x000fe200078e0212 */
[----:B------:R-:W-:Y:S02]  /*0280*/  UIMAD.WIDE.U32 UR14, UR8, UR4, URZ ;  /* 0x00000004080e72a5 */ /* 0x000fe4000f8e003f */
[----:B------:R-:W-:Y:S01]  /*0290*/  UIMAD UR7, UR8, UR5, UR7 ;  /* 0x00000005080772a4 */ /* 0x000fe2000f8e0207 */
[----:B---3--:R-:W-:Y:S01]  /*02a0*/  IMAD R7, R6, 0x80, R161 ;  /* 0x0000008006077824 */ /* 0x008fe200078e02a1 */
[----:B------:R-:W-:Y:S02]  /*02b0*/  USHF.R.S32.HI UR9, URZ, 0x1f, UR11 ;  /* 0x0000001f3f097899 */ /* 0x000fe4000801140b */
[----:B------:R-:W-:Y:S01]  /*02c0*/  ULDC.64 UR4, c[0x0][0x1c0] ;  /* 0x0000700000047ab9 */ /* 0x000fe20000000a00 */
[----:B------:R-:W-:Y:S01]  /*02d0*/  @P0 IMAD.HI.U32 R0, R7, c[0x0][0x2c8], RZ ;  /* 0x0000b20007000a27 */ /* 0x000fe200078e00ff */
[----:B------:R-:W-:Y:S02]  /*02e0*/  UIADD3 UR15, UR15, UR7, URZ ;  /* 0x000000070f0f7290 */ /* 0x000fe4000fffe03f */
[----:B------:R-:W-:Y:S01]  /*02f0*/  UIMAD UR9, UR9, UR4, URZ ;  /* 0x00000004090972a4 */ /* 0x000fe2000f8e023f */
[----:B------:R-:W-:Y:S01]  /*0300*/  IMAD.MOV.U32 R4, RZ, RZ, R7 ;  /* 0x000000ffff047224 */ /* 0x000fe200078e0007 */
[----:B------:R-:W-:-:S02]  /*0310*/  UIMAD.WIDE.U32 UR14, UR11, UR4, UR14 ;  /* 0x000000040b0e72a5 */ /* 0x000fc4000f8e000e */
[----:B------:R-:W-:Y:S01]  /*0320*/  UIMAD UR5, UR11, UR5, UR9 ;  /* 0x000000050b0572a4 */ /* 0x000fe2000f8e0209 */
[----:B------:R-:W-:-:S03]  /*0330*/  @P0 SHF.R.U32.HI R4, RZ, c[0x0][0x2cc], R0 ;  /* 0x0000b300ff040a19 */ /* 0x000fc60000011600 */
[----:B------:R-:W-:Y:S01]  /*0340*/  UIADD3 UR5, UR15, UR5, URZ ;  /* 0x000000050f057290 */ /* 0x000fe2000fffe03f */
[--C-:B------:R-:W-:Y:S01]  /*0350*/  SHF.R.S32.HI R0, RZ, 0x1f, R4.reuse ;  /* 0x0000001fff007819 */ /* 0x100fe20000011404 */
[----:B------:R-:W-:Y:S02]  /*0360*/  IMAD.U32 R3, RZ, RZ, UR15 ;  /* 0x0000000fff037e24 */ /* 0x000fe4000f8e00ff */
[----:B------:R-:W-:Y:S02]  /*0370*/  IMAD.U32 R2, RZ, RZ, UR14 ;  /* 0x0000000eff027e24 */ /* 0x000fe4000f8e00ff */
[----:B------:R-:W-:Y:S02]  /*0380*/  IMAD.U32 R3, RZ, RZ, UR5 ;  /* 0x00000005ff037e24 */ /* 0x000fe4000f8e00ff */
[----:B------:R-:W-:Y:S02]  /*0390*/  IMAD R0, R0, c[0x0][0x1b0], RZ ;  /* 0x00006c0000007a24 */ /* 0x000fe400078e02ff */
[----:B------:R-:W-:-:S02]  /*03a0*/  IMAD.MOV R5, RZ, RZ, -R4 ;  /* 0x000000ffff057224 */ /* 0x000fc400078e0a04 */
[----:B------:R-:W-:-:S04]  /*03b0*/  IMAD.WIDE.U32 R2, R4, c[0x0][0x1b0], R2 ;  /* 0x00006c0004027a25 */ /* 0x000fc800078e0002 */
[----:B------:R-:W-:Y:S02]  /*03c0*/  IMAD R4, R4, c[0x0][0x1b4], R0 ;  /* 0x00006d0004047a24 */ /* 0x000fe400078e0200 */
[----:B------:R-:W-:Y:S02]  /*03d0*/  IMAD R0, R5, c[0x0][0x2c4], R7 ;  /* 0x0000b10005007a24 */ /* 0x000fe400078e0207 */
[----:B------:R-:W-:-:S03]  /*03e0*/  IMAD.IADD R3, R3, 0x1, R4 ;  /* 0x0000000103037824 */ /* 0x000fc600078e0204 */
[----:B------:R-:W-:Y:S01]  /*03f0*/  SHF.R.S32.HI R4, RZ, 0x1f, R0 ;  /* 0x0000001fff047819 */ /* 0x000fe20000011400 */
[----:B------:R-:W-:-:S04]  /*0400*/  IMAD.MOV.U32 R162, RZ, RZ, c[0x0][0x2b8] ;  /* 0x0000ae00ffa27624 */ /* 0x000fc800078e00ff */
[----:B------:R-:W-:Y:S02]  /*0410*/  IMAD R4, R4, c[0x0][0x1a8], RZ ;  /* 0x00006a0004047a24 */ /* 0x000fe400078e02ff */
[----:B------:R-:W-:Y:S02]  /*0420*/  IMAD R19, R6, 0x80, R18 ;  /* 0x0000008006137824 */ /* 0x000fe400078e0212 */
[C---:B------:R-:W-:Y:S02]  /*0430*/  IMAD R4, R0.reuse, c[0x0][0x1ac], R4 ;  /* 0x00006b0000047a24 */ /* 0x040fe400078e0204 */
[----:B------:R-:W-:Y:S01]  /*0440*/  IMAD.WIDE.U32 R2, R0, c[0x0][0x1a8], R2 ;  /* 0x00006a0000027a25 */ /* 0x000fe200078e0002 */
[----:B------:R-:W-:-:S03]  /*0450*/  ISETP.NE.AND P1, PT, R162, 0x1, PT ;  /* 0x00000001a200780c */ /* 0x000fc60003f25270 */
[----:B------:R-:W-:Y:S01]  /*0460*/  IMAD.SHL.U32 R6, R18, 0x40, RZ ;  /* 0x0000004012067824 */ /* 0x000fe200078e00ff */
[----:B------:R-:W-:Y:S01]  /*0470*/  IADD3 R5, R19, 0x10, RZ ;  /* 0x0000001013057810 */ /* 0x000fe20007ffe0ff */
[----:B------:R-:W-:Y:S01]  /*0480*/  IMAD R17, R17, c[0x0][0x168], RZ ;  /* 0x00005a0011117a24 */ /* 0x000fe200078e02ff */
[----:B------:R-:W-:Y:S01]  /*0490*/  LEA R15, P1, R2, c[0x0][0x160], 0x1 ;  /* 0x00005800020f7a11 */ /* 0x000fe200078208ff */
[----:B------:R-:W-:Y:S01]  /*04a0*/  IMAD.IADD R3, R3, 0x1, R4 ;  /* 0x0000000103037824 */ /* 0x000fe200078e0204 */
[----:B------:R-:W-:Y:S01]  /*04b0*/  LOP3.LUT R0, R6, 0x1c0, RZ, 0xc0, !PT ;  /* 0x000001c006007812 */ /* 0x000fe200078ec0ff */
[----:B------:R-:W-:Y:S01]  /*04c0*/  IMAD.SHL.U32 R159, R21, 0x8, RZ ;  /* 0x00000008159f7824 */ /* 0x000fe200078e00ff */
[----:B------:R-:W-:Y:S02]  /*04d0*/  ISETP.GE.AND P0, PT, R5, R17, PT ;  /* 0x000000110500720c */ /* 0x000fe40003f06270 */
[----:B------:R-:W-:Y:S02]  /*04e0*/  LEA.HI.X R14, R2, c[0x0][0x164], R3, 0x1, P1 ;  /* 0x00005900020e7a11 */ /* 0x000fe400008f0c03 */
[----:B------:R-:W-:-:S02]  /*04f0*/  IADD3 R5, R19, 0x20, RZ ;  /* 0x0000002013057810 */ /* 0x000fc40007ffe0ff */
[----:B------:R-:W-:Y:S02]  /*0500*/  SHF.R.U32.HI R2, RZ, 0x3, R0 ;  /* 0x00000003ff027819 */ /* 0x000fe40000011600 */
[----:B------:R-:W-:Y:S02]  /*0510*/  LOP3.LUT R0, R0, 0x38, R159, 0xf8, !PT ;  /* 0x0000003800007812 */ /* 0x000fe400078ef89f */
[-C--:B------:R-:W-:Y:S01]  /*0520*/  ISETP.GE.AND P1, PT, R19, R17.reuse, PT ;  /* 0x000000111300720c */ /* 0x080fe20003f26270 */
[----:B------:R-:W-:Y:S01]  /*0530*/  SHFL.IDX PT, R4, R15, RZ, 0x181f ;  /* 0x00181fff0f047589 */ /* 0x000fe200000e0000 */
[----:B------:R-:W-:Y:S02]  /*0540*/  ISETP.GE.AND P3, PT, R5, R17, PT ;  /* 0x000000110500720c */ /* 0x000fe40003f66270 */
[----:B------:R-:W-:Y:S01]  /*0550*/  LOP3.LUT R6, R0, R2, RZ, 0x3c, !PT ;  /* 0x0000000200067212 */ /* 0x000fe200078e3cff */
[----:B------:R-:W1:Y:S01]  /*0560*/  SHFL.IDX PT, R5, R14, RZ, 0x181f ;  /* 0x00181fff0e057589 */ /* 0x000e6200000e0000 */
[----:B------:R-:W-:-:S03]  /*0570*/  LEA.HI R0, R25, R156, RZ, 0x6 ;  /* 0x0000009c19007211 */ /* 0x000fc600078f30ff */
[----:B------:R-:W-:Y:S02]  /*0580*/  SHFL.IDX PT, R2, R15, 0x1, 0x181f ;  /* 0x00381f000f027f89 */ /* 0x000fe400000e0000 */
[----:B------:R-:W-:Y:S02]  /*0590*/  IMAD.SHL.U32 R0, R0, 0x8, RZ ;  /* 0x0000000800007824 */ /* 0x000fe400078e00ff */
[----:B------:R-:W2:Y:S01]  /*05a0*/  SHFL.IDX PT, R3, R14, 0x1, 0x181f ;  /* 0x00381f000e037f89 */ /* 0x000ea200000e0000 */
[----:B------:R-:W-:Y:S02]  /*05b0*/  IADD3 R160, R159, 0x40, RZ ;  /* 0x000000409fa07810 */ /* 0x000fe40007ffe0ff */
[----:B------:R-:W-:Y:S02]  /*05c0*/  LOP3.LUT R158, R6, 0xfffffe00, R0, 0xf8, !PT ;  /* 0xfffffe00069e7812 */ /* 0x000fe400078ef800 */
[----:B------:R-:W-:-:S04]  /*05d0*/  @!P1 SHF.R.S32.HI R0, RZ, 0x1f, R160 ;  /* 0x0000001fff009819 */ /* 0x000fc800000114a0 */
[-C--:B------:R-:W-:Y:S01]  /*05e0*/  @!P1 LEA.HI R0, R0, R160.reuse, RZ, 0x3 ;  /* 0x000000a000009211 */ /* 0x080fe200078f18ff */
[----:B------:R-:W-:Y:S01]  /*05f0*/  UMOV UR10, URZ ;  /* 0x0000003f000a7c82 */ /* 0x000fe20008000000 */
[----:B------:R-:W-:Y:S02]  /*0600*/  @!P0 SHF.R.S32.HI R6, RZ, 0x1f, R160 ;  /* 0x0000001fff068819 */ /* 0x000fe400000114a0 */
[----:B------:R-:W-:Y:S01]  /*0610*/  ISETP.GE.AND P6, PT, R160, c[0x0][0x198], PT ;  /* 0x00006600a0007a0c */ /* 0x000fe20003fc6270 */
[----:B------:R-:W-:Y:S01]  /*0620*/  STL [R1+0x24], R161 ;  /* 0x000024a101007387 */ /* 0x000fe20000100800 */
[----:B------:R-:W-:Y:S02]  /*0630*/  @!P1 LOP3.LUT R0, R0, 0xfffffff8, RZ, 0xc0, !PT ;  /* 0xfffffff800009812 */ /* 0x000fe400078ec0ff */
[----:B------:R-:W-:Y:S01]  /*0640*/  @!P0 LEA.HI R6, R6, R160, RZ, 0x3 ;  /* 0x000000a006068211 */ /* 0x000fe200078f18ff */
[----:B------:R3:W-:Y:S01]  /*0650*/  STL [R1+0x40], R7 ;  /* 0x0000400701007387 */ /* 0x0007e20000100800 */
[----:B------:R-:W-:-:S02]  /*0660*/  @!P1 IMAD.SHL.U32 R12, R158, 0x2, RZ ;  /* 0x000000029e0c9824 */ /* 0x000fc400078e00ff */
[----:B-1----:R-:W-:Y:S01]  /*0670*/  @!P1 IMAD.WIDE R10, R0, 0x2, R4 ;  /* 0x00000002000a9825 */ /* 0x002fe200078e0204 */
[----:B------:R-:W-:-:S03]  /*0680*/  @!P0 LOP3.LUT R0, R6, 0xfffffff8, RZ, 0xc0, !PT ;  /* 0xfffffff806008812 */ /* 0x000fc600078ec0ff */
[----:B------:R-:W-:-:S04]  /*0690*/  @!P1 IMAD.WIDE R4, R159, 0x2, R4 ;  /* 0x000000029f049825 */ /* 0x000fc800078e0204 */
[----:B------:R-:W-:Y:S01]  /*06a0*/  @!P0 IMAD.SHL.U32 R13, R158, 0x2, RZ ;  /* 0x000000029e0d8824 */ /* 0x000fe200078e00ff */
[----:B---3--:R-:W-:-:S04]  /*06b0*/  IADD3 R7, R19, 0x30, RZ ;  /* 0x0000003013077810 */ /* 0x008fc80007ffe0ff */
[----:B------:R-:W-:Y:S01]  /*06c0*/  ISETP.GE.AND P5, PT, R7, R17, PT ;  /* 0x000000110700720c */ /* 0x000fe20003fa6270 */
[----:B--2---:R-:W-:-:S04]  /*06d0*/  @!P0 IMAD.WIDE R6, R159, 0x2, R2 ;  /* 0x000000029f068825 */ /* 0x004fc800078e0202 */
[----:B------:R-:W-:Y:S01]  /*06e0*/  @!P0 IMAD.WIDE R2, R0, 0x2, R2 ;  /* 0x0000000200028825 */ /* 0x000fe200078e0202 */
[----:B------:R-:W-:-:S04]  /*06f0*/  @!P3 SHF.R.S32.HI R0, RZ, 0x1f, R160 ;  /* 0x0000001fff00b819 */ /* 0x000fc800000114a0 */
[----:B------:R-:W-:Y:S02]  /*0700*/  @!P3 LEA.HI R0, R0, R160, RZ, 0x3 ;  /* 0x000000a00000b211 */ /* 0x000fe400078f18ff */
[----:B------:R-:W-:Y:S02]  /*0710*/  IADD3 R16, R19, 0x40, RZ ;  /* 0x0000004013107810 */ /* 0x000fe40007ffe0ff */
[----:B------:R-:W-:Y:S01]  /*0720*/  @!P3 LOP3.LUT R0, R0, 0xfffffff8, RZ, 0xc0, !PT ;  /* 0xfffffff80000b812 */ /* 0x000fe200078ec0ff */
[----:B------:R-:W-:Y:S02]  /*0730*/  ULDC UR4, c[0x0][0x2ac] ;  /* 0x0000ab0000047ab9 */ /* 0x000fe40000000800 */
[----:B------:R-:W-:Y:S02]  /*0740*/  ULDC UR7, c[0x0][0x1d0] ;  /* 0x0000740000077ab9 */ /* 0x000fe40000000800 */
[----:B------:R-:W-:-:S04]  /*0750*/  UIMAD UR7, UR4, UR7, 0x3f ;  /* 0x0000003f040774a4 */ /* 0x000fc8000f8e0207 */
[----:B------:R-:W-:-:S04]  /*0760*/  USHF.R.S32.HI UR5, URZ, 0x1f, UR7 ;  /* 0x0000001f3f057899 */ /* 0x000fc80008011407 */
[----:B------:R-:W-:-:S04]  /*0770*/  ULEA.HI UR7, UR5, UR7, URZ, 0x6 ;  /* 0x0000000705077291 */ /* 0x000fc8000f8f303f */
[----:B------:R-:W-:Y:S02]  /*0780*/  USHF.R.S32.HI UR7, URZ, 0x6, UR7 ;  /* 0x000000063f077899 */ /* 0x000fe40008011407 */
[----:B------:R-:W-:Y:S02]  /*0790*/  ULDC UR9, c[0x0][0x1d0] ;  /* 0x0000740000097ab9 */ /* 0x000fe40000000800 */
[----:B------:R-:W-:-:S03]  /*07a0*/  UIMAD UR9, UR4, UR9, URZ ;  /* 0x00000009040972a4 */ /* 0x000fc6000f8e023f */
[----:B------:R-:W-:Y:S01]  /*07b0*/  ULDC.64 UR4, c[0x0][0x2b0] ;  /* 0x0000ac0000047ab9 */ /* 0x000fe20000000a00 */
[----:B-----5:R1:W2:Y:S01]  /*07c0*/  @P2 R2UR UR16, R8 ;  /* 0x00000000081023c2 */ /* 0x0202a200000e0000 */
[----:B------:R-:W-:-:S07]  /*07d0*/  ISETP.GE.AND P2, PT, R159, c[0x0][0x198], PT ;  /* 0x000066009f007a0c */ /* 0x000fce0003f46270 */
[----:B------:R3:W4:Y:S06]  /*07e0*/  @P4 R2UR UR10, R9 ;  /* 0x00000000090a43c2 */ /* 0x00072c00000e0000 */
[----:B------:R5:W-:Y:S04]  /*07f0*/  @!P1 LDGSTS.E.BYPASS.LTC128B.128 [R12+0x8100], [R4.64], !P2 ;  /* 0x08100000040c9fae */ /* 0x000be8000d101d4c */
[----:B------:R2:W-:Y:S04]  /*0800*/  @!P1 LDGSTS.E.BYPASS.LTC128B.128 [R12+0xc100], [R10.64], !P6 ;  /* 0x0c1000000a0c9fae */ /* 0x0005e8000f101d4c */
[----:B------:R2:W-:Y:S04]  /*0810*/  @!P0 LDGSTS.E.BYPASS.LTC128B.128 [R13+0x8900], [R6.64], !P2 ;  /* 0x08900000060d8fae */ /* 0x0005e8000d101d4c */
[----:B-1----:R-:W-:Y:S04]  /*0820*/  SHFL.IDX PT, R8, R15, 0x2, 0x181f ;  /* 0x00581f000f087f89 */ /* 0x002fe800000e0000 */
[----:B------:R1:W-:Y:S04]  /*0830*/  @!P0 LDGSTS.E.BYPASS.LTC128B.128 [R13+0xc900], [R2.64], !P6 ;  /* 0x0c900000020d8fae */ /* 0x0003e8000f101d4c */
[----:B---3--:R-:W3:Y:S01]  /*0840*/  SHFL.IDX PT, R9, R14, 0x2, 0x181f ;  /* 0x00581f000e097f89 */ /* 0x008ee200000e0000 */
[----:B------:R-:W-:-:S03]  /*0850*/  ISETP.GE.AND P0, PT, R159, c[0x0][0x198], PT ;  /* 0x000066009f007a0c */ /* 0x000fc60003f06270 */
[----:B--2---:R-:W-:Y:S04]  /*0860*/  SHFL.IDX PT, R6, R15, 0x3, 0x181f ;  /* 0x00781f000f067f89 */ /* 0x004fe800000e0000 */
[----:B------:R-:W2:Y:S01]  /*0870*/  SHFL.IDX PT, R7, R14, 0x3, 0x181f ;  /* 0x00781f000e077f89 */ /* 0x000ea200000e0000 */
[----:B-----5:R-:W-:Y:S02]  /*0880*/  IADD3 R5, R19, 0x50, RZ ;  /* 0x0000005013057810 */ /* 0x020fe40007ffe0ff */
[----:B------:R-:W-:Y:S01]  /*0890*/  @!P5 SHF.R.S32.HI R4, RZ, 0x1f, R160 ;  /* 0x0000001fff04d819 */ /* 0x000fe200000114a0 */
[----:B-1----:R-:W-:Y:S02]  /*08a0*/  @!P3 IMAD.SHL.U32 R13, R158, 0x2, RZ ;  /* 0x000000029e0db824 */ /* 0x002fe400078e00ff */
[----:B---3--:R-:W-:Y:S01]  /*08b0*/  @!P3 IMAD.WIDE R2, R159, 0x2, R8 ;  /* 0x000000029f02b825 */ /* 0x008fe200078e0208 */
[----:B------:R-:W-:-:S03]  /*08c0*/  ISETP.GE.AND P4, PT, R16, R17, PT ;  /* 0x000000111000720c */ /* 0x000fc60003f86270 */
[----:B------:R-:W-:Y:S01]  /*08d0*/  @!P3 IMAD.WIDE R10, R0, 0x2, R8 ;  /* 0x00000002000ab825 */ /* 0x000fe200078e0208 */
[----:B------:R-:W-:Y:S01]  /*08e0*/  @!P5 LEA.HI R0, R4, R160, RZ, 0x3 ;  /* 0x000000a00400d211 */ /* 0x000fe200078f18ff */
[----:B------:R1:W-:Y:S01]  /*08f0*/  @!P3 LDGSTS.E.BYPASS.LTC128B.128 [R13+0x9100], [R2.64], !P0 ;  /* 0x09100000020dbfae */ /* 0x0003e2000c101d4c */
[----:B------:R-:W-:-:S03]  /*0900*/  ISETP.GE.AND P2, PT, R5, R17, PT ;  /* 0x000000110500720c */ /* 0x000fc60003f46270 */
[----:B------:R-:W-:Y:S01]  /*0910*/  SHFL.IDX PT, R4, R15, 0x4, 0x181f ;  /* 0x00981f000f047f89 */ /* 0x000fe200000e0000 */
[----:B------:R-:W-:-:S03]  /*0920*/  @!P5 LOP3.LUT R12, R0, 0xfffffff8, RZ, 0xc0, !PT ;  /* 0xfffffff8000cd812 */ /* 0x000fc600078ec0ff */
[----:B------:R-:W3:Y:S01]  /*0930*/  SHFL.IDX PT, R5, R14, 0x4, 0x181f ;  /* 0x00981f000e057f89 */ /* 0x000ee200000e0000 */
[----:B------:R-:W-:Y:S02]  /*0940*/  @!P5 IMAD.SHL.U32 R0, R158, 0x2, RZ ;  /* 0x000000029e00d824 */ /* 0x000fe400078e00ff */
[C-C-:B--2---:R-:W-:Y:S01]  /*0950*/  @!P5 IMAD.WIDE R8, R159.reuse, 0x2, R6.reuse ;  /* 0x000000029f08d825 */ /* 0x144fe200078e0206 */
[----:B------:R2:W-:Y:S03]  /*0960*/  @!P3 LDGSTS.E.BYPASS.LTC128B.128 [R13+0xd100], [R10.64], !P6 ;  /* 0x0d1000000a0dbfae */ /* 0x0005e6000f101d4c */
[----:B------:R-:W-:Y:S01]  /*0970*/  @!P5 IMAD.WIDE R6, R12, 0x2, R6 ;  /* 0x000000020c06d825 */ /* 0x000fe200078e0206 */
[----:B------:R5:W-:Y:S04]  /*0980*/  @!P5 LDGSTS.E.BYPASS.LTC128B.128 [R0+0x9900], [R8.64], !P0 ;  /* 0x099000000800dfae */ /* 0x000be8000c101d4c */
[----:B------:R2:W-:Y:S04]  /*0990*/  @!P5 LDGSTS.E.BYPASS.LTC128B.128 [R0+0xd900], [R6.64], !P6 ;  /* 0x0d9000000600dfae */ /* 0x0005e8000f101d4c */
[----:B-1----:R-:W-:Y:S04]  /*09a0*/  SHFL.IDX PT, R2, R15, 0x5, 0x181f ;  /* 0x00b81f000f027f89 */ /* 0x002fe800000e0000 */
[----:B------:R-:W1:Y:S01]  /*09b0*/  SHFL.IDX PT, R3, R14, 0x5, 0x181f ;  /* 0x00b81f000e037f89 */ /* 0x000e6200000e0000 */
[----:B------:R-:W-:-:S02]  /*09c0*/  ISETP.GE.AND P5, PT, R159, c[0x0][0x198], PT ;  /* 0x000066009f007a0c */ /* 0x000fc40003fa6270 */
[--C-:B-----5:R-:W-:Y:S02]  /*09d0*/  @!P4 SHF.R.S32.HI R8, RZ, 0x1f, R160.reuse ;  /* 0x0000001fff08c819 */ /* 0x120fe400000114a0 */
[----:B--2---:R-:W-:Y:S02]  /*09e0*/  @!P2 SHF.R.S32.HI R0, RZ, 0x1f, R160 ;  /* 0x0000001fff00a819 */ /* 0x004fe400000114a0 */
[-C--:B------:R-:W-:Y:S02]  /*09f0*/  @!P4 LEA.HI R6, R8, R160.reuse, RZ, 0x3 ;  /* 0x000000a00806c211 */ /* 0x080fe400078f18ff */
[----:B------:R-:W-:Y:S02]  /*0a00*/  @!P2 LEA.HI R0, R0, R160, RZ, 0x3 ;  /* 0x000000a00000a211 */ /* 0x000fe400078f18ff */
[----:B------:R-:W-:Y:S02]  /*0a10*/  IADD3 R9, R19, 0x70, RZ ;  /* 0x0000007013097810 */ /* 0x000fe40007ffe0ff */
[----:B------:R-:W-:-:S02]  /*0a20*/  @!P4 LOP3.LUT R6, R6, 0xfffffff8, RZ, 0xc0, !PT ;  /* 0xfffffff80606c812 */ /* 0x000fc400078ec0ff */
[----:B------:R-:W-:Y:S02]  /*0a30*/  @!P2 LOP3.LUT R7, R0, 0xfffffff8, RZ, 0xc0, !PT ;  /* 0xfffffff80007a812 */ /* 0x000fe400078ec0ff */
[----:B------:R-:W-:Y:S01]  /*0a40*/  ISETP.GE.AND P0, PT, R9, R17, PT ;  /* 0x000000110900720c */ /* 0x000fe20003f06270 */
[----:B---3--:R-:W-:Y:S01]  /*0a50*/  @!P4 IMAD.WIDE R8, R6, 0x2, R4 ;  /* 0x000000020608c825 */ /* 0x008fe200078e0204 */
[----:B------:R-:W-:-:S03]  /*0a60*/  IADD3 R16, R19, 0x60, RZ ;  /* 0x0000006013107810 */ /* 0x000fc60007ffe0ff */
[----:B------:R-:W-:Y:S02]  /*0a70*/  @!P4 IMAD.SHL.U32 R0, R158, 0x2, RZ ;  /* 0x000000029e00c824 */ /* 0x000fe400078e00ff */
[----:B------:R-:W-:-:S04]  /*0a80*/  @!P4 IMAD.WIDE R4, R159, 0x2, R4 ;  /* 0x000000029f04c825 */ /* 0x000fc800078e0204 */
[--C-:B-1----:R-:W-:Y:S01]  /*0a90*/  @!P2 IMAD.WIDE R6, R7, 0x2, R2.reuse ;  /* 0x000000020706a825 */ /* 0x102fe200078e0202 */
[----:B------:R-:W-:Y:S01]  /*0aa0*/  ISETP.GE.AND P1, PT, R16, R17, PT ;  /* 0x000000111000720c */ /* 0x000fe20003f26270 */
[----:B------:R1:W-:Y:S02]  /*0ab0*/  @!P4 LDGSTS.E.BYPASS.LTC128B.128 [R0+0xa100], [R4.64], !P5 ;  /* 0x0a1000000400cfae */ /* 0x0003e4000e901d4c */
[----:B------:R-:W-:Y:S02]  /*0ac0*/  @!P2 IMAD.SHL.U32 R10, R158, 0x2, RZ ;  /* 0x000000029e0aa824 */ /* 0x000fe400078e00ff */
[----:B------:R-:W-:Y:S01]  /*0ad0*/  @!P2 IMAD.WIDE R2, R159, 0x2, R2 ;  /* 0x000000029f02a825 */ /* 0x000fe200078e0202 */
[----:B------:R2:W-:Y:S03]  /*0ae0*/  @!P4 LDGSTS.E.BYPASS.LTC128B.128 [R0+0xe100], [R8.64], !P6 ;  /* 0x0e1000000800cfae */ /* 0x0005e6000f101d4c */
[----:B------:R-:W-:Y:S01]  /*0af0*/  IMAD.U32 R11, RZ, RZ, UR7 ;  /* 0x00000007ff0b7e24 */ /* 0x000fe2000f8e00ff */
[----:B------:R3:W-:Y:S01]  /*0b00*/  @!P2 LDGSTS.E.BYPASS.LTC128B.128 [R10+0xa900], [R2.64], !P5 ;  /* 0x0a900000020aafae */ /* 0x0007e2000e901d4c */
[----:B------:R-:W-:-:S02]  /*0b10*/  ISETP.NE.AND P3, PT, R162, 0x1, PT ;  /* 0x00000001a200780c */ /* 0x000fc40003f65270 */
[----:B------:R-:W-:Y:S01]  /*0b20*/  IMAD R11, R11, 0x40, R161 ;  /* 0x000000400b0b7824 */ /* 0x000fe200078e02a1 */
[----:B------:R5:W-:Y:S04]  /*0b30*/  @!P2 LDGSTS.E.BYPASS.LTC128B.128 [R10+0xe900], [R6.64], !P6 ;  /* 0x0e900000060aafae */ /* 0x000be8000f101d4c */
[----:B-1----:R-:W-:Y:S04]  /*0b40*/  SHFL.IDX PT, R4, R15, 0x6, 0x181f ;  /* 0x00d81f000f047f89 */ /* 0x002fe800000e0000 */
[----:B------:R-:W1:Y:S04]  /*0b50*/  SHFL.IDX PT, R5, R14, 0x6, 0x181f ;  /* 0x00d81f000e057f89 */ /* 0x000e6800000e0000 */
[----:B---3--:R-:W-:Y:S04]  /*0b60*/  SHFL.IDX PT, R2, R15, 0x7, 0x181f ;  /* 0x00f81f000f027f89 */ /* 0x008fe800000e0000 */
[----:B------:R3:W3:Y:S01]  /*0b70*/  SHFL.IDX PT, R3, R14, 0x7, 0x181f ;  /* 0x00f81f000e037f89 */ /* 0x0006e200000e0000 */
[----:B--2---:R-:W-:-:S02]  /*0b80*/  IADD3 R0, R11, -0x40, RZ ;  /* 0xffffffc00b007810 */ /* 0x004fc40007ffe0ff */
[--C-:B-----5:R-:W-:Y:S02]  /*0b90*/  @!P1 SHF.R.S32.HI R7, RZ, 0x1f, R160.reuse ;  /* 0x0000001fff079819 */ /* 0x120fe400000114a0 */
[----:B----4-:R-:W-:Y:S02]  /*0ba0*/  IADD3 R13, R0, UR10, RZ ;  /* 0x0000000a000d7c10 */ /* 0x010fe4000fffe0ff */
[----:B------:R-:W-:Y:S02]  /*0bb0*/  @!P0 SHF.R.S32.HI R6, RZ, 0x1f, R160 ;  /* 0x0000001fff068819 */ /* 0x000fe400000114a0 */
[-C--:B------:R-:W-:Y:S01]  /*0bc0*/  @!P1 LEA.HI R7, R7, R160.reuse, RZ, 0x3 ;  /* 0x000000a007079211 */ /* 0x080fe200078f18ff */
[----:B------:R-:W-:Y:S01]  /*0bd0*/  @P3 IMAD.HI.U32 R8, R13, c[0x0][0x2bc], RZ ;  /* 0x0000af000d083a27 */ /* 0x000fe200078e00ff */
[----:B------:R-:W-:Y:S02]  /*0be0*/  @!P0 LEA.HI R6, R6, R160, RZ, 0x3 ;  /* 0x000000a006068211 */ /* 0x000fe400078f18ff */
[----:B------:R-:W-:-:S02]  /*0bf0*/  @!P1 LOP3.LUT R7, R7, 0xfffffff8, RZ, 0xc0, !PT ;  /* 0xfffffff807079812 */ /* 0x000fc400078ec0ff */
[----:B------:R-:W-:Y:S01]  /*0c00*/  ISETP.GE.AND P2, PT, R0, UR9, PT ;  /* 0x0000000900007c0c */ /* 0x000fe2000bf46270 */
[----:B------:R-:W-:Y:S01]  /*0c10*/  IMAD.MOV.U32 R0, RZ, RZ, R13 ;  /* 0x000000ffff007224 */ /* 0x000fe200078e000d */
[----:B------:R-:W-:Y:S02]  /*0c20*/  @!P0 LOP3.LUT R16, R6, 0xfffffff8, RZ, 0xc0, !PT ;  /* 0xfffffff806108812 */ /* 0x000fe400078ec0ff */
[----:B------:R-:W-:Y:S01]  /*0c30*/  @P3 SHF.R.U32.HI R0, RZ, c[0x0][0x2c0], R8 ;  /* 0x0000b000ff003a19 */ /* 0x000fe20000011608 */
[----:B-1----:R-:W-:-:S04]  /*0c40*/  @!P1 IMAD.WIDE R8, R159, 0x2, R4 ;  /* 0x000000029f089825 */ /* 0x002fc800078e0204 */
[C---:B---3--:R-:W-:Y:S02]  /*0c50*/  @!P1 IMAD.SHL.U32 R14, R158.reuse, 0x2, RZ ;  /* 0x000000029e0e9824 */ /* 0x048fe400078e00ff */
[----:B------:R-:W-:Y:S01]  /*0c60*/  @!P1 IMAD.WIDE R10, R7, 0x2, R4 ;  /* 0x00000002070a9825 */ /* 0x000fe200078e0204 */
[----:B------:R-:W-:Y:S02]  /*0c70*/  @!UP0 UMOV UR16, UR11 ;  /* 0x0000000b00108c82 */ /* 0x000fe40008000000 */
[----:B------:R1:W-:Y:S01]  /*0c80*/  @!P1 LDGSTS.E.BYPASS.LTC128B.128 [R14+0xb100], [R8.64], !P5 ;  /* 0x0b100000080e9fae */ /* 0x0003e2000e901d4c */
[----:B------:R-:W-:Y:S02]  /*0c90*/  @!P0 IMAD.SHL.U32 R12, R158, 0x2, RZ ;  /* 0x000000029e0c8824 */ /* 0x000fe400078e00ff */
[--C-:B------:R-:W-:Y:S01]  /*0ca0*/  @!P0 IMAD.WIDE R4, R159, 0x2, R2.reuse ;  /* 0x000000029f048825 */ /* 0x100fe200078e0202 */
[----:B------:R-:W-:Y:S01]  /*0cb0*/  USHF.R.S32.HI UR11, URZ, 0x1f, UR16 ;  /* 0x0000001f3f0b7899 */ /* 0x000fe20008011410 */
[----:B------:R2:W-:Y:S02]  /*0cc0*/  @!P1 LDGSTS.E.BYPASS.LTC128B.128 [R14+0xf100], [R10.64], !P6 ;  /* 0x0f1000000a0e9fae */ /* 0x0005e4000f101d4c */
[----:B------:R-:W-:Y:S01]  /*0cd0*/  @!P0 IMAD.WIDE R2, R16, 0x2, R2 ;  /* 0x0000000210028825 */ /* 0x000fe200078e0202 */
[----:B------:R-:W-:Y:S01]  /*0ce0*/  ISETP.GT.OR P2, PT, R161, 0x3f, P2 ;  /* 0x0000003fa100780c */ /* 0x000fe20001744670 */
[----:B------:R3:W-:Y:S01]  /*0cf0*/  @!P0 LDGSTS.E.BYPASS.LTC128B.128 [R12+0xb900], [R4.64], !P5 ;  /* 0x0b900000040c8fae */ /* 0x0007e2000e901d4c */
[----:B------:R-:W-:-:S03]  /*0d00*/  UIMAD UR11, UR11, UR4, URZ ;  /* 0x000000040b0b72a4 */ /* 0x000fc6000f8e023f */
[----:B------:R4:W-:Y:S04]  /*0d10*/  @!P0 LDGSTS.E.BYPASS.LTC128B.128 [R12+0xf900], [R2.64], !P6 ;  /* 0x0f900000020c8fae */ /* 0x0009e8000f101d4c */
[----:B------:R-:W0:Y:S01]  /*0d20*/  LDGDEPBAR ;  /* 0x00000000000079af */ /* 0x000e220000000000 */
[----:B------:R-:W-:Y:S02]  /*0d30*/  UIMAD.WIDE.U32 UR14, UR16, UR4, URZ ;  /* 0x00000004100e72a5 */ /* 0x000fe4000f8e003f */
[----:B------:R-:W-:Y:S01]  /*0d40*/  UIMAD UR11, UR16, UR5, UR11 ;  /* 0x00000005100b72a4 */ /* 0x000fe2000f8e020b */
[----:B------:R-:W-:Y:S02]  /*0d50*/  IMAD.MOV.U32 R29, RZ, RZ, RZ ;  /* 0x000000ffff1d7224 */ /* 0x000fe400078e00ff */
[----:B------:R-:W-:-:S02]  /*0d60*/  ULDC.64 UR4, c[0x0][0x1e8] ;  /* 0x00007a0000047ab9 */ /* 0x000fc40000000a00 */
[----:B------:R-:W-:Y:S01]  /*0d70*/  UIADD3 UR11, UR15, UR11, URZ ;  /* 0x0000000b0f0b7290 */ /* 0x000fe2000fffe03f */
[----:B------:R-:W-:-:S05]  /*0d80*/  @!P2 IADD3 R15, P3, R0, UR14, RZ ;  /* 0x0000000e000fac10 */ /* 0x000fca000ff7e0ff */
[----:B------:R-:W-:Y:S02]  /*0d90*/  @!P2 LEA.HI.X.SX32 R17, R0, UR11, 0x1, P3 ;  /* 0x0000000b0011ac11 */ /* 0x000fe400098f0eff */
[----:B------:R-:W-:-:S04]  /*0da0*/  @!P2 LEA R6, P3, R15, c[0x0][0x2a0], 0x2 ;  /* 0x0000a8000f06aa11 */ /* 0x000fc800078610ff */
[----:B------:R-:W-:Y:S01]  /*0db0*/  @!P2 LEA.HI.X R7, R15, c[0x0][0x2a4], R17, 0x2, P3 ;  /* 0x0000a9000f07aa11 */ /* 0x000fe200018f1411 */
[----:B------:R-:W-:Y:S06]  /*0dc0*/  BAR.SYNC.DEFER_BLOCKING 0x0 ;  /* 0x0000000000007b1d */ /* 0x000fec0000010000 */
[----:B------:R5:W2:Y:S01]  /*0dd0*/  @!P2 LDG.E R29, [R6.64] ;  /* 0x0000000c061da981 */ /* 0x000aa2000c1e1900 */
[----:B------:R-:W-:-:S04]  /*0de0*/  IMAD.MOV R0, RZ, RZ, -R0 ;  /* 0x000000ffff007224 */ /* 0x000fc800078e0a00 */
[----:B------:R-:W-:-:S05]  /*0df0*/  IMAD R30, R0, c[0x0][0x2b8], R13 ;  /* 0x0000ae00001e7a24 */ /* 0x000fca00078e020d */
[----:B------:R-:W-:Y:S01]  /*0e00*/  SHF.R.S32.HI R24, RZ, 0x1f, R30 ;  /* 0x0000001fff187819 */ /* 0x000fe2000001141e */
[----:B----4-:R-:W-:-:S04]  /*0e10*/  IMAD.WIDE.U32 R2, R30, c[0x0][0x1e0], RZ ;  /* 0x000078001e027a25 */ /* 0x010fc800078e00ff */
[----:B------:R-:W-:Y:S01]  /*0e20*/  IMAD R0, R24, c[0x0][0x1e0], RZ ;  /* 0x0000780018007a24 */ /* 0x000fe200078e02ff */
[----:B------:R-:W-:-:S03]  /*0e30*/  UIMAD UR16, UR6, UR4, URZ ;  /* 0x00000004061072a4 */ /* 0x000fc6000f8e023f */
[----:B------:R-:W-:Y:S01]  /*0e40*/  IMAD R0, R30, c[0x0][0x1e4], R0 ;  /* 0x000079001e007a24 */ /* 0x000fe200078e0200 */
[----:B------:R-:W-:-:S03]  /*0e50*/  UIMAD.WIDE.U32 UR18, UR8, UR4, URZ ;  /* 0x00000004081272a5 */ /* 0x000fc6000f8e003f */
[----:B------:R-:W-:Y:S01]  /*0e60*/  IMAD.IADD R3, R3, 0x1, R0 ;  /* 0x0000000103037824 */ /* 0x000fe200078e0200 */
[----:B------:R-:W-:Y:S02]  /*0e70*/  UIMAD UR16, UR8, UR5, UR16 ;  /* 0x00000005081072a4 */ /* 0x000fe4000f8e0210 */
[----:B------:R-:W-:Y:S02]  /*0e80*/  ULEA UR17, UR7, 0xffffffc0, 0x6 ;  /* 0xffffffc007117891 */ /* 0x000fe4000f8e303f */
[----:B------:R-:W-:Y:S02]  /*0e90*/  UIADD3 UR16, UR19, UR16, URZ ;  /* 0x0000001013107290 */ /* 0x000fe4000fffe03f */
[----:B------:R-:W-:Y:S01]  /*0ea0*/  UIADD3 UR17, UR9, -UR17, URZ ;  /* 0x8000001109117290 */ /* 0x000fe2000fffe03f */
[----:B-1----:R-:W-:Y:S01]  /*0eb0*/  LEA.HI R8, R25, R156, RZ, 0x4 ;  /* 0x0000009c19087211 */ /* 0x002fe200078f20ff */
[----:B---3--:R-:W-:Y:S01]  /*0ec0*/  IMAD.SHL.U32 R5, R21, 0x40, RZ ;  /* 0x0000004015057824 */ /* 0x008fe200078e00ff */
[----:B------:R-:W-:Y:S01]  /*0ed0*/  ISETP.GE.AND P3, PT, R159, c[0x0][0x1d4], PT ;  /* 0x000075009f007a0c */ /* 0x000fe20003f66270 */
[----:B-----5:R-:W-:Y:S01]  /*0ee0*/  IMAD.SHL.U32 R6, R18, 0x8, RZ ;  /* 0x0000000812067824 */ /* 0x020fe200078e00ff */
[----:B------:R-:W-:Y:S01]  /*0ef0*/  ISETP.GE.AND P4, PT, R160, c[0x0][0x1d4], PT ;  /* 0x00007500a0007a0c */ /* 0x000fe20003f86270 */
[----:B------:R1:W-:Y:S01]  /*0f00*/  STL [R1+0x3c], R19 ;  /* 0x00003c1301007387 */ /* 0x0003e20000100800 */
[----:B------:R-:W-:Y:S01]  /*0f10*/  IADD3 R26, -R18, UR17, RZ ;  /* 0x00000011121a7c10 */ /* 0x000fe2000fffe1ff */
[----:B------:R-:W-:Y:S01]  /*0f20*/  IMAD.MOV.U32 R28, RZ, RZ, 0x20 ;  /* 0x00000020ff1c7424 */ /* 0x000fe200078e00ff */
[----:B------:R-:W-:-:S02]  /*0f30*/  UISETP.GE.AND UP0, UPT, UR9, 0x1, UPT ;  /* 0x000000010900788c */ /* 0x000fc4000bf06270 */
[----:B------:R-:W-:Y:S01]  /*0f40*/  ISETP.GE.AND P5, PT, R26, 0x1, PT ;  /* 0x000000011a00780c */ /* 0x000fe20003fa6270 */
[----:B------:R-:W-:Y:S01]  /*0f50*/  ULDC.64 UR4, c[0x0][0x210] ;  /* 0x0000840000047ab9 */ /* 0x000fe20000000a00 */
[----:B------:R-:W-:Y:S02]  /*0f60*/  LOP3.LUT R7, R8, 0xfffffff0, RZ, 0xc0, !PT ;  /* 0xfffffff008077812 */ /* 0x000fe400078ec0ff */
[----:B------:R-:W-:Y:S02]  /*0f70*/  LOP3.LUT R5, R5, 0x1c0, RZ, 0xc0, !PT ;  /* 0x000001c005057812 */ /* 0x000fe400078ec0ff */
[----:B------:R-:W-:Y:S01]  /*0f80*/  SHF.R.S32.HI R12, RZ, 0x4, R8 ;  /* 0x00000004ff0c7819 */ /* 0x000fe20000011408 */
[----:B------:R-:W-:Y:S01]  /*0f90*/  IMAD.IADD R7, R156, 0x1, -R7 ;  /* 0x000000019c077824 */ /* 0x000fe200078e0a07 */
[----:B------:R-:W-:Y:S02]  /*0fa0*/  LOP3.LUT R17, R5, 0x8, R6, 0xf8, !PT ;  /* 0x0000000805117812 */ /* 0x000fe400078ef806 */
[----:B------:R-:W-:-:S03]  /*0fb0*/  SHF.R.U32.HI R13, RZ, 0x3, R5 ;  /* 0x00000003ff0d7819 */ /* 0x000fc60000011605 */
[----:B------:R-:W-:Y:S02]  /*0fc0*/  @P5 SHF.R.S32.HI R6, RZ, 0x1f, R160 ;  /* 0x0000001fff065819 */ /* 0x000fe400000114a0 */
[----:B------:R-:W-:Y:S02]  /*0fd0*/  LEA.HI R8, R8, R12, RZ, 0x1 ;  /* 0x0000000c08087211 */ /* 0x000fe400078f08ff */
[----:B------:R-:W-:Y:S02]  /*0fe0*/  SHF.R.S32.HI R9, RZ, 0x1f, R7 ;  /* 0x0000001fff097819 */ /* 0x000fe40000011407 */
[----:B------:R-:W-:Y:S02]  /*0ff0*/  @P5 LEA.HI R5, R6, R160, RZ, 0x3 ;  /* 0x000000a006055211 */ /* 0x000fe400078f18ff */
[C---:B------:R-:W-:Y:S02]  /*1000*/  ISETP.GE.AND P2, PT, R26.reuse, 0x11, PT ;  /* 0x000000111a00780c */ /* 0x040fe40003f46270 */
[----:B------:R-:W-:-:S02]  /*1010*/  ISETP.GE.AND P1, PT, R26, 0x21, PT ;  /* 0x000000211a00780c */ /* 0x000fc40003f26270 */
[----:B------:R-:W-:Y:S02]  /*1020*/  @P5 LOP3.LUT R6, R5, 0xfffffff8, RZ, 0xc0, !PT ;  /* 0xfffffff805065812 */ /* 0x000fe400078ec0ff */
[----:B------:R-:W-:Y:S02]  /*1030*/  LOP3.LUT R18, R8, 0xfffffffe, RZ, 0xc0, !PT ;  /* 0xfffffffe08127812 */ /* 0x000fe400078ec0ff */
[----:B------:R-:W-:-:S04]  /*1040*/  LEA.HI R22, R9, R7, RZ, 0x3 ;  /* 0x0000000709167211 */ /* 0x000fc800078f18ff */
[----:B------:R-:W-:Y:S01]  /*1050*/  LOP3.LUT R16, R22, 0xfffffff8, RZ, 0xc0, !PT ;  /* 0xfffffff816107812 */ /* 0x000fe200078ec0ff */
[----:B------:R-:W-:Y:S01]  /*1060*/  IMAD.IADD R20, R12, 0x1, -R18 ;  /* 0x000000010c147824 */ /* 0x000fe200078e0a12 */
[----:B------:R-:W-:Y:S01]  /*1070*/  LOP3.LUT R23, R17, R13, RZ, 0x3c, !PT ;  /* 0x0000000d11177212 */ /* 0x000fe200078e3cff */
[C---:B------:R-:W-:Y:S02]  /*1080*/  @P2 IMAD.SHL.U32 R18, R158.reuse, 0x2, RZ ;  /* 0x000000029e122824 */ /* 0x040fe400078e00ff */
[----:B-1----:R-:W-:Y:S02]  /*1090*/  IMAD.IADD R19, R7, 0x1, -R16 ;  /* 0x0000000107137824 */ /* 0x002fe400078e0a10 */
[----:B------:R-:W-:Y:S01]  /*10a0*/  @P1 IMAD.SHL.U32 R17, R158, 0x2, RZ ;  /* 0x000000029e111824 */ /* 0x000fe200078e00ff */
[----:B------:R-:W-:Y:S01]  /*10b0*/  LEA.HI R25, R25, R156, RZ, 0x5 ;  /* 0x0000009c19197211 */ /* 0x000fe200078f28ff */
[----:B------:R-:W-:Y:S04]  /*10c0*/  STL [R1+0x8], R159 ;  /* 0x0000089f01007387 */ /* 0x000fe80000100800 */
[----:B------:R-:W-:Y:S04]  /*10d0*/  STL [R1+0x28], R160 ;  /* 0x000028a001007387 */ /* 0x000fe80000100800 */
[----:B------:R-:W-:Y:S04]  /*10e0*/  STL [R1+0x38], R158 ;  /* 0x0000389e01007387 */ /* 0x000fe80000100800 */
[----:B------:R-:W-:Y:S01]  /*10f0*/  STL [R1+0x10], R30 ;  /* 0x0000101e01007387 */ /* 0x000fe20000100800 */
[----:B------:R-:W-:-:S02]  /*1100*/  UIMAD UR6, UR6, UR4, URZ ;  /* 0x00000004060672a4 */ /* 0x000fc4000f8e023f */
[----:B------:R-:W-:Y:S02]  /*1110*/  UIMAD.WIDE.U32 UR20, UR8, UR4, URZ ;  /* 0x00000004081472a5 */ /* 0x000fe4000f8e003f */
[----:B------:R-:W-:Y:S01]  /*1120*/  UIMAD UR5, UR8, UR5, UR6 ;  /* 0x00000005080572a4 */ /* 0x000fe2000f8e0206 */
[----:B------:R-:W-:-:S03]  /*1130*/  SEL R157, RZ, 0x10, P4 ;  /* 0x00000010ff9d7807 */ /* 0x000fc60002000000 */
[----:B------:R-:W-:Y:S01]  /*1140*/  UIADD3 UR5, UR21, UR5, URZ ;  /* 0x0000000515057290 */ /* 0x000fe2000fffe03f */
[----:B--2---:R-:W-:Y:S01]  /*1150*/  SHF.R.S32.HI R27, RZ, 0x1f, R29 ;  /* 0x0000001fff1b7819 */ /* 0x004fe2000001141d */
[----:B------:R-:W-:-:S04]  /*1160*/  IMAD.WIDE.U32 R2, R29, c[0x0][0x1f0], R2 ;  /* 0x00007c001d027a25 */ /* 0x000fc800078e0002 */
[----:B------:R-:W-:Y:S01]  /*1170*/  IMAD R0, R27, c[0x0][0x1f0], RZ ;  /* 0x00007c001b007a24 */ /* 0x000fe200078e02ff */
[----:B------:R-:W-:-:S03]  /*1180*/  IADD3 R2, P0, R2, UR18, RZ ;  /* 0x0000001202027c10 */ /* 0x000fc6000ff1e0ff */
[----:B------:R-:W-:-:S05]  /*1190*/  IMAD R0, R29, c[0x0][0x1f4], R0 ;  /* 0x00007d001d007a24 */ /* 0x000fca00078e0200 */
[----:B------:R-:W-:Y:S02]  /*11a0*/  IADD3.X R0, R3, UR16, R0, P0, !PT ;  /* 0x0000001003007c10 */ /* 0x000fe400087fe400 */
[----:B------:R-:W-:-:S04]  /*11b0*/  LEA R4, P0, R2, c[0x0][0x1c8], 0x1 ;  /* 0x0000720002047a11 */ /* 0x000fc800078008ff */
[----:B------:R-:W-:Y:S02]  /*11c0*/  LEA.HI.X R0, R2, c[0x0][0x1cc], R0, 0x1, P0 ;  /* 0x0000730002007a11 */ /* 0x000fe400000f0c00 */
[----:B------:R-:W-:Y:S04]  /*11d0*/  SHFL.IDX PT, R2, R4, RZ, 0x181f ;  /* 0x00181fff04027589 */ /* 0x000fe800000e0000 */
[----:B------:R-:W1:Y:S04]  /*11e0*/  SHFL.IDX PT, R3, R0, RZ, 0x181f ;  /* 0x00181fff00037589 */ /* 0x000e6800000e0000 */
[----:B------:R-:W-:Y:S04]  /*11f0*/  SHFL.IDX PT, R10, R4, 0x1, 0x181f ;  /* 0x00381f00040a7f89 */ /* 0x000fe800000e0000 */
[----:B------:R-:W2:Y:S01]  /*1200*/  SHFL.IDX PT, R11, R0, 0x1, 0x181f ;  /* 0x00381f00000b7f89 */ /* 0x000ea200000e0000 */
[----:B------:R-:W-:-:S03]  /*1210*/  ISETP.GE.AND P0, PT, R26, 0x31, PT ;  /* 0x000000311a00780c */ /* 0x000fc60003f06270 */
[----:B------:R-:W-:Y:S04]  /*1220*/  SHFL.IDX PT, R8, R4, 0x2, 0x181f ;  /* 0x00581f0004087f89 */ /* 0x000fe800000e0000 */
[----:B------:R-:W3:Y:S04]  /*1230*/  SHFL.IDX PT, R9, R0, 0x2, 0x181f ;  /* 0x00581f0000097f89 */ /* 0x000ee800000e0000 */
[----:B------:R1:W-:Y:S04]  /*1240*/  SHFL.IDX PT, R14, R4, 0x3, 0x181f ;  /* 0x00781f00040e7f89 */ /* 0x0003e800000e0000 */
[----:B------:R4:W5:Y:S01]  /*1250*/  SHFL.IDX PT, R15, R0, 0x3, 0x181f ;  /* 0x00781f00000f7f89 */ /* 0x00096200000e0000 */
[----:B-1----:R-:W-:-:S04]  /*1260*/  @P5 IMAD.WIDE R4, R159, 0x2, R2 ;  /* 0x000000029f045825 */ /* 0x002fc800078e0202 */
[----:B----4-:R-:W-:Y:S02]  /*1270*/  @P5 IMAD.SHL.U32 R0, R158, 0x2, RZ ;  /* 0x000000029e005824 */ /* 0x010fe400078e00ff */
[----:B------:R-:W-:-:S03]  /*1280*/  @P5 IMAD.WIDE R2, R6, 0x2, R2 ;  /* 0x0000000206025825 */ /* 0x000fc600078e0202 */
[----:B------:R1:W-:Y:S04]  /*1290*/  @P5 LDGSTS.E.BYPASS.LTC128B.128 [R0+0x4100], [R4.64], !P3 ;  /* 0x0410000004005fae */ /* 0x0003e8000d901d4c */
[----:B------:R4:W-:Y:S01]  /*12a0*/  @P5 LDGSTS.E.BYPASS.LTC128B.128 [R0+0x6100], [R2.64], !P4 ;  /* 0x0610000002005fae */ /* 0x0009e2000e101d4c */
[----:B------:R-:W-:Y:S01]  /*12b0*/  @P0 IMAD.SHL.U32 R16, R158, 0x2, RZ ;  /* 0x000000029e100824 */ /* 0x000fe200078e00ff */
[--C-:B----4-:R-:W-:Y:S02]  /*12c0*/  @P2 SHF.R.S32.HI R3, RZ, 0x1f, R160.reuse ;  /* 0x0000001fff032819 */ /* 0x110fe400000114a0 */
[----:B------:R-:W-:Y:S02]  /*12d0*/  @P1 SHF.R.S32.HI R2, RZ, 0x1f, R160 ;  /* 0x0000001fff021819 */ /* 0x000fe400000114a0 */
[----:B-1----:R-:W-:-:S02]  /*12e0*/  @P2 LEA.HI R4, R3, R160, RZ, 0x3 ;  /* 0x000000a003042211 */ /* 0x002fc400078f18ff */
[----:B------:R-:W-:Y:S02]  /*12f0*/  @P0 SHF.R.S32.HI R0, RZ, 0x1f, R160 ;  /* 0x0000001fff000819 */ /* 0x000fe400000114a0 */
[-C--:B------:R-:W-:Y:S02]  /*1300*/  @P1 LEA.HI R3, R2, R160.reuse, RZ, 0x3 ;  /* 0x000000a002031211 */ /* 0x080fe400078f18ff */
[----:B------:R-:W-:Y:S02]  /*1310*/  @P2 LOP3.LUT R2, R4, 0xfffffff8, RZ, 0xc0, !PT ;  /* 0xfffffff804022812 */ /* 0x000fe400078ec0ff */
[----:B------:R-:W-:Y:S02]  /*1320*/  @P0 LEA.HI R0, R0, R160, RZ, 0x3 ;  /* 0x000000a000000211 */ /* 0x000fe400078f18ff */
[----:B------:R-:W-:Y:S01]  /*1330*/  @P1 LOP3.LUT R3, R3, 0xfffffff8, RZ, 0xc0, !PT ;  /* 0xfffffff803031812 */ /* 0x000fe200078ec0ff */
[----:B--2---:R-:W-:Y:S01]  /*1340*/  @P2 IMAD.WIDE R12, R2, 0x2, R10 ;  /* 0x00000002020c2825 */ /* 0x004fe200078e020a */
[----:B------:R-:W-:-:S03]  /*1350*/  @P0 LOP3.LUT R0, R0, 0xfffffff8, RZ, 0xc0, !PT ;  /* 0xfffffff800000812 */ /* 0x000fc600078ec0ff */
[----:B------:R-:W-:-:S04]  /*1360*/  @P2 IMAD.WIDE R10, R159, 0x2, R10 ;  /* 0x000000029f0a2825 */ /* 0x000fc800078e020a */
[--C-:B---3--:R-:W-:Y:S01]  /*1370*/  @P1 IMAD.WIDE R6, R3, 0x2, R8.reuse ;  /* 0x0000000203061825 */ /* 0x108fe200078e0208 */
[----:B------:R1:W-:Y:S03]  /*1380*/  @P2 LDGSTS.E.BYPASS.LTC128B.128 [R18+0x4900], [R10.64], !P3 ;  /* 0x049000000a122fae */ /* 0x0003e6000d901d4c */
[C---:B------:R-:W-:Y:S01]  /*1390*/  @P1 IMAD.WIDE R8, R159.reuse, 0x2, R8 ;  /* 0x000000029f081825 */ /* 0x040fe200078e0208 */
[----:B------:R2:W-:Y:S03]  /*13a0*/  @P2 LDGSTS.E.BYPASS.LTC128B.128 [R18+0x6900], [R12.64], !P4 ;  /* 0x069000000c122fae */ /* 0x0005e6000e101d4c */
[--C-:B-----5:R-:W-:Y:S01]  /*13b0*/  @P0 IMAD.WIDE R4, R159, 0x2, R14.reuse ;  /* 0x000000029f040825 */ /* 0x120fe200078e020e */
[----:B------:R3:W-:Y:S03]  /*13c0*/  @P1 LDGSTS.E.BYPASS.LTC128B.128 [R17+0x5100], [R8.64], !P3 ;  /* 0x0510000008111fae */ /* 0x0007e6000d901d4c */
[----:B------:R-:W-:Y:S01]  /*13d0*/  @P0 IMAD.WIDE R2, R0, 0x2, R14 ;  /* 0x0000000200020825 */ /* 0x000fe200078e020e */
[----:B------:R4:W-:Y:S04]  /*13e0*/  @P1 LDGSTS.E.BYPASS.LTC128B.128 [R17+0x7100], [R6.64], !P4 ;  /* 0x0710000006111fae */ /* 0x0009e8000e101d4c */
[----:B------:R5:W-:Y:S04]  /*13f0*/  @P0 LDGSTS.E.BYPASS.LTC128B.128 [R16+0x5900], [R4.64], !P3 ;  /* 0x0590000004100fae */ /* 0x000be8000d901d4c */
[----:B------:R1:W-:Y:S04]  /*1400*/  @P0 LDGSTS.E.BYPASS.LTC128B.128 [R16+0x7900], [R2.64], !P4 ;  /* 0x0790000002100fae */ /* 0x0003e8000e101d4c */
[----:B------:R-:W0:Y:S01]  /*1410*/  LDGDEPBAR ;  /* 0x00000000000079af */ /* 0x000e220000000000 */
[----:B------:R-:W-:Y:S01]  /*1420*/  R2P PR, R19, 0x6 ;  /* 0x0000000613007804 */ /* 0x000fe20000000000 */
[----:B------:R-:W-:-:S02]  /*1430*/  IMAD R0, R20, 0x200, R23 ;  /* 0x0000020014007824 */ /* 0x000fc400078e0217 */
[----:B------:R2:W-:Y:S01]  /*1440*/  STL [R1+0xc], R29 ;  /* 0x00000c1d01007387 */ /* 0x0005e20000100800 */
[----:B---3--:R-:W-:Y:S02]  /*1450*/  IMAD.MOV.U32 R8, RZ, RZ, 0x10 ;  /* 0x00000010ff087424 */ /* 0x008fe400078e00ff */
[----:B-1----:R-:W-:Y:S01]  /*1460*/  IMAD.SHL.U32 R2, R19, 0x40, RZ ;  /* 0x0000004013027824 */ /* 0x002fe200078e00ff */
[----:B------:R-:W-:-:S04]  /*1470*/  DEPBAR.LE SB0, 0x1 ;  /* 0x000080400000791a */ /* 0x000fc80000000000 */
[----:B------:R-:W-:Y:S01]  /*1480*/  IMAD.SHL.U32 R3, R20, 0x8, RZ ;  /* 0x0000000814037824 */ /* 0x000fe200078e00ff */
[----:B------:R-:W-:Y:S01]  /*1490*/  LOP3.LUT R2, R2, 0x1c0, RZ, 0xc0, !PT ;  /* 0x000001c002027812 */ /* 0x000fe200078ec0ff */
[----:B-----5:R-:W-:Y:S01]  /*14a0*/  IMAD.SHL.U32 R4, R22, 0x40, RZ ;  /* 0x0000004016047824 */ /* 0x020fe200078e00ff */
[----:B------:R-:W-:-:S04]  /*14b0*/  DEPBAR.LE SB0, 0x0 ;  /* 0x000080000000791a */ /* 0x000fc80000000000 */
[----:B------:R-:W-:Y:S02]  /*14c0*/  LOP3.LUT R5, R2, 0x8, R3, 0xf8, !PT ;  /* 0x0000000802057812 */ /* 0x000fe400078ef803 */
[----:B----4-:R-:W-:Y:S02]  /*14d0*/  SHF.R.S32.HI R7, RZ, 0x5, R25 ;  /* 0x00000005ff077819 */ /* 0x010fe40000011419 */
[----:B------:R-:W-:Y:S02]  /*14e0*/  LOP3.LUT R6, R4, 0xfffffe00, RZ, 0xc0, !PT ;  /* 0xfffffe0004067812 */ /* 0x000fe400078ec0ff */
[----:B------:R-:W-:Y:S02]  /*14f0*/  SHF.R.U32.HI R2, RZ, 0x3, R2 ;  /* 0x00000003ff027819 */ /* 0x000fe40000011602 */
[----:B------:R-:W-:Y:S02]  /*1500*/  SEL R4, R8, 0xfffffff0, !P1 ;  /* 0xfffffff008047807 */ /* 0x000fe40004800000 */
[----:B------:R-:W-:Y:S01]  /*1510*/  SEL R3, R28, 0xffffffe0, !P2 ;  /* 0xffffffe01c037807 */ /* 0x000fe20005000000 */
[----:B------:R-:W-:Y:S01]  /*1520*/  BAR.SYNC.DEFER_BLOCKING 0x0 ;  /* 0x0000000000007b1d */ /* 0x000fe20000010000 */
[----:B------:R-:W-:-:S02]  /*1530*/  R2P PR, R21, 0x6 ;  /* 0x0000000615007804 */ /* 0x000fc40000000000 */
[----:B------:R-:W-:Y:S01]  /*1540*/  LOP3.LUT R5, R5, R2, RZ, 0x3c, !PT ;  /* 0x0000000205057212 */ /* 0x000fe200078e3cff */
[----:B------:R-:W-:Y:S02]  /*1550*/  IMAD R2, R7, 0x400, R6 ;  /* 0x0000040007027824 */ /* 0x000fe400078e0206 */
[----:B------:R-:W-:Y:S01]  /*1560*/  IMAD.SHL.U32 R232, R0, 0x2, RZ ;  /* 0x0000000200e87824 */ /* 0x000fe200078e00ff */
[----:B------:R-:W-:Y:S01]  /*1570*/  PLOP3.LUT P0, PT, PT, PT, UP0, 0x80, 0x0 ;  /* 0x000000000000781c */ /* 0x000fe20003f0f008 */
[----:B------:R-:W-:-:S03]  /*1580*/  IMAD.IADD R0, R5, 0x1, R2 ;  /* 0x0000000105007824 */ /* 0x000fc600078e0202 */
[----:B------:R-:W-:Y:S01]  /*1590*/  IADD3 R2, R232, 0x4100, RZ ;  /* 0x00004100e8027810 */ /* 0x000fe20007ffe0ff */
[----:B------:R-:W-:Y:S01]  /*15a0*/  IMAD.SHL.U32 R239, R0, 0x2, RZ ;  /* 0x0000000200ef7824 */ /* 0x000fe200078e00ff */
[----:B------:R-:W-:Y:S02]  /*15b0*/  IADD3 R243, R232, 0x4120, RZ ;  /* 0x00004120e8f37810 */ /* 0x000fe40007ffe0ff */
[----:B------:R-:W-:Y:S01]  /*15c0*/  @P1 IADD3 R243, R2, -0x20, RZ ;  /* 0xffffffe002f31810 */ /* 0x000fe20007ffe0ff */
[----:B------:R-:W-:Y:S01]  /*15d0*/  IMAD R241, R4, 0x2, R239 ;  /* 0x0000000204f17824 */ /* 0x000fe200078e02ef */
[----:B------:R-:W-:Y:S02]  /*15e0*/  LOP3.LUT R0, R25, 0xffffffe0, RZ, 0xc0, !PT ;  /* 0xffffffe019007812 */ /* 0x000fe400078ec0ff */
[----:B------:R-:W-:Y:S02]  /*15f0*/  LOP3.LUT R5, R5, R6, RZ, 0xfc, !PT ;  /* 0x0000000605057212 */ /* 0x000fe400078efcff */
[----:B------:R-:W-:Y:S01]  /*1600*/  ISETP.GT.AND P5, PT, R161, 0x3f, PT ;  /* 0x0000003fa100780c */ /* 0x000fe20003fa4270 */
[----:B------:R-:W-:Y:S01]  /*1610*/  IMAD.IADD R156, R156, 0x1, -R0 ;  /* 0x000000019c9c7824 */ /* 0x000fe200078e0a00 */
[----:B--2---:R1:W2:Y:S01]  /*1620*/  LDSM.16.M88.4 R12, [R239+0x8100] ;  /* 0x00810000ef0c783b */ /* 0x0042a20000000200 */
[----:B------:R-:W-:-:S03]  /*1630*/  SEL R0, R28, 0xffffffe0, !P2 ;  /* 0xffffffe01c007807 */ /* 0x000fc60005000000 */
[----:B------:R1:W3:Y:S01]  /*1640*/  LDSM.16.M88.4 R8, [R239+0xa100] ;  /* 0x00a10000ef08783b */ /* 0x0002e20000000200 */
[----:B------:R-:W-:-:S03]  /*1650*/  IADD3 R251, R243, 0x800, RZ ;  /* 0x00000800f3fb7810 */ /* 0x000fc60007ffe0ff */
[----:B------:R1:W4:Y:S01]  /*1660*/  LDSM.16.M88.4 R48, [R232+0x4100] ;  /* 0x00410000e830783b */ /* 0x0003220000000200 */
[----:B------:R-:W-:-:S03]  /*1670*/  IADD3 R250, R243, 0x1000, RZ ;  /* 0x00001000f3fa7810 */ /* 0x000fc60007ffe0ff */
[----:B------:R1:W1:Y:S01]  /*1680*/  LDSM.16.M88.4 R44, [R232+0x4900] ;  /* 0x00490000e82c783b */ /* 0x0002620000000200 */
[----:B------:R-:W-:-:S03]  /*1690*/  IADD3 R249, R243, 0x1800, RZ ;  /* 0x00001800f3f97810 */ /* 0x000fc60007ffe0ff */
[----:B------:R1:W1:Y:S04]  /*16a0*/  LDSM.16.M88.4 R40, [R232+0x5100] ;  /* 0x00510000e828783b */ /* 0x0002680000000200 */
[----:B------:R1:W1:Y:S04]  /*16b0*/  LDSM.16.M88.4 R36, [R232+0x5900] ;  /* 0x00590000e824783b */ /* 0x0002680000000200 */
[----:B------:R1:W1:Y:S04]  /*16c0*/  LDSM.16.M88.4 R20, [R241+0x8100] ;  /* 0x00810000f114783b */ /* 0x0002680000000200 */
[----:B------:R1:W1:Y:S04]  /*16d0*/  LDSM.16.M88.4 R16, [R241+0xa100] ;  /* 0x00a10000f110783b */ /* 0x0002680000000200 */
[----:B------:R1:W1:Y:S04]  /*16e0*/  LDSM.16.M88.4 R72, [R243] ;  /* 0x00000000f348783b */ /* 0x0002680000000200 */
[----:B------:R1:W1:Y:S04]  /*16f0*/  LDSM.16.M88.4 R84, [R243+0x800] ;  /* 0x00080000f354783b */ /* 0x0002680000000200 */
[----:B------:R1:W1:Y:S04]  /*1700*/  LDSM.16.M88.4 R80, [R243+0x1000] ;  /* 0x00100000f350783b */ /* 0x0002680000000200 */
[----:B------:R1:W1:Y:S01]  /*1710*/  LDSM.16.M88.4 R76, [R243+0x1800] ;  /* 0x00180000f34c783b */ /* 0x0002620000000200 */
[----:B------:R-:W-:Y:S05]  /*1720*/  @!P0 BRA `(.L_x_706) ;  /* 0x000003b000008947 */ /* 0x000fea0003800000 */
[----:B--23--:R-:W-:Y:S01]  /*1730*/  IMAD R2, R24, c[0x0][0x208], RZ ;  /* 0x0000820018027a24 */ /* 0x00cfe200078e02ff */
[----:B------:R-:W-:Y:S01]  /*1740*/  ISETP.GE.AND P2, PT, R159, c[0x0][0x1d4], PT ;  /* 0x000075009f007a0c */ /* 0x000fe20003f46270 */
[----:B------:R-:W-:-:S03]  /*1750*/  IMAD.WIDE.U32 R6, R30, c[0x0][0x208], RZ ;  /* 0x000082001e067a25 */ /* 0x000fc600078e00ff */
[----:B------:R-:W-:Y:S01]  /*1760*/  ISETP.LT.OR P1, PT, R26, 0x1, P2 ;  /* 0x000000011a00780c */ /* 0x000fe20001721670 */
[----:B------:R-:W-:Y:S02]  /*1770*/  IMAD R2, R30, c[0x0][0x20c], R2 ;  /* 0x000083001e027a24 */ /* 0x000fe400078e0202 */
[----:B------:R-:W-:-:S04]  /*1780*/  IMAD.WIDE R52, R159, 0x2, RZ ;  /* 0x000000029f347825 */ /* 0x000fc800078e02ff */
[----:B------:R-:W-:Y:S02]  /*1790*/  IMAD.IADD R7, R7, 0x1, R2 ;  /* 0x0000000107077824 */ /* 0x000fe400078e0202 */
[----:B------:R-:W-:Y:S02]  /*17a0*/  IMAD R2, R27, c[0x0][0x218], RZ ;  /* 0x000086001b027a24 */ /* 0x000fe400078e02ff */
[----:B------:R-:W-:-:S04]  /*17b0*/  IMAD.WIDE.U32 R6, R29, c[0x0][0x218], R6 ;  /* 0x000086001d067a25 */ /* 0x000fc800078e0006 */
[----:B------:R-:W-:Y:S01]  /*17c0*/  IMAD R24, R29, c[0x0][0x21c], R2 ;  /* 0x000087001d187a24 */ /* 0x000fe200078e0202 */
[----:B------:R-:W-:-:S04]  /*17d0*/  IADD3 R2, P0, R6, UR20, RZ ;  /* 0x0000001406027c10 */ /* 0x000fc8000ff1e0ff */
[----:B------:R-:W-:Y:S02]  /*17e0*/  IADD3.X R6, R7, UR5, R24, P0, !PT ;  /* 0x0000000507067c10 */ /* 0x000fe400087fe418 */
[----:B------:R-:W-:-:S04]  /*17f0*/  LEA R25, P0, R2, c[0x0][0x1f8], 0x1 ;  /* 0x00007e0002197a11 */ /* 0x000fc800078008ff */
[----:B------:R-:W-:Y:S01]  /*1800*/  LEA.HI.X R24, R2, c[0x0][0x1fc], R6, 0x1, P0 ;  /* 0x00007f0002187a11 */ /* 0x000fe200000f0c06 */
[----:B------:R-:W2:Y:S01]  /*1810*/  SHFL.IDX PT, R27, R25, RZ, 0x181f ;  /* 0x00181fff191b7589 */ /* 0x000ea200000e0000 */
[----:B------:R-:W-:-:S03]  /*1820*/  SHF.R.S32.HI R2, RZ, 0x1f, R160 ;  /* 0x0000001fff027819 */ /* 0x000fc600000114a0 */
[----:B------:R-:W3:Y:S01]  /*1830*/  SHFL.IDX PT, R30, R24, RZ, 0x181f ;  /* 0x00181fff181e7589 */ /* 0x000ee200000e0000 */
[----:B------:R-:W-:-:S03]  /*1840*/  LEA.HI R2, R2, R160, RZ, 0x3 ;  /* 0x000000a002027211 */ /* 0x000fc600078f18ff */
[----:B------:R-:W5:Y:S01]  /*1850*/  SHFL.IDX PT, R32, R25, 0x1, 0x181f ;  /* 0x00381f0019207f89 */ /* 0x000f6200000e0000 */
[----:B------:R-:W-:Y:S01]  /*1860*/  LOP3.LUT R6, R2, 0xfffffff8, RZ, 0xc0, !PT ;  /* 0xfffffff802067812 */ /* 0x000fe200078ec0ff */
[----:B------:R-:W-:Y:S02]  /*1870*/  IMAD.SHL.U32 R2, R158, 0x2, RZ ;  /* 0x000000029e027824 */ /* 0x000fe400078e00ff */
[----:B------:R-:W4:Y:S02]  /*1880*/  SHFL.IDX PT, R33, R24, 0x1, 0x181f ;  /* 0x00381f0018217f89 */ /* 0x000f2400000e0000 */
[----:B------:R-:W-:Y:S02]  /*1890*/  IMAD.WIDE R6, R6, 0x2, RZ ;  /* 0x0000000206067825 */ /* 0x000fe400078e02ff */
[----:B------:R-:W1:Y:S04]  /*18a0*/  SHFL.IDX PT, R31, R25, 0x2, 0x181f ;  /* 0x00581f00191f7f89 */ /* 0x000e6800000e0000 */
[----:B------:R-:W1:Y:S01]  /*18b0*/  SHFL.IDX PT, R34, R24, 0x2, 0x181f ;  /* 0x00581f0018227f89 */ /* 0x000e6200000e0000 */
[----:B--2---:R-:W-:-:S05]  /*18c0*/  IADD3 R28, P0, R27, R52, RZ ;  /* 0x000000341b1c7210 */ /* 0x004fca0007f1e0ff */
[----:B---3--:R-:W-:-:S05]  /*18d0*/  IMAD.X R29, R30, 0x1, R53, P0 ;  /* 0x000000011e1d7824 */ /* 0x008fca00000e0635 */
[----:B------:R2:W-:Y:S01]  /*18e0*/  LDGSTS.E.BYPASS.LTC128B.128 [R2+0x100], [R28.64], !P1 ;  /* 0x001000001c027fae */ /* 0x0005e2000c901d4c */
[----:B------:R-:W-:Y:S02]  /*18f0*/  ISETP.GE.AND P1, PT, R160, c[0x0][0x1d4], PT ;  /* 0x00007500a0007a0c */ /* 0x000fe40003f26270 */
[----:B--2---:R-:W-:Y:S02]  /*1900*/  IADD3 R28, P0, R27, R6, RZ ;  /* 0x000000061b1c7210 */ /* 0x004fe40007f1e0ff */
[----:B------:R-:W2:Y:S03]  /*1910*/  SHFL.IDX PT, R27, R25, 0x3, 0x181f ;  /* 0x00781f00191b7f89 */ /* 0x000ea600000e0000 */
[----:B------:R-:W-:Y:S01]  /*1920*/  IMAD.X R29, R30, 0x1, R7, P0 ;  /* 0x000000011e1d7824 */ /* 0x000fe200000e0607 */
[----:B------:R-:W-:Y:S01]  /*1930*/  ISETP.LT.OR P0, PT, R26, 0x1, P1 ;  /* 0x000000011a00780c */ /* 0x000fe20000f01670 */
[----:B------:R3:W1:-:S12]  /*1940*/  SHFL.IDX PT, R30, R24, 0x3, 0x181f ;  /* 0x00781f00181e7f89 */ /* 0x00065800000e0000 */
[----:B------:R5:W-:Y:S02]  /*1950*/  LDGSTS.E.BYPASS.LTC128B.128 [R2+0x2100], [R28.64], !P0 ;  /* 0x021000001c027fae */ /* 0x000be4000c101d4c */
[----:B-----5:R-:W-:-:S05]  /*1960*/  IADD3 R28, P0, R52, R32, RZ ;  /* 0x00000020341c7210 */ /* 0x020fca0007f1e0ff */
[----:B----4-:R-:W-:Y:S01]  /*1970*/  IMAD.X R29, R53, 0x1, R33, P0 ;  /* 0x00000001351d7824 */ /* 0x010fe200000e0621 */
[----:B------:R-:W-:-:S13]  /*1980*/  ISETP.LT.OR P0, PT, R26, 0x11, P2 ;  /* 0x000000111a00780c */ /* 0x000fda0001701670 */
[----:B------:R4:W-:Y:S02]  /*1990*/  LDGSTS.E.BYPASS.LTC128B.128 [R2+0x900], [R28.64], !P0 ;  /* 0x009000001c027fae */ /* 0x0009e4000c101d4c */
[----:B----4-:R-:W-:-:S05]  /*19a0*/  IADD3 R28, P0, R6, R32, RZ ;  /* 0x00000020061c7210 */ /* 0x010fca0007f1e0ff */
[----:B------:R-:W-:Y:S01]  /*19b0*/  IMAD.X R29, R7, 0x1, R33, P0 ;  /* 0x00000001071d7824 */ /* 0x000fe200000e0621 */
[----:B------:R-:W-:-:S13]  /*19c0*/  ISETP.LT.OR P0, PT, R26, 0x11, P1 ;  /* 0x000000111a00780c */ /* 0x000fda0000f01670 */
[----:B------:R1:W-:Y:S02]  /*19d0*/  LDGSTS.E.BYPASS.LTC128B.128 [R2+0x2900], [R28.64], !P0 ;  /* 0x029000001c027fae */ /* 0x0003e4000c101d4c */
[----:B-1----:R-:W-:-:S05]  /*19e0*/  IADD3 R28, P0, R52, R31, RZ ;  /* 0x0000001f341c7210 */ /* 0x002fca0007f1e0ff */
[----:B------:R-:W-:Y:S01]  /*19f0*/  IMAD.X R29, R53, 0x1, R34, P0 ;  /* 0x00000001351d7824 */ /* 0x000fe200000e0622 */
[C---:B------:R-:W-:Y:S02]  /*1a00*/  ISETP.LT.OR P0, PT, R26.reuse, 0x21, P2 ;  /* 0x000000211a00780c */ /* 0x040fe40001701670 */
[----:B------:R-:W-:-:S11]  /*1a10*/  ISETP.LT.OR P2, PT, R26, 0x31, P2 ;  /* 0x000000311a00780c */ /* 0x000fd60001741670 */
[----:B------:R1:W-:Y:S01]  /*1a20*/  LDGSTS.E.BYPASS.LTC128B.128 [R2+0x1100], [R28.64], !P0 ;  /* 0x011000001c027fae */ /* 0x0003e2000c101d4c */
[----:B---3--:R-:W-:-:S05]  /*1a30*/  IADD3 R24, P0, R6, R31, RZ ;  /* 0x0000001f06187210 */ /* 0x008fca0007f1e0ff */
[----:B------:R-:W-:Y:S01]  /*1a40*/  IMAD.X R25, R7, 0x1, R34, P0 ;  /* 0x0000000107197824 */ /* 0x000fe200000e0622 */
[C---:B------:R-:W-:Y:S02]  /*1a50*/  ISETP.LT.OR P0, PT, R26.reuse, 0x21, P1 ;  /* 0x000000211a00780c */ /* 0x040fe40000f01670 */
[----:B------:R-:W-:-:S11]  /*1a60*/  ISETP.LT.OR P1, PT, R26, 0x31, P1 ;  /* 0x000000311a00780c */ /* 0x000fd60000f21670 */
[----:B------:R2:W-:Y:S02]  /*1a70*/  LDGSTS.E.BYPASS.LTC128B.128 [R2+0x3100], [R24.64], !P0 ;  /* 0x0310000018027fae */ /* 0x0005e4000c101d4c */
[----:B--2---:R-:W-:-:S05]  /*1a80*/  IADD3 R24, P0, R52, R27, RZ ;  /* 0x0000001b34187210 */ /* 0x004fca0007f1e0ff */
[----:B------:R-:W-:Y:S01]  /*1a90*/  IMAD.X R25, R53, 0x1, R30, P0 ;  /* 0x0000000135197824 */ /* 0x000fe200000e061e */
[----:B------:R-:W-:-:S04]  /*1aa0*/  IADD3 R6, P0, R6, R27, RZ ;  /* 0x0000001b06067210 */ /* 0x000fc80007f1e0ff */
[----:B------:R1:W-:Y:S01]  /*1ab0*/  LDGSTS.E.BYPASS.LTC128B.128 [R2+0x1900], [R24.64], !P2 ;  /* 0x0190000018027fae */ /* 0x0003e2000d101d4c */
[----:B------:R-:W-:-:S05]  /*1ac0*/  IMAD.X R7, R7, 0x1, R30, P0 ;  /* 0x0000000107077824 */ /* 0x000fca00000e061e */
[----:B------:R1:W-:Y:S03]  /*1ad0*/  LDGSTS.E.BYPASS.LTC128B.128 [R2+0x3900], [R6.64], !P1 ;  /* 0x0390000006027fae */ /* 0x0003e6000c901d4c */
.L_x_706:
[C---:B-1234-:R-:W-:Y:S01]  /*1ae0*/  HMMA.16816.F32.BF16 R24, R8.reuse, R48, RZ ;  /* 0x000000300818723c */ /* 0x05efe200000418ff */
[C---:B------:R-:W-:Y:S01]  /*1af0*/  IMAD R240, R3.reuse, 0x2, R239 ;  /* 0x0000000203f07824 */ /* 0x040fe200078e02ef */
[----:B------:R-:W0:Y:S01]  /*1b00*/  LDGDEPBAR ;  /* 0x00000000000079af */ /* 0x000e220000000000 */
[C---:B------:R-:W-:Y:S01]  /*1b10*/  IMAD R238, R0.reuse, 0x2, R232 ;  /* 0x0000000200ee7824 */ /* 0x040fe200078e02e8 */
[----:B------:R-:W-:Y:S01]  /*1b20*/  UISETP.GE.AND UP0, UPT, UR9, 0x41, UPT ;  /* 0x000000410900788c */ /* 0x000fe2000bf06270 */
[----:B------:R-:W-:Y:S01]  /*1b30*/  IMAD R242, R3, 0x2, R241 ;  /* 0x0000000203f27824 */ /* 0x000fe200078e02f1 */
[----:B------:R-:W-:Y:S01]  /*1b40*/  IADD3 R248, R243, 0x2000, RZ ;  /* 0x00002000f3f87810 */ /* 0x000fe20007ffe0ff */
[----:B------:R-:W-:Y:S01]  /*1b50*/  IMAD R237, R0, 0x2, R243 ;  /* 0x0000000200ed7824 */ /* 0x000fe200078e02f3 */
[----:B------:R-:W-:Y:S01]  /*1b60*/  HMMA.16816.F32.BF16 R32, R8, R40, RZ ;  /* 0x000000280820723c */ /* 0x000fe200000418ff */
[----:B------:R-:W-:Y:S01]  /*1b70*/  LDSM.16.M88.4 R52, [R238+0x4100] ;  /* 0x00410000ee34783b */ /* 0x000fe20000000200 */
[----:B------:R-:W-:Y:S01]  /*1b80*/  IMAD R244, R4, 0x2, R240 ;  /* 0x0000000204f47824 */ /* 0x000fe200078e02f0 */
[----:B------:R-:W-:-:S02]  /*1b90*/  PLOP3.LUT P0, PT, PT, PT, UP0, 0x40, 0x0 ;  /* 0x000000000000781c */ /* 0x000fc40003f0e808 */
[C---:B------:R-:W-:Y:S02]  /*1ba0*/  IADD3 R247, R243.reuse, 0x2800, RZ ;  /* 0x00002800f3f77810 */ /* 0x040fe40007ffe0ff */
[C---:B------:R-:W-:Y:S01]  /*1bb0*/  IADD3 R246, R243.reuse, 0x3000, RZ ;  /* 0x00003000f3f67810 */ /* 0x040fe20007ffe0ff */
[----:B------:R-:W-:Y:S01]  /*1bc0*/  HMMA.16816.F32.BF16 R112, R8, R42, RZ ;  /* 0x0000002a0870723c */ /* 0x000fe200000418ff */
[----:B------:R-:W-:-:S07]  /*1bd0*/  IADD3 R245, R243, 0x3800, RZ ;  /* 0x00003800f3f57810 */ /* 0x000fce0007ffe0ff */
[----:B------:R-:W-:Y:S08]  /*1be0*/  HMMA.16816.F32.BF16 R88, R12, R40, RZ ;  /* 0x000000280c58723c */ /* 0x000ff000000418ff */
[----:B------:R-:W-:Y:S08]  /*1bf0*/  HMMA.16816.F32.BF16 R104, R8, R38, RZ ;  /* 0x000000260868723c */ /* 0x000ff000000418ff */
[C---:B------:R-:W-:Y:S08]  /*1c00*/  HMMA.16816.F32.BF16 R100, R12.reuse, R48, RZ ;  /* 0x000000300c64723c */ /* 0x040ff000000418ff */
[C---:B------:R-:W-:Y:S08]  /*1c10*/  HMMA.16816.F32.BF16 R92, R12.reuse, R44, RZ ;  /* 0x0000002c0c5c723c */ /* 0x040ff000000418ff */
[C---:B------:R-:W-:Y:S08]  /*1c20*/  HMMA.16816.F32.BF16 R64, R12.reuse, R36, RZ ;  /* 0x000000240c40723c */ /* 0x040ff000000418ff */
[C---:B------:R-:W-:Y:S08]  /*1c30*/  HMMA.16816.F32.BF16 R56, R12.reuse, R50, RZ ;  /* 0x000000320c38723c */ /* 0x040ff000000418ff */
[C---:B------:R-:W-:Y:S08]  /*1c40*/  HMMA.16816.F32.BF16 R68, R12.reuse, R46, RZ ;  /* 0x0000002e0c44723c */ /* 0x040ff000000418ff */
[C---:B------:R-:W-:Y:S08]  /*1c50*/  HMMA.16816.F32.BF16 R40, R12.reuse, R42, RZ ;  /* 0x0000002a0c28723c */ /* 0x040ff000000418ff */
[----:B------:R-:W-:Y:S08]  /*1c60*/  HMMA.16816.F32.BF16 R12, R12, R38, RZ ;  /* 0x000000260c0c723c */ /* 0x000ff000000418ff */
[C---:B------:R-:W-:Y:S08]  /*1c70*/  HMMA.16816.F32.BF16 R28, R8.reuse, R44, RZ ;  /* 0x0000002c081c723c */ /* 0x040ff000000418ff */
[C---:B------:R-:W-:Y:S01]  /*1c80*/  HMMA.16816.F32.BF16 R60, R8.reuse, R36, RZ ;  /* 0x00000024083c723c */ /* 0x040fe200000418ff */
[----:B------:R-:W-:Y:S07]  /*1c90*/  LDSM.16.M88.4 R36, [R238+0x5900] ;  /* 0x00590000ee24783b */ /* 0x000fee0000000200 */
[C---:B------:R-:W-:Y:S01]  /*1ca0*/  HMMA.16816.F32.BF16 R96, R8.reuse, R50, RZ ;  /* 0x000000320860723c */ /* 0x040fe200000418ff */
[----:B------:R-:W-:Y:S07]  /*1cb0*/  LDSM.16.M88.4 R48, [R238+0x4900] ;  /* 0x00490000ee30783b */ /* 0x000fee0000000200 */
[----:B------:R-:W-:Y:S01]  /*1cc0*/  HMMA.16816.F32.BF16 R108, R8, R46, RZ ;  /* 0x0000002e086c723c */ /* 0x000fe200000418ff */
[----:B------:R-:W-:Y:S07]  /*1cd0*/  LDSM.16.M88.4 R44, [R238+0x5100] ;  /* 0x00510000ee2c783b */ /* 0x000fee0000000200 */
[C---:B------:R-:W-:Y:S01]  /*1ce0*/  HMMA.16816.F32.BF16 R8, R16.reuse, R72, R24 ;  /* 0x000000481008723c */ /* 0x040fe20000041818 */
[----:B------:R-:W1:Y:S07]  /*1cf0*/  LDSM.16.M88.4 R24, [R240+0xa100] ;  /* 0x00a10000f018783b */ /* 0x000e6e0000000200 */
[-C--:B------:R-:W-:Y:S08]  /*1d00*/  HMMA.16816.F32.BF16 R120, R16, R78.reuse, R104 ;  /* 0x0000004e1078723c */ /* 0x080ff00000041868 */
[----:B------:R-:W-:Y:S01]  /*1d10*/  HMMA.16816.F32.BF16 R104, R20, R78, R12 ;  /* 0x0000004e1468723c */ /* 0x000fe2000004180c */
[----:B------:R-:W2:Y:S07]  /*1d20*/  LDSM.16.M88.4 R12, [R240+0x8100] ;  /* 0x00810000f00c783b */ /* 0x000eae0000000200 */
[C---:B------:R-:W-:Y:S08]  /*1d30*/  HMMA.16816.F32.BF16 R28, R16.reuse, R84, R28 ;  /* 0x00000054101c723c */ /* 0x040ff0000004181c */
[----:B------:R-:W-:Y:S08]  /*1d40*/  HMMA.16816.F32.BF16 R124, R16, R76, R60 ;  /* 0x0000004c107c723c */ /* 0x000ff0000004183c */
[----:B------:R-:W-:Y:S08]  /*1d50*/  HMMA.16816.F32.BF16 R56, R20, R74, R56 ;  /* 0x0000004a1438723c */ /* 0x000ff00000041838 */
[C---:B------:R-:W-:Y:S01]  /*1d60*/  HMMA.16816.F32.BF16 R116, R16.reuse, R80, R32 ;  /* 0x000000501074723c */ /* 0x040fe20000041820 */
[----:B------:R-:W-:Y:S07]  /*1d70*/  LDSM.16.M88.4 R32, [R237] ;  /* 0x00000000ed20783b */ /* 0x000fee0000000200 */
[C---:B------:R-:W-:Y:S08]  /*1d80*/  HMMA.16816.F32.BF16 R140, R16.reuse, R74, R96 ;  /* 0x0000004a108c723c */ /* 0x040ff00000041860 */
[C---:B------:R-:W-:Y:S08]  /*1d90*/  HMMA.16816.F32.BF16 R132, R16.reuse, R86, R108 ;  /* 0x000000561084723c */ /* 0x040ff0000004186c */
[----:B------:R-:W-:Y:S01]  /*1da0*/  HMMA.16816.F32.BF16 R128, R16, R82, R112 ;  /* 0x000000521080723c */ /* 0x000fe20000041870 */
[----:B------:R-:W-:Y:S07]  /*1db0*/  LDSM.16.M88.4 R16, [R242+0x8100] ;  /* 0x00810000f210783b */ /* 0x000fee0000000200 */
[C---:B------:R-:W-:Y:S08]  /*1dc0*/  HMMA.16816.F32.BF16 R136, R20.reuse, R84, R92 ;  /* 0x000000541488723c */ /* 0x040ff0000004185c */
[C---:B------:R-:W-:Y:S08]  /*1dd0*/  HMMA.16816.F32.BF16 R144, R20.reuse, R80, R88 ;  /* 0x000000501490723c */ /* 0x040ff00000041858 */
[C---:B------:R-:W-:Y:S08]  /*1de0*/  HMMA.16816.F32.BF16 R60, R20.reuse, R86, R68 ;  /* 0x00000056143c723c */ /* 0x040ff00000041844 */
[C---:B------:R-:W-:Y:S08]  /*1df0*/  HMMA.16816.F32.BF16 R108, R20.reuse, R72, R100 ;  /* 0x00000048146c723c */ /* 0x040ff00000041864 */
[C---:B------:R-:W-:Y:S08]  /*1e00*/  HMMA.16816.F32.BF16 R148, R20.reuse, R76, R64 ;  /* 0x0000004c1494723c */ /* 0x040ff00000041840 */
[----:B------:R-:W-:Y:S01]  /*1e10*/  HMMA.16816.F32.BF16 R112, R20, R82, R40 ;  /* 0x000000521470723c */ /* 0x000fe20000041828 */
[----:B------:R-:W-:Y:S04]  /*1e20*/  LDSM.16.M88.4 R20, [R237+0x1000] ;  /* 0x00100000ed14783b */ /* 0x000fe80000000200 */
[----:B------:R-:W-:Y:S03]  /*1e30*/  LDSM.16.M88.4 R40, [R237+0x1800] ;  /* 0x00180000ed28783b */ /* 0x000fe60000000200 */
[C---:B-1----:R-:W-:Y:S01]  /*1e40*/  HMMA.16816.F32.BF16 R68, R24.reuse, R52, R8 ;  /* 0x000000341844723c */ /* 0x042fe20000041808 */
[----:B------:R-:W1:Y:S07]  /*1e50*/  LDSM.16.M88.4 R8, [R242+0xa100] ;  /* 0x00a10000f208783b */ /* 0x000e6e0000000200 */
[----:B------:R-:W-:Y:S01]  /*1e60*/  HMMA.16816.F32.BF16 R96, R24, R48, R28 ;  /* 0x000000301860723c */ /* 0x000fe2000004181c */
[----:B------:R-:W3:Y:S07]  /*1e70*/  LDSM.16.M88.4 R28, [R237+0x800] ;  /* 0x00080000ed1c783b */ /* 0x000eee0000000200 */
[----:B--2---:R-:W-:Y:S08]  /*1e80*/  HMMA.16816.F32.BF16 R76, R12, R54, R56 ;  /* 0x000000360c4c723c */ /* 0x004ff00000041838 */
        /* <DEDUP_REMOVED lines=9> */
[C---:B------:R-:W-:Y:S01]  /*1f20*/  HMMA.16816.F32.BF16 R108, R12.reuse, R52, R108 ;  /* 0x000000340c6c723c */ /* 0x040fe2000004186c */
[----:B------:R-:W-:Y:S07]  /*1f30*/  LDSM.16.M88.4 R52, [R232+0x6100] ;  /* 0x00610000e834783b */ /* 0x000fee0000000200 */
[C---:B------:R-:W-:Y:S08]  /*1f40*/  HMMA.16816.F32.BF16 R44, R12.reuse, R46, R112 ;  /* 0x0000002e0c2c723c */ /* 0x040ff00000041870 */
[C---:B------:R-:W-:Y:S08]  /*1f50*/  HMMA.16816.F32.BF16 R48, R12.reuse, R36, R148 ;  /* 0x000000240c30723c */ /* 0x040ff00000041894 */
[----:B------:R-:W-:Y:S01]  /*1f60*/  HMMA.16816.F32.BF16 R24, R12, R38, R104 ;  /* 0x000000260c18723c */ /* 0x000fe20000041868 */
[----:B------:R-:W-:Y:S04]  /*1f70*/  LDSM.16.M88.4 R12, [R239+0xe100] ;  /* 0x00e10000ef0c783b */ /* 0x000fe80000000200 */
[----:B------:R-:W-:Y:S03]  /*1f80*/  LDSM.16.M88.4 R36, [R232+0x7100] ;  /* 0x00710000e824783b */ /* 0x000fe60000000200 */
[C---:B-1----:R-:W-:Y:S08]  /*1f90*/  HMMA.16816.F32.BF16 R104, R8.reuse, R34, R100 ;  /* 0x000000220868723c */ /* 0x042ff00000041864 */
[C---:B---3--:R-:W-:Y:S08]  /*1fa0*/  HMMA.16816.F32.BF16 R124, R8.reuse, R28, R96 ;  /* 0x0000001c087c723c */ /* 0x048ff00000041860 */
[C---:B------:R-:W-:Y:S08]  /*1fb0*/  HMMA.16816.F32.BF16 R140, R8.reuse, R20, R88 ;  /* 0x00000014088c723c */ /* 0x040ff00000041858 */
[----:B------:R-:W-:Y:S08]  /*1fc0*/  HMMA.16816.F32.BF16 R132, R8, R40, R80 ;  /* 0x000000280884723c */ /* 0x000ff00000041850 */
[C---:B------:R-:W-:Y:S08]  /*1fd0*/  HMMA.16816.F32.BF16 R80, R16.reuse, R32, R108 ;  /* 0x000000201050723c */ /* 0x040ff0000004186c */
[C---:B------:R-:W-:Y:S08]  /*1fe0*/  HMMA.16816.F32.BF16 R128, R16.reuse, R34, R76 ;  /* 0x000000221080723c */ /* 0x040ff0000004184c */
[C---:B------:R-:W-:Y:S08]  /*1ff0*/  HMMA.16816.F32.BF16 R120, R16.reuse, R28, R64 ;  /* 0x0000001c1078723c */ /* 0x040ff00000041840 */
[C---:B------:R-:W-:Y:S08]  /*2000*/  HMMA.16816.F32.BF16 R116, R16.reuse, R30, R60 ;  /* 0x0000001e1074723c */ /* 0x040ff0000004183c */
[C---:B------:R-:W-:Y:S01]  /*2010*/  HMMA.16816.F32.BF16 R112, R16.reuse, R20, R56 ;  /* 0x000000141070723c */ /* 0x040fe20000041838 */
[----:B------:R-:W-:Y:S07]  /*2020*/  LDSM.16.M88.4 R56, [R243+0x3800] ;  /* 0x00380000f338783b */ /* 0x000fee0000000200 */
[C---:B------:R-:W-:Y:S01]  /*2030*/  HMMA.16816.F32.BF16 R88, R16.reuse, R22, R44 ;  /* 0x000000161058723c */ /* 0x040fe2000004182c */
[----:B------:R-:W1:Y:S07]  /*2040*/  LDSM.16.M88.4 R44, [R232+0x6900] ;  /* 0x00690000e82c783b */ /* 0x000e6e0000000200 */
[C---:B------:R-:W-:Y:S01]  /*2050*/  HMMA.16816.F32.BF16 R100, R16.reuse, R40, R48 ;  /* 0x000000281064723c */ /* 0x040fe20000041830 */
[----:B------:R-:W-:Y:S07]  /*2060*/  LDSM.16.M88.4 R48, [R243+0x3000] ;  /* 0x00300000f330783b */ /* 0x000fee0000000200 */
[----:B------:R-:W-:Y:S01]  /*2070*/  HMMA.16816.F32.BF16 R96, R16, R42, R24 ;  /* 0x0000002a1060723c */ /* 0x000fe20000041818 */
[----:B------:R-:W2:Y:S04]  /*2080*/  LDSM.16.M88.4 R16, [R239+0xc100] ;  /* 0x00c10000ef10783b */ /* 0x000ea80000000200 */
[----:B------:R-:W-:Y:S03]  /*2090*/  LDSM.16.M88.4 R24, [R241+0xc100] ;  /* 0x00c10000f118783b */ /* 0x000fe60000000200 */
[C---:B------:R-:W-:Y:S01]  /*20a0*/  HMMA.16816.F32.BF16 R92, R8.reuse, R30, R92 ;  /* 0x0000001e085c723c */ /* 0x040fe2000004185c */
[----:B------:R-:W-:Y:S07]  /*20b0*/  LDSM.16.M88.4 R28, [R243+0x2800] ;  /* 0x00280000f31c783b */ /* 0x000fee0000000200 */
[C---:B------:R-:W-:Y:S01]  /*20c0*/  HMMA.16816.F32.BF16 R136, R8.reuse, R22, R84 ;  /* 0x000000160888723c */ /* 0x040fe20000041854 */
[----:B------:R-:W3:Y:S07]  /*20d0*/  LDSM.16.M88.4 R20, [R232+0x7900] ;  /* 0x00790000e814783b */ /* 0x000eee0000000200 */
[C---:B------:R-:W-:Y:S01]  /*20e0*/  HMMA.16816.F32.BF16 R68, R8.reuse, R32, R68 ;  /* 0x000000200844723c */ /* 0x040fe20000041844 */
[----:B------:R-:W-:Y:S07]  /*20f0*/  LDSM.16.M88.4 R32, [R243+0x2000] ;  /* 0x00200000f320783b */ /* 0x000fee0000000200 */
[----:B------:R-:W-:Y:S01]  /*2100*/  HMMA.16816.F32.BF16 R84, R8, R42, R72 ;  /* 0x0000002a0854723c */ /* 0x000fe20000041848 */
[----:B------:R-:W4:Y:S07]  /*2110*/  LDSM.16.M88.4 R8, [R241+0xe100] ;  /* 0x00e10000f108783b */ /* 0x000f2e0000000200 */
[C---:B-1----:R-:W-:Y:S08]  /*2120*/  HMMA.16816.F32.BF16 R64, R12.reuse, R44, R124 ;  /* 0x0000002c0c40723c */ /* 0x042ff0000004187c */
[----:B------:R-:W-:Y:S08]  /*2130*/  HMMA.16816.F32.BF16 R60, R12, R46, R92 ;  /* 0x0000002e0c3c723c */ /* 0x000ff0000004185c */
[C---:B--2---:R-:W-:Y:S08]  /*2140*/  HMMA.16816.F32.BF16 R40, R16.reuse, R44, R120 ;  /* 0x0000002c1028723c */ /* 0x044ff00000041878 */
[----:B------:R-:W-:Y:S08]  /*2150*/  HMMA.16816.F32.BF16 R44, R16, R46, R116 ;  /* 0x0000002e102c723c */ /* 0x000ff00000041874 */
[C---:B------:R-:W-:Y:S08]  /*2160*/  HMMA.16816.F32.BF16 R76, R12.reuse, R52, R68 ;  /* 0x000000340c4c723c */ /* 0x040ff00000041844 */
[----:B------:R-:W-:Y:S08]  /*2170*/  HMMA.16816.F32.BF16 R72, R12, R54, R104 ;  /* 0x000000360c48723c */ /* 0x000ff00000041868 */
[C---:B------:R-:W-:Y:S08]  /*2180*/  HMMA.16816.F32.BF16 R80, R16.reuse, R52, R80 ;  /* 0x000000341050723c */ /* 0x040ff00000041850 */
[----:B------:R-:W-:Y:S01]  /*2190*/  HMMA.16816.F32.BF16 R68, R16, R54, R128 ;  /* 0x000000361044723c */ /* 0x000fe20000041880 */
[----:B------:R-:W-:Y:S07]  /*21a0*/  LDSM.16.M88.4 R52, [R238+0x6100] ;  /* 0x00610000ee34783b */ /* 0x000fee0000000200 */
[C---:B------:R-:W-:Y:S08]  /*21b0*/  HMMA.16816.F32.BF16 R92, R12.reuse, R36, R140 ;  /* 0x000000240c5c723c */ /* 0x040ff0000004188c */
[C---:B------:R-:W-:Y:S08]  /*21c0*/  HMMA.16816.F32.BF16 R108, R12.reuse, R38, R136 ;  /* 0x000000260c6c723c */ /* 0x040ff00000041888 */
[C---:B---3--:R-:W-:Y:S08]  /*21d0*/  HMMA.16816.F32.BF16 R104, R12.reuse, R20, R132 ;  /* 0x000000140c68723c */ /* 0x048ff00000041884 */
[----:B------:R-:W-:Y:S08]  /*21e0*/  HMMA.16816.F32.BF16 R84, R12, R22, R84 ;  /* 0x000000160c54723c */ /* 0x000ff00000041854 */
[C---:B------:R-:W-:Y:S08]  /*21f0*/  HMMA.16816.F32.BF16 R12, R16.reuse, R36, R112 ;  /* 0x00000024100c723c */ /* 0x040ff00000041870 */
[C---:B------:R-:W-:Y:S01]  /*2200*/  HMMA.16816.F32.BF16 R88, R16.reuse, R38, R88 ;  /* 0x000000261058723c */ /* 0x040fe20000041858 */
[----:B------:R-:W-:Y:S07]  /*2210*/  LDSM.16.M88.4 R36, [R238+0x7900] ;  /* 0x00790000ee24783b */ /* 0x000fee0000000200 */
[C---:B------:R-:W-:Y:S08]  /*2220*/  HMMA.16816.F32.BF16 R100, R16.reuse, R20, R100 ;  /* 0x000000141064723c */ /* 0x040ff00000041864 */
[----:B------:R-:W-:Y:S01]  /*2230*/  HMMA.16816.F32.BF16 R96, R16, R22, R96 ;  /* 0x000000161060723c */ /* 0x000fe20000041860 */
[----:B------:R-:W1:Y:S04]  /*2240*/  LDSM.16.M88.4 R20, [R240+0xe100] ;  /* 0x00e10000f014783b */ /* 0x000e680000000200 */
[----:B------:R-:W2:Y:S03]  /*2250*/  LDSM.16.M88.4 R16, [R240+0xc100] ;  /* 0x00c10000f010783b */ /* 0x000ea60000000200 */
[C---:B------:R-:W-:Y:S01]  /*2260*/  HMMA.16816.F32.BF16 R116, R24.reuse, R30, R44 ;  /* 0x0000001e1874723c */ /* 0x040fe2000004182c */
[----:B------:R-:W3:Y:S07]  /*2270*/  LDSM.16.M88.4 R44, [R238+0x6900] ;  /* 0x00690000ee2c783b */ /* 0x000eee0000000200 */
[-C--:B------:R-:W-:Y:S01]  /*2280*/  HMMA.16816.F32.BF16 R124, R24, R28.reuse, R40 ;  /* 0x0000001c187c723c */ /* 0x080fe20000041828 */
[----:B------:R-:W5:Y:S07]  /*2290*/  LDSM.16.M88.4 R40, [R238+0x7100] ;  /* 0x00710000ee28783b */ /* 0x000f6e0000000200 */
[C---:B----4-:R-:W-:Y:S08]  /*22a0*/  HMMA.16816.F32.BF16 R148, R8.reuse, R28, R64 ;  /* 0x0000001c0894723c */ /* 0x050ff00000041840 */
[C---:B------:R-:W-:Y:S01]  /*22b0*/  HMMA.16816.F32.BF16 R144, R8.reuse, R30, R60 ;  /* 0x0000001e0890723c */ /* 0x040fe2000004183c */
[----:B------:R-:W-:Y:S07]  /*22c0*/  LDSM.16.M88.4 R28, [R237+0x3000] ;  /* 0x00300000ed1c783b */ /* 0x000fee0000000200 */
[C---:B------:R-:W-:Y:S08]  /*22d0*/  HMMA.16816.F32.BF16 R120, R8.reuse, R32, R76 ;  /* 0x000000200878723c */ /* 0x040ff0000004184c */
[----:B------:R-:W-:Y:S08]  /*22e0*/  HMMA.16816.F32.BF16 R152, R8, R34, R72 ;  /* 0x000000220898723c */ /* 0x000ff00000041848 */
[C---:B------:R-:W-:Y:S08]  /*22f0*/  HMMA.16816.F32.BF16 R64, R24.reuse, R32, R80 ;  /* 0x000000201840723c */ /* 0x040ff00000041850 */
[----:B------:R-:W-:Y:S01]  /*2300*/  HMMA.16816.F32.BF16 R60, R24, R34, R68 ;  /* 0x00000022183c723c */ /* 0x000fe20000041844 */
[----:B------:R-:W-:Y:S07]  /*2310*/  LDSM.16.M88.4 R32, [R237+0x2800] ;  /* 0x00280000ed20783b */ /* 0x000fee0000000200 */
[C---:B------:R-:W-:Y:S08]  /*2320*/  HMMA.16816.F32.BF16 R140, R8.reuse, R48, R92 ;  /* 0x00000030088c723c */ /* 0x040ff0000004185c */
[C---:B------:R-:W-:Y:S08]  /*2330*/  HMMA.16816.F32.BF16 R136, R8.reuse, R50, R108 ;  /* 0x000000320888723c */ /* 0x040ff0000004186c */
[C---:B------:R-:W-:Y:S08]  /*2340*/  HMMA.16816.F32.BF16 R132, R8.reuse, R56, R104 ;  /* 0x000000380884723c */ /* 0x040ff00000041868 */
[----:B------:R-:W-:Y:S01]  /*2350*/  HMMA.16816.F32.BF16 R128, R8, R58, R84 ;  /* 0x0000003a0880723c */ /* 0x000fe20000041854 */
[----:B------:R-:W4:Y:S07]  /*2360*/  LDSM.16.M88.4 R8, [R244+0xe100] ;  /* 0x00e10000f408783b */ /* 0x000f2e0000000200 */
[C---:B------:R-:W-:Y:S01]  /*2370*/  HMMA.16816.F32.BF16 R112, R24.reuse, R48, R12 ;  /* 0x000000301870723c */ /* 0x040fe2000004180c */
[----:B------:R-:W2:Y:S07]  /*2380*/  LDSM.16.M88.4 R12, [R242+0xc100] ;  /* 0x00c10000f20c783b */ /* 0x000eae0000000200 */
[C---:B------:R-:W-:Y:S01]  /*2390*/  HMMA.16816.F32.BF16 R108, R24.reuse, R50, R88 ;  /* 0x00000032186c723c */ /* 0x040fe20000041858 */
[----:B------:R-:W3:Y:S07]  /*23a0*/  LDSM.16.M88.4 R48, [R237+0x2000] ;  /* 0x00200000ed30783b */ /* 0x000eee0000000200 */
[C---:B------:R-:W-:Y:S08]  /*23b0*/  HMMA.16816.F32.BF16 R76, R24.reuse, R56, R100 ;  /* 0x00000038184c723c */ /* 0x040ff00000041864 */
[----:B------:R-:W-:Y:S01]  /*23c0*/  HMMA.16816.F32.BF16 R72, R24, R58, R96 ;  /* 0x0000003a1848723c */ /* 0x000fe20000041860 */
[----:B------:R-:W4:Y:S01]  /*23d0*/  LDSM.16.M88.4 R24, [R237+0x3800] ;  /* 0x00380000ed18783b */ /* 0x000f220000000200 */
[----:B------:R-:W-:-:S06]  /*23e0*/  DEPBAR.LE SB0, 0x0 ;  /* 0x000080000000791a */ /* 0x000fcc0000000000 */
[C---:B-1----:R-:W-:Y:S08]  /*23f0*/  HMMA.16816.F32.BF16 R104, R20.reuse, R52, R120 ;  /* 0x000000341468723c */ /* 0x042ff00000041878 */
[----:B------:R-:W-:Y:S08]  /*2400*/  HMMA.16816.F32.BF16 R100, R20, R54, R152 ;  /* 0x000000361464723c */ /* 0x000ff00000041898 */
[C---:B--2---:R-:W-:Y:S08]  /*2410*/  HMMA.16816.F32.BF16 R64, R16.reuse, R52, R64 ;  /* 0x000000341040723c */ /* 0x044ff00000041840 */
[----:B------:R-:W-:Y:S08]  /*2420*/  HMMA.16816.F32.BF16 R60, R16, R54, R60 ;  /* 0x00000036103c723c */ /* 0x000ff0000004183c */
[C---:B---3--:R-:W-:Y:S08]  /*2430*/  HMMA.16816.F32.BF16 R96, R20.reuse, R44, R148 ;  /* 0x0000002c1460723c */ /* 0x048ff00000041894 */
[----:B------:R-:W-:Y:S08]  /*2440*/  HMMA.16816.F32.BF16 R92, R20, R46, R144 ;  /* 0x0000002e145c723c */ /* 0x000ff00000041890 */
[C---:B------:R-:W-:Y:S08]  /*2450*/  HMMA.16816.F32.BF16 R56, R16.reuse, R44, R124 ;  /* 0x0000002c1038723c */ /* 0x040ff0000004187c */
[----:B------:R-:W-:Y:S08]  /*2460*/  HMMA.16816.F32.BF16 R52, R16, R46, R116 ;  /* 0x0000002e1034723c */ /* 0x000ff00000041874 */
[C---:B-----5:R-:W-:Y:S08]  /*2470*/  HMMA.16816.F32.BF16 R88, R20.reuse, R40, R140 ;  /* 0x000000281458723c */ /* 0x060ff0000004188c */
[C---:B------:R-:W-:Y:S08]  /*2480*/  HMMA.16816.F32.BF16 R84, R20.reuse, R42, R136 ;  /* 0x0000002a1454723c */ /* 0x040ff00000041888 */
[C---:B------:R-:W-:Y:S08]  /*2490*/  HMMA.16816.F32.BF16 R80, R20.reuse, R36, R132 ;  /* 0x000000241450723c */ /* 0x040ff00000041884 */
[----:B------:R-:W-:Y:S08]  /*24a0*/  HMMA.16816.F32.BF16 R68, R20, R38, R128 ;  /* 0x000000261444723c */ /* 0x000ff00000041880 */
[C---:B------:R-:W-:Y:S08]  /*24b0*/  HMMA.16816.F32.BF16 R44, R16.reuse, R40, R112 ;  /* 0x00000028102c723c */ /* 0x040ff00000041870 */
[C---:B------:R-:W-:Y:S08]  /*24c0*/  HMMA.16816.F32.BF16 R40, R16.reuse, R42, R108 ;  /* 0x0000002a1028723c */ /* 0x040ff0000004186c */
[C---:B------:R-:W-:Y:S08]  /*24d0*/  HMMA.16816.F32.BF16 R20, R16.reuse, R36, R76 ;  /* 0x000000241014723c */ /* 0x040ff0000004184c */
[----:B------:R-:W-:Y:S08]  /*24e0*/  HMMA.16816.F32.BF16 R16, R16, R38, R72 ;  /* 0x000000261010723c */ /* 0x000ff00000041848 */
[C---:B----4-:R-:W-:Y:S08]  /*24f0*/  HMMA.16816.F32.BF16 R88, R8.reuse, R28, R88 ;  /* 0x0000001c0858723c */ /* 0x050ff00000041858 */
[----:B------:R-:W-:Y:S08]  /*2500*/  HMMA.16816.F32.BF16 R84, R8, R30, R84 ;  /* 0x0000001e0854723c */ /* 0x000ff00000041854 */
[C---:B------:R-:W-:Y:S08]  /*2510*/  HMMA.16816.F32.BF16 R44, R12.reuse, R28, R44 ;  /* 0x0000001c0c2c723c */ /* 0x040ff0000004182c */
[----:B------:R-:W-:Y:S08]  /*2520*/  HMMA.16816.F32.BF16 R40, R12, R30, R40 ;  /* 0x0000001e0c28723c */ /* 0x000ff00000041828 */
        /* <DEDUP_REMOVED lines=11> */
[----:B------:R-:W-:Y:S01]  /*25e0*/  HMMA.16816.F32.BF16 R168, R12, R26, R16 ;  /* 0x0000001a0ca8723c */ /* 0x000fe20000041810 */
[----:B------:R-:W-:Y:S06]  /*25f0*/  BAR.SYNC.DEFER_BLOCKING 0x0 ;  /* 0x0000000000007b1d */ /* 0x000fec0000010000 */
[----:B------:R-:W-:Y:S05]  /*2600*/  @P0 BRA `(.L_x_707) ;  /* 0x000004b000000947 */ /* 0x000fea0003800000 */
[----:B------:R-:W-:Y:S01]  /*2610*/  ULEA UR4, UR7, UR10, 0x6 ;  /* 0x0000000a07047291 */ /* 0x000fe2000f8e303f */
[----:B------:R-:W-:Y:S01]  /*2620*/  ISETP.NE.AND P1, PT, R162, 0x1, PT ;  /* 0x00000001a200780c */ /* 0x000fe20003f25270 */
[----:B------:R-:W-:-:S04]  /*2630*/  IMAD.MOV.U32 R9, RZ, RZ, RZ ;  /* 0x000000ffff097224 */ /* 0x000fc800078e00ff */
        /* <DEDUP_REMOVED lines=13> */
[C---:B------:R-:W-:Y:S02]  /*2710*/  IADD3 R14, -R157.reuse, 0x10, RZ ;  /* 0x000000109d0e7810 */ /* 0x040fe40007ffe1ff */
[----:B------:R-:W-:Y:S01]  /*2720*/  ISETP.NE.U32.AND P6, PT, R157, RZ, PT ;  /* 0x000000ff9d00720c */ /* 0x000fe20003fc5070 */
[----:B------:R-:W-:-:S05]  /*2730*/  IMAD R10, R0, c[0x0][0x2b8], R2 ;  /* 0x0000ae00000a7a24 */ /* 0x000fca00078e0202 */
[----:B------:R-:W-:Y:S01]  /*2740*/  SHF.R.S32.HI R0, RZ, 0x1f, R10 ;  /* 0x0000001fff007819 */ /* 0x000fe2000001140a */
[----:B------:R-:W-:Y:S04]  /*2750*/  STL [R1+0x10], R10 ;  /* 0x0000100a01007387 */ /* 0x000fe80000100800 */
[----:B------:R-:W-:-:S04]  /*2760*/  IMAD R0, R0, c[0x0][0x1e0], RZ ;  /* 0x0000780000007a24 */ /* 0x000fc800078e02ff */
[C---:B------:R-:W-:Y:S02]  /*2770*/  IMAD R0, R10.reuse, c[0x0][0x1e4], R0 ;  /* 0x000079000a007a24 */ /* 0x040fe400078e0200 */
[----:B-1----:R-:W-:-:S04]  /*2780*/  IMAD.WIDE.U32 R6, R10, c[0x0][0x1e0], RZ ;  /* 0x000078000a067a25 */ /* 0x002fc800078e00ff */
[----:B------:R-:W-:Y:S01]  /*2790*/  IMAD.IADD R7, R7, 0x1, R0 ;  /* 0x0000000107077824 */ /* 0x000fe200078e0200 */
[----:B--2---:R-:W-:-:S03]  /*27a0*/  SHF.R.S32.HI R0, RZ, 0x1f, R9 ;  /* 0x0000001fff007819 */ /* 0x004fc60000011409 */
[----:B------:R-:W-:Y:S01]  /*27b0*/  IMAD.WIDE.U32 R6, R9, c[0x0][0x1f0], R6 ;  /* 0x00007c0009067a25 */ /* 0x000fe200078e0006 */
[----:B------:R-:W-:Y:S03]  /*27c0*/  STL [R1+0xc], R9 ;  /* 0x00000c0901007387 */ /* 0x000fe60000100800 */
[----:B------:R-:W-:-:S04]  /*27d0*/  IMAD R0, R0, c[0x0][0x1f0], RZ ;  /* 0x00007c0000007a24 */ /* 0x000fc800078e02ff */
[----:B------:R-:W-:Y:S01]  /*27e0*/  IMAD R2, R9, c[0x0][0x1f4], R0 ;  /* 0x00007d0009027a24 */ /* 0x000fe200078e0200 */
[----:B------:R-:W-:-:S04]  /*27f0*/  IADD3 R0, P0, R6, UR18, RZ ;  /* 0x0000001206007c10 */ /* 0x000fc8000ff1e0ff */
[----:B------:R-:W-:Y:S02]  /*2800*/  IADD3.X R6, R7, UR16, R2, P0, !PT ;  /* 0x0000001007067c10 */ /* 0x000fe400087fe402 */
[C---:B------:R-:W-:Y:S02]  /*2810*/  LEA R2, P0, R0.reuse, c[0x0][0x1c8], 0x1 ;  /* 0x0000720000027a11 */ /* 0x040fe400078008ff */
[----:B------:R-:W-:Y:S02]  /*2820*/  IADD3 R7, -R25, 0x10, RZ ;  /* 0x0000001019077810 */ /* 0x000fe40007ffe1ff */
[----:B------:R-:W-:Y:S01]  /*2830*/  LEA.HI.X R0, R0, c[0x0][0x1cc], R6, 0x1, P0 ;  /* 0x0000730000007a11 */ /* 0x000fe200000f0c06 */
[----:B------:R-:W1:Y:S01]  /*2840*/  SHFL.IDX PT, R8, R2, 0x3, 0x181f ;  /* 0x00781f0002087f89 */ /* 0x000e6200000e0000 */
[----:B------:R-:W-:Y:S02]  /*2850*/  SHF.R.S32.HI R6, RZ, 0x1f, R160 ;  /* 0x0000001fff067819 */ /* 0x000fe400000114a0 */
[----:B------:R-:W-:Y:S01]  /*2860*/  LOP3.LUT R12, R7, 0xf, RZ, 0xc0, !PT ;  /* 0x0000000f070c7812 */ /* 0x000fe200078ec0ff */
[----:B------:R-:W2:Y:S01]  /*2870*/  SHFL.IDX PT, R9, R0, 0x3, 0x181f ;  /* 0x00781f0000097f89 */ /* 0x000ea200000e0000 */
[----:B------:R-:W-:-:S03]  /*2880*/  LEA.HI R6, R6, R160, RZ, 0x3 ;  /* 0x000000a006067211 */ /* 0x000fc600078f18ff */
[----:B------:R-:W-:Y:S04]  /*2890*/  SHFL.IDX PT, R11, R2, 0x1, 0x181f ;  /* 0x00381f00020b7f89 */ /* 0x000fe800000e0000 */
[----:B------:R-:W3:Y:S04]  /*28a0*/  SHFL.IDX PT, R10, R2, RZ, 0x181f ;  /* 0x00181fff020a7589 */ /* 0x000ee800000e0000 */
[----:B------:R-:W-:Y:S04]  /*28b0*/  SHFL.IDX PT, R24, R0, 0x1, 0x181f ;  /* 0x00381f0000187f89 */ /* 0x000fe800000e0000 */
[----:B------:R4:W-:Y:S04]  /*28c0*/  SHFL.IDX PT, R22, R2, 0x2, 0x181f ;  /* 0x00581f0002167f89 */ /* 0x0009e800000e0000 */
[----:B------:R-:W5:Y:S01]  /*28d0*/  SHFL.IDX PT, R13, R0, RZ, 0x181f ;  /* 0x00181fff000d7589 */ /* 0x000f6200000e0000 */
[----:B-1----:R-:W-:-:S03]  /*28e0*/  IADD3 R20, P1, P0, R12, R8, R26 ;  /* 0x000000080c147210 */ /* 0x002fc6000783e01a */
[----:B------:R1:W5:Y:S01]  /*28f0*/  SHFL.IDX PT, R23, R0, 0x2, 0x181f ;  /* 0x00581f0000177f89 */ /* 0x00036200000e0000 */
[----:B--2---:R-:W-:Y:S02]  /*2900*/  IADD3.X R21, RZ, R9, R27, P1, P0 ;  /* 0x00000009ff157210 */ /* 0x004fe40000fe041b */
[----:B---3--:R-:W-:Y:S02]  /*2910*/  IADD3 R18, P2, R26, R10, RZ ;  /* 0x0000000a1a127210 */ /* 0x008fe40007f5e0ff */
[----:B----4-:R-:W-:-:S05]  /*2920*/  LOP3.LUT R2, R6, 0xfffffff8, RZ, 0xc0, !PT ;  /* 0xfffffff806027812 */ /* 0x010fca00078ec0ff */
[----:B------:R-:W-:Y:S01]  /*2930*/  IMAD.WIDE R6, R2, 0x2, RZ ;  /* 0x0000000202067825 */ /* 0x000fe200078e02ff */
[----:B-1----:R-:W-:-:S03]  /*2940*/  LOP3.LUT R0, R14, 0xf, RZ, 0xc0, !PT ;  /* 0x0000000f0e007812 */ /* 0x002fc600078ec0ff */
[----:B-----5:R-:W-:Y:S01]  /*2950*/  IMAD.X R19, R27, 0x1, R13, P2 ;  /* 0x000000011b137824 */ /* 0x020fe200010e060d */
[----:B------:R-:W-:Y:S02]  /*2960*/  IADD3 R12, P2, R6, R11, RZ ;  /* 0x0000000b060c7210 */ /* 0x000fe40007f5e0ff */
[----:B------:R-:W-:Y:S01]  /*2970*/  IADD3 R8, P1, P0, R0, R8, R6 ;  /* 0x0000000800087210 */ /* 0x000fe2000783e006 */
[----:B------:R-:W-:-:S03]  /*2980*/  IMAD.SHL.U32 R0, R158, 0x2, RZ ;  /* 0x000000029e007824 */ /* 0x000fc600078e00ff */
[----:B------:R-:W-:Y:S02]  /*2990*/  IADD3.X R9, RZ, R9, R7, P1, P0 ;  /* 0x00000009ff097210 */ /* 0x000fe40000fe0407 */
[----:B------:R-:W-:Y:S01]  /*29a0*/  IADD3 R14, P0, R26, R11, RZ ;  /* 0x0000000b1a0e7210 */ /* 0x000fe20007f1e0ff */
[----:B------:R1:W-:Y:S01]  /*29b0*/  LDGSTS.E.BYPASS.LTC128B.128 [R0+0x4100], [R18.64], !P3 ;  /* 0x0410000012007fae */ /* 0x0003e2000d901d4c */
[----:B------:R-:W-:-:S03]  /*29c0*/  IADD3 R16, P1, R6, R10, RZ ;  /* 0x0000000a06107210 */ /* 0x000fc60007f3e0ff */
[--C-:B------:R-:W-:Y:S01]  /*29d0*/  IMAD.X R15, R27, 0x1, R24.reuse, P0 ;  /* 0x000000011b0f7824 */ /* 0x100fe200000e0618 */
[-C--:B------:R-:W-:Y:S01]  /*29e0*/  IADD3 R10, P0, R26, R22.reuse, RZ ;  /* 0x000000161a0a7210 */ /* 0x080fe20007f1e0ff */
[C---:B------:R-:W-:Y:S01]  /*29f0*/  IMAD.X R17, R7.reuse, 0x1, R13, P1 ;  /* 0x0000000107117824 */ /* 0x040fe200008e060d */
[----:B------:R-:W-:Y:S01]  /*2a00*/  IADD3 R6, P1, R6, R22, RZ ;  /* 0x0000001606067210 */ /* 0x000fe20007f3e0ff */
[----:B------:R-:W-:Y:S02]  /*2a10*/  IMAD.X R13, R7, 0x1, R24, P2 ;  /* 0x00000001070d7824 */ /* 0x000fe400010e0618 */
[--C-:B------:R-:W-:Y:S01]  /*2a20*/  IMAD.X R11, R27, 0x1, R23.reuse, P0 ;  /* 0x000000011b0b7824 */ /* 0x100fe200000e0617 */
        /* <DEDUP_REMOVED lines=9> */
.L_x_707:
[----:B-1----:R-:W-:Y:S01]  /*2ac0*/  SHF.R.S32.HI R0, RZ, 0x1f, R156 ;  /* 0x0000001fff007819 */ /* 0x002fe2000001149c */
[----:B------:R-:W-:Y:S01]  /*2ad0*/  STL [R1+0x70], R246 ;  /* 0x000070f601007387 */ /* 0x000fe20000100800 */
[----:B------:R-:W-:-:S02]  /*2ae0*/  SHF.L.U32 R233, R5, 0x1, RZ ;  /* 0x0000000105e97819 */ /* 0x000fc400000006ff */
[----:B------:R-:W-:Y:S01]  /*2af0*/  LEA.HI R2, R0, R156, RZ, 0x2 ;  /* 0x0000009c00027211 */ /* 0x000fe200078f10ff */
[----:B------:R-:W-:Y:S02]  /*2b00*/  STL [R1+0x6c], R245 ;  /* 0x00006cf501007387 */ /* 0x000fe40000100800 */
[--C-:B------:R-:W-:Y:S01]  /*2b10*/  IMAD R234, R4, 0x2, R233.reuse ;  /* 0x0000000204ea7824 */ /* 0x100fe200078e02e9 */
[----:B------:R-:W-:Y:S01]  /*2b20*/  LOP3.LUT R0, R2, 0x7ffffffc, RZ, 0xc0, !PT ;  /* 0x7ffffffc02007812 */ /* 0x000fe200078ec0ff */
[----:B------:R-:W-:Y:S01]  /*2b30*/  STL [R1+0x68], R244 ;  /* 0x000068f401007387 */ /* 0x000fe20000100800 */
[C---:B------:R-:W-:Y:S02]  /*2b40*/  IMAD R236, R3.reuse, 0x2, R233 ;  /* 0x0000000203ec7824 */ /* 0x040fe400078e02e9 */
[----:B------:R-:W-:Y:S01]  /*2b50*/  LEA R235, R3, R234, 0x1 ;  /* 0x000000ea03eb7211 */ /* 0x000fe200078e08ff */
[----:B------:R-:W-:Y:S01]  /*2b60*/  STL [R1+0x64], R243 ;  /* 0x000064f301007387 */ /* 0x000fe20000100800 */
[----:B------:R-:W-:-:S03]  /*2b70*/  IMAD.IADD R0, R156, 0x1, -R0 ;  /* 0x000000019c007824 */ /* 0x000fc600078e0a00 */
[----:B------:R-:W-:Y:S04]  /*2b80*/  STL [R1+0x60], R242 ;  /* 0x000060f201007387 */ /* 0x000fe80000100800 */
[----:B------:R-:W-:Y:S04]  /*2b90*/  STL [R1+0x5c], R241 ;  /* 0x00005cf101007387 */ /* 0x000fe80000100800 */
[----:B------:R-:W-:Y:S04]  /*2ba0*/  STL [R1+0x58], R240 ;  /* 0x000058f001007387 */ /* 0x000fe80000100800 */
[----:B------:R-:W-:Y:S04]  /*2bb0*/  STL [R1+0x54], R239 ;  /* 0x000054ef01007387 */ /* 0x000fe80000100800 */
[----:B------:R-:W-:Y:S04]  /*2bc0*/  STL [R1+0x50], R238 ;  /* 0x000050ee01007387 */ /* 0x000fe80000100800 */
[----:B------:R-:W-:Y:S04]  /*2bd0*/  STL [R1+0x4c], R237 ;  /* 0x00004ced01007387 */ /* 0x000fe80000100800 */
[----:B------:R-:W-:Y:S04]  /*2be0*/  STL [R1+0x48], R232 ;  /* 0x000048e801007387 */ /* 0x000fe80000100800 */
[----:B------:R1:W-:Y:S04]  /*2bf0*/  STL [R1+0x44], R2 ;  /* 0x0000440201007387 */ /* 0x0003e80000100800 */
[----:B------:R-:W-:Y:S04]  /*2c00*/  LDSM.16.MT88.4 R76, [R234+0x100] ;  /* 0x00010000ea4c783b */ /* 0x000fe80000004200 */
[----:B------:R-:W-:Y:S04]  /*2c10*/  LDSM.16.MT88.4 R72, [R236+0x900] ;  /* 0x00090000ec48783b */ /* 0x000fe80000004200 */
[----:B------:R-:W-:Y:S04]  /*2c20*/  LDSM.16.MT88.4 R48, [R234+0x900] ;  /* 0x00090000ea30783b */ /* 0x000fe80000004200 */
[----:B------:R-:W0:Y:S01]  /*2c30*/  LDGDEPBAR ;  /* 0x00000000000079af */ /* 0x000e220000000000 */
[----:B-1----:R-:W-:-:S04]  /*2c40*/  IMAD.U32 R2, RZ, RZ, UR17 ;  /* 0x00000011ff027e24 */ /* 0x002fc8000f8e00ff */
[----:B------:R-:W-:-:S05]  /*2c50*/  IMAD R0, R0, -0x2, R2 ;  /* 0xfffffffe00007824 */ /* 0x000fca00078e0202 */
[C---:B------:R-:W-:Y:S02]  /*2c60*/  ISETP.GT.AND P1, PT, R0.reuse, RZ, PT ;  /* 0x000000ff0000720c */ /* 0x040fe40003f24270 */
[----:B------:R-:W-:Y:S02]  /*2c70*/  ISETP.GT.AND P0, PT, R0, 0x1, PT ;  /* 0x000000010000780c */ /* 0x000fe40003f04270 */
[----:B------:R-:W-:Y:S02]  /*2c80*/  FSEL R6, R104, -INF , P1 ;  /* 0xff80000068067808 */ /* 0x000fe40000800000 */
[----:B------:R-:W-:Y:S02]  /*2c90*/  FSEL R7, R105, -INF , P0 ;  /* 0xff80000069077808 */ /* 0x000fe40000000000 */
[C---:B------:R-:W-:Y:S02]  /*2ca0*/  ISETP.GT.AND P6, PT, R0.reuse, 0x8, PT ;  /* 0x000000080000780c */ /* 0x040fe40003fc4270 */
[----:B------:R-:W-:-:S02]  /*2cb0*/  ISETP.GT.AND P2, PT, R0, 0x9, PT ;  /* 0x000000090000780c */ /* 0x000fc40003f44270 */
[----:B------:R-:W-:Y:S02]  /*2cc0*/  FSEL R8, R100, -INF , P6 ;  /* 0xff80000064087808 */ /* 0x000fe40003000000 */
[----:B------:R-:W-:Y:S02]  /*2cd0*/  FMNMX.FTZ R2, R6, R7, !PT ;  /* 0x0000000706027209 */ /* 0x000fe40007810000 */
[----:B------:R-:W-:Y:S02]  /*2ce0*/  FSEL R10, R106, -INF , P1 ;  /* 0xff8000006a0a7808 */ /* 0x000fe40000800000 */
[----:B------:R-:W-:Y:S02]  /*2cf0*/  FSEL R135, R66, -INF , P1 ;  /* 0xff80000042877808 */ /* 0x000fe40000800000 */
[----:B------:R-:W-:Y:S02]  /*2d00*/  FSEL R123, R64, -INF , P1 ;  /* 0xff800000407b7808 */ /* 0x000fe40000800000 */
[----:B------:R-:W-:-:S02]  /*2d10*/  FSEL R9, R101, -INF , P2 ;  /* 0xff80000065097808 */ /* 0x000fc40001000000 */
[----:B------:R-:W-:Y:S02]  /*2d20*/  ISETP.GT.AND P1, PT, R0, 0x10, PT ;  /* 0x000000100000780c */ /* 0x000fe40003f24270 */
[----:B------:R-:W-:Y:S02]  /*2d30*/  FMNMX.FTZ R2, R8, R2, !PT ;  /* 0x0000000208027209 */ /* 0x000fe40007810000 */
[----:B------:R-:W-:Y:S02]  /*2d40*/  FSEL R11, R107, -INF , P0 ;  /* 0xff8000006b0b7808 */ /* 0x000fe40000000000 */
[----:B------:R-:W-:Y:S01]  /*2d50*/  FSEL R133, R67, -INF , P0 ;  /* 0xff80000043857808 */ /* 0x000fe20000000000 */
[----:B------:R-:W-:Y:S01]  /*2d60*/  LDSM.16.MT88.4 R104, [R235+0x2100] ;  /* 0x00210000eb68783b */ /* 0x000fe20000004200 */
[----:B------:R-:W-:Y:S02]  /*2d70*/  FSEL R122, R65, -INF , P0 ;  /* 0xff800000417a7808 */ /* 0x000fe40000000000 */
[----:B------:R-:W-:Y:S01]  /*2d80*/  ISETP.GT.AND P0, PT, R0, 0x11, PT ;  /* 0x000000110000780c */ /* 0x000fe20003f04270 */
[----:B------:R-:W-:Y:S01]  /*2d90*/  LDSM.16.MT88.4 R64, [R234+0x2900] ;  /* 0x00290000ea40783b */ /* 0x000fe20000004200 */
[----:B------:R-:W-:-:S02]  /*2da0*/  FSEL R16, R96, -INF , P1 ;  /* 0xff80000060107808 */ /* 0x000fc40000800000 */
[----:B------:R-:W-:Y:S02]  /*2db0*/  FMNMX.FTZ R2, R9, R2, !PT ;  /* 0x0000000209027209 */ /* 0x000fe40007810000 */
[----:B------:R-:W-:Y:S02]  /*2dc0*/  FSEL R14, R102, -INF , P6 ;  /* 0xff800000660e7808 */ /* 0x000fe40003000000 */
[----:B------:R-:W-:Y:S02]  /*2dd0*/  FSEL R132, R62, -INF , P6 ;  /* 0xff8000003e847808 */ /* 0x000fe40003000000 */
[----:B------:R-:W-:Y:S02]  /*2de0*/  FSEL R121, R60, -INF , P6 ;  /* 0xff8000003c797808 */ /* 0x000fe40003000000 */
[----:B------:R-:W-:Y:S02]  /*2df0*/  FSEL R17, R97, -INF , P0 ;  /* 0xff80000061117808 */ /* 0x000fe40000000000 */
[----:B------:R-:W-:-:S02]  /*2e00*/  ISETP.GT.AND P6, PT, R0, 0x18, PT ;  /* 0x000000180000780c */ /* 0x000fc40003fc4270 */
[----:B------:R-:W-:Y:S02]  /*2e10*/  FMNMX.FTZ R2, R16, R2, !PT ;  /* 0x0000000210027209 */ /* 0x000fe40007810000 */
[----:B------:R-:W-:Y:S02]  /*2e20*/  FSEL R21, R99, -INF , P0 ;  /* 0xff80000063157808 */ /* 0x000fe40000000000 */
[----:B------:R-:W-:Y:S02]  /*2e30*/  FSEL R128, R59, -INF , P0 ;  /* 0xff8000003b807808 */ /* 0x000fe40000000000 */
[----:B------:R-:W-:Y:S02]  /*2e40*/  FSEL R114, R57, -INF , P0 ;  /* 0xff80000039727808 */ /* 0x000fe40000000000 */
[----:B------:R-:W-:Y:S02]  /*2e50*/  ISETP.GT.AND P0, PT, R0, 0x19, PT ;  /* 0x000000190000780c */ /* 0x000fe40003f04270 */
[----:B------:R-:W-:-:S02]  /*2e60*/  FSEL R18, R92, -INF , P6 ;  /* 0xff8000005c127808 */ /* 0x000fc40003000000 */
[----:B------:R-:W-:Y:S02]  /*2e70*/  FMNMX.FTZ R2, R17, R2, !PT ;  /* 0x0000000211027209 */ /* 0x000fe40007810000 */
[----:B------:R-:W-:Y:S02]  /*2e80*/  FSEL R15, R103, -INF , P2 ;  /* 0xff800000670f7808 */ /* 0x000fe40001000000 */
[----:B------:R-:W-:Y:S01]  /*2e90*/  FSEL R131, R63, -INF , P2 ;  /* 0xff8000003f837808 */ /* 0x000fe20001000000 */
[----:B------:R-:W-:Y:S01]  /*2ea0*/  LDSM.16.MT88.4 R100, [R236+0x2100] ;  /* 0x00210000ec64783b */ /* 0x000fe20000004200 */
[----:B------:R-:W-:Y:S02]  /*2eb0*/  FSEL R120, R61, -INF , P2 ;  /* 0xff8000003d787808 */ /* 0x000fe40001000000 */
[----:B------:R-:W-:Y:S01]  /*2ec0*/  FSEL R19, R93, -INF , P0 ;  /* 0xff8000005d137808 */ /* 0x000fe20000000000 */
[----:B------:R-:W-:Y:S01]  /*2ed0*/  LDSM.16.MT88.4 R60, [R233+0x900] ;  /* 0x00090000e93c783b */ /* 0x000fe20000004200 */
        /* <DEDUP_REMOVED lines=29> */
[----:B------:R-:W-:Y:S01]  /*30b0*/  FSEL R182, R46, -INF , P2 ;  /* 0xff8000002eb67808 */ /* 0x000fe20001000000 */
[----:B------:R-:W-:Y:S01]  /*30c0*/  LDSM.16.MT88.4 R88, [R235+0x100] ;  /* 0x00010000eb58783b */ /* 0x000fe20000004200 */
        /* <DEDUP_REMOVED lines=19> */
[----:B------:R-:W-:Y:S02]  /*3200*/  FMNMX.FTZ R0, R232, R0, !PT ;  /* 0x00000000e8007209 */ /* 0x000fe40007810000 */
[----:B------:R-:W-:Y:S02]  /*3210*/  FSEL R22, R94, -INF , P6 ;  /* 0xff8000005e167808 */ /* 0x000fe40003000000 */
[----:B------:R-:W-:Y:S01]  /*3220*/  FMNMX.FTZ R0, R179, R0, !PT ;  /* 0x00000000b3007209 */ /* 0x000fe20007810000 */
[----:B------:R-:W-:Y:S01]  /*3230*/  LDSM.16.MT88.4 R92, [R233+0x2100] ;  /* 0x00210000e95c783b */ /* 0x000fe20000004200 */
[----:B------:R-:W-:-:S02]  /*3240*/  FSEL R237, R83, -INF , P2 ;  /* 0xff80000053ed7808 */ /* 0x000fc40001000000 */
[----:B------:R-:W-:Y:S01]  /*3250*/  FSEL R241, R70, -INF , P1 ;  /* 0xff80000046f17808 */ /* 0x000fe20000800000 */
[----:B------:R-:W1:Y:S01]  /*3260*/  SHFL.BFLY PT, R2, R0, 0x2, 0x1f ;  /* 0x0c401f0000027f89 */ /* 0x000e6200000e0000 */
[----:B------:R-:W-:Y:S02]  /*3270*/  FSEL R177, R71, -INF , P0 ;  /* 0xff80000047b17808 */ /* 0x000fe40000000000 */
[----:B------:R-:W-:Y:S01]  /*3280*/  FSEL R130, R54, -INF , P6 ;  /* 0xff80000036827808 */ /* 0x000fe20003000000 */
[----:B------:R-:W-:Y:S01]  /*3290*/  LDSM.16.MT88.4 R68, [R233+0x2900] ;  /* 0x00290000e944783b */ /* 0x000fe20000004200 */
[----:B------:R-:W-:Y:S02]  /*32a0*/  FSEL R113, R52, -INF , P6 ;  /* 0xff80000034717808 */ /* 0x000fe40003000000 */
[----:B------:R-:W-:Y:S01]  /*32b0*/  FSEL R207, R29, -INF , P2 ;  /* 0xff8000001dcf7808 */ /* 0x000fe20001000000 */
[----:B------:R-:W-:Y:S01]  /*32c0*/  LDSM.16.MT88.4 R52, [R236+0x2900] ;  /* 0x00290000ec34783b */ /* 0x000fe20000004200 */
[----:B------:R-:W-:-:S02]  /*32d0*/  FSEL R220, R168, -INF , P1 ;  /* 0xff800000a8dc7808 */ /* 0x000fc40000800000 */
[----:B------:R-:W-:Y:S02]  /*32e0*/  FSEL R203, R169, -INF , P0 ;  /* 0xff800000a9cb7808 */ /* 0x000fe40000000000 */
[----:B------:R-:W-:Y:S02]  /*32f0*/  FSEL R202, R31, -INF , P2 ;  /* 0xff8000001fca7808 */ /* 0x000fe40001000000 */
[----:B------:R-:W-:Y:S02]  /*3300*/  FSEL R201, R170, -INF , P1 ;  /* 0xff800000aac97808 */ /* 0x000fe40000800000 */
[----:B------:R-:W-:Y:S02]  /*3310*/  FSEL R200, R171, -INF , P0 ;  /* 0xff800000abc87808 */ /* 0x000fe40000000000 */
[----:B-1----:R-:W-:-:S05]  /*3320*/  FMNMX.FTZ R0, R0, R2, !PT ;  /* 0x0000000200007209 */ /* 0x002fca0007810000 */
[----:B------:R-:W1:Y:S02]  /*3330*/  SHFL.BFLY PT, R2, R0, 0x1, 0x1f ;  /* 0x0c201f0000027f89 */ /* 0x000e6400000e0000 */
[----:B-1----:R-:W-:Y:S02]  /*3340*/  FMNMX.FTZ R151, R0, R2, !PT ;  /* 0x0000000200977209 */ /* 0x002fe40007810000 */
[----:B------:R-:W-:Y:S02]  /*3350*/  FMNMX.FTZ R2, R10, R11, !PT ;  /* 0x0000000b0a027209 */ /* 0x000fe40007810000 */
[C---:B------:R-:W-:Y:S01]  /*3360*/  FSETP.NEU.FTZ.AND P6, PT, R151.reuse, -INF , PT ;  /* 0xff8000009700780b */ /* 0x040fe20003fdd000 */
[----:B------:R-:W-:Y:S01]  /*3370*/  FMUL.FTZ R0, R151, c[0x0][0x2d0] ;  /* 0x0000b40097007a20 */ /* 0x000fe20000410000 */
[----:B------:R-:W-:-:S04]  /*3380*/  FMNMX.FTZ R2, R14, R2, !PT ;  /* 0x000000020e027209 */ /* 0x000fc80007810000 */
[----:B------:R-:W-:Y:S02]  /*3390*/  FMNMX.FTZ R2, R15, R2, !PT ;  /* 0x000000020f027209 */ /* 0x000fe40007810000 */
[----:B------:R-:W-:Y:S02]  /*33a0*/  FSEL R13, R0, RZ, P6 ;  /* 0x000000ff000d7208 */ /* 0x000fe40003000000 */
[----:B------:R-:W-:-:S03]  /*33b0*/  FMNMX.FTZ R2, R20, R2, !PT ;  /* 0x0000000214027209 */ /* 0x000fc60007810000 */
[----:B------:R-:W-:Y:S01]  /*33c0*/  FFMA.FTZ R3, R16, c[0x0][0x2d0], -R13 ;  /* 0x0000b40010037a23 */ /* 0x000fe2000001080d */
[----:B------:R-:W-:-:S03]  /*33d0*/  FMNMX.FTZ R2, R21, R2, !PT ;  /* 0x0000000215027209 */ /* 0x000fc60007810000 */
[----:B------:R1:W-:Y:S01]  /*33e0*/  MUFU.EX2 R208, R3 ;  /* 0x0000000300d07308 */ /* 0x0003e20000000800 */
[----:B------:R-:W-:-:S04]  /*33f0*/  FMNMX.FTZ R2, R22, R2, !PT ;  /* 0x0000000216027209 */ /* 0x000fc80007810000 */
[----:B------:R-:W-:-:S04]  /*3400*/  FMNMX.FTZ R2, R23, R2, !PT ;  /* 0x0000000217027209 */ /* 0x000fc80007810000 */
[----:B------:R-:W-:-:S04]  /*3410*/  FMNMX.FTZ R2, R190, R2, !PT ;  /* 0x00000002be027209 */ /* 0x000fc80007810000 */
[----:B------:R-:W-:Y:S01]  /*3420*/  FMNMX.FTZ R2, R189, R2, !PT ;  /* 0x00000002bd027209 */ /* 0x000fe20007810000 */
[----:B-1----:R-:W-:-:S03]  /*3430*/  FFMA.FTZ R3, R17, c[0x0][0x2d0], -R13 ;  /* 0x0000b40011037a23 */ /* 0x002fc6000001080d */
[----:B------:R-:W-:Y:S01]  /*3440*/  FMNMX.FTZ R2, R188, R2, !PT ;  /* 0x00000002bc027209 */ /* 0x000fe20007810000 */
[----:B------:R1:W-:Y:S03]  /*3450*/  MUFU.EX2 R174, R3 ;  /* 0x0000000300ae7308 */ /* 0x0003e60000000800 */
[----:B------:R-:W-:-:S04]  /*3460*/  FMNMX.FTZ R2, R187, R2, !PT ;  /* 0x00000002bb027209 */ /* 0x000fc80007810000 */
[----:B------:R-:W-:-:S04]  /*3470*/  FMNMX.FTZ R2, R238, R2, !PT ;  /* 0x00000002ee027209 */ /* 0x000fc80007810000 */
[----:B------:R-:W-:-:S04]  /*3480*/  FMNMX.FTZ R2, R237, R2, !PT ;  /* 0x00000002ed027209 */ /* 0x000fc80007810000 */
[----:B------:R-:W-:Y:S01]  /*3490*/  FMNMX.FTZ R2, R241, R2, !PT ;  /* 0x00000002f1027209 */ /* 0x000fe20007810000 */
[----:B-1----:R-:W-:-:S03]  /*34a0*/  FFMA.FTZ R3, R18, c[0x0][0x2d0], -R13 ;  /* 0x0000b40012037a23 */ /* 0x002fc6000001080d */
[----:B------:R-:W-:Y:S01]  /*34b0*/  FMNMX.FTZ R2, R177, R2, !PT ;  /* 0x00000002b1027209 */ /* 0x000fe20007810000 */
[----:B------:R-:W-:Y:S04]  /*34c0*/  MUFU.EX2 R244, R3 ;  /* 0x0000000300f47308 */ /* 0x000fe80000000800 */
[----:B------:R-:W1:Y:S02]  /*34d0*/  SHFL.BFLY PT, R0, R2, 0x2, 0x1f ;  /* 0x0c401f0002007f89 */ /* 0x000e6400000e0000 */
[----:B-1----:R-:W-:-:S05]  /*34e0*/  FMNMX.FTZ R2, R2, R0, !PT ;  /* 0x0000000002027209 */ /* 0x002fca0007810000 */
[----:B------:R-:W1:Y:S02]  /*34f0*/  SHFL.BFLY PT, R0, R2, 0x1, 0x1f ;  /* 0x0c201f0002007f89 */ /* 0x000e6400000e0000 */
[----:B-1----:R-:W-:-:S04]  /*3500*/  FMNMX.FTZ R2, R2, R0, !PT ;  /* 0x0000000002027209 */ /* 0x002fc80007810000 */
[C---:B------:R-:W-:Y:S01]  /*3510*/  FSETP.NEU.FTZ.AND P6, PT, R2.reuse, -INF , PT ;  /* 0xff8000000200780b */ /* 0x040fe20003fdd000 */
[----:B------:R-:W-:-:S05]  /*3520*/  FMUL.FTZ R0, R2, c[0x0][0x2d0] ;  /* 0x0000b40002007a20 */ /* 0x000fca0000410000 */
[----:B------:R-:W-:Y:S01]  /*3530*/  FSEL R12, R0, RZ, P6 ;  /* 0x000000ff000c7208 */ /* 0x000fe20003000000 */
[----:B------:R-:W-:-:S04]  /*3540*/  FFMA.FTZ R0, R6, c[0x0][0x2d0], -R13 ;  /* 0x0000b40006007a23 */ /* 0x000fc8000001080d */
[----:B------:R1:W-:Y:S02]  /*3550*/  MUFU.EX2 R173, R0 ;  /* 0x0000000000ad7308 */ /* 0x0003e40000000800 */
[----:B-1----:R-:W-:-:S06]  /*3560*/  FFMA.FTZ R0, R7, c[0x0][0x2d0], -R13 ;  /* 0x0000b40007007a23 */ /* 0x002fcc000001080d */
[----:B------:R1:W2:Y:S02]  /*3570*/  MUFU.EX2 R240, R0 ;  /* 0x0000000000f07308 */ /* 0x0002a40000000800 */
[----:B-1----:R-:W-:Y:S01]  /*3580*/  FFMA.FTZ R0, R8, c[0x0][0x2d0], -R13 ;  /* 0x0000b40008007a23 */ /* 0x002fe2000001080d */
[----:B------:R-:W-:Y:S02]  /*3590*/  FMNMX.FTZ R8, R135, R133, !PT ;  /* 0x0000008587087209 */ /* 0x000fe40007810000 */
[----:B--2---:R-:W-:-:S03]  /*35a0*/  F2FP.BF16.PACK_AB R4, R240, R173 ;  /* 0x000000adf004723e */ /* 0x004fc600000010ff */
[----:B------:R1:W-:Y:S01]  /*35b0*/  MUFU.EX2 R210, R0 ;  /* 0x0000000000d27308 */ /* 0x0003e20000000800 */
[----:B------:R-:W-:-:S04]  /*35c0*/  FMNMX.FTZ R8, R132, R8, !PT ;  /* 0x0000000884087209 */ /* 0x000fc80007810000 */
[----:B------:R-:W-:-:S04]  /*35d0*/  FMNMX.FTZ R8, R131, R8, !PT ;  /* 0x0000000883087209 */ /* 0x000fc80007810000 */
[----:B------:R-:W-:-:S04]  /*35e0*/  FMNMX.FTZ R8, R129, R8, !PT ;  /* 0x0000000881087209 */ /* 0x000fc80007810000 */
[----:B------:R-:W-:Y:S01]  /*35f0*/  FMNMX.FTZ R3, R128, R8, !PT ;  /* 0x0000000880037209 */ /* 0x000fe20007810000 */
[--C-:B------:R-:W-:Y:S02]  /*3600*/  FFMA.FTZ R8, R19, c[0x0][0x2d0], -R13.reuse ;  /* 0x0000b40013087a23 */ /* 0x100fe4000001080d */
[----:B-1----:R-:W-:Y:S01]  /*3610*/  FFMA.FTZ R0, R9, c[0x0][0x2d0], -R13 ;  /* 0x0000b40009007a23 */ /* 0x002fe2000001080d */
[----:B------:R-:W-:Y:S01]  /*3620*/  FMNMX.FTZ R3, R130, R3, !PT ;  /* 0x0000000382037209 */ /* 0x000fe20007810000 */
[----:B------:R1:W-:Y:S03]  /*3630*/  MUFU.EX2 R242, R8 ;  /* 0x0000000800f27308 */ /* 0x0003e60000000800 */
[----:B------:R-:W-:-:S04]  /*3640*/  FMNMX.FTZ R3, R134, R3, !PT ;  /* 0x0000000386037209 */ /* 0x000fc80007810000 */
[----:B------:R-:W-:Y:S01]  /*3650*/  FMNMX.FTZ R3, R182, R3, !PT ;  /* 0x00000003b6037209 */ /* 0x000fe20007810000 */
[----:B------:R2:W3:Y:S01]  /*3660*/  MUFU.EX2 R178, R0 ;  /* 0x0000000000b27308 */ /* 0x0004e20000000800 */
[----:B-1----:R-:W-:-:S07]  /*3670*/  FFMA.FTZ R8, R20, c[0x0][0x2d0], -R12 ;  /* 0x0000b40014087a23 */ /* 0x002fce000001080c */
[----:B------:R1:W-:Y:S01]  /*3680*/  MUFU.EX2 R175, R8 ;  /* 0x0000000800af7308 */ /* 0x0003e20000000800 */
[----:B--2---:R-:W-:Y:S01]  /*3690*/  FFMA.FTZ R0, R10, c[0x0][0x2d0], -R12 ;  /* 0x0000b4000a007a23 */ /* 0x004fe2000001080c */
[----:B---3--:R-:W-:Y:S02]  /*36a0*/  F2FP.BF16.PACK_AB R6, R178, R210 ;  /* 0x000000d2b206723e */ /* 0x008fe400000010ff */
[----:B------:R-:W-:-:S04]  /*36b0*/  F2FP.BF16.PACK_AB R10, R242, R244 ;  /* 0x000000f4f20a723e */ /* 0x000fc800000010ff */
[----:B------:R2:W-:Y:S01]  /*36c0*/  MUFU.EX2 R209, R0 ;  /* 0x0000000000d17308 */ /* 0x0005e20000000800 */
[----:B-1----:R-:W-:Y:S01]  /*36d0*/  FMNMX.FTZ R8, R181, R3, !PT ;  /* 0x00000003b5087209 */ /* 0x002fe20007810000 */
[----:B------:R-:W-:-:S03]  /*36e0*/  FFMA.FTZ R3, R21, c[0x0][0x2d0], -R12 ;  /* 0x0000b40015037a23 */ /* 0x000fc6000001080c */
[----:B------:R-:W-:-:S03]  /*36f0*/  FMNMX.FTZ R8, R154, R8, !PT ;  /* 0x000000089a087209 */ /* 0x000fc60007810000 */
[----:B------:R1:W-:Y:S01]  /*3700*/  MUFU.EX2 R246, R3 ;  /* 0x0000000300f67308 */ /* 0x0003e20000000800 */
[----:B--2---:R-:W-:-:S07]  /*3710*/  FFMA.FTZ R0, R11, c[0x0][0x2d0], -R12 ;  /* 0x0000b4000b007a23 */ /* 0x004fce000001080c */
[----:B------:R2:W3:Y:S01]  /*3720*/  MUFU.EX2 R223, R0 ;  /* 0x0000000000df7308 */ /* 0x0004e20000000800 */
[----:B-1----:R-:W-:Y:S01]  /*3730*/  FMNMX.FTZ R3, R155, R8, !PT ;  /* 0x000000089b037209 */ /* 0x002fe20007810000 */
[----:B------:R-:W-:-:S03]  /*3740*/  FFMA.FTZ R8, R22, c[0x0][0x2d0], -R12 ;  /* 0x0000b40016087a23 */ /* 0x000fc6000001080c */
[----:B------:R-:W-:-:S03]  /*3750*/  FMNMX.FTZ R3, R222, R3, !PT ;  /* 0x00000003de037209 */ /* 0x000fc60007810000 */
[----:B------:R1:W-:Y:S01]  /*3760*/  MUFU.EX2 R243, R8 ;  /* 0x0000000800f37308 */ /* 0x0003e20000000800 */
[----:B--2---:R-:W-:Y:S01]  /*3770*/  FFMA.FTZ R0, R14, c[0x0][0x2d0], -R12 ;  /* 0x0000b4000e007a23 */ /* 0x004fe2000001080c */
[----:B---3--:R-:W-:Y:S02]  /*3780*/  F2FP.BF16.PACK_AB R5, R223, R209 ;  /* 0x000000d1df05723e */ /* 0x008fe400000010ff */
[----:B------:R-:W-:-:S04]  /*3790*/  FMNMX.FTZ R3, R202, R3, !PT ;  /* 0x00000003ca037209 */ /* 0x000fc80007810000 */
[----:B------:R2:W-:Y:S01]  /*37a0*/  MUFU.EX2 R211, R0 ;  /* 0x0000000000d37308 */ /* 0x0005e20000000800 */
[----:B------:R-:W-:-:S04]  /*37b0*/  FMNMX.FTZ R3, R201, R3, !PT ;  /* 0x00000003c9037209 */ /* 0x000fc80007810000 */
[----:B------:R-:W-:Y:S01]  /*37c0*/  FMNMX.FTZ R14, R200, R3, !PT ;  /* 0x00000003c80e7209 */ /* 0x000fe20007810000 */
[----:B-1----:R-:W-:-:S04]  /*37d0*/  FFMA.FTZ R8, R23, c[0x0][0x2d0], -R12 ;  /* 0x0000b40017087a23 */ /* 0x002fc8000001080c */
[----:B------:R1:W3:Y:S01]  /*37e0*/  MUFU.EX2 R170, R8 ;  /* 0x0000000800aa7308 */ /* 0x0002e20000000800 */
[----:B--2---:R-:W-:Y:S02]  /*37f0*/  FFMA.FTZ R0, R15, c[0x0][0x2d0], -R12 ;  /* 0x0000b4000f007a23 */ /* 0x004fe4000001080c */
[----:B------:R-:W-:Y:S05]  /*3800*/  SHFL.BFLY PT, R15, R14, 0x2, 0x1f ;  /* 0x0c401f000e0f7f89 */ /* 0x000fea00000e0000 */
[----:B------:R2:W4:Y:S01]  /*3810*/  MUFU.EX2 R176, R0 ;  /* 0x0000000000b07308 */ /* 0x0005220000000800 */
[----:B-1----:R-:W-:Y:S02]  /*3820*/  F2FP.BF16.PACK_AB R8, R174, R208 ;  /* 0x000000d0ae08723e */ /* 0x002fe400000010ff */
[----:B---3--:R-:W-:-:S02]  /*3830*/  F2FP.BF16.PACK_AB R11, R170, R243 ;  /* 0x000000f3aa0b723e */ /* 0x008fc400000010ff */
[----:B--2---:R-:W-:Y:S02]  /*3840*/  FMNMX.FTZ R0, R123, R122, !PT ;  /* 0x0000007a7b007209 */ /* 0x004fe40007810000 */
[----:B----4-:R-:W-:Y:S02]  /*3850*/  F2FP.BF16.PACK_AB R7, R176, R211 ;  /* 0x000000d3b007723e */ /* 0x010fe400000010ff */
[----:B------:R-:W-:-:S04]  /*3860*/  FMNMX.FTZ R0, R121, R0, !PT ;  /* 0x0000000079007209 */ /* 0x000fc80007810000 */
[----:B------:R-:W-:Y:S01]  /*3870*/  FMNMX.FTZ R0, R120, R0, !PT ;  /* 0x0000000078007209 */ /* 0x000fe20007810000 */
[----:B------:R-:W-:Y:S03]  /*3880*/  HMMA.16816.F32.BF16 R144, R4, R92, RZ ;  /* 0x0000005c0490723c */ /* 0x000fe600000418ff */
        /* <DEDUP_REMOVED lines=17> */
[C---:B------:R-:W-:Y:S04]  /*39a0*/  HMMA.16816.F32.BF16 R136, R4.reuse, R100, RZ ;  /* 0x000000640488723c */ /* 0x040fe800000418ff */
[----:B------:R-:W1:Y:S04]  /*39b0*/  SHFL.BFLY PT, R9, R0, 0x2, 0x1f ;  /* 0x0c401f0000097f89 */ /* 0x000e6800000e0000 */
[C---:B------:R-:W-:Y:S08]  /*39c0*/  HMMA.16816.F32.BF16 R124, R4.reuse, R104, RZ ;  /* 0x00000068047c723c */ /* 0x040ff000000418ff */
[C---:B------:R-:W-:Y:S08]  /*39d0*/  HMMA.16816.F32.BF16 R116, R4.reuse, R42, RZ ;  /* 0x0000002a0474723c */ /* 0x040ff000000418ff */
[----:B------:R-:W-:Y:S01]  /*39e0*/  HMMA.16816.F32.BF16 R108, R4, R78, RZ ;  /* 0x0000004e046c723c */ /* 0x000fe200000418ff */
[----:B-1----:R-:W-:-:S02]  /*39f0*/  FMNMX.FTZ R0, R0, R9, !PT ;  /* 0x0000000900007209 */ /* 0x002fc40007810000 */
[----:B------:R-:W-:-:S05]  /*3a00*/  F2FP.BF16.PACK_AB R9, R246, R175 ;  /* 0x000000aff609723e */ /* 0x000fca00000010ff */
[C---:B------:R-:W-:Y:S01]  /*3a10*/  HMMA.16816.F32.BF16 R80, R4.reuse, R86, RZ ;  /* 0x000000560450723c */ /* 0x040fe200000418ff */
[----:B------:R-:W1:Y:S07]  /*3a20*/  SHFL.BFLY PT, R16, R0, 0x1, 0x1f ;  /* 0x0c201f0000107f89 */ /* 0x000e6e00000e0000 */
[C---:B------:R-:W-:Y:S08]  /*3a30*/  HMMA.16816.F32.BF16 R36, R4.reuse, R90, RZ ;  /* 0x0000005a0424723c */ /* 0x040ff000000418ff */
[C---:B------:R-:W-:Y:S08]  /*3a40*/  HMMA.16816.F32.BF16 R32, R4.reuse, R94, RZ ;  /* 0x0000005e0420723c */ /* 0x040ff000000418ff */
[----:B------:R-:W-:Y:S01]  /*3a50*/  HMMA.16816.F32.BF16 R28, R4, R98, RZ ;  /* 0x00000062041c723c */ /* 0x000fe200000418ff */
[----:B-1----:R-:W-:-:S02]  /*3a60*/  FMNMX.FTZ R153, R0, R16, !PT ;  /* 0x0000001000997209 */ /* 0x002fc40007810000 */
[----:B------:R-:W-:Y:S02]  /*3a70*/  FMNMX.FTZ R0, R14, R15, !PT ;  /* 0x0000000f0e007209 */ /* 0x000fe40007810000 */
[C---:B------:R-:W-:Y:S01]  /*3a80*/  FSETP.NEU.FTZ.AND P0, PT, R153.reuse, -INF , PT ;  /* 0xff8000009900780b */ /* 0x040fe20003f1d000 */
[----:B------:R-:W-:Y:S02]  /*3a90*/  FMUL.FTZ R3, R153, c[0x0][0x2d0] ;  /* 0x0000b40099037a20 */ /* 0x000fe40000410000 */
[----:B------:R-:W-:Y:S03]  /*3aa0*/  HMMA.16816.F32.BF16 R16, R8, R68, R144 ;  /* 0x000000440810723c */ /* 0x000fe60000041890 */
[----:B------:R-:W-:-:S05]  /*3ab0*/  FSEL R3, R3, RZ, P0 ;  /* 0x000000ff03037208 */ /* 0x000fca0000000000 */
[C---:B------:R-:W-:Y:S08]  /*3ac0*/  HMMA.16816.F32.BF16 R24, R4.reuse, R102, RZ ;  /* 0x000000660418723c */ /* 0x040ff000000418ff */
[----:B------:R-:W-:Y:S01]  /*3ad0*/  HMMA.16816.F32.BF16 R20, R4, R106, RZ ;  /* 0x0000006a0414723c */ /* 0x000fe200000418ff */
[----:B------:R-:W1:Y:S06]  /*3ae0*/  SHFL.BFLY PT, R5, R0, 0x1, 0x1f ;  /* 0x0c201f0000057f89 */ /* 0x000e6c00000e0000 */
[----:B------:R-:W-:Y:S01]  /*3af0*/  FFMA.FTZ R4, R123, c[0x0][0x2d0], -R3 ;  /* 0x0000b4007b047a23 */ /* 0x000fe20000010803 */
[----:B------:R-:W-:Y:S01]  /*3b00*/  MOV R171, R19 ;  /* 0x0000001300ab7202 */ /* 0x000fe20000000f00 */
[----:B------:R-:W-:Y:S01]  /*3b10*/  IMAD.MOV.U32 R7, RZ, RZ, R17 ;  /* 0x000000ffff077224 */ /* 0x000fe200078e0011 */
[----:B------:R-:W-:Y:S01]  /*3b20*/  HMMA.16816.F32.BF16 R224, R8, R72, R164 ;  /* 0x0000004808e0723c */ /* 0x000fe200000418a4 */
[----:B------:R-:W-:Y:S01]  /*3b30*/  IMAD.MOV.U32 R169, RZ, RZ, R18 ;  /* 0x000000ffffa97224 */ /* 0x000fe200078e0012 */
[----:B------:R2:W-:Y:S01]  /*3b40*/  MUFU.EX2 R165, R4 ;  /* 0x0000000400a57308 */ /* 0x0005e20000000800 */
[----:B------:R-:W-:-:S04]  /*3b50*/  IMAD.MOV.U32 R168, RZ, RZ, R16 ;  /* 0x000000ffffa87224 */ /* 0x000fc800078e0010 */
[----:B------:R-:W-:Y:S01]  /*3b60*/  IMAD.MOV.U32 R167, RZ, RZ, R179 ;  /* 0x000000ffffa77224 */ /* 0x000fe200078e00b3 */
[----:B------:R-:W-:Y:S01]  /*3b70*/  HMMA.16816.F32.BF16 R16, R8, R64, R140 ;  /* 0x000000400810723c */ /* 0x000fe2000004188c */
[----:B-1----:R-:W-:-:S07]  /*3b80*/  FMNMX.FTZ R152, R0, R5, !PT ;  /* 0x0000000500987209 */ /* 0x002fce0007810000 */
[C---:B------:R-:W-:Y:S01]  /*3b90*/  HMMA.16816.F32.BF16 R196, R8.reuse, R60, R44 ;  /* 0x0000003c08c4723c */ /* 0x040fe2000004182c */
[----:B------:R-:W1:Y:S01]  /*3ba0*/  LDSM.16.MT88.4 R44, [R235+0x2900] ;  /* 0x00290000eb2c783b */ /* 0x000e620000004200 */
[--C-:B--2---:R-:W-:Y:S01]  /*3bb0*/  FFMA.FTZ R4, R122, c[0x0][0x2d0], -R3.reuse ;  /* 0x0000b4007a047a23 */ /* 0x104fe20000010803 */
[----:B------:R-:W-:Y:S01]  /*3bc0*/  FSETP.NEU.FTZ.AND P0, PT, R152, -INF , PT ;  /* 0xff8000009800780b */ /* 0x000fe20003f1d000 */
[--C-:B------:R-:W-:Y:S01]  /*3bd0*/  FFMA.FTZ R0, R114, c[0x0][0x2d0], -R3.reuse ;  /* 0x0000b40072007a23 */ /* 0x100fe20000010803 */
[----:B------:R-:W-:Y:S01]  /*3be0*/  MOV R143, R173 ;  /* 0x000000ad008f7202 */ /* 0x000fe20000000f00 */
[----:B------:R2:W-:Y:S01]  /*3bf0*/  MUFU.EX2 R164, R4 ;  /* 0x0000000400a47308 */ /* 0x0005e20000000800 */
[----:B------:R-:W-:Y:S01]  /*3c00*/  IMAD.MOV.U32 R142, RZ, RZ, R172 ;  /* 0x000000ffff8e7224 */ /* 0x000fe200078e00ac */
[C---:B------:R-:W-:Y:S06]  /*3c10*/  HMMA.16816.F32.BF16 R192, R8.reuse, R56, R160 ;  /* 0x0000003808c0723c */ /* 0x040fec00000418a0 */
[----:B------:R3:W-:Y:S02]  /*3c20*/  MUFU.EX2 R6, R0 ;  /* 0x0000000000067308 */ /* 0x0007e40000000800 */
[----:B------:R-:W-:Y:S01]  /*3c30*/  MOV R141, R18 ;  /* 0x00000012008d7202 */ /* 0x000fe20000000f00 */
[----:B------:R-:W-:Y:S01]  /*3c40*/  IMAD.MOV.U32 R140, RZ, RZ, R16 ;  /* 0x000000ffff8c7224 */ /* 0x000fe200078e0010 */
[----:B------:R-:W-:Y:S01]  /*3c50*/  HMMA.16816.F32.BF16 R216, R8, R48, R156 ;  /* 0x0000003008d8723c */ /* 0x000fe2000004189c */
[----:B--2---:R-:W-:-:S02]  /*3c60*/  FFMA.FTZ R4, R121, c[0x0][0x2d0], -R3 ;  /* 0x0000b40079047a23 */ /* 0x004fc40000010803 */
[----:B------:R-:W-:Y:S02]  /*3c70*/  IMAD.MOV.U32 R121, RZ, RZ, R19 ;  /* 0x000000ffff797224 */ /* 0x000fe400078e0013 */
[----:B------:R2:W-:Y:S03]  /*3c80*/  MUFU.EX2 R15, R4 ;  /* 0x00000004000f7308 */ /* 0x0005e60000000800 */
[----:B------:R-:W-:Y:S01]  /*3c90*/  HMMA.16816.F32.BF16 R116, R8, R62, R116 ;  /* 0x0000003e0874723c */ /* 0x000fe20000041874 */
[----:B---3--:R-:W-:-:S05]  /*3ca0*/  FMUL.FTZ R0, R152, c[0x0][0x2d0] ;  /* 0x0000b40098007a20 */ /* 0x008fca0000410000 */
[----:B------:R-:W-:Y:S01]  /*3cb0*/  IMAD.MOV.U32 R206, RZ, RZ, R193 ;  /* 0x000000ffffce7224 */ /* 0x000fe200078e00c1 */
[----:B------:R-:W-:Y:S01]  /*3cc0*/  MOV R204, R192 ;  /* 0x000000c000cc7202 */ /* 0x000fe20000000f00 */
[----:B------:R-:W-:Y:S01]  /*3cd0*/  IMAD.MOV.U32 R205, RZ, RZ, R194 ;  /* 0x000000ffffcd7224 */ /* 0x000fe200078e00c2 */
[----:B------:R-:W-:Y:S01]  /*3ce0*/  FSEL R0, R0, RZ, P0 ;  /* 0x000000ff00007208 */ /* 0x000fe20000000000 */
[----:B------:R-:W-:Y:S01]  /*3cf0*/  IMAD.MOV.U32 R191, RZ, RZ, R195 ;  /* 0x000000ffffbf7224 */ /* 0x000fe200078e00c3 */
[----:B------:R-:W-:Y:S01]  /*3d00*/  HMMA.16816.F32.BF16 R144, R8, R58, R36 ;  /* 0x0000003a0890723c */ /* 0x000fe20000041824 */
[----:B--2---:R-:W-:Y:S01]  /*3d10*/  FFMA.FTZ R4, R120, c[0x0][0x2d0], -R3 ;  /* 0x0000b40078047a23 */ /* 0x004fe20000010803 */
[----:B------:R-:W-:-:S06]  /*3d20*/  MOV R120, R17 ;  /* 0x0000001100787202 */ /* 0x000fcc0000000f00 */
[C---:B------:R-:W-:Y:S01]  /*3d30*/  HMMA.16816.F32.BF16 R16, R8.reuse, R52, R136 ;  /* 0x000000340810723c */ /* 0x040fe20000041888 */
[----:B------:R2:W3:Y:S06]  /*3d40*/  MUFU.EX2 R14, R4 ;  /* 0x00000004000e7308 */ /* 0x0004ec0000000800 */
[----:B------:R-:W-:Y:S01]  /*3d50*/  MOV R138, R211 ;  /* 0x000000d3008a7202 */ /* 0x000fe20000000f00 */
[----:B------:R-:W-:Y:S01]  /*3d60*/  HMMA.16816.F32.BF16 R192, R8, R50, R108 ;  /* 0x0000003208c0723c */ /* 0x000fe2000004186c */
[----:B------:R-:W-:-:S06]  /*3d70*/  IMAD.MOV.U32 R139, RZ, RZ, R7 ;  /* 0x000000ffff8b7224 */ /* 0x000fcc00078e0007 */
[----:B------:R-:W-:Y:S01]  /*3d80*/  IMAD.MOV.U32 R111, RZ, RZ, R210 ;  /* 0x000000ffff6f7224 */ /* 0x000fe200078e00d2 */
[C---:B------:R-:W-:Y:S01]  /*3d90*/  HMMA.16816.F32.BF16 R212, R8.reuse, R70, R32 ;  /* 0x0000004608d4723c */ /* 0x040fe20000041820 */
[----:B--2---:R-:W-:Y:S01]  /*3da0*/  FFMA.FTZ R4, R115, c[0x0][0x2d0], -R3 ;  /* 0x0000b40073047a23 */ /* 0x004fe20000010803 */
[----:B---3--:R-:W-:Y:S01]  /*3db0*/  MOV R109, R14 ;  /* 0x0000000e006d7202 */ /* 0x008fe20000000f00 */
[----:B------:R-:W-:Y:S02]  /*3dc0*/  IMAD.MOV.U32 R110, RZ, RZ, R209 ;  /* 0x000000ffff6e7224 */ /* 0x000fe400078e00d1 */
[----:B------:R2:W-:Y:S02]  /*3dd0*/  MUFU.EX2 R166, R4 ;  /* 0x0000000400a67308 */ /* 0x0005e40000000800 */
[----:B------:R-:W-:Y:S01]  /*3de0*/  IMAD.MOV.U32 R35, RZ, RZ, R174 ;  /* 0x000000ffff237224 */ /* 0x000fe200078e00ae */
[----:B------:R-:W-:Y:S01]  /*3df0*/  MOV R123, R19 ;  /* 0x00000013007b7202 */ /* 0x000fe20000000f00 */
[----:B------:R-:W-:Y:S01]  /*3e00*/  IMAD.MOV.U32 R137, RZ, RZ, R17 ;  /* 0x000000ffff897224 */ /* 0x000fe200078e0011 */
[----:B------:R-:W-:Y:S01]  /*3e10*/  HMMA.16816.F32.BF16 R156, R8, R54, R24 ;  /* 0x00000036089c723c */ /* 0x000fe20000041818 */
[----:B------:R-:W-:-:S02]  /*3e20*/  IMAD.MOV.U32 R136, RZ, RZ, R18 ;  /* 0x000000ffff887224 */ /* 0x000fc400078e0012 */
[----:B------:R-:W-:-:S05]  /*3e30*/  IMAD.MOV.U32 R122, RZ, RZ, R16 ;  /* 0x000000ffff7a7224 */ /* 0x000fca00078e0010 */
[----:B-1----:R-:W-:Y:S01]  /*3e40*/  HMMA.16816.F32.BF16 R16, R8, R44, R124 ;  /* 0x0000002c0810723c */ /* 0x002fe2000004187c */
[----:B--2---:R-:W-:-:S04]  /*3e50*/  FFMA.FTZ R4, R113, c[0x0][0x2d0], -R3 ;  /* 0x0000b40071047a23 */ /* 0x004fc80000010803 */
[----:B------:R1:W-:Y:S03]  /*3e60*/  MUFU.EX2 R245, R4 ;  /* 0x0000000400f57308 */ /* 0x0003e60000000800 */
[C---:B------:R-:W-:Y:S01]  /*3e70*/  HMMA.16816.F32.BF16 R160, R8.reuse, R46, R20 ;  /* 0x0000002e08a0723c */ /* 0x040fe20000041814 */
[----:B-1----:R-:W-:Y:S11]  /*3e80*/  FFMA.FTZ R4, R112, c[0x0][0x2d0], -R3 ;  /* 0x0000b40070047a23 */ /* 0x002ff60000010803 */
[----:B------:R-:W-:Y:S04]  /*3e90*/  @!UPT UIADD3 URZ, URZ, URZ, URZ ;  /* 0x0000003f3f3ff290 */ /* 0x000fe8000fffe03f */
[----:B------:R-:W-:Y:S01]  /*3ea0*/  MOV R126, R19 ;  /* 0x00000013007e7202 */ /* 0x000fe20000000f00 */
[----:B------:R-:W-:Y:S01]  /*3eb0*/  HMMA.16816.F32.BF16 R112, R8, R74, R80 ;  /* 0x0000004a0870723c */ /* 0x000fe20000041850 */
[----:B------:R-:W-:Y:S01]  /*3ec0*/  IMAD.MOV.U32 R127, RZ, RZ, R18 ;  /* 0x000000ffff7f7224 */ /* 0x000fe200078e0012 */
[----:B------:R1:W-:Y:S01]  /*3ed0*/  MUFU.EX2 R5, R4 ;  /* 0x0000000400057308 */ /* 0x0003e20000000800 */
[----:B------:R-:W-:Y:S02]  /*3ee0*/  IMAD.MOV.U32 R125, RZ, RZ, R17 ;  /* 0x000000ffff7d7224 */ /* 0x000fe400078e0011 */
[----:B------:R-:W-:Y:S02]  /*3ef0*/  IMAD.MOV.U32 R124, RZ, RZ, R16 ;  /* 0x000000ffff7c7224 */ /* 0x000fe400078e0010 */
[----:B------:R-:W-:Y:S01]  /*3f00*/  MOV R80, R6 ;  /* 0x0000000600507202 */ /* 0x000fe20000000f00 */
[----:B------:R-:W-:Y:S01]  /*3f10*/  IMAD.MOV.U32 R83, RZ, RZ, R177 ;  /* 0x000000ffff537224 */ /* 0x000fe200078e00b1 */
[----:B------:R-:W-:Y:S01]  /*3f20*/  MOV R81, R175 ;  /* 0x000000af00517202 */ /* 0x000fe20000000f00 */
[----:B------:R-:W-:-:S02]  /*3f30*/  IMAD.MOV.U32 R82, RZ, RZ, R176 ;  /* 0x000000ffff527224 */ /* 0x000fc400078e00b0 */
[----:B-1----:R-:W-:Y:S01]  /*3f40*/  FFMA.FTZ R4, R135, c[0x0][0x2d0], -R0 ;  /* 0x0000b40087047a23 */ /* 0x002fe20000010800 */
[----:B------:R-:W-:-:S03]  /*3f50*/  MOV R135, R178 ;  /* 0x000000b200877202 */ /* 0x000fc60000000f00 */
[----:B------:R1:W-:Y:S02]  /*3f60*/  MUFU.EX2 R108, R4 ;  /* 0x00000004006c7308 */ /* 0x0003e40000000800 */
[----:B-1----:R-:W-:-:S06]  /*3f70*/  FFMA.FTZ R4, R133, c[0x0][0x2d0], -R0 ;  /* 0x0000b40085047a23 */ /* 0x002fcc0000010800 */
[----:B------:R1:W2:Y:S02]  /*3f80*/  MUFU.EX2 R14, R4 ;  /* 0x00000004000e7308 */ /* 0x0002a40000000800 */
[----:B-1----:R-:W-:Y:S02]  /*3f90*/  FFMA.FTZ R4, R132, c[0x0][0x2d0], -R0 ;  /* 0x0000b40084047a23 */ /* 0x002fe40000010800 */
[----:B------:R-:W-:-:S04]  /*3fa0*/  IMAD.MOV.U32 R132, RZ, RZ, R15 ;  /* 0x000000ffff847224 */ /* 0x000fc800078e000f */
[----:B------:R1:W-:Y:S01]  /*3fb0*/  MUFU.EX2 R252, R4 ;  /* 0x0000000400fc7308 */ /* 0x0003e20000000800 */
[----:B------:R-:W-:Y:S02]  /*3fc0*/  IMAD.MOV.U32 R15, RZ, RZ, R208 ;  /* 0x000000ffff0f7224 */ /* 0x000fe400078e00d0 */
[----:B------:R-:W-:Y:S07]  /*3fd0*/  HMMA.16816.F32.BF16 R208, R8, R66, R28 ;  /* 0x0000004208d0723c */ /* 0x000fee000004181c */
[----:B------:R-:W-:-:S02]  /*3fe0*/  F2FP.BF16.PACK_AB R8, R164, R165 ;  /* 0x000000a5a408723e */ /* 0x000fc400000010ff */
[----:B------:R-:W-:Y:S02]  /*3ff0*/  F2FP.BF16.PACK_AB R10, R109, R132 ;  /* 0x000000846d0a723e */ /* 0x000fe400000010ff */
[----:B--2---:R-:W-:Y:S01]  /*4000*/  F2FP.BF16.PACK_AB R9, R14, R108 ;  /* 0x0000006c0e09723e */ /* 0x004fe200000010ff */
[--C-:B-1----:R-:W-:Y:S02]  /*4010*/  FFMA.FTZ R4, R131, c[0x0][0x2d0], -R0.reuse ;  /* 0x0000b40083047a23 */ /* 0x102fe40000010800 */
[----:B------:R-:W-:Y:S02]  /*4020*/  IMAD.MOV.U32 R131, RZ, RZ, R123 ;  /* 0x000000ffff837224 */ /* 0x000fe400078e007b */
[----:B------:R1:W2:Y:S02]  /*4030*/  MUFU.EX2 R133, R4 ;  /* 0x0000000400857308 */ /* 0x0002a40000000800 */
[----:B-1----:R-:W-:Y:S01]  /*4040*/  FFMA.FTZ R4, R129, c[0x0][0x2d0], -R0 ;  /* 0x0000b40081047a23 */ /* 0x002fe20000010800 */
[----:B--2---:R-:W-:-:S02]  /*4050*/  F2FP.BF16.PACK_AB R11, R133, R252 ;  /* 0x000000fc850b723e */ /* 0x004fc400000010ff */
[----:B------:R-:W-:-:S03]  /*4060*/  MOV R129, R137 ;  /* 0x0000008900817202 */ /* 0x000fc60000000f00 */
[----:B------:R1:W-:Y:S02]  /*4070*/  MUFU.EX2 R231, R4 ;  /* 0x0000000400e77308 */ /* 0x0003e40000000800 */
[C---:B------:R-:W-:Y:S08]  /*4080*/  HMMA.16816.F32.BF16 R20, R8.reuse, R40, RZ ;  /* 0x000000280814723c */ /* 0x040ff000000418ff */
[----:B------:R-:W-:Y:S01]  /*4090*/  HMMA.16816.F32.BF16 R16, R8, R76, RZ ;  /* 0x0000004c0810723c */ /* 0x000fe200000418ff */
[----:B-1----:R-:W-:Y:S01]  /*40a0*/  FFMA.FTZ R4, R128, c[0x0][0x2d0], -R0 ;  /* 0x0000b40080047a23 */ /* 0x002fe20000010800 */
[----:B------:R-:W-:-:S05]  /*40b0*/  MOV R128, R122 ;  /* 0x0000007a00807202 */ /* 0x000fca0000000f00 */
[----:B------:R-:W-:Y:S01]  /*40c0*/  IMAD.MOV.U32 R76, RZ, RZ, R5 ;  /* 0x000000ffff4c7224 */ /* 0x000fe200078e0005 */
[----:B------:R1:W2:Y:S01]  /*40d0*/  MUFU.EX2 R228, R4 ;  /* 0x0000000400e47308 */ /* 0x0002a20000000800 */
[----:B------:R-:W-:Y:S01]  /*40e0*/  HMMA.16816.F32.BF16 R36, R8, R84, RZ ;  /* 0x000000540824723c */ /* 0x000fe200000418ff */
[----:B------:R-:W-:Y:S02]  /*40f0*/  IMAD.MOV.U32 R77, RZ, RZ, R170 ;  /* 0x000000ffff4d7224 */ /* 0x000fe400078e00aa */
[----:B------:R-:W-:-:S04]  /*4100*/  F2FP.BF16.PACK_AB R6, R76, R245 ;  /* 0x000000f54c06723e */ /* 0x000fc800000010ff */
[----:B------:R-:W-:Y:S01]  /*4110*/  IMAD.MOV.U32 R85, RZ, RZ, R35 ;  /* 0x000000ffff557224 */ /* 0x000fe200078e0023 */
[----:B------:R-:W-:Y:S01]  /*4120*/  HMMA.16816.F32.BF16 R28, R8, R92, RZ ;  /* 0x0000005c081c723c */ /* 0x000fe200000418ff */
[----:B------:R-:W-:Y:S01]  /*4130*/  MOV R84, R80 ;  /* 0x0000005000547202 */ /* 0x000fe20000000f00 */
[----:B-1----:R-:W-:Y:S01]  /*4140*/  FFMA.FTZ R4, R130, c[0x0][0x2d0], -R0 ;  /* 0x0000b40082047a23 */ /* 0x002fe20000010800 */
[----:B--2---:R-:W-:-:S05]  /*4150*/  F2FP.BF16.PACK_AB R5, R228, R231 ;  /* 0x000000e7e405723e */ /* 0x004fca00000010ff */
[C---:B------:R-:W-:Y:S01]  /*4160*/  HMMA.16816.F32.BF16 R32, R8.reuse, R88, RZ ;  /* 0x000000580820723c */ /* 0x040fe200000418ff */
[----:B------:R-:W-:Y:S01]  /*4170*/  MOV R93, R83 ;  /* 0x00000053005d7202 */ /* 0x000fe20000000f00 */
[----:B------:R1:W-:Y:S01]  /*4180*/  MUFU.EX2 R230, R4 ;  /* 0x0000000400e67308 */ /* 0x0003e20000000800 */
[----:B------:R-:W-:Y:S02]  /*4190*/  IMAD.MOV.U32 R92, RZ, RZ, R135 ;  /* 0x000000ffff5c7224 */ /* 0x000fe400078e0087 */
[----:B------:R-:W-:Y:S02]  /*41a0*/  IMAD.MOV.U32 R135, RZ, RZ, R143 ;  /* 0x000000ffff877224 */ /* 0x000fe400078e008f */
[----:B------:R-:W-:Y:S01]  /*41b0*/  IMAD.MOV.U32 R89, RZ, RZ, R81 ;  /* 0x000000ffff597224 */ /* 0x000fe200078e0051 */
[----:B------:R-:W-:Y:S01]  /*41c0*/  HMMA.16816.F32.BF16 R24, R8, R96, RZ ;  /* 0x000000600818723c */ /* 0x000fe200000418ff */
[----:B------:R-:W-:Y:S02]  /*41d0*/  IMAD.MOV.U32 R88, RZ, RZ, R82 ;  /* 0x000000ffff587224 */ /* 0x000fe400078e0052 */
[----:B------:R-:W-:-:S04]  /*41e0*/  IMAD.MOV.U32 R130, RZ, RZ, R136 ;  /* 0x000000ffff827224 */ /* 0x000fc800078e0088 */
[----:B------:R-:W-:Y:S01]  /*41f0*/  IMAD.MOV.U32 R96, RZ, RZ, R141 ;  /* 0x000000ffff607224 */ /* 0x000fe200078e008d */
[----:B------:R-:W-:Y:S01]  /*4200*/  HMMA.16816.F32.BF16 R40, R8, R42, RZ ;  /* 0x0000002a0828723c */ /* 0x000fe200000418ff */
[----:B------:R-:W-:Y:S02]  /*4210*/  IMAD.MOV.U32 R97, RZ, RZ, R140 ;  /* 0x000000ffff617224 */ /* 0x000fe400078e008c */
[----:B-1----:R-:W-:Y:S02]  /*4220*/  FFMA.FTZ R4, R134, c[0x0][0x2d0], -R0 ;  /* 0x0000b40086047a23 */ /* 0x002fe40000010800 */
[----:B------:R-:W-:Y:S01]  /*4230*/  IMAD.MOV.U32 R134, RZ, RZ, R110 ;  /* 0x000000ffff867224 */ /* 0x000fe200078e006e */
[----:B------:R-:W-:Y:S01]  /*4240*/  MOV R110, R111 ;  /* 0x0000006f006e7202 */ /* 0x000fe20000000f00 */
[----:B------:R1:W2:Y:S01]  /*4250*/  MUFU.EX2 R229, R4 ;  /* 0x0000000400e57308 */ /* 0x0002a20000000800 */
[----:B------:R-:W-:Y:S01]  /*4260*/  IMAD.MOV.U32 R111, RZ, RZ, R138 ;  /* 0x000000ffff6f7224 */ /* 0x000fe200078e008a */
[----:B-1----:R-:W-:-:S02]  /*4270*/  F2FP.BF16.PACK_AB R4, R80, R166 ;  /* 0x000000a65004723e */ /* 0x002fc400000010ff */
[----:B--2---:R-:W-:-:S07]  /*4280*/  F2FP.BF16.PACK_AB R7, R229, R230 ;  /* 0x000000e6e507723e */ /* 0x004fce00000010ff */
[C---:B------:R-:W-:Y:S07]  /*4290*/  HMMA.16816.F32.BF16 R176, R4.reuse, R60, R20 ;  /* 0x0000003c04b0723c */ /* 0x040fee0000041814 */
[----:B------:R-:W-:Y:S01]  /*42a0*/  IMAD.MOV.U32 R60, RZ, RZ, R169 ;  /* 0x000000ffff3c7224 */ /* 0x000fe200078e00a9 */
[----:B------:R-:W-:Y:S01]  /*42b0*/  HMMA.16816.F32.BF16 R172, R4, R48, R16 ;  /* 0x0000003004ac723c */ /* 0x000fe20000041810 */
[----:B------:R-:W-:-:S06]  /*42c0*/  MOV R61, R168 ;  /* 0x000000a8003d7202 */ /* 0x000fcc0000000f00 */
[----:B------:R-:W-:Y:S01]  /*42d0*/  MOV R49, R171 ;  /* 0x000000ab00317202 */ /* 0x000fe20000000f00 */
[----:B------:R-:W-:Y:S01]  /*42e0*/  HMMA.16816.F32.BF16 R20, R8, R100, RZ ;  /* 0x000000640814723c */ /* 0x000fe200000418ff */
[----:B------:R-:W-:-:S06]  /*42f0*/  IMAD.MOV.U32 R48, RZ, RZ, R139 ;  /* 0x000000ffff307224 */ /* 0x000fcc00078e008b */
[----:B------:R-:W-:Y:S01]  /*4300*/  MOV R100, R127 ;  /* 0x0000007f00647202 */ /* 0x000fe20000000f00 */
[----:B------:R-:W-:Y:S01]  /*4310*/  HMMA.16816.F32.BF16 R16, R8, R104, RZ ;  /* 0x000000680810723c */ /* 0x000fe200000418ff */
[----:B------:R-:W-:-:S06]  /*4320*/  IMAD.MOV.U32 R101, RZ, RZ, R126 ;  /* 0x000000ffff657224 */ /* 0x000fcc00078e007e */
[----:B------:R-:W-:Y:S01]  /*4330*/  IMAD.MOV.U32 R105, RZ, RZ, R125 ;  /* 0x000000ffff697224 */ /* 0x000fe200078e007d */
[----:B------:R-:W-:Y:S01]  /*4340*/  HMMA.16816.F32.BF16 R80, R4, R56, R32 ;  /* 0x000000380450723c */ /* 0x000fe20000041820 */
[----:B------:R-:W-:-:S06]  /*4350*/  MOV R104, R124 ;  /* 0x0000007c00687202 */ /* 0x000fcc0000000f00 */
[----:B------:R-:W-:Y:S01]  /*4360*/  IMAD.MOV.U32 R35, RZ, RZ, R120 ;  /* 0x000000ffff237224 */ /* 0x000fe200078e0078 */
[----:B------:R-:W-:Y:S07]  /*4370*/  HMMA.16816.F32.BF16 R168, R4, R72, R36 ;  /* 0x0000004804a8723c */ /* 0x000fee0000041824 */
[----:B------:R-:W-:Y:S01]  /*4380*/  IMAD.MOV.U32 R73, RZ, RZ, R142 ;  /* 0x000000ffff497224 */ /* 0x000fe200078e008e */
[----:B------:R-:W-:Y:S01]  /*4390*/  HMMA.16816.F32.BF16 R36, R8, R78, RZ ;  /* 0x0000004e0824723c */ /* 0x000fe200000418ff */
[----:B------:R-:W-:-:S06]  /*43a0*/  IMAD.MOV.U32 R72, RZ, RZ, R121 ;  /* 0x000000ffff487224 */ /* 0x000fcc00078e0079 */
[----:B------:R-:W-:Y:S01]  /*43b0*/  MOV R78, R35 ;  /* 0x00000023004e7202 */ /* 0x000fe20000000f00 */
[----:B------:R-:W-:Y:S01]  /*43c0*/  HMMA.16816.F32.BF16 R136, R4, R68, R28 ;  /* 0x000000440488723c */ /* 0x000fe2000004181c */
[----:B------:R-:W-:Y:S01]  /*43d0*/  IMAD.MOV.U32 R79, RZ, RZ, R96 ;  /* 0x000000ffff4f7224 */ /* 0x000fe200078e0060 */
[----:B------:R-:W-:-:S06]  /*43e0*/  MOV R96, R61 ;  /* 0x0000003d00607202 */ /* 0x000fcc0000000f00 */
[C---:B------:R-:W-:Y:S08]  /*43f0*/  HMMA.16816.F32.BF16 R124, R4.reuse, R64, R24 ;  /* 0x00000040047c723c */ /* 0x040ff00000041818 */
[C---:B------:R-:W-:Y:S08]  /*4400*/  HMMA.16816.F32.BF16 R120, R4.reuse, R52, R20 ;  /* 0x000000340478723c */ /* 0x040ff00000041814 */
[----:B------:R-:W-:Y:S08]  /*4410*/  HMMA.16816.F32.BF16 R140, R4, R44, R16 ;  /* 0x0000002c048c723c */ /* 0x000ff00000041810 */
[C---:B------:R-:W-:Y:S07]  /*4420*/  HMMA.16816.F32.BF16 R32, R8.reuse, R86, RZ ;  /* 0x000000560820723c */ /* 0x040fee00000418ff */
[----:B------:R-:W-:Y:S01]  /*4430*/  IMAD.MOV.U32 R86, RZ, RZ, R49 ;  /* 0x000000ffff567224 */ /* 0x000fe200078e0031 */
[----:B------:R-:W-:Y:S01]  /*4440*/  HMMA.16816.F32.BF16 R28, R8, R90, RZ ;  /* 0x0000005a081c723c */ /* 0x000fe200000418ff */
[----:B------:R-:W-:-:S02]  /*4450*/  IMAD.MOV.U32 R49, RZ, RZ, R205 ;  /* 0x000000ffff317224 */ /* 0x000fc400078e00cd */
[----:B------:R-:W-:Y:S01]  /*4460*/  IMAD.MOV.U32 R87, RZ, RZ, R97 ;  /* 0x000000ffff577224 */ /* 0x000fe200078e0061 */
[----:B------:R-:W-:Y:S01]  /*4470*/  MOV R97, R48 ;  /* 0x0000003000617202 */ /* 0x000fe20000000f00 */
[----:B------:R-:W-:Y:S02]  /*4480*/  IMAD.MOV.U32 R48, RZ, RZ, R206 ;  /* 0x000000ffff307224 */ /* 0x000fe400078e00ce */
[----:B------:R-:W-:Y:S01]  /*4490*/  MOV R90, R204 ;  /* 0x000000cc005a7202 */ /* 0x000fe20000000f00 */
[----:B------:R-:W-:Y:S01]  /*44a0*/  HMMA.16816.F32.BF16 R24, R8, R94, RZ ;  /* 0x0000005e0818723c */ /* 0x000fe200000418ff */
[----:B------:R-:W-:-:S06]  /*44b0*/  IMAD.MOV.U32 R91, RZ, RZ, R60 ;  /* 0x000000ffff5b7224 */ /* 0x000fcc00078e003c */
[----:B------:R-:W-:Y:S01]  /*44c0*/  MOV R95, R104 ;  /* 0x00000068005f7202 */ /* 0x000fe20000000f00 */
[----:B------:R-:W-:Y:S01]  /*44d0*/  HMMA.16816.F32.BF16 R20, R8, R98, RZ ;  /* 0x000000620814723c */ /* 0x000fe200000418ff */
[----:B------:R-:W-:Y:S01]  /*44e0*/  IMAD.MOV.U32 R94, RZ, RZ, R73 ;  /* 0x000000ffff5e7224 */ /* 0x000fe200078e0049 */
[----:B------:R-:W-:Y:S01]  /*44f0*/  MOV R104, R88 ;  /* 0x0000005800687202 */ /* 0x000fe20000000f00 */
[----:B------:R-:W-:-:S04]  /*4500*/  IMAD.MOV.U32 R73, RZ, RZ, R93 ;  /* 0x000000ffff497224 */ /* 0x000fc800078e005d */
[----:B------:R-:W-:Y:S01]  /*4510*/  IMAD.MOV.U32 R98, RZ, RZ, R91 ;  /* 0x000000ffff627224 */ /* 0x000fe200078e005b */
[----:B------:R-:W-:Y:S01]  /*4520*/  HMMA.16816.F32.BF16 R16, R8, R102, RZ ;  /* 0x000000660810723c */ /* 0x000fe200000418ff */
[----:B------:R-:W-:Y:S01]  /*4530*/  IMAD.MOV.U32 R91, RZ, RZ, R100 ;  /* 0x000000ffff5b7224 */ /* 0x000fe200078e0064 */
[----:B------:R-:W-:Y:S02]  /*4540*/  MOV R99, R86 ;  /* 0x0000005600637202 */ /* 0x000fe40000000f00 */
[----:B------:R-:W-:-:S04]  /*4550*/  MOV R100, R85 ;  /* 0x0000005500647202 */ /* 0x000fc80000000f00 */
[----:B------:R-:W-:Y:S08]  /*4560*/  HMMA.16816.F32.BF16 R8, R8, R106, RZ ;  /* 0x0000006a0808723c */ /* 0x000ff000000418ff */
[C---:B------:R-:W-:Y:S08]  /*4570*/  HMMA.16816.F32.BF16 R40, R4.reuse, R62, R40 ;  /* 0x0000003e0428723c */ /* 0x040ff00000041828 */
[C---:B------:R-:W-:Y:S08]  /*4580*/  HMMA.16816.F32.BF16 R36, R4.reuse, R50, R36 ;  /* 0x000000320424723c */ /* 0x040ff00000041824 */
[C---:B------:R-:W-:Y:S08]  /*4590*/  HMMA.16816.F32.BF16 R32, R4.reuse, R74, R32 ;  /* 0x0000004a0420723c */ /* 0x040ff00000041820 */
[C---:B------:R-:W-:Y:S08]  /*45a0*/  HMMA.16816.F32.BF16 R28, R4.reuse, R58, R28 ;  /* 0x0000003a041c723c */ /* 0x040ff0000004181c */
[C---:B------:R-:W-:Y:S01]  /*45b0*/  HMMA.16816.F32.BF16 R68, R4.reuse, R70, R24 ;  /* 0x000000460444723c */ /* 0x040fe20000041818 */
[----:B------:R-:W-:Y:S07]  /*45c0*/  LDSM.16.MT88.4 R24, [R234+0x1100] ;  /* 0x00110000ea18783b */ /* 0x000fee0000004200 */
[C---:B------:R-:W-:Y:S01]  /*45d0*/  HMMA.16816.F32.BF16 R64, R4.reuse, R66, R20 ;  /* 0x000000420440723c */ /* 0x040fe20000041814 */
[----:B------:R-:W-:Y:S07]  /*45e0*/  LDSM.16.MT88.4 R20, [R236+0x1100] ;  /* 0x00110000ec14783b */ /* 0x000fee0000004200 */
[C---:B------:R-:W-:Y:S01]  /*45f0*/  HMMA.16816.F32.BF16 R52, R4.reuse, R54, R16 ;  /* 0x000000360434723c */ /* 0x040fe20000041810 */
[----:B------:R-:W1:Y:S07]  /*4600*/  LDSM.16.MT88.4 R16, [R233+0x1100] ;  /* 0x00110000e910783b */ /* 0x000e6e0000004200 */
[----:B------:R-:W-:Y:S07]  /*4610*/  HMMA.16816.F32.BF16 R44, R4, R46, R8 ;  /* 0x0000002e042c723c */ /* 0x000fee0000041808 */
[----:B------:R-:W-:-:S02]  /*4620*/  FFMA.FTZ R4, R149, c[0x0][0x2d0], -R3 ;  /* 0x0000b40095047a23 */ /* 0x000fc40000010803 */
[----:B------:R-:W-:Y:S02]  /*4630*/  FFMA.FTZ R5, R183, c[0x0][0x2d0], -R13 ;  /* 0x0000b400b7057a23 */ /* 0x000fe4000001080d */
[----:B------:R2:W-:Y:S08]  /*4640*/  MUFU.EX2 R149, R4 ;  /* 0x0000000400957308 */ /* 0x0005f00000000800 */
[----:B------:R-:W-:Y:S01]  /*4650*/  MUFU.EX2 R63, R5 ;  /* 0x00000005003f7308 */ /* 0x000fe20000000800 */
[----:B--2---:R-:W-:-:S07]  /*4660*/  FFMA.FTZ R4, R180, c[0x0][0x2d0], -R3 ;  /* 0x0000b400b4047a23 */ /* 0x004fce0000010803 */
[----:B------:R2:W3:Y:S02]  /*4670*/  MUFU.EX2 R204, R4 ;  /* 0x0000000400cc7308 */ /* 0x0004e40000000800 */
[----:B--2---:R-:W-:Y:S01]  /*4680*/  FFMA.FTZ R4, R150, c[0x0][0x2d0], -R3 ;  /* 0x0000b40096047a23 */ /* 0x004fe20000010803 */
[----:B---3--:R-:W-:-:S05]  /*4690*/  F2FP.BF16.PACK_AB R8, R204, R149 ;  /* 0x00000095cc08723e */ /* 0x008fca00000010ff */
[----:B------:R2:W-:Y:S02]  /*46a0*/  MUFU.EX2 R205, R4 ;  /* 0x0000000400cd7308 */ /* 0x0005e40000000800 */
[----:B--2---:R-:W-:-:S06]  /*46b0*/  FFMA.FTZ R4, R148, c[0x0][0x2d0], -R3 ;  /* 0x0000b40094047a23 */ /* 0x004fcc0000010803 */
        /* <DEDUP_REMOVED lines=14> */
[C---:B-1----:R-:W-:Y:S08]  /*47a0*/  HMMA.16816.F32.BF16 R176, R8.reuse, R16, R176 ;  /* 0x0000001008b0723c */ /* 0x042ff000000418b0 */
[----:B------:R-:W-:Y:S01]  /*47b0*/  HMMA.16816.F32.BF16 R40, R8, R18, R40 ;  /* 0x000000120828723c */ /* 0x000fe20000041828 */
[----:B--2---:R-:W-:-:S04]  /*47c0*/  FFMA.FTZ R4, R185, c[0x0][0x2d0], -R13 ;  /* 0x0000b400b9047a23 */ /* 0x004fc8000001080d */
[----:B------:R1:W-:Y:S03]  /*47d0*/  MUFU.EX2 R60, R4 ;  /* 0x00000004003c7308 */ /* 0x0003e60000000800 */
[C---:B------:R-:W-:Y:S08]  /*47e0*/  HMMA.16816.F32.BF16 R168, R8.reuse, R20, R168 ;  /* 0x0000001408a8723c */ /* 0x040ff000000418a8 */
[----:B------:R-:W-:Y:S01]  /*47f0*/  HMMA.16816.F32.BF16 R32, R8, R22, R32 ;  /* 0x000000160820723c */ /* 0x000fe20000041820 */
[----:B-1----:R-:W-:-:S07]  /*4800*/  FFMA.FTZ R4, R184, c[0x0][0x2d0], -R13 ;  /* 0x0000b400b8047a23 */ /* 0x002fce000001080d */
[C---:B------:R-:W-:Y:S01]  /*4810*/  HMMA.16816.F32.BF16 R172, R8.reuse, R24, R172 ;  /* 0x0000001808ac723c */ /* 0x040fe200000418ac */
[----:B------:R1:W2:Y:S07]  /*4820*/  MUFU.EX2 R150, R4 ;  /* 0x0000000400967308 */ /* 0x0002ae0000000800 */
[----:B------:R-:W-:Y:S01]  /*4830*/  HMMA.16816.F32.BF16 R36, R8, R26, R36 ;  /* 0x0000001a0824723c */ /* 0x000fe20000041824 */
[----:B-1----:R-:W-:Y:S01]  /*4840*/  FFMA.FTZ R4, R190, c[0x0][0x2d0], -R12 ;  /* 0x0000b400be047a23 */ /* 0x002fe2000001080c */
[----:B--2---:R-:W-:-:S03]  /*4850*/  F2FP.BF16.PACK_AB R6, R150, R63 ;  /* 0x0000003f9606723e */ /* 0x004fc600000010ff */
[----:B------:R1:W-:Y:S02]  /*4860*/  MUFU.EX2 R56, R4 ;  /* 0x0000000400387308 */ /* 0x0003e40000000800 */
[----:B-1----:R-:W-:-:S06]  /*4870*/  FFMA.FTZ R4, R189, c[0x0][0x2d0], -R12 ;  /* 0x0000b400bd047a23 */ /* 0x002fcc000001080c */
[----:B------:R1:W2:Y:S02]  /*4880*/  MUFU.EX2 R57, R4 ;  /* 0x0000000400397308 */ /* 0x0002a40000000800 */
[----:B-1----:R-:W-:Y:S01]  /*4890*/  FFMA.FTZ R4, R188, c[0x0][0x2d0], -R12 ;  /* 0x0000b400bc047a23 */ /* 0x002fe2000001080c */
[----:B--2---:R-:W-:-:S05]  /*48a0*/  F2FP.BF16.PACK_AB R5, R57, R56 ;  /* 0x000000383905723e */ /* 0x004fca00000010ff */
[----:B------:R1:W-:Y:S02]  /*48b0*/  MUFU.EX2 R59, R4 ;  /* 0x00000004003b7308 */ /* 0x0003e40000000800 */
[----:B-1----:R-:W-:-:S06]  /*48c0*/  FFMA.FTZ R4, R187, c[0x0][0x2d0], -R12 ;  /* 0x0000b400bb047a23 */ /* 0x002fcc000001080c */
[----:B------:R1:W2:Y:S02]  /*48d0*/  MUFU.EX2 R62, R4 ;  /* 0x00000004003e7308 */ /* 0x0002a40000000800 */
[----:B-1----:R-:W-:Y:S02]  /*48e0*/  F2FP.BF16.PACK_AB R4, R60, R58 ;  /* 0x0000003a3c04723e */ /* 0x002fe400000010ff */
[----:B--2---:R-:W-:-:S07]  /*48f0*/  F2FP.BF16.PACK_AB R7, R62, R59 ;  /* 0x0000003b3e07723e */ /* 0x004fce00000010ff */
[C---:B------:R-:W-:Y:S08]  /*4900*/  HMMA.16816.F32.BF16 R180, R4.reuse, R16, R196 ;  /* 0x0000001004b4723c */ /* 0x040ff000000418c4 */
[C---:B------:R-:W-:Y:S01]  /*4910*/  HMMA.16816.F32.BF16 R184, R4.reuse, R18, R116 ;  /* 0x0000001204b8723c */ /* 0x040fe20000041874 */
[----:B------:R-:W1:Y:S06]  /*4920*/  LDSM.16.MT88.4 R16, [R235+0x1100] ;  /* 0x00110000eb10783b */ /* 0x000e6c0000004200 */
[----:B------:R-:W-:Y:S01]  /*4930*/  IMAD.MOV.U32 R117, RZ, RZ, R48 ;  /* 0x000000ffff757224 */ /* 0x000fe200078e0030 */
[----:B------:R-:W-:Y:S01]  /*4940*/  MOV R118, R49 ;  /* 0x0000003100767202 */ /* 0x000fe20000000f00 */
[----:B------:R-:W-:Y:S01]  /*4950*/  IMAD.MOV.U32 R116, RZ, RZ, R90 ;  /* 0x000000ffff747224 */ /* 0x000fe200078e005a */
[----:B------:R-:W-:Y:S01]  /*4960*/  HMMA.16816.F32.BF16 R196, R4, R20, R224 ;  /* 0x0000001404c4723c */ /* 0x000fe200000418e0 */
[----:B------:R-:W-:-:S02]  /*4970*/  IMAD.MOV.U32 R119, RZ, RZ, R191 ;  /* 0x000000ffff777224 */ /* 0x000fc400078e00bf */
[----:B------:R-:W-:Y:S01]  /*4980*/  IMAD.MOV.U32 R90, RZ, RZ, R105 ;  /* 0x000000ffff5a7224 */ /* 0x000fe200078e0069 */
[----:B------:R-:W-:Y:S01]  /*4990*/  MOV R93, R244 ;  /* 0x000000f4005d7202 */ /* 0x000fe20000000f00 */
[----:B------:R-:W-:-:S03]  /*49a0*/  IMAD.MOV.U32 R105, RZ, RZ, R92 ;  /* 0x000000ffff697224 */ /* 0x000fc600078e005c */
[C---:B------:R-:W-:Y:S01]  /*49b0*/  HMMA.16816.F32.BF16 R48, R4.reuse, R22, R112 ;  /* 0x000000160430723c */ /* 0x040fe20000041870 */
[----:B------:R-:W2:Y:S07]  /*49c0*/  LDSM.16.MT88.4 R20, [R234+0x3100] ;  /* 0x00310000ea14783b */ /* 0x000eae0000004200 */
[C---:B------:R-:W-:Y:S08]  /*49d0*/  HMMA.16816.F32.BF16 R188, R4.reuse, R24, R216 ;  /* 0x0000001804bc723c */ /* 0x040ff000000418d8 */
[----:B------:R-:W-:Y:S01]  /*49e0*/  HMMA.16816.F32.BF16 R192, R4, R26, R192 ;  /* 0x0000001a04c0723c */ /* 0x000fe200000418c0 */
[----:B------:R-:W3:Y:S07]  /*49f0*/  LDSM.16.MT88.4 R24, [R233+0x3100] ;  /* 0x00310000e918783b */ /* 0x000eee0000004200 */
[-C--:B-1----:R-:W-:Y:S08]  /*4a00*/  HMMA.16816.F32.BF16 R224, R8, R16.reuse, R80 ;  /* 0x0000001008e0723c */ /* 0x082ff00000041850 */
[----:B------:R-:W-:Y:S07]  /*4a10*/  HMMA.16816.F32.BF16 R80, R4, R16, R116 ;  /* 0x000000100450723c */ /* 0x000fee0000041874 */
[----:B------:R-:W-:Y:S01]  /*4a20*/  MOV R118, R79 ;  /* 0x0000004f00767202 */ /* 0x000fe20000000f00 */
[----:B------:R-:W-:Y:S01]  /*4a30*/  IMAD.MOV.U32 R116, RZ, RZ, R87 ;  /* 0x000000ffff747224 */ /* 0x000fe200078e0057 */
[----:B------:R-:W-:Y:S01]  /*4a40*/  HMMA.16816.F32.BF16 R216, R8, R18, R28 ;  /* 0x0000001208d8723c */ /* 0x000fe2000004181c */
[----:B------:R-:W-:Y:S01]  /*4a50*/  IMAD.MOV.U32 R79, RZ, RZ, R84 ;  /* 0x000000ffff4f7224 */ /* 0x000fe200078e0054 */
[----:B------:R-:W-:Y:S01]  /*4a60*/  LDSM.16.MT88.4 R28, [R235+0x3100] ;  /* 0x00310000eb1c783b */ /* 0x000fe20000004200 */
[----:B------:R-:W-:Y:S01]  /*4a70*/  IMAD.MOV.U32 R117, RZ, RZ, R78 ;  /* 0x000000ffff757224 */ /* 0x000fe200078e004e */
[----:B------:R-:W-:Y:S01]  /*4a80*/  MOV R78, R101 ;  /* 0x00000065004e7202 */ /* 0x000fe20000000f00 */
[----:B------:R-:W-:-:S02]  /*4a90*/  IMAD.MOV.U32 R119, RZ, RZ, R72 ;  /* 0x000000ffff777224 */ /* 0x000fc400078e0048 */
[----:B------:R-:W-:Y:S01]  /*4aa0*/  IMAD.MOV.U32 R72, RZ, RZ, R89 ;  /* 0x000000ffff487224 */ /* 0x000fe200078e0059 */
[----:B------:R-:W-:Y:S01]  /*4ab0*/  HMMA.16816.F32.BF16 R84, R4, R18, R144 ;  /* 0x000000120454723c */ /* 0x000fe20000041890 */
[----:B------:R-:W1:Y:S01]  /*4ac0*/  LDSM.16.MT88.4 R16, [R236+0x3100] ;  /* 0x00310000ec10783b */ /* 0x000e620000004200 */
[----:B------:R-:W-:Y:S02]  /*4ad0*/  IMAD.MOV.U32 R101, RZ, RZ, R246 ;  /* 0x000000ffff657224 */ /* 0x000fe400078e00f6 */
[----:B------:R-:W-:Y:S01]  /*4ae0*/  IMAD.MOV.U32 R89, RZ, RZ, R76 ;  /* 0x000000ffff597224 */ /* 0x000fe200078e004c */
[----:B------:R-:W-:Y:S01]  /*4af0*/  MOV R76, R242 ;  /* 0x000000f2004c7202 */ /* 0x000fe20000000f00 */
[----:B------:R-:W-:Y:S02]  /*4b00*/  IMAD.MOV.U32 R92, RZ, RZ, R245 ;  /* 0x000000ffff5c7224 */ /* 0x000fe400078e00f5 */
[----:B------:R-:W-:Y:S01]  /*4b10*/  IMAD.MOV.U32 R88, RZ, RZ, R243 ;  /* 0x000000ffff587224 */ /* 0x000fe200078e00f3 */
[----:B------:R-:W-:Y:S01]  /*4b20*/  MOV R102, R90 ;  /* 0x0000005a00667202 */ /* 0x000fe20000000f00 */
[----:B------:R-:W-:-:S02]  /*4b30*/  IMAD.MOV.U32 R107, RZ, RZ, R95 ;  /* 0x000000ffff6b7224 */ /* 0x000fc400078e005f */
[----:B------:R-:W-:Y:S02]  /*4b40*/  IMAD.MOV.U32 R106, RZ, RZ, R94 ;  /* 0x000000ffff6a7224 */ /* 0x000fe400078e005e */
[----:B------:R-:W-:Y:S01]  /*4b50*/  IMAD.MOV.U32 R103, RZ, RZ, R91 ;  /* 0x000000ffff677224 */ /* 0x000fe200078e005b */
[----:B------:R-:W-:Y:S01]  /*4b60*/  MOV R91, R79 ;  /* 0x0000004f005b7202 */ /* 0x000fe20000000f00 */
[----:B------:R-:W-:Y:S01]  /*4b70*/  IMAD.MOV.U32 R95, RZ, RZ, R101 ;  /* 0x000000ffff5f7224 */ /* 0x000fe200078e0065 */
[----:B------:R-:W-:Y:S01]  /*4b80*/  MOV R101, R89 ;  /* 0x0000005900657202 */ /* 0x000fe20000000f00 */
[----:B------:R-:W-:Y:S01]  /*4b90*/  IMAD.MOV.U32 R94, RZ, RZ, R78 ;  /* 0x000000ffff5e7224 */ /* 0x000fe200078e004e */
[----:B------:R-:W-:Y:S01]  /*4ba0*/  MOV R78, R92 ;  /* 0x0000005c004e7202 */ /* 0x000fe20000000f00 */
[----:B------:R-:W-:Y:S01]  /*4bb0*/  IMAD.MOV.U32 R90, RZ, RZ, R100 ;  /* 0x000000ffff5a7224 */ /* 0x000fe200078e0064 */
[----:B------:R-:W-:Y:S01]  /*4bc0*/  MOV R89, R134 ;  /* 0x0000008600597202 */ /* 0x000fe20000000f00 */
[----:B------:R-:W-:Y:S01]  /*4bd0*/  IMAD.MOV.U32 R79, RZ, RZ, R93 ;  /* 0x000000ffff4f7224 */ /* 0x000fe200078e005d */
[----:B--2---:R-:W-:Y:S01]  /*4be0*/  HMMA.16816.F32.BF16 R112, R4, R20, R116 ;  /* 0x000000140470723c */ /* 0x004fe20000041874 */
[----:B------:R-:W-:Y:S01]  /*4bf0*/  IMAD.MOV.U32 R100, RZ, RZ, R88 ;  /* 0x000000ffff647224 */ /* 0x000fe200078e0058 */
[----:B------:R2:W5:Y:S01]  /*4c00*/  LDL.LU R246, [R1+0x70] ;  /* 0x0000700001f67983 */ /* 0x0005620000300800 */
[----:B------:R-:W-:-:S02]  /*4c10*/  IMAD.MOV.U32 R92, RZ, RZ, R76 ;  /* 0x000000ffff5c7224 */ /* 0x000fc400078e004c */
[----:B------:R-:W-:Y:S02]  /*4c20*/  IMAD.MOV.U32 R88, RZ, RZ, R77 ;  /* 0x000000ffff587224 */ /* 0x000fe400078e004d */
[----:B------:R-:W-:Y:S02]  /*4c30*/  IMAD.MOV.U32 R134, RZ, RZ, R240 ;  /* 0x000000ffff867224 */ /* 0x000fe400078e00f0 */
[----:B------:R-:W-:Y:S01]  /*4c40*/  IMAD.MOV.U32 R75, RZ, RZ, R94 ;  /* 0x000000ffff4b7224 */ /* 0x000fe200078e005e */
[----:B------:R-:W-:Y:S01]  /*4c50*/  MOV R119, R102 ;  /* 0x0000006600777202 */ /* 0x000fe20000000f00 */
[----:B------:R-:W-:Y:S02]  /*4c60*/  IMAD.MOV.U32 R76, RZ, RZ, R132 ;  /* 0x000000ffff4c7224 */ /* 0x000fe400078e0084 */
[----:B------:R-:W-:Y:S01]  /*4c70*/  IMAD.MOV.U32 R74, RZ, RZ, R103 ;  /* 0x000000ffff4a7224 */ /* 0x000fe200078e0067 */
[C---:B---3--:R-:W-:Y:S01]  /*4c80*/  HMMA.16816.F32.BF16 R96, R4.reuse, R24, R96 ;  /* 0x000000180460723c */ /* 0x048fe20000041860 */
[----:B------:R-:W-:Y:S01]  /*4c90*/  IMAD.MOV.U32 R77, RZ, RZ, R133 ;  /* 0x000000ffff4d7224 */ /* 0x000fe200078e0085 */
[----:B------:R-:W-:Y:S01]  /*4ca0*/  MOV R133, R238 ;  /* 0x000000ee00857202 */ /* 0x000fe20000000f00 */
[----:B------:R-:W-:Y:S01]  /*4cb0*/  IMAD.MOV.U32 R132, RZ, RZ, R239 ;  /* 0x000000ffff847224 */ /* 0x000fe200078e00ef */
[----:B------:R-:W-:Y:S01]  /*4cc0*/  MOV R93, R241 ;  /* 0x000000f1005d7202 */ /* 0x000fe20000000f00 */
[----:B------:R-:W-:Y:S01]  /*4cd0*/  IMAD.MOV.U32 R94, RZ, RZ, R79 ;  /* 0x000000ffff5e7224 */ /* 0x000fe200078e004f */
[----:B------:R2:W5:Y:S01]  /*4ce0*/  LDL.LU R245, [R1+0x6c] ;  /* 0x00006c0001f57983 */ /* 0x0005620000300800 */
        /* <DEDUP_REMOVED lines=11> */
[----:B-1----:R-:W-:Y:S01]  /*4da0*/  HMMA.16816.F32.BF16 R128, R4, R16, R128 ;  /* 0x000000100480723c */ /* 0x002fe20000041880 */
[----:B------:R-:W-:Y:S01]  /*4db0*/  IMAD.MOV.U32 R144, RZ, RZ, R118 ;  /* 0x000000ffff907224 */ /* 0x000fe200078e0076 */
[----:B------:R2:W5:Y:S01]  /*4dc0*/  LDL.LU R244, [R1+0x68] ;  /* 0x0000680001f47983 */ /* 0x0005620000300800 */
[----:B------:R-:W-:-:S02]  /*4dd0*/  IMAD.MOV.U32 R146, RZ, RZ, R74 ;  /* 0x000000ffff927224 */ /* 0x000fc400078e004a */
[----:B------:R-:W-:Y:S01]  /*4de0*/  IMAD.MOV.U32 R147, RZ, RZ, R75 ;  /* 0x000000ffff937224 */ /* 0x000fe200078e004b */
[----:B------:R-:W-:Y:S01]  /*4df0*/  MOV R75, R94 ;  /* 0x0000005e004b7202 */ /* 0x000fe20000000f00 */
[----:B------:R-:W-:Y:S01]  /*4e00*/  IMAD.MOV.U32 R78, RZ, RZ, R101 ;  /* 0x000000ffff4e7224 */ /* 0x000fe200078e0065 */
[----:B------:R-:W-:Y:S01]  /*4e10*/  HMMA.16816.F32.BF16 R64, R8, R22, R64 ;  /* 0x000000160840723c */ /* 0x000fe20000041840 */
[----:B------:R-:W-:Y:S01]  /*4e20*/  IMAD.MOV.U32 R74, RZ, RZ, R95 ;  /* 0x000000ffff4a7224 */ /* 0x000fe200078e005f */
[----:B------:R-:W-:Y:S01]  /*4e30*/  MOV R95, R135 ;  /* 0x00000087005f7202 */ /* 0x000fe20000000f00 */
[----:B------:R-:W-:Y:S01]  /*4e40*/  IMAD.MOV.U32 R94, RZ, RZ, R133 ;  /* 0x000000ffff5e7224 */ /* 0x000fe200078e0085 */
[----:B------:R2:W5:Y:S04]  /*4e50*/  LDL.LU R243, [R1+0x64] ;  /* 0x0000640001f37983 */ /* 0x0005680000300800 */
[C---:B------:R-:W-:Y:S01]  /*4e60*/  HMMA.16816.F32.BF16 R100, R4.reuse, R26, R212 ;  /* 0x0000001a0464723c */ /* 0x040fe200000418d4 */
[----:B------:R2:W5:Y:S04]  /*4e70*/  LDL.LU R242, [R1+0x60] ;  /* 0x0000600001f27983 */ /* 0x0005680000300800 */
[----:B------:R2:W5:Y:S02]  /*4e80*/  LDL.LU R241, [R1+0x5c] ;  /* 0x00005c0001f17983 */ /* 0x0005640000300800 */
[----:B------:R-:W-:Y:S01]  /*4e90*/  MOV R213, R134 ;  /* 0x0000008600d57202 */ /* 0x000fe20000000f00 */
[----:B------:R-:W-:Y:S01]  /*4ea0*/  IMAD.MOV.U32 R214, RZ, RZ, R132 ;  /* 0x000000ffffd67224 */ /* 0x000fe200078e0084 */
[----:B------:R-:W-:Y:S01]  /*4eb0*/  HMMA.16816.F32.BF16 R144, R4, R28, R144 ;  /* 0x0000001c0490723c */ /* 0x000fe20000041890 */
[----:B------:R-:W-:Y:S01]  /*4ec0*/  IMAD.MOV.U32 R215, RZ, RZ, R117 ;  /* 0x000000ffffd77224 */ /* 0x000fe200078e0075 */
[----:B------:R2:W5:Y:S01]  /*4ed0*/  LDL.LU R240, [R1+0x58] ;  /* 0x0000580001f07983 */ /* 0x0005620000300800 */
[----:B------:R-:W-:-:S05]  /*4ee0*/  IMAD.MOV.U32 R212, RZ, RZ, R92 ;  /* 0x000000ffffd47224 */ /* 0x000fca00078e005c */
[C---:B------:R-:W-:Y:S01]  /*4ef0*/  HMMA.16816.F32.BF16 R132, R4.reuse, R18, R156 ;  /* 0x000000120484723c */ /* 0x040fe2000004189c */
[----:B------:R-:W-:Y:S01]  /*4f00*/  IMAD.MOV.U32 R92, RZ, RZ, R232 ;  /* 0x000000ffff5c7224 */ /* 0x000fe200078e00e8 */
[----:B------:R2:W5:Y:S04]  /*4f10*/  LDL.LU R239, [R1+0x54] ;  /* 0x0000540001ef7983 */ /* 0x0005680000300800 */
[----:B------:R2:W5:Y:S01]  /*4f20*/  LDL.LU R238, [R1+0x50] ;  /* 0x0000500001ee7983 */ /* 0x0005620000300800 */
[----:B------:R-:W-:Y:S01]  /*4f30*/  IMAD.MOV.U32 R157, RZ, RZ, R88 ;  /* 0x000000ffff9d7224 */ /* 0x000fe200078e0058 */
[----:B------:R-:W-:Y:S01]  /*4f40*/  MOV R158, R79 ;  /* 0x0000004f009e7202 */ /* 0x000fe20000000f00 */
[----:B------:R-:W-:Y:S01]  /*4f50*/  IMAD.MOV.U32 R156, RZ, RZ, R89 ;  /* 0x000000ffff9c7224 */ /* 0x000fe200078e0059 */
[----:B------:R-:W-:Y:S01]  /*4f60*/  MOV R89, R76 ;  /* 0x0000004c00597202 */ /* 0x000fe20000000f00 */
[----:B------:R-:W-:Y:S01]  /*4f70*/  IMAD.MOV.U32 R159, RZ, RZ, R78 ;  /* 0x000000ffff9f7224 */ /* 0x000fe200078e004e */
[C---:B------:R-:W-:Y:S01]  /*4f80*/  HMMA.16816.F32.BF16 R116, R4.reuse, R22, R208 ;  /* 0x000000160474723c */ /* 0x040fe200000418d0 */
[----:B------:R-:W-:Y:S01]  /*4f90*/  IMAD.MOV.U32 R88, RZ, RZ, R77 ;  /* 0x000000ffff587224 */ /* 0x000fe200078e004d */
[----:B------:R2:W5:Y:S04]  /*4fa0*/  LDL.LU R237, [R1+0x4c] ;  /* 0x00004c0001ed7983 */ /* 0x0005680000300800 */
[----:B------:R2:W5:Y:S01]  /*4fb0*/  LDL.LU R232, [R1+0x48] ;  /* 0x0000480001e87983 */ /* 0x0005620000300800 */
[----:B------:R-:W-:Y:S01]  /*4fc0*/  PLOP3.LUT P0, PT, PT, PT, UP0, 0x40, 0x0 ;  /* 0x000000000000781c */ /* 0x000fe20003f0e808 */
[----:B------:R-:W-:Y:S07]  /*4fd0*/  HMMA.16816.F32.BF16 R76, R4, R30, R160 ;  /* 0x0000001e044c723c */ /* 0x000fee00000418a0 */
[----:B------:R-:W-:Y:S01]  /*4fe0*/  FFMA.FTZ R4, R221, c[0x0][0x2d0], -R3 ;  /* 0x0000b400dd047a23 */ /* 0x000fe20000010803 */
[----:B------:R-:W-:Y:S01]  /*4ff0*/  MOV R162, R95 ;  /* 0x0000005f00a27202 */ /* 0x000fe20000000f00 */
[----:B------:R-:W-:Y:S01]  /*5000*/  IMAD.MOV.U32 R7, RZ, RZ, R94 ;  /* 0x000000ffff077224 */ /* 0x000fe200078e005e */
[----:B------:R-:W-:Y:S01]  /*5010*/  HMMA.16816.F32.BF16 R52, R8, R18, R52 ;  /* 0x000000120834723c */ /* 0x000fe20000041834 */
[----:B------:R1:W-:Y:S01]  /*5020*/  MUFU.EX2 R23, R4 ;  /* 0x0000000400177308 */ /* 0x0003e20000000800 */
[----:B------:R-:W-:Y:S01]  /*5030*/  IMAD.MOV.U32 R160, RZ, RZ, R92 ;  /* 0x000000ffffa07224 */ /* 0x000fe200078e005c */
[----:B------:R-:W-:Y:S01]  /*5040*/  MOV R5, R213 ;  /* 0x000000d500057202 */ /* 0x000fe20000000f00 */
[----:B------:R-:W-:-:S02]  /*5050*/  IMAD.MOV.U32 R161, RZ, RZ, R93 ;  /* 0x000000ffffa17224 */ /* 0x000fc400078e005d */
[----:B------:R-:W-:Y:S02]  /*5060*/  IMAD.MOV.U32 R6, RZ, RZ, R214 ;  /* 0x000000ffff067224 */ /* 0x000fe400078e00d6 */
[----:B------:R-:W-:Y:S01]  /*5070*/  HMMA.16816.F32.BF16 R92, R8, R24, R136 ;  /* 0x00000018085c723c */ /* 0x000fe20000041888 */
[----:B------:R-:W-:-:S06]  /*5080*/  IMAD.MOV.U32 R163, RZ, RZ, R212 ;  /* 0x000000ffffa37224 */ /* 0x000fcc00078e00d4 */
[----:B------:R-:W-:Y:S01]  /*5090*/  MOV R139, R215 ;  /* 0x000000d7008b7202 */ /* 0x000fe20000000f00 */
[C---:B------:R-:W-:Y:S01]  /*50a0*/  HMMA.16816.F32.BF16 R208, R8.reuse, R20, R124 ;  /* 0x0000001408d0723c */ /* 0x040fe2000004187c */
[----:B-1----:R-:W-:Y:S01]  /*50b0*/  FFMA.FTZ R4, R207, c[0x0][0x2d0], -R3 ;  /* 0x0000b400cf047a23 */ /* 0x002fe20000010803 */
[----:B------:R-:W-:Y:S01]  /*50c0*/  MOV R137, R159 ;  /* 0x0000009f00897202 */ /* 0x000fe20000000f00 */
[----:B------:R-:W-:Y:S02]  /*50d0*/  IMAD.MOV.U32 R138, RZ, RZ, R6 ;  /* 0x000000ffff8a7224 */ /* 0x000fe400078e0006 */
[----:B------:R1:W-:Y:S01]  /*50e0*/  MUFU.EX2 R25, R4 ;  /* 0x0000000400197308 */ /* 0x0003e20000000800 */
[----:B------:R-:W-:Y:S01]  /*50f0*/  IMAD.MOV.U32 R136, RZ, RZ, R158 ;  /* 0x000000ffff887224 */ /* 0x000fe200078e009e */
[----:B------:R-:W-:Y:S01]  /*5100*/  MOV R207, R137 ;  /* 0x0000008900cf7202 */ /* 0x000fe20000000f00 */
[----:B------:R-:W-:Y:S01]  /*5110*/  HMMA.16816.F32.BF16 R124, R8, R16, R120 ;  /* 0x00000010087c723c */ /* 0x000fe20000041878 */
[----:B------:R-:W-:Y:S01]  /*5120*/  IMAD.MOV.U32 R6, RZ, RZ, R162 ;  /* 0x000000ffff067224 */ /* 0x000fe200078e00a2 */
[----:B------:R-:W-:Y:S01]  /*5130*/  LDSM.16.MT88.4 R120, [R234+0x3900] ;  /* 0x00390000ea78783b */ /* 0x000fe20000004200 */
[----:B------:R-:W-:-:S05]  /*5140*/  IMAD.MOV.U32 R221, RZ, RZ, R136 ;  /* 0x000000ffffdd7224 */ /* 0x000fca00078e0088 */
[----:B------:R-:W-:Y:S01]  /*5150*/  HMMA.16816.F32.BF16 R212, R8, R26, R68 ;  /* 0x0000001a08d4723c */ /* 0x000fe20000041844 */
[--C-:B-1----:R-:W-:Y:S02]  /*5160*/  FFMA.FTZ R4, R220, c[0x0][0x2d0], -R3.reuse ;  /* 0x0000b400dc047a23 */ /* 0x102fe40000010803 */
[----:B------:R-:W-:-:S04]  /*5170*/  FFMA.FTZ R3, R203, c[0x0][0x2d0], -R3 ;  /* 0x0000b400cb037a23 */ /* 0x000fc80000010803 */
[----:B------:R-:W-:Y:S01]  /*5180*/  MOV R70, R156 ;  /* 0x0000009c00467202 */ /* 0x000fe20000000f00 */
[----:B------:R-:W-:Y:S01]  /*5190*/  IMAD.MOV.U32 R71, RZ, RZ, R157 ;  /* 0x000000ffff477224 */ /* 0x000fe200078e009d */
[C---:B------:R-:W-:Y:S01]  /*51a0*/  HMMA.16816.F32.BF16 R140, R8.reuse, R28, R140 ;  /* 0x0000001c088c723c */ /* 0x040fe2000004188c */
[----:B------:R1:W-:Y:S01]  /*51b0*/  MUFU.EX2 R24, R3 ;  /* 0x0000000300187308 */ /* 0x0003e20000000800 */
[----:B------:R-:W3:Y:S01]  /*51c0*/  LDSM.16.MT88.4 R156, [R234+0x1900] ;  /* 0x00190000ea9c783b */ /* 0x000ee20000004200 */
[----:B------:R-:W-:Y:S01]  /*51d0*/  IMAD.MOV.U32 R69, RZ, RZ, R6 ;  /* 0x000000ffff457224 */ /* 0x000fe200078e0006 */
[----:B------:R-:W-:Y:S01]  /*51e0*/  MOV R6, R107 ;  /* 0x0000006b00067202 */ /* 0x000fe20000000f00 */
[----:B------:R-:W-:Y:S01]  /*51f0*/  IMAD.MOV.U32 R107, RZ, RZ, R72 ;  /* 0x000000ffff6b7224 */ /* 0x000fe200078e0048 */
[----:B------:R-:W-:Y:S02]  /*5200*/  MOV R27, R71 ;  /* 0x00000047001b7202 */ /* 0x000fe40000000f00 */
[----:B------:R-:W-:Y:S01]  /*5210*/  HMMA.16816.F32.BF16 R44, R8, R30, R44 ;  /* 0x0000001e082c723c */ /* 0x000fe2000004182c */
[----:B------:R-:W4:Y:S01]  /*5220*/  MUFU.EX2 R26, R4 ;  /* 0x00000004001a7308 */ /* 0x000f220000000800 */
[----:B------:R-:W-:-:S05]  /*5230*/  MOV R28, R6 ;  /* 0x00000006001c7202 */ /* 0x000fca0000000f00 */
[----:B------:R-:W-:Y:S02]  /*5240*/  FADD.FTZ R9, R108, R14 ;  /* 0x0000000e6c097221 */ /* 0x000fe40000010000 */
[--C-:B-1----:R-:W-:Y:S02]  /*5250*/  FFMA.FTZ R3, R222, c[0x0][0x2d0], -R0.reuse ;  /* 0x0000b400de037a23 */ /* 0x102fe40000010800 */
[----:B------:R-:W-:Y:S02]  /*5260*/  FADD.FTZ R10, R70, R223 ;  /* 0x000000df460a7221 */ /* 0x000fe40000010000 */
[----:B------:R1:W-:Y:S01]  /*5270*/  MUFU.EX2 R19, R3 ;  /* 0x0000000300137308 */ /* 0x0003e20000000800 */
[----:B------:R-:W-:Y:S02]  /*5280*/  IMAD.MOV.U32 R223, RZ, RZ, R107 ;  /* 0x000000ffffdf7224 */ /* 0x000fe400078e006b */
[----:B-1----:R-:W-:-:S05]  /*5290*/  FFMA.FTZ R3, R202, c[0x0][0x2d0], -R0 ;  /* 0x0000b400ca037a23 */ /* 0x002fca0000010800 */
[----:B------:R1:W-:Y:S02]  /*52a0*/  MUFU.EX2 R20, R3 ;  /* 0x0000000300147308 */ /* 0x0003e40000000800 */
[--C-:B-1----:R-:W-:Y:S02]  /*52b0*/  FFMA.FTZ R3, R201, c[0x0][0x2d0], -R0.reuse ;  /* 0x0000b400c9037a23 */ /* 0x102fe40000010800 */
[----:B------:R-:W-:-:S04]  /*52c0*/  FFMA.FTZ R0, R200, c[0x0][0x2d0], -R0 ;  /* 0x0000b400c8007a23 */ /* 0x000fc80000010800 */
[----:B------:R-:W-:Y:S08]  /*52d0*/  MUFU.EX2 R22, R3 ;  /* 0x0000000300167308 */ /* 0x000ff00000000800 */
[----:B------:R1:W-:Y:S02]  /*52e0*/  MUFU.EX2 R21, R0 ;  /* 0x0000000000157308 */ /* 0x0003e40000000800 */
[----:B-1----:R-:W-:-:S02]  /*52f0*/  FFMA.FTZ R0, R139, c[0x0][0x2d0], -R13 ;  /* 0x0000b4008b007a23 */ /* 0x002fc4000001080d */
[----:B------:R-:W-:-:S04]  /*5300*/  IMAD.MOV.U32 R139, RZ, RZ, R7 ;  /* 0x000000ffff8b7224 */ /* 0x000fc800078e0007 */
[----:B------:R1:W-:Y:S01]  /*5310*/  MUFU.EX2 R16, R0 ;  /* 0x0000000000107308 */ /* 0x0003e20000000800 */
[----:B------:R-:W-:-:S04]  /*5320*/  IMAD.MOV.U32 R7, RZ, RZ, R163 ;  /* 0x000000ffff077224 */ /* 0x000fc800078e00a3 */
[----:B------:R-:W-:Y:S02]  /*5330*/  IMAD.MOV.U32 R68, RZ, RZ, R7 ;  /* 0x000000ffff447224 */ /* 0x000fe400078e0007 */
[----:B------:R-:W-:Y:S02]  /*5340*/  IMAD.MOV.U32 R7, RZ, RZ, R90 ;  /* 0x000000ffff077224 */ /* 0x000fe400078e005a */
[----:B------:R-:W-:Y:S02]  /*5350*/  FADD.FTZ R8, R69, R68 ;  /* 0x0000004445087221 */ /* 0x000fe40000010000 */
[----:B------:R-:W-:Y:S02]  /*5360*/  IMAD.MOV.U32 R31, RZ, RZ, R7 ;  /* 0x000000ffff1f7224 */ /* 0x000fe400078e0007 */
[----:B-1----:R-:W-:Y:S01]  /*5370*/  FFMA.FTZ R0, R5, c[0x0][0x2d0], -R13 ;  /* 0x0000b40005007a23 */ /* 0x002fe2000001080d */
[----:B------:R-:W-:-:S03]  /*5380*/  MOV R5, R161 ;  /* 0x000000a100057202 */ /* 0x000fc60000000f00 */
[----:B------:R1:W1:Y:S02]  /*5390*/  MUFU.EX2 R17, R0 ;  /* 0x0000000000117308 */ /* 0x0002640000000800 */
[----:B------:R-:W-:Y:S02]  /*53a0*/  FFMA.FTZ R3, R5, c[0x0][0x2d0], -R12 ;  /* 0x0000b40005037a23 */ /* 0x000fe4000001080c */
[----:B------:R-:W-:Y:S01]  /*53b0*/  IMAD.MOV.U32 R5, RZ, RZ, R106 ;  /* 0x000000ffff057224 */ /* 0x000fe200078e006a */
[----:B------:R-:W-:Y:S02]  /*53c0*/  MOV R106, R91 ;  /* 0x0000005b006a7202 */ /* 0x000fe40000000f00 */
[----:B------:R-:W-:Y:S01]  /*53d0*/  MOV R91, R166 ;  /* 0x000000a6005b7202 */ /* 0x000fe20000000f00 */
[----:B------:R-:W-:Y:S01]  /*53e0*/  IMAD.MOV.U32 R29, RZ, RZ, R5 ;  /* 0x000000ffff1d7224 */ /* 0x000fe200078e0005 */
[----:B----4-:R-:W-:Y:S01]  /*53f0*/  F2FP.BF16.PACK_AB R166, R24, R26 ;  /* 0x0000001a18a6723e */ /* 0x010fe200000010ff */
[----:B------:R-:W-:Y:S01]  /*5400*/  LDSM.16.MT88.4 R4, [R235+0x3900] ;  /* 0x00390000eb04783b */ /* 0x000fe20000004200 */
[----:B------:R-:W-:Y:S01]  /*5410*/  MOV R30, R106 ;  /* 0x0000006a001e7202 */ /* 0x000fe20000000f00 */
[--C-:B-1----:R-:W-:Y:S01]  /*5420*/  FFMA.FTZ R0, R160, c[0x0][0x2d0], -R13.reuse ;  /* 0x0000b400a0007a23 */ /* 0x102fe2000001080d */
[----:B------:R-:W-:Y:S01]  /*5430*/  F2FP.BF16.PACK_AB R200, R17, R16 ;  /* 0x0000001011c8723e */ /* 0x000fe200000010ff */
[----:B------:R-:W1:Y:S02]  /*5440*/  LDSM.16.MT88.4 R160, [R233+0x1900] ;  /* 0x00190000e9a0783b */ /* 0x000e640000004200 */
[----:B------:R4:W-:Y:S02]  /*5450*/  MUFU.EX2 R18, R0 ;  /* 0x0000000000127308 */ /* 0x0009e40000000800 */
[----:B----4-:R-:W-:Y:S01]  /*5460*/  FFMA.FTZ R0, R167, c[0x0][0x2d0], -R13 ;  /* 0x0000b400a7007a23 */ /* 0x010fe2000001080d */
[----:B------:R-:W-:-:S05]  /*5470*/  MOV R167, R15 ;  /* 0x0000000f00a77202 */ /* 0x000fca0000000f00 */
[----:B------:R4:W2:Y:S01]  /*5480*/  MUFU.EX2 R15, R0 ;  /* 0x00000000000f7308 */ /* 0x0008a20000000800 */
[----:B------:R-:W-:Y:S01]  /*5490*/  IMAD.MOV.U32 R90, RZ, RZ, R167 ;  /* 0x000000ffff5a7224 */ /* 0x000fe200078e00a7 */
[----:B------:R-:W-:Y:S01]  /*54a0*/  F2FP.BF16.PACK_AB R167, R21, R22 ;  /* 0x0000001615a7723e */ /* 0x000fe200000010ff */
[----:B----4-:R-:W-:Y:S01]  /*54b0*/  FFMA.FTZ R0, R138, c[0x0][0x2d0], -R12 ;  /* 0x0000b4008a007a23 */ /* 0x010fe2000001080c */
[----:B--2---:R-:W-:Y:S01]  /*54c0*/  F2FP.BF16.PACK_AB R202, R15, R18 ;  /* 0x000000120fca723e */ /* 0x004fe200000010ff */
[----:B------:R-:W-:-:S03]  /*54d0*/  IMAD.MOV.U32 R138, RZ, RZ, R74 ;  /* 0x000000ffff8a7224 */ /* 0x000fc600078e004a */
[----:B------:R2:W-:Y:S01]  /*54e0*/  MUFU.EX2 R11, R0 ;  /* 0x00000000000b7308 */ /* 0x0005e20000000800 */
[----:B------:R-:W-:Y:S02]  /*54f0*/  IMAD.MOV.U32 R220, RZ, RZ, R138 ;  /* 0x000000ffffdc7224 */ /* 0x000fe400078e008a */
[----:B--2---:R-:W-:Y:S01]  /*5500*/  FFMA.FTZ R0, R139, c[0x0][0x2d0], -R12 ;  /* 0x0000b4008b007a23 */ /* 0x004fe2000001080c */
[----:B------:R-:W-:-:S04]  /*5510*/  MOV R139, R75 ;  /* 0x0000004b008b7202 */ /* 0x000fc80000000f00 */
[----:B------:R2:W4:Y:S01]  /*5520*/  MUFU.EX2 R13, R0 ;  /* 0x00000000000d7308 */ /* 0x0005220000000800 */
[----:B------:R-:W-:Y:S02]  /*5530*/  MOV R222, R139 ;  /* 0x0000008b00de7202 */ /* 0x000fe40000000f00 */
[----:B------:R-:W-:Y:S01]  /*5540*/  LDSM.16.MT88.4 R136, [R236+0x3900] ;  /* 0x00390000ec88783b */ /* 0x000fe20000004200 */
[----:B--2---:R-:W-:Y:S01]  /*5550*/  FFMA.FTZ R0, R73, c[0x0][0x2d0], -R12 ;  /* 0x0000b40049007a23 */ /* 0x004fe2000001080c */
[----:B----4-:R-:W-:-:S03]  /*5560*/  F2FP.BF16.PACK_AB R201, R13, R11 ;  /* 0x0000000b0dc9723e */ /* 0x010fc600000010ff */
[----:B------:R2:W-:Y:S01]  /*5570*/  MUFU.EX2 R12, R3 ;  /* 0x00000003000c7308 */ /* 0x0005e20000000800 */
[----:B------:R-:W4:Y:S07]  /*5580*/  LDSM.16.MT88.4 R72, [R236+0x1900] ;  /* 0x00190000ec48783b */ /* 0x000f2e0000004200 */
[----:B------:R-:W1:Y:S01]  /*5590*/  MUFU.EX2 R14, R0 ;  /* 0x00000000000e7308 */ /* 0x000e620000000800 */
[----:B--2---:R-:W-:Y:S01]  /*55a0*/  FADD.FTZ R3, R165, R164 ;  /* 0x000000a4a5037221 */ /* 0x004fe20000010000 */
[----:B------:R-:W-:-:S02]  /*55b0*/  F2FP.BF16.PACK_AB R164, R25, R23 ;  /* 0x0000001719a4723e */ /* 0x000fc400000010ff */
[----:B------:R-:W-:Y:S02]  /*55c0*/  F2FP.BF16.PACK_AB R165, R20, R19 ;  /* 0x0000001314a5723e */ /* 0x000fe400000010ff */
[----:B-1----:R-:W-:Y:S01]  /*55d0*/  F2FP.BF16.PACK_AB R203, R14, R12 ;  /* 0x0000000c0ecb723e */ /* 0x002fe200000010ff */
[----:B------:R-:W-:-:S04]  /*55e0*/  IMAD.MOV.U32 R0, RZ, RZ, R89 ;  /* 0x000000ffff007224 */ /* 0x000fc800078e0059 */
[----:B---3--:R-:W-:Y:S01]  /*55f0*/  HMMA.16816.F32.BF16 R172, R164, R156, R172 ;  /* 0x0000009ca4ac723c */ /* 0x008fe200000418ac */
[----:B------:R-:W-:Y:S02]  /*5600*/  FADD.FTZ R0, R0, R3 ;  /* 0x0000000300007221 */ /* 0x000fe40000010000 */
[----:B------:R-:W-:-:S05]  /*5610*/  FADD.FTZ R3, R252, R9 ;  /* 0x00000009fc037221 */ /* 0x000fca0000010000 */
[C---:B------:R-:W-:Y:S08]  /*5620*/  HMMA.16816.F32.BF16 R188, R200.reuse, R156, R188 ;  /* 0x0000009cc8bc723c */ /* 0x040ff000000418bc */
[-C--:B------:R-:W-:Y:S08]  /*5630*/  HMMA.16816.F32.BF16 R192, R200, R158.reuse, R192 ;  /* 0x0000009ec8c0723c */ /* 0x080ff000000418c0 */
[C---:B------:R-:W-:Y:S07]  /*5640*/  HMMA.16816.F32.BF16 R156, R164.reuse, R158, R36 ;  /* 0x0000009ea49c723c */ /* 0x040fee0000041824 */
[----:B------:R-:W-:Y:S01]  /*5650*/  MOV R37, R111 ;  /* 0x0000006f00257202 */ /* 0x000fe20000000f00 */
[----:B------:R-:W-:Y:S01]  /*5660*/  HMMA.16816.F32.BF16 R176, R164, R160, R176 ;  /* 0x000000a0a4b0723c */ /* 0x000fe200000418b0 */
[----:B------:R-:W-:Y:S01]  /*5670*/  MOV R38, R109 ;  /* 0x0000006d00267202 */ /* 0x000fe20000000f00 */
[----:B------:R-:W-:Y:S01]  /*5680*/  IMAD.MOV.U32 R36, RZ, RZ, R110 ;  /* 0x000000ffff247224 */ /* 0x000fe200078e006e */
[----:B------:R-:W-:Y:S01]  /*5690*/  MOV R39, R88 ;  /* 0x0000005800277202 */ /* 0x000fe20000000f00 */
[----:B------:R-:W-:-:S02]  /*56a0*/  FADD.FTZ R10, R37, R10 ;  /* 0x0000000a250a7221 */ /* 0x000fc40000010000 */
[----:B------:R-:W-:Y:S02]  /*56b0*/  FADD.FTZ R9, R38, R0 ;  /* 0x0000000026097221 */ /* 0x000fe40000010000 */
[----:B------:R-:W-:Y:S01]  /*56c0*/  HMMA.16816.F32.BF16 R180, R200, R160, R180 ;  /* 0x000000a0c8b4723c */ /* 0x000fe200000418b4 */
[----:B------:R-:W-:-:S07]  /*56d0*/  FADD.FTZ R8, R36, R8 ;  /* 0x0000000824087221 */ /* 0x000fce0000010000 */
[-C--:B------:R-:W-:Y:S08]  /*56e0*/  HMMA.16816.F32.BF16 R184, R200, R162.reuse, R184 ;  /* 0x000000a2c8b8723c */ /* 0x080ff000000418b8 */
[----:B------:R-:W-:Y:S07]  /*56f0*/  HMMA.16816.F32.BF16 R160, R164, R162, R40 ;  /* 0x000000a2a4a0723c */ /* 0x000fee0000041828 */
[----:B------:R-:W-:Y:S01]  /*5700*/  MOV R41, R104 ;  /* 0x0000006800297202 */ /* 0x000fe20000000f00 */
[----:B------:R-:W-:Y:S01]  /*5710*/  IMAD.MOV.U32 R42, RZ, RZ, R91 ;  /* 0x000000ffff2a7224 */ /* 0x000fe200078e005b */
[----:B------:R-:W-:Y:S01]  /*5720*/  HMMA.16816.F32.BF16 R144, R200, R4, R144 ;  /* 0x00000004c890723c */ /* 0x000fe20000041890 */
[----:B------:R-:W-:Y:S01]  /*5730*/  IMAD.MOV.U32 R40, RZ, RZ, R105 ;  /* 0x000000ffff287224 */ /* 0x000fe200078e0069 */
[----:B------:R-:W-:Y:S01]  /*5740*/  MOV R43, R90 ;  /* 0x0000005a002b7202 */ /* 0x000fe20000000f00 */
[----:B------:R-:W-:Y:S01]  /*5750*/  FADD.FTZ R0, R41, R10 ;  /* 0x0000000a29007221 */ /* 0x000fe20000010000 */
[----:B------:R-:W1:Y:S01]  /*5760*/  LDSM.16.MT88.4 R88, [R235+0x1900] ;  /* 0x00190000eb58783b */ /* 0x000e620000004200 */
[----:B------:R-:W-:-:S03]  /*5770*/  FADD.FTZ R9, R42, R9 ;  /* 0x000000092a097221 */ /* 0x000fc60000010000 */
[----:B------:R-:W-:Y:S01]  /*5780*/  HMMA.16816.F32.BF16 R140, R164, R4, R140 ;  /* 0x00000004a48c723c */ /* 0x000fe2000004188c */
[----:B------:R-:W2:Y:S06]  /*5790*/  LDSM.16.MT88.4 R104, [R233+0x3900] ;  /* 0x00390000e968783b */ /* 0x000eac0000004200 */
[----:B------:R-:W-:Y:S01]  /*57a0*/  FADD.FTZ R4, R39, R3 ;  /* 0x0000000327047221 */ /* 0x000fe20000010000 */
[----:B----4-:R-:W-:Y:S01]  /*57b0*/  HMMA.16816.F32.BF16 R196, R200, R72, R196 ;  /* 0x00000048c8c4723c */ /* 0x010fe200000418c4 */
[----:B------:R-:W-:Y:S02]  /*57c0*/  FADD.FTZ R3, R40, R8 ;  /* 0x0000000828037221 */ /* 0x000fe40000010000 */
[----:B------:R-:W-:-:S02]  /*57d0*/  FADD.FTZ R5, R223, R0 ;  /* 0x00000000df057221 */ /* 0x000fc40000010000 */
[----:B------:R-:W-:Y:S02]  /*57e0*/  FADD.FTZ R0, R30, R9 ;  /* 0x000000091e007221 */ /* 0x000fe40000010000 */
        /* <DEDUP_REMOVED lines=16> */
[C---:B-1----:R-:W-:Y:S01]  /*58f0*/  HMMA.16816.F32.BF16 R80, R200.reuse, R88, R80 ;  /* 0x00000058c850723c */ /* 0x042fe20000041850 */
        /* <DEDUP_REMOVED lines=9> */
[----:B--2---:R-:W-:Y:S01]  /*5990*/  HMMA.16816.F32.BF16 R96, R200, R104, R96 ;  /* 0x00000068c860723c */ /* 0x004fe20000041860 */
[----:B------:R-:W-:Y:S02]  /*59a0*/  FADD.FTZ R4, R60, R4 ;  /* 0x000000043c047221 */ /* 0x000fe40000010000 */
[----:B------:R-:W-:Y:S02]  /*59b0*/  FADD.FTZ R0, R206, R0 ;  /* 0x00000000ce007221 */ /* 0x000fe40000010000 */
[----:B------:R-:W-:-:S02]  /*59c0*/  FADD.FTZ R3, R154, R3 ;  /* 0x000000039a037221 */ /* 0x000fc40000010000 */
        /* <DEDUP_REMOVED lines=20> */
[----:B------:R-:W-:Y:S01]  /*5b10*/  FADD.FTZ R5, R12, R5 ;  /* 0x000000050c057221 */ /* 0x000fe20000010000 */
[C---:B------:R-:W-:Y:S01]  /*5b20*/  HMMA.16816.F32.BF16 R168, R164.reuse, R72, R168 ;  /* 0x00000048a4a8723c */ /* 0x040fe200000418a8 */
[----:B------:R-:W-:Y:S01]  /*5b30*/  FADD.FTZ R4, R18, R4 ;  /* 0x0000000412047221 */ /* 0x000fe20000010000 */
[----:B------:R1:W-:Y:S06]  /*5b40*/  STL [R1+0x14], R0 ;  /* 0x0000140001007387 */ /* 0x0003ec0000100800 */
[C---:B------:R-:W-:Y:S08]  /*5b50*/  HMMA.16816.F32.BF16 R76, R164.reuse, R88, R224 ;  /* 0x00000058a44c723c */ /* 0x040ff000000418e0 */
[C---:B------:R-:W-:Y:S08]  /*5b60*/  HMMA.16816.F32.BF16 R92, R164.reuse, R104, R92 ;  /* 0x00000068a45c723c */ /* 0x040ff0000004185c */
[----:B------:R-:W-:Y:S01]  /*5b70*/  HMMA.16816.F32.BF16 R108, R164, R120, R208 ;  /* 0x00000078a46c723c */ /* 0x000fe200000418d0 */
[----:B-1----:R-:W-:-:S07]  /*5b80*/  FADD.FTZ R0, R14, R5 ;  /* 0x000000050e007221 */ /* 0x002fce0000010000 */
[C---:B------:R-:W-:Y:S08]  /*5b90*/  HMMA.16816.F32.BF16 R124, R164.reuse, R136, R124 ;  /* 0x00000088a47c723c */ /* 0x040ff0000004187c */
[C---:B------:R-:W-:Y:S08]  /*5ba0*/  HMMA.16816.F32.BF16 R72, R164.reuse, R74, R32 ;  /* 0x0000004aa448723c */ /* 0x040ff00000041820 */
[C---:B------:R-:W-:Y:S08]  /*5bb0*/  HMMA.16816.F32.BF16 R88, R164.reuse, R90, R216 ;  /* 0x0000005aa458723c */ /* 0x040ff000000418d8 */
[C---:B------:R-:W-:Y:S08]  /*5bc0*/  HMMA.16816.F32.BF16 R104, R164.reuse, R106, R212 ;  /* 0x0000006aa468723c */ /* 0x040ff000000418d4 */
[C---:B------:R-:W-:Y:S08]  /*5bd0*/  HMMA.16816.F32.BF16 R120, R164.reuse, R122, R64 ;  /* 0x0000007aa478723c */ /* 0x040ff00000041840 */
[C---:B------:R-:W-:Y:S08]  /*5be0*/  HMMA.16816.F32.BF16 R136, R164.reuse, R138, R52 ;  /* 0x0000008aa488723c */ /* 0x040ff00000041834 */
[----:B------:R-:W-:Y:S07]  /*5bf0*/  HMMA.16816.F32.BF16 R164, R164, R6, R44 ;  /* 0x00000006a4a4723c */ /* 0x000fee000004182c */
[----:B------:R-:W-:-:S02]  /*5c00*/  FADD.FTZ R6, R21, R3 ;  /* 0x0000000315067221 */ /* 0x000fc40000010000 */
[----:B------:R-:W-:-:S03]  /*5c10*/  FADD.FTZ R3, R15, R4 ;  /* 0x000000040f037221 */ /* 0x000fc60000010000 */
[----:B------:R1:W-:Y:S04]  /*5c20*/  STL [R1+0x20], R6 ;  /* 0x0000200601007387 */ /* 0x0003e80000100800 */
[----:B------:R1:W-:Y:S04]  /*5c30*/  STL [R1+0x18], R0 ;  /* 0x0000180001007387 */ /* 0x0003e80000100800 */
[----:B------:R1:W-:Y:S01]  /*5c40*/  STL [R1+0x1c], R3 ;  /* 0x00001c0301007387 */ /* 0x0003e20000100800 */
[----:B------:R-:W-:Y:S05]  /*5c50*/  @P0 BRA `(.L_x_708) ;  /* 0x0000405000000947 */ /* 0x000fea0003800000 */
[----:B------:R-:W2:Y:S04]  /*5c60*/  LDL R221, [R1+0x28] ;  /* 0x0000280001dd7983 */ /* 0x000ea80000100800 */
[----:B------:R-:W3:Y:S01]  /*5c70*/  LDL R27, [R1+0x8] ;  /* 0x00000800011b7983 */ /* 0x000ee20000100800 */
[----:B------:R-:W-:Y:S01]  /*5c80*/  MOV R155, R2 ;  /* 0x00000002009b7202 */ /* 0x000fe20000000f00 */
[----:B------:R-:W-:Y:S01]  /*5c90*/  IMAD.MOV.U32 R149, RZ, RZ, R152 ;  /* 0x000000ffff957224 */ /* 0x000fe200078e0098 */
[----:B------:R-:W-:Y:S01]  /*5ca0*/  UIADD3 UR7, UR7, -0x2, URZ ;  /* 0xfffffffe07077890 */ /* 0x000fe2000fffe03f */
[----:B-1----:R-:W-:-:S02]  /*5cb0*/  IMAD.MOV.U32 R0, RZ, RZ, R153 ;  /* 0x000000ffff007224 */ /* 0x002fc400078e0099 */
[----:B------:R-:W-:Y:S01]  /*5cc0*/  IMAD.MOV.U32 R154, RZ, RZ, R151 ;  /* 0x000000ffff9a7224 */ /* 0x000fe200078e0097 */
[----:B--2---:R-:W-:-:S04]  /*5cd0*/  SHF.R.S32.HI R3, RZ, 0x1f, R221 ;  /* 0x0000001fff037819 */ /* 0x004fc800000114dd */
[----:B------:R-:W-:Y:S01]  /*5ce0*/  LEA.HI R3, R3, R221, RZ, 0x3 ;  /* 0x000000dd03037211 */ /* 0x000fe200078f18ff */
[----:B---3--:R-:W-:-:S03]  /*5cf0*/  IMAD.WIDE R6, R27, 0x2, RZ ;  /* 0x000000021b067825 */ /* 0x008fc600078e02ff */
[----:B------:R-:W-:Y:S02]  /*5d00*/  LOP3.LUT R3, R3, 0xfffffff8, RZ, 0xc0, !PT ;  /* 0xfffffff803037812 */ /* 0x000fe400078ec0ff */
[----:B------:R1:W-:Y:S02]  /*5d10*/  STL.64 [R1+0x30], R6 ;  /* 0x0000300601007387 */ /* 0x0003e40000100a00 */
[----:B------:R-:W-:Y:S02]  /*5d20*/  SHF.R.S32.HI R4, RZ, 0x1f, R3 ;  /* 0x0000001fff047819 */ /* 0x000fe40000011403 */
[C---:B------:R-:W-:Y:S02]  /*5d30*/  SHF.L.U32 R2, R3.reuse, 0x1, RZ ;  /* 0x0000000103027819 */ /* 0x040fe400000006ff */
[----:B------:R-:W-:-:S03]  /*5d40*/  SHF.L.U64.HI R4, R3, 0x1, R4 ;  /* 0x0000000103047819 */ /* 0x000fc60000010204 */
[----:B------:R1:W-:Y:S04]  /*5d50*/  STL [R1+0x4], R2 ;  /* 0x0000040201007387 */ /* 0x0003e80000100800 */
[----:B------:R1:W-:Y:S02]  /*5d60*/  STL [R1], R4 ;  /* 0x0000000401007387 */ /* 0x0003e40000100800 */
[----:B------:R-:W2:Y:S01]  /*5d70*/  LDL R27, [R1+0x38] ;  /* 0x00003800011b7983 */ /* 0x000ea20000100800 */
[----:B------:R-:W-:Y:S02]  /*5d80*/  SEL R3, RZ, 0x10, P3 ;  /* 0x00000010ff037807 */ /* 0x000fe40001800000 */
[----:B-1----:R-:W-:Y:S02]  /*5d90*/  SEL R2, RZ, 0x10, P4 ;  /* 0x00000010ff027807 */ /* 0x002fe40002000000 */
[----:B------:R-:W-:Y:S02]  /*5da0*/  ISETP.NE.U32.AND P6, PT, R3, RZ, PT ;  /* 0x000000ff0300720c */ /* 0x000fe40003fc5070 */
[----:B------:R-:W-:-:S02]  /*5db0*/  ISETP.NE.U32.AND P2, PT, R2, RZ, PT ;  /* 0x000000ff0200720c */ /* 0x000fc40003f45070 */
[----:B------:R-:W-:Y:S02]  /*5dc0*/  IADD3 R3, -R3, 0x10, RZ ;  /* 0x0000001003037810 */ /* 0x000fe40007ffe1ff */
[----:B------:R-:W-:Y:S02]  /*5dd0*/  IADD3 R2, -R2, 0x10, RZ ;  /* 0x0000001002027810 */ /* 0x000fe40007ffe1ff */
[----:B------:R-:W-:Y:S02]  /*5de0*/  LOP3.LUT R3, R3, 0xf, RZ, 0xc0, !PT ;  /* 0x0000000f03037812 */ /* 0x000fe400078ec0ff */
[----:B------:R-:W-:Y:S01]  /*5df0*/  LOP3.LUT R2, R2, 0xf, RZ, 0xc0, !PT ;  /* 0x0000000f02027812 */ /* 0x000fe200078ec0ff */
[----:B--2---:R-:W-:Y:S01]  /*5e00*/  IMAD.SHL.U32 R252, R27, 0x2, RZ ;  /* 0x000000021bfc7824 */ /* 0x004fe200078e00ff */
[----:B------:R-:W-:Y:S05]  /*5e10*/  BRA `(.L_x_709) ;  /* 0x0000044000007947 */ /* 0x000fea0003800000 */
.L_x_711:
[----:B------:R-:W2:Y:S01]  /*5e20*/  LDL R148, [R1+0x24] ;  /* 0x0000240001947983 */ /* 0x000ea20000100800 */
[----:B------:R-:W-:Y:S01]  /*5e30*/  IMAD.MOV.U32 R150, RZ, RZ, c[0x0][0x2b8] ;  /* 0x0000ae00ff967624 */ /* 0x000fe200078e00ff */
[----:B------:R-:W-:Y:S01]  /*5e40*/  ULEA UR4, UR7, UR10, 0x6 ;  /* 0x0000000a07047291 */ /* 0x000fe2000f8e303f */
[----:B------:R-:W-:Y:S01]  /*5e50*/  IMAD.MOV.U32 R152, RZ, RZ, RZ ;  /* 0x000000ffff987224 */ /* 0x000fe200078e00ff */
[----:B------:R-:W3:Y:S02]  /*5e60*/  LDL.64 R230, [R1+0x30] ;  /* 0x0000300001e67983 */ /* 0x000ee40000100a00 */
[----:B------:R-:W-:Y:S02]  /*5e70*/  ISETP.NE.AND P1, PT, R150, 0x1, PT ;  /* 0x000000019600780c */ /* 0x000fe40003f25270 */
[----:B------:R-:W4:Y:S01]  /*5e80*/  LDL R228, [R1+0x4] ;  /* 0x0000040001e47983 */ /* 0x000f220000100800 */
[----:B------:R-:W-:Y:S03]  /*5e90*/  IMAD.U32 R3, RZ, RZ, UR4 ;  /* 0x00000004ff037e24 */ /* 0x000fe6000f8e00ff */
[----:B------:R-:W5:Y:S02]  /*5ea0*/  LDL R229, [R1] ;  /* 0x0000000001e57983 */ /* 0x000f640000100800 */
[----:B--2---:R-:W-:Y:S05]  /*5eb0*/  IADD3 R3, R3, -0x40, R148 ;  /* 0xffffffc003037810 */ /* 0x004fea0007ffe094 */
[----:B------:R-:W-:Y:S04]  /*5ec0*/  @P1 IMAD.HI.U32 R148, R3, c[0x0][0x2bc], RZ ;  /* 0x0000af0003941a27 */ /* 0x000fe800078e00ff */
[--C-:B------:R-:W-:Y:S01]  /*5ed0*/  IMAD.MOV.U32 R2, RZ, RZ, R3.reuse ;  /* 0x000000ffff027224 */ /* 0x100fe200078e0003 */
[----:B------:R-:W-:Y:S04]  /*5ee0*/  @P1 SHF.R.U32.HI R2, RZ, c[0x0][0x2c0], R148 ;  /* 0x0000b000ff021a19 */ /* 0x000fe80000011694 */
[C---:B------:R-:W-:Y:S04]  /*5ef0*/  @!P5 IADD3 R148, P0, R2.reuse, UR14, RZ ;  /* 0x0000000e0294dc10 */ /* 0x040fe8000ff1e0ff */
[----:B------:R-:W-:Y:S01]  /*5f00*/  @!P5 LEA.HI.X.SX32 R151, R2, UR11, 0x1, P0 ;  /* 0x0000000b0297dc11 */ /* 0x000fe200080f0eff */
[----:B------:R-:W-:Y:S01]  /*5f10*/  IMAD.MOV R2, RZ, RZ, -R2 ;  /* 0x000000ffff027224 */ /* 0x000fe200078e0a02 */
[----:B------:R-:W-:Y:S03]  /*5f20*/  @!P5 LEA R150, P0, R148, c[0x0][0x2a0], 0x2 ;  /* 0x0000a8009496da11 */ /* 0x000fe600078010ff */
[----:B------:R-:W-:Y:S01]  /*5f30*/  IMAD R153, R2, c[0x0][0x2b8], R3 ;  /* 0x0000ae0002997a24 */ /* 0x000fe200078e0203 */
[----:B------:R-:W-:Y:S04]  /*5f40*/  @!P5 LEA.HI.X R151, R148, c[0x0][0x2a4], R151, 0x2, P0 ;  /* 0x0000a9009497da11 */ /* 0x000fe800000f1497 */
[----:B------:R-:W-:Y:S01]  /*5f50*/  STL [R1+0x10], R153 ;  /* 0x0000109901007387 */ /* 0x000fe20000100800 */
[----:B------:R-:W-:Y:S03]  /*5f60*/  SHF.R.S32.HI R2, RZ, 0x1f, R153 ;  /* 0x0000001fff027819 */ /* 0x000fe60000011499 */
[----:B------:R-:W2:Y:S02]  /*5f70*/  @!P5 LDG.E R152, [R150.64] ;  /* 0x0000000c9698d981 */ /* 0x000ea4000c1e1900 */
[----:B------:R-:W-:Y:S02]  /*5f80*/  IMAD R148, R2, c[0x0][0x1e0], RZ ;  /* 0x0000780002947a24 */ /* 0x000fe400078e02ff */
[C---:B------:R-:W-:Y:S04]  /*5f90*/  IMAD.WIDE.U32 R2, R153.reuse, c[0x0][0x1e0], RZ ;  /* 0x0000780099027a25 */ /* 0x040fe800078e00ff */
[----:B------:R-:W-:Y:S04]  /*5fa0*/  IMAD R148, R153, c[0x0][0x1e4], R148 ;  /* 0x0000790099947a24 */ /* 0x000fe800078e0294 */
[----:B------:R-:W-:Y:S01]  /*5fb0*/  IMAD.IADD R3, R3, 0x1, R148 ;  /* 0x0000000103037824 */ /* 0x000fe200078e0294 */
[----:B--2---:R-:W-:Y:S01]  /*5fc0*/  STL [R1+0xc], R152 ;  /* 0x00000c9801007387 */ /* 0x004fe20000100800 */
[----:B------:R-:W-:Y:S02]  /*5fd0*/  SHF.R.S32.HI R148, RZ, 0x1f, R152 ;  /* 0x0000001fff947819 */ /* 0x000fe40000011498 */
[----:B------:R-:W-:Y:S04]  /*5fe0*/  IMAD.WIDE.U32 R2, R152, c[0x0][0x1f0], R2 ;  /* 0x00007c0098027a25 */ /* 0x000fe800078e0002 */
[----:B------:R-:W-:Y:S01]  /*5ff0*/  IMAD R148, R148, c[0x0][0x1f0], RZ ;  /* 0x00007c0094947a24 */ /* 0x000fe200078e02ff */
[----:B------:R-:W-:Y:S03]  /*6000*/  IADD3 R2, P0, R2, UR18, RZ ;  /* 0x0000001202027c10 */ /* 0x000fe6000ff1e0ff */
[----:B------:R-:W-:Y:S05]  /*6010*/  IMAD R148, R152, c[0x0][0x1f4], R148 ;  /* 0x00007d0098947a24 */ /* 0x000fea00078e0294 */
[----:B------:R-:W-:Y:S02]  /*6020*/  IADD3.X R148, R3, UR16, R148, P0, !PT ;  /* 0x0000001003947c10 */ /* 0x000fe400087fe494 */
[C---:B------:R-:W-:Y:S04]  /*6030*/  LEA R3, P0, R2.reuse, c[0x0][0x1c8], 0x1 ;  /* 0x0000720002037a11 */ /* 0x040fe800078008ff */
[----:B------:R-:W-:Y:S01]  /*6040*/  LEA.HI.X R2, R2, c[0x0][0x1cc], R148, 0x1, P0 ;  /* 0x0000730002027a11 */ /* 0x000fe200000f0c94 */
[----:B------:R-:W-:Y:S04]  /*6050*/  SHFL.IDX PT, R206, R3, 0x1, 0x181f ;  /* 0x00381f0003ce7f89 */ /* 0x000fe800000e0000 */
[----:B------:R-:W3:Y:S04]  /*6060*/  SHFL.IDX PT, R148, R3, RZ, 0x181f ;  /* 0x00181fff03947589 */ /* 0x000ee800000e0000 */
[----:B------:R-:W1:Y:S04]  /*6070*/  SHFL.IDX PT, R150, R2, RZ, 0x181f ;  /* 0x00181fff02967589 */ /* 0x000e6800000e0000 */
[----:B------:R-:W2:Y:S04]  /*6080*/  SHFL.IDX PT, R151, R2, 0x1, 0x181f ;  /* 0x00381f0002977f89 */ /* 0x000ea800000e0000 */
[----:B------:R-:W2:Y:S04]  /*6090*/  SHFL.IDX PT, R212, R3, 0x2, 0x181f ;  /* 0x00581f0003d47f89 */ /* 0x000ea800000e0000 */
[----:B------:R-:W2:Y:S04]  /*60a0*/  SHFL.IDX PT, R213, R2, 0x2, 0x181f ;  /* 0x00581f0002d57f89 */ /* 0x000ea800000e0000 */
[----:B------:R-:W2:Y:S01]  /*60b0*/  SHFL.IDX PT, R3, R3, 0x3, 0x181f ;  /* 0x00781f0003037f89 */ /* 0x000ea200000e0000 */
[----:B---3--:R-:W-:Y:S05]  /*60c0*/  IADD3 R152, P0, R230, R148, RZ ;  /* 0x00000094e6987210 */ /* 0x008fea0007f1e0ff */
[C---:B-1----:R-:W-:Y:S01]  /*60d0*/  IMAD.X R153, R231.reuse, 0x1, R150, P0 ;  /* 0x00000001e7997824 */ /* 0x042fe200000e0696 */
[----:B----4-:R-:W-:Y:S02]  /*60e0*/  IADD3 R210, P0, R148, R228, RZ ;  /* 0x000000e494d27210 */ /* 0x010fe40007f1e0ff */
[----:B------:R-:W1:Y:S02]  /*60f0*/  SHFL.IDX PT, R148, R2, 0x3, 0x181f ;  /* 0x00781f0002947f89 */ /* 0x000e6400000e0000 */
[-C--:B-----5:R-:W-:Y:S02]  /*6100*/  IADD3.X R211, R150, R229.reuse, RZ, P0, !PT ;  /* 0x000000e596d37210 */ /* 0x0a0fe400007fe4ff */
[----:B------:R3:W-:Y:S01]  /*6110*/  LDGSTS.E.BYPASS.LTC128B.128 [R252+0x4100], [R152.64], !P3 ;  /* 0x0410000098fc7fae */ /* 0x0007e2000d901d4c */
[----:B------:R-:W-:Y:S03]  /*6120*/  IADD3 R208, P0, R230, R206, RZ ;  /* 0x000000cee6d07210 */ /* 0x000fe60007f1e0ff */
[----:B------:R4:W-:Y:S02]  /*6130*/  LDGSTS.E.BYPASS.LTC128B.128 [R252+0x6100], [R210.64], !P4 ;  /* 0x06100000d2fc7fae */ /* 0x0009e4000e101d4c */
[----:B--2---:R-:W-:Y:S01]  /*6140*/  IMAD.X R209, R231, 0x1, R151, P0 ;  /* 0x00000001e7d17824 */ /* 0x004fe200000e0697 */
[----:B------:R-:W-:Y:S04]  /*6150*/  IADD3 R206, P0, R206, R228, RZ ;  /* 0x000000e4cece7210 */ /* 0x000fe80007f1e0ff */
[----:B------:R4:W-:Y:S01]  /*6160*/  LDGSTS.E.BYPASS.LTC128B.128 [R252+0x4900], [R208.64], !P3 ;  /* 0x04900000d0fc7fae */ /* 0x0009e2000d901d4c */
[----:B------:R-:W-:Y:S01]  /*6170*/  IMAD.X R207, R151, 0x1, R229, P0 ;  /* 0x0000000197cf7824 */ /* 0x000fe200000e06e5 */
[----:B------:R-:W-:Y:S04]  /*6180*/  IADD3 R204, P0, R230, R212, RZ ;  /* 0x000000d4e6cc7210 */ /* 0x000fe80007f1e0ff */
[----:B------:R4:W-:Y:S01]  /*6190*/  LDGSTS.E.BYPASS.LTC128B.128 [R252+0x6900], [R206.64], !P4 ;  /* 0x06900000cefc7fae */ /* 0x0009e2000e101d4c */
[----:B------:R-:W-:Y:S05]  /*61a0*/  IMAD.X R205, R231, 0x1, R213, P0 ;  /* 0x00000001e7cd7824 */ /* 0x000fea00000e06d5 */
[----:B------:R4:W-:Y:S01]  /*61b0*/  LDGSTS.E.BYPASS.LTC128B.128 [R252+0x5100], [R204.64], !P3 ;  /* 0x05100000ccfc7fae */ /* 0x0009e2000d901d4c */
[-C--:B---3--:R-:W-:Y:S04]  /*61c0*/  IADD3 R152, P0, R212, R228.reuse, RZ ;  /* 0x000000e4d4987210 */ /* 0x088fe80007f1e0ff */
[----:B------:R-:W-:Y:S02]  /*61d0*/  IADD3.X R153, R213, R229, RZ, P0, !PT ;  /* 0x000000e5d5997210 */ /* 0x000fe400007fe4ff */
[----:B------:R-:W-:Y:S03]  /*61e0*/  IADD3 R150, P0, R230, R3, RZ ;  /* 0x00000003e6967210 */ /* 0x000fe60007f1e0ff */
[----:B------:R4:W-:Y:S02]  /*61f0*/  LDGSTS.E.BYPASS.LTC128B.128 [R252+0x7100], [R152.64], !P4 ;  /* 0x0710000098fc7fae */ /* 0x0009e4000e101d4c */
[----:B-1----:R-:W-:Y:S01]  /*6200*/  IMAD.X R151, R231, 0x1, R148, P0 ;  /* 0x00000001e7977824 */ /* 0x002fe200000e0694 */
[----:B------:R-:W-:Y:S04]  /*6210*/  IADD3 R2, P0, R3, R228, RZ ;  /* 0x000000e403027210 */ /* 0x000fe80007f1e0ff */
[----:B------:R4:W-:Y:S01]  /*6220*/  LDGSTS.E.BYPASS.LTC128B.128 [R252+0x5900], [R150.64], !P3 ;  /* 0x0590000096fc7fae */ /* 0x0009e2000d901d4c */
[----:B------:R-:W-:Y:S05]  /*6230*/  IMAD.X R3, R148, 0x1, R229, P0 ;  /* 0x0000000194037824 */ /* 0x000fea00000e06e5 */
[----:B------:R4:W-:Y:S01]  /*6240*/  LDGSTS.E.BYPASS.LTC128B.128 [R252+0x7900], [R2.64], !P4 ;  /* 0x0790000002fc7fae */ /* 0x0009e2000e101d4c */
[----:B------:R-:W-:-:S05]  /*6250*/  BRA `(.L_x_710) ;  /* 0x00000f0000007947 */ /* 0x000fca0003800000 */
.L_x_709:
[----:B------:R-:W2:Y:S01]  /*6260*/  LDL R5, [R1+0x10] ;  /* 0x0000100001057983 */ /* 0x000ea20000100800 */
[----:B------:R-:W-:Y:S04]  /*6270*/  DEPBAR.LE SB0, 0x0 ;  /* 0x000080000000791a */ /* 0x000fe80000000000 */
[----:B------:R-:W-:Y:S01]  /*6280*/  SEL R7, RZ, 0x10, P3 ;  /* 0x00000010ff077807 */ /* 0x000fe20001800000 */
[----:B------:R-:W3:Y:S01]  /*6290*/  LDL R6, [R1+0xc] ;  /* 0x00000c0001067983 */ /* 0x000ee20000100800 */
[----:B------:R-:W-:Y:S02]  /*62a0*/  UISETP.GE.AND UP0, UPT, UR7, 0x1, UPT ;  /* 0x000000010700788c */ /* 0x000fe4000bf06270 */
[----:B------:R-:W-:Y:S03]  /*62b0*/  IADD3 R7, -R7, 0x10, RZ ;  /* 0x0000001007077810 */ /* 0x000fe60007ffe1ff */
[----:B------:R-:W4:Y:S01]  /*62c0*/  LDL.64 R58, [R1+0x30] ;  /* 0x00003000013a7983 */ /* 0x000f220000100a00 */
[----:B------:R-:W-:Y:S05]  /*62d0*/  LOP3.LUT R7, R7, 0xf, RZ, 0xc0, !PT ;  /* 0x0000000f07077812 */ /* 0x000fea00078ec0ff */
[----:B------:R-:W4:Y:S06]  /*62e0*/  LDL R57, [R1+0x4] ;  /* 0x0000040001397983 */ /* 0x000f2c0000100800 */
[----:B------:R-:W4:Y:S06]  /*62f0*/  LDL R56, [R1] ;  /* 0x0000000001387983 */ /* 0x000f2c0000100800 */
[----:B------:R-:W-:Y:S06]  /*6300*/  BAR.SYNC.DEFER_BLOCKING 0x0 ;  /* 0x0000000000007b1d */ /* 0x000fec0000010000 */
[----:B-----5:R-:W-:Y:S06]  /*6310*/  LDSM.16.M88.4 R64, [R239+0x8100] ;  /* 0x00810000ef40783b */ /* 0x020fec0000000200 */
[----:B------:R-:W-:Y:S06]  /*6320*/  LDSM.16.M88.4 R16, [R232+0x4100] ;  /* 0x00410000e810783b */ /* 0x000fec0000000200 */
[----:B------:R-:W-:Y:S06]  /*6330*/  LDSM.16.M88.4 R60, [R239+0xa100] ;  /* 0x00a10000ef3c783b */ /* 0x000fec0000000200 */
[----:B------:R-:W-:Y:S06]  /*6340*/  LDSM.16.M88.4 R32, [R232+0x4900] ;  /* 0x00490000e820783b */ /* 0x000fec0000000200 */
[----:B------:R-:W-:Y:S06]  /*6350*/  LDSM.16.M88.4 R48, [R232+0x5100] ;  /* 0x00510000e830783b */ /* 0x000fec0000000200 */
[----:B------:R-:W-:Y:S06]  /*6360*/  LDSM.16.M88.4 R204, [R232+0x5900] ;  /* 0x00590000e8cc783b */ /* 0x000fec0000000200 */
[----:B------:R-:W-:Y:S06]  /*6370*/  LDSM.16.M88.4 R208, [R241+0x8100] ;  /* 0x00810000f1d0783b */ /* 0x000fec0000000200 */
[----:B------:R-:W-:Y:S06]  /*6380*/  LDSM.16.M88.4 R212, [R243] ;  /* 0x00000000f3d4783b */ /* 0x000fec0000000200 */
[----:B------:R-:W-:Y:S06]  /*6390*/  LDSM.16.M88.4 R216, [R241+0xa100] ;  /* 0x00a10000f1d8783b */ /* 0x000fec0000000200 */
[----:B------:R-:W-:Y:S06]  /*63a0*/  LDSM.16.M88.4 R220, [R251] ;  /* 0x00000000fbdc783b */ /* 0x000fec0000000200 */
[----:B------:R-:W-:Y:S06]  /*63b0*/  LDSM.16.M88.4 R224, [R250] ;  /* 0x00000000fae0783b */ /* 0x000fec0000000200 */
[----:B------:R-:W-:Y:S01]  /*63c0*/  LDSM.16.M88.4 R228, [R249] ;  /* 0x00000000f9e4783b */ /* 0x000fe20000000200 */
[----:B--2---:R-:W-:Y:S05]  /*63d0*/  SHF.R.S32.HI R2, RZ, 0x1f, R5 ;  /* 0x0000001fff027819 */ /* 0x004fea0000011405 */
[----:B------:R-:W-:Y:S02]  /*63e0*/  IMAD R4, R2, c[0x0][0x208], RZ ;  /* 0x0000820002047a24 */ /* 0x000fe400078e02ff */
[C---:B------:R-:W-:Y:S04]  /*63f0*/  IMAD.WIDE.U32 R2, R5.reuse, c[0x0][0x208], RZ ;  /* 0x0000820005027a25 */ /* 0x040fe800078e00ff */
[----:B------:R-:W-:Y:S01]  /*6400*/  IMAD R4, R5, c[0x0][0x20c], R4 ;  /* 0x0000830005047a24 */ /* 0x000fe200078e0204 */
[----:B---3--:R-:W-:Y:S03]  /*6410*/  SHF.R.S32.HI R5, RZ, 0x1f, R6 ;  /* 0x0000001fff057819 */ /* 0x008fe60000011406 */
[----:B------:R-:W-:Y:S02]  /*6420*/  IMAD.IADD R3, R3, 0x1, R4 ;  /* 0x0000000103037824 */ /* 0x000fe400078e0204 */
[----:B------:R-:W-:Y:S02]  /*6430*/  IMAD R5, R5, c[0x0][0x218], RZ ;  /* 0x0000860005057a24 */ /* 0x000fe400078e02ff */
[C---:B------:R-:W-:Y:S04]  /*6440*/  IMAD.WIDE.U32 R2, R6.reuse, c[0x0][0x218], R2 ;  /* 0x0000860006027a25 */ /* 0x040fe800078e0002 */
[----:B------:R-:W-:Y:S01]  /*6450*/  IMAD R5, R6, c[0x0][0x21c], R5 ;  /* 0x0000870006057a24 */ /* 0x000fe200078e0205 */
[----:B------:R-:W-:Y:S02]  /*6460*/  IADD3 R4, P0, R2, UR20, RZ ;  /* 0x0000001402047c10 */ /* 0x000fe4000ff1e0ff */
[----:B------:R-:W-:Y:S02]  /*6470*/  SEL R6, RZ, 0x10, P4 ;  /* 0x00000010ff067807 */ /* 0x000fe40002000000 */
[----:B------:R-:W-:Y:S02]  /*6480*/  IADD3.X R3, R3, UR5, R5, P0, !PT ;  /* 0x0000000503037c10 */ /* 0x000fe400087fe405 */
[----:B------:R-:W-:Y:S02]  /*6490*/  LEA R2, P0, R4, c[0x0][0x1f8], 0x1 ;  /* 0x00007e0004027a11 */ /* 0x000fe400078008ff */
[----:B------:R-:W-:Y:S02]  /*64a0*/  IADD3 R6, -R6, 0x10, RZ ;  /* 0x0000001006067810 */ /* 0x000fe40007ffe1ff */
[----:B------:R-:W-:Y:S01]  /*64b0*/  LEA.HI.X R3, R4, c[0x0][0x1fc], R3, 0x1, P0 ;  /* 0x00007f0004037a11 */ /* 0x000fe200000f0c03 */
[----:B------:R-:W-:Y:S01]  /*64c0*/  SHFL.IDX PT, R28, R2, RZ, 0x181f ;  /* 0x00181fff021c7589 */ /* 0x000fe200000e0000 */
[----:B------:R-:W-:Y:S05]  /*64d0*/  LOP3.LUT R6, R6, 0xf, RZ, 0xc0, !PT ;  /* 0x0000000f06067812 */ /* 0x000fea00078ec0ff */
[----:B------:R-:W4:Y:S06]  /*64e0*/  SHFL.IDX PT, R4, R2, 0x3, 0x181f ;  /* 0x00781f0002047f89 */ /* 0x000f2c00000e0000 */
[----:B------:R-:W1:Y:S06]  /*64f0*/  SHFL.IDX PT, R5, R3, 0x3, 0x181f ;  /* 0x00781f0003057f89 */ /* 0x000e6c00000e0000 */
[----:B------:R-:W2:Y:S06]  /*6500*/  SHFL.IDX PT, R36, R3, RZ, 0x181f ;  /* 0x00181fff03247589 */ /* 0x000eac00000e0000 */
[----:B------:R-:W3:Y:S06]  /*6510*/  SHFL.IDX PT, R40, R2, 0x1, 0x181f ;  /* 0x00381f0002287f89 */ /* 0x000eec00000e0000 */
[----:B------:R2:W-:Y:S01]  /*6520*/  SHFL.IDX PT, R46, R2, 0x2, 0x181f ;  /* 0x00581f00022e7f89 */ /* 0x0005e200000e0000 */
[-C--:B----4-:R-:W-:Y:S05]  /*6530*/  IADD3 R52, P1, P0, R7, R4.reuse, R58 ;  /* 0x0000000407347210 */ /* 0x090fea000783e03a */
[----:B------:R-:W4:Y:S01]  /*6540*/  SHFL.IDX PT, R37, R3, 0x1, 0x181f ;  /* 0x00381f0003257f89 */ /* 0x000f2200000e0000 */
[-C--:B-1----:R-:W-:Y:S02]  /*6550*/  IADD3.X R53, RZ, R5.reuse, R59, P1, P0 ;  /* 0x00000005ff357210 */ /* 0x082fe40000fe043b */
[----:B------:R-:W-:Y:S03]  /*6560*/  IADD3 R54, P1, P0, R6, R4, R57 ;  /* 0x0000000406367210 */ /* 0x000fe6000783e039 */
[----:B------:R1:W3:Y:S01]  /*6570*/  SHFL.IDX PT, R47, R3, 0x2, 0x181f ;  /* 0x00581f00032f7f89 */ /* 0x0002e200000e0000 */
[----:B------:R-:W-:Y:S02]  /*6580*/  IADD3.X R55, RZ, R5, R56, P1, P0 ;  /* 0x00000005ff377210 */ /* 0x000fe40000fe0438 */
[-C--:B------:R-:W-:Y:S03]  /*6590*/  HMMA.16816.F32.BF16 R4, R64, R16.reuse, RZ ;  /* 0x000000104004723c */ /* 0x080fe600000418ff */
[----:B------:R-:W-:Y:S05]  /*65a0*/  IADD3 R38, P0, R58, R28, RZ ;  /* 0x0000001c3a267210 */ /* 0x000fea0007f1e0ff */
[C---:B------:R-:W-:Y:S04]  /*65b0*/  HMMA.16816.F32.BF16 R8, R60.reuse, R16, RZ ;  /* 0x000000103c08723c */ /* 0x040fe800000418ff */
[C---:B--2---:R-:W-:Y:S01]  /*65c0*/  IMAD.X R39, R59.reuse, 0x1, R36, P0 ;  /* 0x000000013b277824 */ /* 0x044fe200000e0624 */
[-C--:B------:R-:W-:Y:S03]  /*65d0*/  IADD3 R2, P0, R28, R57.reuse, RZ ;  /* 0x000000391c027210 */ /* 0x080fe60007f1e0ff */
[-C--:B------:R-:W-:Y:S01]  /*65e0*/  HMMA.16816.F32.BF16 R12, R60, R18.reuse, RZ ;  /* 0x000000123c0c723c */ /* 0x080fe200000418ff */
[----:B------:R2:W-:Y:S03]  /*65f0*/  LDGSTS.E.BYPASS.LTC128B.128 [R252+0x100], [R38.64], !P3 ;  /* 0x0010000026fc7fae */ /* 0x0005e6000d901d4c */
[--C-:B-1----:R-:W-:Y:S01]  /*6600*/  IMAD.X R3, R36, 0x1, R56.reuse, P0 ;  /* 0x0000000124037824 */ /* 0x102fe200000e0638 */
[----:B---3--:R-:W-:Y:S03]  /*6610*/  IADD3 R42, P0, R58, R40, RZ ;  /* 0x000000283a2a7210 */ /* 0x008fe60007f1e0ff */
[C---:B------:R-:W-:Y:S01]  /*6620*/  HMMA.16816.F32.BF16 R16, R64.reuse, R18, RZ ;  /* 0x000000124010723c */ /* 0x040fe200000418ff */
[----:B------:R1:W-:Y:S03]  /*6630*/  LDGSTS.E.BYPASS.LTC128B.128 [R252+0x2100], [R2.64], !P4 ;  /* 0x0210000002fc7fae */ /* 0x0003e6000e101d4c */
[----:B----4-:R-:W-:Y:S01]  /*6640*/  IMAD.X R43, R59, 0x1, R37, P0 ;  /* 0x000000013b2b7824 */ /* 0x010fe200000e0625 */
[-C--:B------:R-:W-:Y:S03]  /*6650*/  IADD3 R40, P0, R40, R57.reuse, RZ ;  /* 0x0000003928287210 */ /* 0x080fe60007f1e0ff */
[-C--:B------:R-:W-:Y:S01]  /*6660*/  HMMA.16816.F32.BF16 R20, R64, R32.reuse, RZ ;  /* 0x000000204014723c */ /* 0x080fe200000418ff */
[----:B------:R3:W-:Y:S03]  /*6670*/  LDGSTS.E.BYPASS.LTC128B.128 [R252+0x900], [R42.64], !P3 ;  /* 0x009000002afc7fae */ /* 0x0007e6000d901d4c */
[--C-:B------:R-:W-:Y:S01]  /*6680*/  IMAD.X R41, R37, 0x1, R56.reuse, P0 ;  /* 0x0000000125297824 */ /* 0x100fe200000e0638 */
[----:B------:R-:W-:Y:S03]  /*6690*/  IADD3 R44, P0, R58, R46, RZ ;  /* 0x0000002e3a2c7210 */ /* 0x000fe60007f1e0ff */
[C---:B------:R-:W-:Y:S01]  /*66a0*/  HMMA.16816.F32.BF16 R24, R60.reuse, R32, RZ ;  /* 0x000000203c18723c */ /* 0x040fe200000418ff */
[----:B------:R3:W-:Y:S03]  /*66b0*/  LDGSTS.E.BYPASS.LTC128B.128 [R252+0x2900], [R40.64], !P4 ;  /* 0x0290000028fc7fae */ /* 0x0007e6000e101d4c */
[----:B------:R-:W-:Y:S04]  /*66c0*/  IMAD.X R45, R59, 0x1, R47, P0 ;  /* 0x000000013b2d7824 */ /* 0x000fe800000e062f */
[-C--:B------:R-:W-:Y:S01]  /*66d0*/  HMMA.16816.F32.BF16 R28, R60, R34.reuse, RZ ;  /* 0x000000223c1c723c */ /* 0x080fe200000418ff */
[----:B------:R4:W-:Y:S03]  /*66e0*/  LDGSTS.E.BYPASS.LTC128B.128 [R252+0x1100], [R44.64], !P3 ;  /* 0x011000002cfc7fae */ /* 0x0009e6000d901d4c */
[----:B-1----:R-:W-:Y:S04]  /*66f0*/  IADD3 R2, P0, R46, R57, RZ ;  /* 0x000000392e027210 */ /* 0x002fe80007f1e0ff */
[C---:B------:R-:W-:Y:S04]  /*6700*/  HMMA.16816.F32.BF16 R32, R64.reuse, R34, RZ ;  /* 0x000000224020723c */ /* 0x040fe800000418ff */
[----:B------:R-:W-:Y:S01]  /*6710*/  IMAD.X R3, R47, 0x1, R56, P0 ;  /* 0x000000012f037824 */ /* 0x000fe200000e0638 */
[----:B------:R-:W-:Y:S03]  /*6720*/  PLOP3.LUT P0, PT, PT, PT, UP0, 0x80, 0x0 ;  /* 0x000000000000781c */ /* 0x000fe60003f0f008 */
[-C--:B--2---:R-:W-:Y:S01]  /*6730*/  HMMA.16816.F32.BF16 R36, R64, R48.reuse, RZ ;  /* 0x000000304024723c */ /* 0x084fe200000418ff */
[----:B------:R1:W-:Y:S06]  /*6740*/  LDGSTS.E.BYPASS.LTC128B.128 [R252+0x3100], [R2.64], !P4 ;  /* 0x0310000002fc7fae */ /* 0x0003ec000e101d4c */
[----:B------:R2:W-:Y:S01]  /*6750*/  LDGSTS.E.BYPASS.LTC128B.128.ZFILL [R252+0x1900], [R52.64], P6 ;  /* 0x0190000034fc7fae */ /* 0x0005e2000b141d4c */
[C---:B---3--:R-:W-:Y:S05]  /*6760*/  HMMA.16816.F32.BF16 R40, R60.reuse, R48, RZ ;  /* 0x000000303c28723c */ /* 0x048fea00000418ff */
[----:B------:R2:W-:Y:S03]  /*6770*/  LDGSTS.E.BYPASS.LTC128B.128.ZFILL [R252+0x3900], [R54.64], P2 ;  /* 0x0390000036fc7fae */ /* 0x0005e60009141d4c */
[-C--:B----4-:R-:W-:Y:S03]  /*6780*/  HMMA.16816.F32.BF16 R44, R60, R50.reuse, RZ ;  /* 0x000000323c2c723c */ /* 0x090fe600000418ff */
[----:B------:R-:W0:Y:S05]  /*6790*/  LDGDEPBAR ;  /* 0x00000000000079af */ /* 0x000e2a0000000000 */
[C---:B------:R-:W-:Y:S08]  /*67a0*/  HMMA.16816.F32.BF16 R48, R64.reuse, R50, RZ ;  /* 0x000000324030723c */ /* 0x040ff000000418ff */
[-C--:B--2---:R-:W-:Y:S08]  /*67b0*/  HMMA.16816.F32.BF16 R52, R64, R204.reuse, RZ ;  /* 0x000000cc4034723c */ /* 0x084ff000000418ff */
[C---:B------:R-:W-:Y:S08]  /*67c0*/  HMMA.16816.F32.BF16 R56, R60.reuse, R204, RZ ;  /* 0x000000cc3c38723c */ /* 0x040ff000000418ff */
[-C--:B------:R-:W-:Y:S08]  /*67d0*/  HMMA.16816.F32.BF16 R60, R60, R206.reuse, RZ ;  /* 0x000000ce3c3c723c */ /* 0x080ff000000418ff */
[----:B------:R-:W-:Y:S01]  /*67e0*/  HMMA.16816.F32.BF16 R64, R64, R206, RZ ;  /* 0x000000ce4040723c */ /* 0x000fe200000418ff */
[----:B------:R-:W-:Y:S07]  /*67f0*/  LDSM.16.M88.4 R204, [R240+0x8100] ;  /* 0x00810000f0cc783b */ /* 0x000fee0000000200 */
[-C--:B------:R-:W-:Y:S08]  /*6800*/  HMMA.16816.F32.BF16 R4, R208, R212.reuse, R4 ;  /* 0x000000d4d004723c */ /* 0x080ff00000041804 */
[C---:B------:R-:W-:Y:S08]  /*6810*/  HMMA.16816.F32.BF16 R8, R216.reuse, R212, R8 ;  /* 0x000000d4d808723c */ /* 0x040ff00000041808 */
[-C--:B------:R-:W-:Y:S08]  /*6820*/  HMMA.16816.F32.BF16 R12, R216, R214.reuse, R12 ;  /* 0x000000d6d80c723c */ /* 0x080ff0000004180c */
[C---:B------:R-:W-:Y:S01]  /*6830*/  HMMA.16816.F32.BF16 R16, R208.reuse, R214, R16 ;  /* 0x000000d6d010723c */ /* 0x040fe20000041810 */
[----:B------:R-:W2:Y:S07]  /*6840*/  LDSM.16.M88.4 R212, [R238+0x4100] ;  /* 0x00410000eed4783b */ /* 0x000eae0000000200 */
[-C--:B------:R-:W-:Y:S08]  /*6850*/  HMMA.16816.F32.BF16 R20, R208, R220.reuse, R20 ;  /* 0x000000dcd014723c */ /* 0x080ff00000041814 */
[C---:B------:R-:W-:Y:S08]  /*6860*/  HMMA.16816.F32.BF16 R24, R216.reuse, R220, R24 ;  /* 0x000000dcd818723c */ /* 0x040ff00000041818 */
[-C--:B------:R-:W-:Y:S08]  /*6870*/  HMMA.16816.F32.BF16 R28, R216, R222.reuse, R28 ;  /* 0x000000ded81c723c */ /* 0x080ff0000004181c */
[C---:B------:R-:W-:Y:S01]  /*6880*/  HMMA.16816.F32.BF16 R32, R208.reuse, R222, R32 ;  /* 0x000000ded020723c */ /* 0x040fe20000041820 */
[----:B------:R-:W3:Y:S07]  /*6890*/  LDSM.16.M88.4 R220, [R240+0xa100] ;  /* 0x00a10000f0dc783b */ /* 0x000eee0000000200 */
[-C--:B------:R-:W-:Y:S08]  /*68a0*/  HMMA.16816.F32.BF16 R36, R208, R224.reuse, R36 ;  /* 0x000000e0d024723c */ /* 0x080ff00000041824 */
[C---:B------:R-:W-:Y:S08]  /*68b0*/  HMMA.16816.F32.BF16 R40, R216.reuse, R224, R40 ;  /* 0x000000e0d828723c */ /* 0x040ff00000041828 */
[-C--:B------:R-:W-:Y:S08]  /*68c0*/  HMMA.16816.F32.BF16 R44, R216, R226.reuse, R44 ;  /* 0x000000e2d82c723c */ /* 0x080ff0000004182c */
[C---:B------:R-:W-:Y:S01]  /*68d0*/  HMMA.16816.F32.BF16 R48, R208.reuse, R226, R48 ;  /* 0x000000e2d030723c */ /* 0x040fe20000041830 */
[----:B------:R-:W-:Y:S07]  /*68e0*/  LDSM.16.M88.4 R224, [R238+0x5900] ;  /* 0x00590000eee0783b */ /* 0x000fee0000000200 */
[-C--:B------:R-:W-:Y:S08]  /*68f0*/  HMMA.16816.F32.BF16 R52, R208, R228.reuse, R52 ;  /* 0x000000e4d034723c */ /* 0x080ff00000041834 */
[C---:B------:R-:W-:Y:S08]  /*6900*/  HMMA.16816.F32.BF16 R56, R216.reuse, R228, R56 ;  /* 0x000000e4d838723c */ /* 0x040ff00000041838 */
[-C--:B------:R-:W-:Y:S01]  /*6910*/  HMMA.16816.F32.BF16 R60, R216, R230.reuse, R60 ;  /* 0x000000e6d83c723c */ /* 0x080fe2000004183c */
[----:B------:R-:W-:Y:S07]  /*6920*/  LDSM.16.M88.4 R216, [R238+0x5100] ;  /* 0x00510000eed8783b */ /* 0x000fee0000000200 */
[----:B------:R-:W-:Y:S01]  /*6930*/  HMMA.16816.F32.BF16 R64, R208, R230, R64 ;  /* 0x000000e6d040723c */ /* 0x000fe20000041840 */
[----:B------:R-:W4:Y:S07]  /*6940*/  LDSM.16.M88.4 R208, [R238+0x4900] ;  /* 0x00490000eed0783b */ /* 0x000f2e0000000200 */
[-C--:B--2---:R-:W-:Y:S08]  /*6950*/  HMMA.16816.F32.BF16 R4, R204, R212.reuse, R4 ;  /* 0x000000d4cc04723c */ /* 0x084ff00000041804 */
[C---:B---3--:R-:W-:Y:S08]  /*6960*/  HMMA.16816.F32.BF16 R8, R220.reuse, R212, R8 ;  /* 0x000000d4dc08723c */ /* 0x048ff00000041808 */
[-C--:B------:R-:W-:Y:S08]  /*6970*/  HMMA.16816.F32.BF16 R12, R220, R214.reuse, R12 ;  /* 0x000000d6dc0c723c */ /* 0x080ff0000004180c */
[C---:B------:R-:W-:Y:S01]  /*6980*/  HMMA.16816.F32.BF16 R16, R204.reuse, R214, R16 ;  /* 0x000000d6cc10723c */ /* 0x040fe20000041810 */
[----:B------:R-:W-:Y:S07]  /*6990*/  LDSM.16.M88.4 R212, [R237] ;  /* 0x00000000edd4783b */ /* 0x000fee0000000200 */
[-C--:B----4-:R-:W-:Y:S08]  /*69a0*/  HMMA.16816.F32.BF16 R20, R204, R208.reuse, R20 ;  /* 0x000000d0cc14723c */ /* 0x090ff00000041814 */
        /* <DEDUP_REMOVED lines=11> */
[-C--:B------:R-:W-:Y:S01]  /*6a60*/  HMMA.16816.F32.BF16 R60, R220, R226.reuse, R60 ;  /* 0x000000e2dc3c723c */ /* 0x080fe2000004183c */
[----:B------:R-:W-:Y:S07]  /*6a70*/  LDSM.16.M88.4 R220, [R237+0x1000] ;  /* 0x00100000eddc783b */ /* 0x000fee0000000200 */
[----:B------:R-:W-:Y:S01]  /*6a80*/  HMMA.16816.F32.BF16 R64, R204, R226, R64 ;  /* 0x000000e2cc40723c */ /* 0x000fe20000041840 */
[----:B------:R-:W4:Y:S06]  /*6a90*/  LDSM.16.M88.4 R204, [R237+0x800] ;  /* 0x00080000edcc783b */ /* 0x000f2c0000000200 */
[----:B------:R-:W1:Y:S01]  /*6aa0*/  LDSM.16.M88.4 R224, [R237+0x1800] ;  /* 0x00180000ede0783b */ /* 0x000e620000000200 */
[-C--:B--2---:R-:W-:Y:S08]  /*6ab0*/  HMMA.16816.F32.BF16 R4, R208, R212.reuse, R4 ;  /* 0x000000d4d004723c */ /* 0x084ff00000041804 */
[C---:B---3--:R-:W-:Y:S08]  /*6ac0*/  HMMA.16816.F32.BF16 R8, R216.reuse, R212, R8 ;  /* 0x000000d4d808723c */ /* 0x048ff00000041808 */
[-C--:B------:R-:W-:Y:S08]  /*6ad0*/  HMMA.16816.F32.BF16 R12, R216, R214.reuse, R12 ;  /* 0x000000d6d80c723c */ /* 0x080ff0000004180c */
[C---:B------:R-:W-:Y:S01]  /*6ae0*/  HMMA.16816.F32.BF16 R16, R208.reuse, R214, R16 ;  /* 0x000000d6d010723c */ /* 0x040fe20000041810 */
[----:B------:R-:W-:Y:S07]  /*6af0*/  LDSM.16.M88.4 R212, [R232+0x6100] ;  /* 0x00610000e8d4783b */ /* 0x000fee0000000200 */
        /* <DEDUP_REMOVED lines=10> */
[-C--:B-1----:R-:W-:Y:S08]  /*6ba0*/  HMMA.16816.F32.BF16 R52, R208, R224.reuse, R52 ;  /* 0x000000e0d034723c */ /* 0x082ff00000041834 */
[C---:B------:R-:W-:Y:S08]  /*6bb0*/  HMMA.16816.F32.BF16 R56, R216.reuse, R224, R56 ;  /* 0x000000e0d838723c */ /* 0x040ff00000041838 */
[-C--:B------:R-:W-:Y:S01]  /*6bc0*/  HMMA.16816.F32.BF16 R60, R216, R226.reuse, R60 ;  /* 0x000000e2d83c723c */ /* 0x080fe2000004183c */
[----:B------:R-:W-:Y:S07]  /*6bd0*/  LDSM.16.M88.4 R216, [R232+0x7100] ;  /* 0x00710000e8d8783b */ /* 0x000fee0000000200 */
[----:B------:R-:W-:Y:S01]  /*6be0*/  HMMA.16816.F32.BF16 R64, R208, R226, R64 ;  /* 0x000000e2d040723c */ /* 0x000fe20000041840 */
[----:B------:R-:W1:Y:S06]  /*6bf0*/  LDSM.16.M88.4 R208, [R232+0x6900] ;  /* 0x00690000e8d0783b */ /* 0x000e6c0000000200 */
[----:B------:R-:W4:Y:S01]  /*6c00*/  LDSM.16.M88.4 R224, [R232+0x7900] ;  /* 0x00790000e8e0783b */ /* 0x000f220000000200 */
[-C--:B--2---:R-:W-:Y:S08]  /*6c10*/  HMMA.16816.F32.BF16 R4, R204, R212.reuse, R4 ;  /* 0x000000d4cc04723c */ /* 0x084ff00000041804 */
[C---:B---3--:R-:W-:Y:S08]  /*6c20*/  HMMA.16816.F32.BF16 R8, R220.reuse, R212, R8 ;  /* 0x000000d4dc08723c */ /* 0x048ff00000041808 */
[-C--:B------:R-:W-:Y:S08]  /*6c30*/  HMMA.16816.F32.BF16 R12, R220, R214.reuse, R12 ;  /* 0x000000d6dc0c723c */ /* 0x080ff0000004180c */
[C---:B------:R-:W-:Y:S01]  /*6c40*/  HMMA.16816.F32.BF16 R16, R204.reuse, R214, R16 ;  /* 0x000000d6cc10723c */ /* 0x040fe20000041810 */
[----:B------:R-:W-:Y:S07]  /*6c50*/  LDSM.16.M88.4 R212, [R248] ;  /* 0x00000000f8d4783b */ /* 0x000fee0000000200 */
[-C--:B-1----:R-:W-:Y:S08]  /*6c60*/  HMMA.16816.F32.BF16 R20, R204, R208.reuse, R20 ;  /* 0x000000d0cc14723c */ /* 0x082ff00000041814 */
[C---:B------:R-:W-:Y:S08]  /*6c70*/  HMMA.16816.F32.BF16 R24, R220.reuse, R208, R24 ;  /* 0x000000d0dc18723c */ /* 0x040ff00000041818 */
[-C--:B------:R-:W-:Y:S08]  /*6c80*/  HMMA.16816.F32.BF16 R28, R220, R210.reuse, R28 ;  /* 0x000000d2dc1c723c */ /* 0x080ff0000004181c */
[C---:B------:R-:W-:Y:S01]  /*6c90*/  HMMA.16816.F32.BF16 R32, R204.reuse, R210, R32 ;  /* 0x000000d2cc20723c */ /* 0x040fe20000041820 */
[----:B------:R-:W1:Y:S07]  /*6ca0*/  LDSM.16.M88.4 R208, [R241+0xc100] ;  /* 0x00c10000f1d0783b */ /* 0x000e6e0000000200 */
[-C--:B------:R-:W-:Y:S08]  /*6cb0*/  HMMA.16816.F32.BF16 R36, R204, R216.reuse, R36 ;  /* 0x000000d8cc24723c */ /* 0x080ff00000041824 */
[C---:B------:R-:W-:Y:S08]  /*6cc0*/  HMMA.16816.F32.BF16 R40, R220.reuse, R216, R40 ;  /* 0x000000d8dc28723c */ /* 0x040ff00000041828 */
[-C--:B------:R-:W-:Y:S08]  /*6cd0*/  HMMA.16816.F32.BF16 R44, R220, R218.reuse, R44 ;  /* 0x000000dadc2c723c */ /* 0x080ff0000004182c */
[C---:B------:R-:W-:Y:S01]  /*6ce0*/  HMMA.16816.F32.BF16 R48, R204.reuse, R218, R48 ;  /* 0x000000dacc30723c */ /* 0x040fe20000041830 */
[----:B------:R-:W2:Y:S07]  /*6cf0*/  LDSM.16.M88.4 R216, [R241+0xe100] ;  /* 0x00e10000f1d8783b */ /* 0x000eae0000000200 */
[-C--:B----4-:R-:W-:Y:S08]  /*6d00*/  HMMA.16816.F32.BF16 R52, R204, R224.reuse, R52 ;  /* 0x000000e0cc34723c */ /* 0x090ff00000041834 */
[C---:B------:R-:W-:Y:S08]  /*6d10*/  HMMA.16816.F32.BF16 R56, R220.reuse, R224, R56 ;  /* 0x000000e0dc38723c */ /* 0x040ff00000041838 */
[-C--:B------:R-:W-:Y:S01]  /*6d20*/  HMMA.16816.F32.BF16 R60, R220, R226.reuse, R60 ;  /* 0x000000e2dc3c723c */ /* 0x080fe2000004183c */
[----:B------:R-:W-:Y:S07]  /*6d30*/  LDSM.16.M88.4 R220, [R246] ;  /* 0x00000000f6dc783b */ /* 0x000fee0000000200 */
[----:B------:R-:W-:Y:S01]  /*6d40*/  HMMA.16816.F32.BF16 R64, R204, R226, R64 ;  /* 0x000000e2cc40723c */ /* 0x000fe20000041840 */
[----:B------:R-:W3:Y:S06]  /*6d50*/  LDSM.16.M88.4 R204, [R247] ;  /* 0x00000000f7cc783b */ /* 0x000eec0000000200 */
[----:B------:R-:W4:Y:S01]  /*6d60*/  LDSM.16.M88.4 R224, [R245] ;  /* 0x00000000f5e0783b */ /* 0x000f220000000200 */
[-C--:B-1----:R-:W-:Y:S08]  /*6d70*/  HMMA.16816.F32.BF16 R4, R208, R212.reuse, R4 ;  /* 0x000000d4d004723c */ /* 0x082ff00000041804 */
[C---:B--2---:R-:W-:Y:S08]  /*6d80*/  HMMA.16816.F32.BF16 R8, R216.reuse, R212, R8 ;  /* 0x000000d4d808723c */ /* 0x044ff00000041808 */
[-C--:B------:R-:W-:Y:S08]  /*6d90*/  HMMA.16816.F32.BF16 R12, R216, R214.reuse, R12 ;  /* 0x000000d6d80c723c */ /* 0x080ff0000004180c */
[C---:B------:R-:W-:Y:S01]  /*6da0*/  HMMA.16816.F32.BF16 R16, R208.reuse, R214, R16 ;  /* 0x000000d6d010723c */ /* 0x040fe20000041810 */
[----:B------:R-:W-:Y:S07]  /*6db0*/  LDSM.16.M88.4 R212, [R238+0x6100] ;  /* 0x00610000eed4783b */ /* 0x000fee0000000200 */
[-C--:B---3--:R-:W-:Y:S08]  /*6dc0*/  HMMA.16816.F32.BF16 R20, R208, R204.reuse, R20 ;  /* 0x000000ccd014723c */ /* 0x088ff00000041814 */
        /* <DEDUP_REMOVED lines=12> */
[----:B------:R-:W-:Y:S07]  /*6e90*/  LDSM.16.M88.4 R216, [R238+0x7100] ;  /* 0x00710000eed8783b */ /* 0x000fee0000000200 */
[----:B------:R-:W-:Y:S01]  /*6ea0*/  HMMA.16816.F32.BF16 R64, R208, R226, R64 ;  /* 0x000000e2d040723c */ /* 0x000fe20000041840 */
[----:B------:R-:W3:Y:S06]  /*6eb0*/  LDSM.16.M88.4 R208, [R238+0x6900] ;  /* 0x00690000eed0783b */ /* 0x000eec0000000200 */
[----:B------:R-:W4:Y:S01]  /*6ec0*/  LDSM.16.M88.4 R224, [R238+0x7900] ;  /* 0x00790000eee0783b */ /* 0x000f220000000200 */
        /* <DEDUP_REMOVED lines=22> */
[-C--:B-1----:R-:W-:Y:S01]  /*7030*/  HMMA.16816.F32.BF16 R4, R208, R212.reuse, R4 ;  /* 0x000000d4d004723c */ /* 0x082fe20000041804 */
[----:B------:R-:W-:Y:S04]  /*7040*/  DEPBAR.LE SB0, 0x0 ;  /* 0x000080000000791a */ /* 0x000fe80000000000 */
[----:B------:R-:W-:Y:S03]  /*7050*/  BAR.SYNC.DEFER_BLOCKING 0x0 ;  /* 0x0000000000007b1d */ /* 0x000fe60000010000 */
[C---:B--2---:R-:W-:Y:S08]  /*7060*/  HMMA.16816.F32.BF16 R8, R216.reuse, R212, R8 ;  /* 0x000000d4d808723c */ /* 0x044ff00000041808 */
[-C--:B------:R-:W-:Y:S08]  /*7070*/  HMMA.16816.F32.BF16 R12, R216, R214.reuse, R12 ;  /* 0x000000d6d80c723c */ /* 0x080ff0000004180c */
[C---:B------:R-:W-:Y:S08]  /*7080*/  HMMA.16816.F32.BF16 R16, R208.reuse, R214, R16 ;  /* 0x000000d6d010723c */ /* 0x040ff00000041810 */
[-C--:B---3--:R-:W-:Y:S08]  /*7090*/  HMMA.16816.F32.BF16 R20, R208, R204.reuse, R20 ;  /* 0x000000ccd014723c */ /* 0x088ff00000041814 */
[C---:B------:R-:W-:Y:S08]  /*70a0*/  HMMA.16816.F32.BF16 R24, R216.reuse, R204, R24 ;  /* 0x000000ccd818723c */ /* 0x040ff00000041818 */
[-C--:B------:R-:W-:Y:S08]  /*70b0*/  HMMA.16816.F32.BF16 R28, R216, R206.reuse, R28 ;  /* 0x000000ced81c723c */ /* 0x080ff0000004181c */
[C---:B------:R-:W-:Y:S08]  /*70c0*/  HMMA.16816.F32.BF16 R32, R208.reuse, R206, R32 ;  /* 0x000000ced020723c */ /* 0x040ff00000041820 */
[-C--:B------:R-:W-:Y:S08]  /*70d0*/  HMMA.16816.F32.BF16 R36, R208, R220.reuse, R36 ;  /* 0x000000dcd024723c */ /* 0x080ff00000041824 */
[C---:B------:R-:W-:Y:S08]  /*70e0*/  HMMA.16816.F32.BF16 R40, R216.reuse, R220, R40 ;  /* 0x000000dcd828723c */ /* 0x040ff00000041828 */
[-C--:B------:R-:W-:Y:S08]  /*70f0*/  HMMA.16816.F32.BF16 R44, R216, R222.reuse, R44 ;  /* 0x000000ded82c723c */ /* 0x080ff0000004182c */
[C---:B------:R-:W-:Y:S08]  /*7100*/  HMMA.16816.F32.BF16 R48, R208.reuse, R222, R48 ;  /* 0x000000ded030723c */ /* 0x040ff00000041830 */
[-C--:B----4-:R-:W-:Y:S08]  /*7110*/  HMMA.16816.F32.BF16 R52, R208, R224.reuse, R52 ;  /* 0x000000e0d034723c */ /* 0x090ff00000041834 */
[C---:B------:R-:W-:Y:S08]  /*7120*/  HMMA.16816.F32.BF16 R56, R216.reuse, R224, R56 ;  /* 0x000000e0d838723c */ /* 0x040ff00000041838 */
[-C--:B------:R-:W-:Y:S08]  /*7130*/  HMMA.16816.F32.BF16 R60, R216, R226.reuse, R60 ;  /* 0x000000e2d83c723c */ /* 0x080ff0000004183c */
[----:B------:R-:W-:Y:S01]  /*7140*/  HMMA.16816.F32.BF16 R64, R208, R226, R64 ;  /* 0x000000e2d040723c */ /* 0x000fe20000041840 */
[----:B------:R-:W-:-:S07]  /*7150*/  @P0 BRA `(.L_x_711) ;  /* 0xffffecc000000947 */ /* 0x000fce000383ffff */
.L_x_710:
[----:B----4-:R-:W-:Y:S01]  /*7160*/  FMNMX.FTZ R153, R4, R0, !PT ;  /* 0x0000000004997209 */ /* 0x010fe20007810000 */
[----:B------:R-:W-:Y:S01]  /*7170*/  STL [R1+0x48], R232 ;  /* 0x000048e801007387 */ /* 0x000fe20000100800 */
        /* <DEDUP_REMOVED lines=33> */
[----:B------:R-:W1:Y:S01]  /*7390*/  SHFL.BFLY PT, R150, R153, 0x2, 0x1f ;  /* 0x0c401f0099967f89 */ /* 0x000e6200000e0000 */
        /* <DEDUP_REMOVED lines=12> */
[----:B-1----:R-:W-:Y:S02]  /*7460*/  FMNMX.FTZ R153, R153, R150, !PT ;  /* 0x0000009699997209 */ /* 0x002fe40007810000 */
[----:B------:R-:W-:Y:S02]  /*7470*/  FMNMX.FTZ R2, R60, R2, !PT ;  /* 0x000000023c027209 */ /* 0x000fe40007810000 */
[----:B------:R-:W-:Y:S01]  /*7480*/  FMNMX.FTZ R3, R67, R3, !PT ;  /* 0x0000000343037209 */ /* 0x000fe20007810000 */
[----:B------:R-:W1:Y:S01]  /*7490*/  SHFL.BFLY PT, R150, R153, 0x1, 0x1f ;  /* 0x0c201f0099967f89 */ /* 0x000e6200000e0000 */
[----:B------:R-:W-:Y:S02]  /*74a0*/  FMNMX.FTZ R2, R61, R2, !PT ;  /* 0x000000023d027209 */ /* 0x000fe40007810000 */
[----:B------:R-:W-:Y:S02]  /*74b0*/  FMNMX.FTZ R148, R10, R155, !PT ;  /* 0x0000009b0a947209 */ /* 0x000fe40007810000 */
[----:B------:R-:W-:Y:S01]  /*74c0*/  ISETP.LT.AND P0, PT, RZ, UR7, PT ;  /* 0x00000007ff007c0c */ /* 0x000fe2000bf01270 */
[----:B------:R-:W-:Y:S01]  /*74d0*/  UIADD3 UR7, UR7, -0x1, URZ ;  /* 0xffffffff07077890 */ /* 0x000fe2000fffe03f */
[----:B------:R-:W-:Y:S01]  /*74e0*/  FMNMX.FTZ R148, R11, R148, !PT ;  /* 0x000000940b947209 */ /* 0x000fe20007810000 */
[----:B------:R-:W2:Y:S03]  /*74f0*/  SHFL.BFLY PT, R152, R3, 0x2, 0x1f ;  /* 0x0c401f0003987f89 */ /* 0x000ea600000e0000 */
[----:B------:R-:W-:Y:S04]  /*7500*/  FMNMX.FTZ R148, R14, R148, !PT ;  /* 0x000000940e947209 */ /* 0x000fe80007810000 */
[----:B------:R-:W-:Y:S01]  /*7510*/  FMNMX.FTZ R148, R15, R148, !PT ;  /* 0x000000940f947209 */ /* 0x000fe20007810000 */
[----:B------:R-:W3:Y:S03]  /*7520*/  SHFL.BFLY PT, R151, R2, 0x2, 0x1f ;  /* 0x0c401f0002977f89 */ /* 0x000ee600000e0000 */
[----:B------:R-:W-:Y:S04]  /*7530*/  FMNMX.FTZ R148, R26, R148, !PT ;  /* 0x000000941a947209 */ /* 0x000fe80007810000 */
[----:B------:R-:W-:Y:S02]  /*7540*/  FMNMX.FTZ R148, R27, R148, !PT ;  /* 0x000000941b947209 */ /* 0x000fe40007810000 */
[----:B-1----:R-:W-:Y:S02]  /*7550*/  FMNMX.FTZ R153, R153, R150, !PT ;  /* 0x0000009699997209 */ /* 0x002fe40007810000 */
[----:B------:R-:W-:Y:S03]  /*7560*/  FMNMX.FTZ R148, R30, R148, !PT ;  /* 0x000000941e947209 */ /* 0x000fe60007810000 */
[----:B------:R-:W-:Y:S01]  /*7570*/  FMUL.FTZ R204, R153, c[0x0][0x2d0] ;  /* 0x0000b40099cc7a20 */ /* 0x000fe20000410000 */
[----:B------:R-:W-:Y:S01]  /*7580*/  FMNMX.FTZ R148, R31, R148, !PT ;  /* 0x000000941f947209 */ /* 0x000fe20007810000 */
[----:B------:R-:W-:Y:S01]  /*7590*/  FADD.FTZ R0, -R153, R0 ;  /* 0x0000000099007221 */ /* 0x000fe20000010100 */
[----:B--2---:R-:W-:Y:S01]  /*75a0*/  FMNMX.FTZ R3, R3, R152, !PT ;  /* 0x0000009803037209 */ /* 0x004fe20007810000 */
[--C-:B------:R-:W-:Y:S01]  /*75b0*/  FFMA.FTZ R5, R5, c[0x0][0x2d0], -R204.reuse ;  /* 0x0000b40005057a23 */ /* 0x100fe200000108cc */
[----:B------:R-:W-:Y:S01]  /*75c0*/  FMNMX.FTZ R148, R42, R148, !PT ;  /* 0x000000942a947209 */ /* 0x000fe20007810000 */
[--C-:B------:R-:W-:Y:S02]  /*75d0*/  FFMA.FTZ R4, R4, c[0x0][0x2d0], -R204.reuse ;  /* 0x0000b40004047a23 */ /* 0x100fe400000108cc */
[----:B------:R-:W1:Y:S01]  /*75e0*/  SHFL.BFLY PT, R152, R3, 0x1, 0x1f ;  /* 0x0c201f0003987f89 */ /* 0x000e6200000e0000 */
[----:B------:R-:W2:Y:S01]  /*75f0*/  MUFU.EX2 R209, R5 ;  /* 0x0000000500d17308 */ /* 0x000ea20000000800 */
[----:B---3--:R-:W-:Y:S01]  /*7600*/  FMNMX.FTZ R151, R2, R151, !PT ;  /* 0x0000009702977209 */ /* 0x008fe20007810000 */
[--C-:B------:R-:W-:Y:S01]  /*7610*/  FFMA.FTZ R16, R16, c[0x0][0x2d0], -R204.reuse ;  /* 0x0000b40010107a23 */ /* 0x100fe200000108cc */
[----:B------:R-:W-:Y:S01]  /*7620*/  FMNMX.FTZ R148, R43, R148, !PT ;  /* 0x000000942b947209 */ /* 0x000fe20007810000 */
[--C-:B------:R-:W-:Y:S02]  /*7630*/  FFMA.FTZ R17, R17, c[0x0][0x2d0], -R204.reuse ;  /* 0x0000b40011117a23 */ /* 0x100fe400000108cc */
[----:B------:R-:W-:Y:S01]  /*7640*/  FMUL.FTZ R0, R0, c[0x0][0x2d0] ;  /* 0x0000b40000007a20 */ /* 0x000fe20000410000 */
[----:B------:R-:W3:Y:S01]  /*7650*/  SHFL.BFLY PT, R205, R151, 0x1, 0x1f ;  /* 0x0c201f0097cd7f89 */ /* 0x000ee200000e0000 */
[----:B------:R-:W-:Y:S01]  /*7660*/  FMNMX.FTZ R148, R46, R148, !PT ;  /* 0x000000942e947209 */ /* 0x000fe20007810000 */
[--C-:B------:R-:W-:Y:S01]  /*7670*/  FFMA.FTZ R213, R20, c[0x0][0x2d0], -R204.reuse ;  /* 0x0000b40014d57a23 */ /* 0x100fe200000108cc */
[----:B------:R4:W-:Y:S01]  /*7680*/  MUFU.EX2 R206, R4 ;  /* 0x0000000400ce7308 */ /* 0x0009e20000000800 */
[--C-:B------:R-:W-:Y:S01]  /*7690*/  FFMA.FTZ R212, R21, c[0x0][0x2d0], -R204.reuse ;  /* 0x0000b40015d47a23 */ /* 0x100fe200000108cc */
[----:B------:R-:W-:Y:S01]  /*76a0*/  FMNMX.FTZ R148, R47, R148, !PT ;  /* 0x000000942f947209 */ /* 0x000fe20007810000 */
[--C-:B------:R-:W-:Y:S02]  /*76b0*/  FFMA.FTZ R230, R64, c[0x0][0x2d0], -R204.reuse ;  /* 0x0000b40040e67a23 */ /* 0x100fe400000108cc */
[--C-:B------:R-:W-:Y:S01]  /*76c0*/  FFMA.FTZ R225, R36, c[0x0][0x2d0], -R204.reuse ;  /* 0x0000b40024e17a23 */ /* 0x100fe200000108cc */
[----:B------:R-:W-:Y:S01]  /*76d0*/  FMNMX.FTZ R2, R58, R148, !PT ;  /* 0x000000943a027209 */ /* 0x000fe20007810000 */
[--C-:B------:R-:W-:Y:S02]  /*76e0*/  FFMA.FTZ R224, R37, c[0x0][0x2d0], -R204.reuse ;  /* 0x0000b40025e07a23 */ /* 0x100fe400000108cc */
[--C-:B------:R-:W-:Y:S01]  /*76f0*/  FFMA.FTZ R223, R48, c[0x0][0x2d0], -R204.reuse ;  /* 0x0000b40030df7a23 */ /* 0x100fe200000108cc */
[----:B------:R-:W-:Y:S01]  /*7700*/  MUFU.EX2 R207, R16 ;  /* 0x0000001000cf7308 */ /* 0x000fe20000000800 */
[----:B------:R-:W-:Y:S01]  /*7710*/  FMNMX.FTZ R2, R59, R2, !PT ;  /* 0x000000023b027209 */ /* 0x000fe20007810000 */
[--C-:B------:R-:W-:Y:S01]  /*7720*/  FFMA.FTZ R222, R49, c[0x0][0x2d0], -R204.reuse ;  /* 0x0000b40031de7a23 */ /* 0x100fe200000108cc */
[----:B-1----:R-:W-:Y:S01]  /*7730*/  FMNMX.FTZ R152, R3, R152, !PT ;  /* 0x0000009803987209 */ /* 0x002fe20007810000 */
[--C-:B------:R-:W-:Y:S01]  /*7740*/  FFMA.FTZ R226, R52, c[0x0][0x2d0], -R204.reuse ;  /* 0x0000b40034e27a23 */ /* 0x100fe200000108cc */
[----:B--2---:R-:W-:Y:S01]  /*7750*/  MOV R20, R209 ;  /* 0x000000d100147202 */ /* 0x004fe20000000f00 */
[----:B------:R-:W-:Y:S02]  /*7760*/  FFMA.FTZ R229, R53, c[0x0][0x2d0], -R204 ;  /* 0x0000b40035e57a23 */ /* 0x000fe400000108cc */
[----:B------:R-:W-:Y:S02]  /*7770*/  FMUL.FTZ R5, R152, c[0x0][0x2d0] ;  /* 0x0000b40098057a20 */ /* 0x000fe40000410000 */
[----:B------:R1:W2:Y:S01]  /*7780*/  MUFU.EX2 R148, R0 ;  /* 0x0000000000947308 */ /* 0x0002a20000000800 */
[----:B---3--:R-:W-:Y:S01]  /*7790*/  FMNMX.FTZ R151, R151, R205, !PT ;  /* 0x000000cd97977209 */ /* 0x008fe20007810000 */
[--C-:B------:R-:W-:Y:S02]  /*77a0*/  FFMA.FTZ R6, R6, c[0x0][0x2d0], -R5.reuse ;  /* 0x0000b40006067a23 */ /* 0x100fe40000010805 */
[--C-:B------:R-:W-:Y:S02]  /*77b0*/  FFMA.FTZ R7, R7, c[0x0][0x2d0], -R5.reuse ;  /* 0x0000b40007077a23 */ /* 0x100fe40000010805 */
[----:B----4-:R-:W-:Y:S02]  /*77c0*/  FMUL.FTZ R4, R151, c[0x0][0x2d0] ;  /* 0x0000b40097047a20 */ /* 0x010fe40000410000 */
        /* <DEDUP_REMOVED lines=8> */
[----:B------:R3:W-:Y:S01]  /*7850*/  MUFU.EX2 R16, R8 ;  /* 0x0000000800107308 */ /* 0x0007e20000000800 */
[--C-:B------:R-:W-:Y:S01]  /*7860*/  FFMA.FTZ R13, R13, c[0x0][0x2d0], -R4.reuse ;  /* 0x0000b4000d0d7a23 */ /* 0x100fe20000010804 */
[----:B-1----:R-:W-:Y:S01]  /*7870*/  FMNMX.FTZ R0, R62, R2, !PT ;  /* 0x000000023e007209 */ /* 0x002fe20007810000 */
[----:B------:R-:W-:Y:S02]  /*7880*/  FFMA.FTZ R67, R67, c[0x0][0x2d0], -R5 ;  /* 0x0000b40043437a23 */ /* 0x000fe40000010805 */
[--C-:B------:R-:W-:Y:S01]  /*7890*/  FFMA.FTZ R215, R40, c[0x0][0x2d0], -R4.reuse ;  /* 0x0000b40028d77a23 */ /* 0x100fe20000010804 */
[----:B------:R-:W-:Y:S01]  /*78a0*/  FMNMX.FTZ R2, R63, R0, !PT ;  /* 0x000000003f027209 */ /* 0x000fe20007810000 */
[----:B------:R-:W-:Y:S01]  /*78b0*/  FADD.FTZ R0, -R152, R149 ;  /* 0x0000009598007221 */ /* 0x000fe20000010100 */
[----:B------:R-:W-:Y:S02]  /*78c0*/  MOV R40, R20 ;  /* 0x0000001400287202 */ /* 0x000fe40000000f00 */
[----:B------:R-:W1:Y:S01]  /*78d0*/  MUFU.EX2 R208, R6 ;  /* 0x0000000600d07308 */ /* 0x000e620000000800 */
[--C-:B------:R-:W-:Y:S01]  /*78e0*/  FFMA.FTZ R220, R44, c[0x0][0x2d0], -R4.reuse ;  /* 0x0000b4002cdc7a23 */ /* 0x100fe20000010804 */
[----:B------:R-:W2:Y:S01]  /*78f0*/  SHFL.BFLY PT, R3, R2, 0x2, 0x1f ;  /* 0x0c401f0002037f89 */ /* 0x000ea200000e0000 */
[----:B------:R-:W-:Y:S02]  /*7900*/  FMUL.FTZ R0, R0, c[0x0][0x2d0] ;  /* 0x0000b40000007a20 */ /* 0x000fe40000410000 */
[--C-:B------:R-:W-:Y:S02]  /*7910*/  FFMA.FTZ R231, R66, c[0x0][0x2d0], -R5.reuse ;  /* 0x0000b40042e77a23 */ /* 0x100fe40000010805 */
[C---:B--2---:R-:W-:Y:S01]  /*7920*/  FMUL.FTZ R20, R148.reuse, R172 ;  /* 0x000000ac94147220 */ /* 0x044fe20000410000 */
[----:B------:R-:W-:Y:S01]  /*7930*/  MOV R172, R67 ;  /* 0x0000004300ac7202 */ /* 0x000fe20000000f00 */
[C---:B------:R-:W-:Y:S01]  /*7940*/  FMUL.FTZ R48, R148.reuse, R156 ;  /* 0x0000009c94307220 */ /* 0x040fe20000410000 */
[----:B------:R2:W2:Y:S01]  /*7950*/  MUFU.EX2 R6, R12 ;  /* 0x0000000c00067308 */ /* 0x0004a20000000800 */
[----:B------:R-:W-:Y:S02]  /*7960*/  FMUL.FTZ R49, R148, R157 ;  /* 0x0000009d94317220 */ /* 0x000fe40000410000 */
[--C-:B------:R-:W-:Y:S01]  /*7970*/  FFMA.FTZ R205, R23, c[0x0][0x2d0], -R5.reuse ;  /* 0x0000b40017cd7a23 */ /* 0x100fe20000010805 */
[----:B---3--:R-:W-:Y:S01]  /*7980*/  MOV R8, R207 ;  /* 0x000000cf00087202 */ /* 0x008fe20000000f00 */
[--C-:B------:R-:W-:Y:S02]  /*7990*/  FFMA.FTZ R207, R22, c[0x0][0x2d0], -R5.reuse ;  /* 0x0000b40016cf7a23 */ /* 0x100fe40000010805 */
[--C-:B------:R-:W-:Y:S01]  /*79a0*/  FFMA.FTZ R218, R39, c[0x0][0x2d0], -R5.reuse ;  /* 0x0000b40027da7a23 */ /* 0x100fe20000010805 */
[----:B------:R-:W-:Y:S01]  /*79b0*/  MOV R45, R8 ;  /* 0x00000008002d7202 */ /* 0x000fe20000000f00 */
[--C-:B------:R-:W-:Y:S01]  /*79c0*/  FFMA.FTZ R8, R56, c[0x0][0x2d0], -R4.reuse ;  /* 0x0000b40038087a23 */ /* 0x100fe20000010804 */
[----:B------:R-:W-:Y:S01]  /*79d0*/  MUFU.EX2 R7, R9 ;  /* 0x0000000900077308 */ /* 0x000fe20000000800 */
[--C-:B------:R-:W-:Y:S02]  /*79e0*/  FFMA.FTZ R217, R50, c[0x0][0x2d0], -R5.reuse ;  /* 0x0000b40032d97a23 */ /* 0x100fe40000010805 */
[--C-:B------:R-:W-:Y:S01]  /*79f0*/  FFMA.FTZ R216, R51, c[0x0][0x2d0], -R5.reuse ;  /* 0x0000b40033d87a23 */ /* 0x100fe20000010805 */
[----:B-1----:R-:W-:Y:S01]  /*7a00*/  MOV R21, R208 ;  /* 0x000000d000157202 */ /* 0x002fe20000000f00 */
[--C-:B------:R-:W-:Y:S02]  /*7a10*/  FFMA.FTZ R208, R28, c[0x0][0x2d0], -R4.reuse ;  /* 0x0000b4001cd07a23 */ /* 0x100fe40000010804 */
[C---:B------:R-:W-:Y:S02]  /*7a20*/  FMUL.FTZ R28, R148.reuse, R164 ;  /* 0x000000a4941c7220 */ /* 0x040fe40000410000 */
[----:B------:R-:W-:Y:S01]  /*7a30*/  FFMA.FTZ R209, R29, c[0x0][0x2d0], -R4 ;  /* 0x0000b4001dd17a23 */ /* 0x000fe20000010804 */
[----:B------:R-:W-:Y:S01]  /*7a40*/  MUFU.EX2 R211, R17 ;  /* 0x0000001100d37308 */ /* 0x000fe20000000800 */
[C---:B------:R-:W-:Y:S01]  /*7a50*/  FMUL.FTZ R52, R148.reuse, R168 ;  /* 0x000000a894347220 */ /* 0x040fe20000410000 */
[----:B------:R-:W-:Y:S01]  /*7a60*/  MOV R168, R8 ;  /* 0x0000000800a87202 */ /* 0x000fe20000000f00 */
[C---:B------:R-:W-:Y:S01]  /*7a70*/  FMUL.FTZ R53, R148.reuse, R169 ;  /* 0x000000a994357220 */ /* 0x040fe20000410000 */
[----:B--2---:R-:W-:Y:S01]  /*7a80*/  MOV R12, R210 ;  /* 0x000000d2000c7202 */ /* 0x004fe20000000f00 */
[--C-:B------:R-:W-:Y:S01]  /*7a90*/  FFMA.FTZ R210, R33, c[0x0][0x2d0], -R204.reuse ;  /* 0x0000b40021d27a23 */ /* 0x100fe200000108cc */
[----:B------:R-:W-:Y:S01]  /*7aa0*/  MOV R33, R6 ;  /* 0x0000000600217202 */ /* 0x000fe20000000f00 */
[C---:B------:R-:W-:Y:S01]  /*7ab0*/  FMUL.FTZ R72, R148.reuse, R72 ;  /* 0x0000004894487220 */ /* 0x040fe20000410000 */
[----:B------:R-:W-:Y:S01]  /*7ac0*/  MOV R56, R12 ;  /* 0x0000000c00387202 */ /* 0x000fe20000000f00 */
[C---:B------:R-:W-:Y:S01]  /*7ad0*/  FMUL.FTZ R73, R148.reuse, R73 ;  /* 0x0000004994497220 */ /* 0x040fe20000410000 */
[----:B------:R-:W1:Y:S01]  /*7ae0*/  MUFU.EX2 R17, R19 ;  /* 0x0000001300117308 */ /* 0x000e620000000800 */
[C---:B------:R-:W-:Y:S02]  /*7af0*/  FMUL.FTZ R76, R148.reuse, R76 ;  /* 0x0000004c944c7220 */ /* 0x040fe40000410000 */
[C---:B------:R-:W-:Y:S02]  /*7b00*/  FMUL.FTZ R77, R148.reuse, R77 ;  /* 0x0000004d944d7220 */ /* 0x040fe40000410000 */
[C---:B------:R-:W-:Y:S02]  /*7b10*/  FMUL.FTZ R88, R148.reuse, R88 ;  /* 0x0000005894587220 */ /* 0x040fe40000410000 */
[C---:B------:R-:W-:Y:S02]  /*7b20*/  FMUL.FTZ R89, R148.reuse, R89 ;  /* 0x0000005994597220 */ /* 0x040fe40000410000 */
[C---:B------:R-:W-:Y:S01]  /*7b30*/  FMUL.FTZ R92, R148.reuse, R92 ;  /* 0x0000005c945c7220 */ /* 0x040fe20000410000 */
[----:B------:R2:W3:Y:S01]  /*7b40*/  MUFU.EX2 R150, R0 ;  /* 0x0000000000967308 */ /* 0x0004e20000000800 */
        /* <DEDUP_REMOVED lines=8> */
[----:B-1----:R-:W-:Y:S01]  /*7bd0*/  MOV R12, R17 ;  /* 0x00000011000c7202 */ /* 0x002fe20000000f00 */
[C---:B------:R-:W-:Y:S01]  /*7be0*/  FMUL.FTZ R17, R148.reuse, R161 ;  /* 0x000000a194117220 */ /* 0x040fe20000410000 */
[----:B------:R-:W-:Y:S01]  /*7bf0*/  MOV R161, R7 ;  /* 0x0000000700a17202 */ /* 0x000fe20000000f00 */
[----:B------:R-:W-:Y:S01]  /*7c00*/  FMUL.FTZ R124, R148, R124 ;  /* 0x0000007c947c7220 */ /* 0x000fe20000410000 */
[----:B------:R-:W2:Y:S01]  /*7c10*/  LDL.LU R7, [R1+0x14] ;  /* 0x0000140001077983 */ /* 0x000ea20000300800 */
[----:B------:R-:W-:Y:S01]  /*7c20*/  MOV R19, R211 ;  /* 0x000000d300137202 */ /* 0x000fe20000000f00 */
[--C-:B------:R-:W-:Y:S01]  /*7c30*/  FFMA.FTZ R211, R32, c[0x0][0x2d0], -R204.reuse ;  /* 0x0000b40020d37a23 */ /* 0x100fe200000108cc */
[----:B------:R-:W-:Y:S01]  /*7c40*/  MUFU.EX2 R6, R13 ;  /* 0x0000000d00067308 */ /* 0x000fe20000000800 */
[----:B------:R-:W-:Y:S01]  /*7c50*/  MOV R164, R12 ;  /* 0x0000000c00a47202 */ /* 0x000fe20000000f00 */
[----:B------:R-:W-:Y:S02]  /*7c60*/  FFMA.FTZ R204, R65, c[0x0][0x2d0], -R204 ;  /* 0x0000b40041cc7a23 */ /* 0x000fe400000108cc */
[----:B--2---:R-:W-:Y:S01]  /*7c70*/  FADD.FTZ R0, -R151, R154 ;  /* 0x0000009a97007221 */ /* 0x004fe20000010100 */
[----:B------:R-:W-:Y:S01]  /*7c80*/  LDSM.16.MT88.4 R64, [R234+0x100] ;  /* 0x00010000ea40783b */ /* 0x000fe20000004200 */
[--C-:B------:R-:W-:Y:S02]  /*7c90*/  FFMA.FTZ R154, R35, c[0x0][0x2d0], -R5.reuse ;  /* 0x0000b400239a7a23 */ /* 0x100fe40000010805 */
[----:B------:R-:W-:Y:S02]  /*7ca0*/  FMUL.FTZ R0, R0, c[0x0][0x2d0] ;  /* 0x0000b40000007a20 */ /* 0x000fe40000410000 */
[C---:B------:R-:W-:Y:S01]  /*7cb0*/  FMUL.FTZ R125, R148.reuse, R125 ;  /* 0x0000007d947d7220 */ /* 0x040fe20000410000 */
[----:B------:R-:W-:Y:S01]  /*7cc0*/  MUFU.EX2 R207, R207 ;  /* 0x000000cf00cf7308 */ /* 0x000fe20000000800 */
[C---:B------:R-:W-:Y:S02]  /*7cd0*/  FMUL.FTZ R136, R148.reuse, R136 ;  /* 0x0000008894887220 */ /* 0x040fe40000410000 */
[C---:B------:R-:W-:Y:S02]  /*7ce0*/  FMUL.FTZ R137, R148.reuse, R137 ;  /* 0x0000008994897220 */ /* 0x040fe40000410000 */
[C---:B------:R-:W-:Y:S02]  /*7cf0*/  FMUL.FTZ R140, R148.reuse, R140 ;  /* 0x0000008c948c7220 */ /* 0x040fe40000410000 */
[C---:B------:R-:W-:Y:S02]  /*7d00*/  FMUL.FTZ R141, R148.reuse, R141 ;  /* 0x0000008d948d7220 */ /* 0x040fe40000410000 */
[----:B------:R-:W-:Y:S01]  /*7d10*/  FMUL.FTZ R29, R148, R165 ;  /* 0x000000a5941d7220 */ /* 0x000fe20000410000 */
[----:B------:R1:W2:Y:S01]  /*7d20*/  MUFU.EX2 R149, R0 ;  /* 0x0000000000957308 */ /* 0x0002a20000000800 */
[--C-:B------:R-:W-:Y:S02]  /*7d30*/  FFMA.FTZ R219, R38, c[0x0][0x2d0], -R5.reuse ;  /* 0x0000b40026db7a23 */ /* 0x100fe40000010805 */
[--C-:B------:R-:W-:Y:S02]  /*7d40*/  FFMA.FTZ R227, R54, c[0x0][0x2d0], -R5.reuse ;  /* 0x0000b40036e37a23 */ /* 0x100fe40000010805 */
[----:B------:R-:W-:Y:S02]  /*7d50*/  FFMA.FTZ R228, R55, c[0x0][0x2d0], -R5 ;  /* 0x0000b40037e47a23 */ /* 0x000fe40000010805 */
[--C-:B------:R-:W-:Y:S02]  /*7d60*/  FFMA.FTZ R24, R24, c[0x0][0x2d0], -R4.reuse ;  /* 0x0000b40018187a23 */ /* 0x100fe40000010804 */
[--C-:B------:R-:W-:Y:S01]  /*7d70*/  FFMA.FTZ R25, R25, c[0x0][0x2d0], -R4.reuse ;  /* 0x0000b40019197a23 */ /* 0x100fe20000010804 */
[----:B------:R-:W-:Y:S01]  /*7d80*/  MUFU.EX2 R205, R205 ;  /* 0x000000cd00cd7308 */ /* 0x000fe20000000800 */
[C---:B---3--:R-:W-:Y:S02]  /*7d90*/  FMUL.FTZ R50, R150.reuse, R158 ;  /* 0x0000009e96327220 */ /* 0x048fe40000410000 */
[C---:B------:R-:W-:Y:S02]  /*7da0*/  FMUL.FTZ R51, R150.reuse, R159 ;  /* 0x0000009f96337220 */ /* 0x040fe40000410000 */
[----:B------:R-:W-:Y:S01]  /*7db0*/  LDSM.16.MT88.4 R156, [R236+0x100] ;  /* 0x00010000ec9c783b */ /* 0x000fe20000004200 */
[C---:B------:R-:W-:Y:S02]  /*7dc0*/  FMUL.FTZ R22, R150.reuse, R174 ;  /* 0x000000ae96167220 */ /* 0x040fe40000410000 */
[C---:B------:R-:W-:Y:S02]  /*7dd0*/  FMUL.FTZ R23, R150.reuse, R175 ;  /* 0x000000af96177220 */ /* 0x040fe40000410000 */
[C---:B------:R-:W-:Y:S01]  /*7de0*/  FMUL.FTZ R54, R150.reuse, R170 ;  /* 0x000000aa96367220 */ /* 0x040fe20000410000 */
[----:B------:R3:W-:Y:S01]  /*7df0*/  MUFU.EX2 R174, R212 ;  /* 0x000000d400ae7308 */ /* 0x0007e20000000800 */
[----:B------:R-:W-:Y:S01]  /*7e00*/  FMUL.FTZ R55, R150, R171 ;  /* 0x000000ab96377220 */ /* 0x000fe20000410000 */
[----:B-1----:R-:W-:Y:S01]  /*7e10*/  FMNMX.FTZ R0, R2, R3, !PT ;  /* 0x0000000302007209 */ /* 0x002fe20007810000 */
[C---:B--2---:R-:W-:Y:S02]  /*7e20*/  FMUL.FTZ R8, R149.reuse, R180 ;  /* 0x000000b495087220 */ /* 0x044fe40000410000 */
[C---:B------:R-:W-:Y:S01]  /*7e30*/  FMUL.FTZ R12, R149.reuse, R184 ;  /* 0x000000b8950c7220 */ /* 0x040fe20000410000 */
[----:B------:R-:W-:Y:S01]  /*7e40*/  MOV R184, R19 ;  /* 0x0000001300b87202 */ /* 0x000fe20000000f00 */
[----:B------:R-:W1:Y:S01]  /*7e50*/  SHFL.BFLY PT, R2, R0, 0x1, 0x1f ;  /* 0x0c201f0000027f89 */ /* 0x000e6200000e0000 */
[C---:B------:R-:W-:Y:S02]  /*7e60*/  FMUL.FTZ R13, R149.reuse, R185 ;  /* 0x000000b9950d7220 */ /* 0x040fe40000410000 */
[----:B------:R-:W-:Y:S01]  /*7e70*/  MUFU.EX2 R175, R25 ;  /* 0x0000001900af7308 */ /* 0x000fe20000000800 */
[C---:B------:R-:W-:Y:S02]  /*7e80*/  FMUL.FTZ R36, R149.reuse, R192 ;  /* 0x000000c095247220 */ /* 0x040fe40000410000 */
[C---:B------:R-:W-:Y:S02]  /*7e90*/  FMUL.FTZ R37, R149.reuse, R193 ;  /* 0x000000c195257220 */ /* 0x040fe40000410000 */
[C---:B------:R-:W-:Y:S02]  /*7ea0*/  FMUL.FTZ R68, R149.reuse, R68 ;  /* 0x0000004495447220 */ /* 0x040fe40000410000 */
[C---:B------:R-:W-:Y:S02]  /*7eb0*/  FMUL.FTZ R69, R149.reuse, R69 ;  /* 0x0000004595457220 */ /* 0x040fe40000410000 */
[C---:B------:R-:W-:Y:S01]  /*7ec0*/  FMUL.FTZ R74, R150.reuse, R74 ;  /* 0x0000004a964a7220 */ /* 0x040fe20000410000 */
[----:B------:R2:W-:Y:S01]  /*7ed0*/  MUFU.EX2 R193, R211 ;  /* 0x000000d300c17308 */ /* 0x0005e20000000800 */
[C---:B------:R-:W-:Y:S02]  /*7ee0*/  FMUL.FTZ R75, R150.reuse, R75 ;  /* 0x0000004b964b7220 */ /* 0x040fe40000410000 */
[C---:B------:R-:W-:Y:S01]  /*7ef0*/  FMUL.FTZ R78, R150.reuse, R78 ;  /* 0x0000004e964e7220 */ /* 0x040fe20000410000 */
[----:B---3--:R-:W-:Y:S01]  /*7f00*/  MOV R212, R161 ;  /* 0x000000a100d47202 */ /* 0x008fe20000000f00 */
[----:B------:R-:W-:Y:S02]  /*7f10*/  FMUL.FTZ R79, R150, R79 ;  /* 0x0000004f964f7220 */ /* 0x000fe40000410000 */
[C---:B------:R-:W-:Y:S02]  /*7f20*/  FMUL.FTZ R80, R149.reuse, R80 ;  /* 0x0000005095507220 */ /* 0x040fe40000410000 */
[C---:B------:R-:W-:Y:S01]  /*7f30*/  FMUL.FTZ R81, R149.reuse, R81 ;  /* 0x0000005195517220 */ /* 0x040fe20000410000 */
[----:B------:R-:W-:Y:S01]  /*7f40*/  MUFU.EX2 R225, R225 ;  /* 0x000000e100e17308 */ /* 0x000fe20000000800 */
[C---:B------:R-:W-:Y:S01]  /*7f50*/  FMUL.FTZ R84, R149.reuse, R84 ;  /* 0x0000005495547220 */ /* 0x040fe20000410000 */
[----:B-1----:R-:W-:Y:S01]  /*7f60*/  FMNMX.FTZ R2, R0, R2, !PT ;  /* 0x0000000200027209 */ /* 0x002fe20007810000 */
[----:B------:R-:W-:Y:S02]  /*7f70*/  FMUL.FTZ R85, R149, R85 ;  /* 0x0000005595557220 */ /* 0x000fe40000410000 */
[----:B------:R-:W-:Y:S02]  /*7f80*/  FMUL.FTZ R90, R150, R90 ;  /* 0x0000005a965a7220 */ /* 0x000fe40000410000 */
[C---:B------:R-:W-:Y:S02]  /*7f90*/  FMUL.FTZ R3, R2.reuse, c[0x0][0x2d0] ;  /* 0x0000b40002037a20 */ /* 0x040fe40000410000 */
[----:B------:R-:W-:Y:S01]  /*7fa0*/  FADD.FTZ R0, -R2, R155 ;  /* 0x0000009b02007221 */ /* 0x000fe20000010100 */
[----:B------:R-:W-:Y:S01]  /*7fb0*/  MUFU.EX2 R220, R220 ;  /* 0x000000dc00dc7308 */ /* 0x000fe20000000800 */
[----:B------:R-:W-:Y:S02]  /*7fc0*/  FFMA.FTZ R10, R10, c[0x0][0x2d0], -R3 ;  /* 0x0000b4000a0a7a23 */ /* 0x000fe40000010803 */
[----:B------:R-:W-:Y:S01]  /*7fd0*/  FFMA.FTZ R155, R34, c[0x0][0x2d0], -R5 ;  /* 0x0000b400229b7a23 */ /* 0x000fe20000010805 */
[----:B--2---:R-:W-:Y:S01]  /*7fe0*/  MOV R211, R56 ;  /* 0x0000003800d37202 */ /* 0x004fe20000000f00 */
[--C-:B------:R-:W-:Y:S02]  /*7ff0*/  FFMA.FTZ R11, R11, c[0x0][0x2d0], -R3.reuse ;  /* 0x0000b4000b0b7a23 */ /* 0x100fe40000010803 */
[--C-:B------:R-:W-:Y:S02]  /*8000*/  FFMA.FTZ R15, R15, c[0x0][0x2d0], -R3.reuse ;  /* 0x0000b4000f0f7a23 */ /* 0x100fe40000010803 */
[----:B------:R-:W-:Y:S01]  /*8010*/  FMUL.FTZ R0, R0, c[0x0][0x2d0] ;  /* 0x0000b40000007a20 */ /* 0x000fe20000410000 */
[----:B------:R-:W1:Y:S01]  /*8020*/  MUFU.EX2 R32, R10 ;  /* 0x0000000a00207308 */ /* 0x000e620000000800 */
[--C-:B------:R-:W-:Y:S02]  /*8030*/  FFMA.FTZ R14, R14, c[0x0][0x2d0], -R3.reuse ;  /* 0x0000b4000e0e7a23 */ /* 0x100fe40000010803 */
[----:B------:R-:W-:Y:S02]  /*8040*/  FMUL.FTZ R5, R148, R177 ;  /* 0x000000b194057220 */ /* 0x000fe40000410000 */
        /* <DEDUP_REMOVED lines=10> */
[C---:B------:R-:W-:Y:S02]  /*80f0*/  FMUL.FTZ R107, R150.reuse, R107 ;  /* 0x0000006b966b7220 */ /* 0x040fe40000410000 */
[----:B------:R-:W-:Y:S01]  /*8100*/  FMUL.FTZ R110, R150, R110 ;  /* 0x0000006e966e7220 */ /* 0x000fe20000410000 */
[----:B-1----:R-:W-:Y:S01]  /*8110*/  MOV R41, R32 ;  /* 0x0000002000297202 */ /* 0x002fe20000000f00 */
[--C-:B------:R-:W-:Y:S01]  /*8120*/  FFMA.FTZ R10, R60, c[0x0][0x2d0], -R4.reuse ;  /* 0x0000b4003c0a7a23 */ /* 0x100fe20000010804 */
[----:B------:R-:W-:Y:S01]  /*8130*/  MOV R60, R232 ;  /* 0x000000e8003c7202 */ /* 0x000fe20000000f00 */
[--C-:B------:R-:W-:Y:S01]  /*8140*/  FFMA.FTZ R232, R61, c[0x0][0x2d0], -R4.reuse ;  /* 0x0000b4003de87a23 */ /* 0x100fe20000010804 */
[----:B------:R-:W-:Y:S01]  /*8150*/  MOV R61, R33 ;  /* 0x00000021003d7202 */ /* 0x000fe20000000f00 */
[----:B------:R-:W-:Y:S01]  /*8160*/  FMUL.FTZ R111, R150, R111 ;  /* 0x0000006f966f7220 */ /* 0x000fe20000410000 */
[----:B------:R-:W1:Y:S01]  /*8170*/  LDSM.16.MT88.4 R32, [R233+0x100] ;  /* 0x00010000e920783b */ /* 0x000e620000004200 */
[----:B------:R-:W3:Y:S01]  /*8180*/  MUFU.EX2 R18, R14 ;  /* 0x0000000e00127308 */ /* 0x000ee20000000800 */
[----:B------:R-:W-:Y:S01]  /*8190*/  FMUL.FTZ R112, R149, R112 ;  /* 0x0000007095707220 */ /* 0x000fe20000410000 */
[----:B--2---:R-:W-:Y:S01]  /*81a0*/  MOV R44, R9 ;  /* 0x00000009002c7202 */ /* 0x004fe20000000f00 */
[----:B------:R-:W-:Y:S01]  /*81b0*/  FFMA.FTZ R9, R57, c[0x0][0x2d0], -R4 ;  /* 0x0000b40039097a23 */ /* 0x000fe20000010804 */
[----:B------:R-:W-:Y:S01]  /*81c0*/  MOV R57, R16 ;  /* 0x0000001000397202 */ /* 0x000fe20000000f00 */
[C---:B------:R-:W-:Y:S01]  /*81d0*/  FMUL.FTZ R16, R148.reuse, R160 ;  /* 0x000000a094107220 */ /* 0x040fe20000410000 */
[----:B------:R-:W-:Y:S01]  /*81e0*/  MOV R160, R21 ;  /* 0x0000001500a07202 */ /* 0x000fe20000000f00 */
[----:B------:R-:W-:Y:S01]  /*81f0*/  FMUL.FTZ R4, R148, R176 ;  /* 0x000000b094047220 */ /* 0x000fe20000410000 */
[----:B------:R-:W-:Y:S02]  /*8200*/  F2FP.BF16.PACK_AB R176, R40, R206 ;  /* 0x000000ce28b0723e */ /* 0x000fe400000010ff */
[----:B------:R-:W2:Y:S01]  /*8210*/  MUFU.EX2 R0, R0 ;  /* 0x0000000000007308 */ /* 0x000ea20000000800 */
[----:B------:R-:W-:Y:S01]  /*8220*/  F2FP.BF16.PACK_AB R177, R56, R160 ;  /* 0x000000a038b1723e */ /* 0x000fe200000010ff */
[----:B------:R-:W-:Y:S01]  /*8230*/  FMUL.FTZ R21, R148, R173 ;  /* 0x000000ad94157220 */ /* 0x000fe20000410000 */
[----:B------:R-:W-:Y:S01]  /*8240*/  F2FP.BF16.PACK_AB R180, R161, R57 ;  /* 0x00000039a1b4723e */ /* 0x000fe200000010ff */
[C---:B------:R-:W-:Y:S01]  /*8250*/  FMUL.FTZ R113, R149.reuse, R113 ;  /* 0x0000007195717220 */ /* 0x040fe20000410000 */
[----:B------:R-:W-:Y:S01]  /*8260*/  MOV R169, R9 ;  /* 0x0000000900a97202 */ /* 0x000fe20000000f00 */
[C---:B------:R-:W-:Y:S01]  /*8270*/  FMUL.FTZ R9, R149.reuse, R181 ;  /* 0x000000b595097220 */ /* 0x040fe20000410000 */
[----:B------:R-:W-:Y:S01]  /*8280*/  F2FP.BF16.PACK_AB R181, R44, R41 ;  /* 0x000000292cb5723e */ /* 0x000fe200000010ff */
[C---:B------:R-:W-:Y:S01]  /*8290*/  FMUL.FTZ R116, R149.reuse, R116 ;  /* 0x0000007495747220 */ /* 0x040fe20000410000 */
[----:B------:R-:W-:Y:S01]  /*82a0*/  MOV R173, R10 ;  /* 0x0000000a00ad7202 */ /* 0x000fe20000000f00 */
[C---:B------:R-:W-:Y:S01]  /*82b0*/  FMUL.FTZ R117, R149.reuse, R117 ;  /* 0x0000007595757220 */ /* 0x040fe20000410000 */
[----:B------:R-:W3:Y:S01]  /*82c0*/  LDL.LU R56, [R1+0x1c] ;  /* 0x00001c0001387983 */ /* 0x000ee20000300800 */
[C---:B------:R-:W-:Y:S01]  /*82d0*/  FMUL.FTZ R122, R150.reuse, R122 ;  /* 0x0000007a967a7220 */ /* 0x040fe20000410000 */
[----:B------:R-:W-:Y:S01]  /*82e0*/  MUFU.EX2 R221, R221 ;  /* 0x000000dd00dd7308 */ /* 0x000fe20000000800 */
[----:B---3--:R-:W-:Y:S01]  /*82f0*/  MOV R185, R18 ;  /* 0x0000001200b97202 */ /* 0x008fe20000000f00 */
[C---:B------:R-:W-:Y:S02]  /*8300*/  FMUL.FTZ R123, R150.reuse, R123 ;  /* 0x0000007b967b7220 */ /* 0x040fe40000410000 */
[C---:B------:R-:W-:Y:S02]  /*8310*/  FMUL.FTZ R126, R150.reuse, R126 ;  /* 0x0000007e967e7220 */ /* 0x040fe40000410000 */
[----:B------:R-:W-:Y:S02]  /*8320*/  FMUL.FTZ R127, R150, R127 ;  /* 0x0000007f967f7220 */ /* 0x000fe40000410000 */
[C---:B------:R-:W-:Y:S02]  /*8330*/  FMUL.FTZ R128, R149.reuse, R128 ;  /* 0x0000008095807220 */ /* 0x040fe40000410000 */
[C---:B------:R-:W-:Y:S01]  /*8340*/  FMUL.FTZ R129, R149.reuse, R129 ;  /* 0x0000008195817220 */ /* 0x040fe20000410000 */
[----:B------:R-:W-:Y:S01]  /*8350*/  MUFU.EX2 R192, R155 ;  /* 0x0000009b00c07308 */ /* 0x000fe20000000800 */
[C---:B--2---:R-:W-:Y:S02]  /*8360*/  FMUL.FTZ R10, R0.reuse, R182 ;  /* 0x000000b6000a7220 */ /* 0x044fe40000410000 */
[C---:B------:R-:W-:Y:S01]  /*8370*/  FMUL.FTZ R14, R0.reuse, R186 ;  /* 0x000000ba000e7220 */ /* 0x040fe20000410000 */
[----:B------:R-:W-:Y:S01]  /*8380*/  MOV R186, R168 ;  /* 0x000000a800ba7202 */ /* 0x000fe20000000f00 */
[C---:B------:R-:W-:Y:S01]  /*8390*/  FMUL.FTZ R15, R0.reuse, R187 ;  /* 0x000000bb000f7220 */ /* 0x040fe20000410000 */
[----:B------:R-:W-:Y:S01]  /*83a0*/  MOV R187, R172 ;  /* 0x000000ac00bb7202 */ /* 0x000fe20000000f00 */
        /* <DEDUP_REMOVED lines=28> */
[C---:B------:R-:W-:Y:S02]  /*8570*/  FMUL.FTZ R139, R150.reuse, R139 ;  /* 0x0000008b968b7220 */ /* 0x040fe40000410000 */
[C---:B------:R-:W-:Y:S02]  /*8580*/  FMUL.FTZ R142, R150.reuse, R142 ;  /* 0x0000008e968e7220 */ /* 0x040fe40000410000 */
[----:B------:R-:W-:Y:S02]  /*8590*/  FMUL.FTZ R143, R150, R143 ;  /* 0x0000008f968f7220 */ /* 0x000fe40000410000 */
[C---:B------:R-:W-:Y:S01]  /*85a0*/  FMUL.FTZ R144, R149.reuse, R144 ;  /* 0x0000009095907220 */ /* 0x040fe20000410000 */
[----:B------:R-:W-:Y:S01]  /*85b0*/  MUFU.EX2 R227, R227 ;  /* 0x000000e300e37308 */ /* 0x000fe20000000800 */
[----:B------:R-:W-:Y:S02]  /*85c0*/  FMUL.FTZ R145, R149, R145 ;  /* 0x0000009195917220 */ /* 0x000fe40000410000 */
[C---:B------:R-:W-:Y:S02]  /*85d0*/  FMUL.FTZ R146, R0.reuse, R146 ;  /* 0x0000009200927220 */ /* 0x040fe40000410000 */
[----:B------:R-:W-:Y:S02]  /*85e0*/  FMUL.FTZ R147, R0, R147 ;  /* 0x0000009300937220 */ /* 0x000fe40000410000 */
[--C-:B------:R-:W-:Y:S02]  /*85f0*/  FFMA.FTZ R168, R58, c[0x0][0x2d0], -R3.reuse ;  /* 0x0000b4003aa87a23 */ /* 0x100fe40000010803 */
[--C-:B------:R-:W-:Y:S01]  /*8600*/  FFMA.FTZ R170, R62, c[0x0][0x2d0], -R3.reuse ;  /* 0x0000b4003eaa7a23 */ /* 0x100fe20000010803 */
[----:B------:R-:W-:Y:S01]  /*8610*/  MUFU.EX2 R228, R228 ;  /* 0x000000e400e47308 */ /* 0x000fe20000000800 */
[--C-:B------:R-:W-:Y:S02]  /*8620*/  FFMA.FTZ R26, R26, c[0x0][0x2d0], -R3.reuse ;  /* 0x0000b4001a1a7a23 */ /* 0x100fe40000010803 */
[--C-:B------:R-:W-:Y:S02]  /*8630*/  FFMA.FTZ R27, R27, c[0x0][0x2d0], -R3.reuse ;  /* 0x0000b4001b1b7a23 */ /* 0x100fe40000010803 */
[--C-:B------:R-:W-:Y:S02]  /*8640*/  FFMA.FTZ R30, R30, c[0x0][0x2d0], -R3.reuse ;  /* 0x0000b4001e1e7a23 */ /* 0x100fe40000010803 */
[--C-:B------:R-:W-:Y:S02]  /*8650*/  FFMA.FTZ R31, R31, c[0x0][0x2d0], -R3.reuse ;  /* 0x0000b4001f1f7a23 */ /* 0x100fe40000010803 */
[C---:B--2---:R-:W-:Y:S01]  /*8660*/  FMUL.FTZ R24, R149.reuse, R200 ;  /* 0x000000c895187220 */ /* 0x044fe20000410000 */
[----:B------:R-:W-:Y:S01]  /*8670*/  MOV R200, R61 ;  /* 0x0000003d00c87202 */ /* 0x000fe20000000f00 */
[----:B------:R2:W-:Y:S01]  /*8680*/  MUFU.EX2 R171, R26 ;  /* 0x0000001a00ab7308 */ /* 0x0005e20000000800 */
[----:B------:R-:W-:Y:S01]  /*8690*/  FMUL.FTZ R25, R149, R201 ;  /* 0x000000c995197220 */ /* 0x000fe20000410000 */
[----:B------:R-:W-:Y:S01]  /*86a0*/  MOV R201, R60 ;  /* 0x0000003c00c97202 */ /* 0x000fe20000000f00 */
[----:B------:R-:W-:Y:S07]  /*86b0*/  FFMA.FTZ R155, R46, c[0x0][0x2d0], -R3 ;  /* 0x0000b4002e9b7a23 */ /* 0x000fee0000010803 */
[----:B------:R1:W1:Y:S10]  /*86c0*/  MUFU.EX2 R194, R27 ;  /* 0x0000001b00c27308 */ /* 0x0002740000000800 */
[----:B------:R-:W-:Y:S01]  /*86d0*/  MUFU.EX2 R230, R230 ;  /* 0x000000e600e67308 */ /* 0x000fe20000000800 */
[C---:B--2---:R-:W-:Y:S01]  /*86e0*/  FMUL.FTZ R26, R0.reuse, R202 ;  /* 0x000000ca001a7220 */ /* 0x044fe20000410000 */
[----:B------:R-:W-:Y:S01]  /*86f0*/  MOV R202, R45 ;  /* 0x0000002d00ca7202 */ /* 0x000fe20000000f00 */
[----:B-1----:R-:W-:Y:S01]  /*8700*/  FMUL.FTZ R27, R0, R203 ;  /* 0x000000cb001b7220 */ /* 0x002fe20000410000 */
[----:B------:R-:W-:Y:S02]  /*8710*/  MOV R203, R44 ;  /* 0x0000002c00cb7202 */ /* 0x000fe40000000f00 */
[----:B---3--:R-:W-:Y:S01]  /*8720*/  F2FP.BF16.PACK_AB R44, R175, R172 ;  /* 0x000000acaf2c723e */ /* 0x008fe200000010ff */
[----:B------:R-:W-:Y:S01]  /*8730*/  FFMA.FTZ R165, R148, R7, R206 ;  /* 0x0000000794a57223 */ /* 0x000fe200000100ce */
[----:B------:R-:W-:Y:S01]  /*8740*/  MOV R148, R6 ;  /* 0x0000000600947202 */ /* 0x000fe20000000f00 */
[C---:B------:R-:W-:Y:S01]  /*8750*/  FMUL.FTZ R6, R150.reuse, R178 ;  /* 0x000000b296067220 */ /* 0x040fe20000410000 */
[----:B------:R-:W-:Y:S01]  /*8760*/  F2FP.BF16.PACK_AB R178, R19, R45 ;  /* 0x0000002d13b2723e */ /* 0x000fe200000010ff */
[----:B------:R-:W-:Y:S01]  /*8770*/  FMUL.FTZ R7, R150, R179 ;  /* 0x000000b396077220 */ /* 0x000fe20000410000 */
[----:B------:R-:W-:Y:S01]  /*8780*/  F2FP.BF16.PACK_AB R179, R164, R60 ;  /* 0x0000003ca4b3723e */ /* 0x000fe200000010ff */
[----:B------:R-:W-:Y:S01]  /*8790*/  FMUL.FTZ R19, R150, R163 ;  /* 0x000000a396137220 */ /* 0x000fe20000410000 */
[----:B------:R-:W-:Y:S01]  /*87a0*/  MOV R206, R11 ;  /* 0x0000000b00ce7202 */ /* 0x000fe20000000f00 */
[----:B------:R-:W-:Y:S01]  /*87b0*/  FMUL.FTZ R11, R0, R183 ;  /* 0x000000b7000b7220 */ /* 0x000fe20000410000 */
[----:B------:R-:W-:Y:S02]  /*87c0*/  F2FP.BF16.PACK_AB R182, R148, R61 ;  /* 0x0000003d94b6723e */ /* 0x000fe400000010ff */
[----:B------:R-:W-:Y:S01]  /*87d0*/  F2FP.BF16.PACK_AB R183, R206, R18 ;  /* 0x00000012ceb7723e */ /* 0x000fe200000010ff */
[-C--:B------:R-:W-:Y:S05]  /*87e0*/  HMMA.16816.F32.BF16 R4, R176, R32.reuse, R4 ;  /* 0x00000020b004723c */ /* 0x080fea0000041804 */
[----:B------:R-:W-:Y:S01]  /*87f0*/  FMUL.FTZ R18, R150, R162 ;  /* 0x000000a296127220 */ /* 0x000fe20000410000 */
[----:B------:R-:W-:Y:S02]  /*8800*/  F2FP.BF16.PACK_AB R45, R194, R171 ;  /* 0x000000abc22d723e */ /* 0x000fe400000010ff */
[C---:B------:R-:W-:Y:S07]  /*8810*/  HMMA.16816.F32.BF16 R8, R180.reuse, R32, R8 ;  /* 0x00000020b408723c */ /* 0x040fee0000041808 */
[C---:B------:R-:W-:Y:S01]  /*8820*/  FMUL.FTZ R32, R149.reuse, R188 ;  /* 0x000000bc95207220 */ /* 0x040fe20000410000 */
[-C--:B------:R-:W-:Y:S01]  /*8830*/  HMMA.16816.F32.BF16 R12, R180, R34.reuse, R12 ;  /* 0x00000022b40c723c */ /* 0x080fe2000004180c */
[----:B------:R1:W-:Y:S03]  /*8840*/  MUFU.EX2 R188, R210 ;  /* 0x000000d200bc7308 */ /* 0x0003e60000000800 */
[C---:B------:R-:W-:Y:S04]  /*8850*/  FMUL.FTZ R33, R149.reuse, R189 ;  /* 0x000000bd95217220 */ /* 0x040fe80000410000 */
[C---:B------:R-:W-:Y:S03]  /*8860*/  HMMA.16816.F32.BF16 R16, R176.reuse, R34, R16 ;  /* 0x00000022b010723c */ /* 0x040fe60000041810 */
[----:B------:R2:W-:Y:S04]  /*8870*/  MUFU.EX2 R189, R30 ;  /* 0x0000001e00bd7308 */ /* 0x0005e80000000800 */
[C---:B------:R-:W-:Y:S01]  /*8880*/  FMUL.FTZ R34, R0.reuse, R190 ;  /* 0x000000be00227220 */ /* 0x040fe20000410000 */
[-C--:B------:R-:W-:Y:S04]  /*8890*/  HMMA.16816.F32.BF16 R20, R176, R64.reuse, R20 ;  /* 0x00000040b014723c */ /* 0x080fe80000041814 */
[----:B------:R-:W-:Y:S01]  /*88a0*/  FMUL.FTZ R35, R0, R191 ;  /* 0x000000bf00237220 */ /* 0x000fe20000410000 */
[----:B------:R-:W3:Y:S01]  /*88b0*/  MUFU.EX2 R190, R208 ;  /* 0x000000d000be7308 */ /* 0x000ee20000000800 */
[----:B-1----:R-:W-:Y:S05]  /*88c0*/  MOV R210, R40 ;  /* 0x0000002800d27202 */ /* 0x002fea0000000f00 */
[C---:B------:R-:W-:Y:S01]  /*88d0*/  HMMA.16816.F32.BF16 R32, R180.reuse, R64, R32 ;  /* 0x00000040b420723c */ /* 0x040fe20000041820 */
[----:B------:R-:W4:Y:S03]  /*88e0*/  LDL.LU R40, [R1+0x18] ;  /* 0x0000180001287983 */ /* 0x000f260000300800 */
[----:B------:R-:W-:Y:S01]  /*88f0*/  FADD.FTZ R165, R210, R165 ;  /* 0x000000a5d2a57221 */ /* 0x000fe20000010000 */
[----:B------:R1:W1:Y:S02]  /*8900*/  MUFU.EX2 R191, R154 ;  /* 0x0000009a00bf7308 */ /* 0x0002640000000800 */
[C---:B------:R-:W-:Y:S01]  /*8910*/  FMUL.FTZ R64, R149.reuse, R196 ;  /* 0x000000c495407220 */ /* 0x040fe20000410000 */
[-C--:B------:R-:W-:Y:S04]  /*8920*/  HMMA.16816.F32.BF16 R36, R180, R66.reuse, R36 ;  /* 0x00000042b424723c */ /* 0x080fe80000041824 */
[----:B--2---:R-:W-:Y:S02]  /*8930*/  FMUL.FTZ R30, R150, R166 ;  /* 0x000000a6961e7220 */ /* 0x004fe40000410000 */
[----:B------:R-:W-:Y:S01]  /*8940*/  FMUL.FTZ R65, R149, R197 ;  /* 0x000000c595417220 */ /* 0x000fe20000410000 */
[----:B------:R2:W2:Y:S01]  /*8950*/  MUFU.EX2 R196, R31 ;  /* 0x0000001f00c47308 */ /* 0x0004a20000000800 */
[C---:B------:R-:W-:Y:S04]  /*8960*/  HMMA.16816.F32.BF16 R48, R176.reuse, R66, R48 ;  /* 0x00000042b030723c */ /* 0x040fe80000041830 */
[----:B---3--:R-:W-:Y:S02]  /*8970*/  F2FP.BF16.PACK_AB R46, R195, R190 ;  /* 0x000000bec32e723e */ /* 0x008fe400000010ff */
[----:B------:R-:W-:Y:S01]  /*8980*/  MOV R197, R185 ;  /* 0x000000b900c57202 */ /* 0x000fe20000000f00 */
[C---:B------:R-:W-:Y:S01]  /*8990*/  FMUL.FTZ R66, R0.reuse, R198 ;  /* 0x000000c600427220 */ /* 0x040fe20000410000 */
[-C--:B------:R-:W-:Y:S01]  /*89a0*/  HMMA.16816.F32.BF16 R52, R176, R156.reuse, R52 ;  /* 0x0000009cb034723c */ /* 0x080fe20000041834 */
[----:B------:R-:W-:Y:S03]  /*89b0*/  MUFU.EX2 R208, R170 ;  /* 0x000000aa00d07308 */ /* 0x000fe60000000800 */
[----:B------:R-:W-:Y:S01]  /*89c0*/  FMUL.FTZ R67, R0, R199 ;  /* 0x000000c700437220 */ /* 0x000fe20000410000 */
[----:B------:R-:W-:Y:S01]  /*89d0*/  MOV R185, R169 ;  /* 0x000000a900b97202 */ /* 0x000fe20000000f00 */
[--C-:B------:R-:W-:Y:S01]  /*89e0*/  FFMA.FTZ R169, R59, c[0x0][0x2d0], -R3.reuse ;  /* 0x0000b4003ba97a23 */ /* 0x100fe20000010803 */
[----:B------:R-:W-:Y:S01]  /*89f0*/  MOV R199, R164 ;  /* 0x000000a400c77202 */ /* 0x000fe20000000f00 */
[--C-:B-1----:R-:W-:Y:S01]  /*8a00*/  FFMA.FTZ R154, R43, c[0x0][0x2d0], -R3.reuse ;  /* 0x0000b4002b9a7a23 */ /* 0x102fe20000010803 */
[----:B------:R-:W-:Y:S02]  /*8a10*/  MOV R164, R173 ;  /* 0x000000ad00a47202 */ /* 0x000fe40000000f00 */
[C---:B------:R-:W-:Y:S01]  /*8a20*/  HMMA.16816.F32.BF16 R64, R180.reuse, R156, R64 ;  /* 0x0000009cb440723c */ /* 0x040fe20000041840 */
[----:B------:R1:W3:Y:S03]  /*8a30*/  MUFU.EX2 R173, R213 ;  /* 0x000000d500ad7308 */ /* 0x0002e60000000800 */
[----:B--2---:R-:W-:Y:S01]  /*8a40*/  FMUL.FTZ R31, R150, R167 ;  /* 0x000000a7961f7220 */ /* 0x004fe20000410000 */
[----:B------:R-:W-:Y:S02]  /*8a50*/  F2FP.BF16.PACK_AB R43, R191, R192 ;  /* 0x000000c0bf2b723e */ /* 0x000fe400000010ff */
[----:B------:R-:W-:Y:S01]  /*8a60*/  MOV R198, R184 ;  /* 0x000000b800c67202 */ /* 0x000fe20000000f00 */
[-C--:B------:R-:W-:Y:S04]  /*8a70*/  HMMA.16816.F32.BF16 R68, R180, R158.reuse, R68 ;  /* 0x0000009eb444723c */ /* 0x080fe80000041844 */
[----:B------:R-:W-:Y:S01]  /*8a80*/  MOV R184, R164 ;  /* 0x000000a400b87202 */ /* 0x000fe20000000f00 */
[--C-:B------:R-:W-:Y:S01]  /*8a90*/  FFMA.FTZ R164, R47, c[0x0][0x2d0], -R3.reuse ;  /* 0x0000b4002fa47a23 */ /* 0x100fe20000010803 */
[----:B------:R-:W-:Y:S02]  /*8aa0*/  F2FP.BF16.PACK_AB R47, R196, R189 ;  /* 0x000000bdc42f723e */ /* 0x000fe400000010ff */
[C---:B------:R-:W-:Y:S01]  /*8ab0*/  HMMA.16816.F32.BF16 R72, R176.reuse, R158, R72 ;  /* 0x0000009eb048723c */ /* 0x040fe20000041848 */
[----:B------:R-:W2:Y:S03]  /*8ac0*/  LDSM.16.MT88.4 R156, [R235+0x100] ;  /* 0x00010000eb9c783b */ /* 0x000ea60000004200 */
[----:B------:R-:W-:Y:S02]  /*8ad0*/  MOV R210, R197 ;  /* 0x000000c500d27202 */ /* 0x000fe40000000f00 */
[----:B------:R-:W-:Y:S01]  /*8ae0*/  MUFU.EX2 R197, R219 ;  /* 0x000000db00c57308 */ /* 0x000fe20000000800 */
[----:B-1----:R-:W-:Y:S01]  /*8af0*/  MOV R213, R148 ;  /* 0x0000009400d57202 */ /* 0x002fe20000000f00 */
[--C-:B------:R-:W-:Y:S01]  /*8b00*/  FFMA.FTZ R148, R42, c[0x0][0x2d0], -R3.reuse ;  /* 0x0000b4002a947a23 */ /* 0x100fe20000010803 */
[----:B------:R-:W-:Y:S03]  /*8b10*/  F2FP.BF16.PACK_AB R42, R188, R193 ;  /* 0x000000c1bc2a723e */ /* 0x000fe600000010ff */
[----:B------:R-:W-:Y:S02]  /*8b20*/  FFMA.FTZ R3, R63, c[0x0][0x2d0], -R3 ;  /* 0x0000b4003f037a23 */ /* 0x000fe40000010803 */
[----:B------:R-:W-:Y:S02]  /*8b30*/  LDSM.16.MT88.4 R60, [R236+0x900] ;  /* 0x00090000ec3c783b */ /* 0x000fe40000004200 */
[----:B------:R-:W-:Y:S10]  /*8b40*/  MUFU.EX2 R219, R155 ;  /* 0x0000009b00db7308 */ /* 0x000ff40000000800 */
[----:B------:R-:W1:Y:S01]  /*8b50*/  MUFU.EX2 R155, R3 ;  /* 0x00000003009b7308 */ /* 0x000e620000000800 */
[-C--:B--2---:R-:W-:Y:S03]  /*8b60*/  HMMA.16816.F32.BF16 R76, R176, R156.reuse, R76 ;  /* 0x0000009cb04c723c */ /* 0x084fe6000004184c */
[----:B------:R-:W-:Y:S02]  /*8b70*/  FFMA.FTZ R149, R149, R56, R57 ;  /* 0x0000003895957223 */ /* 0x000fe40000010039 */
[----:B------:R-:W-:Y:S02]  /*8b80*/  LDSM.16.MT88.4 R56, [R234+0x900] ;  /* 0x00090000ea38783b */ /* 0x000fe40000004200 */
[----:B------:R-:W-:Y:S01]  /*8b90*/  FADD.FTZ R149, R212, R149 ;  /* 0x00000095d4957221 */ /* 0x000fe20000010000 */
[C---:B------:R-:W-:Y:S04]  /*8ba0*/  HMMA.16816.F32.BF16 R80, R180.reuse, R156, R80 ;  /* 0x0000009cb450723c */ /* 0x040fe80000041850 */
[----:B------:R-:W-:Y:S02]  /*8bb0*/  MOV R212, R199 ;  /* 0x000000c700d47202 */ /* 0x000fe40000000f00 */
[----:B------:R-:W-:Y:S02]  /*8bc0*/  MUFU.EX2 R199, R218 ;  /* 0x000000da00c77308 */ /* 0x000fe40000000800 */
[-C--:B------:R-:W-:Y:S08]  /*8bd0*/  HMMA.16816.F32.BF16 R84, R180, R158.reuse, R84 ;  /* 0x0000009eb454723c */ /* 0x080ff00000041854 */
[C---:B------:R-:W-:Y:S01]  /*8be0*/  HMMA.16816.F32.BF16 R88, R176.reuse, R158, R88 ;  /* 0x0000009eb058723c */ /* 0x040fe20000041858 */
[----:B------:R-:W2:Y:S01]  /*8bf0*/  LDSM.16.MT88.4 R156, [R233+0x2100] ;  /* 0x00210000e99c783b */ /* 0x000ea20000004200 */
[----:B------:R-:W-:Y:S06]  /*8c00*/  MUFU.EX2 R218, R164 ;  /* 0x000000a400da7308 */ /* 0x000fec0000000800 */
[-C--:B--2---:R-:W-:Y:S08]  /*8c10*/  HMMA.16816.F32.BF16 R92, R176, R156.reuse, R92 ;  /* 0x0000009cb05c723c */ /* 0x084ff0000004185c */
[C---:B------:R-:W-:Y:S08]  /*8c20*/  HMMA.16816.F32.BF16 R96, R180.reuse, R156, R96 ;  /* 0x0000009cb460723c */ /* 0x040ff00000041860 */
[-C--:B------:R-:W-:Y:S08]  /*8c30*/  HMMA.16816.F32.BF16 R100, R180, R158.reuse, R100 ;  /* 0x0000009eb464723c */ /* 0x080ff00000041864 */
[C---:B------:R-:W-:Y:S01]  /*8c40*/  HMMA.16816.F32.BF16 R104, R176.reuse, R158, R104 ;  /* 0x0000009eb068723c */ /* 0x040fe20000041868 */
[----:B------:R-:W2:Y:S07]  /*8c50*/  LDSM.16.MT88.4 R156, [R234+0x2100] ;  /* 0x00210000ea9c783b */ /* 0x000eae0000004200 */
[-C--:B--2---:R-:W-:Y:S08]  /*8c60*/  HMMA.16816.F32.BF16 R108, R176, R156.reuse, R108 ;  /* 0x0000009cb06c723c */ /* 0x084ff0000004186c */
[C---:B------:R-:W-:Y:S08]  /*8c70*/  HMMA.16816.F32.BF16 R112, R180.reuse, R156, R112 ;  /* 0x0000009cb470723c */ /* 0x040ff00000041870 */
[-C--:B------:R-:W-:Y:S08]  /*8c80*/  HMMA.16816.F32.BF16 R116, R180, R158.reuse, R116 ;  /* 0x0000009eb474723c */ /* 0x080ff00000041874 */
[C---:B------:R-:W-:Y:S01]  /*8c90*/  HMMA.16816.F32.BF16 R120, R176.reuse, R158, R120 ;  /* 0x0000009eb078723c */ /* 0x040fe20000041878 */
[----:B------:R-:W2:Y:S07]  /*8ca0*/  LDSM.16.MT88.4 R156, [R236+0x2100] ;  /* 0x00210000ec9c783b */ /* 0x000eae0000004200 */
[-C--:B--2---:R-:W-:Y:S08]  /*8cb0*/  HMMA.16816.F32.BF16 R124, R176, R156.reuse, R124 ;  /* 0x0000009cb07c723c */ /* 0x084ff0000004187c */
[C---:B------:R-:W-:Y:S04]  /*8cc0*/  HMMA.16816.F32.BF16 R128, R180.reuse, R156, R128 ;  /* 0x0000009cb480723c */ /* 0x040fe80000041880 */
[----:B----4-:R-:W-:Y:S01]  /*8cd0*/  FFMA.FTZ R0, R0, R40, R41 ;  /* 0x0000002800007223 */ /* 0x010fe20000010029 */
[----:B------:R-:W-:Y:S03]  /*8ce0*/  F2FP.BF16.PACK_AB R41, R205, R207 ;  /* 0x000000cfcd29723e */ /* 0x000fe600000010ff */
[-C--:B------:R-:W-:Y:S04]  /*8cf0*/  HMMA.16816.F32.BF16 R132, R180, R158.reuse, R132 ;  /* 0x0000009eb484723c */ /* 0x080fe80000041884 */
[----:B---3--:R-:W-:Y:S01]  /*8d00*/  F2FP.BF16.PACK_AB R40, R174, R173 ;  /* 0x000000adae28723e */ /* 0x008fe200000010ff */
[----:B------:R-:W-:Y:S01]  /*8d10*/  FADD.FTZ R0, R203, R0 ;  /* 0x00000000cb007221 */ /* 0x000fe20000010000 */
[----:B-1----:R-:W-:Y:S02]  /*8d20*/  F2FP.BF16.PACK_AB R203, R155, R208 ;  /* 0x000000d09bcb723e */ /* 0x002fe400000010ff */
[C---:B------:R-:W-:Y:S01]  /*8d30*/  HMMA.16816.F32.BF16 R136, R176.reuse, R158, R136 ;  /* 0x0000009eb088723c */ /* 0x040fe20000041888 */
[----:B------:R-:W1:Y:S03]  /*8d40*/  LDSM.16.MT88.4 R156, [R235+0x2100] ;  /* 0x00210000eb9c783b */ /* 0x000e660000004200 */
[----:B------:R-:W-:Y:S02]  /*8d50*/  FADD.FTZ R0, R210, R0 ;  /* 0x00000000d2007221 */ /* 0x000fe40000010000 */
[----:B------:R-:W-:Y:S02]  /*8d60*/  MUFU.EX2 R210, R184 ;  /* 0x000000b800d27308 */ /* 0x000fe40000000800 */
[-C--:B-1----:R-:W-:Y:S08]  /*8d70*/  HMMA.16816.F32.BF16 R140, R176, R156.reuse, R140 ;  /* 0x0000009cb08c723c */ /* 0x082ff0000004188c */
[C---:B------:R-:W-:Y:S01]  /*8d80*/  HMMA.16816.F32.BF16 R144, R180.reuse, R156, R144 ;  /* 0x0000009cb490723c */ /* 0x040fe20000041890 */
[----:B------:R-:W2:Y:S04]  /*8d90*/  LDL.LU R157, [R1+0x20] ;  /* 0x00002000019d7983 */ /* 0x000ea80000300800 */
[----:B------:R1:W5:Y:S02]  /*8da0*/  LDL.LU R232, [R1+0x48] ;  /* 0x0000480001e87983 */ /* 0x0003640000300800 */
[----:B------:R-:W-:Y:S01]  /*8db0*/  MOV R156, R160 ;  /* 0x000000a0009c7202 */ /* 0x000fe20000000f00 */
[-C--:B------:R-:W-:Y:S01]  /*8dc0*/  HMMA.16816.F32.BF16 R24, R180, R158.reuse, R24 ;  /* 0x0000009eb418723c */ /* 0x080fe20000041818 */
[----:B------:R-:W3:Y:S01]  /*8dd0*/  LDSM.16.MT88.4 R160, [R233+0x900] ;  /* 0x00090000e9a0783b */ /* 0x000ee20000004200 */
[----:B------:R-:W-:Y:S06]  /*8de0*/  MUFU.EX2 R180, R223 ;  /* 0x000000df00b47308 */ /* 0x000fec0000000800 */
[----:B------:R-:W-:Y:S04]  /*8df0*/  HMMA.16816.F32.BF16 R28, R176, R158, R28 ;  /* 0x0000009eb01c723c */ /* 0x000fe8000004181c */
[----:B------:R-:W-:Y:S10]  /*8e00*/  MUFU.EX2 R176, R222 ;  /* 0x000000de00b07308 */ /* 0x000ff40000000800 */
[----:B------:R-:W4:Y:S10]  /*8e10*/  MUFU.EX2 R179, R217 ;  /* 0x000000d900b37308 */ /* 0x000f340000000800 */
[----:B------:R-:W-:Y:S01]  /*8e20*/  MUFU.EX2 R217, R204 ;  /* 0x000000cc00d97308 */ /* 0x000fe20000000800 */
[-C--:B---3--:R-:W-:Y:S09]  /*8e30*/  HMMA.16816.F32.BF16 R4, R40, R160.reuse, R4 ;  /* 0x000000a02804723c */ /* 0x088ff20000041804 */
[----:B------:R-:W3:Y:S03]  /*8e40*/  MUFU.EX2 R177, R216 ;  /* 0x000000d800b17308 */ /* 0x000ee60000000800 */
[----:B----4-:R-:W-:Y:S01]  /*8e50*/  MOV R170, R179 ;  /* 0x000000b300aa7202 */ /* 0x010fe20000000f00 */
[C---:B------:R-:W-:Y:S06]  /*8e60*/  HMMA.16816.F32.BF16 R8, R44.reuse, R160, R8 ;  /* 0x000000a02c08723c */ /* 0x040fec0000041808 */
[----:B------:R-:W-:Y:S02]  /*8e70*/  MUFU.EX2 R178, R214 ;  /* 0x000000d600b27308 */ /* 0x000fe40000000800 */
[-C--:B------:R-:W-:Y:S08]  /*8e80*/  HMMA.16816.F32.BF16 R12, R44, R162.reuse, R12 ;  /* 0x000000a22c0c723c */ /* 0x080ff0000004180c */
[----:B------:R-:W-:Y:S01]  /*8e90*/  MUFU.EX2 R223, R148 ;  /* 0x0000009400df7308 */ /* 0x000fe20000000800 */
[C---:B------:R-:W-:Y:S01]  /*8ea0*/  HMMA.16816.F32.BF16 R16, R40.reuse, R162, R16 ;  /* 0x000000a22810723c */ /* 0x040fe20000041810 */
[----:B------:R-:W-:Y:S08]  /*8eb0*/  LDSM.16.MT88.4 R160, [R233+0x3100] ;  /* 0x00310000e9a0783b */ /* 0x000ff00000004200 */
[----:B------:R-:W-:Y:S01]  /*8ec0*/  MUFU.EX2 R222, R154 ;  /* 0x0000009a00de7308 */ /* 0x000fe20000000800 */
[-C--:B------:R-:W-:Y:S08]  /*8ed0*/  HMMA.16816.F32.BF16 R20, R40, R56.reuse, R20 ;  /* 0x000000382814723c */ /* 0x080ff00000041814 */
[C---:B------:R-:W-:Y:S01]  /*8ee0*/  HMMA.16816.F32.BF16 R32, R44.reuse, R56, R32 ;  /* 0x000000382c20723c */ /* 0x040fe20000041820 */
[----:B------:R3:W-:Y:S07]  /*8ef0*/  MUFU.EX2 R216, R231 ;  /* 0x000000e700d87308 */ /* 0x0007ee0000000800 */
[-C--:B------:R-:W-:Y:S03]  /*8f00*/  HMMA.16816.F32.BF16 R36, R44, R58.reuse, R36 ;  /* 0x0000003a2c24723c */ /* 0x080fe60000041824 */
[----:B------:R-:W-:Y:S05]  /*8f10*/  MUFU.EX2 R214, R186 ;  /* 0x000000ba00d67308 */ /* 0x000fea0000000800 */
[C---:B------:R-:W-:Y:S01]  /*8f20*/  HMMA.16816.F32.BF16 R48, R40.reuse, R58, R48 ;  /* 0x0000003a2830723c */ /* 0x040fe20000041830 */
[----:B------:R-:W-:Y:S07]  /*8f30*/  LDSM.16.MT88.4 R56, [R233+0x2900] ;  /* 0x00290000e938783b */ /* 0x000fee0000004200 */
[-C--:B------:R-:W-:Y:S04]  /*8f40*/  HMMA.16816.F32.BF16 R52, R40, R60.reuse, R52 ;  /* 0x0000003c2834723c */ /* 0x080fe80000041834 */
[----:B---3--:R-:W-:Y:S04]  /*8f50*/  MOV R231, R177 ;  /* 0x000000b100e77202 */ /* 0x008fe80000000f00 */
[C---:B------:R-:W-:Y:S08]  /*8f60*/  HMMA.16816.F32.BF16 R64, R44.reuse, R60, R64 ;  /* 0x0000003c2c40723c */ /* 0x040ff00000041840 */
[-C--:B------:R-:W-:Y:S08]  /*8f70*/  HMMA.16816.F32.BF16 R68, R44, R62.reuse, R68 ;  /* 0x0000003e2c44723c */ /* 0x080ff00000041844 */
[C---:B------:R-:W-:Y:S01]  /*8f80*/  HMMA.16816.F32.BF16 R72, R40.reuse, R62, R72 ;  /* 0x0000003e2848723c */ /* 0x040fe20000041848 */
[----:B------:R-:W-:Y:S03]  /*8f90*/  LDSM.16.MT88.4 R60, [R234+0x2900] ;  /* 0x00290000ea3c783b */ /* 0x000fe60000004200 */
[----:B--2---:R-:W-:Y:S05]  /*8fa0*/  FFMA.FTZ R150, R150, R157, R156 ;  /* 0x0000009d96967223 */ /* 0x004fea000001009c */
[----:B------:R-:W2:Y:S03]  /*8fb0*/  LDSM.16.MT88.4 R156, [R235+0x900] ;  /* 0x00090000eb9c783b */ /* 0x000ea60000004200 */
[----:B------:R-:W-:Y:S01]  /*8fc0*/  FADD.FTZ R150, R211, R150 ;  /* 0x00000096d3967221 */ /* 0x000fe20000010000 */
[----:B------:R-:W-:Y:S02]  /*8fd0*/  MOV R211, R198 ;  /* 0x000000c600d37202 */ /* 0x000fe40000000f00 */
[----:B------:R-:W3:Y:S10]  /*8fe0*/  MUFU.EX2 R198, R224 ;  /* 0x000000e000c67308 */ /* 0x000ef40000000800 */
[----:B------:R-:W4:Y:S10]  /*8ff0*/  MUFU.EX2 R224, R215 ;  /* 0x000000d700e07308 */ /* 0x000f340000000800 */
[----:B------:R-:W-:Y:S01]  /*9000*/  MUFU.EX2 R215, R187 ;  /* 0x000000bb00d77308 */ /* 0x000fe20000000800 */
[-C--:B--2---:R-:W-:Y:S08]  /*9010*/  HMMA.16816.F32.BF16 R76, R40, R156.reuse, R76 ;  /* 0x0000009c284c723c */ /* 0x084ff0000004184c */
[C---:B------:R-:W-:Y:S08]  /*9020*/  HMMA.16816.F32.BF16 R80, R44.reuse, R156, R80 ;  /* 0x0000009c2c50723c */ /* 0x040ff00000041850 */
[-C--:B------:R-:W-:Y:S08]  /*9030*/  HMMA.16816.F32.BF16 R84, R44, R158.reuse, R84 ;  /* 0x0000009e2c54723c */ /* 0x080ff00000041854 */
[C---:B------:R-:W-:Y:S01]  /*9040*/  HMMA.16816.F32.BF16 R88, R40.reuse, R158, R88 ;  /* 0x0000009e2858723c */ /* 0x040fe20000041858 */
[----:B------:R-:W2:Y:S07]  /*9050*/  LDSM.16.MT88.4 R156, [R236+0x2900] ;  /* 0x00290000ec9c783b */ /* 0x000eae0000004200 */
[-C--:B------:R-:W-:Y:S08]  /*9060*/  HMMA.16816.F32.BF16 R92, R40, R56.reuse, R92 ;  /* 0x00000038285c723c */ /* 0x080ff0000004185c */
[C---:B------:R-:W-:Y:S08]  /*9070*/  HMMA.16816.F32.BF16 R96, R44.reuse, R56, R96 ;  /* 0x000000382c60723c */ /* 0x040ff00000041860 */
[-C--:B------:R-:W-:Y:S08]  /*9080*/  HMMA.16816.F32.BF16 R100, R44, R58.reuse, R100 ;  /* 0x0000003a2c64723c */ /* 0x080ff00000041864 */
[C---:B------:R-:W-:Y:S01]  /*9090*/  HMMA.16816.F32.BF16 R104, R40.reuse, R58, R104 ;  /* 0x0000003a2868723c */ /* 0x040fe20000041868 */
[----:B------:R-:W1:Y:S07]  /*90a0*/  LDSM.16.MT88.4 R56, [R235+0x2900] ;  /* 0x00290000eb38783b */ /* 0x000e6e0000004200 */
[-C--:B------:R-:W-:Y:S08]  /*90b0*/  HMMA.16816.F32.BF16 R108, R40, R60.reuse, R108 ;  /* 0x0000003c286c723c */ /* 0x080ff0000004186c */
[C---:B------:R-:W-:Y:S08]  /*90c0*/  HMMA.16816.F32.BF16 R112, R44.reuse, R60, R112 ;  /* 0x0000003c2c70723c */ /* 0x040ff00000041870 */
[-C--:B------:R-:W-:Y:S08]  /*90d0*/  HMMA.16816.F32.BF16 R116, R44, R62.reuse, R116 ;  /* 0x0000003e2c74723c */ /* 0x080ff00000041874 */
[C---:B------:R-:W-:Y:S01]  /*90e0*/  HMMA.16816.F32.BF16 R120, R40.reuse, R62, R120 ;  /* 0x0000003e2878723c */ /* 0x040fe20000041878 */
[----:B------:R-:W3:Y:S07]  /*90f0*/  LDSM.16.MT88.4 R60, [R233+0x1100] ;  /* 0x00110000e93c783b */ /* 0x000eee0000004200 */
[-C--:B--2---:R-:W-:Y:S08]  /*9100*/  HMMA.16816.F32.BF16 R124, R40, R156.reuse, R124 ;  /* 0x0000009c287c723c */ /* 0x084ff0000004187c */
[C---:B------:R-:W-:Y:S08]  /*9110*/  HMMA.16816.F32.BF16 R128, R44.reuse, R156, R128 ;  /* 0x0000009c2c80723c */ /* 0x040ff00000041880 */
[-C--:B------:R-:W-:Y:S08]  /*9120*/  HMMA.16816.F32.BF16 R132, R44, R158.reuse, R132 ;  /* 0x0000009e2c84723c */ /* 0x080ff00000041884 */
[C---:B------:R-:W-:Y:S01]  /*9130*/  HMMA.16816.F32.BF16 R136, R40.reuse, R158, R136 ;  /* 0x0000009e2888723c */ /* 0x040fe20000041888 */
[----:B------:R-:W2:Y:S07]  /*9140*/  LDSM.16.MT88.4 R156, [R234+0x1100] ;  /* 0x00110000ea9c783b */ /* 0x000eae0000004200 */
[-C--:B-1----:R-:W-:Y:S08]  /*9150*/  HMMA.16816.F32.BF16 R140, R40, R56.reuse, R140 ;  /* 0x00000038288c723c */ /* 0x082ff0000004188c */
[C---:B------:R-:W-:Y:S08]  /*9160*/  HMMA.16816.F32.BF16 R144, R44.reuse, R56, R144 ;  /* 0x000000382c90723c */ /* 0x040ff00000041890 */
[-C--:B------:R-:W-:Y:S07]  /*9170*/  HMMA.16816.F32.BF16 R24, R44, R58.reuse, R24 ;  /* 0x0000003a2c18723c */ /* 0x080fee0000041818 */
[----:B------:R-:W-:Y:S01]  /*9180*/  FADD.FTZ R44, R202, R165 ;  /* 0x000000a5ca2c7221 */ /* 0x000fe20000010000 */
[----:B------:R-:W-:Y:S01]  /*9190*/  HMMA.16816.F32.BF16 R28, R40, R58, R28 ;  /* 0x0000003a281c723c */ /* 0x000fe2000004181c */
[----:B------:R-:W1:Y:S03]  /*91a0*/  LDSM.16.MT88.4 R56, [R236+0x1100] ;  /* 0x00110000ec38783b */ /* 0x000e660000004200 */
[----:B------:R-:W-:Y:S01]  /*91b0*/  FADD.FTZ R46, R201, R150 ;  /* 0x00000096c92e7221 */ /* 0x000fe20000010000 */
[----:B------:R-:W-:Y:S01]  /*91c0*/  F2FP.BF16.PACK_AB R47, R218, R219 ;  /* 0x000000dbda2f723e */ /* 0x000fe200000010ff */
[----:B------:R-:W-:Y:S01]  /*91d0*/  FADD.FTZ R45, R200, R149 ;  /* 0x00000095c82d7221 */ /* 0x000fe20000010000 */
[----:B---3--:R-:W-:Y:S01]  /*91e0*/  F2FP.BF16.PACK_AB R40, R198, R225 ;  /* 0x000000e1c628723e */ /* 0x008fe200000010ff */
[----:B------:R-:W-:Y:S01]  /*91f0*/  FADD.FTZ R150, R211, R44 ;  /* 0x0000002cd3967221 */ /* 0x000fe20000010000 */
[----:B------:R-:W-:Y:S01]  /*9200*/  F2FP.BF16.PACK_AB R41, R199, R197 ;  /* 0x000000c5c729723e */ /* 0x000fe200000010ff */
[----:B------:R-:W-:Y:S01]  /*9210*/  LDSM.16.MT88.4 R164, [R234+0x3100] ;  /* 0x00310000eaa4783b */ /* 0x000fe20000004200 */
[----:B------:R3:W-:Y:S01]  /*9220*/  MUFU.EX2 R211, R169 ;  /* 0x000000a900d37308 */ /* 0x0007e20000000800 */
[----:B------:R-:W-:Y:S01]  /*9230*/  F2FP.BF16.PACK_AB R42, R176, R180 ;  /* 0x000000b4b02a723e */ /* 0x000fe200000010ff */
[----:B------:R-:W-:Y:S01]  /*9240*/  FADD.FTZ R149, R212, R46 ;  /* 0x0000002ed4957221 */ /* 0x000fe20000010000 */
[----:B------:R-:W-:Y:S01]  /*9250*/  F2FP.BF16.PACK_AB R43, R177, R179 ;  /* 0x000000b3b12b723e */ /* 0x000fe200000010ff */
[----:B------:R-:W-:Y:S01]  /*9260*/  FADD.FTZ R148, R213, R45 ;  /* 0x0000002dd5947221 */ /* 0x000fe20000010000 */
[----:B----4-:R-:W-:Y:S01]  /*9270*/  F2FP.BF16.PACK_AB R44, R178, R224 ;  /* 0x000000e0b22c723e */ /* 0x010fe200000010ff */
[----:B------:R-:W-:Y:S01]  /*9280*/  FADD.FTZ R3, R173, R150 ;  /* 0x00000096ad037221 */ /* 0x000fe20000010000 */
[----:B------:R-:W-:Y:S02]  /*9290*/  F2FP.BF16.PACK_AB R45, R222, R223 ;  /* 0x000000dfde2d723e */ /* 0x000fe400000010ff */
[----:B------:R-:W-:Y:S01]  /*92a0*/  F2FP.BF16.PACK_AB R46, R221, R220 ;  /* 0x000000dcdd2e723e */ /* 0x000fe200000010ff */
[-C--:B------:R-:W-:Y:S01]  /*92b0*/  HMMA.16816.F32.BF16 R4, R40, R60.reuse, R4 ;  /* 0x0000003c2804723c */ /* 0x080fe20000041804 */
[----:B------:R4:W1:Y:S02]  /*92c0*/  MUFU.EX2 R212, R168 ;  /* 0x000000a800d47308 */ /* 0x0008640000000800 */
[----:B------:R-:W-:Y:S01]  /*92d0*/  MOV R173, R176 ;  /* 0x000000b000ad7202 */ /* 0x000fe20000000f00 */
[----:B------:R-:W-:Y:S01]  /*92e0*/  FADD.FTZ R150, R174, R3 ;  /* 0x00000003ae967221 */ /* 0x000fe20000010000 */
[----:B------:R-:W-:Y:S02]  /*92f0*/  F2FP.BF16.PACK_AB R202, R209, R210 ;  /* 0x000000d2d1ca723e */ /* 0x000fe400000010ff */
[----:B------:R-:W-:Y:S01]  /*9300*/  MOV R3, R194 ;  /* 0x000000c200037202 */ /* 0x000fe20000000f00 */
[C---:B------:R-:W-:Y:S03]  /*9310*/  HMMA.16816.F32.BF16 R8, R44.reuse, R60, R8 ;  /* 0x0000003c2c08723c */ /* 0x040fe60000041808 */
[----:B------:R-:W2:Y:S01]  /*9320*/  MUFU.EX2 R213, R185 ;  /* 0x000000b900d57308 */ /* 0x000ea20000000800 */
[----:B---3--:R-:W-:Y:S04]  /*9330*/  MOV R169, R180 ;  /* 0x000000b400a97202 */ /* 0x008fe80000000f00 */
[-C--:B------:R-:W-:Y:S08]  /*9340*/  HMMA.16816.F32.BF16 R12, R44, R62.reuse, R12 ;  /* 0x0000003e2c0c723c */ /* 0x080ff0000004180c */
[C---:B------:R-:W-:Y:S01]  /*9350*/  HMMA.16816.F32.BF16 R16, R40.reuse, R62, R16 ;  /* 0x0000003e2810723c */ /* 0x040fe20000041810 */
[----:B------:R-:W3:Y:S03]  /*9360*/  LDSM.16.MT88.4 R60, [R235+0x1100] ;  /* 0x00110000eb3c783b */ /* 0x000ee60000004200 */
[----:B----4-:R-:W-:Y:S02]  /*9370*/  MOV R168, R178 ;  /* 0x000000b200a87202 */ /* 0x010fe40000000f00 */
[----:B-1----:R-:W-:Y:S02]  /*9380*/  F2FP.BF16.PACK_AB R201, R211, R212 ;  /* 0x000000d4d3c9723e */ /* 0x002fe400000010ff */
[-C--:B--2---:R-:W-:Y:S04]  /*9390*/  HMMA.16816.F32.BF16 R20, R40, R156.reuse, R20 ;  /* 0x0000009c2814723c */ /* 0x084fe80000041814 */
[----:B------:R-:W-:Y:S04]  /*93a0*/  F2FP.BF16.PACK_AB R200, R213, R214 ;  /* 0x000000d6d5c8723e */ /* 0x000fe800000010ff */
        /* <DEDUP_REMOVED lines=8> */
[----:B------:R-:W2:Y:S07]  /*9430*/  LDSM.16.MT88.4 R56, [R235+0x3100] ;  /* 0x00310000eb38783b */ /* 0x000eae0000004200 */
[-C--:B---3--:R-:W-:Y:S08]  /*9440*/  HMMA.16816.F32.BF16 R76, R40, R60.reuse, R76 ;  /* 0x0000003c284c723c */ /* 0x088ff0000004184c */
[C---:B------:R-:W-:Y:S08]  /*9450*/  HMMA.16816.F32.BF16 R80, R44.reuse, R60, R80 ;  /* 0x0000003c2c50723c */ /* 0x040ff00000041850 */
[-C--:B------:R-:W-:Y:S08]  /*9460*/  HMMA.16816.F32.BF16 R84, R44, R62.reuse, R84 ;  /* 0x0000003e2c54723c */ /* 0x080ff00000041854 */
[C---:B------:R-:W-:Y:S01]  /*9470*/  HMMA.16816.F32.BF16 R88, R40.reuse, R62, R88 ;  /* 0x0000003e2858723c */ /* 0x040fe20000041858 */
[----:B------:R-:W-:Y:S07]  /*9480*/  LDSM.16.MT88.4 R60, [R235+0x1900] ;  /* 0x00190000eb3c783b */ /* 0x000fee0000004200 */
[-C--:B------:R-:W-:Y:S08]  /*9490*/  HMMA.16816.F32.BF16 R92, R40, R160.reuse, R92 ;  /* 0x000000a0285c723c */ /* 0x080ff0000004185c */
[C---:B------:R-:W-:Y:S08]  /*94a0*/  HMMA.16816.F32.BF16 R96, R44.reuse, R160, R96 ;  /* 0x000000a02c60723c */ /* 0x040ff00000041860 */
[-C--:B------:R-:W-:Y:S08]  /*94b0*/  HMMA.16816.F32.BF16 R100, R44, R162.reuse, R100 ;  /* 0x000000a22c64723c */ /* 0x080ff00000041864 */
[C---:B------:R-:W-:Y:S01]  /*94c0*/  HMMA.16816.F32.BF16 R104, R40.reuse, R162, R104 ;  /* 0x000000a22868723c */ /* 0x040fe20000041868 */
[----:B------:R-:W3:Y:S07]  /*94d0*/  LDSM.16.MT88.4 R160, [R233+0x1900] ;  /* 0x00190000e9a0783b */ /* 0x000eee0000004200 */
[-C--:B------:R-:W-:Y:S08]  /*94e0*/  HMMA.16816.F32.BF16 R108, R40, R164.reuse, R108 ;  /* 0x000000a4286c723c */ /* 0x080ff0000004186c */
[C---:B------:R-:W-:Y:S07]  /*94f0*/  HMMA.16816.F32.BF16 R112, R44.reuse, R164, R112 ;  /* 0x000000a42c70723c */ /* 0x040fee0000041870 */
[----:B------:R-:W-:Y:S01]  /*9500*/  F2FP.BF16.PACK_AB R164, R229, R226 ;  /* 0x000000e2e5a4723e */ /* 0x000fe200000010ff */
[-C--:B------:R-:W-:Y:S04]  /*9510*/  HMMA.16816.F32.BF16 R116, R44, R166.reuse, R116 ;  /* 0x000000a62c74723c */ /* 0x080fe80000041874 */
[----:B------:R-:W-:Y:S04]  /*9520*/  F2FP.BF16.PACK_AB R165, R228, R227 ;  /* 0x000000e3e4a5723e */ /* 0x000fe800000010ff */
[C---:B------:R-:W-:Y:S07]  /*9530*/  HMMA.16816.F32.BF16 R120, R40.reuse, R166, R120 ;  /* 0x000000a62878723c */ /* 0x040fee0000041878 */
[----:B------:R-:W-:Y:S01]  /*9540*/  F2FP.BF16.PACK_AB R166, R217, R230 ;  /* 0x000000e6d9a6723e */ /* 0x000fe200000010ff */
[-C--:B-1----:R-:W-:Y:S04]  /*9550*/  HMMA.16816.F32.BF16 R124, R40, R156.reuse, R124 ;  /* 0x0000009c287c723c */ /* 0x082fe8000004187c */
[----:B------:R-:W-:Y:S04]  /*9560*/  F2FP.BF16.PACK_AB R167, R215, R216 ;  /* 0x000000d8d7a7723e */ /* 0x000fe800000010ff */
[C---:B------:R-:W-:Y:S08]  /*9570*/  HMMA.16816.F32.BF16 R128, R44.reuse, R156, R128 ;  /* 0x0000009c2c80723c */ /* 0x040ff00000041880 */
[-C--:B------:R-:W-:Y:S08]  /*9580*/  HMMA.16816.F32.BF16 R132, R44, R158.reuse, R132 ;  /* 0x0000009e2c84723c */ /* 0x080ff00000041884 */
[C---:B------:R-:W-:Y:S01]  /*9590*/  HMMA.16816.F32.BF16 R136, R40.reuse, R158, R136 ;  /* 0x0000009e2888723c */ /* 0x040fe20000041888 */
[----:B------:R-:W1:Y:S07]  /*95a0*/  LDSM.16.MT88.4 R156, [R234+0x1900] ;  /* 0x00190000ea9c783b */ /* 0x000e6e0000004200 */
[-C--:B--2---:R-:W-:Y:S08]  /*95b0*/  HMMA.16816.F32.BF16 R140, R40, R56.reuse, R140 ;  /* 0x00000038288c723c */ /* 0x084ff0000004188c */
[C---:B------:R-:W-:Y:S07]  /*95c0*/  HMMA.16816.F32.BF16 R144, R44.reuse, R56, R144 ;  /* 0x000000382c90723c */ /* 0x040fee0000041890 */
[----:B------:R-:W-:Y:S01]  /*95d0*/  FADD.FTZ R57, R172, R148 ;  /* 0x00000094ac397221 */ /* 0x000fe20000010000 */
[-C--:B------:R-:W-:Y:S01]  /*95e0*/  HMMA.16816.F32.BF16 R24, R44, R58.reuse, R24 ;  /* 0x0000003a2c18723c */ /* 0x080fe20000041818 */
[----:B------:R-:W2:Y:S03]  /*95f0*/  LDSM.16.MT88.4 R44, [R236+0x1900] ;  /* 0x00190000ec2c783b */ /* 0x000ea60000004200 */
[----:B------:R-:W-:Y:S02]  /*9600*/  FADD.FTZ R148, R175, R57 ;  /* 0x00000039af947221 */ /* 0x000fe40000010000 */
[----:B------:R-:W-:Y:S02]  /*9610*/  FADD.FTZ R56, R206, R0 ;  /* 0x00000000ce387221 */ /* 0x000fe40000010000 */
[----:B------:R-:W-:Y:S01]  /*9620*/  HMMA.16816.F32.BF16 R28, R40, R58, R28 ;  /* 0x0000003a281c723c */ /* 0x000fe2000004181c */
[----:B------:R-:W4:Y:S03]  /*9630*/  LDSM.16.MT88.4 R40, [R233+0x3900] ;  /* 0x00390000e928783b */ /* 0x000f260000004200 */
[----:B------:R-:W-:Y:S02]  /*9640*/  FADD.FTZ R0, R207, R149 ;  /* 0x00000095cf007221 */ /* 0x000fe40000010000 */
[----:B------:R-:W-:Y:S02]  /*9650*/  FADD.FTZ R154, R171, R56 ;  /* 0x00000038ab9a7221 */ /* 0x000fe40000010000 */
[-C--:B---3--:R-:W-:Y:S01]  /*9660*/  HMMA.16816.F32.BF16 R176, R164, R160.reuse, R4 ;  /* 0x000000a0a4b0723c */ /* 0x088fe20000041804 */
[----:B------:R-:W3:Y:S04]  /*9670*/  LDSM.16.MT88.4 R56, [R234+0x3900] ;  /* 0x00390000ea38783b */ /* 0x000ee80000004200 */
[----:B------:R-:W-:Y:S01]  /*9680*/  FADD.FTZ R149, R205, R0 ;  /* 0x00000000cd957221 */ /* 0x000fe20000010000 */
[----:B------:R-:W-:Y:S01]  /*9690*/  MOV R0, R193 ;  /* 0x000000c100007202 */ /* 0x000fe20000000f00 */
[----:B------:R-:W-:Y:S01]  /*96a0*/  FADD.FTZ R3, R3, R154 ;  /* 0x0000009a03037221 */ /* 0x000fe20000010000 */
[C---:B------:R-:W-:Y:S01]  /*96b0*/  HMMA.16816.F32.BF16 R180, R200.reuse, R160, R8 ;  /* 0x000000a0c8b4723c */ /* 0x040fe20000041808 */
[----:B------:R-:W2:Y:S03]  /*96c0*/  LDSM.16.MT88.4 R204, [R236+0x3900] ;  /* 0x00390000eccc783b */ /* 0x000ea60000004200 */
[----:B------:R-:W-:Y:S01]  /*96d0*/  FADD.FTZ R0, R0, R150 ;  /* 0x0000009600007221 */ /* 0x000fe20000010000 */
[----:B------:R-:W-:Y:S02]  /*96e0*/  MOV R154, R151 ;  /* 0x00000097009a7202 */ /* 0x000fe40000000f00 */
[----:B------:R-:W-:Y:S01]  /*96f0*/  MOV R9, R191 ;  /* 0x000000bf00097202 */ /* 0x000fe20000000f00 */
[-C--:B------:R-:W-:Y:S01]  /*9700*/  HMMA.16816.F32.BF16 R184, R200, R162.reuse, R12 ;  /* 0x000000a2c8b8723c */ /* 0x080fe2000004180c */
[----:B------:R-:W2:Y:S03]  /*9710*/  LDSM.16.MT88.4 R4, [R235+0x3900] ;  /* 0x00390000eb04783b */ /* 0x000ea60000004200 */
[----:B------:R-:W-:Y:S02]  /*9720*/  MOV R8, R190 ;  /* 0x000000be00087202 */ /* 0x000fe40000000f00 */
[----:B------:R-:W-:Y:S02]  /*9730*/  MOV R11, R195 ;  /* 0x000000c3000b7202 */ /* 0x000fe40000000f00 */
[C---:B------:R-:W-:Y:S04]  /*9740*/  HMMA.16816.F32.BF16 R160, R164.reuse, R162, R16 ;  /* 0x000000a2a4a0723c */ /* 0x040fe80000041810 */
[----:B------:R-:W-:Y:S01]  /*9750*/  MOV R15, R173 ;  /* 0x000000ad000f7202 */ /* 0x000fe20000000f00 */
[----:B------:R-:W-:Y:S01]  /*9760*/  FADD.FTZ R8, R8, R148 ;  /* 0x0000009408087221 */ /* 0x000fe20000010000 */
[----:B------:R-:W-:Y:S02]  /*9770*/  MOV R12, R192 ;  /* 0x000000c0000c7202 */ /* 0x000fe40000000f00 */
[-C--:B-1----:R-:W-:Y:S04]  /*9780*/  HMMA.16816.F32.BF16 R172, R164, R156.reuse, R20 ;  /* 0x0000009ca4ac723c */ /* 0x082fe80000041814 */
[----:B------:R-:W-:Y:S01]  /*9790*/  MOV R14, R170 ;  /* 0x000000aa000e7202 */ /* 0x000fe20000000f00 */
[----:B------:R-:W-:Y:S01]  /*97a0*/  FADD.FTZ R11, R11, R8 ;  /* 0x000000080b0b7221 */ /* 0x000fe20000010000 */
[----:B------:R-:W-:Y:S01]  /*97b0*/  MOV R13, R169 ;  /* 0x000000a9000d7202 */ /* 0x000fe20000000f00 */
[----:B------:R-:W-:Y:S01]  /*97c0*/  FADD.FTZ R12, R12, R149 ;  /* 0x000000950c0c7221 */ /* 0x000fe20000010000 */
[----:B------:R-:W-:Y:S04]  /*97d0*/  MOV R22, R189 ;  /* 0x000000bd00167202 */ /* 0x000fe80000000f00 */
[----:B------:R-:W-:Y:S01]  /*97e0*/  MOV R23, R188 ;  /* 0x000000bc00177202 */ /* 0x000fe20000000f00 */
[----:B------:R-:W-:Y:S01]  /*97f0*/  FADD.FTZ R3, R22, R3 ;  /* 0x0000000316037221 */ /* 0x000fe20000010000 */
[C---:B------:R-:W-:Y:S04]  /*9800*/  HMMA.16816.F32.BF16 R188, R200.reuse, R156, R32 ;  /* 0x0000009cc8bc723c */ /* 0x040fe80000041820 */
[----:B------:R-:W-:Y:S01]  /*9810*/  MOV R19, R168 ;  /* 0x000000a800137202 */ /* 0x000fe20000000f00 */
[----:B------:R-:W-:Y:S01]  /*9820*/  FADD.FTZ R0, R23, R0 ;  /* 0x0000000017007221 */ /* 0x000fe20000010000 */
[----:B------:R-:W-:Y:S01]  /*9830*/  MOV R18, R199 ;  /* 0x000000c700127202 */ /* 0x000fe20000000f00 */
[----:B------:R-:W-:Y:S01]  /*9840*/  FADD.FTZ R12, R9, R12 ;  /* 0x0000000c090c7221 */ /* 0x000fe20000010000 */
[-C--:B------:R-:W-:Y:S04]  /*9850*/  HMMA.16816.F32.BF16 R192, R200, R158.reuse, R36 ;  /* 0x0000009ec8c0723c */ /* 0x080fe80000041824 */
[----:B------:R-:W-:Y:S01]  /*9860*/  MOV R17, R198 ;  /* 0x000000c600117202 */ /* 0x000fe20000000f00 */
[----:B------:R-:W-:Y:S01]  /*9870*/  FADD.FTZ R9, R225, R0 ;  /* 0x00000000e1097221 */ /* 0x000fe20000010000 */
[----:B------:R-:W-:Y:S02]  /*9880*/  MOV R16, R197 ;  /* 0x000000c500107202 */ /* 0x000fe40000000f00 */
[C---:B------:R-:W-:Y:S04]  /*9890*/  HMMA.16816.F32.BF16 R156, R164.reuse, R158, R48 ;  /* 0x0000009ea49c723c */ /* 0x040fe80000041830 */
[----:B------:R-:W-:Y:S01]  /*98a0*/  MOV R10, R196 ;  /* 0x000000c4000a7202 */ /* 0x000fe20000000f00 */
[----:B------:R-:W-:Y:S01]  /*98b0*/  FADD.FTZ R8, R16, R12 ;  /* 0x0000000c10087221 */ /* 0x000fe20000010000 */
[----:B------:R-:W-:Y:S02]  /*98c0*/  MOV R149, R152 ;  /* 0x0000009800957202 */ /* 0x000fe40000000f00 */
[-C--:B--2---:R-:W-:Y:S04]  /*98d0*/  HMMA.16816.F32.BF16 R168, R164, R44.reuse, R52 ;  /* 0x0000002ca4a8723c */ /* 0x084fe80000041834 */
[----:B------:R-:W-:Y:S02]  /*98e0*/  FADD.FTZ R10, R10, R3 ;  /* 0x000000030a0a7221 */ /* 0x000fe40000010000 */
[----:B------:R-:W-:Y:S02]  /*98f0*/  FADD.FTZ R3, R224, R11 ;  /* 0x0000000be0037221 */ /* 0x000fe40000010000 */
[C---:B------:R-:W-:Y:S04]  /*9900*/  HMMA.16816.F32.BF16 R196, R200.reuse, R44, R64 ;  /* 0x0000002cc8c4723c */ /* 0x040fe80000041840 */
[----:B------:R-:W-:Y:S02]  /*9910*/  FADD.FTZ R11, R17, R9 ;  /* 0x00000009110b7221 */ /* 0x000fe40000010000 */
[----:B------:R-:W-:Y:S02]  /*9920*/  FADD.FTZ R0, R223, R10 ;  /* 0x0000000adf007221 */ /* 0x000fe40000010000 */
[-C--:B------:R-:W-:Y:S04]  /*9930*/  HMMA.16816.F32.BF16 R68, R200, R46.reuse, R68 ;  /* 0x0000002ec844723c */ /* 0x080fe80000041844 */
        /* <DEDUP_REMOVED lines=9> */
[----:B------:R-:W-:Y:S04]  /*99d0*/  FADD.FTZ R8, R221, R0 ;  /* 0x00000000dd087221 */ /* 0x000fe80000010000 */
[-C--:B------:R-:W-:Y:S04]  /*99e0*/  HMMA.16816.F32.BF16 R84, R200, R62.reuse, R84 ;  /* 0x0000003ec854723c */ /* 0x080fe80000041854 */
[----:B------:R-:W-:Y:S04]  /*99f0*/  FADD.FTZ R8, R214, R8 ;  /* 0x00000008d6087221 */ /* 0x000fe80000010000 */
[C---:B------:R-:W-:Y:S08]  /*9a00*/  HMMA.16816.F32.BF16 R88, R164.reuse, R62, R88 ;  /* 0x0000003ea458723c */ /* 0x040ff00000041858 */
[-C--:B----4-:R-:W-:Y:S08]  /*9a10*/  HMMA.16816.F32.BF16 R92, R164, R40.reuse, R92 ;  /* 0x00000028a45c723c */ /* 0x090ff0000004185c */
[C---:B------:R-:W-:Y:S08]  /*9a20*/  HMMA.16816.F32.BF16 R96, R200.reuse, R40, R96 ;  /* 0x00000028c860723c */ /* 0x040ff00000041860 */
        /* <DEDUP_REMOVED lines=10> */
[-C--:B------:R-:W-:Y:S08]  /*9ad0*/  HMMA.16816.F32.BF16 R140, R164, R4.reuse, R140 ;  /* 0x00000004a48c723c */ /* 0x080ff0000004188c */
[C---:B------:R-:W-:Y:S07]  /*9ae0*/  HMMA.16816.F32.BF16 R144, R200.reuse, R4, R144 ;  /* 0x00000004c890723c */ /* 0x040fee0000041890 */
[----:B------:R-:W-:Y:S01]  /*9af0*/  FADD.FTZ R4, R13, R11 ;  /* 0x0000000b0d047221 */ /* 0x000fe20000010000 */
[-C--:B------:R-:W-:Y:S04]  /*9b00*/  HMMA.16816.F32.BF16 R200, R200, R6.reuse, R24 ;  /* 0x00000006c8c8723c */ /* 0x080fe80000041818 */
[----:B------:R-:W-:Y:S02]  /*9b10*/  FADD.FTZ R9, R15, R4 ;  /* 0x000000040f097221 */ /* 0x000fe40000010000 */
[----:B------:R-:W-:Y:S02]  /*9b20*/  FADD.FTZ R5, R231, R3 ;  /* 0x00000003e7057221 */ /* 0x000fe40000010000 */
[----:B------:R-:W-:Y:S01]  /*9b30*/  FADD.FTZ R3, R226, R9 ;  /* 0x00000009e2037221 */ /* 0x000fe20000010000 */
[----:B------:R-:W-:Y:S04]  /*9b40*/  HMMA.16816.F32.BF16 R164, R164, R6, R28 ;  /* 0x00000006a4a4723c */ /* 0x000fe8000004181c */
[----:B------:R-:W-:Y:S02]  /*9b50*/  FADD.FTZ R4, R218, R10 ;  /* 0x0000000ada047221 */ /* 0x000fe40000010000 */
[----:B------:R-:W-:Y:S02]  /*9b60*/  FADD.FTZ R0, R227, R5 ;  /* 0x00000005e3007221 */ /* 0x000fe40000010000 */
[----:B------:R-:W-:Y:S04]  /*9b70*/  FADD.FTZ R3, R229, R3 ;  /* 0x00000003e5037221 */ /* 0x000fe80000010000 */
[----:B------:R-:W-:Y:S02]  /*9b80*/  FADD.FTZ R4, R212, R4 ;  /* 0x00000004d4047221 */ /* 0x000fe40000010000 */
[----:B------:R-:W-:Y:S02]  /*9b90*/  FADD.FTZ R5, R228, R0 ;  /* 0x00000000e4057221 */ /* 0x000fe40000010000 */
[----:B------:R-:W-:Y:S02]  /*9ba0*/  FADD.FTZ R6, R230, R3 ;  /* 0x00000003e6067221 */ /* 0x000fe40000010000 */
[----:B------:R-:W-:Y:S02]  /*9bb0*/  FADD.FTZ R0, R213, R8 ;  /* 0x00000008d5007221 */ /* 0x000fe40000010000 */
[----:B------:R-:W-:Y:S02]  /*9bc0*/  FADD.FTZ R6, R217, R6 ;  /* 0x00000006d9067221 */ /* 0x000fe40000010000 */
[----:B------:R-:W-:Y:S02]  /*9bd0*/  FADD.FTZ R4, R211, R4 ;  /* 0x00000004d3047221 */ /* 0x000fe40000010000 */
[----:B------:R-:W-:Y:S01]  /*9be0*/  FADD.FTZ R5, R216, R5 ;  /* 0x00000005d8057221 */ /* 0x000fe20000010000 */
[----:B------:R-:W-:Y:S01]  /*9bf0*/  STL [R1+0x14], R6 ;  /* 0x0000140601007387 */ /* 0x000fe20000100800 */
[----:B------:R-:W-:Y:S02]  /*9c00*/  FADD.FTZ R3, R210, R0 ;  /* 0x00000000d2037221 */ /* 0x000fe40000010000 */
[----:B------:R-:W-:Y:S02]  /*9c10*/  FADD.FTZ R0, R208, R4 ;  /* 0x00000004d0007221 */ /* 0x000fe40000010000 */
[----:B------:R-:W-:Y:S02]  /*9c20*/  FADD.FTZ R4, R215, R5 ;  /* 0x00000005d7047221 */ /* 0x000fe40000010000 */
[----:B------:R-:W-:Y:S02]  /*9c30*/  FADD.FTZ R3, R209, R3 ;  /* 0x00000003d1037221 */ /* 0x000fe40000010000 */
[----:B------:R-:W-:Y:S01]  /*9c40*/  FADD.FTZ R0, R155, R0 ;  /* 0x000000009b007221 */ /* 0x000fe20000010000 */
[----:B------:R-:W-:Y:S01]  /*9c50*/  STL [R1+0x20], R4 ;  /* 0x0000200401007387 */ /* 0x000fe20000100800 */
[----:B------:R-:W-:Y:S03]  /*9c60*/  MOV R155, R2 ;  /* 0x00000002009b7202 */ /* 0x000fe60000000f00 */
[----:B------:R-:W-:Y:S04]  /*9c70*/  STL [R1+0x1c], R3 ;  /* 0x00001c0301007387 */ /* 0x000fe80000100800 */
[----:B------:R1:W-:Y:S02]  /*9c80*/  STL [R1+0x18], R0 ;  /* 0x0000180001007387 */ /* 0x0003e40000100800 */
[----:B-1----:R-:W-:Y:S01]  /*9c90*/  MOV R0, R153 ;  /* 0x0000009900007202 */ /* 0x002fe20000000f00 */
[----:B-----5:R-:W-:-:S05]  /*9ca0*/  @P0 BRA `(.L_x_709) ;  /* 0xffffc5b000000947 */ /* 0x020fca000383ffff */
.L_x_708:
[----:B-1----:R-:W2:Y:S04]  /*9cb0*/  LDL.LU R6, [R1+0x14] ;  /* 0x0000140001067983 */ /* 0x002ea80000300800 */
[----:B------:R-:W1:Y:S01]  /*9cc0*/  S2R R8, SR_TID.X ;  /* 0x0000000000087919 */ /* 0x000e620000002100 */
[----:B------:R-:W-:Y:S01]  /*9cd0*/  MOV R150, c[0x0][0x4e8] ;  /* 0x00013a0000967a02 */ /* 0x000fe20000000f00 */
[----:B------:R-:W3:Y:S01]  /*9ce0*/  S2UR UR7, SR_CTAID.Y ;  /* 0x00000000000779c3 */ /* 0x000ee20000002600 */
[----:B------:R-:W-:Y:S01]  /*9cf0*/  ULDC.64 UR4, c[0x0][0x490] ;  /* 0x0001240000047ab9 */ /* 0x000fe20000000a00 */
[----:B------:R-:W4:Y:S04]  /*9d00*/  LDL.LU R3, [R1+0x20] ;  /* 0x0000200001037983 */ /* 0x000f280000300800 */
[----:B------:R-:W4:Y:S04]  /*9d10*/  LDL.LU R5, [R1+0x1c] ;  /* 0x00001c0001057983 */ /* 0x000f280000300800 */
[----:B------:R-:W4:Y:S04]  /*9d20*/  LDL.LU R4, [R1+0x18] ;  /* 0x0000180001047983 */ /* 0x000f280000300800 */
[----:B------:R-:W4:Y:S01]  /*9d30*/  LDL.LU R9, [R1+0x40] ;  /* 0x0000400001097983 */ /* 0x000f220000300800 */
[----:B------:R-:W-:-:S03]  /*9d40*/  ISETP.NE.AND P0, PT, R150, 0x1, PT ;  /* 0x000000019600780c */ /* 0x000fc60003f05270 */
[----:B------:R-:W4:Y:S01]  /*9d50*/  LDL.LU R154, [R1+0x44] ;  /* 0x00004400019a7983 */ /* 0x000f220000300800 */
[----:B---3--:R-:W-:-:S04]  /*9d60*/  USHF.R.S32.HI UR6, URZ, 0x1f, UR7 ;  /* 0x0000001f3f067899 */ /* 0x008fc80008011407 */
[----:B------:R-:W-:Y:S02]  /*9d70*/  UIMAD UR8, UR6, UR4, URZ ;  /* 0x00000004060872a4 */ /* 0x000fe4000f8e023f */
[----:B------:R-:W-:Y:S02]  /*9d80*/  UIMAD.WIDE.U32 UR10, UR7, UR4, URZ ;  /* 0x00000004070a72a5 */ /* 0x000fe4000f8e003f */
[----:B------:R-:W-:-:S03]  /*9d90*/  UIMAD UR8, UR7, UR5, UR8 ;  /* 0x00000005070872a4 */ /* 0x000fc6000f8e0208 */
[----:B------:R-:W-:Y:S02]  /*9da0*/  ULDC.64 UR4, c[0x0][0x3e8] ;  /* 0x0000fa0000047ab9 */ /* 0x000fe40000000a00 */
[----:B------:R-:W-:Y:S02]  /*9db0*/  UIMAD.WIDE.U32 UR14, UR7, UR4, URZ ;  /* 0x00000004070e72a5 */ /* 0x000fe4000f8e003f */
[----:B------:R-:W-:-:S04]  /*9dc0*/  UIMAD UR6, UR6, UR4, URZ ;  /* 0x00000004060672a4 */ /* 0x000fc8000f8e023f */
[----:B------:R-:W-:Y:S01]  /*9dd0*/  UIMAD UR5, UR7, UR5, UR6 ;  /* 0x00000005070572a4 */ /* 0x000fe2000f8e0206 */
[----:B------:R-:W-:Y:S06]  /*9de0*/  BAR.SYNC.DEFER_BLOCKING 0x1, 0x80 ;  /* 0x0042000000007b1d */ /* 0x000fec0000010000 */
[----:B--2---:R-:W2:Y:S04]  /*9df0*/  SHFL.BFLY PT, R16, R6, 0x2, 0x1f ;  /* 0x0c401f0006107f89 */ /* 0x004ea800000e0000 */
[----:B----4-:R-:W3:Y:S04]  /*9e00*/  SHFL.BFLY PT, R12, R3, 0x2, 0x1f ;  /* 0x0c401f00030c7f89 */ /* 0x010ee800000e0000 */
[----:B------:R-:W4:Y:S04]  /*9e10*/  SHFL.BFLY PT, R10, R5, 0x2, 0x1f ;  /* 0x0c401f00050a7f89 */ /* 0x000f2800000e0000 */
[----:B------:R-:W1:Y:S01]  /*9e20*/  SHFL.BFLY PT, R15, R4, 0x2, 0x1f ;  /* 0x0c401f00040f7f89 */ /* 0x000e6200000e0000 */
[----:B------:R-:W-:Y:S01]  /*9e30*/  MOV R17, R9 ;  /* 0x0000000900117202 */ /* 0x000fe20000000f00 */
[----:B--2---:R-:W-:-:S05]  /*9e40*/  FADD.FTZ R16, R16, R6 ;  /* 0x0000000610107221 */ /* 0x004fca0000010000 */
[----:B------:R-:W2:Y:S01]  /*9e50*/  SHFL.BFLY PT, R0, R16, 0x1, 0x1f ;  /* 0x0c201f0010007f89 */ /* 0x000ea200000e0000 */
[----:B---3--:R-:W-:Y:S02]  /*9e60*/  FADD.FTZ R12, R12, R3 ;  /* 0x000000030c0c7221 */ /* 0x008fe40000010000 */
[----:B----4-:R-:W-:-:S03]  /*9e70*/  FADD.FTZ R10, R10, R5 ;  /* 0x000000050a0a7221 */ /* 0x010fc60000010000 */
[----:B------:R-:W3:Y:S01]  /*9e80*/  SHFL.BFLY PT, R3, R12, 0x1, 0x1f ;  /* 0x0c201f000c037f89 */ /* 0x000ee200000e0000 */
[----:B-1----:R-:W-:Y:S01]  /*9e90*/  SHF.R.S32.HI R5, RZ, 0x1f, R8 ;  /* 0x0000001fff057819 */ /* 0x002fe20000011408 */
[----:B------:R-:W-:Y:S02]  /*9ea0*/  FADD.FTZ R15, R15, R4 ;  /* 0x000000040f0f7221 */ /* 0x000fe40000010000 */
[----:B------:R-:W1:Y:S01]  /*9eb0*/  SHFL.BFLY PT, R4, R10, 0x1, 0x1f ;  /* 0x0c201f000a047f89 */ /* 0x000e6200000e0000 */
[CC--:B------:R-:W-:Y:S02]  /*9ec0*/  LEA.HI R149, R5.reuse, R8.reuse, RZ, 0x5 ;  /* 0x0000000805957211 */ /* 0x0c0fe400078f28ff */
[----:B------:R-:W-:Y:S01]  /*9ed0*/  LEA.HI R5, R5, R8, RZ, 0x2 ;  /* 0x0000000805057211 */ /* 0x000fe200078f10ff */
[----:B------:R-:W4:Y:S01]  /*9ee0*/  SHFL.BFLY PT, R7, R15, 0x1, 0x1f ;  /* 0x0c201f000f077f89 */ /* 0x000f2200000e0000 */
[----:B------:R-:W-:Y:S02]  /*9ef0*/  LOP3.LUT R6, R149, 0xffffffe0, RZ, 0xc0, !PT ;  /* 0xffffffe095067812 */ /* 0x000fe400078ec0ff */
[----:B------:R-:W-:Y:S01]  /*9f00*/  LOP3.LUT R18, R5, 0xfffffffc, RZ, 0xc0, !PT ;  /* 0xfffffffc05127812 */ /* 0x000fe200078ec0ff */
[----:B--2---:R-:W-:Y:S01]  /*9f10*/  FADD.FTZ R16, R16, R0 ;  /* 0x0000000010107221 */ /* 0x004fe20000010000 */
[----:B------:R-:W-:-:S02]  /*9f20*/  MOV R0, RZ ;  /* 0x000000ff00007202 */ /* 0x000fc40000000f00 */
[----:B------:R-:W-:Y:S02]  /*9f30*/  IADD3 R18, -R18, R8, RZ ;  /* 0x0000000812127210 */ /* 0x000fe40007ffe1ff */
[----:B------:R-:W-:Y:S01]  /*9f40*/  FSETP.NE.FTZ.AND P3, PT, R16, RZ, PT ;  /* 0x000000ff1000720b */ /* 0x000fe20003f75000 */
[----:B---3--:R-:W-:Y:S02]  /*9f50*/  FADD.FTZ R12, R12, R3 ;  /* 0x000000030c0c7221 */ /* 0x008fe40000010000 */
[----:B------:R-:W-:-:S03]  /*9f60*/  @P0 IMAD.HI.U32 R3, R9, c[0x0][0x4ec], RZ ;  /* 0x00013b0009030a27 */ /* 0x000fc600078e00ff */
[----:B------:R-:W-:Y:S01]  /*9f70*/  FSETP.NE.FTZ.AND P2, PT, R12, RZ, PT ;  /* 0x000000ff0c00720b */ /* 0x000fe20003f55000 */
[----:B-1----:R-:W-:Y:S01]  /*9f80*/  FADD.FTZ R10, R10, R4 ;  /* 0x000000040a0a7221 */ /* 0x002fe20000010000 */
[----:B------:R-:W-:Y:S02]  /*9f90*/  MOV R4, RZ ;  /* 0x000000ff00047202 */ /* 0x000fe40000000f00 */
[----:B------:R-:W-:-:S03]  /*9fa0*/  @P0 SHF.R.U32.HI R17, RZ, c[0x0][0x4f0], R3 ;  /* 0x00013c00ff110a19 */ /* 0x000fc60000011603 */
[----:B------:R-:W1:Y:S01]  /*9fb0*/  @P3 MUFU.RCP R0, R16 ;  /* 0x0000001000003308 */ /* 0x000e620000001000 */
[----:B------:R-:W-:Y:S01]  /*9fc0*/  FSETP.NE.FTZ.AND P1, PT, R10, RZ, PT ;  /* 0x000000ff0a00720b */ /* 0x000fe20003f35000 */
[----:B----4-:R-:W-:Y:S01]  /*9fd0*/  FADD.FTZ R15, R15, R7 ;  /* 0x000000070f0f7221 */ /* 0x010fe20000010000 */
[----:B------:R-:W-:Y:S02]  /*9fe0*/  IADD3 R3, -R6, R8, RZ ;  /* 0x0000000806037210 */ /* 0x000fe40007ffe1ff */
[----:B------:R-:W-:Y:S02]  /*9ff0*/  IADD3 R6, -R17, RZ, RZ ;  /* 0x000000ff11067210 */ /* 0x000fe40007ffe1ff */
[----:B------:R-:W-:Y:S01]  /*a000*/  LOP3.LUT P4, RZ, R3, 0x3, RZ, 0xc0, !PT ;  /* 0x0000000303ff7812 */ /* 0x000fe2000788c0ff */
[----:B------:R-:W2:Y:S01]  /*a010*/  @P2 MUFU.RCP R4, R12 ;  /* 0x0000000c00042308 */ /* 0x000ea20000001000 */
[C---:B-1----:R-:W-:Y:S02]  /*a020*/  FMUL.FTZ R54, R0.reuse, R92 ;  /* 0x0000005c00367220 */ /* 0x042fe40000410000 */
[----:B------:R-:W3:Y:S01]  /*a030*/  LDL.LU R92, [R1+0x38] ;  /* 0x00003800015c7983 */ /* 0x000ee20000300800 */
[----:B------:R-:W-:-:S02]  /*a040*/  FMUL.FTZ R89, R0, R89 ;  /* 0x0000005900597220 */ /* 0x000fc40000410000 */
[C---:B------:R-:W-:Y:S01]  /*a050*/  FMUL.FTZ R58, R0.reuse, R88 ;  /* 0x00000058003a7220 */ /* 0x040fe20000410000 */
[----:B------:R-:W-:Y:S01]  /*a060*/  FSETP.NE.FTZ.AND P0, PT, R15, RZ, PT ;  /* 0x000000ff0f00720b */ /* 0x000fe20003f15000 */
[----:B------:R-:W-:Y:S02]  /*a070*/  FMUL.FTZ R177, R0, R177 ;  /* 0x000000b100b17220 */ /* 0x000fe40000410000 */
[C---:B--2---:R-:W-:Y:S02]  /*a080*/  FMUL.FTZ R91, R4.reuse, R91 ;  /* 0x0000005b045b7220 */ /* 0x044fe40000410000 */
[----:B------:R-:W-:Y:S01]  /*a090*/  FMUL.FTZ R57, R4, R90 ;  /* 0x0000005a04397220 */ /* 0x000fe20000410000 */
[----:B------:R-:W-:Y:S01]  /*a0a0*/  F2FP.BF16.PACK_AB R58, R89, R58 ;  /* 0x0000003a593a723e */ /* 0x000fe200000010ff */
[----:B------:R1:W5:Y:S01]  /*a0b0*/  LDL R90, [R1+0x8] ;  /* 0x00000800015a7983 */ /* 0x0003620000100800 */
[C---:B------:R-:W-:Y:S02]  /*a0c0*/  FMUL.FTZ R176, R0.reuse, R176 ;  /* 0x000000b000b07220 */ /* 0x040fe40000410000 */
[----:B------:R-:W-:Y:S01]  /*a0d0*/  F2FP.BF16.PACK_AB R57, R91, R57 ;  /* 0x000000395b39723e */ /* 0x000fe200000010ff */
[----:B------:R1:W5:Y:S01]  /*a0e0*/  LDL R89, [R1+0x28] ;  /* 0x0000280001597983 */ /* 0x0003620000100800 */
[----:B------:R-:W-:-:S02]  /*a0f0*/  FMUL.FTZ R161, R0, R161 ;  /* 0x000000a100a17220 */ /* 0x000fc40000410000 */
[C---:B------:R-:W-:Y:S01]  /*a100*/  FMUL.FTZ R20, R0.reuse, R160 ;  /* 0x000000a000147220 */ /* 0x040fe20000410000 */
[----:B------:R-:W2:Y:S01]  /*a110*/  LDL R91, [R1+0x3c] ;  /* 0x00003c00015b7983 */ /* 0x000ea20000100800 */
[----:B------:R-:W-:Y:S01]  /*a120*/  MOV R3, RZ ;  /* 0x000000ff00037202 */ /* 0x000fe20000000f00 */
[C---:B------:R-:W-:Y:S02]  /*a130*/  FMUL.FTZ R173, R0.reuse, R173 ;  /* 0x000000ad00ad7220 */ /* 0x040fe40000410000 */
[C---:B------:R-:W-:Y:S02]  /*a140*/  FMUL.FTZ R26, R0.reuse, R172 ;  /* 0x000000ac001a7220 */ /* 0x040fe40000410000 */
[C---:B------:R-:W-:Y:S01]  /*a150*/  FMUL.FTZ R157, R0.reuse, R157 ;  /* 0x0000009d009d7220 */ /* 0x040fe20000410000 */
[----:B------:R-:W4:Y:S01]  /*a160*/  @P1 MUFU.RCP R3, R10 ;  /* 0x0000000a00031308 */ /* 0x000f220000001000 */
        /* <DEDUP_REMOVED lines=21> */
[----:B------:R-:W-:Y:S01]  /*a2c0*/  FMUL.FTZ R164, R0, R164 ;  /* 0x000000a400a47220 */ /* 0x000fe20000410000 */
[----:B------:R-:W-:Y:S01]  /*a2d0*/  MOV R0, RZ ;  /* 0x000000ff00007202 */ /* 0x000fe20000000f00 */
[----:B----4-:R-:W-:Y:S01]  /*a2e0*/  FMUL.FTZ R64, R3, R68 ;  /* 0x0000004403407220 */ /* 0x010fe20000410000 */
[----:B------:R-:W-:Y:S01]  /*a2f0*/  SHF.R.S32.HI R8, RZ, 0x2, R5 ;  /* 0x00000002ff087819 */ /* 0x000fe20000011405 */
[----:B------:R-:W-:-:S03]  /*a300*/  IMAD R148, R6, c[0x0][0x4e8], R9 ;  /* 0x00013a0006947a24 */ /* 0x000fc600078e0209 */
[----:B------:R-:W4:Y:S01]  /*a310*/  @P0 MUFU.RCP R0, R15 ;  /* 0x0000000f00000308 */ /* 0x000f220000001000 */
        /* <DEDUP_REMOVED lines=31> */
[----:B------:R-:W-:Y:S01]  /*a510*/  SHF.R.S32.HI R3, RZ, 0x1f, R5 ;  /* 0x0000001fff037819 */ /* 0x000fe20000011405 */
[----:B------:R-:W1:Y:S03]  /*a520*/  @P0 MUFU.LG2 R15, R15 ;  /* 0x0000000f000f0308 */ /* 0x000e660000000c00 */
[----:B------:R-:W-:Y:S01]  /*a530*/  LEA.HI R3, R3, R8, RZ, 0x3 ;  /* 0x0000000803037211 */ /* 0x000fe200078f18ff */
[C---:B------:R-:W-:Y:S01]  /*a540*/  FMUL.FTZ R179, R4.reuse, R179 ;  /* 0x000000b304b37220 */ /* 0x040fe20000410000 */
[----:B------:R-:W-:Y:S01]  /*a550*/  MOV R6, UR10 ;  /* 0x0000000a00067c02 */ /* 0x000fe20008000f00 */
[C---:B------:R-:W-:Y:S01]  /*a560*/  FMUL.FTZ R178, R4.reuse, R178 ;  /* 0x000000b204b27220 */ /* 0x040fe20000410000 */
[----:B------:R-:W-:Y:S01]  /*a570*/  LOP3.LUT R3, R3, 0xfffffff8, RZ, 0xc0, !PT ;  /* 0xfffffff803037812 */ /* 0x000fe200078ec0ff */
        /* <DEDUP_REMOVED lines=27> */
[----:B------:R-:W-:Y:S01]  /*a730*/  FMUL.FTZ R166, R4, R166 ;  /* 0x000000a604a67220 */ /* 0x000fe20000410000 */
[----:B------:R-:W-:Y:S01]  /*a740*/  MOV R4, UR14 ;  /* 0x0000000e00047c02 */ /* 0x000fe20008000f00 */
[C---:B----4-:R-:W-:Y:S02]  /*a750*/  FMUL.FTZ R83, R0.reuse, R83 ;  /* 0x0000005300537220 */ /* 0x050fe40000410000 */
[----:B------:R-:W-:Y:S01]  /*a760*/  FMUL.FTZ R59, R0, R82 ;  /* 0x00000052003b7220 */ /* 0x000fe20000410000 */
[----:B------:R-:W-:Y:S01]  /*a770*/  IADD3 R14, R8, -R3, RZ ;  /* 0x80000003080e7210 */ /* 0x000fe20007ffe0ff */
[C---:B------:R-:W-:Y:S01]  /*a780*/  FMUL.FTZ R183, R0.reuse, R183 ;  /* 0x000000b700b77220 */ /* 0x040fe20000410000 */
[----:B------:R-:W-:Y:S01]  /*a790*/  MOV R8, R6 ;  /* 0x0000000600087202 */ /* 0x000fe20000000f00 */
[C---:B------:R-:W-:Y:S01]  /*a7a0*/  FMUL.FTZ R25, R0.reuse, R182 ;  /* 0x000000b600197220 */ /* 0x040fe20000410000 */
[----:B------:R-:W-:Y:S01]  /*a7b0*/  MOV R6, R4 ;  /* 0x0000000400067202 */ /* 0x000fe20000000f00 */
[C---:B------:R-:W-:Y:S01]  /*a7c0*/  FMUL.FTZ R187, R0.reuse, R187 ;  /* 0x000000bb00bb7220 */ /* 0x040fe20000410000 */
[----:B------:R-:W-:Y:S01]  /*a7d0*/  @P2 MOV R3, 0x3f317218 ;  /* 0x3f31721800032802 */ /* 0x000fe20000000f00 */
[C---:B------:R-:W-:Y:S01]  /*a7e0*/  FMUL.FTZ R23, R0.reuse, R186 ;  /* 0x000000ba00177220 */ /* 0x040fe20000410000 */
[----:B------:R-:W-:Y:S01]  /*a7f0*/  @P3 MOV R4, 0x3f317218 ;  /* 0x3f31721800043802 */ /* 0x000fe20000000f00 */
[C---:B------:R-:W-:Y:S01]  /*a800*/  FMUL.FTZ R191, R0.reuse, R191 ;  /* 0x000000bf00bf7220 */ /* 0x040fe20000410000 */
[----:B------:R-:W-:Y:S01]  /*a810*/  F2FP.BF16.PACK_AB R59, R83, R59 ;  /* 0x0000003b533b723e */ /* 0x000fe200000010ff */
        /* <DEDUP_REMOVED lines=24> */
[----:B------:R-:W-:Y:S01]  /*a9a0*/  FMUL.FTZ R67, R0, R202 ;  /* 0x000000ca00437220 */ /* 0x000fe20000410000 */
[----:B------:R-:W-:Y:S01]  /*a9b0*/  @P1 MOV R0, 0x3f317218 ;  /* 0x3f31721800001802 */ /* 0x000fe20000000f00 */
[----:B------:R-:W4:Y:S01]  /*a9c0*/  S2R R83, SR_CTAID.Z ;  /* 0x0000000000537919 */ /* 0x000f220000002700 */
[----:B------:R-:W4:Y:S01]  /*a9d0*/  @P1 MUFU.LG2 R10, R10 ;  /* 0x0000000a000a1308 */ /* 0x000f220000000c00 */
[----:B------:R-:W-:Y:S01]  /*a9e0*/  @P0 IMAD.MOV.U32 R11, RZ, RZ, 0x3f317218 ;  /* 0x3f317218ff0b0424 */ /* 0x000fe200078e00ff */
[----:B------:R-:W-:Y:S01]  /*a9f0*/  MOV R5, UR15 ;  /* 0x0000000f00057c02 */ /* 0x000fe20008000f00 */
[----:B------:R-:W-:-:S02]  /*aa00*/  @P2 FMUL.FTZ R5, R3, c[0x0][0x2d0] ;  /* 0x0000b40003052a20 */ /* 0x000fc40000410000 */
[----:B------:R-:W-:Y:S02]  /*aa10*/  @P3 FMUL.FTZ R13, R4, c[0x0][0x2d0] ;  /* 0x0000b400040d3a20 */ /* 0x000fe40000410000 */
[----:B------:R-:W-:Y:S01]  /*aa20*/  @P1 FMUL.FTZ R3, R0, c[0x0][0x2d0] ;  /* 0x0000b40000031a20 */ /* 0x000fe20000410000 */
[----:B------:R-:W4:Y:S01]  /*aa30*/  @P2 MUFU.LG2 R12, R12 ;  /* 0x0000000c000c2308 */ /* 0x000f220000000c00 */
[----:B-1----:R-:W-:Y:S02]  /*aa40*/  @P0 FMUL.FTZ R4, R15, 0.69314718246459960938 ;  /* 0x3f3172180f040820 */ /* 0x002fe40000410000 */
[----:B------:R-:W-:Y:S01]  /*aa50*/  @P0 FMUL.FTZ R0, R11, c[0x0][0x2d0] ;  /* 0x0000b4000b000a20 */ /* 0x000fe20000410000 */
[----:B------:R-:W-:-:S04]  /*aa60*/  MOV R86, 0xff800000 ;  /* 0xff80000000567802 */ /* 0x000fc80000000f00 */
[----:B------:R-:W1:Y:S01]  /*aa70*/  @P3 MUFU.LG2 R16, R16 ;  /* 0x0000001000103308 */ /* 0x000e620000000c00 */
[----:B------:R-:W-:Y:S01]  /*aa80*/  @P0 FFMA.FTZ R86, R0, R2, R4 ;  /* 0x0000000200560223 */ /* 0x000fe20000010004 */
[----:B------:R-:W-:Y:S01]  /*aa90*/  SHF.R.S32.HI R0, RZ, 0x5, R149 ;  /* 0x00000005ff007819 */ /* 0x000fe20000011495 */
[----:B----4-:R-:W-:-:S03]  /*aaa0*/  @P1 FMUL.FTZ R10, R10, 0.69314718246459960938 ;  /* 0x3f3172180a0a1820 */ /* 0x010fc60000410000 */
[----:B------:R-:W-:Y:S01]  /*aab0*/  SHF.R.S32.HI R2, RZ, 0x1f, R0 ;  /* 0x0000001fff027819 */ /* 0x000fe20000011400 */
[----:B------:R-:W-:-:S03]  /*aac0*/  @P2 FMUL.FTZ R12, R12, 0.69314718246459960938 ;  /* 0x3f3172180c0c2820 */ /* 0x000fc60000410000 */
[----:B------:R-:W-:Y:S02]  /*aad0*/  LEA.HI R2, R2, R0, RZ, 0x2 ;  /* 0x0000000002027211 */ /* 0x000fe400078f10ff */
[----:B------:R-:W-:Y:S01]  /*aae0*/  MOV R88, 0xff800000 ;  /* 0xff80000000587802 */ /* 0x000fe20000000f00 */
[----:B------:R-:W-:Y:S01]  /*aaf0*/  @P1 FFMA.FTZ R88, R3, R151, R10 ;  /* 0x0000009703581223 */ /* 0x000fe2000001000a */
[----:B------:R-:W-:Y:S01]  /*ab00*/  UIADD3 UR5, UR15, UR5, URZ ;  /* 0x000000050f057290 */ /* 0x000fe2000fffe03f */
[----:B------:R-:W-:Y:S01]  /*ab10*/  MOV R84, 0xff800000 ;  /* 0xff80000000547802 */ /* 0x000fe20000000f00 */
[----:B-1----:R-:W-:Y:S01]  /*ab20*/  @P3 FMUL.FTZ R16, R16, 0.69314718246459960938 ;  /* 0x3f31721810103820 */ /* 0x002fe20000410000 */
[----:B------:R-:W-:Y:S01]  /*ab30*/  LOP3.LUT R3, R2, 0xffffffc, RZ, 0xc0, !PT ;  /* 0x0ffffffc02037812 */ /* 0x000fe200078ec0ff */
[----:B------:R-:W-:Y:S01]  /*ab40*/  @P2 FFMA.FTZ R84, R5, R152, R12 ;  /* 0x0000009805542223 */ /* 0x000fe2000001000c */
[----:B------:R-:W-:Y:S02]  /*ab50*/  LEA.HI R4, R18, R18, RZ, 0x1 ;  /* 0x0000001212047211 */ /* 0x000fe400078f08ff */
[----:B------:R-:W-:Y:S01]  /*ab60*/  MOV R85, 0xff800000 ;  /* 0xff80000000557802 */ /* 0x000fe20000000f00 */
[----:B------:R-:W-:Y:S01]  /*ab70*/  @P3 FFMA.FTZ R85, R13, R153, R16 ;  /* 0x000000990d553223 */ /* 0x000fe20000010010 */
[----:B------:R-:W-:-:S02]  /*ab80*/  SHF.R.S32.HI R5, RZ, 0x1f, R83 ;  /* 0x0000001fff057819 */ /* 0x000fc40000011453 */
[----:B------:R-:W-:Y:S02]  /*ab90*/  F2FP.BF16.PACK_AB R55, R87, R55 ;  /* 0x000000375737723e */ /* 0x000fe400000010ff */
[----:B------:R-:W1:Y:S01]  /*aba0*/  S2R R87, SR_CTAID.X ;  /* 0x0000000000577919 */ /* 0x000e620000002500 */
[C---:B------:R-:W-:Y:S02]  /*abb0*/  IADD3 R10, R0.reuse, -R3, RZ ;  /* 0x80000003000a7210 */ /* 0x040fe40007ffe0ff */
[----:B------:R-:W-:Y:S02]  /*abc0*/  LEA R13, R0, R18, 0x9 ;  /* 0x00000012000d7211 */ /* 0x000fe400078e48ff */
[----:B------:R-:W-:Y:S02]  /*abd0*/  MOV R7, UR11 ;  /* 0x0000000b00077c02 */ /* 0x000fe40008000f00 */
[C---:B------:R-:W-:Y:S02]  /*abe0*/  LOP3.LUT R2, R4.reuse, 0x1ffffffe, RZ, 0xc0, !PT ;  /* 0x1ffffffe04027812 */ /* 0x040fe400078ec0ff */
[----:B------:R-:W-:Y:S01]  /*abf0*/  SHF.L.U32 R0, R4, 0x5, RZ ;  /* 0x0000000504007819 */ /* 0x000fe200000006ff */
[C---:B------:R-:W-:Y:S01]  /*ac00*/  IMAD R82, R5.reuse, c[0x0][0x498], RZ ;  /* 0x0001260005527a24 */ /* 0x040fe200078e02ff */
[----:B------:R-:W-:Y:S01]  /*ac10*/  MOV R7, UR5 ;  /* 0x0000000500077c02 */ /* 0x000fe20008000f00 */
[----:B------:R-:W-:Y:S01]  /*ac20*/  IMAD R11, R5, c[0x0][0x3f0], RZ ;  /* 0x0000fc00050b7a24 */ /* 0x000fe200078e02ff */
[----:B------:R-:W-:-:S02]  /*ac30*/  SHF.L.U32 R4, R14, 0x6, RZ ;  /* 0x000000060e047819 */ /* 0x000fc400000006ff */
[----:B------:R-:W-:Y:S02]  /*ac40*/  SHF.R.S32.HI R5, RZ, 0x2, R154 ;  /* 0x00000002ff057819 */ /* 0x000fe4000001149a */
[----:B------:R-:W-:Y:S02]  /*ac50*/  IADD3 R12, R18, -R2, RZ ;  /* 0x80000002120c7210 */ /* 0x000fe40007ffe0ff */
[----:B------:R-:W-:Y:S01]  /*ac60*/  LOP3.LUT R0, R0, 0xffffffc0, RZ, 0xc0, !PT ;  /* 0xffffffc000007812 */ /* 0x000fe200078ec0ff */
[----:B------:R-:W-:Y:S01]  /*ac70*/  IMAD.WIDE.U32 R2, R83, c[0x0][0x3f0], R6 ;  /* 0x0000fc0053027a25 */ /* 0x000fe200078e0006 */
[----:B------:R-:W-:Y:S02]  /*ac80*/  LOP3.LUT R4, R4, 0x1c0, RZ, 0xc0, !PT ;  /* 0x000001c004047812 */ /* 0x000fe400078ec0ff */
[----:B------:R-:W-:Y:S01]  /*ac90*/  LEA R6, R10, R5, 0x4 ;  /* 0x000000050a067211 */ /* 0x000fe200078e20ff */
[----:B------:R-:W-:Y:S01]  /*aca0*/  UIADD3 UR8, UR11, UR8, URZ ;  /* 0x000000080b087290 */ /* 0x000fe2000fffe03f */
[----:B------:R-:W-:-:S02]  /*acb0*/  LOP3.LUT R7, R14, 0x1, RZ, 0xc0, !PT ;  /* 0x000000010e077812 */ /* 0x000fc400078ec0ff */
[----:B------:R-:W-:Y:S02]  /*acc0*/  LEA R5, R12, R0, 0x3 ;  /* 0x000000000c057211 */ /* 0x000fe400078e18ff */
[----:B------:R-:W-:Y:S02]  /*acd0*/  LEA.HI R0, R4, R4, RZ, 0x1d ;  /* 0x0000000404007211 */ /* 0x000fe400078fe8ff */
[----:B------:R-:W-:Y:S02]  /*ace0*/  R2P PR, R14, 0x6 ;  /* 0x000000060e007804 */ /* 0x000fe40000000000 */
[----:B------:R-:W-:Y:S02]  /*acf0*/  ISETP.NE.U32.AND P0, PT, R7, 0x1, PT ;  /* 0x000000010700780c */ /* 0x000fe40003f05070 */
[----:B------:R-:W-:Y:S02]  /*ad00*/  LEA R7, R13, R0, 0x1 ;  /* 0x000000000d077211 */ /* 0x000fe400078e08ff */
[----:B------:R-:W-:-:S02]  /*ad10*/  MOV R9, UR8 ;  /* 0x0000000800097c02 */ /* 0x000fc40008000f00 */
[----:B------:R-:W-:Y:S02]  /*ad20*/  SHF.L.U32 R7, R7, 0x1, RZ ;  /* 0x0000000107077819 */ /* 0x000fe400000006ff */
[----:B------:R-:W-:Y:S01]  /*ad30*/  F2FP.BF16.PACK_AB R56, R19, R56 ;  /* 0x000000381338723e */ /* 0x000fe200000010ff */
[----:B------:R-:W-:Y:S01]  /*ad40*/  IMAD.WIDE.U32 R18, R83, c[0x0][0x498], R8 ;  /* 0x0001260053127a25 */ /* 0x000fe200078e0008 */
[----:B------:R-:W-:Y:S02]  /*ad50*/  IADD3 R8, R7, 0x80, RZ ;  /* 0x0000008007087810 */ /* 0x000fe40007ffe0ff */
[----:B------:R-:W-:Y:S02]  /*ad60*/  IADD3 R5, R6, R5, RZ ;  /* 0x0000000506057210 */ /* 0x000fe40007ffe0ff */
[----:B-1----:R-:W-:Y:S02]  /*ad70*/  LEA R0, R87, R6, 0x7 ;  /* 0x0000000657007211 */ /* 0x002fe400078e38ff */
[----:B------:R-:W-:-:S02]  /*ad80*/  IADD3 R6, R7, 0x70, RZ ;  /* 0x0000007007067810 */ /* 0x000fc40007ffe0ff */
[----:B------:R-:W-:Y:S02]  /*ad90*/  @P0 IADD3 R6, R8, 0x10, RZ ;  /* 0x0000001008060810 */ /* 0x000fe40007ffe0ff */
[----:B------:R-:W-:Y:S02]  /*ada0*/  ISETP.NE.AND P0, PT, R150, 0x1, PT ;  /* 0x000000019600780c */ /* 0x000fe40003f05270 */
[----:B------:R-:W-:Y:S01]  /*adb0*/  SHF.R.S32.HI R4, RZ, 0x1f, R17 ;  /* 0x0000001fff047819 */ /* 0x000fe20000011411 */
[C---:B------:R-:W-:Y:S02]  /*adc0*/  IMAD R82, R83.reuse, c[0x0][0x49c], R82 ;  /* 0x0001270053527a24 */ /* 0x040fe400078e0252 */
[----:B------:R-:W-:Y:S01]  /*add0*/  IMAD R11, R83, c[0x0][0x3f4], R11 ;  /* 0x0000fd00530b7a24 */ /* 0x000fe200078e020b */
[----:B------:R-:W-:Y:S01]  /*ade0*/  LEA R10, R87, R5, 0x7 ;  /* 0x00000005570a7211 */ /* 0x000fe200078e38ff */
[----:B------:R-:W-:Y:S02]  /*adf0*/  IMAD R4, R4, c[0x0][0x3e0], RZ ;  /* 0x0000f80004047a24 */ /* 0x000fe400078e02ff */
[----:B------:R-:W-:Y:S01]  /*ae00*/  IMAD R83, R150, c[0x0][0x388], RZ ;  /* 0x0000e20096537a24 */ /* 0x000fe200078e02ff */
[----:B------:R-:W-:Y:S01]  /*ae10*/  IADD3 R5, R0, 0x8, RZ ;  /* 0x0000000800057810 */ /* 0x000fe20007ffe0ff */
[----:B------:R-:W-:Y:S01]  /*ae20*/  IMAD R9, R17, c[0x0][0x3e4], R4 ;  /* 0x0000f90011097a24 */ /* 0x000fe200078e0204 */
[----:B------:R-:W-:-:S02]  /*ae30*/  IADD3 R3, R3, R11, RZ ;  /* 0x0000000b03037210 */ /* 0x000fc40007ffe0ff */
[CC--:B------:R-:W-:Y:S02]  /*ae40*/  ISETP.GE.OR P6, PT, R0.reuse, R83.reuse, P4 ;  /* 0x000000530000720c */ /* 0x0c0fe400027c6670 */
[C---:B------:R-:W-:Y:S02]  /*ae50*/  IADD3 R4, R0.reuse, 0x40, RZ ;  /* 0x0000004000047810 */ /* 0x040fe40007ffe0ff */
[----:B------:R-:W-:Y:S02]  /*ae60*/  IADD3 R0, R0, 0x48, RZ ;  /* 0x0000004800007810 */ /* 0x000fe40007ffe0ff */
[-C--:B------:R-:W-:Y:S01]  /*ae70*/  ISETP.GE.OR P5, PT, R5, R83.reuse, P4 ;  /* 0x000000530500720c */ /* 0x080fe200027a6670 */
[----:B------:R-:W-:Y:S01]  /*ae80*/  @P0 IMAD.HI.U32 R5, R10, c[0x0][0x4ec], RZ ;  /* 0x00013b000a050a27 */ /* 0x000fe200078e00ff */
[-C--:B------:R-:W-:Y:S02]  /*ae90*/  ISETP.GE.OR P3, PT, R4, R83.reuse, P4 ;  /* 0x000000530400720c */ /* 0x080fe40002766670 */
[----:B------:R-:W-:Y:S01]  /*aea0*/  ISETP.GE.OR P4, PT, R0, R83, P4 ;  /* 0x000000530000720c */ /* 0x000fe20002786670 */
[----:B------:R-:W-:Y:S01]  /*aeb0*/  IMAD.WIDE.U32 R2, R17, c[0x0][0x3e0], R2 ;  /* 0x0000f80011027a25 */ /* 0x000fe200078e0002 */
[----:B------:R-:W-:-:S03]  /*aec0*/  F2FP.BF16.PACK_AB R16, R177, R176 ;  /* 0x000000b0b110723e */ /* 0x000fc600000010ff */
[----:B------:R-:W-:Y:S01]  /*aed0*/  IMAD.MOV.U32 R0, RZ, RZ, R10 ;  /* 0x000000ffff007224 */ /* 0x000fe200078e000a */
[----:B------:R-:W-:Y:S02]  /*aee0*/  @P0 SHF.R.U32.HI R0, RZ, c[0x0][0x4f0], R5 ;  /* 0x00013c00ff000a19 */ /* 0x000fe40000011605 */
[----:B------:R-:W-:Y:S02]  /*aef0*/  IADD3 R3, R3, R9, RZ ;  /* 0x0000000903037210 */ /* 0x000fe40007ffe0ff */
[----:B------:R-:W-:Y:S01]  /*af00*/  IADD3 R8, -R0, RZ, RZ ;  /* 0x000000ff00087210 */ /* 0x000fe20007ffe1ff */
[----:B------:R1:W-:Y:S01]  /*af10*/  STS [R7+0x80], R16 ;  /* 0x0000801007007388 */ /* 0x0003e20000000800 */
[----:B------:R-:W-:Y:S02]  /*af20*/  SHF.R.S32.HI R4, RZ, 0x1f, R148 ;  /* 0x0000001fff047819 */ /* 0x000fe40000011494 */
[----:B------:R-:W-:-:S03]  /*af30*/  SHF.R.S32.HI R9, RZ, 0x1f, R0 ;  /* 0x0000001fff097819 */ /* 0x000fc60000011400 */
[----:B------:R-:W-:Y:S01]  /*af40*/  IMAD R5, R4, c[0x0][0x3d8], RZ ;  /* 0x0000f60004057a24 */ /* 0x000fe200078e02ff */
[----:B------:R-:W-:-:S03]  /*af50*/  IADD3 R4, P0, R0, R18, RZ ;  /* 0x0000001200047210 */ /* 0x000fc60007f1e0ff */
[C---:B------:R-:W-:Y:S01]  /*af60*/  IMAD R18, R148.reuse, c[0x0][0x3dc], R5 ;  /* 0x0000f70094127a24 */ /* 0x040fe200078e0205 */
[----:B------:R-:W-:Y:S01]  /*af70*/  IADD3.X R5, R9, R19, R82, P0, !PT ;  /* 0x0000001309057210 */ /* 0x000fe200007fe452 */
[----:B-1----:R-:W-:-:S04]  /*af80*/  IMAD.WIDE.U32 R16, R148, c[0x0][0x3d8], R2 ;  /* 0x0000f60094107a25 */ /* 0x002fc800078e0002 */
[----:B------:R-:W-:Y:S01]  /*af90*/  IMAD R2, R8, c[0x0][0x4e8], R10 ;  /* 0x00013a0008027a24 */ /* 0x000fe200078e020a */
[----:B------:R-:W-:-:S04]  /*afa0*/  MOV R3, 0x20 ;  /* 0x0000002000037802 */ /* 0x000fc80000000f00 */
[----:B------:R-:W-:Y:S02]  /*afb0*/  SHF.R.S32.HI R8, RZ, 0x1f, R2 ;  /* 0x0000001fff087819 */ /* 0x000fe40000011402 */
[----:B------:R-:W-:-:S03]  /*afc0*/  SEL R3, R3, 0xffffffe0, !P1 ;  /* 0xffffffe003037807 */ /* 0x000fc60004800000 */
[----:B------:R-:W-:Y:S01]  /*afd0*/  IMAD R8, R8, c[0x0][0x488], RZ ;  /* 0x0001220008087a24 */ /* 0x000fe200078e02ff */
[----:B------:R-:W-:Y:S01]  /*afe0*/  IADD3 R0, R7, R3, RZ ;  /* 0x0000000307007210 */ /* 0x000fe20007ffe0ff */
[----:B------:R-:W-:Y:S01]  /*aff0*/  IMAD.WIDE.U32 R4, R2, c[0x0][0x488], R4 ;  /* 0x0001220002047a25 */ /* 0x000fe200078e0004 */
[----:B------:R-:W-:-:S03]  /*b000*/  F2FP.BF16.PACK_AB R15, R179, R178 ;  /* 0x000000b2b30f723e */ /* 0x000fc600000010ff */
[----:B------:R-:W-:Y:S01]  /*b010*/  IMAD R9, R2, c[0x0][0x48c], R8 ;  /* 0x0001230002097a24 */ /* 0x000fe200078e0208 */
[----:B------:R-:W-:Y:S02]  /*b020*/  IADD3 R2, R3, R6, RZ ;  /* 0x0000000603027210 */ /* 0x000fe40007ffe0ff */
[----:B------:R-:W-:Y:S02]  /*b030*/  MOV R3, 0x40 ;  /* 0x0000004000037802 */ /* 0x000fe40000000f00 */
[----:B------:R-:W-:Y:S02]  /*b040*/  F2FP.BF16.PACK_AB R20, R161, R20 ;  /* 0x00000014a114723e */ /* 0x000fe400000010ff */
[----:B------:R-:W-:Y:S02]  /*b050*/  F2FP.BF16.PACK_AB R21, R163, R21 ;  /* 0x00000015a315723e */ /* 0x000fe400000010ff */
[----:B------:R-:W-:Y:S02]  /*b060*/  F2FP.BF16.PACK_AB R22, R181, R22 ;  /* 0x00000016b516723e */ /* 0x000fe400000010ff */
[----:B------:R-:W-:-:S02]  /*b070*/  F2FP.BF16.PACK_AB R25, R183, R25 ;  /* 0x00000019b719723e */ /* 0x000fc400000010ff */
[----:B------:R-:W-:Y:S02]  /*b080*/  F2FP.BF16.PACK_AB R24, R185, R24 ;  /* 0x00000018b918723e */ /* 0x000fe400000010ff */
[----:B------:R-:W-:Y:S02]  /*b090*/  F2FP.BF16.PACK_AB R23, R187, R23 ;  /* 0x00000017bb17723e */ /* 0x000fe400000010ff */
[----:B------:R-:W-:Y:S02]  /*b0a0*/  LEA R10, P0, R4, c[0x0][0x450], 0x2 ;  /* 0x00011400040a7a11 */ /* 0x000fe400078010ff */
[----:B------:R-:W-:Y:S01]  /*b0b0*/  IADD3 R9, R5, R9, RZ ;  /* 0x0000000905097210 */ /* 0x000fe20007ffe0ff */
[----:B------:R-:W-:Y:S01]  /*b0c0*/  STS [R7+0x480], R15 ;  /* 0x0004800f07007388 */ /* 0x000fe20000000800 */
[----:B------:R-:W-:Y:S02]  /*b0d0*/  F2FP.BF16.PACK_AB R26, R173, R26 ;  /* 0x0000001aad1a723e */ /* 0x000fe400000010ff */
[----:B------:R-:W-:-:S02]  /*b0e0*/  F2FP.BF16.PACK_AB R27, R175, R27 ;  /* 0x0000001baf1b723e */ /* 0x000fc400000010ff */
[----:B------:R-:W-:Y:S01]  /*b0f0*/  SEL R5, R3, 0xffffffc0, !P2 ;  /* 0xffffffc003057807 */ /* 0x000fe20005000000 */
[----:B------:R-:W-:Y:S01]  /*b100*/  STS [R6], R20 ;  /* 0x0000001406007388 */ /* 0x000fe20000000800 */
[----:B------:R-:W-:Y:S02]  /*b110*/  F2FP.BF16.PACK_AB R28, R157, R28 ;  /* 0x0000001c9d1c723e */ /* 0x000fe400000010ff */
[----:B------:R-:W-:Y:S01]  /*b120*/  F2FP.BF16.PACK_AB R29, R159, R29 ;  /* 0x0000001d9f1d723e */ /* 0x000fe200000010ff */
[----:B------:R-:W-:Y:S01]  /*b130*/  STS [R6+0x400], R21 ;  /* 0x0004001506007388 */ /* 0x000fe20000000800 */
[----:B------:R-:W-:Y:S02]  /*b140*/  F2FP.BF16.PACK_AB R30, R189, R30 ;  /* 0x0000001ebd1e723e */ /* 0x000fe400000010ff */
[----:B------:R-:W-:Y:S01]  /*b150*/  F2FP.BF16.PACK_AB R31, R191, R31 ;  /* 0x0000001fbf1f723e */ /* 0x000fe200000010ff */
[----:B------:R-:W-:Y:S01]  /*b160*/  STS [R7+0x2080], R22 ;  /* 0x0020801607007388 */ /* 0x000fe20000000800 */
[----:B------:R-:W-:-:S02]  /*b170*/  F2FP.BF16.PACK_AB R38, R193, R38 ;  /* 0x00000026c126723e */ /* 0x000fc400000010ff */
[----:B------:R-:W-:Y:S01]  /*b180*/  F2FP.BF16.PACK_AB R37, R195, R37 ;  /* 0x00000025c325723e */ /* 0x000fe200000010ff */
[----:B------:R-:W-:Y:S01]  /*b190*/  STS [R7+0x2480], R25 ;  /* 0x0024801907007388 */ /* 0x000fe20000000800 */
[----:B------:R-:W-:Y:S02]  /*b1a0*/  LEA.HI.X R9, R4, c[0x0][0x454], R9, 0x2, P0 ;  /* 0x0001150004097a11 */ /* 0x000fe400000f1409 */
[----:B------:R-:W-:Y:S01]  /*b1b0*/  F2FP.BF16.PACK_AB R36, R169, R36 ;  /* 0x00000024a924723e */ /* 0x000fe200000010ff */
[----:B------:R-:W-:Y:S01]  /*b1c0*/  STS [R6+0x2000], R24 ;  /* 0x0020001806007388 */ /* 0x000fe20000000800 */
[----:B------:R-:W-:Y:S02]  /*b1d0*/  F2FP.BF16.PACK_AB R35, R171, R35 ;  /* 0x00000023ab23723e */ /* 0x000fe400000010ff */
[----:B------:R-:W-:Y:S01]  /*b1e0*/  IADD3 R4, R7, R5, RZ ;  /* 0x0000000507047210 */ /* 0x000fe20007ffe0ff */
[----:B------:R-:W-:Y:S01]  /*b1f0*/  STS [R6+0x2400], R23 ;  /* 0x0024001706007388 */ /* 0x000fe20000000800 */
[----:B------:R-:W-:-:S02]  /*b200*/  F2FP.BF16.PACK_AB R33, R46, R33 ;  /* 0x000000212e21723e */ /* 0x000fc400000010ff */
[----:B------:R-:W-:Y:S01]  /*b210*/  F2FP.BF16.PACK_AB R32, R41, R32 ;  /* 0x000000202920723e */ /* 0x000fe200000010ff */
[----:B------:R-:W-:Y:S01]  /*b220*/  STS [R0+0x80], R26 ;  /* 0x0000801a00007388 */ /* 0x000fe20000000800 */
[----:B------:R-:W-:Y:S02]  /*b230*/  IADD3 R8, R5, R6, RZ ;  /* 0x0000000605087210 */ /* 0x000fe40007ffe0ff */
[----:B------:R-:W-:Y:S01]  /*b240*/  F2FP.BF16.PACK_AB R34, R197, R34 ;  /* 0x00000022c522723e */ /* 0x000fe200000010ff */
[----:B------:R-:W-:Y:S01]  /*b250*/  STS [R0+0x480], R27 ;  /* 0x0004801b00007388 */ /* 0x000fe20000000800 */
[----:B------:R-:W-:Y:S02]  /*b260*/  F2FP.BF16.PACK_AB R39, R199, R39 ;  /* 0x00000027c727723e */ /* 0x000fe400000010ff */
[----:B------:R-:W-:Y:S01]  /*b270*/  F2FP.BF16.PACK_AB R64, R69, R64 ;  /* 0x000000404540723e */ /* 0x000fe200000010ff */
[----:B------:R-:W-:Y:S01]  /*b280*/  STS [R2], R28 ;  /* 0x0000001c02007388 */ /* 0x000fe20000000800 */
[----:B------:R-:W-:-:S03]  /*b290*/  F2FP.BF16.PACK_AB R63, R71, R63 ;  /* 0x0000003f473f723e */ /* 0x000fc600000010ff */
[----:B------:R-:W-:Y:S01]  /*b2a0*/  STS [R2+0x400], R29 ;  /* 0x0004001d02007388 */ /* 0x000fe20000000800 */
[----:B------:R-:W-:Y:S02]  /*b2b0*/  F2FP.BF16.PACK_AB R62, R50, R62 ;  /* 0x0000003e323e723e */ /* 0x000fe400000010ff */
[----:B------:R-:W-:Y:S01]  /*b2c0*/  F2FP.BF16.PACK_AB R61, R42, R61 ;  /* 0x0000003d2a3d723e */ /* 0x000fe200000010ff */
[----:B------:R-:W-:Y:S01]  /*b2d0*/  STS [R0+0x2080], R30 ;  /* 0x0020801e00007388 */ /* 0x000fe20000000800 */
[----:B------:R-:W-:-:S03]  /*b2e0*/  IADD3 R3, R5, R0, RZ ;  /* 0x0000000005037210 */ /* 0x000fc60007ffe0ff */
[----:B------:R-:W-:Y:S01]  /*b2f0*/  STS [R0+0x2480], R31 ;  /* 0x0024801f00007388 */ /* 0x000fe20000000800 */
[----:B------:R-:W-:-:S03]  /*b300*/  IADD3 R5, R2, R5, RZ ;  /* 0x0000000502057210 */ /* 0x000fc60007ffe0ff */
[----:B------:R-:W-:Y:S01]  /*b310*/  STS [R2+0x2000], R38 ;  /* 0x0020002602007388 */ /* 0x000fe20000000800 */
[----:B------:R-:W-:-:S03]  /*b320*/  F2FP.BF16.PACK_AB R60, R81, R60 ;  /* 0x0000003c513c723e */ /* 0x000fc600000010ff */
[----:B------:R-:W-:Y:S01]  /*b330*/  STS [R2+0x2400], R37 ;  /* 0x0024002502007388 */ /* 0x000fe20000000800 */
[----:B------:R-:W-:-:S03]  /*b340*/  F2FP.BF16.PACK_AB R54, R93, R54 ;  /* 0x000000365d36723e */ /* 0x000fc600000010ff */
[----:B------:R-:W-:Y:S01]  /*b350*/  STS [R4+0x80], R36 ;  /* 0x0000802404007388 */ /* 0x000fe20000000800 */
[----:B------:R-:W-:-:S03]  /*b360*/  F2FP.BF16.PACK_AB R53, R95, R53 ;  /* 0x000000355f35723e */ /* 0x000fc600000010ff */
[----:B------:R-:W-:Y:S01]  /*b370*/  STS [R4+0x480], R35 ;  /* 0x0004802304007388 */ /* 0x000fe20000000800 */
[----:B------:R-:W-:-:S03]  /*b380*/  F2FP.BF16.PACK_AB R50, R105, R104 ;  /* 0x000000686932723e */ /* 0x000fc600000010ff */
[----:B------:R-:W-:Y:S01]  /*b390*/  STS [R8], R33 ;  /* 0x0000002108007388 */ /* 0x000fe20000000800 */
[----:B------:R-:W-:-:S03]  /*b3a0*/  F2FP.BF16.PACK_AB R49, R107, R49 ;  /* 0x000000316b31723e */ /* 0x000fc600000010ff */
        /* <DEDUP_REMOVED lines=52> */
[----:B------:R3:W-:Y:S01]  /*b6f0*/  STS [R0+0x6480], R43 ;  /* 0x0064802b00007388 */ /* 0x0007e20000000800 */
[----:B------:R-:W-:-:S03]  /*b700*/  F2FP.BF16.PACK_AB R68, R201, R68 ;  /* 0x00000044c944723e */ /* 0x000fc600000010ff */
[----:B------:R-:W-:Y:S01]  /*b710*/  STS [R2+0x6000], R40 ;  /* 0x0060002802007388 */ /* 0x000fe20000000800 */
[----:B------:R-:W-:-:S03]  /*b720*/  F2FP.BF16.PACK_AB R67, R203, R67 ;  /* 0x00000043cb43723e */ /* 0x000fc600000010ff */
        /* <DEDUP_REMOVED lines=17> */
[----:B------:R-:W-:Y:S04]  /*b840*/  SHFL.IDX PT, R14, R10, RZ, 0x1c1f ;  /* 0x001c1fff0a0e7589 */ /* 0x000fe800000e0000 */
[----:B------:R-:W1:Y:S04]  /*b850*/  SHFL.IDX PT, R15, R9, RZ, 0x1c1f ;  /* 0x001c1fff090f7589 */ /* 0x000e6800000e0000 */
[----:B------:R-:W-:Y:S06]  /*b860*/  BAR.SYNC.DEFER_BLOCKING 0x1, 0x80 ;  /* 0x0042000000007b1d */ /* 0x000fec0000010000 */
[----:B------:R-:W-:Y:S04]  /*b870*/  SHFL.IDX PT, R6, R10, 0x1, 0x1c1f ;  /* 0x003c1f000a067f89 */ /* 0x000fe800000e0000 */
[----:B------:R-:W4:Y:S04]  /*b880*/  SHFL.IDX PT, R7, R9, 0x1, 0x1c1f ;  /* 0x003c1f0009077f89 */ /* 0x000f2800000e0000 */
[----:B------:R-:W-:Y:S04]  /*b890*/  SHFL.IDX PT, R12, R10, 0x2, 0x1c1f ;  /* 0x005c1f000a0c7f89 */ /* 0x000fe800000e0000 */
[----:B------:R-:W2:Y:S04]  /*b8a0*/  SHFL.IDX PT, R13, R9, 0x2, 0x1c1f ;  /* 0x005c1f00090d7f89 */ /* 0x000ea800000e0000 */
[----:B------:R-:W-:Y:S04]  /*b8b0*/  SHFL.IDX PT, R10, R10, 0x3, 0x1c1f ;  /* 0x007c1f000a0a7f89 */ /* 0x000fe800000e0000 */
[----:B------:R-:W2:Y:S01]  /*b8c0*/  SHFL.IDX PT, R11, R9, 0x3, 0x1c1f ;  /* 0x007c1f00090b7f89 */ /* 0x000ea200000e0000 */
[----:B---3--:R-:W-:-:S03]  /*b8d0*/  SHF.L.U32 R0, R92, 0x1, RZ ;  /* 0x000000015c007819 */ /* 0x008fc600000006ff */
[----:B-1----:R-:W-:Y:S04]  /*b8e0*/  @!P6 ST.E [R14.64], R85 ;  /* 0x000000550e00e985 */ /* 0x002fe8000c10190c */
[----:B----4-:R1:W-:Y:S04]  /*b8f0*/  @!P5 ST.E [R6.64], R84 ;  /* 0x000000540600d985 */ /* 0x0103e8000c10190c */
[----:B--2---:R2:W-:Y:S04]  /*b900*/  @!P3 ST.E [R12.64], R88 ;  /* 0x000000580c00b985 */ /* 0x0045e8000c10190c */
[----:B------:R2:W-:Y:S04]  /*b910*/  @!P4 ST.E [R10.64], R86 ;  /* 0x000000560a00c985 */ /* 0x0005e8000c10190c */
[----:B------:R2:W3:Y:S04]  /*b920*/  LDS.128 R24, [R0+0x880] ;  /* 0x0008800000187984 */ /* 0x0004e80000000c00 */
[----:B------:R2:W4:Y:S04]  /*b930*/  LDS.128 R32, [R0+0x1080] ;  /* 0x0010800000207984 */ /* 0x0005280000000c00 */
[----:B------:R2:W1:Y:S04]  /*b940*/  LDS.128 R40, [R0+0x1880] ;  /* 0x0018800000287984 */ /* 0x0004680000000c00 */
[----:B------:R2:W1:Y:S04]  /*b950*/  LDS.128 R48, [R0+0x2080] ;  /* 0x0020800000307984 */ /* 0x0004680000000c00 */
[----:B------:R2:W2:Y:S04]  /*b960*/  LDS.128 R56, [R0+0x2880] ;  /* 0x0028800000387984 */ /* 0x0004a80000000c00 */
        /* <DEDUP_REMOVED lines=8> */
[----:B------:R2:W2:Y:S01]  /*b9f0*/  LDS.128 R72, [R0+0x7880] ;  /* 0x0078800000487984 */ /* 0x0004a20000000c00 */
[----:B------:R-:W-:-:S02]  /*ba00*/  IADD3 R2, R17, R18, RZ ;  /* 0x0000001211027210 */ /* 0x000fc40007ffe0ff */
[----:B-1----:R-:W-:-:S04]  /*ba10*/  LEA R7, P0, R16, c[0x0][0x380], 0x1 ;  /* 0x0000e00010077a11 */ /* 0x002fc800078008ff */
[----:B------:R-:W-:Y:S02]  /*ba20*/  LEA.HI.X R6, R16, c[0x0][0x384], R2, 0x1, P0 ;  /* 0x0000e10010067a11 */ /* 0x000fe400000f0c02 */
[----:B------:R-:W-:Y:S01]  /*ba30*/  ISETP.GE.AND P0, PT, R91, R83, PT ;  /* 0x000000535b00720c */ /* 0x000fe20003f06270 */
[----:B------:R1:W1:Y:S01]  /*ba40*/  SHFL.IDX PT, R2, R7, RZ, 0x181f ;  /* 0x00181fff07027589 */ /* 0x00026200000e0000 */
[----:B------:R-:W-:Y:S03]  /*ba50*/  BSSY B0, `(.L_x_712) ;  /* 0x000000e000007945 */ /* 0x000fe60003800000 */
[----:B------:R1:W1:Y:S08]  /*ba60*/  SHFL.IDX PT, R3, R6, RZ, 0x181f ;  /* 0x00181fff06037589 */ /* 0x00027000000e0000 */
[----:B------:R-:W-:Y:S05]  /*ba70*/  @P0 BRA `(.L_x_713) ;  /* 0x000000b000000947 */ /* 0x000fea0003800000 */
[----:B--234-:R-:W2:Y:S01]  /*ba80*/  LDS.128 R12, [R0+0x80] ;  /* 0x00008000000c7984 */ /* 0x01cea20000000c00 */
[----:B-----5:R-:W-:-:S02]  /*ba90*/  ISETP.GE.AND P0, PT, R89, c[0x0][0x3c8], PT ;  /* 0x0000f20059007a0c */ /* 0x020fc40003f06270 */
[----:B------:R-:W-:Y:S01]  /*baa0*/  ISETP.GE.AND P1, PT, R90, c[0x0][0x3c8], PT ;  /* 0x0000f2005a007a0c */ /* 0x000fe20003f26270 */
[----:B------:R3:W4:-:S12]  /*bab0*/  LDS.128 R8, [R0+0x4080] ;  /* 0x0040800000087984 */ /* 0x0007180000000c00 */
[----:B-1----:R-:W-:Y:S01]  /*bac0*/  @!P1 IMAD.WIDE R4, R90, 0x2, R2 ;  /* 0x000000025a049825 */ /* 0x002fe200078e0202 */
[----:B---3--:R-:W-:-:S04]  /*bad0*/  @!P0 SHF.R.S32.HI R0, RZ, 0x1f, R89 ;  /* 0x0000001fff008819 */ /* 0x008fc80000011459 */
[----:B------:R-:W-:-:S04]  /*bae0*/  @!P0 LEA.HI R0, R0, R89, RZ, 0x3 ;  /* 0x0000005900008211 */ /* 0x000fc800078f18ff */
[----:B------:R-:W-:-:S05]  /*baf0*/  @!P0 LOP3.LUT R0, R0, 0xfffffff8, RZ, 0xc0, !PT ;  /* 0xfffffff800008812 */ /* 0x000fca00078ec0ff */
[----:B------:R-:W-:Y:S01]  /*bb00*/  @!P0 IMAD.WIDE R2, R0, 0x2, R2 ;  /* 0x0000000200028825 */ /* 0x000fe200078e0202 */
[----:B--2---:R1:W-:Y:S04]  /*bb10*/  @!P1 ST.E.128 [R4.64], R12 ;  /* 0x0000000c04009985 */ /* 0x0043e8000c101d0c */
[----:B----4-:R1:W-:Y:S02]  /*bb20*/  @!P0 ST.E.128 [R2.64], R8 ;  /* 0x0000000802008985 */ /* 0x0103e4000c101d0c */
.L_x_713:
[----:B---34-:R-:W-:Y:S05]  /*bb30*/  BSYNC B0 ;  /* 0x0000000000007941 */ /* 0x018fea0003800000 */
.L_x_712:
[----:B--2---:R-:W-:Y:S01]  /*bb40*/  IADD3 R0, R91, 0x10, RZ ;  /* 0x000000105b007810 */ /* 0x004fe20007ffe0ff */
[----:B-1----:R1:W2:Y:S01]  /*bb50*/  SHFL.IDX PT, R3, R6, 0x1, 0x181f ;  /* 0x00381f0006037f89 */ /* 0x0022a200000e0000 */
[----:B------:R-:W-:Y:S02]  /*bb60*/  BSSY B0, `(.L_x_714) ;  /* 0x000000d000007945 */ /* 0x000fe40003800000 */
[----:B------:R-:W-:Y:S01]  /*bb70*/  ISETP.GE.AND P0, PT, R0, R83, PT ;  /* 0x000000530000720c */ /* 0x000fe20003f06270 */
[----:B------:R1:W3:-:S12]  /*bb80*/  SHFL.IDX PT, R2, R7, 0x1, 0x181f ;  /* 0x00381f0007027f89 */ /* 0x0002d800000e0000 */
[----:B------:R-:W-:Y:S05]  /*bb90*/  @P0 BRA `(.L_x_715) ;  /* 0x0000009000000947 */ /* 0x000fea0003800000 */
[----:B-----5:R-:W-:Y:S02]  /*bba0*/  ISETP.GE.AND P0, PT, R89, c[0x0][0x3c8], PT ;  /* 0x0000f20059007a0c */ /* 0x020fe40003f06270 */
[----:B------:R-:W-:-:S11]  /*bbb0*/  ISETP.GE.AND P1, PT, R90, c[0x0][0x3c8], PT ;  /* 0x0000f2005a007a0c */ /* 0x000fd60003f26270 */
[----:B------:R-:W-:Y:S02]  /*bbc0*/  @!P0 SHF.R.S32.HI R0, RZ, 0x1f, R89 ;  /* 0x0000001fff008819 */ /* 0x000fe40000011459 */
[----:B--23--:R-:W-:Y:S02]  /*bbd0*/  @!P1 IMAD.WIDE R4, R90, 0x2, R2 ;  /* 0x000000025a049825 */ /* 0x00cfe400078e0202 */
[----:B------:R-:W-:-:S03]  /*bbe0*/  @!P0 LEA.HI R0, R0, R89, RZ, 0x3 ;  /* 0x0000005900008211 */ /* 0x000fc600078f18ff */
[----:B------:R2:W-:Y:S01]  /*bbf0*/  @!P1 ST.E.128 [R4.64], R24 ;  /* 0x0000001804009985 */ /* 0x0005e2000c101d0c */
[----:B------:R-:W-:-:S05]  /*bc00*/  @!P0 LOP3.LUT R0, R0, 0xfffffff8, RZ, 0xc0, !PT ;  /* 0xfffffff800008812 */ /* 0x000fca00078ec0ff */
[----:B------:R-:W-:-:S05]  /*bc10*/  @!P0 IMAD.WIDE R2, R0, 0x2, R2 ;  /* 0x0000000200028825 */ /* 0x000fca00078e0202 */
[----:B------:R2:W-:Y:S02]  /*bc20*/  @!P0 ST.E.128 [R2.64], R20 ;  /* 0x0000001402008985 */ /* 0x0005e4000c101d0c */
.L_x_715:
[----:B------:R-:W-:Y:S05]  /*bc30*/  BSYNC B0 ;  /* 0x0000000000007941 */ /* 0x000fea0003800000 */
.L_x_714:
[----:B------:R-:W-:Y:S01]  /*bc40*/  IADD3 R0, R91, 0x20, RZ ;  /* 0x000000205b007810 */ /* 0x000fe20007ffe0ff */
[----:B--2---:R2:W4:Y:S01]  /*bc50*/  SHFL.IDX PT, R3, R6, 0x2, 0x181f ;  /* 0x00581f0006037f89 */ /* 0x00452200000e0000 */
[----:B------:R-:W-:Y:S02]  /*bc60*/  BSSY B0, `(.L_x_716) ;  /* 0x000000d000007945 */ /* 0x000fe40003800000 */
[----:B------:R-:W-:Y:S01]  /*bc70*/  ISETP.GE.AND P0, PT, R0, R83, PT ;  /* 0x000000530000720c */ /* 0x000fe20003f06270 */
[----:B---3--:R2:W3:-:S12]  /*bc80*/  SHFL.IDX PT, R2, R7, 0x2, 0x181f ;  /* 0x00581f0007027f89 */ /* 0x0084d800000e0000 */
[----:B------:R-:W-:Y:S05]  /*bc90*/  @P0 BRA `(.L_x_717) ;  /* 0x0000009000000947 */ /* 0x000fea0003800000 */
[----:B-----5:R-:W-:Y:S02]  /*bca0*/  ISETP.GE.AND P0, PT, R89, c[0x0][0x3c8], PT ;  /* 0x0000f20059007a0c */ /* 0x020fe40003f06270 */
        /* <DEDUP_REMOVED lines=8> */
.L_x_717:
[----:B------:R-:W-:Y:S05]  /*bd30*/  BSYNC B0 ;  /* 0x0000000000007941 */ /* 0x000fea0003800000 */
.L_x_716:
[----:B------:R-:W-:Y:S01]  /*bd40*/  IADD3 R0, R91, 0x30, RZ ;  /* 0x000000305b007810 */ /* 0x000fe20007ffe0ff */
[----:B---34-:R3:W4:Y:S01]  /*bd50*/  SHFL.IDX PT, R3, R6, 0x3, 0x181f ;  /* 0x00781f0006037f89 */ /* 0x01872200000e0000 */
[----:B------:R-:W-:Y:S02]  /*bd60*/  BSSY B0, `(.L_x_718) ;  /* 0x000000d000007945 */ /* 0x000fe40003800000 */
[----:B------:R-:W-:Y:S01]  /*bd70*/  ISETP.GE.AND P0, PT, R0, R83, PT ;  /* 0x000000530000720c */ /* 0x000fe20003f06270 */
[----:B------:R3:W1:-:S12]  /*bd80*/  SHFL.IDX PT, R2, R7, 0x3, 0x181f ;  /* 0x00781f0007027f89 */ /* 0x00065800000e0000 */
[----:B------:R-:W-:Y:S05]  /*bd90*/  @P0 BRA `(.L_x_719) ;  /* 0x0000009000000947 */ /* 0x000fea0003800000 */
[----:B-----5:R-:W-:Y:S02]  /*bda0*/  ISETP.GE.AND P0, PT, R89, c[0x0][0x3c8], PT ;  /* 0x0000f20059007a0c */ /* 0x020fe40003f06270 */
        /* <DEDUP_REMOVED lines=8> */
.L_x_719:
[----:B------:R-:W-:Y:S05]  /*be30*/  BSYNC B0 ;  /* 0x0000000000007941 */ /* 0x000fea0003800000 */
.L_x_718:
[----:B------:R-:W-:Y:S01]  /*be40*/  IADD3 R0, R91, 0x40, RZ ;  /* 0x000000405b007810 */ /* 0x000fe20007ffe0ff */
[----:B-1--4-:R1:W4:Y:S01]  /*be50*/  SHFL.IDX PT, R3, R6, 0x4, 0x181f ;  /* 0x00981f0006037f89 */ /* 0x01232200000e0000 */
[----:B------:R-:W-:Y:S02]  /*be60*/  BSSY B0, `(.L_x_720) ;  /* 0x000000d000007945 */ /* 0x000fe40003800000 */
[----:B------:R-:W-:Y:S01]  /*be70*/  ISETP.GE.AND P0, PT, R0, R83, PT ;  /* 0x000000530000720c */ /* 0x000fe20003f06270 */
[----:B------:R1:W2:-:S12]  /*be80*/  SHFL.IDX PT, R2, R7, 0x4, 0x181f ;  /* 0x00981f0007027f89 */ /* 0x00029800000e0000 */
[----:B------:R-:W-:Y:S05]  /*be90*/  @P0 BRA `(.L_x_721) ;  /* 0x0000009000000947 */ /* 0x000fea0003800000 */
[----:B-----5:R-:W-:Y:S02]  /*bea0*/  ISETP.GE.AND P0, PT, R89, c[0x0][0x3c8], PT ;  /* 0x0000f20059007a0c */ /* 0x020fe40003f06270 */
[----:B------:R-:W-:-:S11]  /*beb0*/  ISETP.GE.AND P1, PT, R90, c[0x0][0x3c8], PT ;  /* 0x0000f2005a007a0c */ /* 0x000fd60003f26270 */
[----:B------:R-:W-:Y:S02]  /*bec0*/  @!P0 SHF.R.S32.HI R0, RZ, 0x1f, R89 ;  /* 0x0000001fff008819 */ /* 0x000fe40000011459 */
[----:B--2-4-:R-:W-:Y:S02]  /*bed0*/  @!P1 IMAD.WIDE R4, R90, 0x2, R2 ;  /* 0x000000025a049825 */ /* 0x014fe400078e0202 */
[----:B------:R-:W-:-:S03]  /*bee0*/  @!P0 LEA.HI R0, R0, R89, RZ, 0x3 ;  /* 0x0000005900008211 */ /* 0x000fc600078f18ff */
[----:B------:R2:W-:Y:S01]  /*bef0*/  @!P1 ST.E.128 [R4.64], R48 ;  /* 0x0000003004009985 */ /* 0x0005e2000c101d0c */
[----:B------:R-:W-:-:S05]  /*bf00*/  @!P0 LOP3.LUT R0, R0, 0xfffffff8, RZ, 0xc0, !PT ;  /* 0xfffffff800008812 */ /* 0x000fca00078ec0ff */
[----:B------:R-:W-:-:S05]  /*bf10*/  @!P0 IMAD.WIDE R2, R0, 0x2, R2 ;  /* 0x0000000200028825 */ /* 0x000fca00078e0202 */
[----:B------:R2:W-:Y:S02]  /*bf20*/  @!P0 ST.E.128 [R2.64], R44 ;  /* 0x0000002c02008985 */ /* 0x0005e4000c101d0c */
.L_x_721:
[----:B------:R-:W-:Y:S05]  /*bf30*/  BSYNC B0 ;  /* 0x0000000000007941 */ /* 0x000fea0003800000 */
.L_x_720:
[----:B------:R-:W-:Y:S01]  /*bf40*/  IADD3 R0, R91, 0x50, RZ ;  /* 0x000000505b007810 */ /* 0x000fe20007ffe0ff */
[----:B--2-4-:R2:W4:Y:S01]  /*bf50*/  SHFL.IDX PT, R3, R6, 0x5, 0x181f ;  /* 0x00b81f0006037f89 */ /* 0x01452200000e0000 */
        /* <DEDUP_REMOVED lines=13> */
.L_x_723:
[----:B------:R-:W-:Y:S05]  /*c030*/  BSYNC B0 ;  /* 0x0000000000007941 */ /* 0x000fea0003800000 */
.L_x_722:
        /* <DEDUP_REMOVED lines=15> */
.L_x_725:
[----:B------:R-:W-:Y:S05]  /*c130*/  BSYNC B0 ;  /* 0x0000000000007941 */ /* 0x000fea0003800000 */
.L_x_724:
[----:B------:R-:W-:Y:S01]  /*c140*/  IADD3 R0, R91, 0x70, RZ ;  /* 0x000000705b007810 */ /* 0x000fe20007ffe0ff */
[----:B--2-4-:R2:W4:Y:S03]  /*c150*/  SHFL.IDX PT, R3, R6, 0x7, 0x181f ;  /* 0x00f81f0006037f89 */ /* 0x01452600000e0000 */
[----:B------:R-:W-:Y:S01]  /*c160*/  ISETP.GE.AND P0, PT, R0, R83, PT ;  /* 0x000000530000720c */ /* 0x000fe20003f06270 */
[----:B------:R2:W1:-:S12]  /*c170*/  SHFL.IDX PT, R2, R7, 0x7, 0x181f ;  /* 0x00f81f0007027f89 */ /* 0x00045800000e0000 */
[----:B------:R-:W-:Y:S05]  /*c180*/  @P0 EXIT ;  /* 0x000000000000094d */ /* 0x000fea0003800000 */
[----:B-----5:R-:W-:-:S13]  /*c190*/  ISETP.GE.AND P0, PT, R90, c[0x0][0x3c8], PT ;  /* 0x0000f2005a007a0c */ /* 0x020fda0003f06270 */
        /* <DEDUP_REMOVED lines=10> */
.L_x_726:
        /* <DEDUP_REMOVED lines=12> */
.L_x_2176:


//--------------------- .text._ZN7cutlass13device_kernelIN5flash19enable_sm80_to_sm89INS1_16FlashAttnFwdSm80INS1_25CollectiveMainloopFwdSm80ILi4ELi1ELb0EN4cute5tupleIJNS5_1CILi128EEENS7_ILi64EEES8_EEELi128ENS_10bfloat16_tEfNS_4arch4Sm80ELb0ELb0ELb0ELb1ELb1ELb0ELb1ELb0EEENS1_21CollectiveEpilogueFwdINS6_IJS8_S8_S9_EEENS6_IJNS7_ILi1EEESH_SH_EEESB_SD_Li128ELb1ELb1ELb0ELb0EEENS1_19SingleTileSchedulerILb1ELb0ELb1ELi128EEEEEEEEEvNT_6ParamsE --------------------------
	.section	.text._ZN7cutlass13device_kernelIN5flash19enable_sm80_to_sm89INS1_16FlashAttnFwdSm80INS1_25CollectiveMainloopFwdSm80ILi4ELi1ELb0EN4cute5tupleIJNS5_1CILi128EEENS7_ILi64EEES8_EEELi128ENS_10bfloat16_tEfNS_4arch4Sm80ELb0ELb0ELb0ELb1ELb1ELb0ELb1ELb0EEENS1_21CollectiveEpilogueFwdINS6_IJS8_S8_S9_EEENS6_IJNS7_ILi1EEESH_SH_EEESB_SD_Li128ELb1ELb1ELb0ELb0EEENS1_19SingleTileSchedulerILb1ELb0ELb1ELi128EEEEEEEEEvNT_6ParamsE,"ax",@progbits
	.sectioninfo	@"SHI_REGISTERS=255"
	.align	128
.text._ZN7cutlass13device_kernelIN5flash19enable_sm80_to_sm89INS1_16FlashAttnFwdSm80INS1_25CollectiveMainloopFwdSm80ILi4ELi1ELb0EN4cute5tupleIJNS5_1CILi128EEENS7_ILi64EEES8_EEELi128ENS_10bfloat16_tEfNS_4arch4Sm80ELb0ELb0ELb0ELb1ELb1ELb0ELb1ELb0EEENS1_21CollectiveEpilogueFwdINS6_IJS8_S8_S9_EEENS6_IJNS7_ILi1EEESH_SH_EEESB_SD_Li128ELb1ELb1ELb0ELb0EEENS1_19SingleTileSchedulerILb1ELb0ELb1ELi128EEEEEEEEEvNT_6ParamsE:
        .type           _ZN7cutlass13device_kernelIN5flash19enable_sm80_to_sm89INS1_16FlashAttnFwdSm80INS1_25CollectiveMainloopFwdSm80ILi4ELi1ELb0EN4cute5tupleIJNS5_1CILi128EEENS7_ILi64EEES8_EEELi128ENS_10bfloat16_tEfNS_4arch4Sm80ELb0ELb0ELb0ELb1ELb1ELb0ELb1ELb0EEENS1_21CollectiveEpilogueFwdINS6_IJS8_S8_S9_EEENS6_IJNS7_ILi1EEESH_SH_EEESB_SD_Li128ELb1ELb1ELb0ELb0EEENS1_19SingleTileSchedulerILb1ELb0ELb1ELi128EEEEEEEEEvNT_6ParamsE,@function
        .size           _ZN7cutlass13device_kernelIN5flash19enable_sm80_to_sm89INS1_16FlashAttnFwdSm80INS1_25CollectiveMainloopFwdSm80ILi4ELi1ELb0EN4cute5tupleIJNS5_1CILi128EEENS7_ILi64EEES8_EEELi128ENS_10bfloat16_tEfNS_4arch4Sm80ELb0ELb0ELb0ELb1ELb1ELb0ELb1ELb0EEENS1_21CollectiveEpilogueFwdINS6_IJS8_S8_S9_EEENS6_IJNS7_ILi1EEESH_SH_EEESB_SD_Li128ELb1ELb1ELb0ELb0EEENS1_19SingleTileSchedulerILb1ELb0ELb1ELi128EEEEEEEEEvNT_6ParamsE,(.L_x_2177 - _ZN7cutlass13device_kernelIN5flash19enable_sm80_to_sm89INS1_16FlashAttnFwdSm80INS1_25CollectiveMainloopFwdSm80ILi4ELi1ELb0EN4cute5tupleIJNS5_1CILi128EEENS7_ILi64EEES8_EEELi128ENS_10bfloat16_tEfNS_4arch4Sm80ELb0ELb0ELb0ELb1ELb1ELb0ELb1ELb0EEENS1_21CollectiveEpilogueFwdINS6_IJS8_S8_S9_EEENS6_IJNS7_ILi1EEESH_SH_EEESB_SD_Li128ELb1ELb1ELb0ELb0EEENS1_19SingleTileSchedulerILb1ELb0ELb1ELi128EEEEEEEEEvNT_6ParamsE)
        .other          _ZN7cutlass13device_kernelIN5flash19enable_sm80_to_sm89INS1_16FlashAttnFwdSm80INS1_25CollectiveMainloopFwdSm80ILi4ELi1ELb0EN4cute5tupleIJNS5_1CILi128EEENS7_ILi64EEES8_EEELi128ENS_10bfloat16_tEfNS_4arch4Sm80ELb0ELb0ELb0ELb1ELb1ELb0ELb1ELb0EEENS1_21CollectiveEpilogueFwdINS6_IJS8_S8_S9_EEENS6_IJNS7_ILi1EEESH_SH_EEESB_SD_Li128ELb1ELb1ELb0ELb0EEENS1_19SingleTileSchedulerILb1ELb0ELb1ELi128EEEEEEEEEvNT_6ParamsE,@"STO_CUDA_ENTRY STV_DEFAULT"
_ZN7cutlass13device_kernelIN5flash19enable_sm80_to_sm89INS1_16FlashAttnFwdSm80INS1_25CollectiveMainloopFwdSm80ILi4ELi1ELb0EN4cute5tupleIJNS5_1CILi128EEENS7_ILi64EEES8_EEELi128ENS_10bfloat16_tEfNS_4arch4Sm80ELb0ELb0ELb0ELb1ELb1ELb0ELb1ELb0EEENS1_21CollectiveEpilogueFwdINS6_IJS8_S8_S9_EEENS6_IJNS7_ILi1EEESH_SH_EEESB_SD_Li128ELb1ELb1ELb0ELb0EEENS1_19SingleTileSchedulerILb1ELb0ELb1ELi128EEEEEEEEEvNT_6ParamsE:
        /* <DEDUP_REMOVED lines=21> */
.L_x_728:
        /* <DEDUP_REMOVED lines=13> */
.L_x_730:
[----:B------:R-:W-:Y:S02]  /*0220*/  ULDC UR6, c[0x0][0x54c] ;  /* 0x0001530000067ab9 */ /* 0x000fe40000000800 */
.L_x_729:
[----:B------:R-:W-:Y:S02]  /*0230*/  ULDC UR4, c[0x0][0x548] ;  /* 0x0001520000047ab9 */ /* 0x000fe40000000800 */
[----:B------:R-:W-:-:S02]  /*0240*/  USHF.L.U32 UR5, UR5, 0x7, URZ ;  /* 0x0000000705057899 */ /* 0x000fc4000800063f */
[----:B------:R-:W-:-:S04]  /*0250*/  UIMAD UR4, UR6, UR4, URZ ;  /* 0x00000004060472a4 */ /* 0x000fc8000f8e023f */
[----:B------:R-:W-:-:S04]  /*0260*/  UISETP.GE.AND UP0, UPT, UR5, UR4, UPT ;  /* 0x000000040500728c */ /* 0x000fc8000bf06270 */
[----:B------:R-:W-:Y:S01]  /*0270*/  USEL UR10, UR10, 0xffffffff, !UP0 ;  /* 0xffffffff0a0a7887 */ /* 0x000fe2000c000000 */
[----:B------:R-:W-:Y:S05]  /*0280*/  BRA `(.L_x_731) ;  /* 0x000001b000007947 */ /* 0x000fea0003800000 */
.L_x_727:
        /* <DEDUP_REMOVED lines=8> */
.L_x_732:
        /* <DEDUP_REMOVED lines=13> */
.L_x_734:
[----:B------:R-:W-:Y:S02]  /*03e0*/  ULDC UR6, c[0x0][0x54c] ;  /* 0x0001530000067ab9 */ /* 0x000fe40000000800 */
.L_x_733:
[----:B------:R-:W-:Y:S02]  /*03f0*/  ULDC UR4, c[0x0][0x548] ;  /* 0x0001520000047ab9 */ /* 0x000fe40000000800 */
[----:B------:R-:W-:-:S02]  /*0400*/  USHF.L.U32 UR5, UR5, 0x7, URZ ;  /* 0x0000000705057899 */ /* 0x000fc4000800063f */
[----:B------:R-:W-:-:S04]  /*0410*/  UIMAD UR4, UR6, UR4, URZ ;  /* 0x00000004060472a4 */ /* 0x000fc8000f8e023f */
[----:B------:R-:W-:-:S04]  /*0420*/  UISETP.GE.AND UP0, UPT, UR5, UR4, UPT ;  /* 0x000000040500728c */ /* 0x000fc8000bf06270 */
[----:B------:R-:W-:-:S06]  /*0430*/  USEL UR10, UR10, 0xffffffff, !UP0 ;  /* 0xffffffff0a0a7887 */ /* 0x000fcc000c000000 */
.L_x_731:
        /* <DEDUP_REMOVED lines=19> */
[----:B------:R-:W2:Y:S01]  /*0570*/  @P2 LDG.E R4, [R4.64] ;  /* 0x0000000c04042981 */ /* 0x000ea2000c1e1900 */
[----:B------:R-:W-:-:S04]  /*0580*/  UISETP.NE.U32.AND UP0, UPT, URZ, UR4, UPT ;  /* 0x000000043f00728c */ /* 0x000fc8000bf05070 */
[----:B------:R-:W-:Y:S01]  /*0590*/  UISETP.NE.AND.EX UP0, UPT, URZ, UR5, UPT, UP0 ;  /* 0x000000053f00728c */ /* 0x000fe2000bf05300 */
[----:B------:R-:W3:Y:S02]  /*05a0*/  @P1 LDG.E R3, [R8.64] ;  /* 0x0000000c08031981 */ /* 0x000ee4000c1e1900 */
[----:B------:R-:W-:-:S03]  /*05b0*/  ULDC.64 UR4, c[0x0][0x360] ;  /* 0x0000d80000047ab9 */ /* 0x000fc60000000a00 */
[----:B------:R-:W-:-:S05]  /*05c0*/  PLOP3.LUT P0, PT, PT, PT, UP0, 0x80, 0x0 ;  /* 0x000000000000781c */ /* 0x000fca0003f0f008 */
[----:B------:R-:W-:Y:S01]  /*05d0*/  @UP0 UIMAD.WIDE UR4, UR10, UR15, UR4 ;  /* 0x0000000f0a0402a5 */ /* 0x000fe2000f8e0204 */
[----:B------:R-:W-:-:S05]  /*05e0*/  MOV R0, c[0x0][0x168] ;  /* 0x00005a0000007a02 */ /* 0x000fca0000000f00 */
[----:B------:R-:W-:Y:S01]  /*05f0*/  IMAD.U32 R6, RZ, RZ, UR4 ;  /* 0x00000004ff067e24 */ /* 0x000fe2000f8e00ff */
[----:B------:R-:W-:-:S05]  /*0600*/  MOV R7, UR5 ;  /* 0x0000000500077c02 */ /* 0x000fca0008000f00 */
[----:B------:R1:W5:Y:S01]  /*0610*/  @P0 LDG.E R0, [R6.64] ;  /* 0x0000000c06000981 */ /* 0x000362000c1e1900 */
[----:B------:R-:W4:Y:S01]  /*0620*/  S2UR UR8, SR_CTAID.Y ;  /* 0x00000000000879c3 */ /* 0x000f220000002600 */
[----:B------:R-:W-:Y:S02]  /*0630*/  UMOV UR9, URZ ;  /* 0x0000003f00097c82 */ /* 0x000fe40008000000 */
[----:B------:R-:W-:Y:S02]  /*0640*/  UMOV UR14, URZ ;  /* 0x0000003f000e7c82 */ /* 0x000fe40008000000 */
[----:B------:R-:W-:Y:S02]  /*0650*/  ULDC UR5, c[0x0][0x2ac] ;  /* 0x0000ab0000057ab9 */ /* 0x000fe40000000800 */
[----:B------:R-:W-:Y:S02]  /*0660*/  ULDC UR4, c[0x0][0x1d0] ;  /* 0x0000740000047ab9 */ /* 0x000fe40000000800 */
[----:B------:R-:W-:-:S02]  /*0670*/  UIMAD UR4, UR5, UR4, URZ ;  /* 0x00000004050472a4 */ /* 0x000fc4000f8e023f */
[----:B----4-:R-:W-:Y:S01]  /*0680*/  USHF.R.S32.HI UR7, URZ, 0x1f, UR8 ;  /* 0x0000001f3f077899 */ /* 0x010fe20008011408 */
[----:B--2---:R1:W2:Y:S08]  /*0690*/  @P2 R2UR UR9, R4 ;  /* 0x00000000040923c2 */ /* 0x0042b000000e0000 */
[----:B---3--:R1:W3:Y:S02]  /*06a0*/  @P1 R2UR UR14, R3 ;  /* 0x00000000030e13c2 */ /* 0x0082e400000e0000 */
[----:B-1-3--:R-:W-:Y:S05]  /*06b0*/  @P0 BRA `(.L_x_735) ;  /* 0x0000004000000947 */ /* 0x00afea0003800000 */
[----:B------:R-:W-:Y:S05]  /*06c0*/  @!P1 BRA `(.L_x_735) ;  /* 0x0000003000009947 */ /* 0x000fea0003800000 */
[----:B-----5:R1:W3:Y:S04]  /*06d0*/  LDG.E R0, [R8.64] ;  /* 0x0000000c08007981 */ /* 0x0202e8000c1e1900 */
[----:B-1----:R-:W3:Y:S02]  /*06e0*/  LDG.E R8, [R8.64+0x4] ;  /* 0x0000040c08087981 */ /* 0x002ee4000c1e1900 */
[----:B---3--:R-:W-:-:S02]  /*06f0*/  IADD3 R0, -R0, R8, RZ ;  /* 0x0000000800007210 */ /* 0x008fc40007ffe1ff */
.L_x_735:
[----:B------:R-:W-:-:S04]  /*0700*/  ISETP.NE.U32.AND P0, PT, RZ, c[0x0][0x368], PT ;  /* 0x0000da00ff007a0c */ /* 0x000fc80003f05070 */
[----:B------:R-:W-:-:S13]  /*0710*/  ISETP.NE.AND.EX P0, PT, RZ, c[0x0][0x36c], PT, P0 ;  /* 0x0000db00ff007a0c */ /* 0x000fda0003f05300 */
[----:B------:R-:W-:Y:S05]  /*0720*/  @!P0 BRA `(.L_x_736) ;  /* 0x0000007000008947 */ /* 0x000fea0003800000 */
[----:B------:R-:W-:Y:S02]  /*0730*/  ULDC.64 UR4, c[0x0][0x368] ;  /* 0x0000da0000047ab9 */ /* 0x000fe40000000a00 */
[----:B------:R-:W-:-:S06]  /*0740*/  UIMAD.WIDE UR4, UR10, UR15, UR4 ;  /* 0x0000000f0a0472a5 */ /* 0x000fcc000f8e0204 */
[----:B------:R-:W-:Y:S02]  /*0750*/  MOV R4, UR4 ;  /* 0x0000000400047c02 */ /* 0x000fe40008000f00 */
[----:B------:R-:W-:-:S05]  /*0760*/  MOV R5, UR5 ;  /* 0x0000000500057c02 */ /* 0x000fca0008000f00 */
[----:B------:R-:W3:Y:S02]  /*0770*/  LDG.E R4, [R4.64] ;  /* 0x0000000c04047981 */ /* 0x000ee4000c1e1900 */
[----:B---3--:R1:W3:Y:S02]  /*0780*/  R2UR UR4, R4 ;  /* 0x00000000040473c2 */ /* 0x0082e400000e0000 */
[----:B-1-3--:R-:W-:Y:S05]  /*0790*/  BRA `(.L_x_737) ;  /* 0x000000c000007947 */ /* 0x00afea0003800000 */
.L_x_736:
[----:B------:R-:W-:-:S04]  /*07a0*/  ISETP.NE.U32.AND P0, PT, RZ, c[0x0][0x350], PT ;  /* 0x0000d400ff007a0c */ /* 0x000fc80003f05070 */
[----:B------:R-:W-:-:S13]  /*07b0*/  ISETP.NE.AND.EX P0, PT, RZ, c[0x0][0x354], PT, P0 ;  /* 0x0000d500ff007a0c */ /* 0x000fda0003f05300 */
[----:B------:R-:W-:Y:S05]  /*07c0*/  @!P0 BRA `(.L_x_737) ;  /* 0x0000009000008947 */ /* 0x000fea0003800000 */
[----:B------:R-:W-:Y:S02]  /*07d0*/  ULDC.64 UR4, c[0x0][0x350] ;  /* 0x0000d40000047ab9 */ /* 0x000fe40000000a00 */
[----:B------:R-:W-:-:S06]  /*07e0*/  UIMAD.WIDE UR4, UR10, UR15, UR4 ;  /* 0x0000000f0a0472a5 */ /* 0x000fcc000f8e0204 */
[----:B------:R-:W-:Y:S02]  /*07f0*/  MOV R6, UR4 ;  /* 0x0000000400067c02 */ /* 0x000fe40008000f00 */
[----:B------:R-:W-:-:S05]  /*0800*/  MOV R7, UR5 ;  /* 0x0000000500077c02 */ /* 0x000fca0008000f00 */
[----:B------:R-:W3:Y:S04]  /*0810*/  LDG.E R4, [R6.64] ;  /* 0x0000000c06047981 */ /* 0x000ee8000c1e1900 */
[----:B------:R-:W4:Y:S01]  /*0820*/  LDG.E R3, [R6.64+0x4] ;  /* 0x0000040c06037981 */ /* 0x000f22000c1e1900 */
[----:B---3--:R-:W1:Y:S08]  /*0830*/  R2UR UR5, R4 ;  /* 0x00000000040573c2 */ /* 0x008e7000000e0000 */
[----:B----4-:R-:W1:Y:S02]  /*0840*/  R2UR UR4, R3 ;  /* 0x00000000030473c2 */ /* 0x010e6400000e0000 */
[----:B-1----:R-:W-:-:S06]  /*0850*/  UIADD3 UR4, -UR5, UR4, URZ ;  /* 0x0000000405047290 */ /* 0x002fcc000fffe13f */
.L_x_737:
[----:B--2---:R-:W-:Y:S01]  /*0860*/  UIADD3 UR6, -UR9, UR4, URZ ;  /* 0x0000000409067290 */ /* 0x004fe2000fffe13f */
[----:B------:R-:W-:Y:S01]  /*0870*/  PLOP3.LUT P4, PT, PT, PT, PT, 0x80, 0x0 ;  /* 0x000000000000781c */ /* 0x000fe20003f8f070 */
[----:B------:R-:W-:Y:S01]  /*0880*/  CS2R R10, SRZ ;  /* 0x00000000000a7805 */ /* 0x000fe2000001ff00 */
[----:B------:R-:W-:Y:S01]  /*0890*/  IMAD.MOV.U32 R166, RZ, RZ, RZ ;  /* 0x000000ffffa67224 */ /* 0x000fe200078e00ff */
[----:B------:R-:W-:Y:S01]  /*08a0*/  UISETP.GE.AND UP0, UPT, UR6, 0x1, UPT ;  /* 0x000000010600788c */ /* 0x000fe2000bf06270 */
[----:B------:R-:W-:Y:S01]  /*08b0*/  IMAD.MOV.U32 R164, RZ, RZ, RZ ;  /* 0x000000ffffa47224 */ /* 0x000fe200078e00ff */
[----:B------:R-:W-:Y:S01]  /*08c0*/  UIADD3 UR4, UR6, 0x3f, URZ ;  /* 0x0000003f06047890 */ /* 0x000fe2000fffe03f */
[----:B------:R-:W-:Y:S01]  /*08d0*/  CS2R R6, SRZ ;  /* 0x0000000000067805 */ /* 0x000fe2000001ff00 */
[----:B------:R-:W-:Y:S01]  /*08e0*/  MOV R162, RZ ;  /* 0x000000ff00a27202 */ /* 0x000fe20000000f00 */
[----:B------:R-:W-:Y:S01]  /*08f0*/  IMAD.MOV.U32 R160, RZ, RZ, RZ ;  /* 0x000000ffffa07224 */ /* 0x000fe200078e00ff */
        /* <DEDUP_REMOVED lines=65> */
[----:B------:R-:W-:Y:S01]  /*0d10*/  IMAD.MOV.U32 R5, RZ, RZ, RZ ;  /* 0x000000ffff057224 */ /* 0x000fe200078e00ff */
        /* <DEDUP_REMOVED lines=9> */
[----:B------:R-:W1:Y:S01]  /*0db0*/  S2R R13, SR_CTAID.X ;  /* 0x00000000000d7919 */ /* 0x000e620000002500 */
[----:B------:R-:W-:Y:S01]  /*0dc0*/  SHF.R.S32.HI R9, RZ, 0x1f, R2 ;  /* 0x0000001fff097819 */ /* 0x000fe20000011402 */
[----:B------:R-:W-:Y:S02]  /*0dd0*/  USHF.R.S32.HI UR15, URZ, 0x1f, UR14 ;  /* 0x0000001f3f0f7899 */ /* 0x000fe4000801140e */
[----:B------:R2:W3:Y:S01]  /*0de0*/  @P0 LDG.E R4, [R4.64] ;  /* 0x0000000c04040981 */ /* 0x0004e2000c1e1900 */
[----:B------:R-:W-:Y:S01]  /*0df0*/  LEA.HI R6, R9, R2, RZ, 0x3 ;  /* 0x0000000209067211 */ /* 0x000fe200078f18ff */
[----:B------:R-:W-:Y:S01]  /*0e00*/  ULDC.64 UR4, c[0x0][0x178] ;  /* 0x00005e0000047ab9 */ /* 0x000fe20000000a00 */
[----:B------:R-:W-:Y:S01]  /*0e10*/  IMAD.MOV.U32 R3, RZ, RZ, c[0x0][0x2c4] ;  /* 0x0000b100ff037624 */ /* 0x000fe200078e00ff */
[----:B------:R-:W-:Y:S01]  /*0e20*/  UIMAD UR15, UR15, UR4, URZ ;  /* 0x000000040f0f72a4 */ /* 0x000fe2000f8e023f */
[----:B------:R-:W-:Y:S01]  /*0e30*/  LOP3.LUT R46, R6, 0xfffffff8, RZ, 0xc0, !PT ;  /* 0xfffffff8062e7812 */ /* 0x000fe200078ec0ff */
[----:B------:R-:W-:Y:S01]  /*0e40*/  UIMAD.WIDE.U32 UR16, UR14, UR4, URZ ;  /* 0x000000040e1072a5 */ /* 0x000fe2000f8e003f */
[----:B------:R-:W-:Y:S01]  /*0e50*/  SHF.R.S32.HI R6, RZ, 0x3, R6 ;  /* 0x00000003ff067819 */ /* 0x000fe20000011406 */
[----:B------:R-:W-:Y:S01]  /*0e60*/  UIMAD UR15, UR14, UR5, UR15 ;  /* 0x000000050e0f72a4 */ /* 0x000fe2000f8e020f */
[----:B------:R-:W-:Y:S01]  /*0e70*/  ISETP.NE.AND P1, PT, R3, 0x1, PT ;  /* 0x000000010300780c */ /* 0x000fe20003f25270 */
[----:B------:R-:W-:Y:S01]  /*0e80*/  IMAD.IADD R46, R2, 0x1, -R46 ;  /* 0x00000001022e7824 */ /* 0x000fe200078e0a2e */
[----:B------:R-:W-:Y:S01]  /*0e90*/  ULDC.64 UR4, c[0x0][0x1b8] ;  /* 0x00006e0000047ab9 */ /* 0x000fe20000000a00 */
[----:B------:R-:W-:Y:S01]  /*0ea0*/  IMAD.SHL.U32 R250, R6, 0x40, RZ ;  /* 0x0000004006fa7824 */ /* 0x000fe200078e00ff */
[----:B------:R-:W-:Y:S01]  /*0eb0*/  UIADD3 UR17, UR17, UR15, URZ ;  /* 0x0000000f11117290 */ /* 0x000fe2000fffe03f */
[----:B------:R-:W-:Y:S01]  /*0ec0*/  IMAD R124, R46, 0x10, R6 ;  /* 0x000000102e7c7824 */ /* 0x000fe200078e0206 */
[----:B------:R-:W-:Y:S01]  /*0ed0*/  USHF.R.S32.HI UR15, URZ, 0x1f, UR10 ;  /* 0x0000001f3f0f7899 */ /* 0x000fe2000801140a */
[----:B-----5:R-:W-:Y:S01]  /*0ee0*/  IMAD R0, R0, c[0x0][0x2c4], RZ ;  /* 0x0000b10000007a24 */ /* 0x020fe200078e02ff */
[----:B------:R-:W-:Y:S01]  /*0ef0*/  UIMAD UR14, UR7, UR4, URZ ;  /* 0x00000004070e72a4 */ /* 0x000fe2000f8e023f */
[----:B------:R-:W-:Y:S01]  /*0f00*/  IMAD.SHL.U32 R45, R46, 0x8, RZ ;  /* 0x000000082e2d7824 */ /* 0x000fe200078e00ff */
[----:B------:R-:W-:Y:S01]  /*0f10*/  USEL UR15, UR15, URZ, !UP1 ;  /* 0x0000003f0f0f7287 */ /* 0x000fe2000c800000 */
[C---:B-1----:R-:W-:Y:S01]  /*0f20*/  IMAD R8, R13.reuse, 0x80, R124 ;  /* 0x000000800d087824 */ /* 0x042fe200078e027c */
[----:B------:R-:W-:Y:S01]  /*0f30*/  UIMAD UR14, UR8, UR5, UR14 ;  /* 0x00000005080e72a4 */ /* 0x000fe2000f8e020e */
[----:B------:R1:W-:Y:S01]  /*0f40*/  STL [R1], R124 ;  /* 0x0000007c01007387 */ /* 0x0003e20000100800 */
[----:B------:R-:W-:Y:S01]  /*0f50*/  UIMAD.WIDE.U32 UR18, UR8, UR4, UR16 ;  /* 0x00000004081272a5 */ /* 0x000fe2000f8e0010 */
[----:B------:R-:W-:Y:S01]  /*0f60*/  @P1 IMAD.HI.U32 R3, R8, c[0x0][0x2c8], RZ ;  /* 0x0000b20008031a27 */ /* 0x000fe200078e00ff */
[----:B------:R-:W-:Y:S01]  /*0f70*/  USEL UR16, UR10, URZ, !UP1 ;  /* 0x0000003f0a107287 */ /* 0x000fe2000c800000 */
[----:B------:R-:W-:Y:S01]  /*0f80*/  LOP3.LUT R250, R250, 0x1c0, RZ, 0xc0, !PT ;  /* 0x000001c0fafa7812 */ /* 0x000fe200078ec0ff */
[----:B------:R-:W-:Y:S01]  /*0f90*/  ULDC.64 UR4, c[0x0][0x1c0] ;  /* 0x0000700000047ab9 */ /* 0x000fe20000000a00 */
[----:B------:R-:W-:Y:S01]  /*0fa0*/  IMAD.MOV.U32 R7, RZ, RZ, R8 ;  /* 0x000000ffff077224 */ /* 0x000fe200078e0008 */
[----:B------:R-:W-:Y:S01]  /*0fb0*/  UIMAD UR15, UR15, UR4, URZ ;  /* 0x000000040f0f72a4 */ /* 0x000fe2000f8e023f */
[----:B------:R-:W-:Y:S01]  /*0fc0*/  @P1 SHF.R.U32.HI R7, RZ, c[0x0][0x2cc], R3 ;  /* 0x0000b300ff071a19 */ /* 0x000fe20000011603 */
[----:B------:R-:W-:Y:S01]  /*0fd0*/  UIADD3 UR19, UR19, UR14, URZ ;  /* 0x0000000e13137290 */ /* 0x000fe2000fffe03f */
[----:B------:R-:W-:Y:S01]  /*0fe0*/  IMAD R13, R13, 0x80, R6 ;  /* 0x000000800d0d7824 */ /* 0x000fe200078e0206 */
[----:B------:R-:W-:Y:S01]  /*0ff0*/  UIMAD UR5, UR16, UR5, UR15 ;  /* 0x00000005100572a4 */ /* 0x000fe2000f8e020f */
[--C-:B--2---:R-:W-:Y:S01]  /*1000*/  SHF.R.S32.HI R5, RZ, 0x1f, R7.reuse ;  /* 0x0000001fff057819 */ /* 0x104fe20000011407 */
[----:B------:R-:W-:Y:S01]  /*1010*/  UIMAD.WIDE.U32 UR16, UR16, UR4, UR18 ;  /* 0x00000004101072a5 */ /* 0x000fe2000f8e0012 */
[----:B------:R-:W-:Y:S01]  /*1020*/  IMAD.MOV R3, RZ, RZ, -R7 ;  /* 0x000000ffff037224 */ /* 0x000fe200078e0a07 */
[----:B------:R-:W-:Y:S01]  /*1030*/  ISETP.GE.AND P4, PT, R13, R0, PT ;  /* 0x000000000d00720c */ /* 0x000fe20003f86270 */
[----:B------:R-:W-:Y:S01]  /*1040*/  USHF.R.S32.HI UR11, URZ, 0x6, UR11 ;  /* 0x000000063f0b7899 */ /* 0x000fe2000801140b */
[----:B------:R-:W-:Y:S01]  /*1050*/  IMAD R5, R5, c[0x0][0x1b0], RZ ;  /* 0x00006c0005057a24 */ /* 0x000fe200078e02ff */
[----:B------:R-:W-:Y:S01]  /*1060*/  UIADD3 UR5, UR17, UR5, URZ ;  /* 0x0000000511057290 */ /* 0x000fe2000fffe03f */
[----:B------:R-:W-:Y:S01]  /*1070*/  IMAD.U32 R11, RZ, RZ, UR17 ;  /* 0x00000011ff0b7e24 */ /* 0x000fe2000f8e00ff */
[C---:B------:R-:W-:Y:S01]  /*1080*/  IADD3 R40, R45.reuse, 0x40, RZ ;  /* 0x000000402d287810 */ /* 0x040fe20007ffe0ff */
[----:B------:R-:W-:Y:S01]  /*1090*/  IMAD.U32 R10, RZ, RZ, UR16 ;  /* 0x00000010ff0a7e24 */ /* 0x000fe2000f8e00ff */
[----:B------:R-:W-:Y:S01]  /*10a0*/  ISETP.GE.AND P3, PT, R45, c[0x0][0x198], PT ;  /* 0x000066002d007a0c */ /* 0x000fe20003f66270 */
[----:B------:R-:W-:Y:S01]  /*10b0*/  IMAD R3, R3, c[0x0][0x2c4], R8 ;  /* 0x0000b10003037a24 */ /* 0x000fe200078e0208 */
[----:B------:R-:W-:Y:S01]  /*10c0*/  BSSY B0, `(.L_x_739) ;  /* 0x000002e000007945 */ /* 0x000fe20003800000 */
[----:B------:R-:W-:-:S02]  /*10d0*/  IMAD.U32 R11, RZ, RZ, UR5 ;  /* 0x00000005ff0b7e24 */ /* 0x000fc4000f8e00ff */
[C---:B------:R-:W-:Y:S01]  /*10e0*/  IMAD R5, R7.reuse, c[0x0][0x1b4], R5 ;  /* 0x00006d0007057a24 */ /* 0x040fe200078e0205 */
[----:B------:R-:W-:Y:S01]  /*10f0*/  SHF.R.S32.HI R8, RZ, 0x1f, R3 ;  /* 0x0000001fff087819 */ /* 0x000fe20000011403 */
[----:B------:R-:W-:-:S04]  /*1100*/  IMAD.WIDE.U32 R10, R7, c[0x0][0x1b0], R10 ;  /* 0x00006c00070a7a25 */ /* 0x000fc800078e000a */
[----:B------:R-:W-:Y:S01]  /*1110*/  IMAD R8, R8, c[0x0][0x1a8], RZ ;  /* 0x00006a0008087a24 */ /* 0x000fe200078e02ff */
[----:B------:R-:W-:Y:S01]  /*1120*/  IADD3 R17, R11, R5, RZ ;  /* 0x000000050b117210 */ /* 0x000fe20007ffe0ff */
[----:B------:R-:W-:Y:S01]  /*1130*/  IMAD.MOV.U32 R16, RZ, RZ, R10 ;  /* 0x000000ffff107224 */ /* 0x000fe200078e000a */
[-C--:B------:R-:W-:Y:S01]  /*1140*/  LEA.HI R10, R9, R2.reuse, RZ, 0x4 ;  /* 0x00000002090a7211 */ /* 0x080fe200078f20ff */
[----:B------:R-:W-:Y:S01]  /*1150*/  IMAD R8, R3, c[0x0][0x1ac], R8 ;  /* 0x00006b0003087a24 */ /* 0x000fe200078e0208 */
[----:B------:R-:W-:Y:S01]  /*1160*/  LEA.HI R11, R9, R2, RZ, 0x6 ;  /* 0x00000002090b7211 */ /* 0x000fe200078f30ff */
[----:B------:R-:W-:Y:S01]  /*1170*/  IMAD.WIDE.U32 R16, R3, c[0x0][0x1a8], R16 ;  /* 0x00006a0003107a25 */ /* 0x000fe200078e0010 */
[----:B------:R-:W-:-:S03]  /*1180*/  LOP3.LUT R3, R10, 0xfffffff0, RZ, 0xc0, !PT ;  /* 0xfffffff00a037812 */ /* 0x000fc600078ec0ff */
[----:B------:R-:W-:Y:S01]  /*1190*/  IMAD.IADD R8, R17, 0x1, R8 ;  /* 0x0000000111087824 */ /* 0x000fe200078e0208 */
[----:B------:R-:W-:Y:S01]  /*11a0*/  LEA R14, P1, R16, c[0x0][0x160], 0x1 ;  /* 0x00005800100e7a11 */ /* 0x000fe200078208ff */
[----:B------:R-:W-:Y:S02]  /*11b0*/  IMAD.IADD R3, R2, 0x1, -R3 ;  /* 0x0000000102037824 */ /* 0x000fe400078e0a03 */
[----:B------:R-:W-:Y:S01]  /*11c0*/  IMAD.SHL.U32 R11, R11, 0x8, RZ ;  /* 0x000000080b0b7824 */ /* 0x000fe200078e00ff */
[----:B------:R-:W-:Y:S02]  /*11d0*/  LEA.HI.X R8, R16, c[0x0][0x164], R8, 0x1, P1 ;  /* 0x0000590010087a11 */ /* 0x000fe400008f0c08 */
[----:B------:R-:W-:Y:S01]  /*11e0*/  SHF.R.S32.HI R5, RZ, 0x1f, R3 ;  /* 0x0000001fff057819 */ /* 0x000fe20000011403 */
[----:B------:R1:W2:Y:S03]  /*11f0*/  SHFL.IDX PT, R16, R14, RZ, 0x181f ;  /* 0x00181fff0e107589 */ /* 0x0002a600000e0000 */
[----:B------:R-:W-:Y:S01]  /*1200*/  LEA.HI R5, R5, R3, RZ, 0x3 ;  /* 0x0000000305057211 */ /* 0x000fe200078f18ff */
[----:B------:R1:W4:Y:S03]  /*1210*/  SHFL.IDX PT, R17, R8, RZ, 0x181f ;  /* 0x00181fff08117589 */ /* 0x00032600000e0000 */
[----:B------:R-:W-:-:S04]  /*1220*/  LOP3.LUT R7, R5, 0xfffffff8, RZ, 0xc0, !PT ;  /* 0xfffffff805077812 */ /* 0x000fc800078ec0ff */
[----:B------:R-:W-:Y:S01]  /*1230*/  IADD3 R7, R3, -R7, RZ ;  /* 0x8000000703077210 */ /* 0x000fe20007ffe0ff */
[----:B------:R-:W-:Y:S01]  /*1240*/  IMAD.MOV.U32 R3, RZ, RZ, 0x20 ;  /* 0x00000020ff037424 */ /* 0x000fe200078e00ff */
[----:B---3--:R3:W1:Y:S01]  /*1250*/  @P0 R2UR UR14, R4 ;  /* 0x00000000040e03c2 */ /* 0x00866200000e0000 */
[----:B------:R-:W-:Y:S01]  /*1260*/  ISETP.GE.AND P0, PT, R40, c[0x0][0x198], PT ;  /* 0x0000660028007a0c */ /* 0x000fe20003f06270 */
[----:B-1----:R-:W-:-:S03]  /*1270*/  @!UP0 UMOV UR14, UR10 ;  /* 0x0000000a000e8c82 */ /* 0x002fc60008000000 */
[----:B------:R-:W-:-:S05]  /*1280*/  R2P PR, R7, 0x6 ;  /* 0x0000000607007804 */ /* 0x000fca0000000000 */
[----:B------:R-:W-:Y:S02]  /*1290*/  SEL R3, R3, 0xffffffe0, !P2 ;  /* 0xffffffe003037807 */ /* 0x000fe40005000000 */
[----:B---3--:R-:W-:Y:S02]  /*12a0*/  SHF.R.U32.HI R4, RZ, 0x3, R250 ;  /* 0x00000003ff047819 */ /* 0x008fe400000116fa */
[----:B------:R-:W-:-:S04]  /*12b0*/  LOP3.LUT R250, R250, 0x38, R45, 0xf8, !PT ;  /* 0x00000038fafa7812 */ /* 0x000fc800078ef82d */
[----:B------:R-:W-:Y:S01]  /*12c0*/  LOP3.LUT R250, R250, R4, RZ, 0x3c, !PT ;  /* 0x00000004fafa7212 */ /* 0x000fe200078e3cff */
[----:B------:R-:W-:-:S03]  /*12d0*/  IMAD.MOV.U32 R4, RZ, RZ, 0x10 ;  /* 0x00000010ff047424 */ /* 0x000fc600078e00ff */
[----:B------:R-:W-:Y:S02]  /*12e0*/  LOP3.LUT R250, R250, 0xfffffe00, R11, 0xf8, !PT ;  /* 0xfffffe00fafa7812 */ /* 0x000fe400078ef80b */
[----:B------:R-:W-:Y:S01]  /*12f0*/  SEL R4, R4, 0xfffffff0, !P1 ;  /* 0xfffffff004047807 */ /* 0x000fe20004800000 */
[----:B------:R-:W-:Y:S05]  /*1300*/  @P4 BRA `(.L_x_740) ;  /* 0x0000009000004947 */ /* 0x000fea0003800000 */
[----:B--2-4-:R-:W-:Y:S01]  /*1310*/  SHF.R.S32.HI R11, RZ, 0x1f, R40 ;  /* 0x0000001fff0b7819 */ /* 0x014fe20000011428 */
[----:B------:R-:W-:Y:S01]  /*1320*/  IMAD.WIDE R18, R45, 0x2, R16 ;  /* 0x000000022d127825 */ /* 0x000fe200078e0210 */
[----:B------:R-:W-:Y:S02]  /*1330*/  SHF.L.U32 R12, R250, 0x1, RZ ;  /* 0x00000001fa0c7819 */ /* 0x000fe400000006ff */
[----:B------:R-:W-:-:S03]  /*1340*/  LEA.HI R11, R11, R40, RZ, 0x3 ;  /* 0x000000280b0b7211 */ /* 0x000fc600078f18ff */
[----:B------:R-:W-:Y:S01]  /*1350*/  @!PT LDS RZ, [RZ] ;  /* 0x00000000fffff984 */ /* 0x000fe20000000800 */
[----:B------:R1:W-:Y:S01]  /*1360*/  LDGSTS.E.BYPASS.LTC128B.128 [R12+0x8100], [R18.64], !P3 ;  /* 0x08100000120c7fae */ /* 0x0003e2000d901d4c */
[----:B------:R-:W-:-:S05]  /*1370*/  LOP3.LUT R11, R11, 0xfffffff8, RZ, 0xc0, !PT ;  /* 0xfffffff80b0b7812 */ /* 0x000fca00078ec0ff */
[----:B------:R-:W-:-:S05]  /*1380*/  IMAD.WIDE R16, R11, 0x2, R16 ;  /* 0x000000020b107825 */ /* 0x000fca00078e0210 */
[----:B------:R1:W-:Y:S02]  /*1390*/  LDGSTS.E.BYPASS.LTC128B.128 [R12+0xc100], [R16.64], !P0 ;  /* 0x0c100000100c7fae */ /* 0x0003e4000c101d4c */
.L_x_740:
[----:B--2-4-:R-:W-:Y:S05]  /*13a0*/  BSYNC B0 ;  /* 0x0000000000007941 */ /* 0x014fea0003800000 */
.L_x_739:
[----:B------:R-:W-:Y:S01]  /*13b0*/  IADD3 R11, R13, 0x10, RZ ;  /* 0x000000100d0b7810 */ /* 0x000fe20007ffe0ff */
[----:B-1----:R1:W2:Y:S01]  /*13c0*/  SHFL.IDX PT, R17, R8, 0x1, 0x181f ;  /* 0x00381f0008117f89 */ /* 0x0022a200000e0000 */
[----:B------:R-:W-:Y:S02]  /*13d0*/  BSSY B0, `(.L_x_741) ;  /* 0x000000d000007945 */ /* 0x000fe40003800000 */
[----:B------:R-:W-:Y:S01]  /*13e0*/  ISETP.GE.AND P1, PT, R11, R0, PT ;  /* 0x000000000b00720c */ /* 0x000fe20003f26270 */
[----:B------:R1:W3:-:S12]  /*13f0*/  SHFL.IDX PT, R16, R14, 0x1, 0x181f ;  /* 0x00381f000e107f89 */ /* 0x0002d800000e0000 */
[----:B------:R-:W-:Y:S05]  /*1400*/  @P1 BRA `(.L_x_742) ;  /* 0x0000009000001947 */ /* 0x000fea0003800000 */
[----:B------:R-:W-:Y:S01]  /*1410*/  SHF.R.S32.HI R11, RZ, 0x1f, R40 ;  /* 0x0000001fff0b7819 */ /* 0x000fe20000011428 */
[----:B--23--:R-:W-:Y:S01]  /*1420*/  IMAD.WIDE R18, R45, 0x2, R16 ;  /* 0x000000022d127825 */ /* 0x00cfe200078e0210 */
[----:B------:R-:W-:Y:S02]  /*1430*/  SHF.L.U32 R12, R250, 0x1, RZ ;  /* 0x00000001fa0c7819 */ /* 0x000fe400000006ff */
[----:B------:R-:W-:-:S03]  /*1440*/  LEA.HI R11, R11, R40, RZ, 0x3 ;  /* 0x000000280b0b7211 */ /* 0x000fc600078f18ff */
[----:B------:R-:W-:Y:S01]  /*1450*/  @!PT LDS RZ, [RZ] ;  /* 0x00000000fffff984 */ /* 0x000fe20000000800 */
[----:B------:R2:W-:Y:S01]  /*1460*/  LDGSTS.E.BYPASS.LTC128B.128 [R12+0x8900], [R18.64], !P3 ;  /* 0x08900000120c7fae */ /* 0x0005e2000d901d4c */
[----:B------:R-:W-:-:S05]  /*1470*/  LOP3.LUT R11, R11, 0xfffffff8, RZ, 0xc0, !PT ;  /* 0xfffffff80b0b7812 */ /* 0x000fca00078ec0ff */
[----:B------:R-:W-:-:S05]  /*1480*/  IMAD.WIDE R16, R11, 0x2, R16 ;  /* 0x000000020b107825 */ /* 0x000fca00078e0210 */
[----:B------:R2:W-:Y:S02]  /*1490*/  LDGSTS.E.BYPASS.LTC128B.128 [R12+0xc900], [R16.64], !P0 ;  /* 0x0c900000100c7fae */ /* 0x0005e4000c101d4c */
.L_x_742:
[----:B------:R-:W-:Y:S05]  /*14a0*/  BSYNC B0 ;  /* 0x0000000000007941 */ /* 0x000fea0003800000 */
.L_x_741:
[----:B------:R-:W-:Y:S01]  /*14b0*/  IADD3 R11, R13, 0x20, RZ ;  /* 0x000000200d0b7810 */ /* 0x000fe20007ffe0ff */
[----:B--2---:R2:W4:Y:S01]  /*14c0*/  SHFL.IDX PT, R17, R8, 0x2, 0x181f ;  /* 0x00581f0008117f89 */ /* 0x00452200000e0000 */
[----:B------:R-:W-:Y:S02]  /*14d0*/  BSSY B0, `(.L_x_743) ;  /* 0x000000d000007945 */ /* 0x000fe40003800000 */
[----:B------:R-:W-:Y:S01]  /*14e0*/  ISETP.GE.AND P1, PT, R11, R0, PT ;  /* 0x000000000b00720c */ /* 0x000fe20003f26270 */
[----:B---3--:R2:W3:-:S12]  /*14f0*/  SHFL.IDX PT, R16, R14, 0x2, 0x181f ;  /* 0x00581f000e107f89 */ /* 0x0084d800000e0000 */
[----:B------:R-:W-:Y:S05]  /*1500*/  @P1 BRA `(.L_x_744) ;  /* 0x0000009000001947 */ /* 0x000fea0003800000 */
[----:B------:R-:W-:Y:S01]  /*1510*/  SHF.R.S32.HI R11, RZ, 0x1f, R40 ;  /* 0x0000001fff0b7819 */ /* 0x000fe20000011428 */
[----:B---34-:R-:W-:Y:S01]  /*1520*/  IMAD.WIDE R18, R45, 0x2, R16 ;  /* 0x000000022d127825 */ /* 0x018fe200078e0210 */
[----:B------:R-:W-:Y:S02]  /*1530*/  SHF.L.U32 R12, R250, 0x1, RZ ;  /* 0x00000001fa0c7819 */ /* 0x000fe400000006ff */
[----:B------:R-:W-:-:S03]  /*1540*/  LEA.HI R11, R11, R40, RZ, 0x3 ;  /* 0x000000280b0b7211 */ /* 0x000fc600078f18ff */
[----:B------:R-:W-:Y:S01]  /*1550*/  @!PT LDS RZ, [RZ] ;  /* 0x00000000fffff984 */ /* 0x000fe20000000800 */
[----:B------:R3:W-:Y:S01]  /*1560*/  LDGSTS.E.BYPASS.LTC128B.128 [R12+0x9100], [R18.64], !P3 ;  /* 0x09100000120c7fae */ /* 0x0007e2000d901d4c */
[----:B------:R-:W-:-:S05]  /*1570*/  LOP3.LUT R11, R11, 0xfffffff8, RZ, 0xc0, !PT ;  /* 0xfffffff80b0b7812 */ /* 0x000fca00078ec0ff */
[----:B------:R-:W-:-:S05]  /*1580*/  IMAD.WIDE R16, R11, 0x2, R16 ;  /* 0x000000020b107825 */ /* 0x000fca00078e0210 */
[----:B------:R3:W-:Y:S02]  /*1590*/  LDGSTS.E.BYPASS.LTC128B.128 [R12+0xd100], [R16.64], !P0 ;  /* 0x0d100000100c7fae */ /* 0x0007e4000c101d4c */
.L_x_744:
[----:B------:R-:W-:Y:S05]  /*15a0*/  BSYNC B0 ;  /* 0x0000000000007941 */ /* 0x000fea0003800000 */
.L_x_743:
[----:B------:R-:W-:Y:S01]  /*15b0*/  IADD3 R11, R13, 0x30, RZ ;  /* 0x000000300d0b7810 */ /* 0x000fe20007ffe0ff */
[----:B---34-:R3:W4:Y:S01]  /*15c0*/  SHFL.IDX PT, R17, R8, 0x3, 0x181f ;  /* 0x00781f0008117f89 */ /* 0x01872200000e0000 */
[----:B------:R-:W-:Y:S02]  /*15d0*/  BSSY B0, `(.L_x_745) ;  /* 0x000000d000007945 */ /* 0x000fe40003800000 */
[----:B------:R-:W-:Y:S01]  /*15e0*/  ISETP.GE.AND P1, PT, R11, R0, PT ;  /* 0x000000000b00720c */ /* 0x000fe20003f26270 */
[----:B------:R3:W1:-:S12]  /*15f0*/  SHFL.IDX PT, R16, R14, 0x3, 0x181f ;  /* 0x00781f000e107f89 */ /* 0x00065800000e0000 */
[----:B------:R-:W-:Y:S05]  /*1600*/  @P1 BRA `(.L_x_746) ;  /* 0x0000009000001947 */ /* 0x000fea0003800000 */
[----:B------:R-:W-:Y:S01]  /*1610*/  SHF.R.S32.HI R11, RZ, 0x1f, R40 ;  /* 0x0000001fff0b7819 */ /* 0x000fe20000011428 */
[----:B-1--4-:R-:W-:Y:S01]  /*1620*/  IMAD.WIDE R18, R45, 0x2, R16 ;  /* 0x000000022d127825 */ /* 0x012fe200078e0210 */
[----:B------:R-:W-:Y:S02]  /*1630*/  SHF.L.U32 R12, R250, 0x1, RZ ;  /* 0x00000001fa0c7819 */ /* 0x000fe400000006ff */
[----:B------:R-:W-:-:S03]  /*1640*/  LEA.HI R11, R11, R40, RZ, 0x3 ;  /* 0x000000280b0b7211 */ /* 0x000fc600078f18ff */
[----:B------:R-:W-:Y:S01]  /*1650*/  @!PT LDS RZ, [RZ] ;  /* 0x00000000fffff984 */ /* 0x000fe20000000800 */
[----:B------:R1:W-:Y:S01]  /*1660*/  LDGSTS.E.BYPASS.LTC128B.128 [R12+0x9900], [R18.64], !P3 ;  /* 0x09900000120c7fae */ /* 0x0003e2000d901d4c */
[----:B------:R-:W-:-:S05]  /*1670*/  LOP3.LUT R11, R11, 0xfffffff8, RZ, 0xc0, !PT ;  /* 0xfffffff80b0b7812 */ /* 0x000fca00078ec0ff */
[----:B------:R-:W-:-:S05]  /*1680*/  IMAD.WIDE R16, R11, 0x2, R16 ;  /* 0x000000020b107825 */ /* 0x000fca00078e0210 */
[----:B------:R1:W-:Y:S02]  /*1690*/  LDGSTS.E.BYPASS.LTC128B.128 [R12+0xd900], [R16.64], !P0 ;  /* 0x0d900000100c7fae */ /* 0x0003e4000c101d4c */
.L_x_746:
[----:B------:R-:W-:Y:S05]  /*16a0*/  BSYNC B0 ;  /* 0x0000000000007941 */ /* 0x000fea0003800000 */
.L_x_745:
[----:B------:R-:W-:Y:S01]  /*16b0*/  IADD3 R11, R13, 0x40, RZ ;  /* 0x000000400d0b7810 */ /* 0x000fe20007ffe0ff */
[----:B-1--4-:R1:W4:Y:S01]  /*16c0*/  SHFL.IDX PT, R17, R8, 0x4, 0x181f ;  /* 0x00981f0008117f89 */ /* 0x01232200000e0000 */
[----:B------:R-:W-:Y:S02]  /*16d0*/  BSSY B0, `(.L_x_747) ;  /* 0x000000d000007945 */ /* 0x000fe40003800000 */
[----:B------:R-:W-:Y:S01]  /*16e0*/  ISETP.GE.AND P1, PT, R11, R0, PT ;  /* 0x000000000b00720c */ /* 0x000fe20003f26270 */
[----:B------:R1:W2:-:S12]  /*16f0*/  SHFL.IDX PT, R16, R14, 0x4, 0x181f ;  /* 0x00981f000e107f89 */ /* 0x00029800000e0000 */
[----:B------:R-:W-:Y:S05]  /*1700*/  @P1 BRA `(.L_x_748) ;  /* 0x0000009000001947 */ /* 0x000fea0003800000 */
[----:B------:R-:W-:Y:S01]  /*1710*/  SHF.R.S32.HI R11, RZ, 0x1f, R40 ;  /* 0x0000001fff0b7819 */ /* 0x000fe20000011428 */
[----:B--2-4-:R-:W-:Y:S01]  /*1720*/  IMAD.WIDE R18, R45, 0x2, R16 ;  /* 0x000000022d127825 */ /* 0x014fe200078e0210 */
[----:B------:R-:W-:Y:S02]  /*1730*/  SHF.L.U32 R12, R250, 0x1, RZ ;  /* 0x00000001fa0c7819 */ /* 0x000fe400000006ff */
[----:B------:R-:W-:-:S03]  /*1740*/  LEA.HI R11, R11, R40, RZ, 0x3 ;  /* 0x000000280b0b7211 */ /* 0x000fc600078f18ff */
[----:B------:R-:W-:Y:S01]  /*1750*/  @!PT LDS RZ, [RZ] ;  /* 0x00000000fffff984 */ /* 0x000fe20000000800 */
[----:B------:R2:W-:Y:S01]  /*1760*/  LDGSTS.E.BYPASS.LTC128B.128 [R12+0xa100], [R18.64], !P3 ;  /* 0x0a100000120c7fae */ /* 0x0005e2000d901d4c */
[----:B------:R-:W-:-:S05]  /*1770*/  LOP3.LUT R11, R11, 0xfffffff8, RZ, 0xc0, !PT ;  /* 0xfffffff80b0b7812 */ /* 0x000fca00078ec0ff */
[----:B------:R-:W-:-:S05]  /*1780*/  IMAD.WIDE R16, R11, 0x2, R16 ;  /* 0x000000020b107825 */ /* 0x000fca00078e0210 */
[----:B------:R2:W-:Y:S02]  /*1790*/  LDGSTS.E.BYPASS.LTC128B.128 [R12+0xe100], [R16.64], !P0 ;  /* 0x0e100000100c7fae */ /* 0x0005e4000c101d4c */
.L_x_748:
[----:B------:R-:W-:Y:S05]  /*17a0*/  BSYNC B0 ;  /* 0x0000000000007941 */ /* 0x000fea0003800000 */
.L_x_747:
[----:B------:R-:W-:Y:S01]  /*17b0*/  IADD3 R11, R13, 0x50, RZ ;  /* 0x000000500d0b7810 */ /* 0x000fe20007ffe0ff */
[----:B--2-4-:R2:W4:Y:S01]  /*17c0*/  SHFL.IDX PT, R17, R8, 0x5, 0x181f ;  /* 0x00b81f0008117f89 */ /* 0x01452200000e0000 */
        /* <DEDUP_REMOVED lines=13> */
.L_x_750:
[----:B------:R-:W-:Y:S05]  /*18a0*/  BSYNC B0 ;  /* 0x0000000000007941 */ /* 0x000fea0003800000 */
.L_x_749:
        /* <DEDUP_REMOVED lines=15> */
.L_x_752:
[----:B------:R-:W-:Y:S05]  /*19a0*/  BSYNC B0 ;  /* 0x0000000000007941 */ /* 0x000fea0003800000 */
.L_x_751:
[----:B-123--:R-:W-:Y:S01]  /*19b0*/  SHFL.IDX PT, R14, R14, 0x7, 0x181f ;  /* 0x00f81f000e0e7f89 */ /* 0x00efe200000e0000 */
[----:B------:R-:W-:Y:S01]  /*19c0*/  IADD3 R13, R13, 0x70, RZ ;  /* 0x000000700d0d7810 */ /* 0x000fe20007ffe0ff */
[----:B------:R-:W-:Y:S01]  /*19d0*/  IMAD.U32 R12, RZ, RZ, UR11 ;  /* 0x0000000bff0c7e24 */ /* 0x000fe2000f8e00ff */
[----:B------:R-:W-:Y:S01]  /*19e0*/  SHF.R.S32.HI R44, RZ, 0x1f, R40 ;  /* 0x0000001fff2c7819 */ /* 0x000fe20000011428 */
[----:B------:R-:W1:Y:S01]  /*19f0*/  SHFL.IDX PT, R15, R8, 0x7, 0x181f ;  /* 0x00f81f00080f7f89 */ /* 0x000e6200000e0000 */
[----:B------:R-:W-:Y:S01]  /*1a00*/  ISETP.GE.AND P4, PT, R13, R0, PT ;  /* 0x000000000d00720c */ /* 0x000fe20003f86270 */
[----:B------:R-:W-:Y:S01]  /*1a10*/  IMAD.MOV.U32 R11, RZ, RZ, c[0x0][0x2b8] ;  /* 0x0000ae00ff0b7624 */ /* 0x000fe200078e00ff */
[----:B------:R-:W-:Y:S01]  /*1a20*/  LEA.HI R44, R44, R40, RZ, 0x3 ;  /* 0x000000282c2c7211 */ /* 0x000fe200078f18ff */
[----:B------:R-:W-:Y:S01]  /*1a30*/  IMAD R12, R12, 0x40, R124 ;  /* 0x000000400c0c7824 */ /* 0x000fe200078e027c */
[----:B------:R-:W-:Y:S01]  /*1a40*/  USHF.R.S32.HI UR15, URZ, 0x1f, UR14 ;  /* 0x0000001f3f0f7899 */ /* 0x000fe2000801140e */
[----:B------:R-:W-:Y:S01]  /*1a50*/  IMAD.SHL.U32 R250, R250, 0x2, RZ ;  /* 0x00000002fafa7824 */ /* 0x000fe200078e00ff */
[----:B------:R-:W-:Y:S01]  /*1a60*/  ISETP.NE.AND P1, PT, R11, 0x1, PT ;  /* 0x000000010b00780c */ /* 0x000fe20003f25270 */
[----:B------:R-:W-:Y:S01]  /*1a70*/  ULDC.64 UR4, c[0x0][0x2b0] ;  /* 0x0000ac0000047ab9 */ /* 0x000fe20000000a00 */
[----:B------:R-:W-:Y:S01]  /*1a80*/  LOP3.LUT R44, R44, 0xfffffff8, RZ, 0xc0, !PT ;  /* 0xfffffff82c2c7812 */ /* 0x000fe200078ec0ff */
[----:B------:R-:W-:Y:S01]  /*1a90*/  UIMAD UR15, UR15, UR4, URZ ;  /* 0x000000040f0f72a4 */ /* 0x000fe2000f8e023f */
[----:B------:R-:W-:Y:S01]  /*1aa0*/  IADD3 R12, R12, -0x40, RZ ;  /* 0xffffffc00c0c7810 */ /* 0x000fe20007ffe0ff */
[----:B------:R-:W-:Y:S01]  /*1ab0*/  UIMAD.WIDE.U32 UR16, UR14, UR4, URZ ;  /* 0x000000040e1072a5 */ /* 0x000fe2000f8e003f */
[----:B------:R-:W-:Y:S01]  /*1ac0*/  IMAD.MOV.U32 R251, RZ, RZ, RZ ;  /* 0x000000fffffb7224 */ /* 0x000fe200078e00ff */
[----:B------:R-:W-:Y:S01]  /*1ad0*/  UIMAD UR14, UR14, UR5, UR15 ;  /* 0x000000050e0e72a4 */ /* 0x000fe2000f8e020f */
[----:B------:R-:W-:-:S02]  /*1ae0*/  ISETP.GE.AND P5, PT, R12, UR6, PT ;  /* 0x000000060c007c0c */ /* 0x000fc4000bfa6270 */
[----:B------:R-:W-:Y:S01]  /*1af0*/  IADD3 R252, R12, UR9, RZ ;  /* 0x000000090cfc7c10 */ /* 0x000fe2000fffe0ff */
[----:B------:R-:W-:Y:S01]  /*1b00*/  UIADD3 UR14, UR17, UR14, URZ ;  /* 0x0000000e110e7290 */ /* 0x000fe2000fffe03f */
[----:B------:R-:W-:Y:S01]  /*1b10*/  ISETP.GT.OR P5, PT, R124, 0x3f, P5 ;  /* 0x0000003f7c00780c */ /* 0x000fe20002fa4670 */
[----:B------:R-:W-:Y:S02]  /*1b20*/  ULDC.64 UR4, c[0x0][0x1e8] ;  /* 0x00007a0000047ab9 */ /* 0x000fe40000000a00 */
[----:B------:R-:W-:Y:S02]  /*1b30*/  IMAD.MOV.U32 R0, RZ, RZ, R252 ;  /* 0x000000ffff007224 */ /* 0x000fe400078e00fc */
[----:B-1--4-:R-:W-:-:S04]  /*1b40*/  @!P4 IMAD.WIDE R16, R45, 0x2, R14 ;  /* 0x000000022d10c825 */ /* 0x012fc800078e020e */
[----:B------:R-:W-:Y:S01]  /*1b50*/  @!P4 IMAD.WIDE R14, R44, 0x2, R14 ;  /* 0x000000022c0ec825 */ /* 0x000fe200078e020e */
[----:B------:R-:W-:Y:S01]  /*1b60*/  @!PT LDS RZ, [RZ] ;  /* 0x00000000fffff984 */ /* 0x000fe20000000800 */
[----:B------:R1:W-:Y:S03]  /*1b70*/  @!P4 LDGSTS.E.BYPASS.LTC128B.128 [R250+0xb900], [R16.64], !P3 ;  /* 0x0b90000010facfae */ /* 0x0003e6000d901d4c */
[----:B------:R-:W-:Y:S01]  /*1b80*/  @P1 IMAD.HI.U32 R8, R252, c[0x0][0x2bc], RZ ;  /* 0x0000af00fc081a27 */ /* 0x000fe200078e00ff */
[----:B------:R2:W-:Y:S04]  /*1b90*/  @!P4 LDGSTS.E.BYPASS.LTC128B.128 [R250+0xf900], [R14.64], !P0 ;  /* 0x0f9000000efacfae */ /* 0x0005e8000c101d4c */
[----:B------:R-:W0:Y:S01]  /*1ba0*/  LDGDEPBAR ;  /* 0x00000000000079af */ /* 0x000e220000000000 */
[----:B------:R-:W-:-:S04]  /*1bb0*/  @P1 SHF.R.U32.HI R0, RZ, c[0x0][0x2c0], R8 ;  /* 0x0000b000ff001a19 */ /* 0x000fc80000011608 */
[----:B------:R-:W-:-:S04]  /*1bc0*/  @!P5 IADD3 R11, P2, R0, UR16, RZ ;  /* 0x00000010000bdc10 */ /* 0x000fc8000ff5e0ff */
[----:B------:R-:W-:Y:S02]  /*1bd0*/  @!P5 LEA.HI.X.SX32 R8, R0, UR14, 0x1, P2 ;  /* 0x0000000e0008dc11 */ /* 0x000fe400090f0eff */
[----:B------:R-:W-:-:S04]  /*1be0*/  @!P5 LEA R12, P2, R11, c[0x0][0x2a0], 0x2 ;  /* 0x0000a8000b0cda11 */ /* 0x000fc800078410ff */
[----:B------:R-:W-:Y:S01]  /*1bf0*/  @!P5 LEA.HI.X R13, R11, c[0x0][0x2a4], R8, 0x2, P2 ;  /* 0x0000a9000b0dda11 */ /* 0x000fe200010f1408 */
[----:B------:R-:W-:Y:S06]  /*1c00*/  BAR.SYNC.DEFER_BLOCKING 0x0 ;  /* 0x0000000000007b1d */ /* 0x000fec0000010000 */
[----:B------:R-:W3:Y:S01]  /*1c10*/  @!P5 LDG.E R251, [R12.64] ;  /* 0x0000000c0cfbd981 */ /* 0x000ee2000c1e1900 */
[----:B------:R-:W-:Y:S01]  /*1c20*/  IMAD.MOV R0, RZ, RZ, -R0 ;  /* 0x000000ffff007224 */ /* 0x000fe200078e0a00 */
[----:B------:R-:W-:Y:S01]  /*1c30*/  UIMAD UR15, UR7, UR4, URZ ;  /* 0x00000004070f72a4 */ /* 0x000fe2000f8e023f */
[----:B------:R-:W-:Y:S01]  /*1c40*/  ISETP.GE.AND P4, PT, R45, c[0x0][0x1d4], PT ;  /* 0x000075002d007a0c */ /* 0x000fe20003f86270 */
[----:B------:R-:W-:Y:S01]  /*1c50*/  UIMAD.WIDE.U32 UR20, UR8, UR4, URZ ;  /* 0x00000004081472a5 */ /* 0x000fe2000f8e003f */
[----:B------:R-:W-:Y:S01]  /*1c60*/  IMAD R252, R0, c[0x0][0x2b8], R252 ;  /* 0x0000ae0000fc7a24 */ /* 0x000fe200078e02fc */
[----:B------:R-:W-:Y:S01]  /*1c70*/  UIMAD UR5, UR8, UR5, UR15 ;  /* 0x00000005080572a4 */ /* 0x000fe2000f8e020f */
[----:B------:R-:W-:Y:S01]  /*1c80*/  SHF.R.S32.HI R248, RZ, 0x4, R10 ;  /* 0x00000004fff87819 */ /* 0x000fe2000001140a */
[----:B------:R-:W-:Y:S01]  /*1c90*/  ULEA UR15, UR11, 0xffffffc0, 0x6 ;  /* 0xffffffc00b0f7891 */ /* 0x000fe2000f8e303f */
[----:B-1----:R-:W-:Y:S01]  /*1ca0*/  IMAD.WIDE.U32 R16, R252, c[0x0][0x1e0], RZ ;  /* 0x00007800fc107a25 */ /* 0x002fe200078e00ff */
[----:B------:R-:W-:Y:S01]  /*1cb0*/  SHF.R.S32.HI R8, RZ, 0x1f, R252 ;  /* 0x0000001fff087819 */ /* 0x000fe200000114fc */
[----:B------:R-:W-:Y:S01]  /*1cc0*/  UIADD3 UR18, UR21, UR5, URZ ;  /* 0x0000000515127290 */ /* 0x000fe2000fffe03f */
[----:B------:R-:W-:Y:S01]  /*1cd0*/  ISETP.GE.AND P3, PT, R40, c[0x0][0x1d4], PT ;  /* 0x0000750028007a0c */ /* 0x000fe20003f66270 */
[----:B------:R-:W-:Y:S01]  /*1ce0*/  UIADD3 UR15, UR6, -UR15, URZ ;  /* 0x8000000f060f7290 */ /* 0x000fe2000fffe03f */
[----:B------:R-:W-:Y:S01]  /*1cf0*/  LEA.HI R10, R10, R248, RZ, 0x1 ;  /* 0x000000f80a0a7211 */ /* 0x000fe200078f08ff */
[C---:B--2---:R-:W-:Y:S01]  /*1d00*/  IMAD R14, R8.reuse, c[0x0][0x1e0], RZ ;  /* 0x00007800080e7a24 */ /* 0x044fe200078e02ff */
[----:B------:R-:W-:Y:S01]  /*1d10*/  ULDC.64 UR4, c[0x0][0x210] ;  /* 0x0000840000047ab9 */ /* 0x000fe20000000a00 */
[----:B------:R-:W-:Y:S01]  /*1d20*/  IMAD R8, R8, c[0x0][0x208], RZ ;  /* 0x0000820008087a24 */ /* 0x000fe200078e02ff */
[----:B------:R-:W-:Y:S01]  /*1d30*/  LOP3.LUT R10, R10, 0xfffffffe, RZ, 0xc0, !PT ;  /* 0xfffffffe0a0a7812 */ /* 0x000fe200078ec0ff */
[C---:B------:R-:W-:Y:S01]  /*1d40*/  IMAD R14, R252.reuse, c[0x0][0x1e4], R14 ;  /* 0x00007900fc0e7a24 */ /* 0x040fe200078e020e */
[----:B------:R-:W-:Y:S01]  /*1d50*/  UIMAD UR7, UR7, UR4, URZ ;  /* 0x00000004070772a4 */ /* 0x000fe2000f8e023f */
[----:B------:R-:W-:Y:S01]  /*1d60*/  IMAD R8, R252, c[0x0][0x20c], R8 ;  /* 0x00008300fc087a24 */ /* 0x000fe200078e0208 */
[----:B------:R-:W-:Y:S01]  /*1d70*/  UIMAD.WIDE.U32 UR22, UR8, UR4, URZ ;  /* 0x00000004081672a5 */ /* 0x000fe2000f8e003f */
[----:B------:R-:W-:Y:S01]  /*1d80*/  IMAD.IADD R15, R17, 0x1, R14 ;  /* 0x00000001110f7824 */ /* 0x000fe200078e020e */
[----:B------:R-:W-:Y:S01]  /*1d90*/  UIMAD UR5, UR8, UR5, UR7 ;  /* 0x00000005080572a4 */ /* 0x000fe2000f8e0207 */
[----:B------:R-:W-:Y:S01]  /*1da0*/  IMAD.MOV.U32 R14, RZ, RZ, R16 ;  /* 0x000000ffff0e7224 */ /* 0x000fe200078e0010 */
[----:B------:R-:W-:Y:S01]  /*1db0*/  UISETP.GE.AND UP0, UPT, UR6, 0x41, UPT ;  /* 0x000000410600788c */ /* 0x000fe2000bf06270 */
[----:B------:R-:W-:Y:S01]  /*1dc0*/  IMAD.IADD R248, R248, 0x1, -R10 ;  /* 0x00000001f8f87824 */ /* 0x000fe200078e0a0a */
[----:B------:R-:W-:Y:S01]  /*1dd0*/  UIADD3 UR5, UR23, UR5, URZ ;  /* 0x0000000517057290 */ /* 0x000fe2000fffe03f */
[----:B------:R-:W-:Y:S01]  /*1de0*/  IMAD.WIDE R42, R45, 0x2, RZ ;  /* 0x000000022d2a7825 */ /* 0x000fe200078e02ff */
[----:B------:R-:W-:-:S02]  /*1df0*/  SHF.R.S32.HI R47, RZ, 0x1f, R45 ;  /* 0x0000001fff2f7819 */ /* 0x000fc4000001142d */
[----:B---3--:R-:W-:Y:S01]  /*1e00*/  SHF.R.S32.HI R12, RZ, 0x1f, R251 ;  /* 0x0000001fff0c7819 */ /* 0x008fe200000114fb */
[----:B------:R-:W-:-:S04]  /*1e10*/  IMAD.WIDE.U32 R14, R251, c[0x0][0x1f0], R14 ;  /* 0x00007c00fb0e7a25 */ /* 0x000fc800078e000e */
[----:B------:R-:W-:Y:S01]  /*1e20*/  IMAD R0, R12, c[0x0][0x1f0], RZ ;  /* 0x00007c000c007a24 */ /* 0x000fe200078e02ff */
[----:B------:R-:W-:Y:S01]  /*1e30*/  IADD3 R11, P0, R14, UR20, RZ ;  /* 0x000000140e0b7c10 */ /* 0x000fe2000ff1e0ff */
[----:B------:R-:W-:Y:S02]  /*1e40*/  IMAD R12, R12, c[0x0][0x218], RZ ;  /* 0x000086000c0c7a24 */ /* 0x000fe400078e02ff */
[C---:B------:R-:W-:Y:S02]  /*1e50*/  IMAD R0, R251.reuse, c[0x0][0x1f4], R0 ;  /* 0x00007d00fb007a24 */ /* 0x040fe400078e0200 */
[----:B------:R-:W-:-:S03]  /*1e60*/  IMAD R12, R251, c[0x0][0x21c], R12 ;  /* 0x00008700fb0c7a24 */ /* 0x000fc600078e020c */
[----:B------:R-:W-:Y:S02]  /*1e70*/  IADD3.X R0, R15, UR18, R0, P0, !PT ;  /* 0x000000120f007c10 */ /* 0x000fe400087fe400 */
[----:B------:R-:W-:-:S04]  /*1e80*/  LEA R13, P0, R11, c[0x0][0x1c8], 0x1 ;  /* 0x000072000b0d7a11 */ /* 0x000fc800078008ff */
[----:B------:R-:W-:Y:S01]  /*1e90*/  LEA.HI.X R11, R11, c[0x0][0x1cc], R0, 0x1, P0 ;  /* 0x000073000b0b7a11 */ /* 0x000fe200000f0c00 */
[----:B------:R-:W-:Y:S01]  /*1ea0*/  SHFL.IDX PT, R20, R13, RZ, 0x181f ;  /* 0x00181fff0d147589 */ /* 0x000fe200000e0000 */
[----:B------:R-:W-:-:S03]  /*1eb0*/  IADD3 R0, -R6, UR15, RZ ;  /* 0x0000000f06007c10 */ /* 0x000fc6000fffe1ff */
[----:B------:R-:W1:Y:S01]  /*1ec0*/  SHFL.IDX PT, R21, R11, RZ, 0x181f ;  /* 0x00181fff0b157589 */ /* 0x000e6200000e0000 */
[C---:B------:R-:W-:Y:S02]  /*1ed0*/  ISETP.GE.AND P6, PT, R0.reuse, 0x1, PT ;  /* 0x000000010000780c */ /* 0x040fe40003fc6270 */
[C---:B------:R-:W-:Y:S01]  /*1ee0*/  ISETP.GE.AND P5, PT, R0.reuse, 0x11, PT ;  /* 0x000000110000780c */ /* 0x040fe20003fa6270 */
[----:B------:R-:W-:Y:S01]  /*1ef0*/  SHFL.IDX PT, R16, R13, 0x1, 0x181f ;  /* 0x00381f000d107f89 */ /* 0x000fe200000e0000 */
[C---:B------:R-:W-:Y:S02]  /*1f00*/  ISETP.GE.AND P2, PT, R0.reuse, 0x21, PT ;  /* 0x000000210000780c */ /* 0x040fe40003f46270 */
[----:B------:R-:W-:Y:S01]  /*1f10*/  ISETP.GT.AND P0, PT, R0, 0x30, PT ;  /* 0x000000300000780c */ /* 0x000fe20003f04270 */
[----:B------:R-:W2:Y:S04]  /*1f20*/  SHFL.IDX PT, R17, R11, 0x1, 0x181f ;  /* 0x00381f000b117f89 */ /* 0x000ea800000e0000 */
[----:B------:R-:W-:Y:S04]  /*1f30*/  SHFL.IDX PT, R14, R13, 0x2, 0x181f ;  /* 0x00581f000d0e7f89 */ /* 0x000fe800000e0000 */
[----:B------:R-:W3:Y:S04]  /*1f40*/  SHFL.IDX PT, R15, R11, 0x2, 0x181f ;  /* 0x00581f000b0f7f89 */ /* 0x000ee800000e0000 */
[----:B------:R4:W-:Y:S04]  /*1f50*/  SHFL.IDX PT, R18, R13, 0x3, 0x181f ;  /* 0x00781f000d127f89 */ /* 0x0009e800000e0000 */
[----:B------:R3:W5:Y:S01]  /*1f60*/  SHFL.IDX PT, R19, R11, 0x3, 0x181f ;  /* 0x00781f000b137f89 */ /* 0x00076200000e0000 */
[----:B-1----:R-:W-:-:S04]  /*1f70*/  @P6 IMAD.WIDE R22, R45, 0x2, R20 ;  /* 0x000000022d166825 */ /* 0x002fc800078e0214 */
[C---:B------:R-:W-:Y:S01]  /*1f80*/  @P6 IMAD.WIDE R24, R44.reuse, 0x2, R20 ;  /* 0x000000022c186825 */ /* 0x040fe200078e0214 */
[----:B------:R1:W-:Y:S03]  /*1f90*/  @P6 LDGSTS.E.BYPASS.LTC128B.128 [R250+0x4100], [R22.64], !P4 ;  /* 0x0410000016fa6fae */ /* 0x0003e6000e101d4c */
[--C-:B--2---:R-:W-:Y:S01]  /*1fa0*/  @P5 IMAD.WIDE R20, R45, 0x2, R16.reuse ;  /* 0x000000022d145825 */ /* 0x104fe200078e0210 */
[----:B------:R2:W-:Y:S03]  /*1fb0*/  @P6 LDGSTS.E.BYPASS.LTC128B.128 [R250+0x6100], [R24.64], !P3 ;  /* 0x0610000018fa6fae */ /* 0x0005e6000d901d4c */
[----:B------:R-:W-:Y:S01]  /*1fc0*/  @P5 IMAD.WIDE R16, R44, 0x2, R16 ;  /* 0x000000022c105825 */ /* 0x000fe200078e0210 */
[----:B------:R1:W-:Y:S04]  /*1fd0*/  @P5 LDGSTS.E.BYPASS.LTC128B.128 [R250+0x4900], [R20.64], !P4 ;  /* 0x0490000014fa5fae */ /* 0x0003e8000e101d4c */
[----:B------:R2:W-:Y:S01]  /*1fe0*/  @P5 LDGSTS.E.BYPASS.LTC128B.128 [R250+0x6900], [R16.64], !P3 ;  /* 0x0690000010fa5fae */ /* 0x0005e2000d901d4c */
[----:B------:R-:W-:Y:S01]  /*1ff0*/  ISETP.GE.AND P5, PT, R40, c[0x0][0x1d4], PT ;  /* 0x0000750028007a0c */ /* 0x000fe20003fa6270 */
[----:B----4-:R-:W-:-:S02]  /*2000*/  IMAD.SHL.U32 R13, R5, 0x40, RZ ;  /* 0x00000040050d7824 */ /* 0x010fc400078e00ff */
[----:B---3--:R-:W-:-:S05]  /*2010*/  @P2 IMAD.WIDE R10, R45, 0x2, R14 ;  /* 0x000000022d0a2825 */ /* 0x008fca00078e020e */
[----:B------:R3:W-:Y:S01]  /*2020*/  @P2 LDGSTS.E.BYPASS.LTC128B.128 [R250+0x5100], [R10.64], !P4 ;  /* 0x051000000afa2fae */ /* 0x0007e2000e101d4c */
[----:B-1----:R-:W-:-:S04]  /*2030*/  @P2 IMAD.WIDE R20, R44, 0x2, R14 ;  /* 0x000000022c142825 */ /* 0x002fc800078e020e */
[--C-:B-----5:R-:W-:Y:S01]  /*2040*/  @P0 IMAD.WIDE R14, R45, 0x2, R18.reuse ;  /* 0x000000022d0e0825 */ /* 0x120fe200078e0212 */
[----:B------:R1:W-:Y:S03]  /*2050*/  @P2 LDGSTS.E.BYPASS.LTC128B.128 [R250+0x7100], [R20.64], !P3 ;  /* 0x0710000014fa2fae */ /* 0x0003e6000d901d4c */
[----:B------:R-:W-:Y:S01]  /*2060*/  @P0 IMAD.WIDE R18, R44, 0x2, R18 ;  /* 0x000000022c120825 */ /* 0x000fe200078e0212 */
[----:B------:R4:W-:Y:S04]  /*2070*/  @P0 LDGSTS.E.BYPASS.LTC128B.128 [R250+0x5900], [R14.64], !P4 ;  /* 0x059000000efa0fae */ /* 0x0009e8000e101d4c */
[----:B------:R5:W-:Y:S01]  /*2080*/  @P0 LDGSTS.E.BYPASS.LTC128B.128 [R250+0x7900], [R18.64], !P3 ;  /* 0x0790000012fa0fae */ /* 0x000be2000d901d4c */
[----:B---3--:R-:W-:Y:S01]  /*2090*/  IMAD.SHL.U32 R10, R6, 0x8, RZ ;  /* 0x00000008060a7824 */ /* 0x008fe200078e00ff */
[----:B------:R-:W-:Y:S01]  /*20a0*/  LEA.HI R6, R9, R2, RZ, 0x5 ;  /* 0x0000000209067211 */ /* 0x000fe200078f28ff */
[----:B------:R-:W-:Y:S01]  /*20b0*/  IMAD.SHL.U32 R11, R7, 0x40, RZ ;  /* 0x00000040070b7824 */ /* 0x000fe200078e00ff */
[----:B------:R-:W0:Y:S01]  /*20c0*/  LDGDEPBAR ;  /* 0x00000000000079af */ /* 0x000e220000000000 */
[----:B------:R-:W-:-:S03]  /*20d0*/  IMAD.SHL.U32 R7, R248, 0x8, RZ ;  /* 0x00000008f8077824 */ /* 0x000fc600078e00ff */
[----:B------:R-:W-:-:S04]  /*20e0*/  LOP3.LUT R11, R11, 0x1c0, RZ, 0xc0, !PT ;  /* 0x000001c00b0b7812 */ /* 0x000fc800078ec0ff */
[----:B------:R-:W-:Y:S02]  /*20f0*/  LOP3.LUT R7, R11, 0x8, R7, 0xf8, !PT ;  /* 0x000000080b077812 */ /* 0x000fe400078ef807 */
[----:B------:R-:W-:-:S04]  /*2100*/  SHF.R.U32.HI R11, RZ, 0x3, R11 ;  /* 0x00000003ff0b7819 */ /* 0x000fc8000001160b */
[----:B------:R-:W-:Y:S02]  /*2110*/  LOP3.LUT R5, R7, R11, RZ, 0x3c, !PT ;  /* 0x0000000b07057212 */ /* 0x000fe400078e3cff */
[----:B------:R-:W-:Y:S01]  /*2120*/  LOP3.LUT R7, R13, 0xfffffe00, RZ, 0xc0, !PT ;  /* 0xfffffe000d077812 */ /* 0x000fe200078ec0ff */
[----:B----4-:R-:W-:-:S05]  /*2130*/  IMAD.SHL.U32 R14, R46, 0x40, RZ ;  /* 0x000000402e0e7824 */ /* 0x010fca00078e00ff */
[----:B------:R-:W-:Y:S01]  /*2140*/  LOP3.LUT R14, R14, 0x1c0, RZ, 0xc0, !PT ;  /* 0x000001c00e0e7812 */ /* 0x000fe200078ec0ff */
[----:B------:R-:W-:-:S04]  /*2150*/  DEPBAR.LE SB0, 0x1 ;  /* 0x000080400000791a */ /* 0x000fc80000000000 */
[----:B------:R-:W-:Y:S01]  /*2160*/  LOP3.LUT R9, R14, 0x8, R10, 0xf8, !PT ;  /* 0x000000080e097812 */ /* 0x000fe200078ef80a */
[----:B------:R-:W-:-:S04]  /*2170*/  DEPBAR.LE SB0, 0x0 ;  /* 0x000080000000791a */ /* 0x000fc80000000000 */
[----:B------:R-:W-:Y:S01]  /*2180*/  SHF.R.U32.HI R14, RZ, 0x3, R14 ;  /* 0x00000003ff0e7819 */ /* 0x000fe2000001160e */
[----:B------:R-:W-:-:S03]  /*2190*/  IMAD.SHL.U32 R10, R6, 0x20, RZ ;  /* 0x00000020060a7824 */ /* 0x000fc600078e00ff */
[----:B------:R-:W-:Y:S01]  /*21a0*/  LOP3.LUT R9, R9, R14, RZ, 0x3c, !PT ;  /* 0x0000000e09097212 */ /* 0x000fe200078e3cff */
[----:B------:R-:W-:Y:S01]  /*21b0*/  IMAD.WIDE.U32 R14, R252, c[0x0][0x208], RZ ;  /* 0x00008200fc0e7a25 */ /* 0x000fe200078e00ff */
[----:B------:R-:W-:-:S03]  /*21c0*/  LOP3.LUT R10, R10, 0x7ffffc00, RZ, 0xc0, !PT ;  /* 0x7ffffc000a0a7812 */ /* 0x000fc600078ec0ff */
[----:B------:R-:W-:Y:S01]  /*21d0*/  IMAD.IADD R15, R15, 0x1, R8 ;  /* 0x000000010f0f7824 */ /* 0x000fe200078e0208 */
[CC--:B------:R-:W-:Y:S01]  /*21e0*/  IADD3 R249, R5.reuse, R7.reuse, R10 ;  /* 0x0000000705f97210 */ /* 0x0c0fe20007ffe00a */
[----:B------:R-:W-:Y:S01]  /*21f0*/  IMAD R248, R248, 0x200, R9 ;  /* 0x00000200f8f87824 */ /* 0x000fe200078e0209 */
[----:B------:R-:W-:Y:S01]  /*2200*/  LOP3.LUT R5, R5, R7, RZ, 0xfc, !PT ;  /* 0x0000000705057212 */ /* 0x000fe200078efcff */
[----:B------:R-:W-:-:S04]  /*2210*/  IMAD.WIDE.U32 R14, R251, c[0x0][0x218], R14 ;  /* 0x00008600fb0e7a25 */ /* 0x000fc800078e000e */
[----:B------:R-:W-:Y:S01]  /*2220*/  IMAD.SHL.U32 R248, R248, 0x2, RZ ;  /* 0x00000002f8f87824 */ /* 0x000fe200078e00ff */
[----:B------:R-:W-:Y:S01]  /*2230*/  BAR.SYNC.DEFER_BLOCKING 0x0 ;  /* 0x0000000000007b1d */ /* 0x000fe20000010000 */
[----:B------:R-:W-:Y:S01]  /*2240*/  IADD3 R36, P0, R14, UR22, RZ ;  /* 0x000000160e247c10 */ /* 0x000fe2000ff1e0ff */
[----:B------:R-:W-:Y:S02]  /*2250*/  IMAD.SHL.U32 R249, R249, 0x2, RZ ;  /* 0x00000002f9f97824 */ /* 0x000fe400078e00ff */
[----:B------:R-:W-:Y:S02]  /*2260*/  IADD3 R41, R248, 0x4100, RZ ;  /* 0x00004100f8297810 */ /* 0x000fe40007ffe0ff */
[----:B------:R-:W-:Y:S01]  /*2270*/  IADD3.X R12, R15, UR5, R12, P0, !PT ;  /* 0x000000050f0c7c10 */ /* 0x000fe200087fe40c */
[--C-:B------:R-:W-:Y:S01]  /*2280*/  IMAD R245, R4, 0x2, R249.reuse ;  /* 0x0000000204f57824 */ /* 0x100fe200078e02f9 */
[----:B------:R-:W-:Y:S01]  /*2290*/  LEA R106, P0, R36, c[0x0][0x1f8], 0x1 ;  /* 0x00007e00246a7a11 */ /* 0x000fe200078008ff */
[C---:B------:R-:W-:Y:S01]  /*22a0*/  IMAD R244, R3.reuse, 0x2, R249 ;  /* 0x0000000203f47824 */ /* 0x040fe200078e02f9 */
[----:B------:R-:W-:Y:S01]  /*22b0*/  IADD3 R247, R248, 0x4120, RZ ;  /* 0x00004120f8f77810 */ /* 0x000fe20007ffe0ff */
[----:B------:R-:W-:Y:S01]  /*22c0*/  IMAD R242, R3, 0x2, R245 ;  /* 0x0000000203f27824 */ /* 0x000fe200078e02f5 */
[----:B------:R-:W-:Y:S01]  /*22d0*/  LEA.HI.X R36, R36, c[0x0][0x1fc], R12, 0x1, P0 ;  /* 0x00007f0024247a11 */ /* 0x000fe200000f0c0c */
[----:B------:R-:W3:Y:S01]  /*22e0*/  SHFL.IDX PT, R110, R106, 0x2, 0x181f ;  /* 0x00581f006a6e7f89 */ /* 0x000ee200000e0000 */
[----:B------:R-:W-:Y:S01]  /*22f0*/  LOP3.LUT P0, RZ, R46, 0x2, RZ, 0xc0, !PT ;  /* 0x000000022eff7812 */ /* 0x000fe2000780c0ff */
[----:B------:R-:W-:-:S02]  /*2300*/  IMAD R241, R4, 0x2, R244 ;  /* 0x0000000204f17824 */ /* 0x000fc400078e02f4 */
[----:B------:R-:W4:Y:S04]  /*2310*/  SHFL.IDX PT, R74, R106, RZ, 0x181f ;  /* 0x00181fff6a4a7589 */ /* 0x000f2800000e0000 */
[----:B------:R-:W1:Y:S04]  /*2320*/  SHFL.IDX PT, R37, R36, 0x2, 0x181f ;  /* 0x00581f0024257f89 */ /* 0x000e6800000e0000 */
[----:B------:R-:W2:Y:S02]  /*2330*/  SHFL.IDX PT, R112, R106, 0x1, 0x181f ;  /* 0x00381f006a707f89 */ /* 0x000ea400000e0000 */
[----:B------:R-:W-:Y:S01]  /*2340*/  @P0 IADD3 R247, R41, -0x20, RZ ;  /* 0xffffffe029f70810 */ /* 0x000fe20007ffe0ff */
[----:B------:R-:W-:Y:S01]  /*2350*/  IMAD.WIDE R40, R44, 0x2, RZ ;  /* 0x000000022c287825 */ /* 0x000fe200078e02ff */
[----:B------:R-:W5:Y:S02]  /*2360*/  SHFL.IDX PT, R39, R36, RZ, 0x181f ;  /* 0x00181fff24277589 */ /* 0x000f6400000e0000 */
[----:B------:R-:W-:-:S02]  /*2370*/  IADD3 R237, R247, 0x800, RZ ;  /* 0x00000800f7ed7810 */ /* 0x000fc40007ffe0ff */
[----:B------:R-:W5:Y:S01]  /*2380*/  SHFL.IDX PT, R106, R106, 0x3, 0x181f ;  /* 0x00781f006a6a7f89 */ /* 0x000f6200000e0000 */
[C---:B------:R-:W-:Y:S02]  /*2390*/  IADD3 R236, R247.reuse, 0x1000, RZ ;  /* 0x00001000f7ec7810 */ /* 0x040fe40007ffe0ff */
[C---:B------:R-:W-:Y:S01]  /*23a0*/  IADD3 R235, R247.reuse, 0x1800, RZ ;  /* 0x00001800f7eb7810 */ /* 0x040fe20007ffe0ff */
[----:B------:R-:W5:Y:S01]  /*23b0*/  SHFL.IDX PT, R38, R36, 0x1, 0x181f ;  /* 0x00381f0024267f89 */ /* 0x000f6200000e0000 */
[----:B---3--:R-:W-:Y:S02]  /*23c0*/  IADD3 R108, P2, R42, R110, RZ ;  /* 0x0000006e2a6c7210 */ /* 0x008fe40007f5e0ff */
[C---:B------:R-:W-:Y:S01]  /*23d0*/  IADD3 R233, R247.reuse, 0x2000, RZ ;  /* 0x00002000f7e97810 */ /* 0x040fe20007ffe0ff */
[----:B------:R-:W3:Y:S01]  /*23e0*/  SHFL.IDX PT, R36, R36, 0x3, 0x181f ;  /* 0x00781f0024247f89 */ /* 0x000ee200000e0000 */
[C---:B----4-:R-:W-:Y:S02]  /*23f0*/  IADD3 R72, P0, R74.reuse, R42, RZ ;  /* 0x0000002a4a487210 */ /* 0x050fe40007f1e0ff */
[----:B------:R-:W-:Y:S01]  /*2400*/  IADD3 R232, R247, 0x2800, RZ ;  /* 0x00002800f7e87810 */ /* 0x000fe20007ffe0ff */
[----:B-1----:R-:W-:Y:S01]  /*2410*/  IMAD.X R109, R43, 0x1, R37, P2 ;  /* 0x000000012b6d7824 */ /* 0x002fe200010e0625 */
[----:B------:R-:W-:Y:S01]  /*2420*/  IADD3 R74, P2, R74, R40, RZ ;  /* 0x000000284a4a7210 */ /* 0x000fe20007f5e0ff */
[----:B------:R-:W-:Y:S01]  /*2430*/  LDSM.16.M88.4 R68, [R249+0xa100] ;  /* 0x00a10000f944783b */ /* 0x000fe20000000200 */
[----:B------:R-:W-:-:S02]  /*2440*/  IADD3 R203, R247, 0x3000, RZ ;  /* 0x00003000f7cb7810 */ /* 0x000fc40007ffe0ff */
[----:B--2---:R-:W-:Y:S01]  /*2450*/  IADD3 R114, P6, R42, R112, RZ ;  /* 0x000000702a727210 */ /* 0x004fe20007fde0ff */
[----:B------:R-:W1:Y:S01]  /*2460*/  LDSM.16.M88.4 R92, [R248+0x4100] ;  /* 0x00410000f85c783b */ /* 0x000e620000000200 */
[----:B------:R-:W-:Y:S01]  /*2470*/  IADD3 R202, R247, 0x3800, RZ ;  /* 0x00003800f7ca7810 */ /* 0x000fe20007ffe0ff */
[C---:B-----5:R-:W-:Y:S02]  /*2480*/  IMAD.X R73, R39.reuse, 0x1, R43, P0 ;  /* 0x0000000127497824 */ /* 0x060fe400000e062b */
[----:B------:R-:W-:Y:S01]  /*2490*/  IMAD.X R75, R39, 0x1, R41, P2 ;  /* 0x00000001274b7824 */ /* 0x000fe200010e0629 */
[----:B------:R-:W-:Y:S01]  /*24a0*/  IADD3 R110, P2, R40, R110, RZ ;  /* 0x0000006e286e7210 */ /* 0x000fe20007f5e0ff */
[----:B------:R-:W2:Y:S01]  /*24b0*/  LDSM.16.M88.4 R84, [R248+0x4900] ;  /* 0x00490000f854783b */ /* 0x000ea20000000200 */
[----:B------:R-:W-:Y:S01]  /*24c0*/  IADD3 R104, P0, R42, R106, RZ ;  /* 0x0000006a2a687210 */ /* 0x000fe20007f1e0ff */
[----:B------:R-:W-:Y:S01]  /*24d0*/  IMAD.X R115, R43, 0x1, R38, P6 ;  /* 0x000000012b737824 */ /* 0x000fe200030e0626 */
[----:B------:R-:W-:Y:S01]  /*24e0*/  ISETP.GE.AND P6, PT, R45, c[0x0][0x1d4], PT ;  /* 0x000075002d007a0c */ /* 0x000fe20003fc6270 */
[----:B------:R-:W-:Y:S01]  /*24f0*/  IMAD.X R111, R41, 0x1, R37, P2 ;  /* 0x00000001296f7824 */ /* 0x000fe200010e0625 */
[----:B------:R-:W4:Y:S01]  /*2500*/  LDSM.16.M88.4 R76, [R248+0x5100] ;  /* 0x00510000f84c783b */ /* 0x000f220000000200 */
[----:B---3--:R-:W-:Y:S01]  /*2510*/  IMAD.X R105, R43, 0x1, R36, P0 ;  /* 0x000000012b697824 */ /* 0x008fe200000e0624 */
[----:B------:R-:W-:-:S02]  /*2520*/  IADD3 R112, P0, R40, R112, RZ ;  /* 0x0000007028707210 */ /* 0x000fc40007f1e0ff */
[----:B------:R-:W-:Y:S01]  /*2530*/  ISETP.LT.OR P2, PT, R0, 0x1, P6 ;  /* 0x000000010000780c */ /* 0x000fe20003741670 */
[----:B------:R-:W3:Y:S02]  /*2540*/  LDSM.16.M88.4 R64, [R249+0x8100] ;  /* 0x00810000f940783b */ /* 0x000ee40000000200 */
[C---:B------:R-:W-:Y:S01]  /*2550*/  IMAD.X R113, R41.reuse, 0x1, R38, P0 ;  /* 0x0000000129717824 */ /* 0x040fe200000e0626 */
[----:B------:R-:W-:Y:S01]  /*2560*/  IADD3 R106, P0, R40, R106, RZ ;  /* 0x0000006a286a7210 */ /* 0x000fe20007f1e0ff */
[----:B------:R-:W5:Y:S04]  /*2570*/  LDSM.16.M88.4 R100, [R248+0x5900] ;  /* 0x00590000f864783b */ /* 0x000f680000000200 */
[----:B------:R-:W-:Y:S01]  /*2580*/  IMAD.X R107, R41, 0x1, R36, P0 ;  /* 0x00000001296b7824 */ /* 0x000fe200000e0624 */
[C---:B------:R-:W-:Y:S01]  /*2590*/  ISETP.LT.OR P0, PT, R0.reuse, 0x1, P5 ;  /* 0x000000010000780c */ /* 0x040fe20002f01670 */
[----:B------:R-:W-:Y:S04]  /*25a0*/  LDSM.16.M88.4 R60, [R245+0xa100] ;  /* 0x00a10000f53c783b */ /* 0x000fe80000000200 */
[----:B------:R-:W-:Y:S04]  /*25b0*/  LDSM.16.M88.4 R56, [R247] ;  /* 0x00000000f738783b */ /* 0x000fe80000000200 */
[----:B------:R-:W-:Y:S04]  /*25c0*/  LDSM.16.M88.4 R52, [R247+0x800] ;  /* 0x00080000f734783b */ /* 0x000fe80000000200 */
[----:B------:R-:W-:Y:S01]  /*25d0*/  LDSM.16.M88.4 R36, [R245+0x8100] ;  /* 0x00810000f524783b */ /* 0x000fe20000000200 */
[C---:B-1----:R-:W-:Y:S03]  /*25e0*/  HMMA.16816.F32.BF16 R32, R68.reuse, R92, RZ ;  /* 0x0000005c4420723c */ /* 0x042fe600000418ff */
[----:B------:R-:W-:Y:S04]  /*25f0*/  LDSM.16.M88.4 R48, [R247+0x1000] ;  /* 0x00100000f730783b */ /* 0x000fe80000000200 */
[----:B------:R-:W1:Y:S01]  /*2600*/  LDSM.16.M88.4 R40, [R247+0x1800] ;  /* 0x00180000f728783b */ /* 0x000e620000000200 */
[----:B--2---:R-:W-:Y:S03]  /*2610*/  HMMA.16816.F32.BF16 R24, R68, R84, RZ ;  /* 0x000000544418723c */ /* 0x004fe600000418ff */
[----:B------:R-:W-:Y:S01]  /*2620*/  @!PT LDS RZ, [RZ] ;  /* 0x00000000fffff984 */ /* 0x000fe20000000800 */
[----:B------:R-:W-:Y:S01]  /*2630*/  @!PT LDS RZ, [RZ] ;  /* 0x00000000fffff984 */ /* 0x000fe20000000800 */
[----:B------:R-:W-:Y:S01]  /*2640*/  @!PT LDS RZ, [RZ] ;  /* 0x00000000fffff984 */ /* 0x000fe20000000800 */
[----:B------:R2:W-:Y:S01]  /*2650*/  LDGSTS.E.BYPASS.LTC128B.128 [R250+0x100], [R72.64], !P2 ;  /* 0x0010000048fa7fae */ /* 0x0005e2000d101d4c */
[----:B------:R-:W-:-:S03]  /*2660*/  ISETP.LT.OR P2, PT, R0, 0x11, P6 ;  /* 0x000000110000780c */ /* 0x000fc60003741670 */
[----:B------:R2:W-:Y:S01]  /*2670*/  LDGSTS.E.BYPASS.LTC128B.128 [R250+0x2100], [R74.64], !P0 ;  /* 0x021000004afa7fae */ /* 0x0005e2000c101d4c */
[C---:B------:R-:W-:Y:S01]  /*2680*/  ISETP.LT.OR P0, PT, R0.reuse, 0x11, P5 ;  /* 0x000000110000780c */ /* 0x040fe20002f01670 */
[C---:B----4-:R-:W-:Y:S08]  /*2690*/  HMMA.16816.F32.BF16 R16, R68.reuse, R76, RZ ;  /* 0x0000004c4410723c */ /* 0x050ff000000418ff */
[----:B------:R4:W-:Y:S01]  /*26a0*/  LDGSTS.E.BYPASS.LTC128B.128 [R250+0x900], [R114.64], !P2 ;  /* 0x0090000072fa7fae */ /* 0x0009e2000d101d4c */
[C---:B------:R-:W-:Y:S01]  /*26b0*/  ISETP.LT.OR P2, PT, R0.reuse, 0x21, P6 ;  /* 0x000000210000780c */ /* 0x040fe20003741670 */
[----:B------:R-:W-:Y:S01]  /*26c0*/  HMMA.16816.F32.BF16 R28, R68, R94, RZ ;  /* 0x0000005e441c723c */ /* 0x000fe200000418ff */
[C---:B------:R-:W-:Y:S01]  /*26d0*/  ISETP.LT.OR P6, PT, R0.reuse, 0x31, P6 ;  /* 0x000000310000780c */ /* 0x040fe200037c1670 */
[----:B------:R4:W-:Y:S01]  /*26e0*/  LDGSTS.E.BYPASS.LTC128B.128 [R250+0x2900], [R112.64], !P0 ;  /* 0x0290000070fa7fae */ /* 0x0009e2000c101d4c */
[----:B------:R-:W-:-:S02]  /*26f0*/  ISETP.LT.OR P0, PT, R0, 0x21, P5 ;  /* 0x000000210000780c */ /* 0x000fc40002f01670 */
[----:B------:R-:W-:Y:S01]  /*2700*/  ISETP.LT.OR P5, PT, R0, 0x31, P5 ;  /* 0x000000310000780c */ /* 0x000fe20002fa1670 */
[----:B------:R-:W-:Y:S02]  /*2710*/  IMAD.MOV.U32 R0, RZ, RZ, 0x40 ;  /* 0x00000040ff007424 */ /* 0x000fe400078e00ff */
[C---:B------:R-:W-:Y:S04]  /*2720*/  HMMA.16816.F32.BF16 R20, R68.reuse, R86, RZ ;  /* 0x000000564414723c */ /* 0x040fe800000418ff */
[----:B------:R1:W-:Y:S01]  /*2730*/  LDGSTS.E.BYPASS.LTC128B.128 [R250+0x1100], [R108.64], !P2 ;  /* 0x011000006cfa7fae */ /* 0x0003e2000d101d4c */
[----:B------:R-:W-:Y:S02]  /*2740*/  LOP3.LUT P2, RZ, R46, 0x4, RZ, 0xc0, !PT ;  /* 0x000000042eff7812 */ /* 0x000fe4000784c0ff */
[----:B------:R-:W-:Y:S01]  /*2750*/  SHF.R.S32.HI R46, RZ, 0x1f, R44 ;  /* 0x0000001fff2e7819 */ /* 0x000fe2000001142c */
[----:B------:R-:W-:Y:S01]  /*2760*/  HMMA.16816.F32.BF16 R12, R68, R78, RZ ;  /* 0x0000004e440c723c */ /* 0x000fe200000418ff */
[----:B------:R-:W-:Y:S01]  /*2770*/  SEL R0, R0, 0xffffffc0, !P2 ;  /* 0xffffffc000007807 */ /* 0x000fe20005000000 */
[----:B------:R1:W-:Y:S01]  /*2780*/  LDGSTS.E.BYPASS.LTC128B.128 [R250+0x3100], [R110.64], !P0 ;  /* 0x031000006efa7fae */ /* 0x0003e2000c101d4c */
[----:B------:R-:W-:-:S02]  /*2790*/  PLOP3.LUT P2, PT, PT, PT, UP0, 0x40, 0x0 ;  /* 0x000000000000781c */ /* 0x000fc40003f4e808 */
[----:B------:R-:W-:Y:S01]  /*27a0*/  ISETP.GT.AND P0, PT, R124, 0x3f, PT ;  /* 0x0000003f7c00780c */ /* 0x000fe20003f04270 */
[----:B------:R-:W-:Y:S01]  /*27b0*/  IMAD.IADD R243, R248, 0x1, R0 ;  /* 0x00000001f8f37824 */ /* 0x000fe200078e0200 */
[----:B------:R2:W-:Y:S01]  /*27c0*/  LDGSTS.E.BYPASS.LTC128B.128 [R250+0x1900], [R104.64], !P6 ;  /* 0x0190000068fa7fae */ /* 0x0005e2000f101d4c */
[C---:B---3--:R-:W-:Y:S01]  /*27d0*/  HMMA.16816.F32.BF16 R96, R64.reuse, R92, RZ ;  /* 0x0000005c4060723c */ /* 0x048fe200000418ff */
[----:B------:R-:W-:Y:S01]  /*27e0*/  IMAD.IADD R234, R0, 0x1, R247 ;  /* 0x0000000100ea7824 */ /* 0x000fe200078e02f7 */
[----:B------:R-:W-:Y:S01]  /*27f0*/  IADD3 R0, R250, 0x100, RZ ;  /* 0x00000100fa007810 */ /* 0x000fe20007ffe0ff */
[----:B------:R2:W-:Y:S04]  /*2800*/  LDGSTS.E.BYPASS.LTC128B.128 [R250+0x3900], [R106.64], !P5 ;  /* 0x039000006afa7fae */ /* 0x0005e8000e901d4c */
[----:B------:R-:W-:Y:S01]  /*2810*/  LDSM.16.M88.4 R120, [R244+0xa100] ;  /* 0x00a10000f478783b */ /* 0x000fe20000000200 */
[C---:B------:R-:W-:Y:S03]  /*2820*/  HMMA.16816.F32.BF16 R88, R64.reuse, R84, RZ ;  /* 0x000000544058723c */ /* 0x040fe600000418ff */
[----:B------:R-:W-:Y:S04]  /*2830*/  LDSM.16.M88.4 R116, [R243+0x4100] ;  /* 0x00410000f374783b */ /* 0x000fe80000000200 */
[----:B----4-:R-:W-:Y:S01]  /*2840*/  LDSM.16.M88.4 R112, [R243+0x4900] ;  /* 0x00490000f370783b */ /* 0x010fe20000000200 */
[----:B------:R-:W-:Y:S03]  /*2850*/  HMMA.16816.F32.BF16 R80, R64, R76, RZ ;  /* 0x0000004c4050723c */ /* 0x000fe600000418ff */
[----:B------:R-:W0:Y:S04]  /*2860*/  LDGDEPBAR ;  /* 0x00000000000079af */ /* 0x000e280000000000 */
[----:B-1----:R-:W-:Y:S01]  /*2870*/  LDSM.16.M88.4 R108, [R243+0x5100] ;  /* 0x00510000f36c783b */ /* 0x002fe20000000200 */
[----:B-----5:R-:W-:Y:S03]  /*2880*/  HMMA.16816.F32.BF16 R8, R68, R100, RZ ;  /* 0x000000644408723c */ /* 0x020fe600000418ff */
[----:B--2---:R-:W1:Y:S05]  /*2890*/  LDSM.16.M88.4 R104, [R243+0x5900] ;  /* 0x00590000f368783b */ /* 0x004e6a0000000200 */
[C---:B------:R-:W-:Y:S08]  /*28a0*/  HMMA.16816.F32.BF16 R92, R64.reuse, R94, RZ ;  /* 0x0000005e405c723c */ /* 0x040ff000000418ff */
[C---:B------:R-:W-:Y:S08]  /*28b0*/  HMMA.16816.F32.BF16 R84, R64.reuse, R86, RZ ;  /* 0x000000564054723c */ /* 0x040ff000000418ff */
[C---:B------:R-:W-:Y:S08]  /*28c0*/  HMMA.16816.F32.BF16 R76, R64.reuse, R78, RZ ;  /* 0x0000004e404c723c */ /* 0x040ff000000418ff */
[----:B------:R-:W-:Y:S08]  /*28d0*/  HMMA.16816.F32.BF16 R72, R64, R100, RZ ;  /* 0x000000644048723c */ /* 0x000ff000000418ff */
[-C--:B------:R-:W-:Y:S08]  /*28e0*/  HMMA.16816.F32.BF16 R68, R68, R102.reuse, RZ ;  /* 0x000000664444723c */ /* 0x080ff000000418ff */
[----:B------:R-:W-:Y:S01]  /*28f0*/  HMMA.16816.F32.BF16 R64, R64, R102, RZ ;  /* 0x000000664040723c */ /* 0x000fe200000418ff */
[----:B------:R-:W2:Y:S07]  /*2900*/  LDSM.16.M88.4 R100, [R244+0x8100] ;  /* 0x00810000f464783b */ /* 0x000eae0000000200 */
        /* <DEDUP_REMOVED lines=13> */
[C---:B------:R-:W-:Y:S01]  /*29e0*/  HMMA.16816.F32.BF16 R92, R36.reuse, R58, R92 ;  /* 0x0000003a245c723c */ /* 0x040fe2000004185c */
[----:B------:R-:W-:Y:S07]  /*29f0*/  LDSM.16.M88.4 R56, [R234] ;  /* 0x00000000ea38783b */ /* 0x000fee0000000200 */
[C---:B------:R-:W-:Y:S01]  /*2a00*/  HMMA.16816.F32.BF16 R84, R36.reuse, R54, R84 ;  /* 0x000000362454723c */ /* 0x040fe20000041854 */
[----:B------:R-:W-:Y:S07]  /*2a10*/  LDSM.16.M88.4 R52, [R234+0x800] ;  /* 0x00080000ea34783b */ /* 0x000fee0000000200 */
[C---:B------:R-:W-:Y:S01]  /*2a20*/  HMMA.16816.F32.BF16 R76, R36.reuse, R50, R76 ;  /* 0x00000032244c723c */ /* 0x040fe2000004184c */
[----:B------:R-:W-:Y:S07]  /*2a30*/  LDSM.16.M88.4 R48, [R234+0x1000] ;  /* 0x00100000ea30783b */ /* 0x000fee0000000200 */
[----:B------:R-:W-:Y:S01]  /*2a40*/  HMMA.16816.F32.BF16 R64, R36, R42, R64 ;  /* 0x0000002a2440723c */ /* 0x000fe20000041840 */
[----:B------:R-:W3:Y:S04]  /*2a50*/  LDSM.16.M88.4 R40, [R234+0x1800] ;  /* 0x00180000ea28783b */ /* 0x000ee80000000200 */
[----:B------:R-:W4:Y:S03]  /*2a60*/  LDSM.16.M88.4 R36, [R242+0x8100] ;  /* 0x00810000f224783b */ /* 0x000f260000000200 */
[C---:B-1----:R-:W-:Y:S08]  /*2a70*/  HMMA.16816.F32.BF16 R8, R120.reuse, R104, R8 ;  /* 0x000000687808723c */ /* 0x042ff00000041808 */
        /* <DEDUP_REMOVED lines=8> */
[C---:B--2---:R-:W-:Y:S08]  /*2b00*/  HMMA.16816.F32.BF16 R96, R100.reuse, R116, R96 ;  /* 0x000000746460723c */ /* 0x044ff00000041860 */
        /* <DEDUP_REMOVED lines=10> */
[----:B------:R-:W1:Y:S04]  /*2bb0*/  LDSM.16.M88.4 R104, [R248+0x7900] ;  /* 0x00790000f868783b */ /* 0x000e680000000200 */
[----:B------:R-:W2:Y:S03]  /*2bc0*/  LDSM.16.M88.4 R100, [R249+0xc100] ;  /* 0x00c10000f964783b */ /* 0x000ea60000000200 */
[C---:B---3--:R-:W-:Y:S08]  /*2bd0*/  HMMA.16816.F32.BF16 R8, R60.reuse, R40, R8 ;  /* 0x000000283c08723c */ /* 0x048ff00000041808 */
        /* <DEDUP_REMOVED lines=8> */
[C---:B----4-:R-:W-:Y:S08]  /*2c60*/  HMMA.16816.F32.BF16 R96, R36.reuse, R56, R96 ;  /* 0x000000382460723c */ /* 0x050ff00000041860 */
        /* <DEDUP_REMOVED lines=55> */
[----:B------:R-:W4:Y:S01]  /*2fe0*/  LDSM.16.M88.4 R40, [R234+0x3000] ;  /* 0x00300000ea28783b */ /* 0x000f220000000200 */
[----:B------:R-:W-:-:S04]  /*2ff0*/  DEPBAR.LE SB0, 0x0 ;  /* 0x000080000000791a */ /* 0x000fc80000000000 */
[C---:B-1----:R-:W-:Y:S08]  /*3000*/  HMMA.16816.F32.BF16 R8, R116.reuse, R100, R8 ;  /* 0x000000647408723c */ /* 0x042ff00000041808 */
[C---:B------:R-:W-:Y:S08]  /*3010*/  HMMA.16816.F32.BF16 R32, R116.reuse, R112, R32 ;  /* 0x000000707420723c */ /* 0x040ff00000041820 */
[C---:B------:R-:W-:Y:S08]  /*3020*/  HMMA.16816.F32.BF16 R28, R116.reuse, R114, R28 ;  /* 0x00000072741c723c */ /* 0x040ff0000004181c */
[C---:B------:R-:W-:Y:S08]  /*3030*/  HMMA.16816.F32.BF16 R24, R116.reuse, R108, R24 ;  /* 0x0000006c7418723c */ /* 0x040ff00000041818 */
[C---:B------:R-:W-:Y:S08]  /*3040*/  HMMA.16816.F32.BF16 R20, R116.reuse, R110, R20 ;  /* 0x0000006e7414723c */ /* 0x040ff00000041814 */
[C---:B--2---:R-:W-:Y:S08]  /*3050*/  HMMA.16816.F32.BF16 R16, R116.reuse, R104, R16 ;  /* 0x000000687410723c */ /* 0x044ff00000041810 */
        /* <DEDUP_REMOVED lines=15> */
[C---:B----4-:R-:W-:Y:S08]  /*3150*/  HMMA.16816.F32.BF16 R16, R56.reuse, R40, R16 ;  /* 0x000000283810723c */ /* 0x050ff00000041810 */
        /* <DEDUP_REMOVED lines=58> */
[----:B--2---:R-:W-:Y:S02]  /*3500*/  IADD3.X R55, RZ, R39, R38, P5, P2 ;  /* 0x00000027ff377210 */ /* 0x004fe40002fe4426 */
[----:B------:R-:W-:Y:S02]  /*3510*/  IADD3 R52, P5, P2, R52, R53, R0 ;  /* 0x0000003534347210 */ /* 0x000fe40007abe000 */
[C---:B---3--:R-:W-:Y:S02]  /*3520*/  IADD3 R56, P6, R48.reuse, R37, RZ ;  /* 0x0000002530387210 */ /* 0x048fe40007fde0ff */
[--C-:B------:R-:W-:Y:S02]  /*3530*/  IADD3.X R53, RZ, R39, R7.reuse, P5, P2 ;  /* 0x00000027ff357210 */ /* 0x100fe40002fe4407 */
[-C--:B------:R-:W-:Y:S02]  /*3540*/  IADD3 R58, P5, R48, R0.reuse, RZ ;  /* 0x00000000303a7210 */ /* 0x080fe40007fbe0ff */
[CC--:B----4-:R-:W-:Y:S01]  /*3550*/  IADD3 R48, P2, R42.reuse, R37.reuse, RZ ;  /* 0x000000252a307210 */ /* 0x0d0fe20007f5e0ff */
        /* <DEDUP_REMOVED lines=19> */
.L_x_753:
[----:B------:R-:W-:Y:S01]  /*3690*/  LOP3.LUT R6, R6, 0xffffffe0, RZ, 0xc0, !PT ;  /* 0xffffffe006067812 */ /* 0x000fe200078ec0ff */
[----:B------:R-:W-:Y:S01]  /*36a0*/  IMAD.SHL.U32 R246, R5, 0x2, RZ ;  /* 0x0000000205f67824 */ /* 0x000fe200078e00ff */
[----:B------:R-:W0:Y:S03]  /*36b0*/  LDGDEPBAR ;  /* 0x00000000000079af */ /* 0x000e260000000000 */
[----:B------:R-:W-:Y:S01]  /*36c0*/  IMAD.IADD R2, R2, 0x1, -R6 ;  /* 0x0000000102027824 */ /* 0x000fe200078e0a06 */
[----:B------:R-:W-:Y:S01]  /*36d0*/  LDSM.16.MT88.4 R180, [R246+0x100] ;  /* 0x00010000f6b4783b */ /* 0x000fe20000004200 */
[----:B------:R-:W-:-:S02]  /*36e0*/  IMAD.U32 R6, RZ, RZ, UR15 ;  /* 0x0000000fff067e24 */ /* 0x000fc4000f8e00ff */
[----:B------:R-:W-:Y:S01]  /*36f0*/  IMAD R240, R4, 0x2, R246 ;  /* 0x0000000204f07824 */ /* 0x000fe200078e02f6 */
[----:B------:R-:W-:Y:S01]  /*3700*/  SHF.R.S32.HI R0, RZ, 0x1f, R2 ;  /* 0x0000001fff007819 */ /* 0x000fe20000011402 */
[C---:B------:R-:W-:Y:S01]  /*3710*/  IMAD R239, R3.reuse, 0x2, R246 ;  /* 0x0000000203ef7824 */ /* 0x040fe200078e02f6 */
[----:B------:R-:W-:Y:S01]  /*3720*/  LDSM.16.MT88.4 R128, [R246+0x2100] ;  /* 0x00210000f680783b */ /* 0x000fe20000004200 */
[----:B------:R-:W-:Y:S01]  /*3730*/  IMAD R238, R3, 0x2, R240 ;  /* 0x0000000203ee7824 */ /* 0x000fe200078e02f0 */
[----:B------:R-:W-:Y:S02]  /*3740*/  LEA.HI R0, R0, R2, RZ, 0x2 ;  /* 0x0000000200007211 */ /* 0x000fe400078f10ff */
[----:B------:R-:W-:Y:S02]  /*3750*/  LDSM.16.MT88.4 R144, [R240+0x2100] ;  /* 0x00210000f090783b */ /* 0x000fe40000004200 */
[----:B------:R-:W-:Y:S02]  /*3760*/  LOP3.LUT R0, R0, 0x7ffffffc, RZ, 0xc0, !PT ;  /* 0x7ffffffc00007812 */ /* 0x000fe400078ec0ff */
[----:B------:R-:W-:Y:S03]  /*3770*/  LDSM.16.MT88.4 R112, [R238+0x100] ;  /* 0x00010000ee70783b */ /* 0x000fe60000004200 */
[----:B------:R-:W-:Y:S01]  /*3780*/  IMAD.IADD R0, R2, 0x1, -R0 ;  /* 0x0000000102007824 */ /* 0x000fe200078e0a00 */
[----:B------:R-:W-:Y:S03]  /*3790*/  LDSM.16.MT88.4 R156, [R239+0x2100] ;  /* 0x00210000ef9c783b */ /* 0x000fe60000004200 */
[----:B------:R-:W-:Y:S01]  /*37a0*/  IMAD R6, R0, -0x2, R6 ;  /* 0xfffffffe00067824 */ /* 0x000fe200078e0206 */
[----:B--2---:R-:W-:Y:S04]  /*37b0*/  LDSM.16.MT88.4 R40, [R246+0x900] ;  /* 0x00090000f628783b */ /* 0x004fe80000004200 */
[----:B------:R-:W-:-:S02]  /*37c0*/  ISETP.GT.AND P5, PT, R6, RZ, PT ;  /* 0x000000ff0600720c */ /* 0x000fc40003fa4270 */
[----:B------:R-:W-:Y:S02]  /*37d0*/  ISETP.GT.AND P6, PT, R6, 0x1, PT ;  /* 0x000000010600780c */ /* 0x000fe40003fc4270 */
[----:B------:R-:W-:Y:S02]  /*37e0*/  FSEL R32, R32, -INF , P5 ;  /* 0xff80000020207808 */ /* 0x000fe40002800000 */
[----:B------:R-:W-:Y:S02]  /*37f0*/  FSEL R33, R33, -INF , P6 ;  /* 0xff80000021217808 */ /* 0x000fe40003000000 */
[----:B------:R-:W-:Y:S02]  /*3800*/  ISETP.GT.AND P2, PT, R6, 0x8, PT ;  /* 0x000000080600780c */ /* 0x000fe40003f44270 */
[----:B------:R-:W-:Y:S02]  /*3810*/  FSEL R34, R34, -INF , P5 ;  /* 0xff80000022227808 */ /* 0x000fe40002800000 */
[----:B------:R-:W-:-:S02]  /*3820*/  FSEL R119, R98, -INF , P5 ;  /* 0xff80000062777808 */ /* 0x000fc40002800000 */
[----:B------:R-:W-:Y:S02]  /*3830*/  FSEL R65, R96, -INF , P5 ;  /* 0xff80000060417808 */ /* 0x000fe40002800000 */
[----:B------:R-:W-:Y:S02]  /*3840*/  ISETP.GT.AND P5, PT, R6, 0x9, PT ;  /* 0x000000090600780c */ /* 0x000fe40003fa4270 */
[----:B------:R-:W-:Y:S02]  /*3850*/  FSEL R28, R28, -INF , P2 ;  /* 0xff8000001c1c7808 */ /* 0x000fe40001000000 */
[----:B------:R-:W-:Y:S02]  /*3860*/  FMNMX.FTZ R0, R32, R33, !PT ;  /* 0x0000002120007209 */ /* 0x000fe40007810000 */
[----:B------:R-:W-:Y:S02]  /*3870*/  FSEL R35, R35, -INF , P6 ;  /* 0xff80000023237808 */ /* 0x000fe40003000000 */
[----:B------:R-:W-:-:S02]  /*3880*/  FSEL R67, R99, -INF , P6 ;  /* 0xff80000063437808 */ /* 0x000fc40003000000 */
[----:B------:R-:W-:Y:S02]  /*3890*/  FSEL R60, R97, -INF , P6 ;  /* 0xff800000613c7808 */ /* 0x000fe40003000000 */
[----:B------:R-:W-:Y:S01]  /*38a0*/  FSEL R29, R29, -INF , P5 ;  /* 0xff8000001d1d7808 */ /* 0x000fe20002800000 */
[----:B------:R-:W-:Y:S01]  /*38b0*/  LDSM.16.MT88.4 R96, [R239+0x100] ;  /* 0x00010000ef60783b */ /* 0x000fe20000004200 */
[----:B------:R-:W-:Y:S02]  /*38c0*/  ISETP.GT.AND P6, PT, R6, 0x10, PT ;  /* 0x000000100600780c */ /* 0x000fe40003fc4270 */
[----:B------:R-:W-:Y:S02]  /*38d0*/  FMNMX.FTZ R0, R28, R0, !PT ;  /* 0x000000001c007209 */ /* 0x000fe40007810000 */
        /* <DEDUP_REMOVED lines=9> */
[----:B------:R-:W-:Y:S02]  /*3970*/  FSEL R25, R25, -INF , P2 ;  /* 0xff80000019197808 */ /* 0x000fe40001000000 */
        /* <DEDUP_REMOVED lines=39> */
[----:B------:R-:W-:Y:S01]  /*3bf0*/  FSEL R177, R79, -INF , P5 ;  /* 0xff8000004fb17808 */ /* 0x000fe20002800000 */
[----:B------:R-:W-:Y:S01]  /*3c00*/  LDSM.16.MT88.4 R12, [R239+0x2900] ;  /* 0x00290000ef0c783b */ /* 0x000fe20000004200 */
[----:B------:R-:W-:-:S02]  /*3c10*/  FSEL R7, R77, -INF , P5 ;  /* 0xff8000004d077808 */ /* 0x000fc40002800000 */
[----:B------:R-:W-:Y:S02]  /*3c20*/  ISETP.GT.AND P5, PT, R6, 0x31, PT ;  /* 0x000000310600780c */ /* 0x000fe40003fa4270 */
[----:B------:R-:W-:Y:S01]  /*3c30*/  FSEL R215, R100, -INF , P2 ;  /* 0xff80000064d77808 */ /* 0x000fe20001000000 */
[----:B------:R-:W-:Y:S01]  /*3c40*/  IMAD.MOV.U32 R100, RZ, RZ, R36 ;  /* 0x000000ffff647224 */ /* 0x000fe200078e0024 */
[----:B------:R-:W-:Y:S01]  /*3c50*/  FMNMX.FTZ R0, R135, R0, !PT ;  /* 0x0000000087007209 */ /* 0x000fe20007810000 */
[----:B------:R-:W-:Y:S01]  /*3c60*/  LDSM.16.MT88.4 R36, [R238+0x2100] ;  /* 0x00210000ee24783b */ /* 0x000fe20000004200 */
[----:B------:R-:W-:Y:S02]  /*3c70*/  FSEL R132, R18, -INF , P6 ;  /* 0xff80000012847808 */ /* 0x000fe40003000000 */
[----:B------:R-:W-:Y:S01]  /*3c80*/  FSEL R179, R82, -INF , P6 ;  /* 0xff80000052b37808 */ /* 0x000fe20003000000 */
[----:B------:R-:W-:Y:S01]  /*3c90*/  LDSM.16.MT88.4 R16, [R240+0x2900] ;  /* 0x00290000f010783b */ /* 0x000fe20000004200 */
[----:B------:R-:W-:-:S02]  /*3ca0*/  FSEL R230, R80, -INF , P6 ;  /* 0xff80000050e67808 */ /* 0x000fc40003000000 */
[C---:B------:R-:W-:Y:S01]  /*3cb0*/  ISETP.GT.AND P6, PT, R6.reuse, 0x38, PT ;  /* 0x000000380600780c */ /* 0x040fe20003fc4270 */
[----:B------:R-:W-:Y:S01]  /*3cc0*/  LDSM.16.MT88.4 R80, [R240+0x100] ;  /* 0x00010000f050783b */ /* 0x000fe20000004200 */
        /* <DEDUP_REMOVED lines=8> */
[----:B------:R-:W-:Y:S02]  /*3d50*/  FMNMX.FTZ R0, R212, R0, !PT ;  /* 0x00000000d4007209 */ /* 0x000fe40007810000 */
[----:B------:R-:W-:Y:S01]  /*3d60*/  FSEL R211, R102, -INF , P2 ;  /* 0xff80000066d37808 */ /* 0x000fe20001000000 */
[----:B------:R-:W-:Y:S01]  /*3d70*/  IMAD.MOV.U32 R102, RZ, RZ, R7 ;  /* 0x000000ffff667224 */ /* 0x000fe200078e0007 */
[----:B------:R-:W-:Y:S01]  /*3d80*/  FSEL R218, R218, -INF , P2 ;  /* 0xff800000dada7808 */ /* 0x000fe20001000000 */
[----:B------:R-:W1:Y:S01]  /*3d90*/  SHFL.BFLY PT, R2, R0, 0x2, 0x1f ;  /* 0x0c401f0000027f89 */ /* 0x000e6200000e0000 */
[----:B------:R-:W-:-:S02]  /*3da0*/  FSEL R209, R70, -INF , P6 ;  /* 0xff80000046d17808 */ /* 0x000fc40003000000 */
[----:B------:R-:W-:Y:S02]  /*3db0*/  FSEL R207, R71, -INF , P5 ;  /* 0xff80000047cf7808 */ /* 0x000fe40002800000 */
[----:B------:R-:W-:Y:S02]  /*3dc0*/  FMNMX.FTZ R196, R65, R60, !PT ;  /* 0x0000003c41c47209 */ /* 0x000fe40007810000 */
[----:B------:R-:W-:Y:S02]  /*3dd0*/  FMNMX.FTZ R4, R119, R67, !PT ;  /* 0x0000004377047209 */ /* 0x000fe40007810000 */
[----:B------:R-:W-:Y:S02]  /*3de0*/  FMNMX.FTZ R196, R63, R196, !PT ;  /* 0x000000c43fc47209 */ /* 0x000fe40007810000 */
[----:B------:R-:W-:Y:S02]  /*3df0*/  FSEL R225, R8, -INF , P6 ;  /* 0xff80000008e17808 */ /* 0x000fe40003000000 */
[----:B------:R-:W-:-:S02]  /*3e00*/  FMNMX.FTZ R196, R62, R196, !PT ;  /* 0x000000c43ec47209 */ /* 0x000fc40007810000 */
[----:B------:R-:W-:Y:S02]  /*3e10*/  FMNMX.FTZ R4, R118, R4, !PT ;  /* 0x0000000476047209 */ /* 0x000fe40007810000 */
[----:B------:R-:W-:Y:S02]  /*3e20*/  FMNMX.FTZ R196, R64, R196, !PT ;  /* 0x000000c440c47209 */ /* 0x000fe40007810000 */
[----:B------:R-:W-:Y:S02]  /*3e30*/  FSEL R226, R9, -INF , P5 ;  /* 0xff80000009e27808 */ /* 0x000fe40002800000 */
[----:B------:R-:W-:Y:S02]  /*3e40*/  FMNMX.FTZ R196, R61, R196, !PT ;  /* 0x000000c43dc47209 */ /* 0x000fe40007810000 */
[----:B------:R-:W-:Y:S02]  /*3e50*/  FMNMX.FTZ R4, R66, R4, !PT ;  /* 0x0000000442047209 */ /* 0x000fe40007810000 */
[----:B-1----:R-:W-:-:S02]  /*3e60*/  FMNMX.FTZ R0, R0, R2, !PT ;  /* 0x0000000200007209 */ /* 0x002fc40007810000 */
[----:B------:R-:W-:Y:S02]  /*3e70*/  FMNMX.FTZ R196, R84, R196, !PT ;  /* 0x000000c454c47209 */ /* 0x000fe40007810000 */
[----:B------:R-:W-:Y:S01]  /*3e80*/  FMNMX.FTZ R4, R117, R4, !PT ;  /* 0x0000000475047209 */ /* 0x000fe20007810000 */
[----:B------:R-:W1:Y:S01]  /*3e90*/  SHFL.BFLY PT, R2, R0, 0x1, 0x1f ;  /* 0x0c201f0000027f89 */ /* 0x000e6200000e0000 */
        /* <DEDUP_REMOVED lines=12> */
[----:B-1----:R-:W-:Y:S02]  /*3f60*/  FMNMX.FTZ R2, R0, R2, !PT ;  /* 0x0000000200027209 */ /* 0x002fe40007810000 */
[----:B------:R-:W-:Y:S02]  /*3f70*/  FMNMX.FTZ R0, R34, R35, !PT ;  /* 0x0000002322007209 */ /* 0x000fe40007810000 */
[C---:B------:R-:W-:Y:S01]  /*3f80*/  FSETP.NEU.FTZ.AND P2, PT, R2.reuse, -INF , PT ;  /* 0xff8000000200780b */ /* 0x040fe20003f5d000 */
[----:B------:R-:W-:Y:S01]  /*3f90*/  FMUL.FTZ R216, R2, c[0x0][0x2d0] ;  /* 0x0000b40002d87a20 */ /* 0x000fe20000410000 */
[----:B------:R-:W-:-:S02]  /*3fa0*/  FMNMX.FTZ R0, R30, R0, !PT ;  /* 0x000000001e007209 */ /* 0x000fc40007810000 */
[----:B------:R-:W-:Y:S02]  /*3fb0*/  FSEL R221, R10, -INF , P6 ;  /* 0xff8000000add7808 */ /* 0x000fe40003000000 */
[----:B------:R-:W-:Y:S02]  /*3fc0*/  FMNMX.FTZ R0, R31, R0, !PT ;  /* 0x000000001f007209 */ /* 0x000fe40007810000 */
[----:B------:R-:W-:Y:S02]  /*3fd0*/  FSEL R216, R216, RZ, P2 ;  /* 0x000000ffd8d87208 */ /* 0x000fe40001000000 */
[----:B------:R-:W-:Y:S02]  /*3fe0*/  FMNMX.FTZ R0, R26, R0, !PT ;  /* 0x000000001a007209 */ /* 0x000fe40007810000 */
[----:B------:R-:W-:Y:S01]  /*3ff0*/  ISETP.GT.AND P2, PT, R6, 0x31, PT ;  /* 0x000000310600780c */ /* 0x000fe20003f44270 */
[--C-:B------:R-:W-:Y:S01]  /*4000*/  FFMA.FTZ R205, R32, c[0x0][0x2d0], -R216.reuse ;  /* 0x0000b40020cd7a23 */ /* 0x100fe200000108d8 */
[----:B------:R-:W-:Y:S01]  /*4010*/  FMNMX.FTZ R0, R27, R0, !PT ;  /* 0x000000001b007209 */ /* 0x000fe20007810000 */
[--C-:B------:R-:W-:Y:S01]  /*4020*/  FFMA.FTZ R204, R33, c[0x0][0x2d0], -R216.reuse ;  /* 0x0000b40021cc7a23 */ /* 0x100fe200000108d8 */
[----:B------:R-:W-:Y:S01]  /*4030*/  FSEL R210, R103, -INF , P2 ;  /* 0xff80000067d27808 */ /* 0x000fe20001000000 */
[--C-:B------:R-:W-:Y:S01]  /*4040*/  FFMA.FTZ R58, R28, c[0x0][0x2d0], -R216.reuse ;  /* 0x0000b4001c3a7a23 */ /* 0x100fe200000108d8 */
[----:B------:R-:W-:Y:S01]  /*4050*/  FMNMX.FTZ R0, R22, R0, !PT ;  /* 0x0000000016007209 */ /* 0x000fe20007810000 */
[--C-:B------:R-:W-:Y:S01]  /*4060*/  FFMA.FTZ R54, R29, c[0x0][0x2d0], -R216.reuse ;  /* 0x0000b4001d367a23 */ /* 0x100fe200000108d8 */
[----:B------:R-:W-:Y:S01]  /*4070*/  FSEL R222, R11, -INF , P5 ;  /* 0xff8000000bde7808 */ /* 0x000fe20002800000 */
[----:B------:R-:W-:Y:S01]  /*4080*/  MUFU.EX2 R205, R205 ;  /* 0x000000cd00cd7308 */ /* 0x000fe20000000800 */
[----:B------:R-:W-:Y:S01]  /*4090*/  FMNMX.FTZ R0, R23, R0, !PT ;  /* 0x0000000017007209 */ /* 0x000fe20007810000 */
[----:B------:R-:W-:-:S02]  /*40a0*/  FFMA.FTZ R57, R24, c[0x0][0x2d0], -R216 ;  /* 0x0000b40018397a23 */ /* 0x000fc400000108d8 */
[--C-:B------:R-:W-:Y:S01]  /*40b0*/  FFMA.FTZ R53, R25, c[0x0][0x2d0], -R216.reuse ;  /* 0x0000b40019357a23 */ /* 0x100fe200000108d8 */
[----:B------:R-:W-:Y:S01]  /*40c0*/  FMNMX.FTZ R0, R132, R0, !PT ;  /* 0x0000000084007209 */ /* 0x000fe20007810000 */
[--C-:B------:R-:W-:Y:S02]  /*40d0*/  FFMA.FTZ R52, R20, c[0x0][0x2d0], -R216.reuse ;  /* 0x0000b40014347a23 */ /* 0x100fe400000108d8 */
[----:B------:R-:W1:Y:S01]  /*40e0*/  MUFU.EX2 R204, R204 ;  /* 0x000000cc00cc7308 */ /* 0x000e620000000800 */
[----:B------:R-:W-:Y:S01]  /*40f0*/  FMNMX.FTZ R0, R133, R0, !PT ;  /* 0x0000000085007209 */ /* 0x000fe20007810000 */
[--C-:B------:R-:W-:Y:S02]  /*4100*/  FFMA.FTZ R51, R21, c[0x0][0x2d0], -R216.reuse ;  /* 0x0000b40015337a23 */ /* 0x100fe400000108d8 */
[--C-:B------:R-:W-:Y:S01]  /*4110*/  FFMA.FTZ R215, R215, c[0x0][0x2d0], -R216.reuse ;  /* 0x0000b400d7d77a23 */ /* 0x100fe200000108d8 */
[----:B------:R-:W-:Y:S01]  /*4120*/  FMNMX.FTZ R0, R174, R0, !PT ;  /* 0x00000000ae007209 */ /* 0x000fe20007810000 */
[----:B------:R-:W-:-:S02]  /*4130*/  FFMA.FTZ R214, R214, c[0x0][0x2d0], -R216 ;  /* 0x0000b400d6d67a23 */ /* 0x000fc400000108d8 */
[----:B------:R-:W2:Y:S01]  /*4140*/  MUFU.EX2 R58, R58 ;  /* 0x0000003a003a7308 */ /* 0x000ea20000000800 */
[----:B------:R-:W-:Y:S01]  /*4150*/  FMNMX.FTZ R0, R175, R0, !PT ;  /* 0x00000000af007209 */ /* 0x000fe20007810000 */
[--C-:B------:R-:W-:Y:S02]  /*4160*/  FFMA.FTZ R213, R213, c[0x0][0x2d0], -R216.reuse ;  /* 0x0000b400d5d57a23 */ /* 0x100fe400000108d8 */
[----:B------:R-:W-:Y:S01]  /*4170*/  FFMA.FTZ R212, R212, c[0x0][0x2d0], -R216 ;  /* 0x0000b400d4d47a23 */ /* 0x000fe200000108d8 */
[----:B------:R-:W-:-:S03]  /*4180*/  FMNMX.FTZ R0, R211, R0, !PT ;  /* 0x00000000d3007209 */ /* 0x000fc60007810000 */
[----:B------:R-:W3:Y:S01]  /*4190*/  MUFU.EX2 R54, R54 ;  /* 0x0000003600367308 */ /* 0x000ee20000000800 */
[----:B------:R-:W-:Y:S02]  /*41a0*/  FMNMX.FTZ R0, R210, R0, !PT ;  /* 0x00000000d2007209 */ /* 0x000fe40007810000 */
[----:B-1----:R-:W-:Y:S01]  /*41b0*/  F2FP.BF16.PACK_AB R164, R204, R205 ;  /* 0x000000cdcca4723e */ /* 0x002fe200000010ff */
[----:B------:R-:W-:Y:S01]  /*41c0*/  FADD.FTZ R204, R205, R204 ;  /* 0x000000cccdcc7221 */ /* 0x000fe20000010000 */
[----:B------:R-:W-:-:S03]  /*41d0*/  FMNMX.FTZ R0, R209, R0, !PT ;  /* 0x00000000d1007209 */ /* 0x000fc60007810000 */
[----:B------:R-:W1:Y:S01]  /*41e0*/  MUFU.EX2 R57, R57 ;  /* 0x0000003900397308 */ /* 0x000e620000000800 */
[----:B------:R-:W-:Y:S01]  /*41f0*/  FMNMX.FTZ R7, R207, R0, !PT ;  /* 0x00000000cf077209 */ /* 0x000fe20007810000 */
[----:B--2---:R-:W-:-:S04]  /*4200*/  FADD.FTZ R204, R58, R204 ;  /* 0x000000cc3acc7221 */ /* 0x004fc80000010000 */
[----:B------:R-:W2:Y:S01]  /*4210*/  SHFL.BFLY PT, R0, R7, 0x2, 0x1f ;  /* 0x0c401f0007007f89 */ /* 0x000ea200000e0000 */
[C---:B---3--:R-:W-:Y:S01]  /*4220*/  F2FP.BF16.PACK_AB R166, R54.reuse, R58 ;  /* 0x0000003a36a6723e */ /* 0x048fe200000010ff */
[----:B------:R-:W3:Y:S01]  /*4230*/  MUFU.EX2 R53, R53 ;  /* 0x0000003500357308 */ /* 0x000ee20000000800 */
[----:B------:R-:W-:-:S04]  /*4240*/  FADD.FTZ R204, R54, R204 ;  /* 0x000000cc36cc7221 */ /* 0x000fc80000010000 */
[----:B-1----:R-:W-:-:S03]  /*4250*/  FADD.FTZ R204, R57, R204 ;  /* 0x000000cc39cc7221 */ /* 0x002fc60000010000 */
[----:B------:R-:W1:Y:S08]  /*4260*/  MUFU.EX2 R52, R52 ;  /* 0x0000003400347308 */ /* 0x000e700000000800 */
[----:B------:R-:W4:Y:S01]  /*4270*/  MUFU.EX2 R51, R51 ;  /* 0x0000003300337308 */ /* 0x000f220000000800 */
[----:B---3--:R-:W-:Y:S01]  /*4280*/  FADD.FTZ R204, R53, R204 ;  /* 0x000000cc35cc7221 */ /* 0x008fe20000010000 */
[----:B--2---:R-:W-:-:S06]  /*4290*/  FMNMX.FTZ R7, R7, R0, !PT ;  /* 0x0000000007077209 */ /* 0x004fcc0007810000 */
[----:B------:R-:W-:Y:S01]  /*42a0*/  MUFU.EX2 R215, R215 ;  /* 0x000000d700d77308 */ /* 0x000fe20000000800 */
[----:B-1----:R-:W-:Y:S01]  /*42b0*/  FADD.FTZ R204, R52, R204 ;  /* 0x000000cc34cc7221 */ /* 0x002fe20000010000 */
[----:B------:R-:W1:Y:S06]  /*42c0*/  SHFL.BFLY PT, R0, R7, 0x1, 0x1f ;  /* 0x0c201f0007007f89 */ /* 0x000e6c00000e0000 */
[----:B------:R-:W-:Y:S01]  /*42d0*/  MUFU.EX2 R214, R214 ;  /* 0x000000d600d67308 */ /* 0x000fe20000000800 */
[----:B----4-:R-:W-:-:S07]  /*42e0*/  FADD.FTZ R204, R51, R204 ;  /* 0x000000cc33cc7221 */ /* 0x010fce0000010000 */
[----:B------:R-:W-:Y:S08]  /*42f0*/  MUFU.EX2 R213, R213 ;  /* 0x000000d500d57308 */ /* 0x000ff00000000800 */
[----:B------:R-:W-:Y:S01]  /*4300*/  MUFU.EX2 R212, R212 ;  /* 0x000000d400d47308 */ /* 0x000fe20000000800 */
[----:B-1----:R-:W-:-:S04]  /*4310*/  FMNMX.FTZ R0, R0, R7, !PT ;  /* 0x0000000700007209 */ /* 0x002fc80007810000 */
[C---:B------:R-:W-:Y:S01]  /*4320*/  FSETP.NEU.FTZ.AND P2, PT, R0.reuse, -INF , PT ;  /* 0xff8000000000780b */ /* 0x040fe20003f5d000 */
[----:B------:R-:W-:-:S05]  /*4330*/  FMUL.FTZ R208, R0, c[0x0][0x2d0] ;  /* 0x0000b40000d07a20 */ /* 0x000fca0000410000 */
[----:B------:R-:W-:Y:S02]  /*4340*/  FSEL R208, R208, RZ, P2 ;  /* 0x000000ffd0d07208 */ /* 0x000fe40001000000 */
[----:B------:R-:W-:Y:S02]  /*4350*/  ISETP.GT.AND P2, PT, R6, 0x31, PT ;  /* 0x000000310600780c */ /* 0x000fe40003f44270 */
[----:B------:R-:W-:Y:S01]  /*4360*/  F2FP.BF16.PACK_AB R6, R51, R52 ;  /* 0x000000343306723e */ /* 0x000fe200000010ff */
[--C-:B------:R-:W-:Y:S01]  /*4370*/  FFMA.FTZ R201, R34, c[0x0][0x2d0], -R208.reuse ;  /* 0x0000b40022c97a23 */ /* 0x100fe200000108d0 */
[----:B------:R-:W-:Y:S01]  /*4380*/  FSEL R223, R217, -INF , P2 ;  /* 0xff800000d9df7808 */ /* 0x000fe20001000000 */
[--C-:B------:R-:W-:Y:S01]  /*4390*/  FFMA.FTZ R206, R35, c[0x0][0x2d0], -R208.reuse ;  /* 0x0000b40023ce7a23 */ /* 0x100fe200000108d0 */
[----:B------:R-:W-:Y:S01]  /*43a0*/  FSEL R219, R219, -INF , P2 ;  /* 0xff800000dbdb7808 */ /* 0x000fe20001000000 */
[--C-:B------:R-:W-:Y:S01]  /*43b0*/  FFMA.FTZ R59, R30, c[0x0][0x2d0], -R208.reuse ;  /* 0x0000b4001e3b7a23 */ /* 0x100fe200000108d0 */
[----:B------:R-:W-:Y:S01]  /*43c0*/  FMNMX.FTZ R196, R223, R196, !PT ;  /* 0x000000c4dfc47209 */ /* 0x000fe20007810000 */
[--C-:B------:R-:W-:Y:S01]  /*43d0*/  FFMA.FTZ R55, R31, c[0x0][0x2d0], -R208.reuse ;  /* 0x0000b4001f377a23 */ /* 0x100fe200000108d0 */
[----:B------:R-:W-:Y:S01]  /*43e0*/  MUFU.EX2 R201, R201 ;  /* 0x000000c900c97308 */ /* 0x000fe20000000800 */
[--C-:B------:R-:W-:Y:S01]  /*43f0*/  FFMA.FTZ R56, R26, c[0x0][0x2d0], -R208.reuse ;  /* 0x0000b4001a387a23 */ /* 0x100fe200000108d0 */
[----:B------:R-:W-:Y:S01]  /*4400*/  FMNMX.FTZ R196, R225, R196, !PT ;  /* 0x000000c4e1c47209 */ /* 0x000fe20007810000 */
[--C-:B------:R-:W-:Y:S01]  /*4410*/  FFMA.FTZ R50, R27, c[0x0][0x2d0], -R208.reuse ;  /* 0x0000b4001b327a23 */ /* 0x100fe200000108d0 */
[----:B------:R-:W-:Y:S01]  /*4420*/  LDSM.16.MT88.4 R32, [R240+0x900] ;  /* 0x00090000f020783b */ /* 0x000fe20000004200 */
[--C-:B------:R-:W-:Y:S01]  /*4430*/  FFMA.FTZ R49, R22, c[0x0][0x2d0], -R208.reuse ;  /* 0x0000b40016317a23 */ /* 0x100fe200000108d0 */
[----:B------:R-:W-:Y:S01]  /*4440*/  FMNMX.FTZ R196, R226, R196, !PT ;  /* 0x000000c4e2c47209 */ /* 0x000fe20007810000 */
[--C-:B------:R-:W-:Y:S01]  /*4450*/  FFMA.FTZ R48, R23, c[0x0][0x2d0], -R208.reuse ;  /* 0x0000b40017307a23 */ /* 0x100fe200000108d0 */
[----:B------:R-:W1:Y:S01]  /*4460*/  MUFU.EX2 R206, R206 ;  /* 0x000000ce00ce7308 */ /* 0x000e620000000800 */
[----:B------:R-:W-:Y:S01]  /*4470*/  LDSM.16.MT88.4 R28, [R239+0x900] ;  /* 0x00090000ef1c783b */ /* 0x000fe20000004200 */
[----:B------:R-:W-:-:S02]  /*4480*/  FFMA.FTZ R211, R211, c[0x0][0x2d0], -R208 ;  /* 0x0000b400d3d37a23 */ /* 0x000fc400000108d0 */
[--C-:B------:R-:W-:Y:S01]  /*4490*/  FFMA.FTZ R210, R210, c[0x0][0x2d0], -R208.reuse ;  /* 0x0000b400d2d27a23 */ /* 0x100fe200000108d0 */
[----:B------:R-:W2:Y:S01]  /*44a0*/  SHFL.BFLY PT, R3, R196, 0x2, 0x1f ;  /* 0x0c401f00c4037f89 */ /* 0x000ea200000e0000 */
[----:B------:R-:W-:Y:S02]  /*44b0*/  FFMA.FTZ R209, R209, c[0x0][0x2d0], -R208 ;  /* 0x0000b400d1d17a23 */ /* 0x000fe400000108d0 */
[----:B------:R-:W3:Y:S01]  /*44c0*/  MUFU.EX2 R59, R59 ;  /* 0x0000003b003b7308 */ /* 0x000ee20000000800 */
[----:B------:R-:W-:Y:S04]  /*44d0*/  LDSM.16.MT88.4 R24, [R238+0x900] ;  /* 0x00090000ee18783b */ /* 0x000fe80000004200 */
[----:B------:R-:W-:Y:S03]  /*44e0*/  LDSM.16.MT88.4 R20, [R246+0x2900] ;  /* 0x00290000f614783b */ /* 0x000fe60000004200 */
[----:B------:R-:W4:Y:S01]  /*44f0*/  MUFU.EX2 R55, R55 ;  /* 0x0000003700377308 */ /* 0x000f220000000800 */
[----:B-1----:R-:W-:Y:S01]  /*4500*/  F2FP.BF16.PACK_AB R165, R206, R201 ;  /* 0x000000c9cea5723e */ /* 0x002fe200000010ff */
[----:B------:R-:W-:-:S06]  /*4510*/  FADD.FTZ R201, R201, R206 ;  /* 0x000000cec9c97221 */ /* 0x000fcc0000010000 */
[----:B------:R-:W1:Y:S01]  /*4520*/  MUFU.EX2 R56, R56 ;  /* 0x0000003800387308 */ /* 0x000e620000000800 */
[----:B---3--:R-:W-:Y:S01]  /*4530*/  FADD.FTZ R201, R59, R201 ;  /* 0x000000c93bc97221 */ /* 0x008fe20000010000 */
[----:B--2---:R-:W-:Y:S02]  /*4540*/  FMNMX.FTZ R196, R196, R3, !PT ;  /* 0x00000003c4c47209 */ /* 0x004fe40007810000 */
[----:B------:R-:W-:-:S04]  /*4550*/  FMNMX.FTZ R3, R177, R4, !PT ;  /* 0x00000004b1037209 */ /* 0x000fc80007810000 */
[----:B------:R-:W2:Y:S01]  /*4560*/  MUFU.EX2 R50, R50 ;  /* 0x0000003200327308 */ /* 0x000ea20000000800 */
[C---:B----4-:R-:W-:Y:S01]  /*4570*/  F2FP.BF16.PACK_AB R167, R55.reuse, R59 ;  /* 0x0000003b37a7723e */ /* 0x050fe200000010ff */
[----:B------:R-:W3:Y:S01]  /*4580*/  SHFL.BFLY PT, R8, R196, 0x1, 0x1f ;  /* 0x0c201f00c4087f89 */ /* 0x000ee200000e0000 */
[----:B------:R-:W-:Y:S01]  /*4590*/  FMNMX.FTZ R3, R218, R3, !PT ;  /* 0x00000003da037209 */ /* 0x000fe20007810000 */
[----:B------:R-:W-:Y:S01]  /*45a0*/  FADD.FTZ R201, R55, R201 ;  /* 0x000000c937c97221 */ /* 0x000fe20000010000 */
[----:B------:R-:W-:Y:S02]  /*45b0*/  F2FP.BF16.PACK_AB R4, R53, R57 ;  /* 0x000000393504723e */ /* 0x000fe400000010ff */
[----:B------:R-:W-:Y:S01]  /*45c0*/  FMNMX.FTZ R3, R219, R3, !PT ;  /* 0x00000003db037209 */ /* 0x000fe20007810000 */
[----:B------:R-:W-:Y:S01]  /*45d0*/  HMMA.16816.F32.BF16 R188, R164, R180, RZ ;  /* 0x000000b4a4bc723c */ /* 0x000fe200000418ff */
[----:B------:R-:W4:Y:S01]  /*45e0*/  MUFU.EX2 R49, R49 ;  /* 0x0000003100317308 */ /* 0x000f220000000800 */
[----:B-1----:R-:W-:Y:S01]  /*45f0*/  FADD.FTZ R201, R56, R201 ;  /* 0x000000c938c97221 */ /* 0x002fe20000010000 */
[----:B------:R-:W-:-:S04]  /*4600*/  FMNMX.FTZ R3, R221, R3, !PT ;  /* 0x00000003dd037209 */ /* 0x000fc80007810000 */
[----:B------:R-:W-:Y:S01]  /*4610*/  FMNMX.FTZ R3, R222, R3, !PT ;  /* 0x00000003de037209 */ /* 0x000fe20007810000 */
[C---:B------:R-:W-:Y:S01]  /*4620*/  HMMA.16816.F32.BF16 R72, R164.reuse, R80, RZ ;  /* 0x00000050a448723c */ /* 0x040fe200000418ff */
[----:B------:R-:W1:Y:S01]  /*4630*/  MUFU.EX2 R48, R48 ;  /* 0x0000003000307308 */ /* 0x000e620000000800 */
[C---:B--2---:R-:W-:Y:S01]  /*4640*/  F2FP.BF16.PACK_AB R5, R50.reuse, R56 ;  /* 0x000000383205723e */ /* 0x044fe200000010ff */
[----:B------:R-:W-:Y:S01]  /*4650*/  FADD.FTZ R201, R50, R201 ;  /* 0x000000c932c97221 */ /* 0x000fe20000010000 */
[----:B------:R-:W2:Y:S04]  /*4660*/  SHFL.BFLY PT, R68, R3, 0x2, 0x1f ;  /* 0x0c401f0003447f89 */ /* 0x000ea800000e0000 */
[C---:B------:R-:W-:Y:S01]  /*4670*/  HMMA.16816.F32.BF16 R88, R164.reuse, R96, RZ ;  /* 0x00000060a458723c */ /* 0x040fe200000418ff */
[----:B------:R-:W-:Y:S01]  /*4680*/  MUFU.EX2 R211, R211 ;  /* 0x000000d300d37308 */ /* 0x000fe20000000800 */
[----:B---3--:R-:W-:Y:S01]  /*4690*/  FMNMX.FTZ R196, R196, R8, !PT ;  /* 0x00000008c4c47209 */ /* 0x008fe20007810000 */
[----:B----4-:R-:W-:Y:S01]  /*46a0*/  FADD.FTZ R201, R49, R201 ;  /* 0x000000c931c97221 */ /* 0x010fe20000010000 */
[----:B------:R-:W-:Y:S02]  /*46b0*/  LDSM.16.MT88.4 R8, [R238+0x2900] ;  /* 0x00290000ee08783b */ /* 0x000fe40000004200 */
[C---:B------:R-:W-:Y:S01]  /*46c0*/  FSETP.NEU.FTZ.AND P2, PT, R196.reuse, -INF , PT ;  /* 0xff800000c400780b */ /* 0x040fe20003f5d000 */
[----:B------:R-:W-:Y:S01]  /*46d0*/  FMUL.FTZ R227, R196, c[0x0][0x2d0] ;  /* 0x0000b400c4e37a20 */ /* 0x000fe20000410000 */
[----:B------:R-:W-:Y:S01]  /*46e0*/  HMMA.16816.F32.BF16 R104, R164, R112, RZ ;  /* 0x00000070a468723c */ /* 0x000fe200000418ff */
[C---:B-1----:R-:W-:Y:S01]  /*46f0*/  F2FP.BF16.PACK_AB R7, R48.reuse, R49 ;  /* 0x000000313007723e */ /* 0x042fe200000010ff */
[----:B------:R-:W-:Y:S01]  /*4700*/  MUFU.EX2 R210, R210 ;  /* 0x000000d200d27308 */ /* 0x000fe20000000800 */
[----:B------:R-:W-:Y:S01]  /*4710*/  FADD.FTZ R201, R48, R201 ;  /* 0x000000c930c97221 */ /* 0x000fe20000010000 */
[----:B------:R-:W-:-:S04]  /*4720*/  FSEL R227, R227, RZ, P2 ;  /* 0x000000ffe3e37208 */ /* 0x000fc80001000000 */
[C---:B------:R-:W-:Y:S01]  /*4730*/  HMMA.16816.F32.BF16 R120, R164.reuse, R128, RZ ;  /* 0x00000080a478723c */ /* 0x040fe200000418ff */
[--C-:B------:R-:W-:Y:S02]  /*4740*/  FFMA.FTZ R217, R65, c[0x0][0x2d0], -R227.reuse ;  /* 0x0000b40041d97a23 */ /* 0x100fe400000108e3 */
[--C-:B------:R-:W-:Y:S01]  /*4750*/  FFMA.FTZ R224, R60, c[0x0][0x2d0], -R227.reuse ;  /* 0x0000b4003ce07a23 */ /* 0x100fe200000108e3 */
[----:B--2---:R-:W-:Y:S01]  /*4760*/  FMNMX.FTZ R3, R3, R68, !PT ;  /* 0x0000004403037209 */ /* 0x004fe20007810000 */
[--C-:B------:R-:W-:Y:S02]  /*4770*/  FFMA.FTZ R60, R63, c[0x0][0x2d0], -R227.reuse ;  /* 0x0000b4003f3c7a23 */ /* 0x100fe400000108e3 */
[--C-:B------:R-:W-:Y:S01]  /*4780*/  FFMA.FTZ R63, R62, c[0x0][0x2d0], -R227.reuse ;  /* 0x0000b4003e3f7a23 */ /* 0x100fe200000108e3 */
[----:B------:R-:W-:Y:S01]  /*4790*/  MUFU.EX2 R217, R217 ;  /* 0x000000d900d97308 */ /* 0x000fe20000000800 */
[----:B------:R-:W1:Y:S01]  /*47a0*/  SHFL.BFLY PT, R65, R3, 0x1, 0x1f ;  /* 0x0c201f0003417f89 */ /* 0x000e6200000e0000 */
[----:B------:R-:W-:Y:S01]  /*47b0*/  HMMA.16816.F32.BF16 R136, R164, R144, RZ ;  /* 0x00000090a488723c */ /* 0x000fe200000418ff */
[----:B------:R-:W-:-:S02]  /*47c0*/  FFMA.FTZ R62, R64, c[0x0][0x2d0], -R227 ;  /* 0x0000b400403e7a23 */ /* 0x000fc400000108e3 */
[--C-:B------:R-:W-:Y:S02]  /*47d0*/  FFMA.FTZ R61, R61, c[0x0][0x2d0], -R227.reuse ;  /* 0x0000b4003d3d7a23 */ /* 0x100fe400000108e3 */
[--C-:B------:R-:W-:Y:S01]  /*47e0*/  FFMA.FTZ R64, R84, c[0x0][0x2d0], -R227.reuse ;  /* 0x0000b40054407a23 */ /* 0x100fe200000108e3 */
[----:B------:R-:W2:Y:S01]  /*47f0*/  MUFU.EX2 R224, R224 ;  /* 0x000000e000e07308 */ /* 0x000ea20000000800 */
[--C-:B------:R-:W-:Y:S01]  /*4800*/  FFMA.FTZ R230, R230, c[0x0][0x2d0], -R227.reuse ;  /* 0x0000b400e6e67a23 */ /* 0x100fe200000108e3 */
[C---:B------:R-:W-:Y:S01]  /*4810*/  HMMA.16816.F32.BF16 R148, R164.reuse, R156, RZ ;  /* 0x0000009ca494723c */ /* 0x040fe200000418ff */
[--C-:B------:R-:W-:Y:S02]  /*4820*/  FFMA.FTZ R231, R231, c[0x0][0x2d0], -R227.reuse ;  /* 0x0000b400e7e77a23 */ /* 0x100fe400000108e3 */
[--C-:B------:R-:W-:Y:S02]  /*4830*/  FFMA.FTZ R220, R220, c[0x0][0x2d0], -R227.reuse ;  /* 0x0000b400dcdc7a23 */ /* 0x100fe400000108e3 */
[--C-:B------:R-:W-:Y:S01]  /*4840*/  FFMA.FTZ R223, R223, c[0x0][0x2d0], -R227.reuse ;  /* 0x0000b400dfdf7a23 */ /* 0x100fe200000108e3 */
[----:B------:R-:W3:Y:S01]  /*4850*/  MUFU.EX2 R60, R60 ;  /* 0x0000003c003c7308 */ /* 0x000ee20000000800 */
[--C-:B------:R-:W-:Y:S01]  /*4860*/  FFMA.FTZ R225, R225, c[0x0][0x2d0], -R227.reuse ;  /* 0x0000b400e1e17a23 */ /* 0x100fe200000108e3 */
[----:B------:R-:W-:Y:S01]  /*4870*/  HMMA.16816.F32.BF16 R168, R164, R36, RZ ;  /* 0x00000024a4a8723c */ /* 0x000fe200000418ff */
[----:B------:R-:W-:-:S05]  /*4880*/  FFMA.FTZ R226, R226, c[0x0][0x2d0], -R227 ;  /* 0x0000b400e2e27a23 */ /* 0x000fca00000108e3 */
[----:B------:R-:W4:Y:S01]  /*4890*/  MUFU.EX2 R63, R63 ;  /* 0x0000003f003f7308 */ /* 0x000f220000000800 */
[----:B-1----:R-:W-:Y:S01]  /*48a0*/  FMNMX.FTZ R3, R3, R65, !PT ;  /* 0x0000004103037209 */ /* 0x002fe20007810000 */
[C---:B------:R-:W-:Y:S01]  /*48b0*/  HMMA.16816.F32.BF16 R184, R164.reuse, R182, RZ ;  /* 0x000000b6a4b8723c */ /* 0x040fe200000418ff */
[----:B--2---:R-:W-:Y:S01]  /*48c0*/  F2FP.BF16.PACK_AB R160, R224, R217 ;  /* 0x000000d9e0a0723e */ /* 0x004fe200000010ff */
[----:B------:R-:W-:Y:S01]  /*48d0*/  FADD.FTZ R217, R217, R224 ;  /* 0x000000e0d9d97221 */ /* 0x000fe20000010000 */
[C---:B------:R-:W-:Y:S01]  /*48e0*/  FSETP.NEU.FTZ.AND P2, PT, R3.reuse, -INF , PT ;  /* 0xff8000000300780b */ /* 0x040fe20003f5d000 */
[----:B------:R-:W-:Y:S02]  /*48f0*/  FMUL.FTZ R65, R3, c[0x0][0x2d0] ;  /* 0x0000b40003417a20 */ /* 0x000fe40000410000 */
[----:B------:R-:W1:Y:S01]  /*4900*/  MUFU.EX2 R62, R62 ;  /* 0x0000003e003e7308 */ /* 0x000e620000000800 */
[----:B---3--:R-:W-:Y:S01]  /*4910*/  FADD.FTZ R217, R60, R217 ;  /* 0x000000d93cd97221 */ /* 0x008fe20000010000 */
[----:B------:R-:W-:Y:S01]  /*4920*/  HMMA.16816.F32.BF16 R76, R164, R82, RZ ;  /* 0x00000052a44c723c */ /* 0x000fe200000418ff */
[----:B------:R-:W-:Y:S01]  /*4930*/  FSEL R200, R65, RZ, P2 ;  /* 0x000000ff41c87208 */ /* 0x000fe20001000000 */
[----:B------:R-:W-:Y:S01]  /*4940*/  FFMA.FTZ R65, R85, c[0x0][0x2d0], -R227 ;  /* 0x0000b40055417a23 */ /* 0x000fe200000108e3 */
[----:B------:R-:W-:-:S03]  /*4950*/  FSETP.NEU.FTZ.AND P2, PT, R3, -INF , PT ;  /* 0xff8000000300780b */ /* 0x000fc60003f5d000 */
[--C-:B------:R-:W-:Y:S01]  /*4960*/  FFMA.FTZ R229, R67, c[0x0][0x2d0], -R200.reuse ;  /* 0x0000b40043e57a23 */ /* 0x100fe200000108c8 */
[----:B----4-:R-:W-:Y:S01]  /*4970*/  F2FP.BF16.PACK_AB R162, R63, R60 ;  /* 0x0000003c3fa2723e */ /* 0x010fe200000010ff */
[--C-:B------:R-:W-:Y:S01]  /*4980*/  FFMA.FTZ R228, R119, c[0x0][0x2d0], -R200.reuse ;  /* 0x0000b40077e47a23 */ /* 0x100fe200000108c8 */
[C---:B------:R-:W-:Y:S01]  /*4990*/  HMMA.16816.F32.BF16 R92, R164.reuse, R98, RZ ;  /* 0x00000062a45c723c */ /* 0x040fe200000418ff */
[--C-:B------:R-:W-:Y:S01]  /*49a0*/  FFMA.FTZ R67, R118, c[0x0][0x2d0], -R200.reuse ;  /* 0x0000b40076437a23 */ /* 0x100fe200000108c8 */
[----:B------:R-:W2:Y:S01]  /*49b0*/  MUFU.EX2 R61, R61 ;  /* 0x0000003d003d7308 */ /* 0x000ea20000000800 */
[--C-:B------:R-:W-:Y:S02]  /*49c0*/  FFMA.FTZ R66, R66, c[0x0][0x2d0], -R200.reuse ;  /* 0x0000b40042427a23 */ /* 0x100fe400000108c8 */
[--C-:B------:R-:W-:Y:S02]  /*49d0*/  FFMA.FTZ R197, R117, c[0x0][0x2d0], -R200.reuse ;  /* 0x0000b40075c57a23 */ /* 0x100fe400000108c8 */
[--C-:B------:R-:W-:Y:S01]  /*49e0*/  FFMA.FTZ R199, R116, c[0x0][0x2d0], -R200.reuse ;  /* 0x0000b40074c77a23 */ /* 0x100fe200000108c8 */
[----:B------:R-:W-:Y:S01]  /*49f0*/  HMMA.16816.F32.BF16 R108, R164, R114, RZ ;  /* 0x00000072a46c723c */ /* 0x000fe200000418ff */
[--C-:B------:R-:W-:Y:S01]  /*4a00*/  FFMA.FTZ R198, R86, c[0x0][0x2d0], -R200.reuse ;  /* 0x0000b40056c67a23 */ /* 0x100fe200000108c8 */
[----:B------:R-:W-:Y:S01]  /*4a10*/  MUFU.EX2 R228, R228 ;  /* 0x000000e400e47308 */ /* 0x000fe20000000800 */
[----:B------:R-:W-:-:S02]  /*4a20*/  FFMA.FTZ R200, R87, c[0x0][0x2d0], -R200 ;  /* 0x0000b40057c87a23 */ /* 0x000fc400000108c8 */
[----:B------:R-:W-:-:S03]  /*4a30*/  FADD.FTZ R217, R63, R217 ;  /* 0x000000d93fd97221 */ /* 0x000fc60000010000 */
[----:B------:R-:W-:Y:S01]  /*4a40*/  HMMA.16816.F32.BF16 R124, R164, R130, RZ ;  /* 0x00000082a47c723c */ /* 0x000fe200000418ff */
[----:B-1----:R-:W-:Y:S01]  /*4a50*/  FADD.FTZ R217, R62, R217 ;  /* 0x000000d93ed97221 */ /* 0x002fe20000010000 */
[----:B------:R-:W1:Y:S03]  /*4a60*/  MUFU.EX2 R229, R229 ;  /* 0x000000e500e57308 */ /* 0x000e660000000800 */
[----:B--2---:R-:W-:-:S03]  /*4a70*/  FADD.FTZ R217, R61, R217 ;  /* 0x000000d93dd97221 */ /* 0x004fc60000010000 */
[C---:B------:R-:W-:Y:S02]  /*4a80*/  HMMA.16816.F32.BF16 R140, R164.reuse, R146, RZ ;  /* 0x00000092a48c723c */ /* 0x040fe400000418ff */
[----:B------:R-:W2:Y:S06]  /*4a90*/  MUFU.EX2 R67, R67 ;  /* 0x0000004300437308 */ /* 0x000eac0000000800 */
[----:B------:R-:W-:Y:S02]  /*4aa0*/  HMMA.16816.F32.BF16 R152, R164, R158, RZ ;  /* 0x0000009ea498723c */ /* 0x000fe400000418ff */
[----:B------:R-:W3:Y:S01]  /*4ab0*/  MUFU.EX2 R66, R66 ;  /* 0x0000004200427308 */ /* 0x000ee20000000800 */
[----:B-1----:R-:W-:Y:S01]  /*4ac0*/  F2FP.BF16.PACK_AB R161, R229, R228 ;  /* 0x000000e4e5a1723e */ /* 0x002fe200000010ff */
[----:B------:R-:W-:-:S04]  /*4ad0*/  FADD.FTZ R228, R228, R229 ;  /* 0x000000e5e4e47221 */ /* 0x000fc80000010000 */
[----:B------:R-:W-:Y:S02]  /*4ae0*/  HMMA.16816.F32.BF16 R164, R164, R38, RZ ;  /* 0x00000026a4a4723c */ /* 0x000fe400000418ff */
[----:B------:R-:W1:Y:S01]  /*4af0*/  MUFU.EX2 R64, R64 ;  /* 0x0000004000407308 */ /* 0x000e620000000800 */
[----:B--2---:R-:W-:-:S05]  /*4b00*/  FADD.FTZ R228, R67, R228 ;  /* 0x000000e443e47221 */ /* 0x004fca0000010000 */
[----:B------:R-:W-:Y:S01]  /*4b10*/  HMMA.16816.F32.BF16 R188, R4, R40, R188 ;  /* 0x0000002804bc723c */ /* 0x000fe200000418bc */
[C---:B---3--:R-:W-:Y:S01]  /*4b20*/  F2FP.BF16.PACK_AB R163, R66.reuse, R67 ;  /* 0x0000004342a3723e */ /* 0x048fe200000010ff */
[----:B------:R-:W2:Y:S01]  /*4b30*/  MUFU.EX2 R65, R65 ;  /* 0x0000004100417308 */ /* 0x000ea20000000800 */
[----:B------:R-:W-:-:S05]  /*4b40*/  FADD.FTZ R228, R66, R228 ;  /* 0x000000e442e47221 */ /* 0x000fca0000010000 */
[----:B------:R-:W-:Y:S01]  /*4b50*/  HMMA.16816.F32.BF16 R72, R4, R32, R72 ;  /* 0x000000200448723c */ /* 0x000fe20000041848 */
[----:B-1----:R-:W-:Y:S01]  /*4b60*/  FADD.FTZ R217, R64, R217 ;  /* 0x000000d940d97221 */ /* 0x002fe20000010000 */
[----:B------:R-:W1:Y:S06]  /*4b70*/  MUFU.EX2 R197, R197 ;  /* 0x000000c500c57308 */ /* 0x000e6c0000000800 */
[----:B------:R-:W-:Y:S02]  /*4b80*/  HMMA.16816.F32.BF16 R192, R160, R180, RZ ;  /* 0x000000b4a0c0723c */ /* 0x000fe400000418ff */
[----:B------:R-:W3:Y:S01]  /*4b90*/  MUFU.EX2 R199, R199 ;  /* 0x000000c700c77308 */ /* 0x000ee20000000800 */
[----:B--2---:R-:W-:-:S04]  /*4ba0*/  FADD.FTZ R217, R65, R217 ;  /* 0x000000d941d97221 */ /* 0x004fc80000010000 */
[----:B------:R-:W-:Y:S01]  /*4bb0*/  IMAD.MOV.U32 R181, RZ, RZ, R102 ;  /* 0x000000ffffb57224 */ /* 0x000fe200078e0066 */
[----:B------:R-:W-:Y:S01]  /*4bc0*/  HMMA.16816.F32.BF16 R88, R4, R28, R88 ;  /* 0x0000001c0458723c */ /* 0x000fe20000041858 */
[----:B------:R-:W-:Y:S01]  /*4bd0*/  IMAD.MOV.U32 R180, RZ, RZ, R100 ;  /* 0x000000ffffb47224 */ /* 0x000fe200078e0064 */
[----:B------:R-:W2:Y:S01]  /*4be0*/  MUFU.EX2 R198, R198 ;  /* 0x000000c600c67308 */ /* 0x000ea20000000800 */
[----:B-1----:R-:W-:-:S05]  /*4bf0*/  FADD.FTZ R228, R197, R228 ;  /* 0x000000e4c5e47221 */ /* 0x002fca0000010000 */
[----:B------:R-:W-:Y:S02]  /*4c00*/  HMMA.16816.F32.BF16 R104, R4, R24, R104 ;  /* 0x000000180468723c */ /* 0x000fe40000041868 */
[----:B------:R-:W1:Y:S01]  /*4c10*/  MUFU.EX2 R200, R200 ;  /* 0x000000c800c87308 */ /* 0x000e620000000800 */
[----:B---3--:R-:W-:-:S05]  /*4c20*/  FADD.FTZ R228, R199, R228 ;  /* 0x000000e4c7e47221 */ /* 0x008fca0000010000 */
[----:B------:R-:W-:Y:S02]  /*4c30*/  HMMA.16816.F32.BF16 R120, R4, R20, R120 ;  /* 0x000000140478723c */ /* 0x000fe40000041878 */
[----:B------:R-:W-:Y:S01]  /*4c40*/  MUFU.EX2 R220, R220 ;  /* 0x000000dc00dc7308 */ /* 0x000fe20000000800 */
[----:B--2---:R-:W-:-:S05]  /*4c50*/  FADD.FTZ R228, R198, R228 ;  /* 0x000000e4c6e47221 */ /* 0x004fca0000010000 */
[----:B------:R-:W-:Y:S02]  /*4c60*/  HMMA.16816.F32.BF16 R136, R4, R16, R136 ;  /* 0x000000100488723c */ /* 0x000fe40000041888 */
[----:B------:R-:W-:Y:S01]  /*4c70*/  MUFU.EX2 R223, R223 ;  /* 0x000000df00df7308 */ /* 0x000fe20000000800 */
[----:B-1----:R-:W-:-:S05]  /*4c80*/  FADD.FTZ R228, R200, R228 ;  /* 0x000000e4c8e47221 */ /* 0x002fca0000010000 */
[C---:B------:R-:W-:Y:S02]  /*4c90*/  HMMA.16816.F32.BF16 R148, R4.reuse, R12, R148 ;  /* 0x0000000c0494723c */ /* 0x040fe40000041894 */
[----:B------:R-:W-:Y:S06]  /*4ca0*/  MUFU.EX2 R225, R225 ;  /* 0x000000e100e17308 */ /* 0x000fec0000000800 */
[C---:B------:R-:W-:Y:S02]  /*4cb0*/  HMMA.16816.F32.BF16 R168, R4.reuse, R8, R168 ;  /* 0x0000000804a8723c */ /* 0x040fe400000418a8 */
[----:B------:R-:W-:Y:S06]  /*4cc0*/  MUFU.EX2 R226, R226 ;  /* 0x000000e200e27308 */ /* 0x000fec0000000800 */
[C---:B------:R-:W-:Y:S08]  /*4cd0*/  HMMA.16816.F32.BF16 R184, R4.reuse, R42, R184 ;  /* 0x0000002a04b8723c */ /* 0x040ff000000418b8 */
[C---:B------:R-:W-:Y:S08]  /*4ce0*/  HMMA.16816.F32.BF16 R76, R4.reuse, R34, R76 ;  /* 0x00000022044c723c */ /* 0x040ff0000004184c */
[C---:B------:R-:W-:Y:S08]  /*4cf0*/  HMMA.16816.F32.BF16 R92, R4.reuse, R30, R92 ;  /* 0x0000001e045c723c */ /* 0x040ff0000004185c */
[C---:B------:R-:W-:Y:S08]  /*4d00*/  HMMA.16816.F32.BF16 R108, R4.reuse, R26, R108 ;  /* 0x0000001a046c723c */ /* 0x040ff0000004186c */
[C---:B------:R-:W-:Y:S08]  /*4d10*/  HMMA.16816.F32.BF16 R124, R4.reuse, R22, R124 ;  /* 0x00000016047c723c */ /* 0x040ff0000004187c */
[C---:B------:R-:W-:Y:S08]  /*4d20*/  HMMA.16816.F32.BF16 R140, R4.reuse, R18, R140 ;  /* 0x00000012048c723c */ /* 0x040ff0000004188c */
[C---:B------:R-:W-:Y:S08]  /*4d30*/  HMMA.16816.F32.BF16 R152, R4.reuse, R14, R152 ;  /* 0x0000000e0498723c */ /* 0x040ff00000041898 */
[----:B------:R-:W-:Y:S07]  /*4d40*/  HMMA.16816.F32.BF16 R164, R4, R10, R164 ;  /* 0x0000000a04a4723c */ /* 0x000fee00000418a4 */
[----:B------:R-:W-:Y:S01]  /*4d50*/  F2FP.BF16.PACK_AB R4, R61, R62 ;  /* 0x0000003e3d04723e */ /* 0x000fe200000010ff */
[----:B------:R-:W-:Y:S01]  /*4d60*/  HMMA.16816.F32.BF16 R68, R160, R80, RZ ;  /* 0x00000050a044723c */ /* 0x000fe200000418ff */
[----:B------:R-:W-:-:S02]  /*4d70*/  F2FP.BF16.PACK_AB R5, R199, R197 ;  /* 0x000000c5c705723e */ /* 0x000fc400000010ff */
[----:B------:R-:W-:Y:S02]  /*4d80*/  F2FP.BF16.PACK_AB R6, R65, R64 ;  /* 0x000000404106723e */ /* 0x000fe400000010ff */
[----:B------:R-:W-:Y:S02]  /*4d90*/  F2FP.BF16.PACK_AB R7, R200, R198 ;  /* 0x000000c6c807723e */ /* 0x000fe400000010ff */
[----:B------:R-:W-:Y:S01]  /*4da0*/  IMAD.MOV.U32 R80, RZ, RZ, R179 ;  /* 0x000000ffff507224 */ /* 0x000fe200078e00b3 */
[----:B------:R-:W-:Y:S01]  /*4db0*/  HMMA.16816.F32.BF16 R100, R160, R112, RZ ;  /* 0x00000070a064723c */ /* 0x000fe200000418ff */
[----:B------:R-:W-:-:S06]  /*4dc0*/  IMAD.MOV.U32 R81, RZ, RZ, R178 ;  /* 0x000000ffff517224 */ /* 0x000fcc00078e00b2 */
[----:B------:R-:W-:Y:S01]  /*4dd0*/  IMAD.MOV.U32 R112, RZ, RZ, R135 ;  /* 0x000000ffff707224 */ /* 0x000fe200078e0087 */
[----:B------:R-:W-:Y:S01]  /*4de0*/  HMMA.16816.F32.BF16 R192, R4, R40, R192 ;  /* 0x0000002804c0723c */ /* 0x000fe200000418c0 */
[----:B------:R-:W-:-:S06]  /*4df0*/  IMAD.MOV.U32 R113, RZ, RZ, R134 ;  /* 0x000000ffff717224 */ /* 0x000fcc00078e0086 */
[----:B------:R-:W-:Y:S01]  /*4e00*/  IMAD.MOV.U32 R40, RZ, RZ, R177 ;  /* 0x000000ffff287224 */ /* 0x000fe200078e00b1 */
[----:B------:R-:W-:Y:S01]  /*4e10*/  HMMA.16816.F32.BF16 R116, R160, R128, RZ ;  /* 0x00000080a074723c */ /* 0x000fe200000418ff */
[----:B------:R-:W-:-:S06]  /*4e20*/  IMAD.MOV.U32 R41, RZ, RZ, R176 ;  /* 0x000000ffff297224 */ /* 0x000fcc00078e00b0 */
[----:B------:R-:W-:Y:S01]  /*4e30*/  IMAD.MOV.U32 R128, RZ, RZ, R133 ;  /* 0x000000ffff807224 */ /* 0x000fe200078e0085 */
[----:B------:R-:W-:Y:S01]  /*4e40*/  HMMA.16816.F32.BF16 R176, R160, R156, RZ ;  /* 0x0000009ca0b0723c */ /* 0x000fe200000418ff */
[----:B------:R-:W-:-:S07]  /*4e50*/  IMAD.MOV.U32 R129, RZ, RZ, R132 ;  /* 0x000000ffff817224 */ /* 0x000fce00078e0084 */
[C---:B------:R-:W-:Y:S08]  /*4e60*/  HMMA.16816.F32.BF16 R132, R160.reuse, R144, RZ ;  /* 0x00000090a084723c */ /* 0x040ff000000418ff */
[----:B------:R-:W-:Y:S07]  /*4e70*/  HMMA.16816.F32.BF16 R84, R160, R96, RZ ;  /* 0x00000060a054723c */ /* 0x000fee00000418ff */
[----:B------:R-:W-:Y:S01]  /*4e80*/  IMAD.MOV.U32 R96, RZ, RZ, R173 ;  /* 0x000000ffff607224 */ /* 0x000fe200078e00ad */
[----:B------:R-:W-:Y:S01]  /*4e90*/  HMMA.16816.F32.BF16 R68, R4, R32, R68 ;  /* 0x000000200444723c */ /* 0x000fe20000041844 */
[----:B------:R-:W-:-:S06]  /*4ea0*/  IMAD.MOV.U32 R97, RZ, RZ, R172 ;  /* 0x000000ffff617224 */ /* 0x000fcc00078e00ac */
[----:B------:R-:W-:Y:S01]  /*4eb0*/  IMAD.MOV.U32 R32, RZ, RZ, R175 ;  /* 0x000000ffff207224 */ /* 0x000fe200078e00af */
[----:B------:R-:W-:Y:S01]  /*4ec0*/  HMMA.16816.F32.BF16 R100, R4, R24, R100 ;  /* 0x000000180464723c */ /* 0x000fe20000041864 */
[----:B------:R-:W-:Y:S02]  /*4ed0*/  IMAD.MOV.U32 R33, RZ, RZ, R174 ;  /* 0x000000ffff217224 */ /* 0x000fe400078e00ae */
[--C-:B------:R-:W-:Y:S02]  /*4ee0*/  FFMA.FTZ R32, R32, c[0x0][0x2d0], -R208.reuse ;  /* 0x0000b40020207a23 */ /* 0x100fe400000108d0 */
[----:B------:R-:W-:Y:S02]  /*4ef0*/  FFMA.FTZ R33, R33, c[0x0][0x2d0], -R208 ;  /* 0x0000b40021217a23 */ /* 0x000fe400000108d0 */
[----:B------:R-:W-:Y:S01]  /*4f00*/  IMAD.MOV.U32 R25, RZ, RZ, R128 ;  /* 0x000000ffff197224 */ /* 0x000fe200078e0080 */
[----:B------:R-:W-:Y:S01]  /*4f10*/  HMMA.16816.F32.BF16 R172, R160, R36, RZ ;  /* 0x00000024a0ac723c */ /* 0x000fe200000418ff */
[----:B------:R-:W-:Y:S01]  /*4f20*/  IMAD.MOV.U32 R24, RZ, RZ, R129 ;  /* 0x000000ffff187224 */ /* 0x000fe200078e0081 */
[----:B------:R-:W-:Y:S05]  /*4f30*/  MUFU.EX2 R32, R32 ;  /* 0x0000002000207308 */ /* 0x000fea0000000800 */
[----:B------:R-:W-:Y:S01]  /*4f40*/  IMAD.MOV.U32 R36, RZ, RZ, R112 ;  /* 0x000000ffff247224 */ /* 0x000fe200078e0070 */
[----:B------:R-:W-:Y:S01]  /*4f50*/  HMMA.16816.F32.BF16 R116, R4, R20, R116 ;  /* 0x000000140474723c */ /* 0x000fe20000041874 */
[----:B------:R-:W-:Y:S01]  /*4f60*/  IMAD.MOV.U32 R37, RZ, RZ, R113 ;  /* 0x000000ffff257224 */ /* 0x000fe200078e0071 */
[----:B------:R-:W-:Y:S01]  /*4f70*/  MUFU.EX2 R33, R33 ;  /* 0x0000002100217308 */ /* 0x000fe20000000800 */
[----:B------:R-:W-:-:S02]  /*4f80*/  FFMA.FTZ R36, R36, c[0x0][0x2d0], -R216 ;  /* 0x0000b40024247a23 */ /* 0x000fc400000108d8 */
[----:B------:R-:W-:Y:S02]  /*4f90*/  FFMA.FTZ R37, R37, c[0x0][0x2d0], -R216 ;  /* 0x0000b40025257a23 */ /* 0x000fe400000108d8 */
[----:B------:R-:W-:Y:S01]  /*4fa0*/  IMAD.MOV.U32 R21, RZ, RZ, R96 ;  /* 0x000000ffff157224 */ /* 0x000fe200078e0060 */
[C---:B------:R-:W-:Y:S01]  /*4fb0*/  HMMA.16816.F32.BF16 R132, R4.reuse, R16, R132 ;  /* 0x000000100484723c */ /* 0x040fe20000041884 */
[----:B------:R-:W-:Y:S01]  /*4fc0*/  IMAD.MOV.U32 R20, RZ, RZ, R97 ;  /* 0x000000ffff147224 */ /* 0x000fe200078e0061 */
[----:B------:R-:W-:Y:S05]  /*4fd0*/  MUFU.EX2 R36, R36 ;  /* 0x0000002400247308 */ /* 0x000fea0000000800 */
[----:B------:R-:W-:Y:S01]  /*4fe0*/  IMAD.MOV.U32 R16, RZ, RZ, R80 ;  /* 0x000000ffff107224 */ /* 0x000fe200078e0050 */
[----:B------:R-:W-:Y:S01]  /*4ff0*/  HMMA.16816.F32.BF16 R176, R4, R12, R176 ;  /* 0x0000000c04b0723c */ /* 0x000fe200000418b0 */
[----:B------:R-:W-:Y:S01]  /*5000*/  IMAD.MOV.U32 R17, RZ, RZ, R81 ;  /* 0x000000ffff117224 */ /* 0x000fe200078e0051 */
[----:B------:R-:W-:Y:S05]  /*5010*/  MUFU.EX2 R37, R37 ;  /* 0x0000002500257308 */ /* 0x000fea0000000800 */
[----:B------:R-:W-:Y:S01]  /*5020*/  IMAD.MOV.U32 R12, RZ, RZ, R180 ;  /* 0x000000ffff0c7224 */ /* 0x000fe200078e00b4 */
[----:B------:R-:W-:Y:S01]  /*5030*/  HMMA.16816.F32.BF16 R80, R160, R82, RZ ;  /* 0x00000052a050723c */ /* 0x000fe200000418ff */
[----:B------:R-:W-:-:S07]  /*5040*/  IMAD.MOV.U32 R13, RZ, RZ, R181 ;  /* 0x000000ffff0d7224 */ /* 0x000fce00078e00b5 */
[C---:B------:R-:W-:Y:S08]  /*5050*/  HMMA.16816.F32.BF16 R180, R160.reuse, R182, RZ ;  /* 0x000000b6a0b4723c */ /* 0x040ff000000418ff */
[C---:B------:R-:W-:Y:S08]  /*5060*/  HMMA.16816.F32.BF16 R96, R160.reuse, R98, RZ ;  /* 0x00000062a060723c */ /* 0x040ff000000418ff */
[C---:B------:R-:W-:Y:S08]  /*5070*/  HMMA.16816.F32.BF16 R112, R160.reuse, R114, RZ ;  /* 0x00000072a070723c */ /* 0x040ff000000418ff */
[C---:B------:R-:W-:Y:S08]  /*5080*/  HMMA.16816.F32.BF16 R128, R160.reuse, R130, RZ ;  /* 0x00000082a080723c */ /* 0x040ff000000418ff */
[C---:B------:R-:W-:Y:S08]  /*5090*/  HMMA.16816.F32.BF16 R144, R160.reuse, R146, RZ ;  /* 0x00000092a090723c */ /* 0x040ff000000418ff */
[C---:B------:R-:W-:Y:S08]  /*50a0*/  HMMA.16816.F32.BF16 R156, R160.reuse, R158, RZ ;  /* 0x0000009ea09c723c */ /* 0x040ff000000418ff */
[----:B------:R-:W-:Y:S07]  /*50b0*/  HMMA.16816.F32.BF16 R160, R160, R38, RZ ;  /* 0x00000026a0a0723c */ /* 0x000fee00000418ff */
[--C-:B------:R-:W-:Y:S01]  /*50c0*/  FFMA.FTZ R39, R20, c[0x0][0x2d0], -R216.reuse ;  /* 0x0000b40014277a23 */ /* 0x100fe200000108d8 */
[----:B------:R-:W-:Y:S01]  /*50d0*/  HMMA.16816.F32.BF16 R172, R4, R8, R172 ;  /* 0x0000000804ac723c */ /* 0x000fe200000418ac */
[----:B------:R-:W-:-:S04]  /*50e0*/  FFMA.FTZ R38, R21, c[0x0][0x2d0], -R216 ;  /* 0x0000b40015267a23 */ /* 0x000fc800000108d8 */
[----:B------:R-:W1:Y:S03]  /*50f0*/  MUFU.EX2 R39, R39 ;  /* 0x0000002700277308 */ /* 0x000e660000000800 */
[C---:B------:R-:W-:Y:S05]  /*5100*/  HMMA.16816.F32.BF16 R96, R4.reuse, R30, R96 ;  /* 0x0000001e0460723c */ /* 0x040fea0000041860 */
[----:B------:R-:W2:Y:S02]  /*5110*/  MUFU.EX2 R38, R38 ;  /* 0x0000002600267308 */ /* 0x000ea40000000800 */
[----:B------:R-:W-:Y:S01]  /*5120*/  FMUL.FTZ R31, R3, c[0x0][0x2d0] ;  /* 0x0000b400031f7a20 */ /* 0x000fe20000410000 */
[----:B------:R-:W-:Y:S01]  /*5130*/  HMMA.16816.F32.BF16 R160, R4, R10, R160 ;  /* 0x0000000a04a0723c */ /* 0x000fe200000418a0 */
[----:B------:R-:W3:Y:S01]  /*5140*/  LDSM.16.MT88.4 R8, [R246+0x1100] ;  /* 0x00110000f608783b */ /* 0x000ee20000004200 */
[----:B------:R-:W-:-:S02]  /*5150*/  F2FP.BF16.PACK_AB R30, R212, R213 ;  /* 0x000000d5d41e723e */ /* 0x000fc400000010ff */
[----:B------:R-:W-:Y:S01]  /*5160*/  FSEL R31, R31, RZ, P2 ;  /* 0x000000ff1f1f7208 */ /* 0x000fe20001000000 */
[----:B-1----:R-:W-:Y:S01]  /*5170*/  FADD.FTZ R204, R39, R204 ;  /* 0x000000cc27cc7221 */ /* 0x002fe20000010000 */
[----:B------:R-:W-:Y:S02]  /*5180*/  PLOP3.LUT P2, PT, PT, PT, UP0, 0x40, 0x0 ;  /* 0x000000000000781c */ /* 0x000fe40003f4e808 */
[----:B------:R-:W-:Y:S01]  /*5190*/  HMMA.16816.F32.BF16 R84, R4, R28, R84 ;  /* 0x0000001c0454723c */ /* 0x000fe20000041854 */
[----:B------:R1:W-:Y:S01]  /*51a0*/  MUFU.EX2 R29, R230 ;  /* 0x000000e6001d7308 */ /* 0x0003e20000000800 */
[--C-:B------:R-:W-:Y:S02]  /*51b0*/  FFMA.FTZ R41, R41, c[0x0][0x2d0], -R31.reuse ;  /* 0x0000b40029297a23 */ /* 0x100fe4000001081f */
[--C-:B------:R-:W-:Y:S02]  /*51c0*/  FFMA.FTZ R40, R40, c[0x0][0x2d0], -R31.reuse ;  /* 0x0000b40028287a23 */ /* 0x100fe4000001081f */
[----:B------:R-:W-:-:S02]  /*51d0*/  FFMA.FTZ R218, R218, c[0x0][0x2d0], -R31 ;  /* 0x0000b400dada7a23 */ /* 0x000fc4000001081f */
[C---:B------:R-:W-:Y:S01]  /*51e0*/  HMMA.16816.F32.BF16 R180, R4.reuse, R42, R180 ;  /* 0x0000002a04b4723c */ /* 0x040fe200000418b4 */
[----:B------:R4:W5:Y:S01]  /*51f0*/  MUFU.EX2 R28, R231 ;  /* 0x000000e7001c7308 */ /* 0x0009620000000800 */
[--C-:B------:R-:W-:Y:S02]  /*5200*/  FFMA.FTZ R219, R219, c[0x0][0x2d0], -R31.reuse ;  /* 0x0000b400dbdb7a23 */ /* 0x100fe4000001081f */
[--C-:B------:R-:W-:Y:S02]  /*5210*/  FFMA.FTZ R221, R221, c[0x0][0x2d0], -R31.reuse ;  /* 0x0000b400dddd7a23 */ /* 0x100fe4000001081f */
[----:B------:R-:W-:Y:S02]  /*5220*/  FFMA.FTZ R222, R222, c[0x0][0x2d0], -R31 ;  /* 0x0000b400dede7a23 */ /* 0x000fe4000001081f */
[----:B------:R-:W-:Y:S01]  /*5230*/  HMMA.16816.F32.BF16 R80, R4, R34, R80 ;  /* 0x000000220450723c */ /* 0x000fe20000041850 */
[----:B-1----:R-:W-:Y:S01]  /*5240*/  FFMA.FTZ R230, R13, c[0x0][0x2d0], -R227 ;  /* 0x0000b4000de67a23 */ /* 0x002fe200000108e3 */
[----:B------:R-:W-:Y:S01]  /*5250*/  MUFU.EX2 R41, R41 ;  /* 0x0000002900297308 */ /* 0x000fe20000000800 */
[----:B------:R-:W-:-:S02]  /*5260*/  FFMA.FTZ R43, R16, c[0x0][0x2d0], -R31 ;  /* 0x0000b400102b7a23 */ /* 0x000fc4000001081f */
[----:B------:R-:W-:Y:S02]  /*5270*/  FFMA.FTZ R42, R17, c[0x0][0x2d0], -R31 ;  /* 0x0000b400112a7a23 */ /* 0x000fe4000001081f */
[--C-:B------:R-:W-:Y:S01]  /*5280*/  FFMA.FTZ R35, R24, c[0x0][0x2d0], -R208.reuse ;  /* 0x0000b40018237a23 */ /* 0x100fe200000108d0 */
[C---:B------:R-:W-:Y:S01]  /*5290*/  HMMA.16816.F32.BF16 R112, R4.reuse, R26, R112 ;  /* 0x0000001a0470723c */ /* 0x040fe20000041870 */
[----:B----4-:R-:W-:Y:S01]  /*52a0*/  FFMA.FTZ R231, R12, c[0x0][0x2d0], -R227 ;  /* 0x0000b4000ce77a23 */ /* 0x010fe200000108e3 */
[----:B------:R-:W-:Y:S01]  /*52b0*/  MUFU.EX2 R230, R230 ;  /* 0x000000e600e67308 */ /* 0x000fe20000000800 */
[--C-:B------:R-:W-:Y:S01]  /*52c0*/  FFMA.FTZ R34, R25, c[0x0][0x2d0], -R208.reuse ;  /* 0x0000b40019227a23 */ /* 0x100fe200000108d0 */
[----:B--2---:R-:W-:Y:S01]  /*52d0*/  F2FP.BF16.PACK_AB R24, R38, R39 ;  /* 0x000000272618723e */ /* 0x004fe200000010ff */
[----:B------:R-:W-:Y:S02]  /*52e0*/  FFMA.FTZ R208, R207, c[0x0][0x2d0], -R208 ;  /* 0x0000b400cfd07a23 */ /* 0x000fe400000108d0 */
[----:B------:R-:W-:Y:S01]  /*52f0*/  F2FP.BF16.PACK_AB R26, R36, R37 ;  /* 0x00000025241a723e */ /* 0x000fe200000010ff */
[----:B------:R-:W-:Y:S01]  /*5300*/  HMMA.16816.F32.BF16 R128, R4, R22, R128 ;  /* 0x000000160480723c */ /* 0x000fe20000041880 */
[----:B------:R-:W-:Y:S01]  /*5310*/  F2FP.BF16.PACK_AB R27, R32, R33 ;  /* 0x00000021201b723e */ /* 0x000fe200000010ff */
[----:B------:R-:W1:Y:S01]  /*5320*/  MUFU.EX2 R231, R231 ;  /* 0x000000e700e77308 */ /* 0x000e620000000800 */
[----:B------:R-:W-:Y:S01]  /*5330*/  LDSM.16.MT88.4 R20, [R246+0x3100] ;  /* 0x00310000f614783b */ /* 0x000fe20000004200 */
[----:B-----5:R-:W-:-:S02]  /*5340*/  IMAD.MOV.U32 R227, RZ, RZ, R28 ;  /* 0x000000ffffe37224 */ /* 0x020fc400078e001c */
[----:B------:R-:W-:Y:S02]  /*5350*/  IMAD.MOV.U32 R216, RZ, RZ, R29 ;  /* 0x000000ffffd87224 */ /* 0x000fe400078e001d */
[C---:B------:R-:W-:Y:S01]  /*5360*/  HMMA.16816.F32.BF16 R144, R4.reuse, R18, R144 ;  /* 0x000000120490723c */ /* 0x040fe20000041890 */
[----:B------:R-:W2:Y:S01]  /*5370*/  LDSM.16.MT88.4 R16, [R240+0x1100] ;  /* 0x00110000f010783b */ /* 0x000ea20000004200 */
[----:B------:R-:W4:Y:S01]  /*5380*/  MUFU.EX2 R43, R43 ;  /* 0x0000002b002b7308 */ /* 0x000f220000000800 */
[----:B------:R-:W-:Y:S02]  /*5390*/  FADD.FTZ R217, R216, R217 ;  /* 0x000000d9d8d97221 */ /* 0x000fe40000010000 */
[----:B------:R-:W-:Y:S02]  /*53a0*/  FADD.FTZ R204, R38, R204 ;  /* 0x000000cc26cc7221 */ /* 0x000fe40000010000 */
[----:B------:R-:W-:Y:S01]  /*53b0*/  FADD.FTZ R217, R227, R217 ;  /* 0x000000d9e3d97221 */ /* 0x000fe20000010000 */
[----:B------:R-:W-:Y:S01]  /*53c0*/  HMMA.16816.F32.BF16 R156, R4, R14, R156 ;  /* 0x0000000e049c723c */ /* 0x000fe2000004189c */
[----:B------:R-:W5:Y:S01]  /*53d0*/  LDSM.16.MT88.4 R12, [R239+0x1100] ;  /* 0x00110000ef0c783b */ /* 0x000f620000004200 */
[----:B------:R-:W3:Y:S01]  /*53e0*/  MUFU.EX2 R42, R42 ;  /* 0x0000002a002a7308 */ /* 0x000ee20000000800 */
[----:B-1----:R-:W-:-:S02]  /*53f0*/  FADD.FTZ R217, R231, R217 ;  /* 0x000000d9e7d97221 */ /* 0x002fc40000010000 */
[----:B------:R-:W-:Y:S02]  /*5400*/  FADD.FTZ R204, R37, R204 ;  /* 0x000000cc25cc7221 */ /* 0x000fe40000010000 */
[----:B------:R-:W-:Y:S01]  /*5410*/  F2FP.BF16.PACK_AB R4, R28, R29 ;  /* 0x0000001d1c04723e */ /* 0x000fe200000010ff */
[C---:B------:R-:W-:Y:S01]  /*5420*/  FADD.FTZ R217, R230.reuse, R217 ;  /* 0x000000d9e6d97221 */ /* 0x040fe20000010000 */
[----:B------:R-:W-:Y:S01]  /*5430*/  F2FP.BF16.PACK_AB R6, R230, R231 ;  /* 0x000000e7e606723e */ /* 0x000fe200000010ff */
[----:B------:R-:W1:Y:S01]  /*5440*/  MUFU.EX2 R40, R40 ;  /* 0x0000002800287308 */ /* 0x000e620000000800 */
[----:B------:R-:W-:Y:S01]  /*5450*/  F2FP.BF16.PACK_AB R28, R214, R215 ;  /* 0x000000d7d61c723e */ /* 0x000fe200000010ff */
[----:B----4-:R-:W-:Y:S01]  /*5460*/  FADD.FTZ R228, R43, R228 ;  /* 0x000000e42be47221 */ /* 0x010fe20000010000 */
[----:B------:R-:W-:Y:S01]  /*5470*/  F2FP.BF16.PACK_AB R29, R210, R211 ;  /* 0x000000d3d21d723e */ /* 0x000fe200000010ff */
[----:B------:R-:W-:Y:S02]  /*5480*/  FADD.FTZ R217, R220, R217 ;  /* 0x000000d9dcd97221 */ /* 0x000fe40000010000 */
[----:B------:R-:W-:-:S02]  /*5490*/  FADD.FTZ R204, R36, R204 ;  /* 0x000000cc24cc7221 */ /* 0x000fc40000010000 */
[----:B------:R-:W4:Y:S01]  /*54a0*/  MUFU.EX2 R35, R35 ;  /* 0x0000002300237308 */ /* 0x000f220000000800 */
[C---:B---3--:R-:W-:Y:S01]  /*54b0*/  F2FP.BF16.PACK_AB R5, R42.reuse, R43 ;  /* 0x0000002b2a05723e */ /* 0x048fe200000010ff */
[----:B------:R-:W-:Y:S02]  /*54c0*/  FADD.FTZ R228, R42, R228 ;  /* 0x000000e42ae47221 */ /* 0x000fe40000010000 */
[----:B------:R-:W-:Y:S02]  /*54d0*/  FADD.FTZ R217, R223, R217 ;  /* 0x000000d9dfd97221 */ /* 0x000fe40000010000 */
[----:B------:R-:W-:Y:S02]  /*54e0*/  FADD.FTZ R228, R41, R228 ;  /* 0x000000e429e47221 */ /* 0x000fe40000010000 */
[----:B------:R-:W3:Y:S01]  /*54f0*/  MUFU.EX2 R34, R34 ;  /* 0x0000002200227308 */ /* 0x000ee20000000800 */
[C---:B-1----:R-:W-:Y:S01]  /*5500*/  F2FP.BF16.PACK_AB R7, R40.reuse, R41 ;  /* 0x000000292807723e */ /* 0x042fe200000010ff */
[----:B------:R-:W-:-:S02]  /*5510*/  FADD.FTZ R228, R40, R228 ;  /* 0x000000e428e47221 */ /* 0x000fc40000010000 */
[----:B------:R-:W-:Y:S02]  /*5520*/  FADD.FTZ R204, R215, R204 ;  /* 0x000000ccd7cc7221 */ /* 0x000fe40000010000 */
[----:B------:R-:W-:Y:S02]  /*5530*/  FADD.FTZ R217, R225, R217 ;  /* 0x000000d9e1d97221 */ /* 0x000fe40000010000 */
[----:B------:R-:W-:Y:S01]  /*5540*/  HMMA.16816.F32.BF16 R192, R4, R8, R192 ;  /* 0x0000000804c0723c */ /* 0x000fe200000418c0 */
[----:B------:R-:W1:Y:S01]  /*5550*/  MUFU.EX2 R218, R218 ;  /* 0x000000da00da7308 */ /* 0x000e620000000800 */
[----:B----4-:R-:W-:Y:S02]  /*5560*/  FADD.FTZ R201, R35, R201 ;  /* 0x000000c923c97221 */ /* 0x010fe40000010000 */
[----:B------:R-:W-:Y:S01]  /*5570*/  FADD.FTZ R204, R214, R204 ;  /* 0x000000ccd6cc7221 */ /* 0x000fe20000010000 */
[----:B---3--:R-:W-:-:S03]  /*5580*/  F2FP.BF16.PACK_AB R25, R34, R35 ;  /* 0x000000232219723e */ /* 0x008fc600000010ff */
[----:B------:R-:W-:Y:S01]  /*5590*/  HMMA.16816.F32.BF16 R180, R4, R10, R180 ;  /* 0x0000000a04b4723c */ /* 0x000fe200000418b4 */
[----:B------:R-:W3:Y:S01]  /*55a0*/  MUFU.EX2 R219, R219 ;  /* 0x000000db00db7308 */ /* 0x000ee20000000800 */
[----:B------:R-:W-:Y:S02]  /*55b0*/  FADD.FTZ R201, R34, R201 ;  /* 0x000000c922c97221 */ /* 0x000fe40000010000 */
[----:B------:R-:W-:Y:S02]  /*55c0*/  FADD.FTZ R204, R213, R204 ;  /* 0x000000ccd5cc7221 */ /* 0x000fe40000010000 */
[----:B------:R-:W-:Y:S02]  /*55d0*/  FADD.FTZ R201, R33, R201 ;  /* 0x000000c921c97221 */ /* 0x000fe40000010000 */
[----:B------:R-:W-:Y:S01]  /*55e0*/  HMMA.16816.F32.BF16 R188, R24, R8, R188 ;  /* 0x0000000818bc723c */ /* 0x000fe200000418bc */
[----:B------:R-:W4:Y:S01]  /*55f0*/  MUFU.EX2 R221, R221 ;  /* 0x000000dd00dd7308 */ /* 0x000f220000000800 */
[----:B------:R-:W-:-:S02]  /*5600*/  FADD.FTZ R201, R32, R201 ;  /* 0x000000c920c97221 */ /* 0x000fc40000010000 */
[----:B-1----:R-:W-:Y:S02]  /*5610*/  FADD.FTZ R228, R218, R228 ;  /* 0x000000e4dae47221 */ /* 0x002fe40000010000 */
[----:B------:R-:W-:Y:S02]  /*5620*/  FADD.FTZ R201, R211, R201 ;  /* 0x000000c9d3c97221 */ /* 0x000fe40000010000 */
[----:B------:R-:W-:Y:S01]  /*5630*/  HMMA.16816.F32.BF16 R184, R24, R10, R184 ;  /* 0x0000000a18b8723c */ /* 0x000fe200000418b8 */
[----:B------:R-:W1:Y:S01]  /*5640*/  LDSM.16.MT88.4 R8, [R238+0x1100] ;  /* 0x00110000ee08783b */ /* 0x000e620000004200 */
[----:B------:R-:W-:Y:S01]  /*5650*/  MUFU.EX2 R222, R222 ;  /* 0x000000de00de7308 */ /* 0x000fe20000000800 */
[----:B---3--:R-:W-:Y:S02]  /*5660*/  FADD.FTZ R228, R219, R228 ;  /* 0x000000e4dbe47221 */ /* 0x008fe40000010000 */
[----:B------:R-:W-:-:S03]  /*5670*/  FADD.FTZ R201, R210, R201 ;  /* 0x000000c9d2c97221 */ /* 0x000fc60000010000 */
[-C--:B--2---:R-:W-:Y:S01]  /*5680*/  HMMA.16816.F32.BF16 R68, R4, R16.reuse, R68 ;  /* 0x000000100444723c */ /* 0x084fe20000041844 */
[----:B----4-:R-:W-:Y:S01]  /*5690*/  FADD.FTZ R228, R221, R228 ;  /* 0x000000e4dde47221 */ /* 0x010fe20000010000 */
[----:B------:R-:W2:Y:S06]  /*56a0*/  MUFU.EX2 R207, R209 ;  /* 0x000000d100cf7308 */ /* 0x000eac0000000800 */
[C---:B------:R-:W-:Y:S02]  /*56b0*/  HMMA.16816.F32.BF16 R72, R24.reuse, R16, R72 ;  /* 0x000000101848723c */ /* 0x040fe40000041848 */
[----:B------:R-:W3:Y:S06]  /*56c0*/  MUFU.EX2 R208, R208 ;  /* 0x000000d000d07308 */ /* 0x000eec0000000800 */
[----:B------:R-:W-:Y:S01]  /*56d0*/  HMMA.16816.F32.BF16 R76, R24, R18, R76 ;  /* 0x00000012184c723c */ /* 0x000fe2000004184c */
[----:B--2---:R-:W-:-:S07]  /*56e0*/  FADD.FTZ R201, R207, R201 ;  /* 0x000000c9cfc97221 */ /* 0x004fce0000010000 */
[----:B------:R-:W-:Y:S01]  /*56f0*/  HMMA.16816.F32.BF16 R80, R4, R18, R80 ;  /* 0x000000120450723c */ /* 0x000fe20000041850 */
[----:B------:R-:W2:Y:S01]  /*5700*/  LDSM.16.MT88.4 R16, [R240+0x3100] ;  /* 0x00310000f010783b */ /* 0x000ea20000004200 */
[----:B---3--:R-:W-:-:S06]  /*5710*/  F2FP.BF16.PACK_AB R31, R208, R207 ;  /* 0x000000cfd01f723e */ /* 0x008fcc00000010ff */
[-C--:B-----5:R-:W-:Y:S08]  /*5720*/  HMMA.16816.F32.BF16 R84, R4, R12.reuse, R84 ;  /* 0x0000000c0454723c */ /* 0x0a0ff00000041854 */
[C---:B------:R-:W-:Y:S08]  /*5730*/  HMMA.16816.F32.BF16 R88, R24.reuse, R12, R88 ;  /* 0x0000000c1858723c */ /* 0x040ff00000041858 */
[-C--:B------:R-:W-:Y:S08]  /*5740*/  HMMA.16816.F32.BF16 R92, R24, R14.reuse, R92 ;  /* 0x0000000e185c723c */ /* 0x080ff0000004185c */
[C---:B------:R-:W-:Y:S01]  /*5750*/  HMMA.16816.F32.BF16 R96, R4.reuse, R14, R96 ;  /* 0x0000000e0460723c */ /* 0x040fe20000041860 */
[----:B------:R-:W3:Y:S07]  /*5760*/  LDSM.16.MT88.4 R12, [R239+0x3100] ;  /* 0x00310000ef0c783b */ /* 0x000eee0000004200 */
[-C--:B-1----:R-:W-:Y:S08]  /*5770*/  HMMA.16816.F32.BF16 R100, R4, R8.reuse, R100 ;  /* 0x000000080464723c */ /* 0x082ff00000041864 */
[C---:B------:R-:W-:Y:S08]  /*5780*/  HMMA.16816.F32.BF16 R104, R24.reuse, R8, R104 ;  /* 0x000000081868723c */ /* 0x040ff00000041868 */
[-C--:B------:R-:W-:Y:S08]  /*5790*/  HMMA.16816.F32.BF16 R108, R24, R10.reuse, R108 ;  /* 0x0000000a186c723c */ /* 0x080ff0000004186c */
[----:B------:R-:W-:Y:S01]  /*57a0*/  HMMA.16816.F32.BF16 R112, R4, R10, R112 ;  /* 0x0000000a0470723c */ /* 0x000fe20000041870 */
[----:B------:R-:W1:Y:S07]  /*57b0*/  LDSM.16.MT88.4 R8, [R238+0x3100] ;  /* 0x00310000ee08783b */ /* 0x000e6e0000004200 */
[C---:B--2---:R-:W-:Y:S08]  /*57c0*/  HMMA.16816.F32.BF16 R136, R24.reuse, R16, R136 ;  /* 0x000000101888723c */ /* 0x044ff00000041888 */
[C---:B---3--:R-:W-:Y:S08]  /*57d0*/  HMMA.16816.F32.BF16 R148, R24.reuse, R12, R148 ;  /* 0x0000000c1894723c */ /* 0x048ff00000041894 */
[C---:B------:R-:W-:Y:S08]  /*57e0*/  HMMA.16816.F32.BF16 R140, R24.reuse, R18, R140 ;  /* 0x00000012188c723c */ /* 0x040ff0000004188c */
[----:B------:R-:W-:Y:S08]  /*57f0*/  HMMA.16816.F32.BF16 R152, R24, R14, R152 ;  /* 0x0000000e1898723c */ /* 0x000ff00000041898 */
[----:B------:R-:W-:Y:S08]  /*5800*/  HMMA.16816.F32.BF16 R132, R4, R16, R132 ;  /* 0x000000100484723c */ /* 0x000ff00000041884 */
[C---:B-1----:R-:W-:Y:S08]  /*5810*/  HMMA.16816.F32.BF16 R168, R24.reuse, R8, R168 ;  /* 0x0000000818a8723c */ /* 0x042ff000000418a8 */
[----:B------:R-:W-:Y:S08]  /*5820*/  HMMA.16816.F32.BF16 R164, R24, R10, R164 ;  /* 0x0000000a18a4723c */ /* 0x000ff000000418a4 */
        /* <DEDUP_REMOVED lines=9> */
[----:B------:R-:W-:Y:S07]  /*58c0*/  HMMA.16816.F32.BF16 R128, R4, R22, R128 ;  /* 0x000000160480723c */ /* 0x000fee0000041880 */
[----:B------:R-:W-:Y:S01]  /*58d0*/  F2FP.BF16.PACK_AB R4, R223, R220 ;  /* 0x000000dcdf04723e */ /* 0x000fe200000010ff */
[----:B------:R-:W-:Y:S01]  /*58e0*/  HMMA.16816.F32.BF16 R120, R24, R20, R120 ;  /* 0x000000141878723c */ /* 0x000fe20000041878 */
[----:B------:R-:W-:-:S02]  /*58f0*/  F2FP.BF16.PACK_AB R5, R219, R218 ;  /* 0x000000dadb05723e */ /* 0x000fc400000010ff */
[----:B------:R-:W-:Y:S02]  /*5900*/  F2FP.BF16.PACK_AB R6, R226, R225 ;  /* 0x000000e1e206723e */ /* 0x000fe400000010ff */
[----:B------:R-:W-:-:S03]  /*5910*/  F2FP.BF16.PACK_AB R7, R222, R221 ;  /* 0x000000ddde07723e */ /* 0x000fc600000010ff */
[----:B------:R-:W-:Y:S01]  /*5920*/  HMMA.16816.F32.BF16 R124, R24, R22, R124 ;  /* 0x00000016187c723c */ /* 0x000fe2000004187c */
[----:B------:R-:W4:Y:S04]  /*5930*/  LDSM.16.MT88.4 R24, [R238+0x1900] ;  /* 0x00190000ee18783b */ /* 0x000f280000004200 */
[----:B------:R-:W5:Y:S03]  /*5940*/  LDSM.16.MT88.4 R20, [R246+0x3900] ;  /* 0x00390000f614783b */ /* 0x000f660000004200 */
[-C--:B-1----:R-:W-:Y:S08]  /*5950*/  HMMA.16816.F32.BF16 R192, R4, R16.reuse, R192 ;  /* 0x0000001004c0723c */ /* 0x082ff000000418c0 */
[C---:B------:R-:W-:Y:S08]  /*5960*/  HMMA.16816.F32.BF16 R188, R28.reuse, R16, R188 ;  /* 0x000000101cbc723c */ /* 0x040ff000000418bc */
[-C--:B------:R-:W-:Y:S08]  /*5970*/  HMMA.16816.F32.BF16 R184, R28, R18.reuse, R184 ;  /* 0x000000121cb8723c */ /* 0x080ff000000418b8 */
[C---:B------:R-:W-:Y:S01]  /*5980*/  HMMA.16816.F32.BF16 R180, R4.reuse, R18, R180 ;  /* 0x0000001204b4723c */ /* 0x040fe200000418b4 */
[----:B------:R-:W1:Y:S07]  /*5990*/  LDSM.16.MT88.4 R16, [R240+0x3900] ;  /* 0x00390000f010783b */ /* 0x000e6e0000004200 */
[-C--:B--2---:R-:W-:Y:S08]  /*59a0*/  HMMA.16816.F32.BF16 R68, R4, R12.reuse, R68 ;  /* 0x0000000c0444723c */ /* 0x084ff00000041844 */
        /* <DEDUP_REMOVED lines=8> */
[----:B------:R-:W3:Y:S07]  /*5a30*/  LDSM.16.MT88.4 R8, [R238+0x3900] ;  /* 0x00390000ee08783b */ /* 0x000eee0000004200 */
[C---:B----4-:R-:W-:Y:S08]  /*5a40*/  HMMA.16816.F32.BF16 R100, R4.reuse, R24, R100 ;  /* 0x000000180464723c */ /* 0x050ff00000041864 */
        /* <DEDUP_REMOVED lines=8> */
[----:B------:R-:W-:Y:S07]  /*5ad0*/  HMMA.16816.F32.BF16 R160, R4, R10, R160 ;  /* 0x0000000a04a0723c */ /* 0x000fee00000418a0 */
[----:B------:R-:W-:Y:S01]  /*5ae0*/  FADD.FTZ R4, R226, R217 ;  /* 0x000000d9e2047221 */ /* 0x000fe20000010000 */
[----:B------:R-:W-:Y:S01]  /*5af0*/  HMMA.16816.F32.BF16 R104, R28, R24, R104 ;  /* 0x000000181c68723c */ /* 0x000fe20000041868 */
[----:B------:R-:W-:-:S02]  /*5b00*/  FADD.FTZ R6, R222, R228 ;  /* 0x000000e4de067221 */ /* 0x000fc40000010000 */
[----:B------:R-:W-:Y:S01]  /*5b10*/  FADD.FTZ R5, R212, R204 ;  /* 0x000000ccd4057221 */ /* 0x000fe20000010000 */
[----:B------:R1:W-:Y:S04]  /*5b20*/  STL [R1+0x20], R4 ;  /* 0x0000200401007387 */ /* 0x0003e80000100800 */
[----:B------:R2:W-:Y:S01]  /*5b30*/  STL [R1+0x1c], R6 ;  /* 0x00001c0601007387 */ /* 0x0005e20000100800 */
[C---:B------:R-:W-:Y:S08]  /*5b40*/  HMMA.16816.F32.BF16 R108, R28.reuse, R26, R108 ;  /* 0x0000001a1c6c723c */ /* 0x040ff0000004186c */
[C---:B------:R-:W-:Y:S08]  /*5b50*/  HMMA.16816.F32.BF16 R120, R28.reuse, R20, R120 ;  /* 0x000000141c78723c */ /* 0x040ff00000041878 */
[----:B------:R-:W-:Y:S01]  /*5b60*/  HMMA.16816.F32.BF16 R124, R28, R22, R124 ;  /* 0x000000161c7c723c */ /* 0x000fe2000004187c */
[----:B-1----:R-:W-:-:S07]  /*5b70*/  FADD.FTZ R4, R208, R201 ;  /* 0x000000c9d0047221 */ /* 0x002fce0000010000 */
[C---:B------:R-:W-:Y:S01]  /*5b80*/  HMMA.16816.F32.BF16 R136, R28.reuse, R16, R136 ;  /* 0x000000101c88723c */ /* 0x040fe20000041888 */
[----:B------:R2:W-:Y:S04]  /*5b90*/  STL [R1+0x14], R4 ;  /* 0x0000140401007387 */ /* 0x0005e80000100800 */
[----:B------:R2:W-:Y:S03]  /*5ba0*/  STL [R1+0x18], R5 ;  /* 0x0000180501007387 */ /* 0x0005e60000100800 */
[C---:B------:R-:W-:Y:S08]  /*5bb0*/  HMMA.16816.F32.BF16 R140, R28.reuse, R18, R140 ;  /* 0x000000121c8c723c */ /* 0x040ff0000004188c */
[C---:B------:R-:W-:Y:S08]  /*5bc0*/  HMMA.16816.F32.BF16 R148, R28.reuse, R12, R148 ;  /* 0x0000000c1c94723c */ /* 0x040ff00000041894 */
[C---:B------:R-:W-:Y:S08]  /*5bd0*/  HMMA.16816.F32.BF16 R152, R28.reuse, R14, R152 ;  /* 0x0000000e1c98723c */ /* 0x040ff00000041898 */
[C---:B------:R-:W-:Y:S08]  /*5be0*/  HMMA.16816.F32.BF16 R168, R28.reuse, R8, R168 ;  /* 0x000000081ca8723c */ /* 0x040ff000000418a8 */
[----:B------:R-:W-:Y:S01]  /*5bf0*/  HMMA.16816.F32.BF16 R164, R28, R10, R164 ;  /* 0x0000000a1ca4723c */ /* 0x000fe200000418a4 */
[----:B------:R-:W-:Y:S07]  /*5c00*/  @P2 BRA `(.L_x_754) ;  /* 0x00003c8000002947 */ /* 0x000fee0003800000 */
[C---:B--2---:R-:W-:Y:S01]  /*5c10*/  SHF.L.U64.HI R4, R45.reuse, 0x1, R47 ;  /* 0x000000012d047819 */ /* 0x044fe2000001022f */
[----:B------:R-:W-:Y:S01]  /*5c20*/  IMAD.SHL.U32 R6, R45, 0x2, RZ ;  /* 0x000000022d067824 */ /* 0x000fe200078e00ff */
[C---:B------:R-:W-:Y:S01]  /*5c30*/  SHF.L.U64.HI R5, R44.reuse, 0x1, R46 ;  /* 0x000000012c057819 */ /* 0x040fe2000001022e */
[----:B------:R-:W-:Y:S01]  /*5c40*/  IMAD.MOV.U32 R199, RZ, RZ, R196 ;  /* 0x000000ffffc77224 */ /* 0x000fe200078e00c4 */
[----:B------:R-:W-:Y:S01]  /*5c50*/  MOV R200, R3 ;  /* 0x0000000300c87202 */ /* 0x000fe20000000f00 */
[----:B------:R1:W-:Y:S01]  /*5c60*/  STL [R1+0x10], R4 ;  /* 0x0000100401007387 */ /* 0x0003e20000100800 */
[----:B------:R-:W-:Y:S01]  /*5c70*/  MOV R197, R0 ;  /* 0x0000000000c57202 */ /* 0x000fe20000000f00 */
[----:B------:R-:W-:Y:S01]  /*5c80*/  IMAD.MOV.U32 R198, RZ, RZ, R2 ;  /* 0x000000ffffc67224 */ /* 0x000fe200078e0002 */
[----:B------:R-:W-:Y:S01]  /*5c90*/  UIADD3 UR11, UR11, -0x2, URZ ;  /* 0xfffffffe0b0b7890 */ /* 0x000fe2000fffe03f */
[----:B------:R2:W-:Y:S04]  /*5ca0*/  STL [R1+0xc], R6 ;  /* 0x00000c0601007387 */ /* 0x0005e80000100800 */
[----:B------:R2:W-:Y:S01]  /*5cb0*/  STL [R1+0x8], R5 ;  /* 0x0000080501007387 */ /* 0x0005e20000100800 */
[----:B-1----:R-:W-:-:S05]  /*5cc0*/  IMAD.SHL.U32 R4, R44, 0x2, RZ ;  /* 0x000000022c047824 */ /* 0x002fca00078e00ff */
[----:B------:R2:W-:Y:S01]  /*5cd0*/  STL [R1+0x4], R4 ;  /* 0x0000040401007387 */ /* 0x0005e20000100800 */
[----:B------:R-:W-:Y:S05]  /*5ce0*/  BRA `(.L_x_755) ;  /* 0x0000041000007947 */ /* 0x000fea0003800000 */
.L_x_757:
[----:B------:R-:W2:Y:S01]  /*5cf0*/  LDL R0, [R1] ;  /* 0x0000000001007983 */ /* 0x000ea20000100800 */
[----:B------:R-:W-:Y:S01]  /*5d00*/  ULEA UR4, UR11, UR9, 0x6 ;  /* 0x000000090b047291 */ /* 0x000fe2000f8e303f */
[----:B------:R-:W-:Y:S02]  /*5d10*/  IMAD.MOV.U32 R251, RZ, RZ, RZ ;  /* 0x000000fffffb7224 */ /* 0x000fe400078e00ff */
[----:B------:R-:W3:Y:S03]  /*5d20*/  LDL R230, [R1+0xc] ;  /* 0x00000c0001e67983 */ /* 0x000ee60000100800 */
[----:B------:R-:W-:Y:S01]  /*5d30*/  IMAD.U32 R252, RZ, RZ, UR4 ;  /* 0x00000004fffc7e24 */ /* 0x000fe2000f8e00ff */
[----:B------:R-:W4:Y:S04]  /*5d40*/  LDL R231, [R1+0x4] ;  /* 0x0000040001e77983 */ /* 0x000f280000100800 */
[----:B------:R-:W5:Y:S04]  /*5d50*/  LDL R228, [R1+0x10] ;  /* 0x0000100001e47983 */ /* 0x000f680000100800 */
[----:B------:R-:W3:Y:S01]  /*5d60*/  LDL R229, [R1+0x8] ;  /* 0x0000080001e57983 */ /* 0x000ee20000100800 */
[----:B--2---:R-:W-:Y:S05]  /*5d70*/  IADD3 R252, R252, -0x40, R0 ;  /* 0xffffffc0fcfc7810 */ /* 0x004fea0007ffe000 */
        /* <DEDUP_REMOVED lines=23> */
[----:B------:R-:W3:Y:S04]  /*5ef0*/  SHFL.IDX PT, R205, R2, RZ, 0x181f ;  /* 0x00181fff02cd7589 */ /* 0x000ee800000e0000 */
[----:B------:R-:W5:Y:S04]  /*5f00*/  SHFL.IDX PT, R206, R0, RZ, 0x181f ;  /* 0x00181fff00ce7589 */ /* 0x000f6800000e0000 */
[----:B------:R-:W1:Y:S04]  /*5f10*/  SHFL.IDX PT, R201, R2, 0x1, 0x181f ;  /* 0x00381f0002c97f89 */ /* 0x000e6800000e0000 */
[----:B------:R-:W2:Y:S04]  /*5f20*/  SHFL.IDX PT, R204, R0, 0x1, 0x181f ;  /* 0x00381f0000cc7f89 */ /* 0x000ea800000e0000 */
[----:B------:R-:W-:Y:S04]  /*5f30*/  SHFL.IDX PT, R3, R2, 0x2, 0x181f ;  /* 0x00581f0002037f89 */ /* 0x000fe800000e0000 */
[----:B------:R-:W-:Y:S04]  /*5f40*/  SHFL.IDX PT, R196, R0, 0x2, 0x181f ;  /* 0x00581f0000c47f89 */ /* 0x000fe800000e0000 */
[----:B------:R-:W2:Y:S01]  /*5f50*/  SHFL.IDX PT, R2, R2, 0x3, 0x181f ;  /* 0x00781f0002027f89 */ /* 0x000ea200000e0000 */
[CC--:B---3--:R-:W-:Y:S02]  /*5f60*/  IADD3 R208, P6, R205.reuse, R230.reuse, RZ ;  /* 0x000000e6cdd07210 */ /* 0x0c8fe40007fde0ff */
[----:B----4-:R-:W-:Y:S01]  /*5f70*/  IADD3 R212, P5, R205, R231, RZ ;  /* 0x000000e7cdd47210 */ /* 0x010fe20007fbe0ff */
[----:B------:R-:W3:Y:S02]  /*5f80*/  SHFL.IDX PT, R0, R0, 0x3, 0x181f ;  /* 0x00781f0000007f89 */ /* 0x000ee400000e0000 */
[C-C-:B-----5:R-:W-:Y:S01]  /*5f90*/  IMAD.X R209, R206.reuse, 0x1, R228.reuse, P6 ;  /* 0x00000001ced17824 */ /* 0x160fe200030e06e4 */
[----:B------:R-:W-:Y:S02]  /*5fa0*/  IADD3.X R213, R206, R229, RZ, P5, !PT ;  /* 0x000000e5ced57210 */ /* 0x000fe40002ffe4ff */
[CC--:B-1----:R-:W-:Y:S02]  /*5fb0*/  IADD3 R210, P2, R201.reuse, R230.reuse, RZ ;  /* 0x000000e6c9d27210 */ /* 0x0c2fe40007f5e0ff */
[----:B------:R1:W-:Y:S01]  /*5fc0*/  LDGSTS.E.BYPASS.LTC128B.128 [R250+0x4100], [R208.64], !P4 ;  /* 0x04100000d0fa7fae */ /* 0x0003e2000e101d4c */
[-C--:B------:R-:W-:Y:S02]  /*5fd0*/  IADD3 R206, P5, R201, R231.reuse, RZ ;  /* 0x000000e7c9ce7210 */ /* 0x080fe40007fbe0ff */
[C-C-:B--2---:R-:W-:Y:S01]  /*5fe0*/  IMAD.X R211, R204.reuse, 0x1, R228.reuse, P2 ;  /* 0x00000001ccd37824 */ /* 0x144fe200010e06e4 */
[----:B------:R2:W-:Y:S02]  /*5ff0*/  LDGSTS.E.BYPASS.LTC128B.128 [R250+0x6100], [R212.64], !P3 ;  /* 0x06100000d4fa7fae */ /* 0x0005e4000d901d4c */
[--C-:B------:R-:W-:Y:S02]  /*6000*/  IMAD.X R207, R204, 0x1, R229.reuse, P5 ;  /* 0x00000001cccf7824 */ /* 0x100fe400028e06e5 */
[----:B------:R4:W-:Y:S04]  /*6010*/  LDGSTS.E.BYPASS.LTC128B.128 [R250+0x4900], [R210.64], !P4 ;  /* 0x04900000d2fa7fae */ /* 0x0009e8000e101d4c */
[----:B------:R2:W-:Y:S01]  /*6020*/  LDGSTS.E.BYPASS.LTC128B.128 [R250+0x6900], [R206.64], !P3 ;  /* 0x06900000cefa7fae */ /* 0x0005e2000d901d4c */
[-C--:B------:R-:W-:Y:S05]  /*6030*/  IADD3 R204, P5, R2, R230.reuse, RZ ;  /* 0x000000e602cc7210 */ /* 0x080fea0007fbe0ff */
[--C-:B---3--:R-:W-:Y:S01]  /*6040*/  IMAD.X R205, R0, 0x1, R228.reuse, P5 ;  /* 0x0000000100cd7824 */ /* 0x108fe200028e06e4 */
[C---:B-1----:R-:W-:Y:S05]  /*6050*/  IADD3 R208, P2, R3.reuse, R230, RZ ;  /* 0x000000e603d07210 */ /* 0x042fea0007f5e0ff */
        /* <DEDUP_REMOVED lines=10> */
.L_x_755:
[----:B------:R-:W3:Y:S01]  /*6100*/  LDL R58, [R1+0xc] ;  /* 0x00000c00013a7983 */ /* 0x000ee20000100800 */
[----:B------:R-:W-:Y:S04]  /*6110*/  DEPBAR.LE SB0, 0x0 ;  /* 0x000080000000791a */ /* 0x000fe80000000000 */
[----:B------:R-:W-:Y:S01]  /*6120*/  SHF.R.S32.HI R0, RZ, 0x1f, R252 ;  /* 0x0000001fff007819 */ /* 0x000fe200000114fc */
[----:B------:R-:W4:Y:S01]  /*6130*/  LDL R57, [R1+0x10] ;  /* 0x0000100001397983 */ /* 0x000f220000100800 */
[----:B------:R-:W-:Y:S01]  /*6140*/  IMAD.WIDE.U32 R12, R252, c[0x0][0x208], RZ ;  /* 0x00008200fc0c7a25 */ /* 0x000fe200078e00ff */
[----:B------:R-:W-:Y:S01]  /*6150*/  IADD3 R54, R250, 0x100, RZ ;  /* 0x00000100fa367810 */ /* 0x000fe20007ffe0ff */
[----:B------:R-:W-:Y:S02]  /*6160*/  UISETP.GE.AND UP0, UPT, UR11, 0x1, UPT ;  /* 0x000000010b00788c */ /* 0x000fe4000bf06270 */
[----:B------:R-:W-:Y:S01]  /*6170*/  IMAD R0, R0, c[0x0][0x208], RZ ;  /* 0x0000820000007a24 */ /* 0x000fe200078e02ff */
[----:B------:R-:W5:Y:S03]  /*6180*/  LDL R56, [R1+0x4] ;  /* 0x0000040001387983 */ /* 0x000f660000100800 */
[----:B------:R-:W-:Y:S03]  /*6190*/  IMAD R0, R252, c[0x0][0x20c], R0 ;  /* 0x00008300fc007a24 */ /* 0x000fe600078e0200 */
[----:B--2---:R-:W2:Y:S01]  /*61a0*/  LDL R55, [R1+0x8] ;  /* 0x0000080001377983 */ /* 0x004ea20000100800 */
[----:B------:R-:W-:Y:S01]  /*61b0*/  IMAD.IADD R13, R13, 0x1, R0 ;  /* 0x000000010d0d7824 */ /* 0x000fe200078e0200 */
[----:B------:R-:W-:Y:S03]  /*61c0*/  SHF.R.S32.HI R0, RZ, 0x1f, R251 ;  /* 0x0000001fff007819 */ /* 0x000fe600000114fb */
[C---:B------:R-:W-:Y:S01]  /*61d0*/  IMAD.WIDE.U32 R12, R251.reuse, c[0x0][0x218], R12 ;  /* 0x00008600fb0c7a25 */ /* 0x040fe200078e000c */
[----:B------:R-:W-:Y:S03]  /*61e0*/  BAR.SYNC.DEFER_BLOCKING 0x0 ;  /* 0x0000000000007b1d */ /* 0x000fe60000010000 */
[----:B------:R-:W-:Y:S01]  /*61f0*/  IMAD R0, R0, c[0x0][0x218], RZ ;  /* 0x0000860000007a24 */ /* 0x000fe200078e02ff */
[----:B------:R-:W-:Y:S03]  /*6200*/  IADD3 R3, P2, R12, UR22, RZ ;  /* 0x000000160c037c10 */ /* 0x000fe6000ff5e0ff */
[----:B------:R-:W-:Y:S05]  /*6210*/  IMAD R0, R251, c[0x0][0x21c], R0 ;  /* 0x00008700fb007a24 */ /* 0x000fea00078e0200 */
[----:B------:R-:W-:Y:S02]  /*6220*/  IADD3.X R0, R13, UR5, R0, P2, !PT ;  /* 0x000000050d007c10 */ /* 0x000fe400097fe400 */
[C---:B------:R-:W-:Y:S04]  /*6230*/  LEA R2, P2, R3.reuse, c[0x0][0x1f8], 0x1 ;  /* 0x00007e0003027a11 */ /* 0x040fe800078408ff */
[----:B------:R-:W-:Y:S01]  /*6240*/  LEA.HI.X R0, R3, c[0x0][0x1fc], R0, 0x1, P2 ;  /* 0x00007f0003007a11 */ /* 0x000fe200010f0c00 */
[----:B------:R-:W-:Y:S06]  /*6250*/  LDSM.16.M88.4 R64, [R249+0x8100] ;  /* 0x00810000f940783b */ /* 0x000fec0000000200 */
[----:B------:R-:W1:Y:S06]  /*6260*/  LDSM.16.M88.4 R16, [R248+0x4100] ;  /* 0x00410000f810783b */ /* 0x000e6c0000000200 */
[----:B------:R-:W1:Y:S06]  /*6270*/  LDSM.16.M88.4 R60, [R249+0xa100] ;  /* 0x00a10000f93c783b */ /* 0x000e6c0000000200 */
[----:B------:R-:W1:Y:S06]  /*6280*/  LDSM.16.M88.4 R32, [R248+0x4900] ;  /* 0x00490000f820783b */ /* 0x000e6c0000000200 */
[----:B------:R-:W3:Y:S06]  /*6290*/  SHFL.IDX PT, R36, R2, RZ, 0x181f ;  /* 0x00181fff02247589 */ /* 0x000eec00000e0000 */
[----:B------:R-:W-:Y:S06]  /*62a0*/  LDSM.16.M88.4 R48, [R248+0x5100] ;  /* 0x00510000f830783b */ /* 0x000fec0000000200 */
[----:B------:R-:W-:Y:S06]  /*62b0*/  LDSM.16.M88.4 R204, [R248+0x5900] ;  /* 0x00590000f8cc783b */ /* 0x000fec0000000200 */
[----:B------:R-:W-:Y:S01]  /*62c0*/  LDSM.16.M88.4 R208, [R245+0x8100] ;  /* 0x00810000f5d0783b */ /* 0x000fe20000000200 */
[-C--:B-1----:R-:W-:Y:S05]  /*62d0*/  HMMA.16816.F32.BF16 R4, R64, R16.reuse, RZ ;  /* 0x000000104004723c */ /* 0x082fea00000418ff */
[----:B------:R-:W4:Y:S03]  /*62e0*/  SHFL.IDX PT, R37, R0, RZ, 0x181f ;  /* 0x00181fff00257589 */ /* 0x000f2600000e0000 */
[C---:B------:R-:W-:Y:S03]  /*62f0*/  HMMA.16816.F32.BF16 R8, R60.reuse, R16, RZ ;  /* 0x000000103c08723c */ /* 0x040fe600000418ff */
[----:B------:R-:W-:Y:S06]  /*6300*/  SHFL.IDX PT, R52, R2, 0x1, 0x181f ;  /* 0x00381f0002347f89 */ /* 0x000fec00000e0000 */
[----:B------:R-:W-:Y:S01]  /*6310*/  LDSM.16.M88.4 R212, [R247] ;  /* 0x00000000f7d4783b */ /* 0x000fe20000000200 */
[-C--:B------:R-:W-:Y:S05]  /*6320*/  HMMA.16816.F32.BF16 R12, R60, R18.reuse, RZ ;  /* 0x000000123c0c723c */ /* 0x080fea00000418ff */
[----:B------:R-:W-:Y:S03]  /*6330*/  SHFL.IDX PT, R3, R0, 0x1, 0x181f ;  /* 0x00381f0000037f89 */ /* 0x000fe600000e0000 */
[C---:B------:R-:W-:Y:S03]  /*6340*/  HMMA.16816.F32.BF16 R16, R64.reuse, R18, RZ ;  /* 0x000000124010723c */ /* 0x040fe600000418ff */
[----:B------:R-:W-:Y:S05]  /*6350*/  LDSM.16.M88.4 R216, [R245+0xa100] ;  /* 0x00a10000f5d8783b */ /* 0x000fea0000000200 */
[-C--:B------:R-:W-:Y:S01]  /*6360*/  HMMA.16816.F32.BF16 R20, R64, R32.reuse, RZ ;  /* 0x000000204014723c */ /* 0x080fe200000418ff */
[----:B------:R-:W-:Y:S06]  /*6370*/  LDSM.16.M88.4 R220, [R237] ;  /* 0x00000000eddc783b */ /* 0x000fec0000000200 */
[----:B------:R-:W-:Y:S01]  /*6380*/  LDSM.16.M88.4 R224, [R236] ;  /* 0x00000000ece0783b */ /* 0x000fe20000000200 */
[C---:B------:R-:W-:Y:S05]  /*6390*/  HMMA.16816.F32.BF16 R24, R60.reuse, R32, RZ ;  /* 0x000000203c18723c */ /* 0x040fea00000418ff */
[----:B------:R-:W-:Y:S03]  /*63a0*/  LDSM.16.M88.4 R228, [R235] ;  /* 0x00000000ebe4783b */ /* 0x000fe60000000200 */
[-C--:B------:R-:W-:Y:S03]  /*63b0*/  HMMA.16816.F32.BF16 R28, R60, R34.reuse, RZ ;  /* 0x000000223c1c723c */ /* 0x080fe600000418ff */
[----:B------:R-:W1:Y:S05]  /*63c0*/  SHFL.IDX PT, R44, R2, 0x2, 0x181f ;  /* 0x00581f00022c7f89 */ /* 0x000e6a00000e0000 */
[C---:B------:R-:W-:Y:S01]  /*63d0*/  HMMA.16816.F32.BF16 R32, R64.reuse, R34, RZ ;  /* 0x000000224020723c */ /* 0x040fe200000418ff */
[----:B------:R-:W1:Y:S06]  /*63e0*/  SHFL.IDX PT, R40, R0, 0x2, 0x181f ;  /* 0x00581f0000287f89 */ /* 0x000e6c00000e0000 */
[----:B------:R-:W1:Y:S06]  /*63f0*/  SHFL.IDX PT, R2, R2, 0x3, 0x181f ;  /* 0x00781f0002027f89 */ /* 0x000e6c00000e0000 */
[----:B------:R-:W1:Y:S01]  /*6400*/  SHFL.IDX PT, R0, R0, 0x3, 0x181f ;  /* 0x00781f0000007f89 */ /* 0x000e6200000e0000 */
[-C--:B---3--:R-:W-:Y:S05]  /*6410*/  IADD3 R38, P5, R36, R58.reuse, RZ ;  /* 0x0000003a24267210 */ /* 0x088fea0007fbe0ff */
[C-C-:B----4-:R-:W-:Y:S01]  /*6420*/  IMAD.X R39, R37.reuse, 0x1, R57.reuse, P5 ;  /* 0x0000000125277824 */ /* 0x150fe200028e0639 */
[----:B-1----:R-:W-:Y:S04]  /*6430*/  IADD3 R46, P5, R44, R58, RZ ;  /* 0x0000003a2c2e7210 */ /* 0x002fe80007fbe0ff */
[----:B------:R1:W-:Y:S01]  /*6440*/  LDGSTS.E.BYPASS.LTC128B.128 [R54], [R38.64], !P4 ;  /* 0x0000000026367fae */ /* 0x0003e2000e101d4c */
[----:B-----5:R-:W-:Y:S01]  /*6450*/  IADD3 R36, P2, R36, R56, RZ ;  /* 0x0000003824247210 */ /* 0x020fe20007f5e0ff */
[----:B------:R-:W-:Y:S04]  /*6460*/  IMAD.X R47, R40, 0x1, R57, P5 ;  /* 0x00000001282f7824 */ /* 0x000fe800028e0639 */
[----:B--2---:R-:W-:Y:S01]  /*6470*/  IMAD.X R37, R37, 0x1, R55, P2 ;  /* 0x0000000125257824 */ /* 0x004fe200010e0637 */
[C---:B------:R-:W-:Y:S02]  /*6480*/  IADD3 R42, P2, R52.reuse, R58, RZ ;  /* 0x0000003a342a7210 */ /* 0x040fe40007f5e0ff */
[-C--:B------:R-:W-:Y:S02]  /*6490*/  IADD3 R52, P6, R52, R56.reuse, RZ ;  /* 0x0000003834347210 */ /* 0x080fe40007fde0ff */
[----:B------:R1:W-:Y:S01]  /*64a0*/  LDGSTS.E.BYPASS.LTC128B.128 [R54+0x2000], [R36.64], !P3 ;  /* 0x0200000024367fae */ /* 0x0003e2000d901d4c */
[C---:B------:R-:W-:Y:S01]  /*64b0*/  IMAD.X R43, R3.reuse, 0x1, R57, P2 ;  /* 0x00000001032b7824 */ /* 0x040fe200010e0639 */
[----:B------:R-:W-:Y:S01]  /*64c0*/  IADD3 R44, P2, R44, R56, RZ ;  /* 0x000000382c2c7210 */ /* 0x000fe20007f5e0ff */
[--C-:B------:R-:W-:Y:S03]  /*64d0*/  IMAD.X R53, R3, 0x1, R55.reuse, P6 ;  /* 0x0000000103357824 */ /* 0x100fe600030e0637 */
[----:B------:R2:W-:Y:S01]  /*64e0*/  LDGSTS.E.BYPASS.LTC128B.128 [R54+0x800], [R42.64], !P4 ;  /* 0x008000002a367fae */ /* 0x0005e2000e101d4c */
[----:B------:R-:W-:Y:S05]  /*64f0*/  IMAD.X R45, R40, 0x1, R55, P2 ;  /* 0x00000001282d7824 */ /* 0x000fea00010e0637 */
[----:B------:R3:W-:Y:S06]  /*6500*/  LDGSTS.E.BYPASS.LTC128B.128 [R54+0x2800], [R52.64], !P3 ;  /* 0x0280000034367fae */ /* 0x0007ec000d901d4c */
[----:B------:R4:W-:Y:S06]  /*6510*/  LDGSTS.E.BYPASS.LTC128B.128 [R54+0x1000], [R46.64], !P4 ;  /* 0x010000002e367fae */ /* 0x0009ec000e101d4c */
[----:B------:R4:W-:Y:S01]  /*6520*/  LDGSTS.E.BYPASS.LTC128B.128 [R54+0x3000], [R44.64], !P3 ;  /* 0x030000002c367fae */ /* 0x0009e2000d901d4c */
[-C--:B-1----:R-:W-:Y:S08]  /*6530*/  HMMA.16816.F32.BF16 R36, R64, R48.reuse, RZ ;  /* 0x000000304024723c */ /* 0x082ff000000418ff */
[C---:B--2---:R-:W-:Y:S07]  /*6540*/  HMMA.16816.F32.BF16 R40, R60.reuse, R48, RZ ;  /* 0x000000303c28723c */ /* 0x044fee00000418ff */
[----:B------:R-:W-:Y:S05]  /*6550*/  IADD3 R48, P2, R2, R58, RZ ;  /* 0x0000003a02307210 */ /* 0x000fea0007f5e0ff */
[----:B------:R-:W-:Y:S01]  /*6560*/  IMAD.X R49, R0, 0x1, R57, P2 ;  /* 0x0000000100317824 */ /* 0x000fe200010e0639 */
[----:B------:R-:W-:Y:S01]  /*6570*/  IADD3 R2, P2, R2, R56, RZ ;  /* 0x0000003802027210 */ /* 0x000fe20007f5e0ff */
[-C--:B----4-:R-:W-:Y:S03]  /*6580*/  HMMA.16816.F32.BF16 R44, R60, R50.reuse, RZ ;  /* 0x000000323c2c723c */ /* 0x090fe600000418ff */
[----:B------:R1:W-:Y:S01]  /*6590*/  LDGSTS.E.BYPASS.LTC128B.128 [R54+0x1800], [R48.64], !P4 ;  /* 0x0180000030367fae */ /* 0x0003e2000e101d4c */
[----:B------:R-:W-:Y:S01]  /*65a0*/  IMAD.X R3, R0, 0x1, R55, P2 ;  /* 0x0000000100037824 */ /* 0x000fe200010e0637 */
[----:B------:R-:W-:Y:S04]  /*65b0*/  PLOP3.LUT P2, PT, PT, PT, UP0, 0x80, 0x0 ;  /* 0x000000000000781c */ /* 0x000fe80003f4f008 */
[----:B------:R3:W-:Y:S06]  /*65c0*/  LDGSTS.E.BYPASS.LTC128B.128 [R54+0x3800], [R2.64], !P3 ;  /* 0x0380000002367fae */ /* 0x0007ec000d901d4c */
[----:B------:R-:W0:Y:S01]  /*65d0*/  LDGDEPBAR ;  /* 0x00000000000079af */ /* 0x000e220000000000 */
[C---:B-1----:R-:W-:Y:S08]  /*65e0*/  HMMA.16816.F32.BF16 R48, R64.reuse, R50, RZ ;  /* 0x000000324030723c */ /* 0x042ff000000418ff */
[-C--:B---3--:R-:W-:Y:S08]  /*65f0*/  HMMA.16816.F32.BF16 R52, R64, R204.reuse, RZ ;  /* 0x000000cc4034723c */ /* 0x088ff000000418ff */
        /* <DEDUP_REMOVED lines=24> */
[----:B------:R-:W3:Y:S07]  /*6780*/  LDSM.16.M88.4 R208, [R243+0x4900] ;  /* 0x00490000f3d0783b */ /* 0x000eee0000000200 */
[-C--:B-1----:R-:W-:Y:S08]  /*6790*/  HMMA.16816.F32.BF16 R4, R204, R212.reuse, R4 ;  /* 0x000000d4cc04723c */ /* 0x082ff00000041804 */
[C---:B--2---:R-:W-:Y:S08]  /*67a0*/  HMMA.16816.F32.BF16 R8, R220.reuse, R212, R8 ;  /* 0x000000d4dc08723c */ /* 0x044ff00000041808 */
[-C--:B------:R-:W-:Y:S08]  /*67b0*/  HMMA.16816.F32.BF16 R12, R220, R214.reuse, R12 ;  /* 0x000000d6dc0c723c */ /* 0x080ff0000004180c */
[C---:B------:R-:W-:Y:S01]  /*67c0*/  HMMA.16816.F32.BF16 R16, R204.reuse, R214, R16 ;  /* 0x000000d6cc10723c */ /* 0x040fe20000041810 */
[----:B------:R-:W-:Y:S07]  /*67d0*/  LDSM.16.M88.4 R212, [R234] ;  /* 0x00000000ead4783b */ /* 0x000fee0000000200 */
        /* <DEDUP_REMOVED lines=124> */
.L_x_756:
[----:B------:R-:W-:Y:S01]  /*6fa0*/  FMNMX.FTZ R201, R8, R198, !PT ;  /* 0x000000c608c97209 */ /* 0x000fe20007810000 */
[----:B------:R-:W0:Y:S01]  /*6fb0*/  LDGDEPBAR ;  /* 0x00000000000079af */ /* 0x000e220000000000 */
[----:B--2---:R-:W-:Y:S02]  /*6fc0*/  FMNMX.FTZ R205, R4, R199, !PT ;  /* 0x000000c704cd7209 */ /* 0x004fe40007810000 */
        /* <DEDUP_REMOVED lines=63> */
[----:B------:R-:W2:Y:S01]  /*73c0*/  SHFL.BFLY PT, R196, R205, 0x2, 0x1f ;  /* 0x0c401f00cdc47f89 */ /* 0x000ea200000e0000 */
[----:B------:R-:W-:Y:S01]  /*73d0*/  ISETP.LT.AND P2, PT, RZ, UR11, PT ;  /* 0x0000000bff007c0c */ /* 0x000fe2000bf41270 */
[----:B------:R-:W-:Y:S01]  /*73e0*/  UIADD3 UR11, UR11, -0x1, URZ ;  /* 0xffffffff0b0b7890 */ /* 0x000fe2000fffe03f */
[----:B------:R-:W-:Y:S02]  /*73f0*/  FMNMX.FTZ R0, R62, R0, !PT ;  /* 0x000000003e007209 */ /* 0x000fe40007810000 */
[----:B-1----:R-:W-:Y:S02]  /*7400*/  FMNMX.FTZ R2, R201, R2, !PT ;  /* 0x00000002c9027209 */ /* 0x002fe40007810000 */
[----:B------:R-:W-:Y:S01]  /*7410*/  FMNMX.FTZ R0, R63, R0, !PT ;  /* 0x000000003f007209 */ /* 0x000fe20007810000 */
[----:B------:R-:W1:Y:S02]  /*7420*/  SHFL.BFLY PT, R3, R204, 0x2, 0x1f ;  /* 0x0c401f00cc037f89 */ /* 0x000e6400000e0000 */
[C---:B------:R-:W-:Y:S02]  /*7430*/  FADD.FTZ R198, -R2.reuse, R198 ;  /* 0x000000c602c67221 */ /* 0x040fe40000010100 */
[----:B------:R-:W-:Y:S02]  /*7440*/  FMUL.FTZ R219, R2, c[0x0][0x2d0] ;  /* 0x0000b40002db7a20 */ /* 0x000fe40000410000 */
[----:B------:R-:W-:Y:S02]  /*7450*/  FMUL.FTZ R198, R198, c[0x0][0x2d0] ;  /* 0x0000b400c6c67a20 */ /* 0x000fe40000410000 */
[----:B------:R-:W3:Y:S01]  /*7460*/  SHFL.BFLY PT, R201, R0, 0x2, 0x1f ;  /* 0x0c401f0000c97f89 */ /* 0x000ee200000e0000 */
[--C-:B------:R-:W-:Y:S02]  /*7470*/  FFMA.FTZ R229, R8, c[0x0][0x2d0], -R219.reuse ;  /* 0x0000b40008e57a23 */ /* 0x100fe400000108db */
[--C-:B------:R-:W-:Y:S01]  /*7480*/  FFMA.FTZ R226, R9, c[0x0][0x2d0], -R219.reuse ;  /* 0x0000b40009e27a23 */ /* 0x100fe200000108db */
[----:B------:R-:W4:Y:S01]  /*7490*/  MUFU.EX2 R198, R198 ;  /* 0x000000c600c67308 */ /* 0x000f220000000800 */
[--C-:B------:R-:W-:Y:S02]  /*74a0*/  FFMA.FTZ R213, R12, c[0x0][0x2d0], -R219.reuse ;  /* 0x0000b4000cd57a23 */ /* 0x100fe400000108db */
[--C-:B------:R-:W-:Y:S01]  /*74b0*/  FFMA.FTZ R212, R13, c[0x0][0x2d0], -R219.reuse ;  /* 0x0000b4000dd47a23 */ /* 0x100fe200000108db */
[----:B--2---:R-:W-:Y:S01]  /*74c0*/  FMNMX.FTZ R205, R205, R196, !PT ;  /* 0x000000c4cdcd7209 */ /* 0x004fe20007810000 */
[--C-:B------:R-:W-:Y:S02]  /*74d0*/  FFMA.FTZ R221, R24, c[0x0][0x2d0], -R219.reuse ;  /* 0x0000b40018dd7a23 */ /* 0x100fe400000108db */
[----:B------:R-:W-:Y:S02]  /*74e0*/  FFMA.FTZ R219, R25, c[0x0][0x2d0], -R219 ;  /* 0x0000b40019db7a23 */ /* 0x000fe400000108db */
[----:B------:R-:W2:Y:S01]  /*74f0*/  SHFL.BFLY PT, R196, R205, 0x1, 0x1f ;  /* 0x0c201f00cdc47f89 */ /* 0x000ea200000e0000 */
[----:B------:R-:W-:Y:S01]  /*7500*/  MUFU.EX2 R229, R229 ;  /* 0x000000e500e57308 */ /* 0x000fe20000000800 */
[----:B-1----:R-:W-:Y:S06]  /*7510*/  FMNMX.FTZ R204, R204, R3, !PT ;  /* 0x00000003cccc7209 */ /* 0x002fec0007810000 */
[----:B------:R-:W1:Y:S01]  /*7520*/  SHFL.BFLY PT, R3, R204, 0x1, 0x1f ;  /* 0x0c201f00cc037f89 */ /* 0x000e6200000e0000 */
[----:B---3--:R-:W-:Y:S02]  /*7530*/  FMNMX.FTZ R201, R0, R201, !PT ;  /* 0x000000c900c97209 */ /* 0x008fe40007810000 */
[----:B------:R-:W3:Y:S01]  /*7540*/  MUFU.EX2 R226, R226 ;  /* 0x000000e200e27308 */ /* 0x000ee20000000800 */
[C---:B----4-:R-:W-:Y:S04]  /*7550*/  FMUL.FTZ R8, R198.reuse, R188 ;  /* 0x000000bcc6087220 */ /* 0x050fe80000410000 */
[----:B------:R-:W4:Y:S01]  /*7560*/  SHFL.BFLY PT, R0, R201, 0x1, 0x1f ;  /* 0x0c201f00c9007f89 */ /* 0x000f2200000e0000 */
[C---:B------:R-:W-:Y:S02]  /*7570*/  FMUL.FTZ R9, R198.reuse, R189 ;  /* 0x000000bdc6097220 */ /* 0x040fe40000410000 */
[C---:B------:R-:W-:Y:S02]  /*7580*/  FMUL.FTZ R12, R198.reuse, R184 ;  /* 0x000000b8c60c7220 */ /* 0x040fe40000410000 */
[C---:B------:R-:W-:Y:S01]  /*7590*/  FMUL.FTZ R13, R198.reuse, R185 ;  /* 0x000000b9c60d7220 */ /* 0x040fe20000410000 */
[----:B------:R-:W-:Y:S01]  /*75a0*/  MUFU.EX2 R213, R213 ;  /* 0x000000d500d57308 */ /* 0x000fe20000000800 */
[C---:B------:R-:W-:Y:S01]  /*75b0*/  FMUL.FTZ R72, R198.reuse, R72 ;  /* 0x00000048c6487220 */ /* 0x040fe20000410000 */
[----:B--2---:R-:W-:Y:S01]  /*75c0*/  FMNMX.FTZ R196, R205, R196, !PT ;  /* 0x000000c4cdc47209 */ /* 0x004fe20007810000 */
[C---:B------:R-:W-:Y:S02]  /*75d0*/  FMUL.FTZ R73, R198.reuse, R73 ;  /* 0x00000049c6497220 */ /* 0x040fe40000410000 */
[----:B------:R-:W-:Y:S02]  /*75e0*/  FMUL.FTZ R76, R198, R76 ;  /* 0x0000004cc64c7220 */ /* 0x000fe40000410000 */
[C---:B------:R-:W-:Y:S02]  /*75f0*/  FADD.FTZ R199, -R196.reuse, R199 ;  /* 0x000000c7c4c77221 */ /* 0x040fe40000010100 */
[----:B------:R-:W-:Y:S01]  /*7600*/  FMUL.FTZ R216, R196, c[0x0][0x2d0] ;  /* 0x0000b400c4d87a20 */ /* 0x000fe20000410000 */
[----:B-1----:R-:W-:Y:S01]  /*7610*/  FMNMX.FTZ R3, R204, R3, !PT ;  /* 0x00000003cc037209 */ /* 0x002fe20007810000 */
[----:B------:R-:W-:Y:S01]  /*7620*/  FMUL.FTZ R199, R199, c[0x0][0x2d0] ;  /* 0x0000b400c7c77a20 */ /* 0x000fe20000410000 */
[----:B------:R-:W1:Y:S01]  /*7630*/  LDSM.16.MT88.4 R204, [R246+0x100] ;  /* 0x00010000f6cc783b */ /* 0x000e620000004200 */
[----:B------:R-:W-:Y:S01]  /*7640*/  FFMA.FTZ R210, R16, c[0x0][0x2d0], -R216 ;  /* 0x0000b40010d27a23 */ /* 0x000fe200000108d8 */
[----:B------:R-:W-:Y:S01]  /*7650*/  MUFU.EX2 R212, R212 ;  /* 0x000000d400d47308 */ /* 0x000fe20000000800 */
[C---:B------:R-:W-:Y:S01]  /*7660*/  FADD.FTZ R200, -R3.reuse, R200 ;  /* 0x000000c803c87221 */ /* 0x040fe20000010100 */
[----:B---3--:R-:W-:Y:S01]  /*7670*/  F2FP.BF16.PACK_AB R188, R226, R229 ;  /* 0x000000e5e2bc723e */ /* 0x008fe200000010ff */
[----:B------:R-:W-:Y:S01]  /*7680*/  FMUL.FTZ R218, R3, c[0x0][0x2d0] ;  /* 0x0000b40003da7a20 */ /* 0x000fe20000410000 */
[----:B----4-:R-:W-:Y:S01]  /*7690*/  FMNMX.FTZ R0, R0, R201, !PT ;  /* 0x000000c900007209 */ /* 0x010fe20007810000 */
[----:B------:R-:W-:Y:S02]  /*76a0*/  FMUL.FTZ R200, R200, c[0x0][0x2d0] ;  /* 0x0000b400c8c87a20 */ /* 0x000fe40000410000 */
[----:B------:R-:W-:Y:S02]  /*76b0*/  FFMA.FTZ R208, R17, c[0x0][0x2d0], -R216 ;  /* 0x0000b40011d07a23 */ /* 0x000fe400000108d8 */
[--C-:B------:R-:W-:Y:S01]  /*76c0*/  FFMA.FTZ R209, R18, c[0x0][0x2d0], -R218.reuse ;  /* 0x0000b40012d17a23 */ /* 0x100fe200000108da */
[----:B------:R-:W2:Y:S01]  /*76d0*/  MUFU.EX2 R199, R199 ;  /* 0x000000c700c77308 */ /* 0x000ea20000000800 */
[----:B------:R-:W-:Y:S02]  /*76e0*/  FFMA.FTZ R211, R19, c[0x0][0x2d0], -R218 ;  /* 0x0000b40013d37a23 */ /* 0x000fe400000108da */
[--C-:B------:R-:W-:Y:S02]  /*76f0*/  FFMA.FTZ R224, R4, c[0x0][0x2d0], -R216.reuse ;  /* 0x0000b40004e07a23 */ /* 0x100fe400000108d8 */
[----:B------:R-:W-:Y:S02]  /*7700*/  FFMA.FTZ R225, R5, c[0x0][0x2d0], -R216 ;  /* 0x0000b40005e17a23 */ /* 0x000fe400000108d8 */
[--C-:B------:R-:W-:Y:S02]  /*7710*/  FFMA.FTZ R227, R6, c[0x0][0x2d0], -R218.reuse ;  /* 0x0000b40006e37a23 */ /* 0x100fe400000108da */
[----:B------:R-:W-:Y:S01]  /*7720*/  FFMA.FTZ R223, R7, c[0x0][0x2d0], -R218 ;  /* 0x0000b40007df7a23 */ /* 0x000fe200000108da */
[----:B------:R-:W3:Y:S01]  /*7730*/  MUFU.EX2 R200, R200 ;  /* 0x000000c800c87308 */ /* 0x000ee20000000800 */
[C---:B------:R-:W-:Y:S02]  /*7740*/  FMUL.FTZ R231, R0.reuse, c[0x0][0x2d0] ;  /* 0x0000b40000e77a20 */ /* 0x040fe40000410000 */
[----:B------:R-:W-:Y:S02]  /*7750*/  FADD.FTZ R197, -R0, R197 ;  /* 0x000000c500c57221 */ /* 0x000fe40000010100 */
[--C-:B------:R-:W-:Y:S02]  /*7760*/  FFMA.FTZ R230, R10, c[0x0][0x2d0], -R231.reuse ;  /* 0x0000b4000ae67a23 */ /* 0x100fe400000108e7 */
[----:B------:R-:W-:Y:S02]  /*7770*/  FMUL.FTZ R197, R197, c[0x0][0x2d0] ;  /* 0x0000b400c5c57a20 */ /* 0x000fe40000410000 */
[--C-:B------:R-:W-:Y:S01]  /*7780*/  FFMA.FTZ R228, R11, c[0x0][0x2d0], -R231.reuse ;  /* 0x0000b4000be47a23 */ /* 0x100fe200000108e7 */
[----:B------:R-:W-:Y:S01]  /*7790*/  MUFU.EX2 R223, R223 ;  /* 0x000000df00df7308 */ /* 0x000fe20000000800 */
[--C-:B------:R-:W-:Y:S02]  /*77a0*/  FFMA.FTZ R214, R14, c[0x0][0x2d0], -R231.reuse ;  /* 0x0000b4000ed67a23 */ /* 0x100fe400000108e7 */
[--C-:B------:R-:W-:Y:S02]  /*77b0*/  FFMA.FTZ R201, R15, c[0x0][0x2d0], -R231.reuse ;  /* 0x0000b4000fc97a23 */ /* 0x100fe400000108e7 */
[C---:B--2---:R-:W-:Y:S02]  /*77c0*/  FMUL.FTZ R16, R199.reuse, R180 ;  /* 0x000000b4c7107220 */ /* 0x044fe40000410000 */
[C---:B------:R-:W-:Y:S02]  /*77d0*/  FMUL.FTZ R17, R199.reuse, R181 ;  /* 0x000000b5c7117220 */ /* 0x040fe40000410000 */
[C---:B------:R-:W-:Y:S01]  /*77e0*/  FMUL.FTZ R4, R199.reuse, R192 ;  /* 0x000000c0c7047220 */ /* 0x040fe20000410000 */
[----:B------:R-:W-:Y:S01]  /*77f0*/  MUFU.EX2 R224, R224 ;  /* 0x000000e000e07308 */ /* 0x000fe20000000800 */
[C---:B------:R-:W-:Y:S02]  /*7800*/  FMUL.FTZ R5, R199.reuse, R193 ;  /* 0x000000c1c7057220 */ /* 0x040fe40000410000 */
[C---:B------:R-:W-:Y:S02]  /*7810*/  FMUL.FTZ R68, R199.reuse, R68 ;  /* 0x00000044c7447220 */ /* 0x040fe40000410000 */
[C---:B---3--:R-:W-:Y:S02]  /*7820*/  FMUL.FTZ R18, R200.reuse, R182 ;  /* 0x000000b6c8127220 */ /* 0x048fe40000410000 */
[C---:B------:R-:W-:Y:S02]  /*7830*/  FMUL.FTZ R19, R200.reuse, R183 ;  /* 0x000000b7c8137220 */ /* 0x040fe40000410000 */
[----:B------:R-:W2:Y:S01]  /*7840*/  LDSM.16.MT88.4 R180, [R240+0x100] ;  /* 0x00010000f0b4783b */ /* 0x000ea20000004200 */
[----:B------:R-:W3:Y:S01]  /*7850*/  MUFU.EX2 R225, R225 ;  /* 0x000000e100e17308 */ /* 0x000ee20000000800 */
[C---:B------:R-:W-:Y:S02]  /*7860*/  FMUL.FTZ R6, R200.reuse, R194 ;  /* 0x000000c2c8067220 */ /* 0x040fe40000410000 */
[C---:B------:R-:W-:Y:S02]  /*7870*/  FMUL.FTZ R7, R200.reuse, R195 ;  /* 0x000000c3c8077220 */ /* 0x040fe40000410000 */
[C---:B------:R-:W-:Y:S02]  /*7880*/  FMUL.FTZ R69, R199.reuse, R69 ;  /* 0x00000045c7457220 */ /* 0x040fe40000410000 */
[C---:B------:R-:W-:Y:S02]  /*7890*/  FMUL.FTZ R70, R200.reuse, R70 ;  /* 0x00000046c8467220 */ /* 0x040fe40000410000 */
[----:B------:R-:W-:Y:S01]  /*78a0*/  FMUL.FTZ R71, R200, R71 ;  /* 0x00000047c8477220 */ /* 0x000fe20000410000 */
[----:B------:R-:W-:Y:S01]  /*78b0*/  MUFU.EX2 R210, R210 ;  /* 0x000000d200d27308 */ /* 0x000fe20000000800 */
[----:B------:R-:W-:Y:S02]  /*78c0*/  FMUL.FTZ R77, R198, R77 ;  /* 0x0000004dc64d7220 */ /* 0x000fe40000410000 */
[C---:B------:R-:W-:Y:S02]  /*78d0*/  FMUL.FTZ R80, R199.reuse, R80 ;  /* 0x00000050c7507220 */ /* 0x040fe40000410000 */
[C---:B------:R-:W-:Y:S02]  /*78e0*/  FMUL.FTZ R81, R199.reuse, R81 ;  /* 0x00000051c7517220 */ /* 0x040fe40000410000 */
[C---:B------:R-:W-:Y:S02]  /*78f0*/  FMUL.FTZ R82, R200.reuse, R82 ;  /* 0x00000052c8527220 */ /* 0x040fe40000410000 */
[C---:B------:R-:W-:Y:S01]  /*7900*/  FMUL.FTZ R83, R200.reuse, R83 ;  /* 0x00000053c8537220 */ /* 0x040fe20000410000 */
[----:B------:R-:W4:Y:S01]  /*7910*/  MUFU.EX2 R208, R208 ;  /* 0x000000d000d07308 */ /* 0x000f220000000800 */
[C---:B------:R-:W-:Y:S02]  /*7920*/  FMUL.FTZ R84, R199.reuse, R84 ;  /* 0x00000054c7547220 */ /* 0x040fe40000410000 */
[----:B------:R-:W-:Y:S01]  /*7930*/  FMUL.FTZ R85, R199, R85 ;  /* 0x00000055c7557220 */ /* 0x000fe20000410000 */
[----:B---3--:R-:W-:Y:S01]  /*7940*/  F2FP.BF16.PACK_AB R192, R225, R224 ;  /* 0x000000e0e1c0723e */ /* 0x008fe200000010ff */
[C---:B------:R-:W-:Y:S02]  /*7950*/  FMUL.FTZ R86, R200.reuse, R86 ;  /* 0x00000056c8567220 */ /* 0x040fe40000410000 */
[----:B------:R-:W-:Y:S02]  /*7960*/  FMUL.FTZ R87, R200, R87 ;  /* 0x00000057c8577220 */ /* 0x000fe40000410000 */
[C---:B------:R-:W-:Y:S01]  /*7970*/  FMUL.FTZ R88, R198.reuse, R88 ;  /* 0x00000058c6587220 */ /* 0x040fe20000410000 */
[----:B------:R-:W3:Y:S01]  /*7980*/  MUFU.EX2 R227, R227 ;  /* 0x000000e300e37308 */ /* 0x000ee20000000800 */
[C---:B------:R-:W-:Y:S02]  /*7990*/  FMUL.FTZ R89, R198.reuse, R89 ;  /* 0x00000059c6597220 */ /* 0x040fe40000410000 */
[C---:B------:R-:W-:Y:S02]  /*79a0*/  FMUL.FTZ R92, R198.reuse, R92 ;  /* 0x0000005cc65c7220 */ /* 0x040fe40000410000 */
[----:B------:R-:W-:Y:S02]  /*79b0*/  FMUL.FTZ R93, R198, R93 ;  /* 0x0000005dc65d7220 */ /* 0x000fe40000410000 */
[C---:B------:R-:W-:Y:S02]  /*79c0*/  FMUL.FTZ R96, R199.reuse, R96 ;  /* 0x00000060c7607220 */ /* 0x040fe40000410000 */
[C---:B------:R-:W-:Y:S01]  /*79d0*/  FMUL.FTZ R97, R199.reuse, R97 ;  /* 0x00000061c7617220 */ /* 0x040fe20000410000 */
[----:B------:R-:W-:Y:S01]  /*79e0*/  MUFU.EX2 R209, R209 ;  /* 0x000000d100d17308 */ /* 0x000fe20000000800 */
[C---:B------:R-:W-:Y:S02]  /*79f0*/  FMUL.FTZ R98, R200.reuse, R98 ;  /* 0x00000062c8627220 */ /* 0x040fe40000410000 */
[----:B------:R-:W-:Y:S01]  /*7a00*/  FMUL.FTZ R99, R200, R99 ;  /* 0x00000063c8637220 */ /* 0x000fe20000410000 */
[----:B----4-:R-:W-:Y:S01]  /*7a10*/  F2FP.BF16.PACK_AB R194, R208, R210 ;  /* 0x000000d2d0c2723e */ /* 0x010fe200000010ff */
[C---:B------:R-:W-:Y:S02]  /*7a20*/  FMUL.FTZ R100, R199.reuse, R100 ;  /* 0x00000064c7647220 */ /* 0x040fe40000410000 */
[----:B------:R-:W-:Y:S02]  /*7a30*/  FMUL.FTZ R101, R199, R101 ;  /* 0x00000065c7657220 */ /* 0x000fe40000410000 */
[C---:B------:R-:W-:Y:S01]  /*7a40*/  FMUL.FTZ R102, R200.reuse, R102 ;  /* 0x00000066c8667220 */ /* 0x040fe20000410000 */
[----:B------:R-:W4:Y:S01]  /*7a50*/  MUFU.EX2 R211, R211 ;  /* 0x000000d300d37308 */ /* 0x000f220000000800 */
[----:B------:R-:W-:Y:S02]  /*7a60*/  FMUL.FTZ R103, R200, R103 ;  /* 0x00000067c8677220 */ /* 0x000fe40000410000 */
[C---:B------:R-:W-:Y:S01]  /*7a70*/  FMUL.FTZ R104, R198.reuse, R104 ;  /* 0x00000068c6687220 */ /* 0x040fe20000410000 */
[----:B---3--:R-:W-:Y:S01]  /*7a80*/  F2FP.BF16.PACK_AB R193, R223, R227 ;  /* 0x000000e3dfc1723e */ /* 0x008fe200000010ff */
[C---:B------:R-:W-:Y:S02]  /*7a90*/  FMUL.FTZ R105, R198.reuse, R105 ;  /* 0x00000069c6697220 */ /* 0x040fe40000410000 */
[C---:B------:R-:W-:Y:S02]  /*7aa0*/  FMUL.FTZ R108, R198.reuse, R108 ;  /* 0x0000006cc66c7220 */ /* 0x040fe40000410000 */
[----:B------:R-:W-:Y:S01]  /*7ab0*/  FMUL.FTZ R109, R198, R109 ;  /* 0x0000006dc66d7220 */ /* 0x000fe20000410000 */
[----:B------:R-:W3:Y:S01]  /*7ac0*/  MUFU.EX2 R197, R197 ;  /* 0x000000c500c57308 */ /* 0x000ee20000000800 */
        /* <DEDUP_REMOVED lines=8> */
[----:B----4-:R-:W-:Y:S01]  /*7b50*/  F2FP.BF16.PACK_AB R195, R211, R209 ;  /* 0x000000d1d3c3723e */ /* 0x010fe200000010ff */
[----:B------:R-:W-:Y:S02]  /*7b60*/  FMUL.FTZ R119, R200, R119 ;  /* 0x00000077c8777220 */ /* 0x000fe40000410000 */
[C---:B------:R-:W-:Y:S02]  /*7b70*/  FMUL.FTZ R120, R198.reuse, R120 ;  /* 0x00000078c6787220 */ /* 0x040fe40000410000 */
[----:B------:R-:W-:Y:S01]  /*7b80*/  FMUL.FTZ R121, R198, R121 ;  /* 0x00000079c6797220 */ /* 0x000fe20000410000 */
[----:B------:R-:W4:Y:S01]  /*7b90*/  MUFU.EX2 R228, R228 ;  /* 0x000000e400e47308 */ /* 0x000f220000000800 */
[-C--:B-1----:R-:W-:Y:S05]  /*7ba0*/  HMMA.16816.F32.BF16 R4, R192, R204.reuse, R4 ;  /* 0x000000ccc004723c */ /* 0x082fea0000041804 */
[C---:B---3--:R-:W-:Y:S01]  /*7bb0*/  FMUL.FTZ R10, R197.reuse, R190 ;  /* 0x000000bec50a7220 */ /* 0x048fe20000410000 */
[----:B------:R-:W-:Y:S01]  /*7bc0*/  F2FP.BF16.PACK_AB R190, R212, R213 ;  /* 0x000000d5d4be723e */ /* 0x000fe200000010ff */
[C---:B------:R-:W-:Y:S02]  /*7bd0*/  FMUL.FTZ R11, R197.reuse, R191 ;  /* 0x000000bfc50b7220 */ /* 0x040fe40000410000 */
[----:B------:R-:W-:Y:S03]  /*7be0*/  MUFU.EX2 R214, R214 ;  /* 0x000000d600d67308 */ /* 0x000fe60000000800 */
[C---:B------:R-:W-:Y:S02]  /*7bf0*/  FMUL.FTZ R14, R197.reuse, R186 ;  /* 0x000000bac50e7220 */ /* 0x040fe40000410000 */
[C---:B------:R-:W-:Y:S02]  /*7c00*/  FMUL.FTZ R15, R197.reuse, R187 ;  /* 0x000000bbc50f7220 */ /* 0x040fe40000410000 */
[C---:B------:R-:W-:Y:S02]  /*7c10*/  FMUL.FTZ R74, R197.reuse, R74 ;  /* 0x0000004ac54a7220 */ /* 0x040fe40000410000 */
[C---:B------:R-:W-:Y:S01]  /*7c20*/  FMUL.FTZ R75, R197.reuse, R75 ;  /* 0x0000004bc54b7220 */ /* 0x040fe20000410000 */
[----:B------:R-:W1:Y:S01]  /*7c30*/  MUFU.EX2 R201, R201 ;  /* 0x000000c900c97308 */ /* 0x000e620000000800 */
[C---:B------:R-:W-:Y:S02]  /*7c40*/  FMUL.FTZ R78, R197.reuse, R78 ;  /* 0x0000004ec54e7220 */ /* 0x040fe40000410000 */
[C---:B------:R-:W-:Y:S01]  /*7c50*/  FMUL.FTZ R79, R197.reuse, R79 ;  /* 0x0000004fc54f7220 */ /* 0x040fe20000410000 */
[----:B----4-:R-:W-:Y:S01]  /*7c60*/  F2FP.BF16.PACK_AB R189, R228, R230 ;  /* 0x000000e6e4bd723e */ /* 0x010fe200000010ff */
        /* <DEDUP_REMOVED lines=14> */
[----:B------:R-:W-:Y:S02]  /*7d50*/  FMUL.FTZ R125, R198, R125 ;  /* 0x0000007dc67d7220 */ /* 0x000fe40000410000 */
[C---:B------:R-:W-:Y:S02]  /*7d60*/  FMUL.FTZ R126, R197.reuse, R126 ;  /* 0x0000007ec57e7220 */ /* 0x040fe40000410000 */
[C---:B------:R-:W-:Y:S04]  /*7d70*/  HMMA.16816.F32.BF16 R8, R188.reuse, R204, R8 ;  /* 0x000000ccbc08723c */ /* 0x040fe80000041808 */
[----:B------:R-:W-:Y:S02]  /*7d80*/  FMUL.FTZ R127, R197, R127 ;  /* 0x0000007fc57f7220 */ /* 0x000fe40000410000 */
[C---:B------:R-:W-:Y:S02]  /*7d90*/  FMUL.FTZ R128, R199.reuse, R128 ;  /* 0x00000080c7807220 */ /* 0x040fe40000410000 */
[-C--:B------:R-:W-:Y:S04]  /*7da0*/  HMMA.16816.F32.BF16 R12, R188, R206.reuse, R12 ;  /* 0x000000cebc0c723c */ /* 0x080fe8000004180c */
[C---:B------:R-:W-:Y:S02]  /*7db0*/  FMUL.FTZ R129, R199.reuse, R129 ;  /* 0x00000081c7817220 */ /* 0x040fe40000410000 */
[C---:B------:R-:W-:Y:S02]  /*7dc0*/  FMUL.FTZ R130, R200.reuse, R130 ;  /* 0x00000082c8827220 */ /* 0x040fe40000410000 */
[C---:B------:R-:W-:Y:S04]  /*7dd0*/  HMMA.16816.F32.BF16 R16, R192.reuse, R206, R16 ;  /* 0x000000cec010723c */ /* 0x040fe80000041810 */
[C---:B------:R-:W-:Y:S02]  /*7de0*/  FMUL.FTZ R131, R200.reuse, R131 ;  /* 0x00000083c8837220 */ /* 0x040fe40000410000 */
[C---:B------:R-:W-:Y:S02]  /*7df0*/  FMUL.FTZ R132, R199.reuse, R132 ;  /* 0x00000084c7847220 */ /* 0x040fe40000410000 */
[-C--:B--2---:R-:W-:Y:S04]  /*7e00*/  HMMA.16816.F32.BF16 R68, R192, R180.reuse, R68 ;  /* 0x000000b4c044723c */ /* 0x084fe80000041844 */
        /* <DEDUP_REMOVED lines=8> */
[C---:B------:R-:W-:Y:S01]  /*7e90*/  HMMA.16816.F32.BF16 R80, R192.reuse, R182, R80 ;  /* 0x000000b6c050723c */ /* 0x040fe20000041850 */
[----:B------:R-:W1:Y:S03]  /*7ea0*/  LDSM.16.MT88.4 R180, [R239+0x100] ;  /* 0x00010000efb4783b */ /* 0x000e660000004200 */
[C---:B------:R-:W-:Y:S02]  /*7eb0*/  FMUL.FTZ R139, R197.reuse, R139 ;  /* 0x0000008bc58b7220 */ /* 0x040fe40000410000 */
[C---:B------:R-:W-:Y:S02]  /*7ec0*/  FMUL.FTZ R140, R198.reuse, R140 ;  /* 0x0000008cc68c7220 */ /* 0x040fe40000410000 */
[----:B------:R-:W-:Y:S04]  /*7ed0*/  FMUL.FTZ R141, R198, R141 ;  /* 0x0000008dc68d7220 */ /* 0x000fe80000410000 */
[C---:B------:R-:W-:Y:S02]  /*7ee0*/  FMUL.FTZ R142, R197.reuse, R142 ;  /* 0x0000008ec58e7220 */ /* 0x040fe40000410000 */
[----:B------:R-:W-:Y:S02]  /*7ef0*/  FMUL.FTZ R143, R197, R143 ;  /* 0x0000008fc58f7220 */ /* 0x000fe40000410000 */
[C---:B------:R-:W-:Y:S02]  /*7f00*/  FMUL.FTZ R144, R199.reuse, R144 ;  /* 0x00000090c7907220 */ /* 0x040fe40000410000 */
[C---:B------:R-:W-:Y:S02]  /*7f10*/  FMUL.FTZ R145, R199.reuse, R145 ;  /* 0x00000091c7917220 */ /* 0x040fe40000410000 */
[C---:B------:R-:W-:Y:S02]  /*7f20*/  FMUL.FTZ R146, R200.reuse, R146 ;  /* 0x00000092c8927220 */ /* 0x040fe40000410000 */
[----:B------:R-:W-:Y:S02]  /*7f30*/  FMUL.FTZ R147, R200, R147 ;  /* 0x00000093c8937220 */ /* 0x000fe40000410000 */
[--C-:B------:R-:W-:Y:S02]  /*7f40*/  FFMA.FTZ R204, R20, c[0x0][0x2d0], -R216.reuse ;  /* 0x0000b40014cc7a23 */ /* 0x100fe400000108d8 */
[----:B------:R-:W-:Y:S02]  /*7f50*/  FMUL.FTZ R20, R199, R176 ;  /* 0x000000b0c7147220 */ /* 0x000fe40000410000 */
[----:B------:R-:W-:Y:S02]  /*7f60*/  FFMA.FTZ R205, R21, c[0x0][0x2d0], -R216 ;  /* 0x0000b40015cd7a23 */ /* 0x000fe400000108d8 */
[----:B------:R-:W-:Y:S01]  /*7f70*/  FMUL.FTZ R21, R199, R177 ;  /* 0x000000b1c7157220 */ /* 0x000fe20000410000 */
[----:B------:R-:W-:Y:S01]  /*7f80*/  MUFU.EX2 R204, R204 ;  /* 0x000000cc00cc7308 */ /* 0x000fe20000000800 */
[--C-:B------:R-:W-:Y:S02]  /*7f90*/  FFMA.FTZ R206, R22, c[0x0][0x2d0], -R218.reuse ;  /* 0x0000b40016ce7a23 */ /* 0x100fe400000108da */
[C---:B------:R-:W-:Y:S02]  /*7fa0*/  FMUL.FTZ R22, R200.reuse, R178 ;  /* 0x000000b2c8167220 */ /* 0x040fe40000410000 */
[----:B------:R-:W-:Y:S02]  /*7fb0*/  FFMA.FTZ R207, R23, c[0x0][0x2d0], -R218 ;  /* 0x0000b40017cf7a23 */ /* 0x000fe400000108da */
[----:B------:R-:W-:Y:S02]  /*7fc0*/  FMUL.FTZ R23, R200, R179 ;  /* 0x000000b3c8177220 */ /* 0x000fe40000410000 */
[----:B------:R-:W-:Y:S01]  /*7fd0*/  LDSM.16.MT88.4 R176, [R238+0x2100] ;  /* 0x00210000eeb0783b */ /* 0x000fe20000004200 */
[-C--:B-1----:R-:W-:Y:S01]  /*7fe0*/  HMMA.16816.F32.BF16 R84, R192, R180.reuse, R84 ;  /* 0x000000b4c054723c */ /* 0x082fe20000041854 */
[----:B------:R-:W-:Y:S02]  /*7ff0*/  MUFU.EX2 R205, R205 ;  /* 0x000000cd00cd7308 */ /* 0x000fe40000000800 */
[C---:B------:R-:W-:Y:S02]  /*8000*/  FMUL.FTZ R148, R198.reuse, R148 ;  /* 0x00000094c6947220 */ /* 0x040fe40000410000 */
[C---:B------:R-:W-:Y:S02]  /*8010*/  FMUL.FTZ R149, R198.reuse, R149 ;  /* 0x00000095c6957220 */ /* 0x040fe40000410000 */
[C---:B------:R-:W-:Y:S01]  /*8020*/  FMUL.FTZ R152, R198.reuse, R152 ;  /* 0x00000098c6987220 */ /* 0x040fe20000410000 */
[C---:B------:R-:W-:Y:S03]  /*8030*/  HMMA.16816.F32.BF16 R88, R188.reuse, R180, R88 ;  /* 0x000000b4bc58723c */ /* 0x040fe60000041858 */
[----:B------:R-:W-:Y:S01]  /*8040*/  MUFU.EX2 R206, R206 ;  /* 0x000000ce00ce7308 */ /* 0x000fe20000000800 */
[----:B------:R-:W-:Y:S02]  /*8050*/  FMUL.FTZ R153, R198, R153 ;  /* 0x00000099c6997220 */ /* 0x000fe40000410000 */
[C---:B------:R-:W-:Y:S02]  /*8060*/  FMUL.FTZ R156, R199.reuse, R156 ;  /* 0x0000009cc79c7220 */ /* 0x040fe40000410000 */
[-C--:B------:R-:W-:Y:S04]  /*8070*/  HMMA.16816.F32.BF16 R92, R188, R182.reuse, R92 ;  /* 0x000000b6bc5c723c */ /* 0x080fe8000004185c */
[C---:B------:R-:W-:Y:S01]  /*8080*/  FMUL.FTZ R157, R199.reuse, R157 ;  /* 0x0000009dc79d7220 */ /* 0x040fe20000410000 */
[----:B------:R-:W-:Y:S01]  /*8090*/  MUFU.EX2 R207, R207 ;  /* 0x000000cf00cf7308 */ /* 0x000fe20000000800 */
[C---:B------:R-:W-:Y:S02]  /*80a0*/  FMUL.FTZ R158, R200.reuse, R158 ;  /* 0x0000009ec89e7220 */ /* 0x040fe40000410000 */
[C---:B------:R-:W-:Y:S01]  /*80b0*/  HMMA.16816.F32.BF16 R96, R192.reuse, R182, R96 ;  /* 0x000000b6c060723c */ /* 0x040fe20000041860 */
[----:B------:R-:W1:Y:S03]  /*80c0*/  LDSM.16.MT88.4 R180, [R238+0x100] ;  /* 0x00010000eeb4783b */ /* 0x000e660000004200 */
[----:B------:R-:W-:Y:S02]  /*80d0*/  FMUL.FTZ R159, R200, R159 ;  /* 0x0000009fc89f7220 */ /* 0x000fe40000410000 */
[C---:B------:R-:W-:Y:S02]  /*80e0*/  FMUL.FTZ R24, R199.reuse, R172 ;  /* 0x000000acc7187220 */ /* 0x040fe40000410000 */
[----:B------:R-:W-:Y:S04]  /*80f0*/  FMUL.FTZ R25, R199, R173 ;  /* 0x000000adc7197220 */ /* 0x000fe80000410000 */
[C---:B------:R-:W-:Y:S02]  /*8100*/  FMUL.FTZ R150, R197.reuse, R150 ;  /* 0x00000096c5967220 */ /* 0x040fe40000410000 */
[C---:B------:R-:W-:Y:S02]  /*8110*/  FMUL.FTZ R151, R197.reuse, R151 ;  /* 0x00000097c5977220 */ /* 0x040fe40000410000 */
[C---:B------:R-:W-:Y:S02]  /*8120*/  FMUL.FTZ R154, R197.reuse, R154 ;  /* 0x0000009ac59a7220 */ /* 0x040fe40000410000 */
[----:B------:R-:W-:Y:S02]  /*8130*/  FMUL.FTZ R155, R197, R155 ;  /* 0x0000009bc59b7220 */ /* 0x000fe40000410000 */
[--C-:B------:R-:W-:Y:S02]  /*8140*/  FFMA.FTZ R220, R26, c[0x0][0x2d0], -R231.reuse ;  /* 0x0000b4001adc7a23 */ /* 0x100fe400000108e7 */
[C---:B------:R-:W-:Y:S02]  /*8150*/  FMUL.FTZ R26, R200.reuse, R174 ;  /* 0x000000aec81a7220 */ /* 0x040fe40000410000 */
[----:B------:R-:W-:Y:S02]  /*8160*/  FFMA.FTZ R222, R27, c[0x0][0x2d0], -R231 ;  /* 0x0000b4001bde7a23 */ /* 0x000fe400000108e7 */
[----:B------:R-:W-:Y:S01]  /*8170*/  FMUL.FTZ R27, R200, R175 ;  /* 0x000000afc81b7220 */ /* 0x000fe20000410000 */
[----:B------:R-:W-:Y:S01]  /*8180*/  MUFU.EX2 R220, R220 ;  /* 0x000000dc00dc7308 */ /* 0x000fe20000000800 */
[--C-:B------:R-:W-:Y:S02]  /*8190*/  FFMA.FTZ R215, R32, c[0x0][0x2d0], -R216.reuse ;  /* 0x0000b40020d77a23 */ /* 0x100fe400000108d8 */
[----:B------:R-:W-:Y:S02]  /*81a0*/  FFMA.FTZ R216, R33, c[0x0][0x2d0], -R216 ;  /* 0x0000b40021d87a23 */ /* 0x000fe400000108d8 */
[----:B------:R-:W-:Y:S02]  /*81b0*/  FMUL.FTZ R33, R196, c[0x0][0x2d0] ;  /* 0x0000b400c4217a20 */ /* 0x000fe40000410000 */
[----:B------:R-:W-:Y:S02]  /*81c0*/  FFMA.FTZ R217, R34, c[0x0][0x2d0], -R218 ;  /* 0x0000b40022d97a23 */ /* 0x000fe400000108da */
[--C-:B------:R-:W-:Y:S01]  /*81d0*/  FFMA.FTZ R186, R48, c[0x0][0x2d0], -R33.reuse ;  /* 0x0000b40030ba7a23 */ /* 0x100fe20000010821 */
[----:B------:R-:W-:Y:S01]  /*81e0*/  MUFU.EX2 R215, R215 ;  /* 0x000000d700d77308 */ /* 0x000fe20000000800 */
[--C-:B------:R-:W-:Y:S02]  /*81f0*/  FFMA.FTZ R185, R49, c[0x0][0x2d0], -R33.reuse ;  /* 0x0000b40031b97a23 */ /* 0x100fe40000010821 */
[--C-:B------:R-:W-:Y:S01]  /*8200*/  FFMA.FTZ R184, R52, c[0x0][0x2d0], -R33.reuse ;  /* 0x0000b40034b87a23 */ /* 0x100fe20000010821 */
[-C--:B-1----:R-:W-:Y:S03]  /*8210*/  HMMA.16816.F32.BF16 R100, R192, R180.reuse, R100 ;  /* 0x000000b4c064723c */ /* 0x082fe60000041864 */
[--C-:B------:R-:W-:Y:S02]  /*8220*/  FFMA.FTZ R187, R37, c[0x0][0x2d0], -R33.reuse ;  /* 0x0000b40025bb7a23 */ /* 0x100fe40000010821 */
[----:B------:R-:W-:Y:S01]  /*8230*/  FMUL.FTZ R37, R2, c[0x0][0x2d0] ;  /* 0x0000b40002257a20 */ /* 0x000fe20000410000 */
[----:B------:R-:W-:Y:S01]  /*8240*/  MUFU.EX2 R186, R186 ;  /* 0x000000ba00ba7308 */ /* 0x000fe20000000800 */
[----:B------:R-:W-:Y:S01]  /*8250*/  FFMA.FTZ R32, R36, c[0x0][0x2d0], -R33 ;  /* 0x0000b40024207a23 */ /* 0x000fe20000010821 */
[C---:B------:R-:W-:Y:S04]  /*8260*/  HMMA.16816.F32.BF16 R104, R188.reuse, R180, R104 ;  /* 0x000000b4bc68723c */ /* 0x040fe80000041868 */
[----:B------:R-:W-:Y:S01]  /*8270*/  FMUL.FTZ R36, R3, c[0x0][0x2d0] ;  /* 0x0000b40003247a20 */ /* 0x000fe20000410000 */
[----:B------:R-:W-:Y:S01]  /*8280*/  MOV R173, R32 ;  /* 0x0000002000ad7202 */ /* 0x000fe20000000f00 */
[----:B------:R-:W-:Y:S02]  /*8290*/  FMUL.FTZ R32, R198, R168 ;  /* 0x000000a8c6207220 */ /* 0x000fe40000410000 */
[-C--:B------:R-:W-:Y:S01]  /*82a0*/  HMMA.16816.F32.BF16 R108, R188, R182.reuse, R108 ;  /* 0x000000b6bc6c723c */ /* 0x080fe2000004186c */
[----:B------:R-:W-:Y:S03]  /*82b0*/  MUFU.EX2 R216, R216 ;  /* 0x000000d800d87308 */ /* 0x000fe60000000800 */
[--C-:B------:R-:W-:Y:S02]  /*82c0*/  FFMA.FTZ R52, R50, c[0x0][0x2d0], -R36.reuse ;  /* 0x0000b40032347a23 */ /* 0x100fe40000010824 */
[--C-:B------:R-:W-:Y:S02]  /*82d0*/  FFMA.FTZ R175, R66, c[0x0][0x2d0], -R36.reuse ;  /* 0x0000b40042af7a23 */ /* 0x100fe40000010824 */
[C---:B------:R-:W-:Y:S01]  /*82e0*/  HMMA.16816.F32.BF16 R112, R192.reuse, R182, R112 ;  /* 0x000000b6c070723c */ /* 0x040fe20000041870 */
[----:B------:R-:W1:Y:S02]  /*82f0*/  LDSM.16.MT88.4 R180, [R246+0x2100] ;  /* 0x00210000f6b4783b */ /* 0x000e640000004200 */
[----:B------:R-:W-:Y:S01]  /*8300*/  MUFU.EX2 R173, R173 ;  /* 0x000000ad00ad7308 */ /* 0x000fe20000000800 */
[----:B------:R-:W-:Y:S02]  /*8310*/  FFMA.FTZ R174, R67, c[0x0][0x2d0], -R36 ;  /* 0x0000b40043ae7a23 */ /* 0x000fe40000010824 */
[--C-:B------:R-:W-:Y:S02]  /*8320*/  FFMA.FTZ R28, R28, c[0x0][0x2d0], -R37.reuse ;  /* 0x0000b4001c1c7a23 */ /* 0x100fe40000010825 */
[----:B------:R-:W-:Y:S04]  /*8330*/  FFMA.FTZ R218, R35, c[0x0][0x2d0], -R218 ;  /* 0x0000b40023da7a23 */ /* 0x000fe800000108da */
[----:B------:R-:W-:Y:S01]  /*8340*/  FMUL.FTZ R35, R197, R171 ;  /* 0x000000abc5237220 */ /* 0x000fe20000410000 */
[----:B------:R2:W-:Y:S01]  /*8350*/  MUFU.EX2 R172, R28 ;  /* 0x0000001c00ac7308 */ /* 0x0005e20000000800 */
[--C-:B------:R-:W-:Y:S02]  /*8360*/  FFMA.FTZ R171, R51, c[0x0][0x2d0], -R36.reuse ;  /* 0x0000b40033ab7a23 */ /* 0x100fe40000010824 */
[----:B------:R-:W-:Y:S01]  /*8370*/  LDSM.16.MT88.4 R48, [R246+0x900] ;  /* 0x00090000f630783b */ /* 0x000fe20000004200 */
[----:B------:R-:W-:Y:S02]  /*8380*/  FMUL.FTZ R34, R197, R170 ;  /* 0x000000aac5227220 */ /* 0x000fe40000410000 */
[----:B------:R-:W-:Y:S02]  /*8390*/  FFMA.FTZ R168, R29, c[0x0][0x2d0], -R37 ;  /* 0x0000b4001da87a23 */ /* 0x000fe40000010825 */
[----:B------:R-:W-:Y:S02]  /*83a0*/  FMUL.FTZ R37, R198, R165 ;  /* 0x000000a5c6257220 */ /* 0x000fe40000410000 */
[----:B------:R-:W-:Y:S01]  /*83b0*/  FMUL.FTZ R29, R199, R161 ;  /* 0x000000a1c71d7220 */ /* 0x000fe20000410000 */
[----:B------:R-:W-:Y:S01]  /*83c0*/  MUFU.EX2 R217, R217 ;  /* 0x000000d900d97308 */ /* 0x000fe20000000800 */
[--C-:B------:R-:W-:Y:S02]  /*83d0*/  FFMA.FTZ R170, R31, c[0x0][0x2d0], -R231.reuse ;  /* 0x0000b4001faa7a23 */ /* 0x100fe400000108e7 */
[----:B------:R-:W-:Y:S07]  /*83e0*/  FMUL.FTZ R31, R200, R163 ;  /* 0x000000a3c81f7220 */ /* 0x000fee0000410000 */
[----:B------:R-:W3:Y:S01]  /*83f0*/  MUFU.EX2 R218, R218 ;  /* 0x000000da00da7308 */ /* 0x000ee20000000800 */
[----:B--2---:R-:W-:Y:S02]  /*8400*/  FMUL.FTZ R28, R199, R160 ;  /* 0x000000a0c71c7220 */ /* 0x004fe40000410000 */
[----:B------:R-:W-:Y:S01]  /*8410*/  FFMA.FTZ R160, R63, c[0x0][0x2d0], -R231 ;  /* 0x0000b4003fa07a23 */ /* 0x000fe200000108e7 */
[-C--:B-1----:R-:W-:Y:S06]  /*8420*/  HMMA.16816.F32.BF16 R116, R192, R180.reuse, R116 ;  /* 0x000000b4c074723c */ /* 0x082fec0000041874 */
[----:B------:R-:W1:Y:S02]  /*8430*/  MUFU.EX2 R222, R222 ;  /* 0x000000de00de7308 */ /* 0x000e640000000800 */
[C---:B------:R-:W-:Y:S08]  /*8440*/  HMMA.16816.F32.BF16 R120, R188.reuse, R180, R120 ;  /* 0x000000b4bc78723c */ /* 0x040ff00000041878 */
[----:B------:R-:W2:Y:S01]  /*8450*/  MUFU.EX2 R168, R168 ;  /* 0x000000a800a87308 */ /* 0x000ea20000000800 */
[-C--:B------:R-:W-:Y:S09]  /*8460*/  HMMA.16816.F32.BF16 R124, R188, R182.reuse, R124 ;  /* 0x000000b6bc7c723c */ /* 0x080ff2000004187c */
[----:B------:R-:W-:Y:S01]  /*8470*/  MUFU.EX2 R170, R170 ;  /* 0x000000aa00aa7308 */ /* 0x000fe20000000800 */
[C---:B------:R-:W-:Y:S01]  /*8480*/  HMMA.16816.F32.BF16 R128, R192.reuse, R182, R128 ;  /* 0x000000b6c080723c */ /* 0x040fe20000041880 */
[----:B------:R-:W4:Y:S07]  /*8490*/  LDSM.16.MT88.4 R180, [R240+0x2100] ;  /* 0x00210000f0b4783b */ /* 0x000f2e0000004200 */
[-C--:B----4-:R-:W-:Y:S08]  /*84a0*/  HMMA.16816.F32.BF16 R132, R192, R180.reuse, R132 ;  /* 0x000000b4c084723c */ /* 0x090ff00000041884 */
[C---:B------:R-:W-:Y:S08]  /*84b0*/  HMMA.16816.F32.BF16 R136, R188.reuse, R180, R136 ;  /* 0x000000b4bc88723c */ /* 0x040ff00000041888 */
[-C--:B------:R-:W-:Y:S08]  /*84c0*/  HMMA.16816.F32.BF16 R140, R188, R182.reuse, R140 ;  /* 0x000000b6bc8c723c */ /* 0x080ff0000004188c */
[C---:B------:R-:W-:Y:S01]  /*84d0*/  HMMA.16816.F32.BF16 R144, R192.reuse, R182, R144 ;  /* 0x000000b6c090723c */ /* 0x040fe20000041890 */
[----:B------:R-:W4:Y:S07]  /*84e0*/  LDSM.16.MT88.4 R180, [R239+0x2100] ;  /* 0x00210000efb4783b */ /* 0x000f2e0000004200 */
[-C--:B----4-:R-:W-:Y:S08]  /*84f0*/  HMMA.16816.F32.BF16 R20, R192, R180.reuse, R20 ;  /* 0x000000b4c014723c */ /* 0x090ff00000041814 */
[C---:B------:R-:W-:Y:S07]  /*8500*/  HMMA.16816.F32.BF16 R148, R188.reuse, R180, R148 ;  /* 0x000000b4bc94723c */ /* 0x040fee0000041894 */
[--C-:B------:R-:W-:Y:S01]  /*8510*/  FFMA.FTZ R181, R64, c[0x0][0x2d0], -R33.reuse ;  /* 0x0000b40040b57a23 */ /* 0x100fe20000010821 */
[-C--:B------:R-:W-:Y:S04]  /*8520*/  HMMA.16816.F32.BF16 R152, R188, R182.reuse, R152 ;  /* 0x000000b6bc98723c */ /* 0x080fe80000041898 */
[--C-:B------:R-:W-:Y:S02]  /*8530*/  FFMA.FTZ R180, R65, c[0x0][0x2d0], -R33.reuse ;  /* 0x0000b40041b47a23 */ /* 0x100fe40000010821 */
[--C-:B------:R-:W-:Y:S02]  /*8540*/  FFMA.FTZ R65, R38, c[0x0][0x2d0], -R36.reuse ;  /* 0x0000b40026417a23 */ /* 0x100fe40000010824 */
[C---:B------:R-:W-:Y:S04]  /*8550*/  HMMA.16816.F32.BF16 R156, R192.reuse, R182, R156 ;  /* 0x000000b6c09c723c */ /* 0x040fe8000004189c */
[--C-:B------:R-:W-:Y:S02]  /*8560*/  FFMA.FTZ R64, R54, c[0x0][0x2d0], -R36.reuse ;  /* 0x0000b40036407a23 */ /* 0x100fe40000010824 */
[--C-:B------:R-:W-:Y:S02]  /*8570*/  FFMA.FTZ R38, R39, c[0x0][0x2d0], -R36.reuse ;  /* 0x0000b40027267a23 */ /* 0x100fe40000010824 */
[-C--:B------:R-:W-:Y:S04]  /*8580*/  HMMA.16816.F32.BF16 R24, R192, R176.reuse, R24 ;  /* 0x000000b0c018723c */ /* 0x080fe80000041818 */
[----:B------:R-:W-:Y:S01]  /*8590*/  FFMA.FTZ R183, R53, c[0x0][0x2d0], -R33 ;  /* 0x0000b40035b77a23 */ /* 0x000fe20000010821 */
[----:B------:R-:W-:Y:S01]  /*85a0*/  MOV R165, R38 ;  /* 0x0000002600a57202 */ /* 0x000fe20000000f00 */
[C---:B------:R-:W-:Y:S02]  /*85b0*/  FMUL.FTZ R33, R198.reuse, R169 ;  /* 0x000000a9c6217220 */ /* 0x040fe40000410000 */
[----:B------:R-:W-:Y:S04]  /*85c0*/  FFMA.FTZ R182, R55, c[0x0][0x2d0], -R36 ;  /* 0x0000b40037b67a23 */ /* 0x000fe80000010824 */
[----:B------:R-:W-:Y:S01]  /*85d0*/  FMUL.FTZ R36, R198, R164 ;  /* 0x000000a4c6247220 */ /* 0x000fe20000410000 */
[C---:B------:R-:W-:Y:S04]  /*85e0*/  HMMA.16816.F32.BF16 R32, R188.reuse, R176, R32 ;  /* 0x000000b0bc20723c */ /* 0x040fe80000041820 */
[C---:B------:R-:W-:Y:S02]  /*85f0*/  FMUL.FTZ R38, R197.reuse, R166 ;  /* 0x000000a6c5267220 */ /* 0x040fe40000410000 */
[----:B------:R-:W-:Y:S01]  /*8600*/  FMUL.FTZ R39, R197, R167 ;  /* 0x000000a7c5277220 */ /* 0x000fe20000410000 */
[----:B------:R-:W-:Y:S01]  /*8610*/  MOV R167, R52 ;  /* 0x0000003400a77202 */ /* 0x000fe20000000f00 */
[--C-:B------:R-:W-:Y:S01]  /*8620*/  FFMA.FTZ R169, R30, c[0x0][0x2d0], -R231.reuse ;  /* 0x0000b4001ea97a23 */ /* 0x100fe200000108e7 */
[----:B------:R-:W4:Y:S03]  /*8630*/  LDSM.16.MT88.4 R52, [R240+0x900] ;  /* 0x00090000f034783b */ /* 0x000f260000004200 */
[----:B------:R-:W-:Y:S01]  /*8640*/  FMUL.FTZ R30, R200, R162 ;  /* 0x000000a2c81e7220 */ /* 0x000fe20000410000 */
[-C--:B------:R-:W-:Y:S01]  /*8650*/  HMMA.16816.F32.BF16 R36, R188, R178.reuse, R36 ;  /* 0x000000b2bc24723c */ /* 0x080fe20000041824 */
[----:B------:R-:W-:Y:S02]  /*8660*/  MUFU.EX2 R189, R187 ;  /* 0x000000bb00bd7308 */ /* 0x000fe40000000800 */
[----:B------:R-:W-:Y:S04]  /*8670*/  FFMA.FTZ R162, R62, c[0x0][0x2d0], -R231 ;  /* 0x0000b4003ea27a23 */ /* 0x000fe800000108e7 */
[----:B------:R-:W-:Y:S01]  /*8680*/  FMUL.FTZ R191, R2, c[0x0][0x2d0] ;  /* 0x0000b40002bf7a20 */ /* 0x000fe20000410000 */
[----:B------:R-:W-:Y:S01]  /*8690*/  HMMA.16816.F32.BF16 R28, R192, R178, R28 ;  /* 0x000000b2c01c723c */ /* 0x000fe2000004181c */
[----:B------:R-:W5:Y:S02]  /*86a0*/  LDL.LU R179, [R1+0x20] ;  /* 0x0000200001b37983 */ /* 0x000f640000300800 */
[----:B------:R-:W2:Y:S01]  /*86b0*/  MUFU.EX2 R169, R169 ;  /* 0x000000a900a97308 */ /* 0x000ea20000000800 */
[----:B------:R-:W-:Y:S01]  /*86c0*/  FFMA.FTZ R164, R57, c[0x0][0x2d0], -R191 ;  /* 0x0000b40039a47a23 */ /* 0x000fe200000108bf */
[----:B------:R-:W5:Y:S01]  /*86d0*/  LDL.LU R178, [R1+0x1c] ;  /* 0x00001c0001b27983 */ /* 0x000f620000300800 */
[----:B------:R-:W-:Y:S01]  /*86e0*/  FFMA.FTZ R57, R43, c[0x0][0x2d0], -R231 ;  /* 0x0000b4002b397a23 */ /* 0x000fe200000108e7 */
[----:B---3--:R-:W-:Y:S01]  /*86f0*/  F2FP.BF16.PACK_AB R43, R218, R217 ;  /* 0x000000d9da2b723e */ /* 0x008fe200000010ff */
[----:B------:R-:W-:Y:S01]  /*8700*/  FFMA.FTZ R161, R61, c[0x0][0x2d0], -R191 ;  /* 0x0000b4003da17a23 */ /* 0x000fe200000108bf */
[----:B------:R-:W-:Y:S03]  /*8710*/  MOV R190, R165 ;  /* 0x000000a500be7202 */ /* 0x000fe60000000f00 */
[----:B------:R-:W-:Y:S01]  /*8720*/  FFMA.FTZ R61, R42, c[0x0][0x2d0], -R231 ;  /* 0x0000b4002a3d7a23 */ /* 0x000fe200000108e7 */
[----:B------:R-:W-:Y:S01]  /*8730*/  F2FP.BF16.PACK_AB R42, R216, R215 ;  /* 0x000000d7d82a723e */ /* 0x000fe200000010ff */
[--C-:B------:R-:W-:Y:S01]  /*8740*/  FFMA.FTZ R177, R40, c[0x0][0x2d0], -R191.reuse ;  /* 0x0000b40028b17a23 */ /* 0x100fe200000108bf */
[----:B------:R-:W-:Y:S01]  /*8750*/  F2FP.BF16.PACK_AB R40, R205, R204 ;  /* 0x000000cccd28723e */ /* 0x000fe200000010ff */
[--C-:B------:R-:W-:Y:S01]  /*8760*/  FFMA.FTZ R176, R41, c[0x0][0x2d0], -R191.reuse ;  /* 0x0000b40029b07a23 */ /* 0x100fe200000108bf */
[----:B------:R-:W-:Y:S01]  /*8770*/  F2FP.BF16.PACK_AB R41, R207, R206 ;  /* 0x000000cecf29723e */ /* 0x000fe200000010ff */
[----:B------:R3:W-:Y:S01]  /*8780*/  MUFU.EX2 R192, R65 ;  /* 0x0000004100c07308 */ /* 0x0007e20000000800 */
[--C-:B------:R-:W-:Y:S01]  /*8790*/  FFMA.FTZ R67, R44, c[0x0][0x2d0], -R191.reuse ;  /* 0x0000b4002c437a23 */ /* 0x100fe200000108bf */
[----:B------:R-:W-:Y:S01]  /*87a0*/  F2FP.BF16.PACK_AB R44, R219, R221 ;  /* 0x000000dddb2c723e */ /* 0x000fe200000010ff */
[----:B------:R-:W-:Y:S01]  /*87b0*/  FFMA.FTZ R66, R45, c[0x0][0x2d0], -R191 ;  /* 0x0000b4002d427a23 */ /* 0x000fe200000108bf */
[----:B-1----:R-:W-:Y:S01]  /*87c0*/  F2FP.BF16.PACK_AB R45, R222, R220 ;  /* 0x000000dcde2d723e */ /* 0x002fe200000010ff */
[----:B------:R-:W-:Y:S01]  /*87d0*/  FFMA.FTZ R165, R59, c[0x0][0x2d0], -R231 ;  /* 0x0000b4003ba57a23 */ /* 0x000fe200000108e7 */
[-C--:B------:R-:W-:Y:S04]  /*87e0*/  HMMA.16816.F32.BF16 R4, R40, R48.reuse, R4 ;  /* 0x000000302804723c */ /* 0x080fe80000041804 */
[----:B------:R-:W-:Y:S01]  /*87f0*/  MUFU.EX2 R62, R67 ;  /* 0x00000043003e7308 */ /* 0x000fe20000000800 */
[----:B------:R-:W-:Y:S02]  /*8800*/  FFMA.FTZ R166, R56, c[0x0][0x2d0], -R191 ;  /* 0x0000b40038a67a23 */ /* 0x000fe400000108bf */
[----:B------:R-:W-:Y:S01]  /*8810*/  FFMA.FTZ R56, R46, c[0x0][0x2d0], -R231 ;  /* 0x0000b4002e387a23 */ /* 0x000fe200000108e7 */
[----:B--2---:R-:W-:Y:S01]  /*8820*/  F2FP.BF16.PACK_AB R46, R168, R172 ;  /* 0x000000aca82e723e */ /* 0x004fe200000010ff */
[----:B------:R-:W-:Y:S03]  /*8830*/  FFMA.FTZ R163, R60, c[0x0][0x2d0], -R191 ;  /* 0x0000b4003ca37a23 */ /* 0x000fe600000108bf */
[--C-:B------:R-:W-:Y:S01]  /*8840*/  FFMA.FTZ R60, R47, c[0x0][0x2d0], -R231.reuse ;  /* 0x0000b4002f3c7a23 */ /* 0x100fe200000108e7 */
[----:B------:R-:W-:Y:S01]  /*8850*/  F2FP.BF16.PACK_AB R47, R170, R169 ;  /* 0x000000a9aa2f723e */ /* 0x000fe200000010ff */
[----:B------:R-:W-:Y:S01]  /*8860*/  MUFU.EX2 R195, R66 ;  /* 0x0000004200c37308 */ /* 0x000fe20000000800 */
[----:B------:R-:W-:Y:S01]  /*8870*/  MOV R191, R167 ;  /* 0x000000a700bf7202 */ /* 0x000fe20000000f00 */
[----:B------:R-:W-:Y:S01]  /*8880*/  FFMA.FTZ R167, R58, c[0x0][0x2d0], -R231 ;  /* 0x0000b4003aa77a23 */ /* 0x000fe200000108e7 */
[----:B---3--:R-:W2:Y:S03]  /*8890*/  LDL.LU R65, [R1+0x18] ;  /* 0x0000180001417983 */ /* 0x008ea60000300800 */
[C---:B------:R-:W-:Y:S01]  /*88a0*/  HMMA.16816.F32.BF16 R8, R44.reuse, R48, R8 ;  /* 0x000000302c08723c */ /* 0x040fe20000041808 */
[----:B------:R-:W3:Y:S03]  /*88b0*/  LDL.LU R63, [R1+0x14] ;  /* 0x00001400013f7983 */ /* 0x000ee60000300800 */
[----:B------:R-:W-:Y:S04]  /*88c0*/  MUFU.EX2 R60, R60 ;  /* 0x0000003c003c7308 */ /* 0x000fe80000000800 */
[-C--:B------:R-:W-:Y:S06]  /*88d0*/  HMMA.16816.F32.BF16 R12, R44, R50.reuse, R12 ;  /* 0x000000322c0c723c */ /* 0x080fec000004180c */
[----:B------:R-:W-:Y:S02]  /*88e0*/  MUFU.EX2 R187, R191 ;  /* 0x000000bf00bb7308 */ /* 0x000fe40000000800 */
[C---:B------:R-:W-:Y:S01]  /*88f0*/  HMMA.16816.F32.BF16 R16, R40.reuse, R50, R16 ;  /* 0x000000322810723c */ /* 0x040fe20000041810 */
[----:B------:R-:W1:Y:S07]  /*8900*/  LDSM.16.MT88.4 R48, [R239+0x900] ;  /* 0x00090000ef30783b */ /* 0x000e6e0000004200 */
[-C--:B----4-:R-:W-:Y:S01]  /*8910*/  HMMA.16816.F32.BF16 R68, R40, R52.reuse, R68 ;  /* 0x000000342844723c */ /* 0x090fe20000041844 */
[----:B------:R-:W-:Y:S07]  /*8920*/  MUFU.EX2 R191, R56 ;  /* 0x0000003800bf7308 */ /* 0x000fee0000000800 */
[C---:B------:R-:W-:Y:S03]  /*8930*/  HMMA.16816.F32.BF16 R72, R44.reuse, R52, R72 ;  /* 0x000000342c48723c */ /* 0x040fe60000041848 */
[----:B------:R-:W-:Y:S05]  /*8940*/  MUFU.EX2 R231, R171 ;  /* 0x000000ab00e77308 */ /* 0x000fea0000000800 */
[-C--:B------:R-:W-:Y:S05]  /*8950*/  HMMA.16816.F32.BF16 R76, R44, R54.reuse, R76 ;  /* 0x000000362c4c723c */ /* 0x080fea000004184c */
[----:B------:R4:W-:Y:S03]  /*8960*/  MUFU.EX2 R171, R57 ;  /* 0x0000003900ab7308 */ /* 0x0009e60000000800 */
[C---:B------:R-:W-:Y:S01]  /*8970*/  HMMA.16816.F32.BF16 R80, R40.reuse, R54, R80 ;  /* 0x000000362850723c */ /* 0x040fe20000041850 */
[----:B------:R-:W4:Y:S06]  /*8980*/  LDSM.16.MT88.4 R52, [R238+0x900] ;  /* 0x00090000ee34783b */ /* 0x000f2c0000004200 */
[----:B------:R-:W-:Y:S01]  /*8990*/  MUFU.EX2 R188, R190 ;  /* 0x000000be00bc7308 */ /* 0x000fe20000000800 */
[-C--:B-1----:R-:W-:Y:S08]  /*89a0*/  HMMA.16816.F32.BF16 R84, R40, R48.reuse, R84 ;  /* 0x000000302854723c */ /* 0x082ff00000041854 */
[C---:B------:R-:W-:Y:S01]  /*89b0*/  HMMA.16816.F32.BF16 R88, R44.reuse, R48, R88 ;  /* 0x000000302c58723c */ /* 0x040fe20000041858 */
[----:B------:R-:W-:Y:S01]  /*89c0*/  MUFU.EX2 R190, R61 ;  /* 0x0000003d00be7308 */ /* 0x000fe20000000800 */
[----:B----4-:R-:W-:Y:S06]  /*89d0*/  LDSM.16.MT88.4 R56, [R240+0x1100] ;  /* 0x00110000f038783b */ /* 0x010fec0000004200 */
[-C--:B------:R-:W-:Y:S03]  /*89e0*/  HMMA.16816.F32.BF16 R92, R44, R50.reuse, R92 ;  /* 0x000000322c5c723c */ /* 0x080fe6000004185c */
[----:B------:R-:W-:Y:S05]  /*89f0*/  MUFU.EX2 R194, R185 ;  /* 0x000000b900c27308 */ /* 0x000fea0000000800 */
[C---:B------:R-:W-:Y:S01]  /*8a00*/  HMMA.16816.F32.BF16 R96, R40.reuse, R50, R96 ;  /* 0x000000322860723c */ /* 0x040fe20000041860 */
[----:B------:R-:W1:Y:S04]  /*8a10*/  LDSM.16.MT88.4 R48, [R246+0x2900] ;  /* 0x00290000f630783b */ /* 0x000e680000004200 */
[----:B------:R-:W-:Y:S03]  /*8a20*/  MUFU.EX2 R193, R177 ;  /* 0x000000b100c17308 */ /* 0x000fe60000000800 */
[-C--:B------:R-:W-:Y:S07]  /*8a30*/  HMMA.16816.F32.BF16 R100, R40, R52.reuse, R100 ;  /* 0x000000342864723c */ /* 0x080fee0000041864 */
[----:B------:R-:W4:Y:S01]  /*8a40*/  MUFU.EX2 R185, R176 ;  /* 0x000000b000b97308 */ /* 0x000f220000000800 */
[C---:B------:R-:W-:Y:S08]  /*8a50*/  HMMA.16816.F32.BF16 R104, R44.reuse, R52, R104 ;  /* 0x000000342c68723c */ /* 0x040ff00000041868 */
[-C--:B------:R-:W-:Y:S01]  /*8a60*/  HMMA.16816.F32.BF16 R108, R44, R54.reuse, R108 ;  /* 0x000000362c6c723c */ /* 0x080fe2000004186c */
[----:B------:R-:W-:Y:S07]  /*8a70*/  MUFU.EX2 R163, R163 ;  /* 0x000000a300a37308 */ /* 0x000fee0000000800 */
[C---:B------:R-:W-:Y:S01]  /*8a80*/  HMMA.16816.F32.BF16 R112, R40.reuse, R54, R112 ;  /* 0x000000362870723c */ /* 0x040fe20000041870 */
[----:B------:R-:W4:Y:S07]  /*8a90*/  LDSM.16.MT88.4 R52, [R240+0x2900] ;  /* 0x00290000f034783b */ /* 0x000f2e0000004200 */
[-C--:B-1----:R-:W-:Y:S08]  /*8aa0*/  HMMA.16816.F32.BF16 R116, R40, R48.reuse, R116 ;  /* 0x000000302874723c */ /* 0x082ff00000041874 */
[C---:B------:R-:W-:Y:S08]  /*8ab0*/  HMMA.16816.F32.BF16 R120, R44.reuse, R48, R120 ;  /* 0x000000302c78723c */ /* 0x040ff00000041878 */
[-C--:B------:R-:W-:Y:S08]  /*8ac0*/  HMMA.16816.F32.BF16 R124, R44, R50.reuse, R124 ;  /* 0x000000322c7c723c */ /* 0x080ff0000004187c */
[C---:B------:R-:W-:Y:S01]  /*8ad0*/  HMMA.16816.F32.BF16 R128, R40.reuse, R50, R128 ;  /* 0x000000322880723c */ /* 0x040fe20000041880 */
[----:B------:R-:W1:Y:S07]  /*8ae0*/  LDSM.16.MT88.4 R48, [R239+0x2900] ;  /* 0x00290000ef30783b */ /* 0x000e6e0000004200 */
[-C--:B----4-:R-:W-:Y:S08]  /*8af0*/  HMMA.16816.F32.BF16 R132, R40, R52.reuse, R132 ;  /* 0x000000342884723c */ /* 0x090ff00000041884 */
[C---:B------:R-:W-:Y:S08]  /*8b00*/  HMMA.16816.F32.BF16 R136, R44.reuse, R52, R136 ;  /* 0x000000342c88723c */ /* 0x040ff00000041888 */
[-C--:B------:R-:W-:Y:S08]  /*8b10*/  HMMA.16816.F32.BF16 R140, R44, R54.reuse, R140 ;  /* 0x000000362c8c723c */ /* 0x080ff0000004188c */
        /* <DEDUP_REMOVED lines=9> */
[-C--:B------:R-:W-:Y:S07]  /*8bb0*/  HMMA.16816.F32.BF16 R36, R44, R54.reuse, R36 ;  /* 0x000000362c24723c */ /* 0x080fee0000041824 */
[----:B------:R-:W-:Y:S01]  /*8bc0*/  F2FP.BF16.PACK_AB R44, R185, R193 ;  /* 0x000000c1b92c723e */ /* 0x000fe200000010ff */
[----:B------:R-:W-:Y:S01]  /*8bd0*/  HMMA.16816.F32.BF16 R28, R40, R54, R28 ;  /* 0x00000036281c723c */ /* 0x000fe2000004181c */
[----:B------:R-:W4:Y:S03]  /*8be0*/  LDSM.16.MT88.4 R52, [R239+0x1100] ;  /* 0x00110000ef34783b */ /* 0x000f260000004200 */
[----:B------:R-:W-:Y:S02]  /*8bf0*/  F2FP.BF16.PACK_AB R45, R171, R190 ;  /* 0x000000beab2d723e */ /* 0x000fe400000010ff */
[----:B------:R-:W-:Y:S02]  /*8c00*/  F2FP.BF16.PACK_AB R46, R195, R62 ;  /* 0x0000003ec32e723e */ /* 0x000fe400000010ff */
[----:B------:R-:W-:Y:S04]  /*8c10*/  F2FP.BF16.PACK_AB R40, R189, R173 ;  /* 0x000000adbd28723e */ /* 0x000fe800000010ff */
[----:B------:R-:W-:Y:S02]  /*8c20*/  F2FP.BF16.PACK_AB R41, R188, R192 ;  /* 0x000000c0bc29723e */ /* 0x000fe400000010ff */
[----:B------:R-:W-:Y:S01]  /*8c30*/  F2FP.BF16.PACK_AB R42, R194, R186 ;  /* 0x000000bac22a723e */ /* 0x000fe200000010ff */
[----:B-----5:R-:W-:Y:S01]  /*8c40*/  FFMA.FTZ R224, R199, R179, R224 ;  /* 0x000000b3c7e07223 */ /* 0x020fe200000100e0 */
[----:B------:R-:W-:Y:S01]  /*8c50*/  F2FP.BF16.PACK_AB R43, R231, R187 ;  /* 0x000000bbe72b723e */ /* 0x000fe200000010ff */
[----:B------:R5:W-:Y:S01]  /*8c60*/  MUFU.EX2 R199, R64 ;  /* 0x0000004000c77308 */ /* 0x000be20000000800 */
[----:B------:R-:W-:Y:S02]  /*8c70*/  FFMA.FTZ R227, R200, R178, R227 ;  /* 0x000000b2c8e37223 */ /* 0x000fe400000100e3 */
[----:B------:R-:W-:Y:S02]  /*8c80*/  FADD.FTZ R176, R225, R224 ;  /* 0x000000e0e1b07221 */ /* 0x000fe40000010000 */
[----:B------:R-:W-:Y:S01]  /*8c90*/  FADD.FTZ R177, R223, R227 ;  /* 0x000000e3dfb17221 */ /* 0x000fe20000010000 */
[-C--:B-1----:R-:W-:Y:S03]  /*8ca0*/  HMMA.16816.F32.BF16 R4, R40, R48.reuse, R4 ;  /* 0x000000302804723c */ /* 0x082fe60000041804 */
[----:B------:R-:W-:Y:S01]  /*8cb0*/  MOV R227, R60 ;  /* 0x0000003c00e37202 */ /* 0x000fe20000000f00 */
[----:B------:R-:W-:Y:S01]  /*8cc0*/  MUFU.EX2 R200, R182 ;  /* 0x000000b600c87308 */ /* 0x000fe20000000800 */
[----:B------:R-:W-:Y:S01]  /*8cd0*/  FADD.FTZ R177, R209, R177 ;  /* 0x000000b1d1b17221 */ /* 0x000fe20000010000 */
[----:B------:R-:W-:Y:S01]  /*8ce0*/  MOV R209, R195 ;  /* 0x000000c300d17202 */ /* 0x000fe20000000f00 */
[----:B------:R-:W-:Y:S01]  /*8cf0*/  FADD.FTZ R176, R210, R176 ;  /* 0x000000b0d2b07221 */ /* 0x000fe20000010000 */
[----:B------:R-:W-:Y:S01]  /*8d00*/  F2FP.BF16.PACK_AB R47, R227, R191 ;  /* 0x000000bfe32f723e */ /* 0x000fe200000010ff */
[----:B------:R-:W-:Y:S03]  /*8d10*/  FADD.FTZ R211, R211, R177 ;  /* 0x000000b1d3d37221 */ /* 0x000fe60000010000 */
[----:B------:R-:W-:Y:S01]  /*8d20*/  MOV R177, R189 ;  /* 0x000000bd00b17202 */ /* 0x000fe20000000f00 */
[----:B------:R-:W-:Y:S01]  /*8d30*/  FADD.FTZ R208, R208, R176 ;  /* 0x000000b0d0d07221 */ /* 0x000fe20000010000 */
[----:B------:R-:W-:Y:S01]  /*8d40*/  MUFU.EX2 R223, R181 ;  /* 0x000000b500df7308 */ /* 0x000fe20000000800 */
[C---:B------:R-:W-:Y:S04]  /*8d50*/  HMMA.16816.F32.BF16 R8, R44.reuse, R48, R8 ;  /* 0x000000302c08723c */ /* 0x040fe80000041808 */
[----:B------:R-:W-:Y:S01]  /*8d60*/  MOV R176, R190 ;  /* 0x000000be00b07202 */ /* 0x000fe20000000f00 */
[----:B------:R-:W-:Y:S02]  /*8d70*/  FADD.FTZ R208, R204, R208 ;  /* 0x000000d0ccd07221 */ /* 0x000fe40000010000 */
[----:B------:R-:W-:Y:S01]  /*8d80*/  FADD.FTZ R211, R206, R211 ;  /* 0x000000d3ced37221 */ /* 0x000fe20000010000 */
[-C--:B------:R-:W-:Y:S01]  /*8d90*/  HMMA.16816.F32.BF16 R12, R44, R50.reuse, R12 ;  /* 0x000000322c0c723c */ /* 0x080fe2000004180c */
[----:B------:R-:W-:Y:S03]  /*8da0*/  MUFU.EX2 R224, R180 ;  /* 0x000000b400e07308 */ /* 0x000fe60000000800 */
[----:B------:R-:W-:Y:S02]  /*8db0*/  FADD.FTZ R208, R205, R208 ;  /* 0x000000d0cdd07221 */ /* 0x000fe40000010000 */
[----:B------:R-:W-:Y:S02]  /*8dc0*/  FADD.FTZ R211, R207, R211 ;  /* 0x000000d3cfd37221 */ /* 0x000fe40000010000 */
[C---:B------:R-:W-:Y:S01]  /*8dd0*/  HMMA.16816.F32.BF16 R16, R40.reuse, R50, R16 ;  /* 0x000000322810723c */ /* 0x040fe20000041810 */
[----:B------:R-:W1:Y:S02]  /*8de0*/  LDSM.16.MT88.4 R48, [R238+0x1100] ;  /* 0x00110000ee30783b */ /* 0x000e640000004200 */
[----:B------:R4:W-:Y:S01]  /*8df0*/  MUFU.EX2 R225, R175 ;  /* 0x000000af00e17308 */ /* 0x0009e20000000800 */
[----:B--2---:R-:W-:Y:S02]  /*8e00*/  FFMA.FTZ R229, R198, R65, R229 ;  /* 0x00000041c6e57223 */ /* 0x004fe400000100e5 */
[----:B---3--:R-:W-:Y:S02]  /*8e10*/  FFMA.FTZ R230, R197, R63, R230 ;  /* 0x0000003fc5e67223 */ /* 0x008fe400000100e6 */
[-C--:B------:R-:W-:Y:S01]  /*8e20*/  HMMA.16816.F32.BF16 R68, R40, R56.reuse, R68 ;  /* 0x000000382844723c */ /* 0x080fe20000041844 */
[----:B-----5:R-:W-:Y:S03]  /*8e30*/  LDSM.16.MT88.4 R64, [R239+0x3100] ;  /* 0x00310000ef40783b */ /* 0x020fe60000004200 */
[----:B------:R-:W-:Y:S01]  /*8e40*/  FADD.FTZ R178, R226, R229 ;  /* 0x000000e5e2b27221 */ /* 0x000fe20000010000 */
[----:B------:R2:W-:Y:S01]  /*8e50*/  MUFU.EX2 R198, R183 ;  /* 0x000000b700c67308 */ /* 0x0005e20000000800 */
[----:B------:R-:W-:Y:S02]  /*8e60*/  FADD.FTZ R179, R228, R230 ;  /* 0x000000e6e4b37221 */ /* 0x000fe40000010000 */
[C---:B------:R-:W-:Y:S04]  /*8e70*/  HMMA.16816.F32.BF16 R72, R44.reuse, R56, R72 ;  /* 0x000000382c48723c */ /* 0x040fe80000041848 */
[----:B------:R-:W-:Y:S01]  /*8e80*/  FADD.FTZ R178, R213, R178 ;  /* 0x000000b2d5b27221 */ /* 0x000fe20000010000 */
[----:B------:R-:W-:Y:S01]  /*8e90*/  MOV R213, R194 ;  /* 0x000000c200d57202 */ /* 0x000fe20000000f00 */
[----:B------:R-:W-:Y:S01]  /*8ea0*/  FADD.FTZ R179, R214, R179 ;  /* 0x000000b3d6b37221 */ /* 0x000fe20000010000 */
[----:B------:R3:W-:Y:S01]  /*8eb0*/  MUFU.EX2 R197, R184 ;  /* 0x000000b800c57308 */ /* 0x0007e20000000800 */
[-C--:B------:R-:W-:Y:S04]  /*8ec0*/  HMMA.16816.F32.BF16 R76, R44, R58.reuse, R76 ;  /* 0x0000003a2c4c723c */ /* 0x080fe8000004184c */
[----:B----4-:R-:W-:Y:S01]  /*8ed0*/  MOV R175, R227 ;  /* 0x000000e300af7202 */ /* 0x010fe20000000f00 */
[----:B------:R-:W-:Y:S01]  /*8ee0*/  FADD.FTZ R201, R201, R179 ;  /* 0x000000b3c9c97221 */ /* 0x000fe20000010000 */
[----:B------:R-:W-:Y:S01]  /*8ef0*/  MOV R214, R191 ;  /* 0x000000bf00d67202 */ /* 0x000fe20000000f00 */
[----:B------:R-:W-:Y:S01]  /*8f00*/  FADD.FTZ R212, R212, R178 ;  /* 0x000000b2d4d47221 */ /* 0x000fe20000010000 */
[C---:B------:R-:W-:Y:S01]  /*8f10*/  HMMA.16816.F32.BF16 R80, R40.reuse, R58, R80 ;  /* 0x0000003a2850723c */ /* 0x040fe20000041850 */
[----:B------:R-:W-:Y:S01]  /*8f20*/  LDSM.16.MT88.4 R56, [R240+0x3100] ;  /* 0x00310000f038783b */ /* 0x000fe20000004200 */
[----:B------:R4:W-:Y:S02]  /*8f30*/  MUFU.EX2 R226, R174 ;  /* 0x000000ae00e27308 */ /* 0x0009e40000000800 */
[----:B------:R-:W-:Y:S01]  /*8f40*/  MOV R210, R175 ;  /* 0x000000af00d27202 */ /* 0x000fe20000000f00 */
[----:B------:R-:W-:Y:S01]  /*8f50*/  FADD.FTZ R208, R215, R208 ;  /* 0x000000d0d7d07221 */ /* 0x000fe20000010000 */
[----:B------:R-:W-:Y:S01]  /*8f60*/  MOV R175, R192 ;  /* 0x000000c000af7202 */ /* 0x000fe20000000f00 */
[----:B------:R-:W-:Y:S01]  /*8f70*/  FADD.FTZ R201, R220, R201 ;  /* 0x000000c9dcc97221 */ /* 0x000fe20000010000 */
[-C--:B------:R-:W-:Y:S01]  /*8f80*/  HMMA.16816.F32.BF16 R84, R40, R52.reuse, R84 ;  /* 0x000000342854723c */ /* 0x080fe20000041854 */
[----:B--2---:R-:W-:Y:S03]  /*8f90*/  LDSM.16.MT88.4 R180, [R246+0x1900] ;  /* 0x00190000f6b4783b */ /* 0x004fe60000004200 */
[----:B------:R-:W-:Y:S01]  /*8fa0*/  MUFU.EX2 R227, R166 ;  /* 0x000000a600e37308 */ /* 0x000fe20000000800 */
[----:B------:R-:W-:Y:S01]  /*8fb0*/  MOV R178, R188 ;  /* 0x000000bc00b27202 */ /* 0x000fe20000000f00 */
[----:B------:R-:W-:Y:S01]  /*8fc0*/  FADD.FTZ R208, R216, R208 ;  /* 0x000000d0d8d07221 */ /* 0x000fe20000010000 */
[----:B---3--:R-:W-:Y:S01]  /*8fd0*/  MOV R184, R62 ;  /* 0x0000003e00b87202 */ /* 0x008fe20000000f00 */
[C---:B------:R-:W-:Y:S01]  /*8fe0*/  HMMA.16816.F32.BF16 R88, R44.reuse, R52, R88 ;  /* 0x000000342c58723c */ /* 0x040fe20000041858 */
[----:B------:R-:W2:Y:S03]  /*8ff0*/  LDSM.16.MT88.4 R60, [R246+0x3100] ;  /* 0x00310000f63c783b */ /* 0x000ea60000004200 */
[----:B------:R-:W-:Y:S02]  /*9000*/  FADD.FTZ R208, R173, R208 ;  /* 0x000000d0add07221 */ /* 0x000fe40000010000 */
[----:B------:R-:W3:Y:S01]  /*9010*/  MUFU.EX2 R228, R164 ;  /* 0x000000a400e47308 */ /* 0x000ee20000000800 */
[----:B------:R-:W-:Y:S01]  /*9020*/  FADD.FTZ R201, R222, R201 ;  /* 0x000000c9dec97221 */ /* 0x000fe20000010000 */
[-C--:B------:R-:W-:Y:S04]  /*9030*/  HMMA.16816.F32.BF16 R92, R44, R54.reuse, R92 ;  /* 0x000000362c5c723c */ /* 0x080fe8000004185c */
[----:B----4-:R-:W-:Y:S01]  /*9040*/  MOV R174, R193 ;  /* 0x000000c100ae7202 */ /* 0x010fe20000000f00 */
[----:B------:R-:W-:Y:S02]  /*9050*/  FADD.FTZ R201, R169, R201 ;  /* 0x000000c9a9c97221 */ /* 0x000fe40000010000 */
[----:B------:R-:W-:Y:S01]  /*9060*/  FADD.FTZ R212, R221, R212 ;  /* 0x000000d4ddd47221 */ /* 0x000fe20000010000 */
[C---:B------:R-:W-:Y:S01]  /*9070*/  HMMA.16816.F32.BF16 R96, R40.reuse, R54, R96 ;  /* 0x000000362860723c */ /* 0x040fe20000041860 */
[----:B------:R-:W4:Y:S01]  /*9080*/  LDSM.16.MT88.4 R52, [R238+0x3100] ;  /* 0x00310000ee34783b */ /* 0x000f220000004200 */
[----:B------:R-:W-:Y:S02]  /*9090*/  MUFU.EX2 R229, R167 ;  /* 0x000000a700e57308 */ /* 0x000fe40000000800 */
[----:B------:R-:W-:Y:S02]  /*90a0*/  FADD.FTZ R201, R170, R201 ;  /* 0x000000c9aac97221 */ /* 0x000fe40000010000 */
[----:B------:R-:W-:Y:S02]  /*90b0*/  FADD.FTZ R212, R219, R212 ;  /* 0x000000d4dbd47221 */ /* 0x000fe40000010000 */
[-C--:B-1----:R-:W-:Y:S04]  /*90c0*/  HMMA.16816.F32.BF16 R100, R40, R48.reuse, R100 ;  /* 0x000000302864723c */ /* 0x082fe80000041864 */
[----:B------:R-:W-:Y:S01]  /*90d0*/  FADD.FTZ R212, R172, R212 ;  /* 0x000000d4acd47221 */ /* 0x000fe20000010000 */
[----:B------:R-:W1:Y:S01]  /*90e0*/  MUFU.EX2 R230, R165 ;  /* 0x000000a500e67308 */ /* 0x000e620000000800 */
[----:B---3--:R-:W-:Y:S01]  /*90f0*/  F2FP.BF16.PACK_AB R164, R228, R227 ;  /* 0x000000e3e4a4723e */ /* 0x008fe200000010ff */
[----:B------:R-:W-:Y:S01]  /*9100*/  FADD.FTZ R211, R217, R211 ;  /* 0x000000d3d9d37221 */ /* 0x000fe20000010000 */
[C---:B------:R-:W-:Y:S04]  /*9110*/  HMMA.16816.F32.BF16 R104, R44.reuse, R48, R104 ;  /* 0x000000302c68723c */ /* 0x040fe80000041868 */
[----:B------:R-:W-:Y:S02]  /*9120*/  FADD.FTZ R212, R168, R212 ;  /* 0x000000d4a8d47221 */ /* 0x000fe40000010000 */
[----:B------:R-:W-:Y:S02]  /*9130*/  FADD.FTZ R211, R218, R211 ;  /* 0x000000d3dad37221 */ /* 0x000fe40000010000 */
[-C--:B------:R-:W-:Y:S08]  /*9140*/  HMMA.16816.F32.BF16 R108, R44, R50.reuse, R108 ;  /* 0x000000322c6c723c */ /* 0x080ff0000004186c */
[C---:B------:R-:W-:Y:S01]  /*9150*/  HMMA.16816.F32.BF16 R112, R40.reuse, R50, R112 ;  /* 0x000000322870723c */ /* 0x040fe20000041870 */
[----:B------:R-:W3:Y:S03]  /*9160*/  LDSM.16.MT88.4 R48, [R240+0x1900] ;  /* 0x00190000f030783b */ /* 0x000ee60000004200 */
[----:B-1----:R-:W-:Y:S04]  /*9170*/  F2FP.BF16.PACK_AB R165, R230, R229 ;  /* 0x000000e5e6a5723e */ /* 0x002fe800000010ff */
[-C--:B--2---:R-:W-:Y:S08]  /*9180*/  HMMA.16816.F32.BF16 R116, R40, R60.reuse, R116 ;  /* 0x0000003c2874723c */ /* 0x084ff00000041874 */
        /* <DEDUP_REMOVED lines=8> */
[----:B------:R-:W1:Y:S07]  /*9210*/  LDSM.16.MT88.4 R56, [R239+0x1900] ;  /* 0x00190000ef38783b */ /* 0x000e6e0000004200 */
[-C--:B------:R-:W-:Y:S08]  /*9220*/  HMMA.16816.F32.BF16 R20, R40, R64.reuse, R20 ;  /* 0x000000402814723c */ /* 0x080ff00000041814 */
[C---:B------:R-:W-:Y:S01]  /*9230*/  HMMA.16816.F32.BF16 R148, R44.reuse, R64, R148 ;  /* 0x000000402c94723c */ /* 0x040fe20000041894 */
[----:B------:R2:W5:Y:S07]  /*9240*/  MUFU.EX2 R64, R161 ;  /* 0x000000a100407308 */ /* 0x00056e0000000800 */
[-C--:B------:R-:W-:Y:S03]  /*9250*/  HMMA.16816.F32.BF16 R152, R44, R66.reuse, R152 ;  /* 0x000000422c98723c */ /* 0x080fe60000041898 */
[----:B------:R1:W-:Y:S05]  /*9260*/  MUFU.EX2 R65, R162 ;  /* 0x000000a200417308 */ /* 0x0003ea0000000800 */
[C---:B------:R-:W-:Y:S05]  /*9270*/  HMMA.16816.F32.BF16 R156, R40.reuse, R66, R156 ;  /* 0x00000042289c723c */ /* 0x040fea000004189c */
[----:B------:R3:W3:Y:S02]  /*9280*/  MUFU.EX2 R66, R160 ;  /* 0x000000a000427308 */ /* 0x0006e40000000800 */
[----:B------:R-:W-:Y:S01]  /*9290*/  MOV R67, R163 ;  /* 0x000000a300437202 */ /* 0x000fe20000000f00 */
[-C--:B----4-:R-:W-:Y:S04]  /*92a0*/  HMMA.16816.F32.BF16 R24, R40, R52.reuse, R24 ;  /* 0x000000342818723c */ /* 0x090fe80000041818 */
[----:B--2---:R-:W-:Y:S02]  /*92b0*/  F2FP.BF16.PACK_AB R161, R200, R199 ;  /* 0x000000c7c8a1723e */ /* 0x004fe400000010ff */
[----:B------:R-:W-:Y:S02]  /*92c0*/  F2FP.BF16.PACK_AB R163, R226, R225 ;  /* 0x000000e1e2a3723e */ /* 0x000fe400000010ff */
[C---:B------:R-:W-:Y:S04]  /*92d0*/  HMMA.16816.F32.BF16 R32, R44.reuse, R52, R32 ;  /* 0x000000342c20723c */ /* 0x040fe80000041820 */
[----:B-1----:R-:W-:Y:S02]  /*92e0*/  F2FP.BF16.PACK_AB R162, R224, R223 ;  /* 0x000000dfe0a2723e */ /* 0x002fe400000010ff */
[----:B-----5:R-:W-:Y:S02]  /*92f0*/  F2FP.BF16.PACK_AB R166, R64, R67 ;  /* 0x0000004340a6723e */ /* 0x020fe400000010ff */
[-C--:B------:R-:W-:Y:S01]  /*9300*/  HMMA.16816.F32.BF16 R36, R44, R54.reuse, R36 ;  /* 0x000000362c24723c */ /* 0x080fe20000041824 */
[----:B------:R-:W1:Y:S03]  /*9310*/  LDSM.16.MT88.4 R44, [R238+0x1900] ;  /* 0x00190000ee2c783b */ /* 0x000e660000004200 */
[----:B---3--:R-:W-:Y:S02]  /*9320*/  F2FP.BF16.PACK_AB R160, R198, R197 ;  /* 0x000000c5c6a0723e */ /* 0x008fe400000010ff */
[----:B------:R-:W-:Y:S02]  /*9330*/  F2FP.BF16.PACK_AB R167, R66, R65 ;  /* 0x0000004142a7723e */ /* 0x000fe400000010ff */
[----:B------:R-:W-:Y:S01]  /*9340*/  HMMA.16816.F32.BF16 R28, R40, R54, R28 ;  /* 0x00000036281c723c */ /* 0x000fe2000004181c */
[----:B------:R-:W2:Y:S07]  /*9350*/  LDSM.16.MT88.4 R40, [R246+0x3900] ;  /* 0x00390000f628783b */ /* 0x000eae0000004200 */
[-C--:B------:R-:W-:Y:S01]  /*9360*/  HMMA.16816.F32.BF16 R192, R160, R180.reuse, R4 ;  /* 0x000000b4a0c0723c */ /* 0x080fe20000041804 */
[----:B------:R-:W3:Y:S07]  /*9370*/  LDSM.16.MT88.4 R52, [R240+0x3900] ;  /* 0x00390000f034783b */ /* 0x000eee0000004200 */
[C---:B------:R-:W-:Y:S01]  /*9380*/  HMMA.16816.F32.BF16 R188, R164.reuse, R180, R8 ;  /* 0x000000b4a4bc723c */ /* 0x040fe20000041808 */
[----:B------:R-:W4:Y:S06]  /*9390*/  LDSM.16.MT88.4 R4, [R238+0x3900] ;  /* 0x00390000ee04783b */ /* 0x000f2c0000004200 */
[----:B------:R-:W-:Y:S02]  /*93a0*/  MOV R11, R184 ;  /* 0x000000b8000b7202 */ /* 0x000fe40000000f00 */
[----:B------:R-:W-:Y:S03]  /*93b0*/  MOV R10, R187 ;  /* 0x000000bb000a7202 */ /* 0x000fe60000000f00 */
[----:B------:R-:W-:Y:S02]  /*93c0*/  MOV R9, R186 ;  /* 0x000000ba00097202 */ /* 0x000fe40000000f00 */
[----:B------:R-:W-:Y:S02]  /*93d0*/  MOV R8, R185 ;  /* 0x000000b900087202 */ /* 0x000fe40000000f00 */
[-C--:B------:R-:W-:Y:S07]  /*93e0*/  HMMA.16816.F32.BF16 R184, R164, R182.reuse, R12 ;  /* 0x000000b6a4b8723c */ /* 0x080fee000004180c */
[----:B------:R-:W-:Y:S01]  /*93f0*/  MOV R12, R174 ;  /* 0x000000ae000c7202 */ /* 0x000fe20000000f00 */
[C---:B------:R-:W-:Y:S04]  /*9400*/  HMMA.16816.F32.BF16 R180, R160.reuse, R182, R16 ;  /* 0x000000b6a0b4723c */ /* 0x040fe80000041810 */
[----:B------:R-:W-:Y:S01]  /*9410*/  MOV R15, R178 ;  /* 0x000000b2000f7202 */ /* 0x000fe20000000f00 */
[----:B------:R-:W-:Y:S01]  /*9420*/  FADD.FTZ R212, R12, R212 ;  /* 0x000000d40cd47221 */ /* 0x000fe20000010000 */
[----:B------:R-:W-:Y:S02]  /*9430*/  MOV R14, R177 ;  /* 0x000000b1000e7202 */ /* 0x000fe40000000f00 */
[-C--:B------:R-:W-:Y:S04]  /*9440*/  HMMA.16816.F32.BF16 R68, R160, R48.reuse, R68 ;  /* 0x00000030a044723c */ /* 0x080fe80000041844 */
[----:B------:R-:W-:Y:S01]  /*9450*/  MOV R19, R175 ;  /* 0x000000af00137202 */ /* 0x000fe20000000f00 */
[----:B------:R-:W-:Y:S01]  /*9460*/  FADD.FTZ R208, R14, R208 ;  /* 0x000000d00ed07221 */ /* 0x000fe20000010000 */
[----:B------:R-:W-:Y:S01]  /*9470*/  MOV R13, R176 ;  /* 0x000000b0000d7202 */ /* 0x000fe20000000f00 */
[----:B------:R-:W-:Y:S01]  /*9480*/  FADD.FTZ R212, R8, R212 ;  /* 0x000000d408d47221 */ /* 0x000fe20000010000 */
[C---:B------:R-:W-:Y:S04]  /*9490*/  HMMA.16816.F32.BF16 R72, R164.reuse, R48, R72 ;  /* 0x00000030a448723c */ /* 0x040fe80000041848 */
[----:B------:R-:W-:Y:S02]  /*94a0*/  FADD.FTZ R201, R13, R201 ;  /* 0x000000c90dc97221 */ /* 0x000fe40000010000 */
[----:B------:R-:W-:Y:S02]  /*94b0*/  FADD.FTZ R208, R9, R208 ;  /* 0x000000d009d07221 */ /* 0x000fe40000010000 */
[-C--:B------:R-:W-:Y:S04]  /*94c0*/  HMMA.16816.F32.BF16 R76, R164, R50.reuse, R76 ;  /* 0x00000032a44c723c */ /* 0x080fe8000004184c */
[----:B------:R-:W-:Y:S02]  /*94d0*/  FADD.FTZ R201, R171, R201 ;  /* 0x000000c9abc97221 */ /* 0x000fe40000010000 */
[----:B------:R-:W-:Y:S02]  /*94e0*/  FADD.FTZ R208, R213, R208 ;  /* 0x000000d0d5d07221 */ /* 0x000fe40000010000 */
[C---:B------:R-:W-:Y:S04]  /*94f0*/  HMMA.16816.F32.BF16 R80, R160.reuse, R50, R80 ;  /* 0x00000032a050723c */ /* 0x040fe80000041850 */
[----:B------:R-:W-:Y:S01]  /*9500*/  FADD.FTZ R208, R197, R208 ;  /* 0x000000d0c5d07221 */ /* 0x000fe20000010000 */
[----:B------:R-:W-:Y:S01]  /*9510*/  MOV R197, R0 ;  /* 0x0000000000c57202 */ /* 0x000fe20000000f00 */
[----:B------:R-:W-:Y:S02]  /*9520*/  FADD.FTZ R212, R11, R212 ;  /* 0x000000d40bd47221 */ /* 0x000fe40000010000 */
[-C--:B------:R-:W-:Y:S04]  /*9530*/  HMMA.16816.F32.BF16 R84, R160, R56.reuse, R84 ;  /* 0x00000038a054723c */ /* 0x080fe80000041854 */
[----:B------:R-:W-:Y:S01]  /*9540*/  FADD.FTZ R208, R198, R208 ;  /* 0x000000d0c6d07221 */ /* 0x000fe20000010000 */
[----:B------:R-:W-:Y:S01]  /*9550*/  MOV R198, R2 ;  /* 0x0000000200c67202 */ /* 0x000fe20000000f00 */
        /* <DEDUP_REMOVED lines=10> */
[-C--:B-1----:R-:W-:Y:S04]  /*9600*/  HMMA.16816.F32.BF16 R100, R160, R44.reuse, R100 ;  /* 0x0000002ca064723c */ /* 0x082fe80000041864 */
        /* <DEDUP_REMOVED lines=10> */
[-C--:B--2---:R-:W-:Y:S04]  /*96b0*/  HMMA.16816.F32.BF16 R116, R160, R40.reuse, R116 ;  /* 0x00000028a074723c */ /* 0x084fe80000041874 */
[----:B------:R-:W-:Y:S01]  /*96c0*/  FADD.FTZ R211, R199, R211 ;  /* 0x000000d3c7d37221 */ /* 0x000fe20000010000 */
[----:B------:R-:W-:Y:S03]  /*96d0*/  MOV R199, R196 ;  /* 0x000000c400c77202 */ /* 0x000fe60000000f00 */
[C---:B------:R-:W-:Y:S04]  /*96e0*/  HMMA.16816.F32.BF16 R120, R164.reuse, R40, R120 ;  /* 0x00000028a478723c */ /* 0x040fe80000041878 */
[----:B------:R-:W-:Y:S01]  /*96f0*/  FADD.FTZ R211, R200, R211 ;  /* 0x000000d3c8d37221 */ /* 0x000fe20000010000 */
[----:B------:R-:W-:Y:S03]  /*9700*/  MOV R200, R3 ;  /* 0x0000000300c87202 */ /* 0x000fe60000000f00 */
[-C--:B------:R-:W-:Y:S04]  /*9710*/  HMMA.16816.F32.BF16 R124, R164, R42.reuse, R124 ;  /* 0x0000002aa47c723c */ /* 0x080fe8000004187c */
[----:B------:R-:W-:Y:S04]  /*9720*/  FADD.FTZ R211, R225, R211 ;  /* 0x000000d3e1d37221 */ /* 0x000fe80000010000 */
        /* <DEDUP_REMOVED lines=10> */
[C---:B------:R-:W-:Y:S07]  /*97d0*/  HMMA.16816.F32.BF16 R168, R164.reuse, R4, R32 ;  /* 0x00000004a4a8723c */ /* 0x040fee0000041820 */
[----:B------:R-:W-:Y:S01]  /*97e0*/  FADD.FTZ R4, R224, R208 ;  /* 0x000000d0e0047221 */ /* 0x000fe20000010000 */
[-C--:B------:R-:W-:Y:S04]  /*97f0*/  HMMA.16816.F32.BF16 R164, R164, R6.reuse, R36 ;  /* 0x00000006a4a4723c */ /* 0x080fe80000041824 */
[----:B------:R1:W-:Y:S01]  /*9800*/  STL [R1+0x20], R4 ;  /* 0x0000200401007387 */ /* 0x0003e20000100800 */
[----:B------:R-:W-:Y:S03]  /*9810*/  FADD.FTZ R5, R64, R212 ;  /* 0x000000d440057221 */ /* 0x000fe60000010000 */
[----:B------:R-:W-:Y:S07]  /*9820*/  HMMA.16816.F32.BF16 R160, R160, R6, R28 ;  /* 0x00000006a0a0723c */ /* 0x000fee000004181c */
[----:B------:R-:W-:Y:S05]  /*9830*/  FADD.FTZ R6, R226, R211 ;  /* 0x000000d3e2067221 */ /* 0x000fea0000010000 */
[----:B------:R2:W-:Y:S04]  /*9840*/  STL [R1+0x1c], R6 ;  /* 0x00001c0601007387 */ /* 0x0005e80000100800 */
[----:B------:R2:W-:Y:S01]  /*9850*/  STL [R1+0x18], R5 ;  /* 0x0000180501007387 */ /* 0x0005e20000100800 */
[----:B-1----:R-:W-:Y:S05]  /*9860*/  FADD.FTZ R4, R66, R201 ;  /* 0x000000c942047221 */ /* 0x002fea0000010000 */
[----:B------:R2:W-:Y:S02]  /*9870*/  STL [R1+0x14], R4 ;  /* 0x0000140401007387 */ /* 0x0005e40000100800 */
[----:B--2---:R-:W-:-:S05]  /*9880*/  @P2 BRA `(.L_x_755) ;  /* 0xffffc87000002947 */ /* 0x004fca000383ffff */
.L_x_754:
[----:B--2---:R-:W2:Y:S04]  /*9890*/  LDL.LU R5, [R1+0x20] ;  /* 0x0000200001057983 */ /* 0x004ea80000300800 */
[----:B------:R-:W3:Y:S04]  /*98a0*/  LDL.LU R9, [R1+0x1c] ;  /* 0x00001c0001097983 */ /* 0x000ee80000300800 */
[----:B------:R-:W4:Y:S04]  /*98b0*/  LDL.LU R11, [R1+0x18] ;  /* 0x00001800010b7983 */ /* 0x000f280000300800 */
[----:B------:R-:W5:Y:S01]  /*98c0*/  LDL.LU R7, [R1+0x14] ;  /* 0x0000140001077983 */ /* 0x000f620000300800 */
[----:B------:R-:W-:-:S02]  /*98d0*/  MOV R12, 0xff800000 ;  /* 0xff800000000c7802 */ /* 0x000fc40000000f00 */
[----:B------:R-:W-:Y:S02]  /*98e0*/  MOV R13, 0xff800000 ;  /* 0xff800000000d7802 */ /* 0x000fe40000000f00 */
[----:B------:R-:W-:Y:S02]  /*98f0*/  MOV R14, 0xff800000 ;  /* 0xff800000000e7802 */ /* 0x000fe40000000f00 */
[----:B------:R-:W-:Y:S01]  /*9900*/  PLOP3.LUT P4, PT, PT, PT, PT, 0x8, 0x0 ;  /* 0x000000000000781c */ /* 0x000fe20003f8e170 */
[----:B--2---:R-:W1:Y:S04]  /*9910*/  SHFL.BFLY PT, R4, R5, 0x2, 0x1f ;  /* 0x0c401f0005047f89 */ /* 0x004e6800000e0000 */
[----:B---3--:R-:W2:Y:S04]  /*9920*/  SHFL.BFLY PT, R6, R9, 0x2, 0x1f ;  /* 0x0c401f0009067f89 */ /* 0x008ea800000e0000 */
[----:B----4-:R-:W3:Y:S04]  /*9930*/  SHFL.BFLY PT, R8, R11, 0x2, 0x1f ;  /* 0x0c401f000b087f89 */ /* 0x010ee800000e0000 */
[----:B-----5:R-:W4:Y:S01]  /*9940*/  SHFL.BFLY PT, R10, R7, 0x2, 0x1f ;  /* 0x0c401f00070a7f89 */ /* 0x020f2200000e0000 */
[----:B-1----:R-:W-:-:S02]  /*9950*/  FADD.FTZ R4, R4, R5 ;  /* 0x0000000504047221 */ /* 0x002fc40000010000 */
[----:B--2---:R-:W-:-:S03]  /*9960*/  FADD.FTZ R6, R6, R9 ;  /* 0x0000000906067221 */ /* 0x004fc60000010000 */
[----:B------:R-:W1:Y:S01]  /*9970*/  SHFL.BFLY PT, R5, R4, 0x1, 0x1f ;  /* 0x0c201f0004057f89 */ /* 0x000e6200000e0000 */
[----:B---3--:R-:W-:-:S03]  /*9980*/  FADD.FTZ R8, R8, R11 ;  /* 0x0000000b08087221 */ /* 0x008fc60000010000 */
[----:B------:R-:W2:Y:S01]  /*9990*/  SHFL.BFLY PT, R9, R6, 0x1, 0x1f ;  /* 0x0c201f0006097f89 */ /* 0x000ea200000e0000 */
[----:B----4-:R-:W-:-:S03]  /*99a0*/  FADD.FTZ R10, R10, R7 ;  /* 0x000000070a0a7221 */ /* 0x010fc60000010000 */
[----:B------:R-:W3:Y:S01]  /*99b0*/  SHFL.BFLY PT, R11, R8, 0x1, 0x1f ;  /* 0x0c201f00080b7f89 */ /* 0x000ee200000e0000 */
[----:B------:R-:W-:Y:S01]  /*99c0*/  MOV R7, RZ ;  /* 0x000000ff00077202 */ /* 0x000fe20000000f00 */
[----:B-1----:R-:W-:Y:S02]  /*99d0*/  FADD.FTZ R4, R4, R5 ;  /* 0x0000000504047221 */ /* 0x002fe40000010000 */
[----:B------:R-:W1:Y:S01]  /*99e0*/  SHFL.BFLY PT, R5, R10, 0x1, 0x1f ;  /* 0x0c201f000a057f89 */ /* 0x000e6200000e0000 */
[----:B--2---:R-:W-:Y:S02]  /*99f0*/  FADD.FTZ R9, R6, R9 ;  /* 0x0000000906097221 */ /* 0x004fe40000010000 */
[----:B------:R-:W-:Y:S02]  /*9a00*/  FSETP.NE.FTZ.AND P3, PT, R4, RZ, PT ;  /* 0x000000ff0400720b */ /* 0x000fe40003f75000 */
[----:B------:R-:W-:Y:S01]  /*9a10*/  MOV R6, RZ ;  /* 0x000000ff00067202 */ /* 0x000fe20000000f00 */
[----:B---3--:R-:W-:Y:S01]  /*9a20*/  FADD.FTZ R8, R8, R11 ;  /* 0x0000000b08087221 */ /* 0x008fe20000010000 */
[----:B------:R-:W-:-:S04]  /*9a30*/  FSETP.NE.FTZ.AND P2, PT, R9, RZ, PT ;  /* 0x000000ff0900720b */ /* 0x000fc80003f55000 */
[----:B------:R-:W-:-:S05]  /*9a40*/  FSETP.NE.FTZ.AND P1, PT, R8, RZ, PT ;  /* 0x000000ff0800720b */ /* 0x000fca0003f35000 */
[----:B------:R-:W2:Y:S01]  /*9a50*/  @P3 MUFU.RCP R7, R4 ;  /* 0x0000000400073308 */ /* 0x000ea20000001000 */
[----:B------:R-:W-:-:S03]  /*9a60*/  @P3 MOV R18, 0x3f317218 ;  /* 0x3f31721800123802 */ /* 0x000fc60000000f00 */
[----:B------:R-:W-:Y:S02]  /*9a70*/  @P2 MOV R17, 0x3f317218 ;  /* 0x3f31721800112802 */ /* 0x000fe40000000f00 */
[----:B------:R-:W-:Y:S02]  /*9a80*/  @P3 FMUL.FTZ R18, R18, c[0x0][0x2d0] ;  /* 0x0000b40012123a20 */ /* 0x000fe40000410000 */
[----:B-1----:R-:W-:Y:S01]  /*9a90*/  FADD.FTZ R5, R5, R10 ;  /* 0x0000000a05057221 */ /* 0x002fe20000010000 */
[----:B------:R-:W-:Y:S01]  /*9aa0*/  @P2 MUFU.RCP R6, R9 ;  /* 0x0000000900062308 */ /* 0x000fe20000001000 */
[----:B------:R-:W-:Y:S01]  /*9ab0*/  CS2R R10, SRZ ;  /* 0x00000000000a7805 */ /* 0x000fe2000001ff00 */
[----:B------:R-:W-:Y:S01]  /*9ac0*/  @P1 MOV R16, 0x3f317218 ;  /* 0x3f31721800101802 */ /* 0x000fe20000000f00 */
[----:B------:R-:W-:Y:S01]  /*9ad0*/  @P2 FMUL.FTZ R17, R17, c[0x0][0x2d0] ;  /* 0x0000b40011112a20 */ /* 0x000fe20000410000 */
[----:B------:R-:W-:-:S03]  /*9ae0*/  FSETP.NE.FTZ.AND P0, PT, R5, RZ, PT ;  /* 0x000000ff0500720b */ /* 0x000fc60003f15000 */
[----:B------:R-:W-:Y:S01]  /*9af0*/  @P1 FMUL.FTZ R16, R16, c[0x0][0x2d0] ;  /* 0x0000b40010101a20 */ /* 0x000fe20000410000 */
[----:B------:R-:W-:Y:S01]  /*9b00*/  @P1 MUFU.RCP R10, R8 ;  /* 0x00000008000a1308 */ /* 0x000fe20000001000 */
[C---:B--2---:R-:W-:Y:S02]  /*9b10*/  FMUL.FTZ R192, R7.reuse, R192 ;  /* 0x000000c007c07220 */ /* 0x044fe40000410000 */
[C---:B------:R-:W-:Y:S02]  /*9b20*/  FMUL.FTZ R193, R7.reuse, R193 ;  /* 0x000000c107c17220 */ /* 0x040fe40000410000 */
[C---:B------:R-:W-:Y:S02]  /*9b30*/  FMUL.FTZ R180, R7.reuse, R180 ;  /* 0x000000b407b47220 */ /* 0x040fe40000410000 */
[C---:B------:R-:W-:Y:S01]  /*9b40*/  FMUL.FTZ R181, R7.reuse, R181 ;  /* 0x000000b507b57220 */ /* 0x040fe20000410000 */
[----:B------:R-:W1:Y:S01]  /*9b50*/  @P3 MUFU.LG2 R4, R4 ;  /* 0x0000000400043308 */ /* 0x000e620000000c00 */
[----:B------:R-:W-:Y:S01]  /*9b60*/  @P0 MOV R15, 0x3f317218 ;  /* 0x3f317218000f0802 */ /* 0x000fe20000000f00 */
[----:B------:R-:W-:-:S02]  /*9b70*/  FMUL.FTZ R68, R7, R68 ;  /* 0x0000004407447220 */ /* 0x000fc40000410000 */
[----:B------:R-:W-:Y:S02]  /*9b80*/  FMUL.FTZ R69, R7, R69 ;  /* 0x0000004507457220 */ /* 0x000fe40000410000 */
[----:B------:R-:W-:Y:S02]  /*9b90*/  @P0 FMUL.FTZ R15, R15, c[0x0][0x2d0] ;  /* 0x0000b4000f0f0a20 */ /* 0x000fe40000410000 */
[----:B------:R-:W2:Y:S01]  /*9ba0*/  @P2 MUFU.LG2 R9, R9 ;  /* 0x0000000900092308 */ /* 0x000ea20000000c00 */
[C---:B------:R-:W-:Y:S02]  /*9bb0*/  FMUL.FTZ R80, R7.reuse, R80 ;  /* 0x0000005007507220 */ /* 0x040fe40000410000 */
[C---:B------:R-:W-:Y:S02]  /*9bc0*/  FMUL.FTZ R81, R7.reuse, R81 ;  /* 0x0000005107517220 */ /* 0x040fe40000410000 */
[C---:B------:R-:W-:Y:S02]  /*9bd0*/  FMUL.FTZ R84, R7.reuse, R84 ;  /* 0x0000005407547220 */ /* 0x040fe40000410000 */
[----:B------:R-:W-:Y:S01]  /*9be0*/  FMUL.FTZ R85, R7, R85 ;  /* 0x0000005507557220 */ /* 0x000fe20000410000 */
[----:B------:R-:W3:Y:S01]  /*9bf0*/  @P1 MUFU.LG2 R8, R8 ;  /* 0x0000000800081308 */ /* 0x000ee20000000c00 */
[----:B-1----:R-:W-:-:S02]  /*9c00*/  @P3 FMUL.FTZ R4, R4, 0.69314718246459960938 ;  /* 0x3f31721804043820 */ /* 0x002fc40000410000 */
[C---:B------:R-:W-:Y:S02]  /*9c10*/  FMUL.FTZ R96, R7.reuse, R96 ;  /* 0x0000006007607220 */ /* 0x040fe40000410000 */
[C---:B------:R-:W-:Y:S02]  /*9c20*/  FMUL.FTZ R97, R7.reuse, R97 ;  /* 0x0000006107617220 */ /* 0x040fe40000410000 */
[----:B------:R-:W-:Y:S01]  /*9c30*/  FMUL.FTZ R100, R7, R100 ;  /* 0x0000006407647220 */ /* 0x000fe20000410000 */
[----:B------:R-:W1:Y:S01]  /*9c40*/  @P0 MUFU.LG2 R19, R5 ;  /* 0x0000000500130308 */ /* 0x000e620000000c00 */
[----:B--2---:R-:W-:Y:S02]  /*9c50*/  @P2 FMUL.FTZ R9, R9, 0.69314718246459960938 ;  /* 0x3f31721809092820 */ /* 0x004fe40000410000 */
[C---:B------:R-:W-:Y:S02]  /*9c60*/  FMUL.FTZ R101, R7.reuse, R101 ;  /* 0x0000006507657220 */ /* 0x040fe40000410000 */
[----:B------:R-:W-:-:S02]  /*9c70*/  FMUL.FTZ R112, R7, R112 ;  /* 0x0000007007707220 */ /* 0x000fc40000410000 */
[C---:B------:R-:W-:Y:S01]  /*9c80*/  FMUL.FTZ R113, R7.reuse, R113 ;  /* 0x0000007107717220 */ /* 0x040fe20000410000 */
[----:B------:R2:W4:Y:S01]  /*9c90*/  @P0 MUFU.RCP R11, R5 ;  /* 0x00000005000b0308 */ /* 0x0005220000001000 */
[----:B---3--:R-:W-:Y:S02]  /*9ca0*/  @P1 FMUL.FTZ R8, R8, 0.69314718246459960938 ;  /* 0x3f31721808081820 */ /* 0x008fe40000410000 */
[C---:B------:R-:W-:Y:S02]  /*9cb0*/  FMUL.FTZ R116, R7.reuse, R116 ;  /* 0x0000007407747220 */ /* 0x040fe40000410000 */
[C---:B------:R-:W-:Y:S02]  /*9cc0*/  FMUL.FTZ R117, R7.reuse, R117 ;  /* 0x0000007507757220 */ /* 0x040fe40000410000 */
[----:B------:R-:W-:Y:S02]  /*9cd0*/  FMUL.FTZ R128, R7, R128 ;  /* 0x0000008007807220 */ /* 0x000fe40000410000 */
[----:B-1----:R-:W-:-:S02]  /*9ce0*/  @P0 FMUL.FTZ R19, R19, 0.69314718246459960938 ;  /* 0x3f31721813130820 */ /* 0x002fc40000410000 */
[C---:B------:R-:W-:Y:S02]  /*9cf0*/  FMUL.FTZ R129, R7.reuse, R129 ;  /* 0x0000008107817220 */ /* 0x040fe40000410000 */
[C---:B------:R-:W-:Y:S02]  /*9d00*/  FMUL.FTZ R132, R7.reuse, R132 ;  /* 0x0000008407847220 */ /* 0x040fe40000410000 */
[C---:B------:R-:W-:Y:S01]  /*9d10*/  FMUL.FTZ R133, R7.reuse, R133 ;  /* 0x0000008507857220 */ /* 0x040fe20000410000 */
[----:B--2---:R-:W-:Y:S01]  /*9d20*/  MOV R5, 0xff800000 ;  /* 0xff80000000057802 */ /* 0x004fe20000000f00 */
        /* <DEDUP_REMOVED lines=39> */
[----:B------:R-:W-:Y:S02]  /*9fa0*/  FMUL.FTZ R162, R6, R162 ;  /* 0x000000a206a27220 */ /* 0x000fe40000410000 */
        /* <DEDUP_REMOVED lines=31> */
[C---:B----4-:R-:W-:Y:S02]  /*a1a0*/  FMUL.FTZ R190, R11.reuse, R190 ;  /* 0x000000be0bbe7220 */ /* 0x050fe40000410000 */
        /* <DEDUP_REMOVED lines=30> */
[----:B------:R-:W-:Y:S02]  /*a390*/  FMUL.FTZ R7, R7, R161 ;  /* 0x000000a107077220 */ /* 0x000fe40000410000 */
[----:B------:R-:W-:Y:S02]  /*a3a0*/  FMUL.FTZ R6, R6, R163 ;  /* 0x000000a306067220 */ /* 0x000fe40000410000 */
[----:B------:R-:W-:-:S02]  /*a3b0*/  FMUL.FTZ R10, R10, R165 ;  /* 0x000000a50a0a7220 */ /* 0x000fc40000410000 */
[----:B------:R-:W-:Y:S02]  /*a3c0*/  FMUL.FTZ R11, R11, R167 ;  /* 0x000000a70b0b7220 */ /* 0x000fe40000410000 */
[----:B------:R-:W-:Y:S02]  /*a3d0*/  @P3 FFMA.FTZ R5, R18, R196, R4 ;  /* 0x000000c412053223 */ /* 0x000fe40000010004 */
[----:B------:R-:W-:Y:S02]  /*a3e0*/  @P2 FFMA.FTZ R12, R17, R3, R9 ;  /* 0x00000003110c2223 */ /* 0x000fe40000010009 */
[----:B------:R-:W-:Y:S02]  /*a3f0*/  @P1 FFMA.FTZ R13, R16, R2, R8 ;  /* 0x00000002100d1223 */ /* 0x000fe40000010008 */
[----:B------:R-:W-:Y:S02]  /*a400*/  @P0 FFMA.FTZ R14, R15, R0, R19 ;  /* 0x000000000f0e0223 */ /* 0x000fe40000010013 */
.L_x_738:
        /* <DEDUP_REMOVED lines=42> */
[----:B------:R-:W-:Y:S01]  /*a6b0*/  ISETP.NE.U32.AND P0, PT, R17, 0x1, PT ;  /* 0x000000011100780c */ /* 0x000fe20003f05070 */
[----:B------:R-:W-:Y:S01]  /*a6c0*/  IMAD.MOV.U32 R17, RZ, RZ, 0x40 ;  /* 0x00000040ff117424 */ /* 0x000fe200078e00ff */
[----:B------:R-:W-:-:S02]  /*a6d0*/  LEA.HI R15, R15, R15, RZ, 0x1d ;  /* 0x0000000f0f0f7211 */ /* 0x000fc400078fe8ff */
        /* <DEDUP_REMOVED lines=8> */
[----:B------:R-:W-:Y:S02]  /*a760*/  SEL R17, R17, 0xffffffc0, !P2 ;  /* 0xffffffc011117807 */ /* 0x000fe40005000000 */
[----:B------:R-:W-:-:S02]  /*a770*/  F2FP.BF16.PACK_AB R98, R99, R98 ;  /* 0x000000626362723e */ /* 0x000fc400000010ff */
[C---:B------:R-:W-:Y:S01]  /*a780*/  IADD3 R16, R15.reuse, 0x80, RZ ;  /* 0x000000800f107810 */ /* 0x040fe20007ffe0ff */
[C-C-:B------:R-:W-:Y:S01]  /*a790*/  IMAD.IADD R18, R15.reuse, 0x1, R17.reuse ;  /* 0x000000010f127824 */ /* 0x140fe200078e0211 */
[C---:B------:R-:W-:Y:S02]  /*a7a0*/  IADD3 R6, R15.reuse, 0x70, RZ ;  /* 0x000000700f067810 */ /* 0x040fe40007ffe0ff */
[----:B------:R-:W-:Y:S01]  /*a7b0*/  @P0 IADD3 R6, R16, 0x10, RZ ;  /* 0x0000001010060810 */ /* 0x000fe20007ffe0ff */
[----:B------:R-:W-:Y:S01]  /*a7c0*/  IMAD.IADD R16, R15, 0x1, R8 ;  /* 0x000000010f107824 */ /* 0x000fe200078e0208 */
[----:B------:R-:W-:Y:S02]  /*a7d0*/  F2FP.BF16.PACK_AB R88, R89, R88 ;  /* 0x000000585958723e */ /* 0x000fe400000010ff */
[----:B------:R-:W-:Y:S01]  /*a7e0*/  F2FP.BF16.PACK_AB R90, R91, R90 ;  /* 0x0000005a5b5a723e */ /* 0x000fe200000010ff */
[--C-:B------:R-:W-:Y:S01]  /*a7f0*/  IMAD.IADD R8, R8, 0x1, R6.reuse ;  /* 0x0000000108087824 */ /* 0x100fe200078e0206 */
[----:B------:R-:W-:Y:S01]  /*a800*/  F2FP.BF16.PACK_AB R92, R93, R92 ;  /* 0x0000005c5d5c723e */ /* 0x000fe200000010ff */
[----:B------:R-:W-:Y:S01]  /*a810*/  IMAD.IADD R19, R17, 0x1, R6 ;  /* 0x0000000111137824 */ /* 0x000fe200078e0206 */
[----:B------:R-:W-:Y:S01]  /*a820*/  F2FP.BF16.PACK_AB R94, R95, R94 ;  /* 0x0000005e5f5e723e */ /* 0x000fe200000010ff */
[----:B------:R-:W-:Y:S01]  /*a830*/  IMAD.IADD R20, R17, 0x1, R16 ;  /* 0x0000000111147824 */ /* 0x000fe200078e0210 */
[----:B------:R-:W-:Y:S01]  /*a840*/  F2FP.BF16.PACK_AB R100, R101, R100 ;  /* 0x000000646564723e */ /* 0x000fe200000010ff */
[----:B------:R-:W-:Y:S01]  /*a850*/  IMAD.IADD R17, R8, 0x1, R17 ;  /* 0x0000000108117824 */ /* 0x000fe200078e0211 */
[----:B------:R-:W-:-:S02]  /*a860*/  F2FP.BF16.PACK_AB R102, R103, R102 ;  /* 0x000000666766723e */ /* 0x000fc400000010ff */
[----:B------:R-:W-:Y:S01]  /*a870*/  F2FP.BF16.PACK_AB R112, R113, R112 ;  /* 0x000000707170723e */ /* 0x000fe200000010ff */
[----:B------:R-:W-:Y:S01]  /*a880*/  STS [R15+0x80], R192 ;  /* 0x000080c00f007388 */ /* 0x000fe20000000800 */
[----:B------:R-:W-:Y:S02]  /*a890*/  F2FP.BF16.PACK_AB R114, R115, R114 ;  /* 0x000000727372723e */ /* 0x000fe400000010ff */
[----:B------:R-:W-:Y:S01]  /*a8a0*/  F2FP.BF16.PACK_AB R104, R105, R104 ;  /* 0x000000686968723e */ /* 0x000fe200000010ff */
[----:B------:R-:W-:Y:S01]  /*a8b0*/  STS [R15+0x480], R194 ;  /* 0x000480c20f007388 */ /* 0x000fe20000000800 */
[----:B------:R-:W-:Y:S02]  /*a8c0*/  F2FP.BF16.PACK_AB R106, R107, R106 ;  /* 0x0000006a6b6a723e */ /* 0x000fe400000010ff */
[----:B------:R-:W-:Y:S01]  /*a8d0*/  F2FP.BF16.PACK_AB R108, R109, R108 ;  /* 0x0000006c6d6c723e */ /* 0x000fe200000010ff */
[----:B------:R-:W-:Y:S01]  /*a8e0*/  STS [R6], R180 ;  /* 0x000000b406007388 */ /* 0x000fe20000000800 */
        /* <DEDUP_REMOVED lines=23> */
[----:B------:R-:W-:Y:S01]  /*aa60*/  STS [R8], R80 ;  /* 0x0000005008007388 */ /* 0x000fe20000000800 */
        /* <DEDUP_REMOVED lines=24> */
[----:B------:R-:W-:-:S03]  /*abf0*/  PLOP3.LUT P1, PT, PT, PT, UP1, 0x80, 0x0 ;  /* 0x000000000000781c */ /* 0x000fc60003f2f018 */
[----:B------:R-:W-:Y:S04]  /*ac00*/  STS [R19+0x400], R98 ;  /* 0x0004006213007388 */ /* 0x000fe80000000800 */
[----:B------:R-:W-:Y:S04]  /*ac10*/  STS [R18+0x2080], R88 ;  /* 0x0020805812007388 */ /* 0x000fe80000000800 */
[----:B------:R-:W-:Y:S04]  /*ac20*/  STS [R18+0x2480], R90 ;  /* 0x0024805a12007388 */ /* 0x000fe80000000800 */
[----:B------:R-:W-:Y:S04]  /*ac30*/  STS [R19+0x2000], R92 ;  /* 0x0020005c13007388 */ /* 0x000fe80000000800 */
        /* <DEDUP_REMOVED lines=35> */
[----:B------:R3:W-:Y:S04]  /*ae70*/  STS [R17+0x4000], R7 ;  /* 0x0040000711007388 */ /* 0x0007e80000000800 */
[----:B------:R-:W-:Y:S01]  /*ae80*/  STS [R17+0x4400], R162 ;  /* 0x004400a211007388 */ /* 0x000fe20000000800 */
[----:B-1----:R-:W-:-:S03]  /*ae90*/  IMAD.U32 R18, RZ, RZ, UR4 ;  /* 0x00000004ff127e24 */ /* 0x002fc6000f8e00ff */
[----:B------:R-:W-:Y:S04]  /*aea0*/  STS [R20+0x6080], R168 ;  /* 0x006080a814007388 */ /* 0x000fe80000000800 */
[----:B------:R-:W-:Y:S01]  /*aeb0*/  STS [R20+0x6480], R170 ;  /* 0x006480aa14007388 */ /* 0x000fe20000000800 */
[----:B--2---:R-:W-:Y:S01]  /*aec0*/  IMAD.U32 R19, RZ, RZ, UR5 ;  /* 0x00000005ff137e24 */ /* 0x004fe2000f8e00ff */
[----:B------:R-:W-:Y:S02]  /*aed0*/  ULDC.64 UR4, c[0x0][0x508] ;  /* 0x0001420000047ab9 */ /* 0x000fe40000000a00 */
[----:B------:R1:W-:Y:S04]  /*aee0*/  STS [R17+0x6000], R10 ;  /* 0x0060000a11007388 */ /* 0x0003e80000000800 */
[----:B------:R2:W-:Y:S04]  /*aef0*/  STS [R17+0x6400], R11 ;  /* 0x0064000b11007388 */ /* 0x0005e80000000800 */
[----:B------:R-:W-:Y:S01]  /*af00*/  BAR.SYNC.DEFER_BLOCKING 0x1, 0x80 ;  /* 0x0042000000007b1d */ /* 0x000fe20000010000 */
[----:B------:R-:W-:-:S04]  /*af10*/  UISETP.NE.U32.AND UP0, UPT, URZ, UR4, UPT ;  /* 0x000000043f00728c */ /* 0x000fc8000bf05070 */
[----:B------:R-:W-:Y:S01]  /*af20*/  UISETP.NE.AND.EX UP0, UPT, URZ, UR5, UPT, UP0 ;  /* 0x000000053f00728c */ /* 0x000fe2000bf05300 */
[----:B---3--:R-:W3:Y:S02]  /*af30*/  @P1 LDG.E R7, [R18.64] ;  /* 0x0000000c12071981 */ /* 0x008ee4000c1e1900 */
[----:B------:R-:W-:-:S03]  /*af40*/  ULDC.64 UR4, c[0x0][0x508] ;  /* 0x0001420000047ab9 */ /* 0x000fc60000000a00 */
[----:B------:R-:W-:-:S05]  /*af50*/  PLOP3.LUT P0, PT, PT, PT, UP0, 0x80, 0x0 ;  /* 0x000000000000781c */ /* 0x000fca0003f0f008 */
[----:B------:R-:W-:Y:S01]  /*af60*/  @UP0 UIMAD.WIDE UR4, UR10, UR6, UR4 ;  /* 0x000000060a0402a5 */ /* 0x000fe2000f8e0204 */
[----:B------:R-:W-:-:S05]  /*af70*/  IMAD.MOV.U32 R6, RZ, RZ, c[0x0][0x388] ;  /* 0x0000e200ff067624 */ /* 0x000fca00078e00ff */
[----:B-1----:R-:W-:Y:S02]  /*af80*/  IMAD.U32 R10, RZ, RZ, UR4 ;  /* 0x00000004ff0a7e24 */ /* 0x002fe4000f8e00ff */
[----:B--2---:R-:W-:-:S05]  /*af90*/  IMAD.U32 R11, RZ, RZ, UR5 ;  /* 0x00000005ff0b7e24 */ /* 0x004fca000f8e00ff */
[----:B------:R1:W5:Y:S01]  /*afa0*/  @P0 LDG.E R6, [R10.64] ;  /* 0x0000000c0a060981 */ /* 0x000362000c1e1900 */
[----:B------:R-:W-:Y:S02]  /*afb0*/  UMOV UR14, URZ ;  /* 0x0000003f000e7c82 */ /* 0x000fe40008000000 */
[----:B------:R-:W-:Y:S01]  /*afc0*/  UMOV UR15, URZ ;  /* 0x0000003f000f7c82 */ /* 0x000fe20008000000 */
[----:B---3--:R-:W2:Y:S02]  /*afd0*/  @P1 R2UR UR5, R7 ;  /* 0x00000000070513c2 */ /* 0x008ea400000e0000 */
        /* <DEDUP_REMOVED lines=8> */
.L_x_759:
[----:B-1----:R-:W-:Y:S01]  /*b060*/  LOP3.LUT R4, R4, 0xffffffe0, RZ, 0xc0, !PT ;  /* 0xffffffe004047812 */ /* 0x002fe200078ec0ff */
[----:B------:R-:W-:Y:S01]  /*b070*/  IMAD.MOV.U32 R7, RZ, RZ, c[0x0][0x4e8] ;  /* 0x00013a00ff077624 */ /* 0x000fe200078e00ff */
[----:B------:R-:W-:Y:S01]  /*b080*/  SHF.R.S32.HI R11, RZ, 0x1f, R9 ;  /* 0x0000001fff0b7819 */ /* 0x000fe20000011409 */
[----:B------:R-:W1:Y:S01]  /*b090*/  S2R R69, SR_CTAID.X ;  /* 0x0000000000457919 */ /* 0x000e620000002500 */
[----:B------:R-:W-:Y:S01]  /*b0a0*/  LEA.HI R8, R3, R3, RZ, 0x1 ;  /* 0x0000000303087211 */ /* 0x000fe200078f08ff */
[----:B------:R-:W-:Y:S01]  /*b0b0*/  IMAD.IADD R4, R0, 0x1, -R4 ;  /* 0x0000000100047824 */ /* 0x000fe200078e0a04 */
[----:B------:R-:W-:Y:S01]  /*b0c0*/  ISETP.NE.AND P2, PT, R7, 0x1, PT ;  /* 0x000000010700780c */ /* 0x000fe20003f45270 */
[----:B------:R-:W-:Y:S01]  /*b0d0*/  ULDC.64 UR4, c[0x0][0x490] ;  /* 0x0001240000047ab9 */ /* 0x000fe20000000a00 */
[----:B------:R-:W-:Y:S01]  /*b0e0*/  LEA.HI R11, R11, R9, RZ, 0x2 ;  /* 0x000000090b0b7211 */ /* 0x000fe200078f10ff */
[----:B------:R-:W-:Y:S01]  /*b0f0*/  USHF.R.S32.HI UR7, URZ, 0x1f, UR10 ;  /* 0x0000001f3f077899 */ /* 0x000fe2000801140a */
[----:B------:R-:W-:Y:S01]  /*b100*/  SHF.R.S32.HI R7, RZ, 0x1f, R4 ;  /* 0x0000001fff077819 */ /* 0x000fe20000011404 */
[----:B------:R-:W-:Y:S01]  /*b110*/  UIMAD UR6, UR9, UR4, URZ ;  /* 0x00000004090672a4 */ /* 0x000fe2000f8e023f */
[C---:B------:R-:W-:Y:S01]  /*b120*/  LOP3.LUT R10, R8.reuse, 0x1ffffffe, RZ, 0xc0, !PT ;  /* 0x1ffffffe080a7812 */ /* 0x040fe200078ec0ff */
[----:B------:R-:W-:Y:S01]  /*b130*/  IMAD.SHL.U32 R8, R8, 0x20, RZ ;  /* 0x0000002008087824 */ /* 0x000fe200078e00ff */
[----:B------:R-:W-:Y:S01]  /*b140*/  LOP3.LUT R11, R11, 0xffffffc, RZ, 0xc0, !PT ;  /* 0x0ffffffc0b0b7812 */ /* 0x000fe200078ec0ff */
[----:B------:R-:W-:Y:S01]  /*b150*/  UMOV UR18, UR14 ;  /* 0x0000000e00127c82 */ /* 0x000fe20008000000 */
[----:B------:R-:W-:Y:S01]  /*b160*/  LEA.HI R7, R7, R4, RZ, 0x2 ;  /* 0x0000000407077211 */ /* 0x000fe200078f10ff */
[----:B------:R-:W-:Y:S01]  /*b170*/  IMAD.IADD R10, R3, 0x1, -R10 ;  /* 0x00000001030a7824 */ /* 0x000fe200078e0a0a */
[----:B------:R-:W-:Y:S01]  /*b180*/  LOP3.LUT R8, R8, 0xffffffc0, RZ, 0xc0, !PT ;  /* 0xffffffc008087812 */ /* 0x000fe200078ec0ff */
[----:B------:R-:W-:Y:S01]  /*b190*/  IMAD.IADD R11, R9, 0x1, -R11 ;  /* 0x00000001090b7824 */ /* 0x000fe200078e0a0b */
[----:B------:R-:W-:Y:S01]  /*b1a0*/  SHF.R.S32.HI R7, RZ, 0x2, R7 ;  /* 0x00000002ff077819 */ /* 0x000fe20000011407 */
[----:B------:R-:W-:Y:S01]  /*b1b0*/  UMOV UR19, UR15 ;  /* 0x0000000f00137c82 */ /* 0x000fe20008000000 */
[-C--:B------:R-:W-:Y:S01]  /*b1c0*/  LEA.HI R3, R2, R0.reuse, RZ, 0x3 ;  /* 0x0000000002037211 */ /* 0x080fe200078f18ff */
[----:B------:R-:W-:Y:S01]  /*b1d0*/  IMAD R8, R10, 0x8, R8 ;  /* 0x000000080a087824 */ /* 0x000fe200078e0208 */
[----:B------:R-:W-:Y:S01]  /*b1e0*/  USEL UR11, UR10, URZ, !UP1 ;  /* 0x0000003f0a0b7287 */ /* 0x000fe2000c800000 */
[----:B------:R-:W-:Y:S01]  /*b1f0*/  IMAD R17, R11, 0x10, R7 ;  /* 0x000000100b117824 */ /* 0x000fe200078e0207 */
[----:B------:R-:W-:Y:S01]  /*b200*/  USEL UR10, UR7, URZ, !UP1 ;  /* 0x0000003f070a7287 */ /* 0x000fe2000c800000 */
[----:B------:R-:W-:Y:S01]  /*b210*/  LOP3.LUT R9, R3, 0xfffffff8, RZ, 0xc0, !PT ;  /* 0xfffffff803097812 */ /* 0x000fe200078ec0ff */
[----:B------:R-:W-:Y:S01]  /*b220*/  UIMAD.WIDE.U32 UR18, UR8, UR4, UR18 ;  /* 0x00000004081272a5 */ /* 0x000fe2000f8e0012 */
[----:B------:R-:W-:Y:S01]  /*b230*/  IMAD.IADD R8, R17, 0x1, R8 ;  /* 0x0000000111087824 */ /* 0x000fe200078e0208 */
[----:B------:R-:W-:Y:S01]  /*b240*/  UIMAD UR6, UR8, UR5, UR6 ;  /* 0x00000005080672a4 */ /* 0x000fe2000f8e0206 */
[----:B------:R-:W-:Y:S01]  /*b250*/  LOP3.LUT P0, RZ, R4, 0x3, RZ, 0xc0, !PT ;  /* 0x0000000304ff7812 */ /* 0x000fe2000780c0ff */
[C---:B-1----:R-:W-:Y:S01]  /*b260*/  IMAD R17, R69.reuse, 0x80, R17 ;  /* 0x0000008045117824 */ /* 0x042fe200078e0211 */
[----:B------:R-:W-:Y:S01]  /*b270*/  ULDC.64 UR4, c[0x0][0x498] ;  /* 0x0001260000047ab9 */ /* 0x000fe20000000a00 */
[----:B------:R-:W-:Y:S01]  /*b280*/  IMAD R8, R69, 0x80, R8 ;  /* 0x0000008045087824 */ /* 0x000fe200078e0208 */
[----:B------:R-:W-:Y:S01]  /*b290*/  UIMAD UR16, UR10, UR4, URZ ;  /* 0x000000040a1072a4 */ /* 0x000fe2000f8e023f */
[----:B------:R-:W-:Y:S01]  /*b2a0*/  LEA.HI R4, R2, R0, RZ, 0x6 ;  /* 0x0000000002047211 */ /* 0x000fe200078f30ff */
[----:B------:R-:W-:Y:S01]  /*b2b0*/  UIADD3 UR19, UR19, UR6, URZ ;  /* 0x0000000613137290 */ /* 0x000fe2000fffe03f */
[----:B------:R-:W-:Y:S01]  /*b2c0*/  @P2 IMAD.HI.U32 R7, R8, c[0x0][0x4ec], RZ ;  /* 0x00013b0008072a27 */ /* 0x000fe200078e00ff */
[----:B------:R-:W-:Y:S01]  /*b2d0*/  UIMAD UR16, UR11, UR5, UR16 ;  /* 0x000000050b1072a4 */ /* 0x000fe2000f8e0210 */
[----:B------:R-:W-:Y:S01]  /*b2e0*/  SHF.R.S32.HI R3, RZ, 0x3, R3 ;  /* 0x00000003ff037819 */ /* 0x000fe20000011403 */
[----:B------:R-:W-:Y:S01]  /*b2f0*/  UIMAD.WIDE.U32 UR18, UR11, UR4, UR18 ;  /* 0x000000040b1272a5 */ /* 0x000fe2000f8e0012 */
[----:B------:R-:W-:Y:S01]  /*b300*/  IMAD.MOV.U32 R18, RZ, RZ, R8 ;  /* 0x000000ffff127224 */ /* 0x000fe200078e0008 */
[----:B------:R-:W-:Y:S01]  /*b310*/  @P2 SHF.R.U32.HI R18, RZ, c[0x0][0x4f0], R7 ;  /* 0x00013c00ff122a19 */ /* 0x000fe20000011607 */
[----:B------:R-:W-:Y:S01]  /*b320*/  IMAD.IADD R0, R0, 0x1, -R9 ;  /* 0x0000000100007824 */ /* 0x000fe200078e0a09 */
[----:B------:R-:W-:Y:S01]  /*b330*/  ULDC.64 UR6, c[0x0][0x3a0] ;  /* 0x0000e80000067ab9 */ /* 0x000fe20000000a00 */
[----:B------:R-:W-:Y:S01]  /*b340*/  IMAD.U32 R2, RZ, RZ, UR16 ;  /* 0x00000010ff027e24 */ /* 0x000fe2000f8e00ff */
[----:B------:R-:W-:Y:S01]  /*b350*/  UIMAD.WIDE.U32 UR16, UR14, UR6, URZ ;  /* 0x000000060e1072a5 */ /* 0x000fe2000f8e003f */
[----:B------:R-:W-:Y:S01]  /*b360*/  IMAD.MOV R7, RZ, RZ, -R18 ;  /* 0x000000ffff077224 */ /* 0x000fe200078e0a12 */
[----:B------:R-:W-:Y:S01]  /*b370*/  UIMAD UR6, UR15, UR6, URZ ;  /* 0x000000060f0672a4 */ /* 0x000fe2000f8e023f */
[----:B------:R-:W-:Y:S01]  /*b380*/  IMAD.SHL.U32 R11, R3, 0x40, RZ ;  /* 0x00000040030b7824 */ /* 0x000fe200078e00ff */
[----:B------:R-:W-:Y:S01]  /*b390*/  ULDC.64 UR4, c[0x0][0x3e8] ;  /* 0x0000fa0000047ab9 */ /* 0x000fe20000000a00 */
[----:B------:R-:W-:Y:S01]  /*b3a0*/  IMAD R7, R7, c[0x0][0x4e8], R8 ;  /* 0x00013a0007077a24 */ /* 0x000fe200078e0208 */
[----:B------:R-:W-:Y:S01]  /*b3b0*/  SHF.R.S32.HI R8, RZ, 0x1f, R18 ;  /* 0x0000001fff087819 */ /* 0x000fe20000011412 */
[----:B------:R-:W-:Y:S01]  /*b3c0*/  UIMAD UR6, UR14, UR7, UR6 ;  /* 0x000000070e0672a4 */ /* 0x000fe2000f8e0206 */
[----:B------:R-:W-:Y:S01]  /*b3d0*/  IADD3 R18, P1, R18, UR18, RZ ;  /* 0x0000001212127c10 */ /* 0x000fe2000ff3e0ff */
[----:B------:R-:W-:Y:S01]  /*b3e0*/  UIMAD UR9, UR9, UR4, URZ ;  /* 0x00000004090972a4 */ /* 0x000fe2000f8e023f */
[----:B------:R-:W-:Y:S01]  /*b3f0*/  LOP3.LUT R11, R11, 0x1c0, RZ, 0xc0, !PT ;  /* 0x000001c00b0b7812 */ /* 0x000fe200078ec0ff */
[----:B------:R-:W-:Y:S01]  /*b400*/  UIADD3 UR7, UR17, UR6, URZ ;  /* 0x0000000611077290 */ /* 0x000fe2000fffe03f */
[----:B------:R-:W-:Y:S01]  /*b410*/  IADD3.X R19, R8, UR19, R2, P1, !PT ;  /* 0x0000001308137c10 */ /* 0x000fe20008ffe402 */
[----:B------:R-:W-:Y:S01]  /*b420*/  UIMAD UR5, UR8, UR5, UR9 ;  /* 0x00000005080572a4 */ /* 0x000fe2000f8e0209 */
[----:B------:R-:W-:Y:S01]  /*b430*/  SHF.R.S32.HI R2, RZ, 0x1f, R7 ;  /* 0x0000001fff027819 */ /* 0x000fe20000011407 */
[----:B------:R-:W-:Y:S01]  /*b440*/  UMOV UR6, UR16 ;  /* 0x0000001000067c82 */ /* 0x000fe20008000000 */
[----:B------:R-:W-:Y:S01]  /*b450*/  LEA R8, R0, R3, 0x4 ;  /* 0x0000000300087211 */ /* 0x000fe200078e20ff */
[----:B------:R-:W-:Y:S01]  /*b460*/  IMAD.WIDE.U32 R18, R7, c[0x0][0x488], R18 ;  /* 0x0001220007127a25 */ /* 0x000fe200078e0012 */
[----:B------:R-:W-:Y:S01]  /*b470*/  UIMAD.WIDE.U32 UR8, UR8, UR4, UR6 ;  /* 0x00000004080872a5 */ /* 0x000fe2000f8e0006 */
[----:B------:R-:W-:Y:S01]  /*b480*/  SHF.R.U32.HI R10, RZ, 0x3, R11 ;  /* 0x00000003ff0a7819 */ /* 0x000fe2000001160b */
[----:B------:R-:W-:Y:S01]  /*b490*/  BSSY B0, `(.L_x_760) ;  /* 0x000005a000007945 */ /* 0x000fe20003800000 */
[----:B------:R-:W-:Y:S01]  /*b4a0*/  IMAD R2, R2, c[0x0][0x488], RZ ;  /* 0x0001220002027a24 */ /* 0x000fe200078e02ff */
[----:B------:R-:W-:Y:S01]  /*b4b0*/  UIADD3 UR9, UR9, UR5, URZ ;  /* 0x0000000509097290 */ /* 0x000fe2000fffe03f */
[----:B------:R-:W-:Y:S01]  /*b4c0*/  IMAD R8, R69, 0x80, R8 ;  /* 0x0000008045087824 */ /* 0x000fe200078e0208 */
[----:B------:R-:W-:Y:S01]  /*b4d0*/  IADD3 R16, R17, 0x40, RZ ;  /* 0x0000004011107810 */ /* 0x000fe20007ffe0ff */
[----:B------:R-:W-:Y:S01]  /*b4e0*/  IMAD R7, R7, c[0x0][0x48c], R2 ;  /* 0x0001230007077a24 */ /* 0x000fe200078e0202 */
[----:B------:R-:W-:Y:S01]  /*b4f0*/  ULDC.64 UR4, c[0x0][0x3f0] ;  /* 0x0000fc0000047ab9 */ /* 0x000fe20000000a00 */
[----:B------:R-:W-:Y:S01]  /*b500*/  @P2 IMAD.HI.U32 R9, R8, c[0x0][0x4ec], RZ ;  /* 0x00013b0008092a27 */ /* 0x000fe200078e00ff */
[----:B------:R-:W-:-:S02]  /*b510*/  UIMAD UR10, UR10, UR4, URZ ;  /* 0x000000040a0a72a4 */ /* 0x000fc4000f8e023f */
[----:B------:R-:W-:Y:S01]  /*b520*/  UIMAD.WIDE.U32 UR8, UR11, UR4, UR8 ;  /* 0x000000040b0872a5 */ /* 0x000fe2000f8e0008 */
[----:B-----5:R-:W-:Y:S01]  /*b530*/  IMAD R2, R6, c[0x0][0x4e8], RZ ;  /* 0x00013a0006027a24 */ /* 0x020fe200078e02ff */
[----:B------:R-:W-:Y:S01]  /*b540*/  LEA R6, P1, R18, c[0x0][0x450], 0x2 ;  /* 0x0001140012067a11 */ /* 0x000fe200078210ff */
[----:B------:R-:W-:Y:S01]  /*b550*/  IMAD.IADD R7, R19, 0x1, R7 ;  /* 0x0000000113077824 */ /* 0x000fe200078e0207 */
[----:B------:R-:W-:Y:S01]  /*b560*/  UIMAD UR5, UR11, UR5, UR10 ;  /* 0x000000050b0572a4 */ /* 0x000fe2000f8e020a */
[----:B------:R-:W-:Y:S01]  /*b570*/  IMAD.MOV.U32 R22, RZ, RZ, R8 ;  /* 0x000000ffff167224 */ /* 0x000fe200078e0008 */
[----:B------:R-:W-:Y:S01]  /*b580*/  @P2 SHF.R.U32.HI R22, RZ, c[0x0][0x4f0], R9 ;  /* 0x00013c00ff162a19 */ /* 0x000fe20000011609 */
[----:B------:R-:W-:Y:S01]  /*b590*/  IMAD.SHL.U32 R0, R0, 0x8, RZ ;  /* 0x0000000800007824 */ /* 0x000fe200078e00ff */
[----:B------:R-:W-:Y:S01]  /*b5a0*/  LEA.HI.X R7, R18, c[0x0][0x454], R7, 0x2, P1 ;  /* 0x0001150012077a11 */ /* 0x000fe200008f1407 */
[----:B------:R-:W-:Y:S01]  /*b5b0*/  SHFL.IDX PT, R20, R6, RZ, 0x1c1f ;  /* 0x001c1fff06147589 */ /* 0x000fe200000e0000 */
[----:B------:R-:W-:Y:S01]  /*b5c0*/  IADD3 R9, R17, 0x8, RZ ;  /* 0x0000000811097810 */ /* 0x000fe20007ffe0ff */
[----:B------:R-:W-:Y:S01]  /*b5d0*/  IMAD.MOV R70, RZ, RZ, -R22 ;  /* 0x000000ffff467224 */ /* 0x000fe200078e0a16 */
[----:B------:R-:W-:Y:S01]  /*b5e0*/  LOP3.LUT R11, R11, 0x38, R0, 0xf8, !PT ;  /* 0x000000380b0b7812 */ /* 0x000fe200078ef800 */
[----:B------:R-:W1:Y:S01]  /*b5f0*/  SHFL.IDX PT, R21, R7, RZ, 0x1c1f ;  /* 0x001c1fff07157589 */ /* 0x000e6200000e0000 */
[----:B------:R-:W-:Y:S01]  /*b600*/  ISETP.GE.OR P2, PT, R9, R2, P0 ;  /* 0x000000020900720c */ /* 0x000fe20000746670 */
[----:B------:R-:W-:Y:S01]  /*b610*/  IMAD R70, R70, c[0x0][0x4e8], R8 ;  /* 0x00013a0046467a24 */ /* 0x000fe200078e0208 */
[----:B------:R-:W-:Y:S01]  /*b620*/  LOP3.LUT R10, R11, R10, RZ, 0x3c, !PT ;  /* 0x0000000a0b0a7212 */ /* 0x000fe200078e3cff */
[----:B------:R-:W-:Y:S01]  /*b630*/  SHFL.IDX PT, R18, R6, 0x1, 0x1c1f ;  /* 0x003c1f0006127f89 */ /* 0x000fe200000e0000 */
[----:B------:R-:W-:Y:S01]  /*b640*/  SHF.R.S32.HI R11, RZ, 0x1f, R22 ;  /* 0x0000001fff0b7819 */ /* 0x000fe20000011416 */
[----:B------:R-:W-:Y:S01]  /*b650*/  UIADD3 UR5, UR9, UR5, URZ ;  /* 0x0000000509057290 */ /* 0x000fe2000fffe03f */
[CC--:B------:R-:W-:Y:S01]  /*b660*/  ISETP.GE.OR P3, PT, R17.reuse, R2.reuse, P0 ;  /* 0x000000021100720c */ /* 0x0c0fe20000766670 */
[----:B------:R-:W2:Y:S01]  /*b670*/  SHFL.IDX PT, R19, R7, 0x1, 0x1c1f ;  /* 0x003c1f0007137f89 */ /* 0x000ea200000e0000 */
[----:B------:R-:W-:Y:S01]  /*b680*/  IADD3 R17, R17, 0x48, RZ ;  /* 0x0000004811117810 */ /* 0x000fe20007ffe0ff */
[----:B------:R-:W-:Y:S01]  /*b690*/  IMAD R11, R11, c[0x0][0x3e0], RZ ;  /* 0x0000f8000b0b7a24 */ /* 0x000fe200078e02ff */
[----:B------:R-:W-:Y:S01]  /*b6a0*/  MOV R25, UR9 ;  /* 0x0000000900197c02 */ /* 0x000fe20008000f00 */
[----:B------:R-:W-:Y:S01]  /*b6b0*/  SHFL.IDX PT, R8, R6, 0x2, 0x1c1f ;  /* 0x005c1f0006087f89 */ /* 0x000fe200000e0000 */
[----:B------:R-:W-:Y:S01]  /*b6c0*/  IMAD.SHL.U32 R4, R4, 0x8, RZ ;  /* 0x0000000804047824 */ /* 0x000fe200078e00ff */
[-C--:B------:R-:W-:Y:S01]  /*b6d0*/  ISETP.GE.OR P1, PT, R16, R2.reuse, P0 ;  /* 0x000000021000720c */ /* 0x080fe20000726670 */
[----:B------:R-:W-:Y:S01]  /*b6e0*/  IMAD.U32 R24, RZ, RZ, UR8 ;  /* 0x00000008ff187e24 */ /* 0x000fe2000f8e00ff */
[----:B------:R-:W3:Y:S01]  /*b6f0*/  SHFL.IDX PT, R9, R7, 0x2, 0x1c1f ;  /* 0x005c1f0007097f89 */ /* 0x000ee200000e0000 */
[----:B------:R-:W-:Y:S01]  /*b700*/  IMAD.U32 R25, RZ, RZ, UR5 ;  /* 0x00000005ff197e24 */ /* 0x000fe2000f8e00ff */
[----:B------:R-:W-:Y:S01]  /*b710*/  ISETP.GE.OR P0, PT, R17, R2, P0 ;  /* 0x000000021100720c */ /* 0x000fe20000706670 */
[C---:B------:R-:W-:Y:S01]  /*b720*/  IMAD R11, R22.reuse, c[0x0][0x3e4], R11 ;  /* 0x0000f900160b7a24 */ /* 0x040fe200078e020b */
[----:B------:R-:W-:Y:S01]  /*b730*/  SHFL.IDX PT, R6, R6, 0x3, 0x1c1f ;  /* 0x007c1f0006067f89 */ /* 0x000fe200000e0000 */
[----:B------:R-:W-:Y:S01]  /*b740*/  SHF.R.S32.HI R15, RZ, 0x1f, R70 ;  /* 0x0000001fff0f7819 */ /* 0x000fe20000011446 */
[----:B------:R-:W-:Y:S01]  /*b750*/  IMAD.WIDE.U32 R22, R22, c[0x0][0x3e0], R24 ;  /* 0x0000f80016167a25 */ /* 0x000fe200078e0018 */
[----:B------:R-:W-:Y:S01]  /*b760*/  LOP3.LUT R4, R10, 0x7ffffe00, R4, 0xf8, !PT ;  /* 0x7ffffe000a047812 */ /* 0x000fe200078ef804 */
[----:B------:R-:W4:Y:S02]  /*b770*/  SHFL.IDX PT, R7, R7, 0x3, 0x1c1f ;  /* 0x007c1f0007077f89 */ /* 0x000f2400000e0000 */
[----:B------:R-:W-:-:S02]  /*b780*/  IMAD.IADD R23, R23, 0x1, R11 ;  /* 0x0000000117177824 */ /* 0x000fc400078e020b */
[----:B------:R-:W-:Y:S01]  /*b790*/  IMAD R15, R15, c[0x0][0x3d8], RZ ;  /* 0x0000f6000f0f7a24 */ /* 0x000fe200078e02ff */
[----:B-1----:R1:W-:Y:S01]  /*b7a0*/  @!P3 ST.E [R20.64], R5 ;  /* 0x000000051400b985 */ /* 0x0023e2000c10190c */
[----:B------:R-:W-:Y:S02]  /*b7b0*/  IMAD.SHL.U32 R32, R4, 0x2, RZ ;  /* 0x0000000204207824 */ /* 0x000fe400078e00ff */
[C---:B------:R-:W-:Y:S01]  /*b7c0*/  IMAD R33, R70.reuse, c[0x0][0x3dc], R15 ;  /* 0x0000f70046217a24 */ /* 0x040fe200078e020f */
[----:B--2---:R1:W-:Y:S01]  /*b7d0*/  @!P2 ST.E [R18.64], R12 ;  /* 0x0000000c1200a985 */ /* 0x0043e2000c10190c */
[----:B------:R-:W-:-:S04]  /*b7e0*/  IMAD.WIDE.U32 R70, R70, c[0x0][0x3d8], R22 ;  /* 0x0000f60046467a25 */ /* 0x000fc800078e0016 */
[----:B------:R-:W-:Y:S01]  /*b7f0*/  IMAD.IADD R33, R71, 0x1, R33 ;  /* 0x0000000147217824 */ /* 0x000fe200078e0221 */
[----:B---3--:R1:W-:Y:S01]  /*b800*/  @!P1 ST.E [R8.64], R13 ;  /* 0x0000000d08009985 */ /* 0x0083e2000c10190c */
[----:B------:R-:W-:-:S03]  /*b810*/  IMAD R69, R69, 0x80, R3 ;  /* 0x0000008045457824 */ /* 0x000fc600078e0203 */
[----:B----4-:R1:W-:Y:S01]  /*b820*/  @!P0 ST.E [R6.64], R14 ;  /* 0x0000000e06008985 */ /* 0x0103e2000c10190c */
        /* <DEDUP_REMOVED lines=17> */
[----:B------:R1:W1:Y:S04]  /*b940*/  SHFL.IDX PT, R72, R71, RZ, 0x181f ;  /* 0x00181fff47487589 */ /* 0x00026800000e0000 */
[----:B------:R1:W1:Y:S01]  /*b950*/  SHFL.IDX PT, R73, R70, RZ, 0x181f ;  /* 0x00181fff46497589 */ /* 0x00026200000e0000 */
[----:B------:R-:W-:Y:S05]  /*b960*/  @P0 BRA `(.L_x_761) ;  /* 0x000000c000000947 */ /* 0x000fea0003800000 */
[----:B--234-:R-:W2:Y:S01]  /*b970*/  LDS.128 R64, [R32+0x80] ;  /* 0x0000800020407984 */ /* 0x01cea20000000c00 */
[----:B------:R-:W-:-:S02]  /*b980*/  IADD3 R68, R0, 0x40, RZ ;  /* 0x0000004000447810 */ /* 0x000fc40007ffe0ff */
[----:B------:R-:W-:Y:S01]  /*b990*/  ISETP.GE.AND P1, PT, R0, c[0x0][0x3c8], PT ;  /* 0x0000f20000007a0c */ /* 0x000fe20003f26270 */
[----:B-1----:R-:W1:Y:S01]  /*b9a0*/  LDS.128 R32, [R32+0x4080] ;  /* 0x0040800020207984 */ /* 0x002e620000000c00 */
[----:B------:R-:W-:-:S11]  /*b9b0*/  ISETP.GE.AND P0, PT, R68, c[0x0][0x3c8], PT ;  /* 0x0000f20044007a0c */ /* 0x000fd60003f06270 */
[----:B------:R-:W-:Y:S02]  /*b9c0*/  @!P1 IMAD.WIDE R74, R0, 0x2, R72 ;  /* 0x00000002004a9825 */ /* 0x000fe400078e0248 */
[----:B------:R-:W-:-:S04]  /*b9d0*/  @!P0 SHF.R.S32.HI R3, RZ, 0x1f, R68 ;  /* 0x0000001fff038819 */ /* 0x000fc80000011444 */
[----:B------:R-:W-:-:S04]  /*b9e0*/  @!P0 LEA.HI R3, R3, R68, RZ, 0x3 ;  /* 0x0000004403038211 */ /* 0x000fc800078f18ff */
[----:B------:R-:W-:-:S05]  /*b9f0*/  @!P0 LOP3.LUT R3, R3, 0xfffffff8, RZ, 0xc0, !PT ;  /* 0xfffffff803038812 */ /* 0x000fca00078ec0ff */
[----:B------:R-:W-:Y:S01]  /*ba00*/  @!P0 IMAD.WIDE R72, R3, 0x2, R72 ;  /* 0x0000000203488825 */ /* 0x000fe200078e0248 */
[----:B--2---:R2:W-:Y:S04]  /*ba10*/  @!P1 ST.E.128 [R74.64], R64 ;  /* 0x000000404a009985 */ /* 0x0045e8000c101d0c */
[----:B-1----:R2:W-:Y:S02]  /*ba20*/  @!P0 ST.E.128 [R72.64], R32 ;  /* 0x0000002048008985 */ /* 0x0025e4000c101d0c */
.L_x_761:
[----:B--234-:R-:W-:Y:S05]  /*ba30*/  BSYNC B0 ;  /* 0x0000000000007941 */ /* 0x01cfea0003800000 */
.L_x_760:
[----:B------:R-:W-:Y:S01]  /*ba40*/  IADD3 R3, R69, 0x10, RZ ;  /* 0x0000001045037810 */ /* 0x000fe20007ffe0ff */
[----:B------:R2:W3:Y:S01]  /*ba50*/  SHFL.IDX PT, R35, R70, 0x1, 0x181f ;  /* 0x00381f0046237f89 */ /* 0x0004e200000e0000 */
[----:B------:R-:W-:Y:S02]  /*ba60*/  BSSY B0, `(.L_x_762) ;  /* 0x000000e000007945 */ /* 0x000fe40003800000 */
[----:B------:R-:W-:Y:S01]  /*ba70*/  ISETP.GE.AND P0, PT, R3, R2, PT ;  /* 0x000000020300720c */ /* 0x000fe20003f06270 */
[----:B------:R2:W4:-:S12]  /*ba80*/  SHFL.IDX PT, R34, R71, 0x1, 0x181f ;  /* 0x00381f0047227f89 */ /* 0x00051800000e0000 */
[----:B------:R-:W-:Y:S05]  /*ba90*/  @P0 BRA `(.L_x_763) ;  /* 0x000000a000000947 */ /* 0x000fea0003800000 */
[C---:B-1----:R-:W-:Y:S02]  /*baa0*/  IADD3 R32, R0.reuse, 0x40, RZ ;  /* 0x0000004000207810 */ /* 0x042fe40007ffe0ff */
[----:B------:R-:W-:Y:S02]  /*bab0*/  ISETP.GE.AND P1, PT, R0, c[0x0][0x3c8], PT ;  /* 0x0000f20000007a0c */ /* 0x000fe40003f26270 */
[----:B------:R-:W-:-:S13]  /*bac0*/  ISETP.GE.AND P0, PT, R32, c[0x0][0x3c8], PT ;  /* 0x0000f20020007a0c */ /* 0x000fda0003f06270 */
[----:B------:R-:W-:-:S04]  /*bad0*/  @!P0 SHF.R.S32.HI R3, RZ, 0x1f, R32 ;  /* 0x0000001fff038819 */ /* 0x000fc80000011420 */
[----:B------:R-:W-:Y:S01]  /*bae0*/  @!P0 LEA.HI R3, R3, R32, RZ, 0x3 ;  /* 0x0000002003038211 */ /* 0x000fe200078f18ff */
[----:B---34-:R-:W-:-:S03]  /*baf0*/  @!P1 IMAD.WIDE R32, R0, 0x2, R34 ;  /* 0x0000000200209825 */ /* 0x018fc600078e0222 */
[----:B------:R-:W-:Y:S02]  /*bb00*/  @!P0 LOP3.LUT R3, R3, 0xfffffff8, RZ, 0xc0, !PT ;  /* 0xfffffff803038812 */ /* 0x000fe400078ec0ff */
[----:B------:R1:W-:Y:S03]  /*bb10*/  @!P1 ST.E.128 [R32.64], R60 ;  /* 0x0000003c20009985 */ /* 0x0003e6000c101d0c */
[----:B------:R-:W-:-:S05]  /*bb20*/  @!P0 IMAD.WIDE R34, R3, 0x2, R34 ;  /* 0x0000000203228825 */ /* 0x000fca00078e0222 */
[----:B------:R1:W-:Y:S02]  /*bb30*/  @!P0 ST.E.128 [R34.64], R28 ;  /* 0x0000001c22008985 */ /* 0x0003e4000c101d0c */
.L_x_763:
[----:B------:R-:W-:Y:S05]  /*bb40*/  BSYNC B0 ;  /* 0x0000000000007941 */ /* 0x000fea0003800000 */
.L_x_762:
[----:B------:R-:W-:Y:S01]  /*bb50*/  IADD3 R3, R69, 0x20, RZ ;  /* 0x0000002045037810 */ /* 0x000fe20007ffe0ff */
[----:B-1----:R1:W2:Y:S01]  /*bb60*/  SHFL.IDX PT, R31, R70, 0x2, 0x181f ;  /* 0x00581f00461f7f89 */ /* 0x0022a200000e0000 */
[----:B------:R-:W-:Y:S02]  /*bb70*/  BSSY B0, `(.L_x_764) ;  /* 0x000000e000007945 */ /* 0x000fe40003800000 */
[----:B------:R-:W-:Y:S01]  /*bb80*/  ISETP.GE.AND P0, PT, R3, R2, PT ;  /* 0x000000020300720c */ /* 0x000fe20003f06270 */
[----:B------:R1:W4:-:S12]  /*bb90*/  SHFL.IDX PT, R30, R71, 0x2, 0x181f ;  /* 0x00581f00471e7f89 */ /* 0x00031800000e0000 */
[----:B------:R-:W-:Y:S05]  /*bba0*/  @P0 BRA `(.L_x_765) ;  /* 0x000000a000000947 */ /* 0x000fea0003800000 */
[C---:B------:R-:W-:Y:S02]  /*bbb0*/  IADD3 R28, R0.reuse, 0x40, RZ ;  /* 0x00000040001c7810 */ /* 0x040fe40007ffe0ff */
[----:B------:R-:W-:Y:S02]  /*bbc0*/  ISETP.GE.AND P1, PT, R0, c[0x0][0x3c8], PT ;  /* 0x0000f20000007a0c */ /* 0x000fe40003f26270 */
[----:B------:R-:W-:-:S13]  /*bbd0*/  ISETP.GE.AND P0, PT, R28, c[0x0][0x3c8], PT ;  /* 0x0000f2001c007a0c */ /* 0x000fda0003f06270 */
[----:B------:R-:W-:-:S04]  /*bbe0*/  @!P0 SHF.R.S32.HI R3, RZ, 0x1f, R28 ;  /* 0x0000001fff038819 */ /* 0x000fc8000001141c */
[----:B------:R-:W-:Y:S01]  /*bbf0*/  @!P0 LEA.HI R3, R3, R28, RZ, 0x3 ;  /* 0x0000001c03038211 */ /* 0x000fe200078f18ff */
[----:B--2-4-:R-:W-:-:S03]  /*bc00*/  @!P1 IMAD.WIDE R28, R0, 0x2, R30 ;  /* 0x00000002001c9825 */ /* 0x014fc600078e021e */
[----:B------:R-:W-:Y:S02]  /*bc10*/  @!P0 LOP3.LUT R3, R3, 0xfffffff8, RZ, 0xc0, !PT ;  /* 0xfffffff803038812 */ /* 0x000fe400078ec0ff */
[----:B------:R2:W-:Y:S03]  /*bc20*/  @!P1 ST.E.128 [R28.64], R56 ;  /* 0x000000381c009985 */ /* 0x0005e6000c101d0c */
[----:B------:R-:W-:-:S05]  /*bc30*/  @!P0 IMAD.WIDE R30, R3, 0x2, R30 ;  /* 0x00000002031e8825 */ /* 0x000fca00078e021e */
[----:B------:R2:W-:Y:S02]  /*bc40*/  @!P0 ST.E.128 [R30.64], R24 ;  /* 0x000000181e008985 */ /* 0x0005e4000c101d0c */
.L_x_765:
[----:B------:R-:W-:Y:S05]  /*bc50*/  BSYNC B0 ;  /* 0x0000000000007941 */ /* 0x000fea0003800000 */
.L_x_764:
[----:B------:R-:W-:Y:S01]  /*bc60*/  IADD3 R3, R69, 0x30, RZ ;  /* 0x0000003045037810 */ /* 0x000fe20007ffe0ff */
[----:B--2---:R2:W1:Y:S01]  /*bc70*/  SHFL.IDX PT, R27, R70, 0x3, 0x181f ;  /* 0x00781f00461b7f89 */ /* 0x00446200000e0000 */
        /* <DEDUP_REMOVED lines=9> */
[----:B-1--4-:R-:W-:-:S03]  /*bd10*/  @!P1 IMAD.WIDE R24, R0, 0x2, R26 ;  /* 0x0000000200189825 */ /* 0x012fc600078e021a */
[----:B------:R-:W-:Y:S02]  /*bd20*/  @!P0 LOP3.LUT R3, R3, 0xfffffff8, RZ, 0xc0, !PT ;  /* 0xfffffff803038812 */ /* 0x000fe400078ec0ff */
[----:B------:R1:W-:Y:S03]  /*bd30*/  @!P1 ST.E.128 [R24.64], R52 ;  /* 0x0000003418009985 */ /* 0x0003e6000c101d0c */
[----:B------:R-:W-:-:S05]  /*bd40*/  @!P0 IMAD.WIDE R26, R3, 0x2, R26 ;  /* 0x00000002031a8825 */ /* 0x000fca00078e021a */
[----:B------:R1:W-:Y:S02]  /*bd50*/  @!P0 ST.E.128 [R26.64], R20 ;  /* 0x000000141a008985 */ /* 0x0003e4000c101d0c */
.L_x_767:
[----:B------:R-:W-:Y:S05]  /*bd60*/  BSYNC B0 ;  /* 0x0000000000007941 */ /* 0x000fea0003800000 */
.L_x_766:
        /* <DEDUP_REMOVED lines=16> */
.L_x_769:
[----:B------:R-:W-:Y:S05]  /*be70*/  BSYNC B0 ;  /* 0x0000000000007941 */ /* 0x000fea0003800000 */
.L_x_768:
        /* <DEDUP_REMOVED lines=16> */
.L_x_771:
[----:B------:R-:W-:Y:S05]  /*bf80*/  BSYNC B0 ;  /* 0x0000000000007941 */ /* 0x000fea0003800000 */
.L_x_770:
        /* <DEDUP_REMOVED lines=16> */
.L_x_773:
[----:B------:R-:W-:Y:S05]  /*c090*/  BSYNC B0 ;  /* 0x0000000000007941 */ /* 0x000fea0003800000 */
.L_x_772:
[----:B------:R-:W-:Y:S01]  /*c0a0*/  IADD3 R69, R69, 0x70, RZ ;  /* 0x0000007045457810 */ /* 0x000fe20007ffe0ff */
[----:B--2---:R2:W1:Y:S03]  /*c0b0*/  SHFL.IDX PT, R9, R70, 0x7, 0x181f ;  /* 0x00f81f0046097f89 */ /* 0x00446600000e0000 */
[----:B------:R-:W-:Y:S01]  /*c0c0*/  ISETP.GE.AND P0, PT, R69, R2, PT ;  /* 0x000000024500720c */ /* 0x000fe20003f06270 */
[----:B------:R2:W4:-:S12]  /*c0d0*/  SHFL.IDX PT, R8, R71, 0x7, 0x181f ;  /* 0x00f81f0047087f89 */ /* 0x00051800000e0000 */
[----:B------:R-:W-:Y:S05]  /*c0e0*/  @P0 EXIT ;  /* 0x000000000000094d */ /* 0x000fea0003800000 */
[----:B------:R-:W-:-:S13]  /*c0f0*/  ISETP.GE.AND P0, PT, R0, c[0x0][0x3c8], PT ;  /* 0x0000f20000007a0c */ /* 0x000fda0003f06270 */
[----:B-1--4-:R-:W-:-:S05]  /*c100*/  @!P0 IMAD.WIDE R2, R0, 0x2, R8 ;  /* 0x0000000200028825 */ /* 0x012fca00078e0208 */
[----:B------:R1:W-:Y:S02]  /*c110*/  @!P0 ST.E.128 [R2.64], R36 ;  /* 0x0000002402008985 */ /* 0x0003e4000c101d0c */
[----:B-1----:R-:W-:-:S04]  /*c120*/  IADD3 R2, R0, 0x40, RZ ;  /* 0x0000004000027810 */ /* 0x002fc80007ffe0ff */
        /* <DEDUP_REMOVED lines=8> */
.L_x_758:
        /* <DEDUP_REMOVED lines=31> */
.L_x_774:
        /* <DEDUP_REMOVED lines=43> */
.L_x_776:
[----:B------:R-:W-:Y:S05]  /*c650*/  BSYNC B0 ;  /* 0x0000000000007941 */ /* 0x000fea0003800000 */
.L_x_775:
[----:B------:R-:W2:Y:S01]  /*c660*/  S2R R3, SR_CTAID.X ;  /* 0x0000000000037919 */ /* 0x000ea20000002500 */
[----:B-1----:R-:W-:Y:S01]  /*c670*/  SHF.R.S32.HI R2, RZ, 0x1f, R0 ;  /* 0x0000001fff027819 */ /* 0x002fe20000011400 */
[----:B------:R-:W-:Y:S01]  /*c680*/  ULDC.64 UR4, c[0x0][0x3a0] ;  /* 0x0000e80000047ab9 */ /* 0x000fe20000000a00 */
[----:B------:R-:W-:Y:S01]  /*c690*/  IMAD.MOV.U32 R4, RZ, RZ, c[0x0][0x4e8] ;  /* 0x00013a00ff047624 */ /* 0x000fe200078e00ff */
[----:B------:R-:W-:Y:S01]  /*c6a0*/  UIMAD UR7, UR15, UR4, URZ ;  /* 0x000000040f0772a4 */ /* 0x000fe2000f8e023f */
[----:B------:R-:W-:Y:S01]  /*c6b0*/  LEA.HI R2, R2, R0, RZ, 0x3 ;  /* 0x0000000002027211 */ /* 0x000fe200078f18ff */
[----:B------:R-:W-:Y:S01]  /*c6c0*/  UIMAD.WIDE.U32 UR16, UR14, UR4, URZ ;  /* 0x000000040e1072a5 */ /* 0x000fe2000f8e003f */
[----:B-----5:R-:W-:Y:S01]  /*c6d0*/  IMAD R8, R8, c[0x0][0x4e8], RZ ;  /* 0x00013a0008087a24 */ /* 0x020fe200078e02ff */
[----:B------:R-:W-:Y:S01]  /*c6e0*/  ISETP.NE.AND P0, PT, R4, 0x1, PT ;  /* 0x000000010400780c */ /* 0x000fe20003f05270 */
[----:B------:R-:W-:Y:S01]  /*c6f0*/  UIMAD UR7, UR14, UR5, UR7 ;  /* 0x000000050e0772a4 */ /* 0x000fe2000f8e0207 */
[----:B------:R-:W-:Y:S01]  /*c700*/  LOP3.LUT R5, R2, 0xfffffff8, RZ, 0xc0, !PT ;  /* 0xfffffff802057812 */ /* 0x000fe200078ec0ff */
[----:B------:R-:W-:Y:S01]  /*c710*/  BSSY B0, `(.L_x_777) ;  /* 0x0000034000007945 */ /* 0x000fe20003800000 */
[----:B------:R-:W-:Y:S01]  /*c720*/  SHF.R.S32.HI R2, RZ, 0x3, R2 ;  /* 0x00000003ff027819 */ /* 0x000fe20000011402 */
[----:B------:R-:W-:-:S02]  /*c730*/  ULDC.64 UR4, c[0x0][0x3e8] ;  /* 0x0000fa0000047ab9 */ /* 0x000fc40000000a00 */
[----:B------:R-:W-:Y:S01]  /*c740*/  IMAD.IADD R0, R0, 0x1, -R5 ;  /* 0x0000000100007824 */ /* 0x000fe200078e0a05 */
[----:B------:R-:W-:Y:S02]  /*c750*/  UIADD3 UR17, UR17, UR7, URZ ;  /* 0x0000000711117290 */ /* 0x000fe4000fffe03f */
[----:B------:R-:W-:Y:S02]  /*c760*/  UIMAD UR7, UR9, UR4, URZ ;  /* 0x00000004090772a4 */ /* 0x000fe4000f8e023f */
[----:B------:R-:W-:Y:S02]  /*c770*/  LEA R5, R0, R2, 0x4 ;  /* 0x0000000200057211 */ /* 0x000fe400078e20ff */
[----:B------:R-:W-:Y:S02]  /*c780*/  UIMAD UR7, UR8, UR5, UR7 ;  /* 0x00000005080772a4 */ /* 0x000fe4000f8e0207 */
[----:B------:R-:W-:Y:S01]  /*c790*/  UIMAD.WIDE.U32 UR8, UR8, UR4, UR16 ;  /* 0x00000004080872a5 */ /* 0x000fe2000f8e0010 */
[----:B--2---:R-:W-:-:S02]  /*c7a0*/  IMAD R5, R3, 0x80, R5 ;  /* 0x0000008003057824 */ /* 0x004fc400078e0205 */
        /* <DEDUP_REMOVED lines=9> */
[----:B------:R-:W-:Y:S02]  /*c840*/  @P0 SHF.R.U32.HI R7, RZ, c[0x0][0x4f0], R4 ;  /* 0x00013c00ff070a19 */ /* 0x000fe40000011604 */
[----:B------:R-:W-:Y:S01]  /*c850*/  IADD3 R0, R3, 0x40, RZ ;  /* 0x0000004003007810 */ /* 0x000fe20007ffe0ff */
[----:B------:R-:W-:Y:S01]  /*c860*/  UIADD3 UR5, UR9, UR5, URZ ;  /* 0x0000000509057290 */ /* 0x000fe2000fffe03f */
[--C-:B------:R-:W-:Y:S01]  /*c870*/  SHF.R.S32.HI R4, RZ, 0x1f, R7.reuse ;  /* 0x0000001fff047819 */ /* 0x100fe20000011407 */
[----:B------:R-:W-:Y:S01]  /*c880*/  IMAD.MOV R6, RZ, RZ, -R7 ;  /* 0x000000ffff067224 */ /* 0x000fe200078e0a07 */
[----:B------:R-:W-:Y:S01]  /*c890*/  MOV R10, UR8 ;  /* 0x00000008000a7c02 */ /* 0x000fe20008000f00 */
[----:B------:R-:W-:-:S02]  /*c8a0*/  IMAD.U32 R11, RZ, RZ, UR9 ;  /* 0x00000009ff0b7e24 */ /* 0x000fc4000f8e00ff */
        /* <DEDUP_REMOVED lines=26> */
.L_x_778:
[----:B------:R-:W-:Y:S05]  /*ca50*/  BSYNC B0 ;  /* 0x0000000000007941 */ /* 0x000fea0003800000 */
.L_x_777:
        /* <DEDUP_REMOVED lines=15> */
.L_x_780:
[----:B------:R-:W-:Y:S05]  /*cb50*/  BSYNC B0 ;  /* 0x0000000000007941 */ /* 0x000fea0003800000 */
.L_x_779:
        /* <DEDUP_REMOVED lines=15> */
.L_x_782:
[----:B------:R-:W-:Y:S05]  /*cc50*/  BSYNC B0 ;  /* 0x0000000000007941 */ /* 0x000fea0003800000 */
.L_x_781:
[----:B--2---:R-:W-:Y:S01]  /*cc60*/  IADD3 R6, R2, 0x30, RZ ;  /* 0x0000003002067810 */ /* 0x004fe20007ffe0ff */
[----:B----4-:R2:W4:Y:S01]  /*cc70*/  SHFL.IDX PT, R11, R4, 0x3, 0x181f ;  /* 0x00781f00040b7f89 */ /* 0x01052200000e0000 */
        /* <DEDUP_REMOVED lines=13> */
.L_x_784:
[----:B------:R-:W-:Y:S05]  /*cd50*/  BSYNC B0 ;  /* 0x0000000000007941 */ /* 0x000fea0003800000 */
.L_x_783:
        /* <DEDUP_REMOVED lines=15> */
.L_x_786:
[----:B------:R-:W-:Y:S05]  /*ce50*/  BSYNC B0 ;  /* 0x0000000000007941 */ /* 0x000fea0003800000 */
.L_x_785:
        /* <DEDUP_REMOVED lines=15> */
.L_x_788:
[----:B------:R-:W-:Y:S05]  /*cf50*/  BSYNC B0 ;  /* 0x0000000000007941 */ /* 0x000fea0003800000 */
.L_x_787:
        /* <DEDUP_REMOVED lines=15> */
.L_x_790:
[----:B------:R-:W-:Y:S05]  /*d050*/  BSYNC B0 ;  /* 0x0000000000007941 */ /* 0x000fea0003800000 */
.L_x_789:
        /* <DEDUP_REMOVED lines=16> */
.L_x_791:
        /* <DEDUP_REMOVED lines=10> */
.L_x_2177:


//--------------------- .text._ZN7cutlass13device_kernelIN5flash19enable_sm80_to_sm89INS1_16FlashAttnFwdSm80INS1_25CollectiveMainloopFwdSm80ILi4ELi1ELb0EN4cute5tupleIJNS5_1CILi128EEENS7_ILi64EEES8_EEELi128ENS_10bfloat16_tEfNS_4arch4Sm80ELb0ELb0ELb0ELb1ELb1ELb1ELb1ELb0EEENS1_21CollectiveEpilogueFwdINS6_IJS8_S8_S9_EEENS6_IJNS7_ILi1EEESH_SH_EEESB_SD_Li128ELb1ELb1ELb0ELb0EEENS1_19SingleTileSchedulerILb1ELb0ELb1ELi128EEEEEEEEEvNT_6ParamsE --------------------------
	.section	.text._ZN7cutlass13device_kernelIN5flash19enable_sm80_to_sm89INS1_16FlashAttnFwdSm80INS1_25CollectiveMainloopFwdSm80ILi4ELi1ELb0EN4cute5tupleIJNS5_1CILi128EEENS7_ILi64EEES8_EEELi128ENS_10bfloat16_tEfNS_4arch4Sm80ELb0ELb0ELb0ELb1ELb1ELb1ELb1ELb0EEENS1_21CollectiveEpilogueFwdINS6_IJS8_S8_S9_EEENS6_IJNS7_ILi1EEESH_SH_EEESB_SD_Li128ELb1ELb1ELb0ELb0EEENS1_19SingleTileSchedulerILb1ELb0ELb1ELi128EEEEEEEEEvNT_6ParamsE,"ax",@progbits
	.sectioninfo	@"SHI_REGISTERS=255"
	.align	128
.text._ZN7cutlass13device_kernelIN5flash19enable_sm80_to_sm89INS1_16FlashAttnFwdSm80INS1_25CollectiveMainloopFwdSm80ILi4ELi1ELb0EN4cute5tupleIJNS5_1CILi128EEENS7_ILi64EEES8_EEELi128ENS_10bfloat16_tEfNS_4arch4Sm80ELb0ELb0ELb0ELb1ELb1ELb1ELb1ELb0EEENS1_21CollectiveEpilogueFwdINS6_IJS8_S8_S9_EEENS6_IJNS7_ILi1EEESH_SH_EEESB_SD_Li128ELb1ELb1ELb0ELb0EEENS1_19SingleTileSchedulerILb1ELb0ELb1ELi128EEEEEEEEEvNT_6ParamsE:
        .type           _ZN7cutlass13device_kernelIN5flash19enable_sm80_to_sm89INS1_16FlashAttnFwdSm80INS1_25CollectiveMainloopFwdSm80ILi4ELi1ELb0EN4cute5tupleIJNS5_1CILi128EEENS7_ILi64EEES8_EEELi128ENS_10bfloat16_tEfNS_4arch4Sm80ELb0ELb0ELb0ELb1ELb1ELb1ELb1ELb0EEENS1_21CollectiveEpilogueFwdINS6_IJS8_S8_S9_EEENS6_IJNS7_ILi1EEESH_SH_EEESB_SD_Li128ELb1ELb1ELb0ELb0EEENS1_19SingleTileSchedulerILb1ELb0ELb1ELi128EEEEEEEEEvNT_6ParamsE,@function
        .size           _ZN7cutlass13device_kernelIN5flash19enable_sm80_to_sm89INS1_16FlashAttnFwdSm80INS1_25CollectiveMainloopFwdSm80ILi4ELi1ELb0EN4cute5tupleIJNS5_1CILi128EEENS7_ILi64EEES8_EEELi128ENS_10bfloat16_tEfNS_4arch4Sm80ELb0ELb0ELb0ELb1ELb1ELb1ELb1ELb0EEENS1_21CollectiveEpilogueFwdINS6_IJS8_S8_S9_EEENS6_IJNS7_ILi1EEESH_SH_EEESB_SD_Li128ELb1ELb1ELb0ELb0EEENS1_19SingleTileSchedulerILb1ELb0ELb1ELi128EEEEEEEEEvNT_6ParamsE,(.L_x_2178 - _ZN7cutlass13device_kernelIN5flash19enable_sm80_to_sm89INS1_16FlashAttnFwdSm80INS1_25CollectiveMainloopFwdSm80ILi4ELi1ELb0EN4cute5tupleIJNS5_1CILi128EEENS7_ILi64EEES8_EEELi128ENS_10bfloat16_tEfNS_4arch4Sm80ELb0ELb0ELb0ELb1ELb1ELb1ELb1ELb0EEENS1_21CollectiveEpilogueFwdINS6_IJS8_S8_S9_EEENS6_IJNS7_ILi1EEESH_SH_EEESB_SD_Li128ELb1ELb1ELb0ELb0EEENS1_19SingleTileSchedulerILb1ELb0ELb1ELi128EEEEEEEEEvNT_6ParamsE)
        .other          _ZN7cutlass13device_kernelIN5flash19enable_sm80_to_sm89INS1_16FlashAttnFwdSm80INS1_25CollectiveMainloopFwdSm80ILi4ELi1ELb0EN4cute5tupleIJNS5_1CILi128EEENS7_ILi64EEES8_EEELi128ENS_10bfloat16_tEfNS_4arch4Sm80ELb0ELb0ELb0ELb1ELb1ELb1ELb1ELb0EEENS1_21CollectiveEpilogueFwdINS6_IJS8_S8_S9_EEENS6_IJNS7_ILi1EEESH_SH_EEESB_SD_Li128ELb1ELb1ELb0ELb0EEENS1_19SingleTileSchedulerILb1ELb0ELb1ELi128EEEEEEEEEvNT_6ParamsE,@"STO_CUDA_ENTRY STV_DEFAULT"
_ZN7cutlass13device_kernelIN5flash19enable_sm80_to_sm89INS1_16FlashAttnFwdSm80INS1_25CollectiveMainloopFwdSm80ILi4ELi1ELb0EN4cute5tupleIJNS5_1CILi128EEENS7_ILi64EEES8_EEELi128ENS_10bfloat16_tEfNS_4arch4Sm80ELb0ELb0ELb0ELb1ELb1ELb1ELb1ELb0EEENS1_21CollectiveEpilogueFwdINS6_IJS8_S8_S9_EEENS6_IJNS7_ILi1EEESH_SH_EEESB_SD_Li128ELb1ELb1ELb0ELb0EEENS1_19SingleTileSchedulerILb1ELb0ELb1ELi128EEEEEEEEEvNT_6ParamsE:
        /* <DEDUP_REMOVED lines=21> */
.L_x_793:
[----:B------:R-:W-:-:S04]  /*0150*/  ISETP.NE.U32.AND P0, PT, RZ, c[0x0][0x560], PT ;  /* 0x00015800ff007a0c */ /* 0x000fc80003f05070 */
[----:B------:R-:W-:-:S13]  /*0160*/  ISETP.NE.AND.EX P0, PT, RZ, c[0x0][0x564], PT, P0 ;  /* 0x00015900ff007a0c */ /* 0x000fda0003f05300 */
[----:B------:R-:W-:Y:S05]  /*0170*/  @!P0 BRA `(.L_x_795) ;  /* 0x000000a000008947 */ /* 0x000fea0003800000 */
[----:B------:R-:W-:Y:S02]  /*0180*/  ULDC.64 UR4, c[0x0][0x560] ;  /* 0x0001580000047ab9 */ /* 0x000fe40000000a00 */
[----:B------:R-:W-:-:S06]  /*0190*/  UIMAD.WIDE UR4, UR24, UR45, UR4 ;  /* 0x0000002d180472a5 */ /* 0x000fcc000f8e0204 */
[----:B------:R-:W-:Y:S02]  /*01a0*/  MOV R2, UR4 ;  /* 0x0000000400027c02 */ /* 0x000fe40008000f00 */
[----:B------:R-:W-:-:S05]  /*01b0*/  MOV R3, UR5 ;  /* 0x0000000500037c02 */ /* 0x000fca0008000f00 */
[----:B------:R1:W2:Y:S04]  /*01c0*/  LDG.E R0, [R2.64] ;  /* 0x0000002202007981 */ /* 0x0002a8000c1e1900 */
[----:B-1----:R-:W3:Y:S01]  /*01d0*/  LDG.E R2, [R2.64+0x4] ;  /* 0x0000042202027981 */ /* 0x002ee2000c1e1900 */
[----:B--2---:R-:W1:Y:S08]  /*01e0*/  R2UR UR4, R0 ;  /* 0x00000000000473c2 */ /* 0x004e7000000e0000 */
[----:B---3--:R-:W1:Y:S02]  /*01f0*/  R2UR UR6, R2 ;  /* 0x00000000020673c2 */ /* 0x008e6400000e0000 */
[----:B-1----:R-:W-:Y:S01]  /*0200*/  UIADD3 UR6, -UR4, UR6, URZ ;  /* 0x0000000604067290 */ /* 0x002fe2000fffe13f */
[----:B------:R-:W-:Y:S05]  /*0210*/  BRA `(.L_x_794) ;  /* 0x0000001000007947 */ /* 0x000fea0003800000 */
.L_x_795:
[----:B------:R-:W-:Y:S02]  /*0220*/  ULDC UR6, c[0x0][0x54c] ;  /* 0x0001530000067ab9 */ /* 0x000fe40000000800 */
.L_x_794:
[----:B------:R-:W-:Y:S02]  /*0230*/  ULDC UR4, c[0x0][0x548] ;  /* 0x0001520000047ab9 */ /* 0x000fe40000000800 */
[----:B------:R-:W-:-:S02]  /*0240*/  USHF.L.U32 UR5, UR17, 0x7, URZ ;  /* 0x0000000711057899 */ /* 0x000fc4000800063f */
[----:B------:R-:W-:-:S04]  /*0250*/  UIMAD UR4, UR6, UR4, URZ ;  /* 0x00000004060472a4 */ /* 0x000fc8000f8e023f */
[----:B------:R-:W-:-:S04]  /*0260*/  UISETP.GE.AND UP0, UPT, UR5, UR4, UPT ;  /* 0x000000040500728c */ /* 0x000fc8000bf06270 */
[----:B------:R-:W-:Y:S01]  /*0270*/  USEL UR24, UR24, 0xffffffff, !UP0 ;  /* 0xffffffff18187887 */ /* 0x000fe2000c000000 */
[----:B------:R-:W-:Y:S05]  /*0280*/  BRA `(.L_x_796) ;  /* 0x000001b000007947 */ /* 0x000fea0003800000 */
.L_x_792:
        /* <DEDUP_REMOVED lines=8> */
.L_x_797:
        /* <DEDUP_REMOVED lines=13> */
.L_x_799:
[----:B------:R-:W-:Y:S02]  /*03e0*/  ULDC UR6, c[0x0][0x54c] ;  /* 0x0001530000067ab9 */ /* 0x000fe40000000800 */
.L_x_798:
[----:B------:R-:W-:Y:S02]  /*03f0*/  ULDC UR4, c[0x0][0x548] ;  /* 0x0001520000047ab9 */ /* 0x000fe40000000800 */
[----:B------:R-:W-:-:S02]  /*0400*/  USHF.L.U32 UR5, UR17, 0x7, URZ ;  /* 0x0000000711057899 */ /* 0x000fc4000800063f */
[----:B------:R-:W-:-:S04]  /*0410*/  UIMAD UR4, UR6, UR4, URZ ;  /* 0x00000004060472a4 */ /* 0x000fc8000f8e023f */
[----:B------:R-:W-:-:S04]  /*0420*/  UISETP.GE.AND UP0, UPT, UR5, UR4, UPT ;  /* 0x000000040500728c */ /* 0x000fc8000bf06270 */
[----:B------:R-:W-:-:S06]  /*0430*/  USEL UR24, UR24, 0xffffffff, !UP0 ;  /* 0xffffffff18187887 */ /* 0x000fcc000c000000 */
.L_x_796:
        /* <DEDUP_REMOVED lines=34> */
[----:B------:R3:W4:Y:S01]  /*0660*/  @P2 LDG.E R7, [R4.64] ;  /* 0x0000002204072981 */ /* 0x000722000c1e1900 */
[----:B------:R-:W-:Y:S01]  /*0670*/  UIMAD.WIDE UR4, UR24, UR45, UR4 ;  /* 0x0000002d180472a5 */ /* 0x000fe2000f8e0204 */
[----:B------:R-:W-:Y:S01]  /*0680*/  MOV R26, RZ ;  /* 0x000000ff001a7202 */ /* 0x000fe20000000f00 */
[----:B------:R-:W-:Y:S01]  /*0690*/  IMAD.MOV.U32 R8, RZ, RZ, RZ ;  /* 0x000000ffff087224 */ /* 0x000fe200078e00ff */
[----:B------:R-:W4:Y:S03]  /*06a0*/  @P3 LDG.E R6, [R10.64] ;  /* 0x000000220a063981 */ /* 0x000f26000c1e1900 */
[----:B-1----:R-:W-:Y:S01]  /*06b0*/  IMAD.U32 R2, RZ, RZ, UR4 ;  /* 0x00000004ff027e24 */ /* 0x002fe2000f8e00ff */
[----:B------:R-:W-:Y:S01]  /*06c0*/  MOV R3, UR5 ;  /* 0x0000000500037c02 */ /* 0x000fe20008000f00 */
[----:B---3--:R-:W-:Y:S01]  /*06d0*/  IMAD.U32 R4, RZ, RZ, UR6 ;  /* 0x00000006ff047e24 */ /* 0x008fe2000f8e00ff */
[----:B------:R-:W-:-:S03]  /*06e0*/  MOV R5, UR7 ;  /* 0x0000000700057c02 */ /* 0x000fc60008000f00 */
[----:B------:R1:W5:Y:S04]  /*06f0*/  @P0 LDG.E R8, [R2.64] ;  /* 0x0000002202080981 */ /* 0x000368000c1e1900 */
[----:B------:R1:W5:Y:S01]  /*0700*/  @P4 LDG.E R26, [R4.64] ;  /* 0x00000022041a4981 */ /* 0x000362000c1e1900 */
[----:B------:R-:W3:Y:S01]  /*0710*/  S2UR UR16, SR_CTAID.Y ;  /* 0x00000000001079c3 */ /* 0x000ee20000002600 */
[----:B------:R-:W-:Y:S02]  /*0720*/  UMOV UR19, URZ ;  /* 0x0000003f00137c82 */ /* 0x000fe40008000000 */
[----:B------:R-:W-:Y:S02]  /*0730*/  ULDC UR23, c[0x0][0x168] ;  /* 0x00005a0000177ab9 */ /* 0x000fe40000000800 */
[----:B------:R-:W-:-:S02]  /*0740*/  UMOV UR20, URZ ;  /* 0x0000003f00147c82 */ /* 0x000fc40008000000 */
[----:B------:R-:W-:Y:S02]  /*0750*/  ULDC UR4, c[0x0][0x2ac] ;  /* 0x0000ab0000047ab9 */ /* 0x000fe40000000800 */
[----:B------:R-:W-:Y:S02]  /*0760*/  ULDC UR22, c[0x0][0x1d0] ;  /* 0x0000740000167ab9 */ /* 0x000fe40000000800 */
[----:B------:R-:W-:Y:S02]  /*0770*/  UIMAD UR22, UR4, UR22, URZ ;  /* 0x00000016041672a4 */ /* 0x000fe4000f8e023f */
[----:B------:R-:W-:Y:S02]  /*0780*/  ULDC UR21, c[0x0][0x228] ;  /* 0x00008a0000157ab9 */ /* 0x000fe40000000800 */
[----:B---3--:R-:W-:Y:S01]  /*0790*/  USHF.R.S32.HI UR15, URZ, 0x1f, UR16 ;  /* 0x0000001f3f0f7899 */ /* 0x008fe20008011410 */
[----:B--2---:R1:W2:Y:S08]  /*07a0*/  @P1 R2UR UR23, R0 ;  /* 0x00000000001713c2 */ /* 0x0042b000000e0000 */
[----:B----4-:R1:W3:Y:S08]  /*07b0*/  @P2 R2UR UR19, R7 ;  /* 0x00000000071323c2 */ /* 0x0102f000000e0000 */
[----:B------:R1:W4:Y:S01]  /*07c0*/  @P3 R2UR UR20, R6 ;  /* 0x00000000061433c2 */ /* 0x00032200000e0000 */
[----:B------:R-:W-:Y:S05]  /*07d0*/  @P1 BRA `(.L_x_800) ;  /* 0x0000006000001947 */ /* 0x000fea0003800000 */
[----:B------:R-:W-:Y:S05]  /*07e0*/  @!P3 BRA `(.L_x_800) ;  /* 0x000000500000b947 */ /* 0x000fea0003800000 */
[----:B-1--4-:R-:W4:Y:S04]  /*07f0*/  LDG.E R6, [R10.64] ;  /* 0x000000220a067981 */ /* 0x012f28000c1e1900 */
[----:B---3--:R-:W3:Y:S01]  /*0800*/  LDG.E R0, [R10.64+0x4] ;  /* 0x000004220a007981 */ /* 0x008ee2000c1e1900 */
[----:B--2-4-:R-:W1:Y:S08]  /*0810*/  R2UR UR23, R6 ;  /* 0x00000000061773c2 */ /* 0x014e7000000e0000 */
[----:B---3--:R-:W1:Y:S02]  /*0820*/  R2UR UR4, R0 ;  /* 0x00000000000473c2 */ /* 0x008e6400000e0000 */
[----:B-1----:R-:W-:-:S06]  /*0830*/  UIADD3 UR23, -UR23, UR4, URZ ;  /* 0x0000000417177290 */ /* 0x002fcc000fffe13f */
.L_x_800:
[----:B------:R-:W-:-:S04]  /*0840*/  ISETP.NE.U32.AND P1, PT, RZ, c[0x0][0x368], PT ;  /* 0x0000da00ff007a0c */ /* 0x000fc80003f25070 */
[----:B------:R-:W-:-:S13]  /*0850*/  ISETP.NE.AND.EX P1, PT, RZ, c[0x0][0x36c], PT, P1 ;  /* 0x0000db00ff007a0c */ /* 0x000fda0003f25310 */
[----:B------:R-:W-:Y:S05]  /*0860*/  @!P1 BRA `(.L_x_801) ;  /* 0x0000007000009947 */ /* 0x000fea0003800000 */
[----:B------:R-:W-:Y:S02]  /*0870*/  ULDC.64 UR4, c[0x0][0x368] ;  /* 0x0000da0000047ab9 */ /* 0x000fe40000000a00 */
[----:B------:R-:W-:-:S06]  /*0880*/  UIMAD.WIDE UR4, UR24, UR45, UR4 ;  /* 0x0000002d180472a5 */ /* 0x000fcc000f8e0204 */
[----:B-1----:R-:W-:Y:S02]  /*0890*/  MOV R4, UR4 ;  /* 0x0000000400047c02 */ /* 0x002fe40008000f00 */
[----:B------:R-:W-:-:S05]  /*08a0*/  MOV R5, UR5 ;  /* 0x0000000500057c02 */ /* 0x000fca0008000f00 */
[----:B----4-:R-:W4:Y:S02]  /*08b0*/  LDG.E R0, [R4.64] ;  /* 0x0000002204007981 */ /* 0x010f24000c1e1900 */
[----:B----4-:R1:W4:Y:S02]  /*08c0*/  R2UR UR22, R0 ;  /* 0x00000000001673c2 */ /* 0x01032400000e0000 */
[----:B-1--4-:R-:W-:Y:S05]  /*08d0*/  BRA `(.L_x_802) ;  /* 0x0000006000007947 */ /* 0x012fea0003800000 */
.L_x_801:
[----:B------:R-:W-:Y:S05]  /*08e0*/  @!P4 BRA `(.L_x_802) ;  /* 0x000000500000c947 */ /* 0x000fea0003800000 */
[----:B-1--4-:R1:W4:Y:S04]  /*08f0*/  LDG.E R0, [R4.64] ;  /* 0x0000002204007981 */ /* 0x012328000c1e1900 */
[----:B-1-3--:R-:W3:Y:S01]  /*0900*/  LDG.E R4, [R4.64+0x4] ;  /* 0x0000042204047981 */ /* 0x00aee2000c1e1900 */
[----:B----4-:R-:W1:Y:S08]  /*0910*/  R2UR UR22, R0 ;  /* 0x00000000001673c2 */ /* 0x010e7000000e0000 */
[----:B---3--:R-:W1:Y:S02]  /*0920*/  R2UR UR4, R4 ;  /* 0x00000000040473c2 */ /* 0x008e6400000e0000 */
[----:B-1----:R-:W-:-:S06]  /*0930*/  UIADD3 UR22, -UR22, UR4, URZ ;  /* 0x0000000416167290 */ /* 0x002fcc000fffe13f */
.L_x_802:
[----:B-1--4-:R1:W4:Y:S01]  /*0940*/  @P0 LDG.E R0, [R2.64] ;  /* 0x0000002202000981 */ /* 0x012322000c1e1900 */
[----:B------:R-:W-:-:S03]  /*0950*/  ULDC.64 UR4, c[0x0][0x378] ;  /* 0x0000de0000047ab9 */ /* 0x000fc60000000a00 */
[----:B-1-3--:R-:W3:Y:S01]  /*0960*/  @P0 LDG.E R2, [R2.64+0x4] ;  /* 0x0000042202020981 */ /* 0x00aee2000c1e1900 */
[----:B------:R-:W-:Y:S01]  /*0970*/  UISETP.NE.U32.AND UP0, UPT, URZ, UR4, UPT ;  /* 0x000000043f00728c */ /* 0x000fe2000bf05070 */
[----:B------:R-:W-:-:S03]  /*0980*/  IMAD.U32 R143, RZ, RZ, UR22 ;  /* 0x00000016ff8f7e24 */ /* 0x000fc6000f8e00ff */
[----:B------:R-:W-:-:S03]  /*0990*/  UISETP.NE.AND.EX UP0, UPT, URZ, UR5, UPT, UP0 ;  /* 0x000000053f00728c */ /* 0x000fc6000bf05300 */
[----:B------:R-:W-:-:S03]  /*09a0*/  ULDC.64 UR4, c[0x0][0x378] ;  /* 0x0000de0000047ab9 */ /* 0x000fc60000000a00 */
[----:B------:R-:W-:-:S05]  /*09b0*/  PLOP3.LUT P1, PT, PT, PT, UP0, 0x80, 0x0 ;  /* 0x000000000000781c */ /* 0x000fca0003f2f008 */
[----:B------:R-:W-:-:S06]  /*09c0*/  @UP0 UIMAD.WIDE UR4, UR24, UR45, UR4 ;  /* 0x0000002d180402a5 */ /* 0x000fcc000f8e0204 */
[----:B------:R-:W-:Y:S01]  /*09d0*/  MOV R4, UR4 ;  /* 0x0000000400047c02 */ /* 0x000fe20008000f00 */
[----:B------:R-:W-:-:S05]  /*09e0*/  IMAD.U32 R5, RZ, RZ, UR5 ;  /* 0x00000005ff057e24 */ /* 0x000fca000f8e00ff */
[----:B------:R1:W5:Y:S01]  /*09f0*/  @P1 LDG.E R143, [R4.64] ;  /* 0x00000022048f1981 */ /* 0x000362000c1e1900 */
[----:B------:R-:W-:Y:S01]  /*0a00*/  UIADD3 UR5, -UR19, UR22, URZ ;  /* 0x0000001613057290 */ /* 0x000fe2000fffe13f */
[----:B----4-:R-:W4:Y:S08]  /*0a10*/  @P0 R2UR UR4, R0 ;  /* 0x00000000000403c2 */ /* 0x010f3000000e0000 */
[----:B---3--:R-:W4:Y:S02]  /*0a20*/  @P0 R2UR UR6, R2 ;  /* 0x00000000020603c2 */ /* 0x008f2400000e0000 */
[----:B----4-:R-:W-:-:S02]  /*0a30*/  @UP2 UIADD3 UR21, -UR4, UR6, URZ ;  /* 0x0000000604152290 */ /* 0x010fc4000fffe13f */
[----:B------:R-:W-:Y:S02]  /*0a40*/  UIADD3 UR6, -UR5, URZ, URZ ;  /* 0x0000003f05067290 */ /* 0x000fe4000fffe13f */
[----:B------:R-:W-:Y:S02]  /*0a50*/  UIADD3 UR9, UR5, UR21, URZ ;  /* 0x0000001505097290 */ /* 0x000fe4000fffe03f */
        /* <DEDUP_REMOVED lines=19> */
[----:B-1----:R-:W-:Y:S02]  /*0b90*/  ULDC.64 UR4, c[0x0][0x340] ;  /* 0x0000d00000047ab9 */ /* 0x002fe40000000a00 */
[----:B------:R-:W-:Y:S02]  /*0ba0*/  UISETP.NE.U32.AND UP0, UPT, URZ, UR4, UPT ;  /* 0x000000043f00728c */ /* 0x000fe4000bf05070 */
[----:B------:R-:W-:Y:S02]  /*0bb0*/  ULDC.64 UR28, c[0x0][0x240] ;  /* 0x00009000001c7ab9 */ /* 0x000fe40000000a00 */
        /* <DEDUP_REMOVED lines=8> */
[----:B------:R-:W-:Y:S01]  /*0c40*/  UMOV UR43, 0x6 ;  /* 0x00000006002b7882 */ /* 0x000fe20000000000 */
[----:B------:R-:W-:Y:S01]  /*0c50*/  LEA.HI R0, R14, R159, RZ, 0x3 ;  /* 0x0000009f0e007211 */ /* 0x000fe200078f18ff */
[----:B------:R1:W3:Y:S01]  /*0c60*/  @P4 LDG.E R9, [R2.64] ;  /* 0x0000002202094981 */ /* 0x0002e2000c1e1900 */
[----:B------:R-:W-:Y:S01]  /*0c70*/  UMOV UR40, 0x5 ;  /* 0x0000000500287882 */ /* 0x000fe20000000000 */
[----:B------:R-:W-:Y:S01]  /*0c80*/  IMAD.U32 R4, RZ, RZ, UR16 ;  /* 0x00000010ff047e24 */ /* 0x000fe2000f8e00ff */
[----:B------:R-:W-:Y:S01]  /*0c90*/  SHF.R.S32.HI R96, RZ, 0x3, R0 ;  /* 0x00000003ff607819 */ /* 0x000fe20000011400 */
[----:B------:R-:W-:Y:S01]  /*0ca0*/  ULDC UR13, c[0x0][0x23c] ;  /* 0x00008f00000d7ab9 */ /* 0x000fe20000000800 */
[----:B------:R-:W-:Y:S01]  /*0cb0*/  LOP3.LUT R0, R0, 0xfffffff8, RZ, 0xc0, !PT ;  /* 0xfffffff800007812 */ /* 0x000fe200078ec0ff */
[----:B------:R-:W-:Y:S01]  /*0cc0*/  ULDC.64 UR4, c[0x0][0x238] ;  /* 0x00008e0000047ab9 */ /* 0x000fe20000000a00 */
[----:B------:R-:W-:Y:S01]  /*0cd0*/  SHF.R.S32.HI R11, RZ, 0x1f, R96 ;  /* 0x0000001fff0b7819 */ /* 0x000fe20000011460 */
[----:B------:R-:W-:Y:S01]  /*0ce0*/  UIMAD UR28, UR15, UR28, URZ ;  /* 0x0000001c0f1c72a4 */ /* 0x000fe2000f8e023f */
[C---:B-----5:R-:W-:Y:S01]  /*0cf0*/  IADD3 R118, P0, R96.reuse, R8, RZ ;  /* 0x0000000860767210 */ /* 0x060fe20007f1e0ff */
[----:B------:R-:W-:Y:S01]  /*0d00*/  IMAD.IADD R25, R159, 0x1, -R0 ;  /* 0x000000019f197824 */ /* 0x000fe200078e0a00 */
[----:B------:R-:W-:Y:S01]  /*0d10*/  IADD3 R139, -R96, UR21, RZ ;  /* 0x00000015608b7c10 */ /* 0x000fe2000fffe1ff */
[----:B------:R-:W-:Y:S01]  /*0d20*/  USHF.L.U64.HI UR10, UR4, UR43, UR5 ;  /* 0x0000002b040a7299 */ /* 0x000fe20008010205 */
[----:B------:R-:W-:Y:S01]  /*0d30*/  LEA.HI.X.SX32 R119, R8, R11, 0x1, P0 ;  /* 0x0000000b08777211 */ /* 0x000fe200000f0eff */
[C---:B------:R-:W-:Y:S01]  /*0d40*/  IMAD.SHL.U32 R20, R25.reuse, 0x8, RZ ;  /* 0x0000000819147824 */ /* 0x040fe200078e00ff */
[----:B------:R-:W-:Y:S01]  /*0d50*/  USHF.L.U32 UR11, UR4, 0x6, URZ ;  /* 0x00000006040b7899 */ /* 0x000fe2000800063f */
[----:B------:R-:W-:Y:S01]  /*0d60*/  IMAD.SHL.U32 R32, R25, 0x4, RZ ;  /* 0x0000000419207824 */ /* 0x000fe200078e00ff */
[----:B------:R-:W-:Y:S01]  /*0d70*/  UIMAD.WIDE.U32 UR26, UR4, 0x20, URZ ;  /* 0x00000020041a78a5 */ /* 0x000fe2000f8e003f */
[----:B------:R-:W-:Y:S01]  /*0d80*/  IMAD R10, R11, c[0x0][0x280], RZ ;  /* 0x0000a0000b0a7a24 */ /* 0x000fe200078e02ff */
[----:B------:R-:W-:Y:S01]  /*0d90*/  SHF.R.S32.HI R21, RZ, 0x1f, R20 ;  /* 0x0000001fff157819 */ /* 0x000fe20000011414 */
[----:B------:R-:W-:Y:S01]  /*0da0*/  USHF.L.U64.HI UR13, UR4, UR40, UR13 ;  /* 0x00000028040d7299 */ /* 0x000fe2000801020d */
[----:B------:R-:W-:Y:S01]  /*0db0*/  SHF.R.S32.HI R33, RZ, 0x1f, R32 ;  /* 0x0000001fff217819 */ /* 0x000fe20000011420 */
[----:B------:R-:W-:Y:S01]  /*0dc0*/  USHF.L.U32 UR14, UR4, 0x5, URZ ;  /* 0x00000005040e7899 */ /* 0x000fe2000800063f */
[----:B------:R-:W-:Y:S01]  /*0dd0*/  IADD3 R92, R20, 0x40, RZ ;  /* 0x00000040145c7810 */ /* 0x000fe20007ffe0ff */
[----:B------:R-:W-:Y:S01]  /*0de0*/  UIMAD UR33, UR16, UR29, UR28 ;  /* 0x0000001d102172a4 */ /* 0x000fe2000f8e021c */
[----:B-1----:R-:W-:Y:S01]  /*0df0*/  IMAD.U32 R2, RZ, RZ, UR18 ;  /* 0x00000012ff027e24 */ /* 0x002fe2000f8e00ff */
[----:B------:R-:W-:Y:S01]  /*0e00*/  ULDC.64 UR4, c[0x0][0x260] ;  /* 0x0000980000047ab9 */ /* 0x000fe20000000a00 */
[----:B------:R-:W-:Y:S01]  /*0e10*/  IMAD.WIDE.U32 R4, R4, c[0x0][0x260], R20 ;  /* 0x0000980004047a25 */ /* 0x000fe200078e0014 */
[----:B------:R-:W-:Y:S01]  /*0e20*/  UIMAD UR4, UR15, UR4, URZ ;  /* 0x000000040f0472a4 */ /* 0x000fe2000f8e023f */
[----:B------:R-:W-:Y:S01]  /*0e30*/  ISETP.GE.AND P6, PT, R20, c[0x0][0x1d4], PT ;  /* 0x0000750014007a0c */ /* 0x000fe20003fc6270 */
[----:B------:R-:W-:Y:S01]  /*0e40*/  ULDC UR31, c[0x0][0x284] ;  /* 0x0000a100001f7ab9 */ /* 0x000fe20000000800 */
[----:B------:R-:W-:Y:S01]  /*0e50*/  IMAD R0, R2, -0x40, R139 ;  /* 0xffffffc002007824 */ /* 0x000fe200078e028b */
[----:B------:R-:W-:Y:S01]  /*0e60*/  UIMAD UR28, UR16, UR5, UR4 ;  /* 0x00000005101c72a4 */ /* 0x000fe2000f8e0204 */
[----:B------:R-:W-:Y:S01]  /*0e70*/  IMAD R2, R119, c[0x0][0x238], RZ ;  /* 0x00008e0077027a24 */ /* 0x000fe200078e02ff */
[----:B------:R-:W-:Y:S01]  /*0e80*/  UMOV UR41, 0x30 ;  /* 0x0000003000297882 */ /* 0x000fe20000000000 */
[----:B------:R-:W-:Y:S01]  /*0e90*/  IMAD.MOV.U32 R12, RZ, RZ, R4 ;  /* 0x000000ffff0c7224 */ /* 0x000fe200078e0004 */
[----:B------:R-:W-:Y:S01]  /*0ea0*/  ISETP.GE.AND P3, PT, R0, 0x1, PT ;  /* 0x000000010000780c */ /* 0x000fe20003f66270 */
[----:B------:R-:W-:Y:S01]  /*0eb0*/  IMAD R6, R118, c[0x0][0x23c], R2 ;  /* 0x00008f0076067a24 */ /* 0x000fe200078e0202 */
[----:B------:R-:W-:Y:S01]  /*0ec0*/  ISETP.GE.AND P2, PT, R0, 0x11, PT ;  /* 0x000000110000780c */ /* 0x000fe20003f46270 */
[----:B------:R-:W-:Y:S01]  /*0ed0*/  IMAD.WIDE.U32 R2, R118, c[0x0][0x238], R20 ;  /* 0x00008e0076027a25 */ /* 0x000fe200078e0014 */
[C---:B------:R-:W-:Y:S01]  /*0ee0*/  ISETP.GE.AND P1, PT, R0.reuse, 0x21, PT ;  /* 0x000000210000780c */ /* 0x040fe20003f26270 */
[----:B------:R-:W-:Y:S01]  /*0ef0*/  ULDC.64 UR4, c[0x0][0x280] ;  /* 0x0000a00000047ab9 */ /* 0x000fe20000000a00 */
[----:B------:R-:W-:Y:S01]  /*0f00*/  ISETP.GT.AND P0, PT, R0, 0x30, PT ;  /* 0x000000300000780c */ /* 0x000fe20003f04270 */
[----:B------:R-:W-:Y:S01]  /*0f10*/  IMAD.IADD R3, R3, 0x1, R6 ;  /* 0x0000000103037824 */ /* 0x000fe200078e0206 */
[----:B------:R-:W-:Y:S01]  /*0f20*/  USEL UR39, UR24, URZ, !UP2 ;  /* 0x0000003f18277287 */ /* 0x000fe2000d000000 */
[----:B------:R-:W-:Y:S01]  /*0f30*/  IMAD.U32 R0, RZ, RZ, UR16 ;  /* 0x00000010ff007e24 */ /* 0x000fe2000f8e00ff */
[----:B------:R-:W-:Y:S01]  /*0f40*/  USHF.L.U64.HI UR29, UR4, UR43, UR31 ;  /* 0x0000002b041d7299 */ /* 0x000fe2000801021f */
[----:B------:R-:W-:Y:S01]  /*0f50*/  IADD3 R13, R5, UR28, RZ ;  /* 0x0000001c050d7c10 */ /* 0x000fe2000fffe0ff */
[----:B------:R-:W-:Y:S01]  /*0f60*/  USHF.L.U64.HI UR12, UR4, UR40, UR5 ;  /* 0x00000028040c7299 */ /* 0x000fe20008010205 */
[----:B------:R-:W-:Y:S01]  /*0f70*/  IMAD.WIDE.U32 R2, R0, c[0x0][0x240], R2 ;  /* 0x0000900000027a25 */ /* 0x000fe200078e0002 */
[----:B------:R-:W-:Y:S01]  /*0f80*/  UIMAD UR25, UR41, UR5, URZ ;  /* 0x00000005291972a4 */ /* 0x000fe2000f8e023f */
[----:B------:R-:W-:Y:S01]  /*0f90*/  ISETP.GE.AND P5, PT, R92, c[0x0][0x1d4], PT ;  /* 0x000075005c007a0c */ /* 0x000fe20003fa6270 */
[----:B------:R-:W-:Y:S01]  /*0fa0*/  USHF.L.U64.HI UR31, UR4, UR45, UR31 ;  /* 0x0000002d041f7299 */ /* 0x000fe2000801021f */
[----:B------:R-:W-:Y:S01]  /*0fb0*/  IMAD R0, R11, c[0x0][0x290], RZ ;  /* 0x0000a4000b007a24 */ /* 0x000fe200078e02ff */
[----:B------:R-:W-:Y:S01]  /*0fc0*/  IADD3 R3, R3, UR33, RZ ;  /* 0x0000002103037c10 */ /* 0x000fe2000fffe0ff */
[----:B------:R-:W-:Y:S01]  /*0fd0*/  USHF.R.S32.HI UR33, URZ, 0x1f, UR24 ;  /* 0x0000001f3f217899 */ /* 0x000fe20008011418 */
[----:B------:R-:W-:Y:S01]  /*0fe0*/  IMAD.U32 R100, RZ, RZ, UR39 ;  /* 0x00000027ff647e24 */ /* 0x000fe2000f8e00ff */
[----:B------:R-:W-:Y:S01]  /*0ff0*/  UIMAD.WIDE.U32 UR36, UR4, 0x30, URZ ;  /* 0x00000030042478a5 */ /* 0x000fe2000f8e003f */
[C---:B------:R-:W-:Y:S01]  /*1000*/  IMAD.WIDE.U32 R4, R96.reuse, c[0x0][0x290], R32 ;  /* 0x0000a40060047a25 */ /* 0x040fe200078e0020 */
[----:B------:R-:W-:Y:S01]  /*1010*/  USEL UR38, UR33, URZ, !UP2 ;  /* 0x0000003f21267287 */ /* 0x000fe2000d000000 */
[C---:B------:R-:W-:Y:S01]  /*1020*/  IADD3 R147, R96.reuse, 0x10, RZ ;  /* 0x0000001060937810 */ /* 0x040fe20007ffe0ff */
[----:B------:R-:W-:Y:S01]  /*1030*/  USHF.L.U32 UR28, UR4, 0x5, URZ ;  /* 0x00000005041c7899 */ /* 0x000fe2000800063f */
[----:B------:R-:W-:Y:S01]  /*1040*/  IMAD R11, R96, c[0x0][0x294], R0 ;  /* 0x0000a500600b7a24 */ /* 0x000fe200078e0200 */
[----:B------:R-:W-:Y:S01]  /*1050*/  USHF.L.U32 UR30, UR4, 0x6, URZ ;  /* 0x00000006041e7899 */ /* 0x000fe2000800063f */
[----:B------:R-:W-:Y:S01]  /*1060*/  IMAD.WIDE.U32 R128, R100, c[0x0][0x248], R2 ;  /* 0x0000920064807a25 */ /* 0x000fe200078e0002 */
[----:B------:R-:W-:Y:S01]  /*1070*/  USHF.L.U32 UR32, UR4, 0x4, URZ ;  /* 0x0000000404207899 */ /* 0x000fe2000800063f */
[----:B------:R-:W-:Y:S01]  /*1080*/  LEA.HI R0, R14, R159, RZ, 0x6 ;  /* 0x0000009f0e007211 */ /* 0x000fe200078f30ff */
[----:B------:R-:W-:Y:S01]  /*1090*/  ULDC UR48, c[0x0][0x23c] ;  /* 0x00008f0000307ab9 */ /* 0x000fe20000000800 */
[----:B------:R-:W-:Y:S01]  /*10a0*/  IMAD.MOV.U32 R18, RZ, RZ, R4 ;  /* 0x000000ffff127224 */ /* 0x000fe200078e0004 */
[----:B------:R-:W-:Y:S01]  /*10b0*/  ULDC.64 UR4, c[0x0][0x248] ;  /* 0x0000920000047ab9 */ /* 0x000fe20000000a00 */
[----:B------:R-:W-:Y:S01]  /*10c0*/  IMAD.SHL.U32 R4, R96, 0x40, RZ ;  /* 0x0000004060047824 */ /* 0x000fe200078e00ff */
[----:B------:R-:W-:Y:S01]  /*10d0*/  UIMAD UR4, UR38, UR4, URZ ;  /* 0x00000004260472a4 */ /* 0x000fe2000f8e023f */
[----:B------:R-:W-:Y:S01]  /*10e0*/  IMAD.SHL.U32 R0, R0, 0x8, RZ ;  /* 0x0000000800007824 */ /* 0x000fe200078e00ff */
[----:B------:R-:W-:Y:S01]  /*10f0*/  USHF.L.U32 UR52, UR48, 0x5, URZ ;  /* 0x0000000530347899 */ /* 0x000fe2000800063f */
[----:B------:R-:W-:Y:S01]  /*1100*/  IMAD.U32 R2, RZ, RZ, UR11 ;  /* 0x0000000bff027e24 */ /* 0x000fe2000f8e00ff */
[----:B------:R-:W-:Y:S01]  /*1110*/  UIMAD UR44, UR39, UR5, UR4 ;  /* 0x00000005272c72a4 */ /* 0x000fe2000f8e0204 */
[----:B------:R-:W-:Y:S01]  /*1120*/  IMAD.MOV.U32 R122, RZ, RZ, R128 ;  /* 0x000000ffff7a7224 */ /* 0x000fe200078e0080 */
[----:B------:R-:W-:Y:S01]  /*1130*/  LOP3.LUT R121, R4, 0x1c0, RZ, 0xc0, !PT ;  /* 0x000001c004797812 */ /* 0x000fe200078ec0ff */
[----:B------:R-:W-:Y:S01]  /*1140*/  ULDC.64 UR4, c[0x0][0x290] ;  /* 0x0000a40000047ab9 */ /* 0x000fe20000000a00 */
[----:B------:R-:W-:Y:S01]  /*1150*/  LOP3.LUT R130, R0, 0xfffffe00, RZ, 0xc0, !PT ;  /* 0xfffffe0000827812 */ /* 0x000fe200078ec0ff */
[----:B------:R-:W-:Y:S01]  /*1160*/  USHF.L.U64.HI UR40, UR4, UR40, UR5 ;  /* 0x0000002804287299 */ /* 0x000fe20008010205 */
[----:B------:R-:W-:Y:S01]  /*1170*/  IADD3 R123, R129, UR44, RZ ;  /* 0x0000002c817b7c10 */ /* 0x000fe2000fffe0ff */
[----:B------:R-:W-:Y:S01]  /*1180*/  UIMAD UR41, UR41, UR5, URZ ;  /* 0x00000005292972a4 */ /* 0x000fe2000f8e023f */
[----:B------:R-:W-:Y:S01]  /*1190*/  LOP3.LUT R0, R121, 0x38, R20, 0xf8, !PT ;  /* 0x0000003879007812 */ /* 0x000fe200078ef814 */
[----:B------:R-:W-:Y:S01]  /*11a0*/  USHF.R.S32.HI UR44, URZ, 0x1f, UR18 ;  /* 0x0000001f3f2c7899 */ /* 0x000fe20008011412 */
[----:B------:R-:W-:Y:S01]  /*11b0*/  SHF.R.U32.HI R151, RZ, 0x3, R121 ;  /* 0x00000003ff977819 */ /* 0x000fe20000011679 */
[----:B------:R-:W-:Y:S01]  /*11c0*/  UIMAD UR5, UR10, UR18, URZ ;  /* 0x000000120a0572a4 */ /* 0x000fe2000f8e023f */
[----:B------:R-:W-:Y:S01]  /*11d0*/  IMAD.WIDE.U32 R2, R2, UR18, R122 ;  /* 0x0000001202027c25 */ /* 0x000fe2000f8e007a */
[----:B------:R-:W-:Y:S01]  /*11e0*/  UIADD3 UR27, UR27, UR52, URZ ;  /* 0x000000341b1b7290 */ /* 0x000fe2000fffe03f */
[----:B------:R-:W-:Y:S01]  /*11f0*/  LOP3.LUT R0, R130, R0, R151, 0xf6, !PT ;  /* 0x0000000082007212 */ /* 0x000fe200078ef697 */
[----:B------:R-:W-:Y:S01]  /*1200*/  UIMAD UR5, UR44, UR11, UR5 ;  /* 0x0000000b2c0572a4 */ /* 0x000fe2000f8e0205 */
[C---:B------:R-:W-:Y:S01]  /*1210*/  IMAD R10, R96.reuse, c[0x0][0x284], R10 ;  /* 0x0000a100600a7a24 */ /* 0x040fe200078e020a */
[C---:B------:R-:W-:Y:S01]  /*1220*/  IADD3 R145, R96.reuse, 0x30, RZ ;  /* 0x0000003060917810 */ /* 0x040fe20007ffe0ff */
[C---:B------:R-:W-:Y:S01]  /*1230*/  IMAD.WIDE.U32 R6, R96.reuse, c[0x0][0x280], R32 ;  /* 0x0000a00060067a25 */ /* 0x040fe200078e0020 */
[C---:B------:R-:W-:Y:S01]  /*1240*/  IADD3 R146, R96.reuse, 0x20, RZ ;  /* 0x0000002060927810 */ /* 0x040fe20007ffe0ff */
[----:B------:R-:W-:Y:S01]  /*1250*/  VOTEU.ANY UP1, P0 ;  /* 0x00000000003f7886 */ /* 0x000fe20000020100 */
[----:B------:R-:W-:Y:S01]  /*1260*/  IADD3 R3, R3, UR5, RZ ;  /* 0x0000000503037c10 */ /* 0x000fe2000fffe0ff */
[----:B------:R-:W-:Y:S01]  /*1270*/  IMAD.IADD R23, R7, 0x1, R10 ;  /* 0x0000000107177824 */ /* 0x000fe200078e020a */
[----:B------:R-:W-:Y:S01]  /*1280*/  ULDC UR42, c[0x0][0x294] ;  /* 0x0000a500002a7ab9 */ /* 0x000fe20000000800 */
[----:B------:R-:W-:Y:S01]  /*1290*/  IMAD.MOV.U32 R22, RZ, RZ, R6 ;  /* 0x000000ffff167224 */ /* 0x000fe200078e0006 */
[----:B------:R-:W-:Y:S01]  /*12a0*/  @UP1 UIMAD UR48, UR48, 0x30, URZ ;  /* 0x00000030303018a4 */ /* 0x000fe2000f8e023f */
[----:B------:R-:W-:Y:S01]  /*12b0*/  IMAD.WIDE.U32 R6, R96, c[0x0][0x280], R20 ;  /* 0x0000a00060067a25 */ /* 0x000fe200078e0014 */
[----:B------:R-:W-:Y:S01]  /*12c0*/  USHF.L.U64.HI UR43, UR4, UR43, UR42 ;  /* 0x0000002b042b7299 */ /* 0x000fe2000801022a */
[----:B------:R-:W-:Y:S01]  /*12d0*/  SHF.R.S32.HI R82, RZ, 0x1f, R92 ;  /* 0x0000001fff527819 */ /* 0x000fe2000001145c */
[----:B------:R-:W-:Y:S01]  /*12e0*/  USHF.L.U64.HI UR45, UR4, UR45, UR42 ;  /* 0x0000002d042d7299 */ /* 0x000fe2000801022a */
[----:B------:R-:W-:Y:S01]  /*12f0*/  IMAD.IADD R19, R5, 0x1, R11 ;  /* 0x0000000105137824 */ /* 0x000fe200078e020b */
[----:B------:R-:W-:Y:S01]  /*1300*/  UIMAD.WIDE.U32 UR50, UR4, 0x30, URZ ;  /* 0x00000030043278a5 */ /* 0x000fe2000f8e003f */
[----:B------:R-:W-:Y:S01]  /*1310*/  IMAD.SHL.U32 R74, R0, 0x2, RZ ;  /* 0x00000002004a7824 */ /* 0x000fe200078e00ff */
[----:B------:R-:W-:Y:S01]  /*1320*/  USHF.L.U32 UR42, UR4, 0x5, URZ ;  /* 0x00000005042a7899 */ /* 0x000fe2000800063f */
[----:B------:R-:W-:Y:S01]  /*1330*/  IMAD.IADD R17, R10, 0x1, R7 ;  /* 0x000000010a117824 */ /* 0x000fe200078e0207 */
[----:B------:R-:W-:Y:S01]  /*1340*/  USHF.L.U32 UR44, UR4, 0x6, URZ ;  /* 0x00000006042c7899 */ /* 0x000fe2000800063f */
[----:B------:R-:W-:Y:S01]  /*1350*/  IMAD.MOV.U32 R7, RZ, RZ, c[0x0][0x238] ;  /* 0x00008e00ff077624 */ /* 0x000fe200078e00ff */
[----:B------:R-:W-:Y:S01]  /*1360*/  USHF.L.U32 UR47, UR4, 0x4, URZ ;  /* 0x00000004042f7899 */ /* 0x000fe2000800063f */
[----:B------:R-:W-:Y:S01]  /*1370*/  IMAD.MOV.U32 R16, RZ, RZ, R6 ;  /* 0x000000ffff107224 */ /* 0x000fe200078e0006 */
[----:B------:R-:W-:Y:S01]  /*1380*/  LEA.HI R82, R82, R92, RZ, 0x3 ;  /* 0x0000005c52527211 */ /* 0x000fe200078f18ff */
[----:B------:R-:W-:Y:S01]  /*1390*/  IMAD.MOV.U32 R6, RZ, RZ, c[0x0][0x23c] ;  /* 0x00008f00ff067624 */ /* 0x000fe200078e00ff */
[----:B------:R-:W-:Y:S01]  /*13a0*/  ULDC.64 UR4, c[0x0][0x1e8] ;  /* 0x00007a0000047ab9 */ /* 0x000fe20000000a00 */
[----:B------:R-:W-:Y:S01]  /*13b0*/  IMAD.WIDE.U32 R100, R100, c[0x0][0x268], R12 ;  /* 0x00009a0064647a25 */ /* 0x000fe200078e000c */
[----:B------:R-:W-:Y:S01]  /*13c0*/  SHF.R.S32.HI R12, RZ, 0x1f, R145 ;  /* 0x0000001fff0c7819 */ /* 0x000fe20000011491 */
[----:B------:R-:W-:Y:S01]  /*13d0*/  UIMAD UR49, UR15, UR4, URZ ;  /* 0x000000040f3172a4 */ /* 0x000fe2000f8e023f */
[----:B------:R-:W-:Y:S01]  /*13e0*/  LOP3.LUT R82, R82, 0xfffffff8, RZ, 0xc0, !PT ;  /* 0xfffffff852527812 */ /* 0x000fe200078ec0ff */
[----:B------:R-:W-:Y:S01]  /*13f0*/  IMAD.SHL.U32 R13, R145, 0x40, RZ ;  /* 0x00000040910d7824 */ /* 0x000fe200078e00ff */
[----:B------:R-:W-:Y:S01]  /*1400*/  UIMAD.WIDE.U32 UR54, UR16, UR4, URZ ;  /* 0x00000004103672a5 */ /* 0x000fe2000f8e003f */
[----:B------:R-:W-:Y:S01]  /*1410*/  IMAD.MOV.U32 R153, RZ, RZ, c[0x0][0x2b8] ;  /* 0x0000ae00ff997624 */ /* 0x000fe200078e00ff */
[----:B------:R-:W-:Y:S01]  /*1420*/  UIMAD UR49, UR16, UR5, UR49 ;  /* 0x00000005103172a4 */ /* 0x000fe2000f8e0231 */
[----:B------:R-:W-:Y:S01]  /*1430*/  IMAD.MOV.U32 R152, RZ, RZ, c[0x0][0x27c] ;  /* 0x00009f00ff987624 */ /* 0x000fe200078e00ff */
[----:B------:R-:W-:Y:S01]  /*1440*/  LOP3.LUT R124, R13, 0x1c0, RZ, 0xc0, !PT ;  /* 0x000001c00d7c7812 */ /* 0x000fe200078ec0ff */
[----:B------:R-:W-:Y:S01]  /*1450*/  ULDC.64 UR4, c[0x0][0x210] ;  /* 0x0000840000047ab9 */ /* 0x000fe20000000a00 */
[----:B------:R-:W-:Y:S01]  /*1460*/  IMAD.MOV.U32 R144, RZ, RZ, c[0x0][0x27c] ;  /* 0x00009f00ff907624 */ /* 0x000fe200078e00ff */
[----:B------:R-:W-:Y:S01]  /*1470*/  UIMAD UR52, UR15, UR4, URZ ;  /* 0x000000040f3472a4 */ /* 0x000fe2000f8e023f */
[----:B------:R-:W-:Y:S01]  /*1480*/  SHF.R.U32.HI R148, RZ, 0x3, R124 ;  /* 0x00000003ff947819 */ /* 0x000fe2000001167c */
[----:B------:R-:W-:Y:S01]  /*1490*/  UIMAD.WIDE.U32 UR56, UR16, UR4, URZ ;  /* 0x00000004103872a5 */ /* 0x000fe2000f8e003f */
[C---:B------:R-:W-:Y:S01]  /*14a0*/  IMAD.WIDE.U32 R108, R143.reuse, c[0x0][0x280], R22 ;  /* 0x0000a0008f6c7a25 */ /* 0x040fe200078e0016 */
[----:B------:R-:W-:Y:S01]  /*14b0*/  UIMAD UR52, UR16, UR5, UR52 ;  /* 0x00000005103472a4 */ /* 0x000fe2000f8e0234 */
[----:B------:R-:W-:Y:S01]  /*14c0*/  P2R R141, PR, RZ, 0x20 ;  /* 0x00000020ff8d7803 */ /* 0x000fe20000000000 */
[----:B------:R-:W-:Y:S01]  /*14d0*/  UIADD3 UR25, UR37, UR25, URZ ;  /* 0x0000001925197290 */ /* 0x000fe2000fffe03f */
[C---:B------:R-:W-:Y:S01]  /*14e0*/  IMAD.WIDE.U32 R106, R143.reuse, c[0x0][0x290], R18 ;  /* 0x0000a4008f6a7a25 */ /* 0x040fe200078e0012 */
[----:B------:R-:W-:Y:S01]  /*14f0*/  ULDC.64 UR4, c[0x0][0x268] ;  /* 0x00009a0000047ab9 */ /* 0x000fe20000000a00 */
[----:B------:R-:W-:Y:S01]  /*1500*/  P2R R142, PR, RZ, 0x40 ;  /* 0x00000040ff8e7803 */ /* 0x000fe20000000000 */
[----:B------:R-:W-:Y:S01]  /*1510*/  UIMAD UR4, UR38, UR4, URZ ;  /* 0x00000004260472a4 */ /* 0x000fe2000f8e023f */
[----:B------:R-:W-:Y:S01]  /*1520*/  IMAD.WIDE.U32 R104, R143, c[0x0][0x280], R16 ;  /* 0x0000a0008f687a25 */ /* 0x000fe200078e0010 */
[----:B------:R-:W-:Y:S01]  /*1530*/  IADD3 R138, R26, UR22, RZ ;  /* 0x000000161a8a7c10 */ /* 0x000fe2000fffe0ff */
[----:B------:R-:W-:Y:S01]  /*1540*/  UIADD3 UR41, UR51, UR41, URZ ;  /* 0x0000002933297290 */ /* 0x000fe2000fffe03f */
[----:B------:R-:W-:Y:S01]  /*1550*/  IADD3 R34, R32, 0x20, RZ ;  /* 0x0000002020227810 */ /* 0x000fe20007ffe0ff */
[----:B------:R-:W-:Y:S01]  /*1560*/  UIMAD UR39, UR39, UR5, UR4 ;  /* 0x00000005272772a4 */ /* 0x000fe2000f8e0204 */
[----:B------:R-:W-:Y:S01]  /*1570*/  IMAD.SHL.U32 R144, R144, 0x2, RZ ;  /* 0x0000000290907824 */ /* 0x000fe200078e00ff */
[----:B------:R-:W-:Y:S01]  /*1580*/  SHF.R.S32.HI R93, RZ, 0x1f, R82 ;  /* 0x0000001fff5d7819 */ /* 0x000fe20000011452 */
[----:B------:R-:W-:Y:S01]  /*1590*/  ULDC.64 UR4, c[0x0][0x2b0] ;  /* 0x0000ac0000047ab9 */ /* 0x000fe20000000a00 */
[----:B------:R-:W-:Y:S01]  /*15a0*/  IMAD.U32 R91, RZ, RZ, UR18 ;  /* 0x00000012ff5b7e24 */ /* 0x000fe2000f8e00ff */
[----:B------:R-:W-:Y:S01]  /*15b0*/  UIADD3 UR49, UR55, UR49, URZ ;  /* 0x0000003137317290 */ /* 0x000fe2000fffe03f */
[----:B------:R-:W-:Y:S01]  /*15c0*/  IMAD R120, R25, 0x10, R96 ;  /* 0x0000001019787824 */ /* 0x000fe200078e0260 */
[----:B------:R-:W-:Y:S01]  /*15d0*/  IADD3 R99, R101, UR39, RZ ;  /* 0x0000002765637c10 */ /* 0x000fe2000fffe0ff */
[----:B------:R-:W-:Y:S01]  /*15e0*/  UIADD3 UR52, UR57, UR52, URZ ;  /* 0x0000003439347290 */ /* 0x000fe2000fffe03f */
[----:B---3--:R1:W3:Y:S01]  /*15f0*/  @P4 R2UR UR46, R9 ;  /* 0x00000000092e43c2 */ /* 0x0082e200000e0000 */
[----:B------:R-:W-:-:S04]  /*1600*/  @P3 LEA R4, P4, R2, c[0x0][0x220], 0x1 ;  /* 0x0000880002043a11 */ /* 0x000fc800078808ff */
[----:B------:R-:W-:Y:S02]  /*1610*/  @P3 LEA.HI.X R5, R2, c[0x0][0x224], R3, 0x1, P4 ;  /* 0x0000890002053a11 */ /* 0x000fe400020f0c03 */
[----:B------:R-:W-:-:S03]  /*1620*/  ISETP.GE.AND P4, PT, R20, c[0x0][0x27c], PT ;  /* 0x00009f0014007a0c */ /* 0x000fc60003f86270 */
[----:B------:R-:W-:Y:S01]  /*1630*/  @!PT LDS RZ, [RZ] ;  /* 0x00000000fffff984 */ /* 0x000fe20000000800 */
[----:B------:R-:W-:Y:S01]  /*1640*/  @!PT LDS RZ, [RZ] ;  /* 0x00000000fffff984 */ /* 0x000fe20000000800 */
[----:B------:R-:W-:Y:S01]  /*1650*/  @!PT LDS RZ, [RZ] ;  /* 0x00000000fffff984 */ /* 0x000fe20000000800 */
[----:B------:R4:W-:Y:S01]  /*1660*/  @P3 LDGSTS.E.BYPASS.LTC128B.128 [R74+0x4100], [R4.64], !P6 ;  /* 0x04100000044a3fae */ /* 0x0009e2000f101d62 */
[----:B------:R-:W-:-:S03]  /*1670*/  P2R R140, PR, RZ, 0x10 ;  /* 0x00000010ff8c7803 */ /* 0x000fc60000000000 */
[----:B------:R4:W-:Y:S01]  /*1680*/  @P3 LDGSTS.E.BYPASS.LTC128B.128 [R74+0x6100], [R4.64+0x80], !P5 ;  /* 0x06100080044a3fae */ /* 0x0009e2000e901d62 */
[----:B------:R-:W-:-:S04]  /*1690*/  @P2 LEA R0, P3, R7, R2, 0x4 ;  /* 0x0000000207002211 */ /* 0x000fc800078620ff */
[----:B------:R-:W-:Y:S01]  /*16a0*/  @P2 LEA.HI.X R6, R7, R3, R6, 0x4, P3 ;  /* 0x0000000307062211 */ /* 0x000fe200018f2406 */
[----:B-1----:R-:W-:Y:S01]  /*16b0*/  IMAD.WIDE.U32 R8, R96, c[0x0][0x290], R20 ;  /* 0x0000a40060087a25 */ /* 0x002fe200078e0014 */
[----:B---3--:R-:W-:Y:S02]  /*16c0*/  @UP0 USHF.R.S32.HI UR59, URZ, 0x1f, UR46 ;  /* 0x0000001f3f3b0899 */ /* 0x008fe4000801142e */
[----:B------:R-:W-:Y:S01]  /*16d0*/  @UP0 UMOV UR58, UR46 ;  /* 0x0000002e003a0c82 */ /* 0x000fe20008000000 */
[----:B------:R-:W-:Y:S01]  /*16e0*/  IMAD.MOV.U32 R14, RZ, RZ, R8 ;  /* 0x000000ffff0e7224 */ /* 0x000fe200078e0008 */
[C---:B------:R-:W-:Y:S01]  /*16f0*/  @P2 LEA R8, P3, R0.reuse, c[0x0][0x220], 0x1 ;  /* 0x0000880000082a11 */ /* 0x040fe200078608ff */
[----:B------:R-:W-:Y:S01]  /*1700*/  IMAD.IADD R15, R11, 0x1, R9 ;  /* 0x000000010b0f7824 */ /* 0x000fe200078e0209 */
[----:B------:R-:W-:Y:S01]  /*1710*/  SHF.R.S32.HI R11, RZ, 0x1f, R147 ;  /* 0x0000001fff0b7819 */ /* 0x000fe20000011493 */
[----:B------:R-:W-:Y:S01]  /*1720*/  @!UP0 UMOV UR59, UR33 ;  /* 0x00000021003b8c82 */ /* 0x000fe20008000000 */
[----:B------:R-:W-:Y:S01]  /*1730*/  @P2 LEA.HI.X R9, R0, c[0x0][0x224], R6, 0x1, P3 ;  /* 0x0000890000092a11 */ /* 0x000fe200018f0c06 */
[----:B------:R-:W-:Y:S01]  /*1740*/  UIMAD UR33, UR59, UR4, URZ ;  /* 0x000000043b2172a4 */ /* 0x000fe2000f8e023f */
[----:B------:R-:W-:Y:S01]  /*1750*/  @P1 IADD3 R0, P3, R2, UR26, RZ ;  /* 0x0000001a02001c10 */ /* 0x000fe2000ff7e0ff */
[----:B------:R-:W-:Y:S01]  /*1760*/  IMAD.WIDE.U32 R102, R143, c[0x0][0x290], R14 ;  /* 0x0000a4008f667a25 */ /* 0x000fe200078e000e */
[----:B------:R-:W-:Y:S01]  /*1770*/  LEA.HI R11, R11, R147, RZ, 0x3 ;  /* 0x000000930b0b7211 */ /* 0x000fe200078f18ff */
[----:B------:R1:W-:Y:S01]  /*1780*/  @P2 LDGSTS.E.BYPASS.LTC128B.128 [R74+0x4900], [R8.64], !P6 ;  /* 0x04900000084a2fae */ /* 0x0003e2000f101d62 */
[----:B------:R-:W-:-:S02]  /*1790*/  @!UP0 UMOV UR58, UR24 ;  /* 0x00000018003a8c82 */ /* 0x000fc40008000000 */
[----:B------:R-:W-:Y:S01]  /*17a0*/  UIMAD.WIDE.U32 UR60, UR58, UR4, URZ ;  /* 0x000000043a3c72a5 */ /* 0x000fe2000f8e003f */
[----:B----4-:R-:W-:Y:S01]  /*17b0*/  SEL R4, RZ, c[0x0][0x27c], !P4 ;  /* 0x00009f00ff047a07 */ /* 0x010fe20006000000 */
[----:B------:R1:W-:Y:S01]  /*17c0*/  @P2 LDGSTS.E.BYPASS.LTC128B.128 [R74+0x6900], [R8.64+0x80], !P5 ;  /* 0x06900080084a2fae */ /* 0x0003e2000e901d62 */
[----:B------:R-:W-:Y:S02]  /*17d0*/  UIMAD UR5, UR58, UR5, UR33 ;  /* 0x000000053a0572a4 */ /* 0x000fe4000f8e0221 */
[----:B------:R-:W-:Y:S01]  /*17e0*/  UIADD3 UR26, UP0, UR26, 0x80, URZ ;  /* 0x000000801a1a7890 */ /* 0x000fe2000ff1e03f */
[----:B------:R-:W-:Y:S01]  /*17f0*/  IMAD.IADD R4, R20, 0x1, R4 ;  /* 0x0000000114047824 */ /* 0x000fe200078e0204 */
[----:B------:R-:W-:Y:S02]  /*1800*/  UIADD3 UR5, UR61, UR5, URZ ;  /* 0x000000053d057290 */ /* 0x000fe4000fffe03f */
[----:B------:R-:W-:Y:S02]  /*1810*/  ULDC.U8 UR4, c[0x0][0x298] ;  /* 0x0000a60000047ab9 */ /* 0x000fe40000000000 */
[----:B------:R-:W-:-:S04]  /*1820*/  SHF.R.S32.HI R5, RZ, 0x1f, R4 ;  /* 0x0000001fff057819 */ /* 0x000fc80000011404 */
[CC--:B------:R-:W-:Y:S02]  /*1830*/  LEA.HI R10, R5.reuse, R4.reuse, RZ, 0x3 ;  /* 0x00000004050a7211 */ /* 0x0c0fe400078f18ff */
[----:B------:R-:W-:Y:S01]  /*1840*/  LEA.HI R24, R5, R4, RZ, 0x6 ;  /* 0x0000000405187211 */ /* 0x000fe200078f30ff */
[----:B------:R-:W-:Y:S01]  /*1850*/  IMAD.SHL.U32 R5, R146, 0x40, RZ ;  /* 0x0000004092057824 */ /* 0x000fe200078e00ff */
[----:B------:R-:W-:Y:S01]  /*1860*/  @P1 IADD3.X R4, R3, UR27, RZ, P3, !PT ;  /* 0x0000001b03041c10 */ /* 0x000fe20009ffe4ff */
[----:B------:R-:W-:Y:S01]  /*1870*/  @P0 IMAD.WIDE.U32 R2, R7, 0x30, R2 ;  /* 0x0000003007020825 */ /* 0x000fe200078e0002 */
[C---:B------:R-:W-:Y:S01]  /*1880*/  @P1 LEA R6, P3, R0.reuse, c[0x0][0x220], 0x1 ;  /* 0x0000880000061a11 */ /* 0x040fe200078608ff */
[----:B------:R-:W-:Y:S01]  /*1890*/  UIADD3.X UR27, URZ, UR27, URZ, UP0, !UPT ;  /* 0x0000001b3f1b7290 */ /* 0x000fe200087fe43f */
[----:B------:R-:W-:Y:S01]  /*18a0*/  LOP3.LUT R125, R5, 0x1c0, RZ, 0xc0, !PT ;  /* 0x000001c0057d7812 */ /* 0x000fe200078ec0ff */
[----:B------:R-:W-:Y:S01]  /*18b0*/  IMAD.SHL.U32 R5, R11, 0x40, RZ ;  /* 0x000000400b057824 */ /* 0x000fe200078e00ff */
[----:B------:R-:W-:Y:S01]  /*18c0*/  @P1 LEA.HI.X R7, R0, c[0x0][0x224], R4, 0x1, P3 ;  /* 0x0000890000071a11 */ /* 0x000fe200018f0c04 */
[----:B------:R-:W-:Y:S01]  /*18d0*/  IMAD.SHL.U32 R0, R147, 0x40, RZ ;  /* 0x0000004093007824 */ /* 0x000fe200078e00ff */
[----:B------:R-:W-:-:S02]  /*18e0*/  SHF.R.S32.HI R4, RZ, 0x1f, R146 ;  /* 0x0000001fff047819 */ /* 0x000fc40000011492 */
[----:B------:R-:W-:Y:S01]  /*18f0*/  LOP3.LUT R133, R5, 0xfffffe00, RZ, 0xc0, !PT ;  /* 0xfffffe0005857812 */ /* 0x000fe200078ec0ff */
[----:B------:R1:W-:Y:S01]  /*1900*/  @P1 LDGSTS.E.BYPASS.LTC128B.128 [R74+0x5100], [R6.64], !P6 ;  /* 0x05100000064a1fae */ /* 0x0003e2000f101d62 */
[----:B------:R-:W-:Y:S02]  /*1910*/  LOP3.LUT R126, R0, 0x1c0, RZ, 0xc0, !PT ;  /* 0x000001c0007e7812 */ /* 0x000fe400078ec0ff */
[----:B------:R-:W-:Y:S01]  /*1920*/  LEA.HI R0, R12, R145, RZ, 0x3 ;  /* 0x000000910c007211 */ /* 0x000fe200078f18ff */
[----:B------:R1:W-:Y:S01]  /*1930*/  @P1 LDGSTS.E.BYPASS.LTC128B.128 [R74+0x7100], [R6.64+0x80], !P5 ;  /* 0x07100080064a1fae */ /* 0x0003e2000e901d62 */
[----:B------:R-:W-:Y:S02]  /*1940*/  LEA.HI R4, R4, R146, RZ, 0x3 ;  /* 0x0000009204047211 */ /* 0x000fe400078f18ff */
[----:B------:R-:W-:Y:S01]  /*1950*/  SHF.R.U32.HI R150, RZ, 0x3, R126 ;  /* 0x00000003ff967819 */ /* 0x000fe2000001167e */
[----:B------:R-:W-:Y:S01]  /*1960*/  IMAD.SHL.U32 R0, R0, 0x40, RZ ;  /* 0x0000004000007824 */ /* 0x000fe200078e00ff */
[----:B------:R-:W-:Y:S01]  /*1970*/  LOP3.LUT R5, R121, 0x38, R10, 0xf8, !PT ;  /* 0x0000003879057812 */ /* 0x000fe200078ef80a */
[----:B------:R-:W-:Y:S01]  /*1980*/  IMAD.SHL.U32 R4, R4, 0x40, RZ ;  /* 0x0000004004047824 */ /* 0x000fe200078e00ff */
[----:B------:R-:W-:-:S02]  /*1990*/  @P0 IADD3 R3, R3, UR48, RZ ;  /* 0x0000003003030c10 */ /* 0x000fc4000fffe0ff */
[----:B------:R-:W-:Y:S01]  /*19a0*/  LOP3.LUT R131, R0, 0xfffffe00, RZ, 0xc0, !PT ;  /* 0xfffffe0000837812 */ /* 0x000fe200078ec0ff */
[----:B------:R-:W-:Y:S01]  /*19b0*/  IMAD.SHL.U32 R0, R24, 0x40, RZ ;  /* 0x0000004018007824 */ /* 0x000fe200078e00ff */
[----:B------:R-:W-:Y:S02]  /*19c0*/  LOP3.LUT R132, R4, 0xfffffe00, RZ, 0xc0, !PT ;  /* 0xfffffe0004847812 */ /* 0x000fe400078ec0ff */
[----:B------:R-:W-:Y:S02]  /*19d0*/  LOP3.LUT R4, R126, 0x38, R10, 0xf8, !PT ;  /* 0x000000387e047812 */ /* 0x000fe400078ef80a */
[----:B------:R-:W-:Y:S02]  /*19e0*/  LOP3.LUT R0, R0, 0xfffff000, RZ, 0xc0, !PT ;  /* 0xfffff00000007812 */ /* 0x000fe400078ec0ff */
[----:B------:R-:W-:Y:S02]  /*19f0*/  LOP3.LUT R4, R4, R150, RZ, 0x3c, !PT ;  /* 0x0000009604047212 */ /* 0x000fe400078e3cff */
[----:B------:R-:W-:-:S02]  /*1a00*/  LOP3.LUT R5, R5, R151, RZ, 0x3c, !PT ;  /* 0x0000009705057212 */ /* 0x000fc400078e3cff */
[-C--:B------:R-:W-:Y:S02]  /*1a10*/  IADD3 R13, R4, R0.reuse, R133 ;  /* 0x00000000040d7210 */ /* 0x080fe40007ffe085 */
[C---:B------:R-:W-:Y:S02]  /*1a20*/  @P0 LEA R4, P3, R2.reuse, c[0x0][0x220], 0x1 ;  /* 0x0000880002040a11 */ /* 0x040fe400078608ff */
[----:B------:R-:W-:Y:S01]  /*1a30*/  IADD3 R24, R5, R0, R130 ;  /* 0x0000000005187210 */ /* 0x000fe20007ffe082 */
[----:B------:R-:W-:Y:S01]  /*1a40*/  IMAD.SHL.U32 R136, R13, 0x2, RZ ;  /* 0x000000020d887824 */ /* 0x000fe200078e00ff */
[----:B------:R-:W-:Y:S02]  /*1a50*/  @P0 LEA.HI.X R5, R2, c[0x0][0x224], R3, 0x1, P3 ;  /* 0x0000890002050a11 */ /* 0x000fe400018f0c03 */
[----:B------:R-:W-:Y:S01]  /*1a60*/  SHF.R.U32.HI R149, RZ, 0x3, R125 ;  /* 0x00000003ff957819 */ /* 0x000fe2000001167d */
[----:B------:R-:W-:Y:S01]  /*1a70*/  IMAD.SHL.U32 R137, R24, 0x2, RZ ;  /* 0x0000000218897824 */ /* 0x000fe200078e00ff */
[--C-:B------:R-:W-:Y:S01]  /*1a80*/  LOP3.LUT R12, R125, 0x38, R10.reuse, 0xf8, !PT ;  /* 0x000000387d0c7812 */ /* 0x100fe200078ef80a */
[----:B------:R1:W-:Y:S01]  /*1a90*/  @P0 LDGSTS.E.BYPASS.LTC128B.128 [R74+0x5900], [R4.64], !P6 ;  /* 0x05900000044a0fae */ /* 0x0003e2000f101d62 */
[----:B------:R-:W-:-:S02]  /*1aa0*/  LOP3.LUT R11, R124, 0x38, R10, 0xf8, !PT ;  /* 0x000000387c0b7812 */ /* 0x000fc400078ef80a */
[----:B------:R-:W-:Y:S01]  /*1ab0*/  LOP3.LUT R12, R12, R149, RZ, 0x3c, !PT ;  /* 0x000000950c0c7212 */ /* 0x000fe200078e3cff */
[----:B------:R1:W-:Y:S01]  /*1ac0*/  @P0 LDGSTS.E.BYPASS.LTC128B.128 [R74+0x7900], [R4.64+0x80], !P5 ;  /* 0x07900080044a0fae */ /* 0x0003e2000e901d62 */
[----:B------:R-:W-:Y:S02]  /*1ad0*/  LOP3.LUT R11, R11, R148, RZ, 0x3c, !PT ;  /* 0x000000940b0b7212 */ /* 0x000fe400078e3cff */
[-C--:B------:R-:W-:Y:S01]  /*1ae0*/  IADD3 R12, R12, R0.reuse, R132 ;  /* 0x000000000c0c7210 */ /* 0x080fe20007ffe084 */
[----:B------:R-:W0:Y:S01]  /*1af0*/  LDGDEPBAR ;  /* 0x00000000000079af */ /* 0x000e220000000000 */
[----:B------:R-:W-:Y:S02]  /*1b00*/  IADD3 R11, R11, R0, R131 ;  /* 0x000000000b0b7210 */ /* 0x000fe40007ffe083 */
[----:B------:R-:W-:Y:S01]  /*1b10*/  SHF.R.S32.HI R0, RZ, 0x1f, R143 ;  /* 0x0000001fff007819 */ /* 0x000fe2000001148f */
[----:B------:R-:W-:Y:S01]  /*1b20*/  IMAD.SHL.U32 R135, R12, 0x2, RZ ;  /* 0x000000020c877824 */ /* 0x000fe200078e00ff */
[----:B------:R-:W-:Y:S01]  /*1b30*/  LOP3.LUT R94, R10, 0xfffffff8, RZ, 0xc0, !PT ;  /* 0xfffffff80a5e7812 */ /* 0x000fe200078ec0ff */
[----:B------:R-:W-:Y:S01]  /*1b40*/  IMAD.SHL.U32 R134, R11, 0x2, RZ ;  /* 0x000000020b867824 */ /* 0x000fe200078e00ff */
[----:B------:R-:W-:Y:S01]  /*1b50*/  BAR.SYNC.DEFER_BLOCKING 0x0 ;  /* 0x0000000000007b1d */ /* 0x000fe20000010000 */
[----:B------:R-:W-:Y:S01]  /*1b60*/  IMAD R2, R0, c[0x0][0x280], RZ ;  /* 0x0000a00000027a24 */ /* 0x000fe200078e02ff */
[----:B------:R-:W-:Y:S01]  /*1b70*/  ISETP.GE.AND P5, PT, R20, c[0x0][0x1d4], PT ;  /* 0x0000750014007a0c */ /* 0x000fe20003fa6270 */
[----:B------:R-:W-:Y:S01]  /*1b80*/  IMAD R0, R0, c[0x0][0x290], RZ ;  /* 0x0000a40000007a24 */ /* 0x000fe200078e02ff */
[----:B------:R-:W-:Y:S01]  /*1b90*/  SHF.R.S32.HI R115, RZ, 0x3, R10 ;  /* 0x00000003ff737819 */ /* 0x000fe2000001140a */
[C---:B------:R-:W-:Y:S01]  /*1ba0*/  IMAD R2, R143.reuse, c[0x0][0x284], R2 ;  /* 0x0000a1008f027a24 */ /* 0x040fe200078e0202 */
[----:B------:R-:W-:Y:S01]  /*1bb0*/  SHF.R.S32.HI R111, RZ, 0x1f, R94 ;  /* 0x0000001fff6f7819 */ /* 0x000fe2000001145e */
[----:B------:R-:W-:Y:S01]  /*1bc0*/  IMAD R0, R143, c[0x0][0x294], R0 ;  /* 0x0000a5008f007a24 */ /* 0x000fe200078e0200 */
[----:B------:R-:W-:Y:S01]  /*1bd0*/  ISETP.NE.AND P1, PT, R153, 0x1, PT ;  /* 0x000000019900780c */ /* 0x000fe20003f25270 */
[----:B------:R-:W-:Y:S01]  /*1be0*/  IMAD.IADD R114, R109, 0x1, R2 ;  /* 0x000000016d727824 */ /* 0x000fe200078e0202 */
[----:B------:R-:W-:Y:S01]  /*1bf0*/  ISETP.GE.AND P0, PT, R152, 0x1, PT ;  /* 0x000000019800780c */ /* 0x000fe20003f06270 */
[----:B------:R-:W-:-:S02]  /*1c00*/  IMAD.IADD R112, R2, 0x1, R105 ;  /* 0x0000000102707824 */ /* 0x000fc400078e0269 */
[----:B------:R-:W-:Y:S02]  /*1c10*/  IMAD.IADD R113, R107, 0x1, R0 ;  /* 0x000000016b717824 */ /* 0x000fe400078e0200 */
[----:B------:R-:W-:Y:S02]  /*1c20*/  IMAD.IADD R110, R0, 0x1, R103 ;  /* 0x00000001006e7824 */ /* 0x000fe400078e0267 */
.L_x_850:
        /* <DEDUP_REMOVED lines=10> */
[----:B-1----:R-:W-:Y:S04]  /*1cd0*/  IMAD.MOV.U32 R4, RZ, RZ, R0 ;  /* 0x000000ffff047224 */ /* 0x002fe800078e0000 */
[----:B------:R-:W-:Y:S05]  /*1ce0*/  @P1 IMAD.HI.U32 R2, R0, c[0x0][0x2bc], RZ ;  /* 0x0000af0000021a27 */ /* 0x000fea00078e00ff */
[----:B------:R-:W-:Y:S04]  /*1cf0*/  @P1 SHF.R.U32.HI R4, RZ, c[0x0][0x2c0], R2 ;  /* 0x0000b000ff041a19 */ /* 0x000fe80000011602 */
[C---:B------:R-:W-:Y:S04]  /*1d00*/  @!P0 IADD3 R3, P1, R4.reuse, UR60, RZ ;  /* 0x0000003c04038c10 */ /* 0x040fe8000ff3e0ff */
[----:B------:R-:W-:Y:S02]  /*1d10*/  @!P0 LEA.HI.X.SX32 R5, R4, UR5, 0x1, P1 ;  /* 0x0000000504058c11 */ /* 0x000fe400088f0eff */
[C---:B------:R-:W-:Y:S04]  /*1d20*/  @!P0 LEA R2, P1, R3.reuse, c[0x0][0x2a0], 0x2 ;  /* 0x0000a80003028a11 */ /* 0x040fe800078210ff */
[----:B------:R-:W-:Y:S05]  /*1d30*/  @!P0 LEA.HI.X R3, R3, c[0x0][0x2a4], R5, 0x2, P1 ;  /* 0x0000a90003038a11 */ /* 0x000fea00008f1405 */
[----:B------:R1:W3:Y:S04]  /*1d40*/  @!P0 LDG.E R95, [R2.64] ;  /* 0x00000022025f8981 */ /* 0x0002e8000c1e1900 */
[----:B------:R-:W-:Y:S01]  /*1d50*/  BAR.SYNC.DEFER_BLOCKING 0x0 ;  /* 0x0000000000007b1d */ /* 0x000fe20000010000 */
[----:B-1----:R-:W-:Y:S04]  /*1d60*/  IMAD.MOV R2, RZ, RZ, -R4 ;  /* 0x000000ffff027224 */ /* 0x002fe800078e0a04 */
[----:B------:R-:W-:Y:S04]  /*1d70*/  IMAD R97, R2, c[0x0][0x2b8], R0 ;  /* 0x0000ae0002617a24 */ /* 0x000fe800078e0200 */
[C---:B------:R-:W-:Y:S01]  /*1d80*/  IMAD.WIDE.U32 R2, R97.reuse, c[0x0][0x1e0], RZ ;  /* 0x0000780061027a25 */ /* 0x040fe200078e00ff */
[----:B------:R-:W-:Y:S05]  /*1d90*/  SHF.R.S32.HI R116, RZ, 0x1f, R97 ;  /* 0x0000001fff747819 */ /* 0x000fea0000011461 */
[----:B------:R-:W-:Y:S04]  /*1da0*/  IMAD R0, R116, c[0x0][0x1e0], RZ ;  /* 0x0000780074007a24 */ /* 0x000fe800078e02ff */
[----:B------:R-:W-:Y:S04]  /*1db0*/  IMAD R0, R97, c[0x0][0x1e4], R0 ;  /* 0x0000790061007a24 */ /* 0x000fe800078e0200 */
[----:B------:R-:W-:Y:S01]  /*1dc0*/  IMAD.IADD R3, R3, 0x1, R0 ;  /* 0x0000000103037824 */ /* 0x000fe200078e0200 */
[----:B---3--:R-:W-:Y:S03]  /*1dd0*/  SHF.R.S32.HI R117, RZ, 0x1f, R95 ;  /* 0x0000001fff757819 */ /* 0x008fe6000001145f */
        /* <DEDUP_REMOVED lines=8> */
[C---:B------:R-:W-:Y:S01]  /*1e60*/  IMAD R3, R91.reuse, UR29, RZ ;  /* 0x0000001d5b037c24 */ /* 0x040fe2000f8e02ff */
[----:B------:R-:W-:Y:S01]  /*1e70*/  ISETP.NE.AND P0, PT, RZ, UR4, PT ;  /* 0x00000004ff007c0c */ /* 0x000fe2000bf05270 */
[C---:B------:R-:W-:Y:S01]  /*1e80*/  IMAD R2, R91.reuse, UR43, RZ ;  /* 0x0000002b5b027c24 */ /* 0x040fe2000f8e02ff */
[----:B------:R-:W-:Y:S01]  /*1e90*/  SHF.R.S32.HI R0, RZ, 0x1f, R91 ;  /* 0x0000001fff007819 */ /* 0x000fe2000001145b */
[C---:B------:R-:W-:Y:S04]  /*1ea0*/  IMAD.WIDE.U32 R36, R91.reuse, UR30, RZ ;  /* 0x0000001e5b247c25 */ /* 0x040fe8000f8e00ff */
[C---:B------:R-:W-:Y:S02]  /*1eb0*/  IMAD R3, R0.reuse, UR30, R3 ;  /* 0x0000001e00037c24 */ /* 0x040fe4000f8e0203 */
[----:B------:R-:W-:Y:S01]  /*1ec0*/  IMAD R0, R0, UR44, R2 ;  /* 0x0000002c00007c24 */ /* 0x000fe2000f8e0202 */
[----:B------:R-:W-:Y:S01]  /*1ed0*/  IADD3 R2, -R98, UR21, RZ ;  /* 0x0000001562027c10 */ /* 0x000fe2000fffe1ff */
[----:B------:R-:W-:Y:S01]  /*1ee0*/  IMAD.WIDE.U32 R68, R91, UR44, RZ ;  /* 0x0000002c5b447c25 */ /* 0x000fe2000f8e00ff */
[----:B------:R-:W-:Y:S02]  /*1ef0*/  IADD3 R41, R37, R3, RZ ;  /* 0x0000000325297210 */ /* 0x000fe40007ffe0ff */
[----:B------:R-:W-:Y:S02]  /*1f00*/  IMNMX R90, R2, 0x40, PT ;  /* 0x00000040025a7817 */ /* 0x000fe40003800200 */
        /* <DEDUP_REMOVED lines=13> */
[----:B------:R-:W-:Y:S02]  /*1fe0*/  CS2R R44, SRZ ;  /* 0x00000000002c7805 */ /* 0x000fe4000001ff00 */
[----:B------:R-:W-:Y:S01]  /*1ff0*/  IMAD.X R3, R41, 0x1, R114, P0 ;  /* 0x0000000129037824 */ /* 0x000fe200000e0672 */
[----:B------:R-:W-:Y:S05]  /*2000*/  IADD3 R2, P0, R106, R68, RZ ;  /* 0x000000446a027210 */ /* 0x000fea0007f1e0ff */
[----:B------:R-:W-:Y:S01]  /*2010*/  IMAD.X R5, R42, 0x1, R113, P0 ;  /* 0x000000012a057824 */ /* 0x000fe200000e0671 */
[C---:B------:R-:W-:Y:S04]  /*2020*/  LEA R6, P0, R0.reuse, c[0x0][0x270], 0x1 ;  /* 0x00009c0000067a11 */ /* 0x040fe800078008ff */
[----:B------:R-:W-:Y:S02]  /*2030*/  LEA.HI.X R7, R0, c[0x0][0x274], R3, 0x1, P0 ;  /* 0x00009d0000077a11 */ /* 0x000fe400000f0c03 */
[C---:B------:R-:W-:Y:S04]  /*2040*/  LEA R4, P0, R2.reuse, c[0x0][0x288], 0x1 ;  /* 0x0000a20002047a11 */ /* 0x040fe800078008ff */
[----:B------:R-:W-:Y:S02]  /*2050*/  LEA.HI.X R5, R2, c[0x0][0x28c], R5, 0x1, P0 ;  /* 0x0000a30002057a11 */ /* 0x000fe400000f0c05 */
[----:B------:R-:W-:Y:S01]  /*2060*/  ISETP.GE.AND P0, PT, R32, c[0x0][0x27c], PT ;  /* 0x00009f0020007a0c */ /* 0x000fe20003f06270 */
[----:B------:R-:W-:Y:S11]  /*2070*/  CS2R R2, SRZ ;  /* 0x0000000000027805 */ /* 0x000ff6000001ff00 */
[----:B------:R-:W-:Y:S01]  /*2080*/  @!UPT UIADD3 URZ, URZ, URZ, URZ ;  /* 0x0000003f3f3ff290 */ /* 0x000fe2000fffe03f */
[----:B------:R1:W5:Y:S04]  /*2090*/  @!P0 LDG.E.64 R2, [R6.64] ;  /* 0x0000002206028981 */ /* 0x000368000c1e1b00 */
[----:B------:R1:W5:Y:S01]  /*20a0*/  @!P0 LDG.E.64 R38, [R4.64] ;  /* 0x0000002204268981 */ /* 0x000362000c1e1b00 */
[----:B------:R-:W-:Y:S11]  /*20b0*/  ISETP.GE.AND P0, PT, R34, c[0x0][0x27c], PT ;  /* 0x00009f0022007a0c */ /* 0x000ff60003f06270 */
[----:B------:R-:W-:Y:S02]  /*20c0*/  @!UPT UIADD3 URZ, URZ, URZ, URZ ;  /* 0x0000003f3f3ff290 */ /* 0x000fe4000fffe03f */
[----:B------:R1:W5:Y:S04]  /*20d0*/  @!P0 LDG.E.64 R12, [R6.64+0x40] ;  /* 0x00004022060c8981 */ /* 0x000368000c1e1b00 */
[----:B------:R1:W5:Y:S02]  /*20e0*/  @!P0 LDG.E.64 R44, [R4.64+0x40] ;  /* 0x00004022042c8981 */ /* 0x000364000c1e1b00 */
.L_x_808:
[----:B------:R-:W-:Y:S05]  /*20f0*/  BSYNC B0 ;  /* 0x0000000000007941 */ /* 0x000fea0003800000 */
.L_x_807:
[----:B------:R-:W-:Y:S01]  /*2100*/  ISETP.GE.AND P6, PT, R147, R90, PT ;  /* 0x0000005a9300720c */ /* 0x000fe20003fc6270 */
[----:B-1---5:R-:W-:Y:S01]  /*2110*/  IMAD.MOV.U32 R6, RZ, RZ, R12 ;  /* 0x000000ffff067224 */ /* 0x022fe200078e000c */
[----:B------:R-:W-:Y:S01]  /*2120*/  MOV R4, R2 ;  /* 0x0000000200047202 */ /* 0x000fe20000000f00 */
[----:B------:R-:W-:Y:S01]  /*2130*/  IMAD.MOV.U32 R5, RZ, RZ, R13 ;  /* 0x000000ffff057224 */ /* 0x000fe200078e000d */
[----:B------:R-:W-:Y:S01]  /*2140*/  BSSY B0, `(.L_x_809) ;  /* 0x0000022000007945 */ /* 0x000fe20003800000 */
[----:B------:R-:W-:Y:S01]  /*2150*/  IMAD.MOV.U32 R0, RZ, RZ, R3 ;  /* 0x000000ffff007224 */ /* 0x000fe200078e0003 */
[----:B------:R-:W-:Y:S01]  /*2160*/  CS2R R14, SRZ ;  /* 0x00000000000e7805 */ /* 0x000fe2000001ff00 */
        /* <DEDUP_REMOVED lines=31> */
.L_x_810:
[----:B------:R-:W-:Y:S05]  /*2360*/  BSYNC B0 ;  /* 0x0000000000007941 */ /* 0x000fea0003800000 */
.L_x_809:
[----:B------:R-:W-:Y:S01]  /*2370*/  ISETP.GE.AND P4, PT, R146, R90, PT ;  /* 0x0000005a9200720c */ /* 0x000fe20003f86270 */
[----:B-----5:R-:W-:Y:S01]  /*2380*/  IMAD.MOV.U32 R6, RZ, RZ, R16 ;  /* 0x000000ffff067224 */ /* 0x020fe200078e0010 */
[----:B-1----:R-:W-:Y:S01]  /*2390*/  MOV R4, R14 ;  /* 0x0000000e00047202 */ /* 0x002fe20000000f00 */
        /* <DEDUP_REMOVED lines=37> */
.L_x_812:
[----:B------:R-:W-:Y:S05]  /*25f0*/  BSYNC B0 ;  /* 0x0000000000007941 */ /* 0x000fea0003800000 */
.L_x_811:
        /* <DEDUP_REMOVED lines=38> */
.L_x_814:
[----:B------:R-:W-:Y:S05]  /*2860*/  BSYNC B0 ;  /* 0x0000000000007941 */ /* 0x000fea0003800000 */
.L_x_813:
[----:B-1---5:R-:W-:Y:S01]  /*2870*/  MOV R4, R24 ;  /* 0x0000001800047202 */ /* 0x022fe20000000f00 */
[----:B------:R1:W3:Y:S01]  /*2880*/  SHFL.IDX PT, R68, R88, RZ, 0x181f ;  /* 0x00181fff58447589 */ /* 0x0002e200000e0000 */
[----:B------:R-:W-:Y:S01]  /*2890*/  IMAD.MOV.U32 R6, RZ, RZ, R26 ;  /* 0x000000ffff067224 */ /* 0x000fe200078e001a */
[----:B------:R-:W-:Y:S01]  /*28a0*/  BSSY B1, `(.L_x_815) ;  /* 0x000007f000017945 */ /* 0x000fe20003800000 */
[----:B------:R-:W-:Y:S02]  /*28b0*/  IMAD.MOV.U32 R5, RZ, RZ, R27 ;  /* 0x000000ffff057224 */ /* 0x000fe400078e001b */
[----:B------:R-:W-:Y:S01]  /*28c0*/  IMAD.MOV.U32 R0, RZ, RZ, R25 ;  /* 0x000000ffff007224 */ /* 0x000fe200078e0019 */
[----:B------:R1:W4:Y:S02]  /*28d0*/  SHFL.IDX PT, R66, R89, RZ, 0x181f ;  /* 0x00181fff59427589 */ /* 0x00032400000e0000 */
[----:B------:R-:W-:Y:S01]  /*28e0*/  PRMT R37, R5, 0x5410, R6 ;  /* 0x0000541005257816 */ /* 0x000fe20000000006 */
[----:B------:R-:W-:Y:S01]  /*28f0*/  IMAD.MOV.U32 R6, RZ, RZ, R56 ;  /* 0x000000ffff067224 */ /* 0x000fe200078e0038 */
[----:B------:R-:W-:Y:S01]  /*2900*/  PRMT R36, R0, 0x5410, R4 ;  /* 0x0000541000247816 */ /* 0x000fe20000000004 */
[----:B------:R-:W-:Y:S01]  /*2910*/  IMAD.MOV.U32 R4, RZ, RZ, R54 ;  /* 0x000000ffff047224 */ /* 0x000fe200078e0036 */
[----:B------:R-:W-:Y:S02]  /*2920*/  MOV R5, R57 ;  /* 0x0000003900057202 */ /* 0x000fe40000000f00 */
[----:B------:R-:W-:Y:S02]  /*2930*/  MOV R0, R55 ;  /* 0x0000003700007202 */ /* 0x000fe40000000f00 */
[----:B------:R-:W-:Y:S02]  /*2940*/  PRMT R63, R6, 0x5410, R5 ;  /* 0x00005410063f7816 */ /* 0x000fe40000000005 */
[----:B------:R-:W-:Y:S01]  /*2950*/  PRMT R62, R4, 0x5410, R0 ;  /* 0x00005410043e7816 */ /* 0x000fe20000000000 */
[----:B------:R-:W-:-:S05]  /*2960*/  @P3 BRA `(.L_x_816) ;  /* 0x0000072000003947 */ /* 0x000fca0003800000 */
[----:B------:R-:W-:Y:S01]  /*2970*/  BSSY B0, `(.L_x_817) ;  /* 0x0000038000007945 */ /* 0x000fe20003800000 */
[----:B------:R-:W-:-:S05]  /*2980*/  @P5 BRA `(.L_x_818) ;  /* 0x0000036000005947 */ /* 0x000fca0003800000 */
[C---:B----4-:R-:W-:Y:S01]  /*2990*/  LEA R64, P0, R20.reuse, R66, 0x1 ;  /* 0x0000004214407211 */ /* 0x050fe200078008ff */
[----:B------:R-:W4:Y:S03]  /*29a0*/  LDS.128 R8, [R74+0x4100] ;  /* 0x004100004a087984 */ /* 0x000f260000000c00 */
[----:B---3--:R-:W-:Y:S02]  /*29b0*/  LEA.HI.X R65, R20, R68, R21, 0x1, P0 ;  /* 0x0000004414417211 */ /* 0x008fe400000f0c15 */
[----:B------:R-:W-:Y:S11]  /*29c0*/  ISETP.GE.AND P0, PT, R32, c[0x0][0x27c], PT ;  /* 0x00009f0020007a0c */ /* 0x000ff60003f06270 */
[----:B------:R-:W-:Y:S02]  /*29d0*/  @!UPT UIADD3 URZ, URZ, URZ, URZ ;  /* 0x0000003f3f3ff290 */ /* 0x000fe4000fffe03f */
[----:B------:R-:W-:Y:S02]  /*29e0*/  @!P0 SHF.R.U64 R4, R38, 0x10, R39 ;  /* 0x0000001026048819 */ /* 0x000fe40000001227 */
[--C-:B------:R-:W-:Y:S02]  /*29f0*/  @!P0 SHF.R.U64 R0, R2, 0x10, R3.reuse ;  /* 0x0000001002008819 */ /* 0x100fe40000001203 */
[----:B------:R-:W-:Y:S02]  /*2a00*/  @!P0 SHF.R.U32.HI R2, RZ, 0x10, R3 ;  /* 0x00000010ff028819 */ /* 0x000fe40000011603 */
[----:B------:R-:W-:Y:S02]  /*2a10*/  @!P0 SHF.R.U32.HI R41, RZ, 0x10, R39 ;  /* 0x00000010ff298819 */ /* 0x000fe40000011627 */
[----:B------:R-:W-:Y:S02]  /*2a20*/  @!P0 PRMT R39, R40, 0x5410, R4 ;  /* 0x0000541028278816 */ /* 0x000fe40000000004 */
[C---:B------:R-:W-:Y:S02]  /*2a30*/  @!P0 PRMT R0, R7.reuse, 0x5432, R0 ;  /* 0x0000543207008816 */ /* 0x040fe40000000000 */
[----:B------:R-:W-:Y:S01]  /*2a40*/  @!P0 PRMT R5, R7, 0x5410, R2 ;  /* 0x0000541007058816 */ /* 0x000fe20000000002 */
[C---:B------:R-:W-:Y:S01]  /*2a50*/  @!P0 IMAD.U32 R7, R39.reuse, 0x10000, RZ ;  /* 0x0001000027078824 */ /* 0x040fe200078e00ff */
[C---:B------:R-:W-:Y:S01]  /*2a60*/  @!P0 LOP3.LUT R4, R0.reuse, 0xffff0000, RZ, 0xc0, !PT ;  /* 0xffff000000048812 */ /* 0x040fe200078ec0ff */
[----:B------:R-:W-:Y:S01]  /*2a70*/  @!P0 IMAD.U32 R6, R0, 0x10000, RZ ;  /* 0x0001000000068824 */ /* 0x000fe200078e00ff */
[----:B------:R-:W-:Y:S02]  /*2a80*/  @!P0 LOP3.LUT R39, R39, 0xffff0000, RZ, 0xc0, !PT ;  /* 0xffff000027278812 */ /* 0x000fe400078ec0ff */
[----:B------:R-:W-:Y:S01]  /*2a90*/  @!P0 PRMT R41, R40, 0x5432, R41 ;  /* 0x0000543228298816 */ /* 0x000fe20000000029 */
[C---:B----4-:R-:W-:Y:S01]  /*2aa0*/  @!P0 IMAD.U32 R38, R8.reuse, 0x10000, RZ ;  /* 0x0001000008268824 */ /* 0x050fe200078e00ff */
[----:B------:R-:W-:Y:S02]  /*2ab0*/  @!P0 LOP3.LUT R2, R8, 0xffff0000, RZ, 0xc0, !PT ;  /* 0xffff000008028812 */ /* 0x000fe400078ec0ff */
[C---:B------:R-:W-:Y:S02]  /*2ac0*/  @!P0 LOP3.LUT R3, R9.reuse, 0xffff0000, RZ, 0xc0, !PT ;  /* 0xffff000009038812 */ /* 0x040fe400078ec0ff */
[----:B------:R-:W-:Y:S01]  /*2ad0*/  @!P0 SHF.L.U32 R40, R9, 0x10, RZ ;  /* 0x0000001009288819 */ /* 0x000fe200000006ff */
[C---:B------:R-:W-:Y:S02]  /*2ae0*/  @!P0 FMUL.FTZ R42, R2.reuse, R7 ;  /* 0x00000007022a8220 */ /* 0x040fe40000410000 */
[-C--:B------:R-:W-:Y:S02]  /*2af0*/  @!P0 FMUL.FTZ R0, R2, R6.reuse ;  /* 0x0000000602008220 */ /* 0x080fe40000410000 */
[----:B------:R-:W-:Y:S02]  /*2b00*/  @!P0 FMUL.FTZ R67, R3, R39 ;  /* 0x0000002703438220 */ /* 0x000fe40000410000 */
[----:B------:R-:W-:Y:S01]  /*2b10*/  @!P0 FFMA.FTZ R71, R38, R6, -R42 ;  /* 0x0000000626478223 */ /* 0x000fe2000001082a */
[----:B------:R-:W-:Y:S01]  /*2b20*/  @!P0 SHF.L.U32 R6, R5, 0x10, RZ ;  /* 0x0000001005068819 */ /* 0x000fe200000006ff */
[----:B------:R-:W-:Y:S01]  /*2b30*/  @!P0 FMUL.FTZ R2, R3, R4 ;  /* 0x0000000403028220 */ /* 0x000fe20000410000 */
[----:B------:R-:W-:Y:S01]  /*2b40*/  @!P0 LOP3.LUT R3, R10, 0xffff0000, RZ, 0xc0, !PT ;  /* 0xffff00000a038812 */ /* 0x000fe200078ec0ff */
[----:B------:R-:W-:Y:S01]  /*2b50*/  @!P0 FFMA.FTZ R0, R7, R38, R0 ;  /* 0x0000002607008223 */ /* 0x000fe20000010000 */
[----:B------:R-:W-:Y:S01]  /*2b60*/  @!P0 LOP3.LUT R5, R5, 0xffff0000, RZ, 0xc0, !PT ;  /* 0xffff000005058812 */ /* 0x000fe200078ec0ff */
[C---:B------:R-:W-:Y:S01]  /*2b70*/  @!P0 IMAD.U32 R7, R41.reuse, 0x10000, RZ ;  /* 0x0001000029078824 */ /* 0x040fe200078e00ff */
[----:B------:R-:W-:Y:S01]  /*2b80*/  @!P0 LOP3.LUT R41, R41, 0xffff0000, RZ, 0xc0, !PT ;  /* 0xffff000029298812 */ /* 0x000fe200078ec0ff */
[----:B------:R-:W-:Y:S01]  /*2b90*/  @!P0 FFMA.FTZ R70, R40, R4, -R67 ;  /* 0x0000000428468223 */ /* 0x000fe20000010843 */
[----:B------:R-:W-:Y:S01]  /*2ba0*/  @!P0 LOP3.LUT R4, R11, 0xffff0000, RZ, 0xc0, !PT ;  /* 0xffff00000b048812 */ /* 0x000fe200078ec0ff */
[----:B------:R-:W-:Y:S01]  /*2bb0*/  @!P0 IMAD.U32 R38, R10, 0x10000, RZ ;  /* 0x000100000a268824 */ /* 0x000fe200078e00ff */
[----:B------:R-:W-:Y:S01]  /*2bc0*/  @!P0 F2FP.BF16.PACK_AB R0, R0, R71 ;  /* 0x000000470000823e */ /* 0x000fe200000010ff */
[C---:B------:R-:W-:Y:S02]  /*2bd0*/  @!P0 FMUL.FTZ R67, R3.reuse, R7 ;  /* 0x0000000703438220 */ /* 0x040fe40000410000 */
[----:B------:R-:W-:Y:S02]  /*2be0*/  @!P0 FMUL.FTZ R3, R3, R6 ;  /* 0x0000000603038220 */ /* 0x000fe40000410000 */
[----:B------:R-:W-:Y:S02]  /*2bf0*/  @!P0 IMAD.U32 R42, R11, 0x10000, RZ ;  /* 0x000100000b2a8824 */ /* 0x000fe400078e00ff */
[C---:B------:R-:W-:Y:S02]  /*2c00*/  @!P0 FMUL.FTZ R69, R4.reuse, R41 ;  /* 0x0000002904458220 */ /* 0x040fe40000410000 */
[-C--:B------:R-:W-:Y:S02]  /*2c10*/  @!P0 FMUL.FTZ R4, R4, R5.reuse ;  /* 0x0000000504048220 */ /* 0x080fe40000410000 */
[----:B------:R-:W-:Y:S02]  /*2c20*/  @!P0 FFMA.FTZ R2, R39, R40, R2 ;  /* 0x0000002827028223 */ /* 0x000fe40000010002 */
[----:B------:R-:W-:Y:S02]  /*2c30*/  @!P0 FFMA.FTZ R3, R7, R38, R3 ;  /* 0x0000002607038223 */ /* 0x000fe40000010003 */
[----:B------:R-:W-:Y:S01]  /*2c40*/  @!P0 FFMA.FTZ R67, R38, R6, -R67 ;  /* 0x0000000626438223 */ /* 0x000fe20000010843 */
[----:B------:R-:W-:Y:S01]  /*2c50*/  @!P0 F2FP.BF16.PACK_AB R2, R2, R70 ;  /* 0x000000460202823e */ /* 0x000fe200000010ff */
[----:B------:R-:W-:Y:S02]  /*2c60*/  @!P0 FFMA.FTZ R69, R42, R5, -R69 ;  /* 0x000000052a458223 */ /* 0x000fe40000010845 */
[----:B------:R-:W-:Y:S01]  /*2c70*/  @!P0 FFMA.FTZ R4, R41, R42, R4 ;  /* 0x0000002a29048223 */ /* 0x000fe20000010004 */
[----:B------:R-:W-:Y:S01]  /*2c80*/  @!P0 F2FP.BF16.PACK_AB R3, R3, R67 ;  /* 0x000000430303823e */ /* 0x000fe200000010ff */
[----:B------:R-:W-:Y:S01]  /*2c90*/  @!P0 IMAD.MOV.U32 R8, RZ, RZ, R0 ;  /* 0x000000ffff088224 */ /* 0x000fe200078e0000 */
[----:B------:R-:W-:Y:S02]  /*2ca0*/  @!P0 MOV R9, R2 ;  /* 0x0000000200098202 */ /* 0x000fe40000000f00 */
[----:B------:R-:W-:Y:S01]  /*2cb0*/  @!P0 F2FP.BF16.PACK_AB R4, R4, R69 ;  /* 0x000000450404823e */ /* 0x000fe200000010ff */
[----:B------:R-:W-:Y:S03]  /*2cc0*/  @!P0 IMAD.MOV.U32 R10, RZ, RZ, R3 ;  /* 0x000000ffff0a8224 */ /* 0x000fe600078e0003 */
[----:B------:R-:W-:Y:S05]  /*2cd0*/  @!P0 MOV R11, R4 ;  /* 0x00000004000b8202 */ /* 0x000fea0000000f00 */
[----:B------:R3:W-:Y:S02]  /*2ce0*/  ST.E.128 [R64.64], R8 ;  /* 0x0000000840007985 */ /* 0x0007e4000c101d22 */
.L_x_818:
[----:B------:R-:W-:Y:S05]  /*2cf0*/  BSYNC B0 ;  /* 0x0000000000007941 */ /* 0x000fea0003800000 */
.L_x_817:
[----:B------:R-:W-:Y:S11]  /*2d00*/  ISETP.GE.AND P0, PT, R92, c[0x0][0x1d4], PT ;  /* 0x000075005c007a0c */ /* 0x000ff60003f06270 */
[----:B------:R-:W-:Y:S02]  /*2d10*/  @!UPT UIADD3 URZ, URZ, URZ, URZ ;  /* 0x0000003f3f3ff290 */ /* 0x000fe4000fffe03f */
[----:B------:R-:W-:-:S05]  /*2d20*/  @P0 BRA `(.L_x_816) ;  /* 0x0000036000000947 */ /* 0x000fca0003800000 */
[C---:B----4-:R-:W-:Y:S01]  /*2d30*/  LEA R40, P0, R82.reuse, R66, 0x1 ;  /* 0x0000004252287211 */ /* 0x050fe200078008ff */
[----:B---3--:R-:W3:Y:S03]  /*2d40*/  LDS.128 R8, [R74+0x6100] ;  /* 0x006100004a087984 */ /* 0x008ee60000000c00 */
[----:B------:R-:W-:Y:S02]  /*2d50*/  LEA.HI.X R41, R82, R68, R93, 0x1, P0 ;  /* 0x0000004452297211 */ /* 0x000fe400000f0c5d */
        /* <DEDUP_REMOVED lines=9> */
[----:B------:R-:W-:Y:S01]  /*2df0*/  @!P0 SHF.R.U32.HI R38, RZ, 0x10, R45 ;  /* 0x00000010ff268819 */ /* 0x000fe2000001162d */
[C---:B------:R-:W-:Y:S01]  /*2e00*/  @!P0 IMAD.U32 R6, R0.reuse, 0x10000, RZ ;  /* 0x0001000000068824 */ /* 0x040fe200078e00ff */
[----:B------:R-:W-:Y:S02]  /*2e10*/  @!P0 LOP3.LUT R13, R13, 0xffff0000, RZ, 0xc0, !PT ;  /* 0xffff00000d0d8812 */ /* 0x000fe400078ec0ff */
[----:B------:R-:W-:Y:S02]  /*2e20*/  @!P0 LOP3.LUT R4, R0, 0xffff0000, RZ, 0xc0, !PT ;  /* 0xffff000000048812 */ /* 0x000fe400078ec0ff */
[----:B------:R-:W-:Y:S01]  /*2e30*/  @!P0 PRMT R38, R43, 0x5432, R38 ;  /* 0x000054322b268816 */ /* 0x000fe20000000026 */
[C---:B---3--:R-:W-:Y:S01]  /*2e40*/  @!P0 IMAD.U32 R12, R8.reuse, 0x10000, RZ ;  /* 0x00010000080c8824 */ /* 0x048fe200078e00ff */
        /* <DEDUP_REMOVED lines=36> */
.L_x_816:
[----:B------:R-:W-:Y:S05]  /*3090*/  BSYNC B1 ;  /* 0x0000000000017941 */ /* 0x000fea0003800000 */
.L_x_815:
[----:B---3--:R3:W1:Y:S01]  /*30a0*/  SHFL.IDX PT, R41, R88, 0x1, 0x181f ;  /* 0x00381f0058297f89 */ /* 0x00866200000e0000 */
[----:B------:R-:W-:Y:S03]  /*30b0*/  BSSY B1, `(.L_x_819) ;  /* 0x0000075000017945 */ /* 0x000fe60003800000 */
[----:B------:R3:W4:Y:S01]  /*30c0*/  SHFL.IDX PT, R40, R89, 0x1, 0x181f ;  /* 0x00381f0059287f89 */ /* 0x00072200000e0000 */
[----:B------:R-:W-:-:S05]  /*30d0*/  @P6 BRA `(.L_x_820) ;  /* 0x0000072000006947 */ /* 0x000fca0003800000 */
[----:B------:R-:W-:Y:S01]  /*30e0*/  BSSY B0, `(.L_x_821) ;  /* 0x0000038000007945 */ /* 0x000fe20003800000 */
[----:B------:R-:W-:-:S05]  /*30f0*/  @P5 BRA `(.L_x_822) ;  /* 0x0000036000005947 */ /* 0x000fca0003800000 */
[C---:B----4-:R-:W-:Y:S01]  /*3100*/  LEA R38, P0, R20.reuse, R40, 0x1 ;  /* 0x0000002814267211 */ /* 0x050fe200078008ff */
[----:B------:R-:W4:Y:S03]  /*3110*/  LDS.128 R8, [R74+0x4900] ;  /* 0x004900004a087984 */ /* 0x000f260000000c00 */
[----:B-1----:R-:W-:Y:S02]  /*3120*/  LEA.HI.X R39, R20, R41, R21, 0x1, P0 ;  /* 0x0000002914277211 */ /* 0x002fe400000f0c15 */
        /* <DEDUP_REMOVED lines=37> */
[----:B------:R-:W-:Y:S02]  /*3380*/  @!P0 FMUL.FTZ R4, R4, R5 ;  /* 0x0000000504048220 */ /* 0x000fe40000410000 */
        /* <DEDUP_REMOVED lines=13> */
.L_x_822:
[----:B------:R-:W-:Y:S05]  /*3460*/  BSYNC B0 ;  /* 0x0000000000007941 */ /* 0x000fea0003800000 */
.L_x_821:
[----:B------:R-:W-:Y:S11]  /*3470*/  ISETP.GE.AND P0, PT, R92, c[0x0][0x1d4], PT ;  /* 0x000075005c007a0c */ /* 0x000ff60003f06270 */
[----:B------:R-:W-:Y:S02]  /*3480*/  @!UPT UIADD3 URZ, URZ, URZ, URZ ;  /* 0x0000003f3f3ff290 */ /* 0x000fe4000fffe03f */
[----:B------:R-:W-:-:S05]  /*3490*/  @P0 BRA `(.L_x_820) ;  /* 0x0000036000000947 */ /* 0x000fca0003800000 */
[C---:B----4-:R-:W-:Y:S01]  /*34a0*/  LEA R28, P0, R82.reuse, R40, 0x1 ;  /* 0x00000028521c7211 */ /* 0x050fe200078008ff */
[----:B-1----:R-:W1:Y:S03]  /*34b0*/  LDS.128 R8, [R74+0x6900] ;  /* 0x006900004a087984 */ /* 0x002e660000000c00 */
        /* <DEDUP_REMOVED lines=15> */
[C---:B-1----:R-:W-:Y:S01]  /*35b0*/  @!P0 IMAD.U32 R12, R8.reuse, 0x10000, RZ ;  /* 0x00010000080c8824 */ /* 0x042fe200078e00ff */
        /* <DEDUP_REMOVED lines=36> */
.L_x_820:
[----:B------:R-:W-:Y:S05]  /*3800*/  BSYNC B1 ;  /* 0x0000000000017941 */ /* 0x000fea0003800000 */
.L_x_819:
[----:B-1----:R1:W3:Y:S01]  /*3810*/  SHFL.IDX PT, R38, R88, 0x2, 0x181f ;  /* 0x00581f0058267f89 */ /* 0x0022e200000e0000 */
[----:B------:R-:W-:Y:S03]  /*3820*/  BSSY B1, `(.L_x_823) ;  /* 0x0000075000017945 */ /* 0x000fe60003800000 */
[----:B------:R1:W4:Y:S01]  /*3830*/  SHFL.IDX PT, R30, R89, 0x2, 0x181f ;  /* 0x00581f00591e7f89 */ /* 0x00032200000e0000 */
        /* <DEDUP_REMOVED lines=57> */
.L_x_826:
[----:B------:R-:W-:Y:S05]  /*3bd0*/  BSYNC B0 ;  /* 0x0000000000007941 */ /* 0x000fea0003800000 */
.L_x_825:
        /* <DEDUP_REMOVED lines=57> */
.L_x_824:
[----:B------:R-:W-:Y:S05]  /*3f70*/  BSYNC B1 ;  /* 0x0000000000017941 */ /* 0x000fea0003800000 */
.L_x_823:
[----:B---3--:R3:W1:Y:S04]  /*3f80*/  SHFL.IDX PT, R29, R88, 0x3, 0x181f ;  /* 0x00781f00581d7f89 */ /* 0x00866800000e0000 */
        /* <DEDUP_REMOVED lines=58> */
.L_x_829:
[----:B------:R-:W-:Y:S05]  /*4330*/  BSYNC B0 ;  /* 0x0000000000007941 */ /* 0x000fea0003800000 */
.L_x_828:
[----:B------:R-:W-:Y:S11]  /*4340*/  ISETP.GE.AND P0, PT, R92, c[0x0][0x1d4], PT ;  /* 0x000075005c007a0c */ /* 0x000ff60003f06270 */
[----:B------:R-:W-:Y:S02]  /*4350*/  @!UPT UIADD3 URZ, URZ, URZ, URZ ;  /* 0x0000003f3f3ff290 */ /* 0x000fe4000fffe03f */
[----:B------:R-:W-:-:S05]  /*4360*/  @P0 BRA `(.L_x_827) ;  /* 0x00002d7000000947 */ /* 0x000fca0003800000 */
[C---:B-1--4-:R-:W-:Y:S01]  /*4370*/  LEA R22, P0, R82.reuse, R28, 0x1 ;  /* 0x0000001c52167211 */ /* 0x052fe200078008ff */
[----:B------:R-:W1:Y:S03]  /*4380*/  LDS.128 R8, [R74+0x7900] ;  /* 0x007900004a087984 */ /* 0x000e660000000c00 */
[----:B------:R-:W-:Y:S02]  /*4390*/  LEA.HI.X R23, R82, R29, R93, 0x1, P0 ;  /* 0x0000001d52177211 */ /* 0x000fe400000f0c5d */
[----:B------:R-:W-:Y:S11]  /*43a0*/  ISETP.GE.AND P0, PT, R34, c[0x0][0x27c], PT ;  /* 0x00009f0022007a0c */ /* 0x000ff60003f06270 */
[----:B------:R-:W-:Y:S02]  /*43b0*/  @!UPT UIADD3 URZ, URZ, URZ, URZ ;  /* 0x0000003f3f3ff290 */ /* 0x000fe4000fffe03f */
[----:B------:R-:W-:Y:S02]  /*43c0*/  @!P0 SHF.R.U64 R13, R56, 0x10, R57 ;  /* 0x00000010380d8819 */ /* 0x000fe40000001239 */
[--C-:B------:R-:W-:Y:S02]  /*43d0*/  @!P0 SHF.R.U64 R0, R26, 0x10, R27.reuse ;  /* 0x000000101a008819 */ /* 0x100fe4000000121b */
[----:B------:R-:W-:Y:S02]  /*43e0*/  @!P0 SHF.R.U32.HI R2, RZ, 0x10, R27 ;  /* 0x00000010ff028819 */ /* 0x000fe4000001161b */
[----:B------:R-:W-:Y:S02]  /*43f0*/  @!P0 PRMT R13, R63, 0x5410, R13 ;  /* 0x000054103f0d8816 */ /* 0x000fe4000000000d */
[----:B------:R-:W-:Y:S02]  /*4400*/  @!P0 PRMT R0, R37, 0x5432, R0 ;  /* 0x0000543225008816 */ /* 0x000fe40000000000 */
[----:B------:R-:W-:Y:S01]  /*4410*/  @!P0 SHF.R.U32.HI R3, RZ, 0x10, R57 ;  /* 0x00000010ff038819 */ /* 0x000fe20000011639 */
[----:B------:R-:W-:Y:S01]  /*4420*/  @!P0 IMAD.U32 R7, R13, 0x10000, RZ ;  /* 0x000100000d078824 */ /* 0x000fe200078e00ff */
[----:B------:R-:W-:Y:S01]  /*4430*/  @!P0 PRMT R5, R37, 0x5410, R2 ;  /* 0x0000541025058816 */ /* 0x000fe20000000002 */
[C---:B------:R-:W-:Y:S01]  /*4440*/  @!P0 IMAD.U32 R6, R0.reuse, 0x10000, RZ ;  /* 0x0001000000068824 */ /* 0x040fe200078e00ff */
[----:B------:R-:W-:Y:S02]  /*4450*/  @!P0 PRMT R15, R63, 0x5432, R3 ;  /* 0x000054323f0f8816 */ /* 0x000fe40000000003 */
[----:B------:R-:W-:Y:S02]  /*4460*/  @!P0 LOP3.LUT R13, R13, 0xffff0000, RZ, 0xc0, !PT ;  /* 0xffff00000d0d8812 */ /* 0x000fe400078ec0ff */
[----:B------:R-:W-:Y:S01]  /*4470*/  @!P0 LOP3.LUT R4, R0, 0xffff0000, RZ, 0xc0, !PT ;  /* 0xffff000000048812 */ /* 0x000fe200078ec0ff */
        /* <DEDUP_REMOVED lines=36> */
[----:B------:R1:W-:Y:S01]  /*46c0*/  ST.E.128 [R22.64], R8 ;  /* 0x0000000816007985 */ /* 0x0003e2000c101d22 */
[----:B------:R-:W-:-:S05]  /*46d0*/  BRA `(.L_x_827) ;  /* 0x00002a0000007947 */ /* 0x000fca0003800000 */
.L_x_806:
        /* <DEDUP_REMOVED lines=16> */
[----:B------:R1:W3:Y:S01]  /*47e0*/  SHFL.IDX PT, R49, R88, RZ, 0x181f ;  /* 0x00181fff58317589 */ /* 0x0002e200000e0000 */
[----:B------:R-:W-:Y:S01]  /*47f0*/  @!P4 IADD3 R0, P1, P0, R104, UR32, R36 ;  /* 0x000000206800cc10 */ /* 0x000fe2000f83e024 */
[----:B------:R-:W-:Y:S03]  /*4800*/  BSSY B0, `(.L_x_830) ;  /* 0x00000d9000007945 */ /* 0x000fe60003800000 */
[--C-:B------:R-:W-:Y:S02]  /*4810*/  @!P4 IADD3.X R2, R112, UR31, R41.reuse, P1, P0 ;  /* 0x0000001f7002cc10 */ /* 0x100fe40008fe0429 */
[----:B------:R-:W-:Y:S01]  /*4820*/  @!P4 IADD3 R3, P1, P0, R102, UR47, R68 ;  /* 0x0000002f6603cc10 */ /* 0x000fe2000f83e044 */
[----:B------:R1:W4:Y:S03]  /*4830*/  SHFL.IDX PT, R48, R89, RZ, 0x181f ;  /* 0x00181fff59307589 */ /* 0x00032600000e0000 */
[----:B------:R-:W-:Y:S02]  /*4840*/  @!P4 IADD3.X R8, R110, UR45, R42, P1, P0 ;  /* 0x0000002d6e08cc10 */ /* 0x000fe40008fe042a */
[-C--:B------:R-:W-:Y:S04]  /*4850*/  ISETP.GE.AND P0, PT, R146, R90.reuse, PT ;  /* 0x0000005a9200720c */ /* 0x080fe80003f06270 */
[----:B------:R-:W-:Y:S11]  /*4860*/  ISETP.GE.OR P2, PT, R20, c[0x0][0x27c], P0 ;  /* 0x00009f0014007a0c */ /* 0x000ff60000746670 */
[----:B------:R-:W-:Y:S02]  /*4870*/  @!UPT UIADD3 URZ, URZ, URZ, URZ ;  /* 0x0000003f3f3ff290 */ /* 0x000fe4000fffe03f */
[----:B------:R-:W-:Y:S04]  /*4880*/  @!P2 IADD3 R6, P1, P0, R104, UR28, R36 ;  /* 0x0000001c6806ac10 */ /* 0x000fe8000f83e024 */
[--C-:B------:R-:W-:Y:S02]  /*4890*/  @!P2 IADD3.X R9, R112, UR12, R41.reuse, P1, P0 ;  /* 0x0000000c7009ac10 */ /* 0x100fe40008fe0429 */
[----:B------:R-:W-:Y:S04]  /*48a0*/  @!P2 IADD3 R7, P1, P0, R102, UR42, R68 ;  /* 0x0000002a6607ac10 */ /* 0x000fe8000f83e044 */
[----:B------:R-:W-:Y:S02]  /*48b0*/  @!P2 IADD3.X R12, R110, UR40, R42, P1, P0 ;  /* 0x000000286e0cac10 */ /* 0x000fe40008fe042a */
        /* <DEDUP_REMOVED lines=10> */
[----:B------:R2:W3:Y:S01]  /*4960*/  @!P4 LDG.E.128 R16, [R4.64] ;  /* 0x000000220410c981 */ /* 0x0004e2000c1e1d00 */
[----:B------:R-:W-:Y:S02]  /*4970*/  @!P4 LEA.HI.X R3, R3, c[0x0][0x28c], R8, 0x1, P0 ;  /* 0x0000a3000303ca11 */ /* 0x000fe400000f0c08 */
[C---:B------:R-:W-:Y:S04]  /*4980*/  @!P2 LEA R8, P0, R6.reuse, c[0x0][0x270], 0x1 ;  /* 0x00009c000608aa11 */ /* 0x040fe800078008ff */
[----:B------:R-:W-:Y:S01]  /*4990*/  @!P2 LEA.HI.X R9, R6, c[0x0][0x274], R9, 0x1, P0 ;  /* 0x00009d000609aa11 */ /* 0x000fe200000f0c09 */
[----:B------:R1:W4:Y:S01]  /*49a0*/  @!P4 LDG.E.128 R56, [R2.64] ;  /* 0x000000220238c981 */ /* 0x000322000c1e1d00 */
[C---:B------:R-:W-:Y:S04]  /*49b0*/  @!P2 LEA R6, P0, R7.reuse, c[0x0][0x288], 0x1 ;  /* 0x0000a2000706aa11 */ /* 0x040fe800078008ff */
[----:B------:R-:W-:Y:S02]  /*49c0*/  @!P2 LEA.HI.X R7, R7, c[0x0][0x28c], R12, 0x1, P0 ;  /* 0x0000a3000707aa11 */ /* 0x000fe400000f0c0c */
[C---:B------:R-:W-:Y:S01]  /*49d0*/  @!P1 LEA R12, P0, R10.reuse, c[0x0][0x270], 0x1 ;  /* 0x00009c000a0c9a11 */ /* 0x040fe200078008ff */
[----:B------:R1:W4:Y:S03]  /*49e0*/  @!P2 LDG.E.128 R24, [R8.64] ;  /* 0x000000220818a981 */ /* 0x000326000c1e1d00 */
[----:B------:R-:W-:Y:S02]  /*49f0*/  @!P1 LEA.HI.X R13, R10, c[0x0][0x274], R13, 0x1, P0 ;  /* 0x00009d000a0d9a11 */ /* 0x000fe400000f0c0d */
[C---:B------:R-:W-:Y:S03]  /*4a00*/  @!P1 LEA R10, P0, R11.reuse, c[0x0][0x288], 0x1 ;  /* 0x0000a2000b0a9a11 */ /* 0x040fe600078008ff */
[----:B------:R1:W4:Y:S01]  /*4a10*/  @!P2 LDG.E.128 R60, [R6.64] ;  /* 0x00000022063ca981 */ /* 0x000322000c1e1d00 */
[----:B------:R-:W-:Y:S01]  /*4a20*/  @!P1 LEA.HI.X R11, R11, c[0x0][0x28c], R14, 0x1, P0 ;  /* 0x0000a3000b0b9a11 */ /* 0x000fe200000f0c0e */
[----:B--2---:R-:W-:Y:S01]  /*4a30*/  CS2R R4, SRZ ;  /* 0x0000000000047805 */ /* 0x004fe2000001ff00 */
[----:B------:R-:W-:Y:S04]  /*4a40*/  ISETP.GE.AND P0, PT, R96, R90, PT ;  /* 0x0000005a6000720c */ /* 0x000fe80003f06270 */
[----:B------:R-:W-:Y:S01]  /*4a50*/  ISETP.GE.OR P0, PT, R20, c[0x0][0x27c], P0 ;  /* 0x00009f0014007a0c */ /* 0x000fe20000706670 */
[----:B------:R-:W2:Y:S08]  /*4a60*/  @!P1 LDG.E.128 R28, [R12.64] ;  /* 0x000000220c1c9981 */ /* 0x000eb0000c1e1d00 */
[----:B------:R3:W2:Y:S04]  /*4a70*/  @!P1 LDG.E.128 R64, [R10.64] ;  /* 0x000000220a409981 */ /* 0x0006a8000c1e1d00 */
[----:B------:R-:W-:Y:S05]  /*4a80*/  @!P0 IADD3 R36, P1, R104, R36, RZ ;  /* 0x0000002468248210 */ /* 0x000fea0007f3e0ff */
[----:B------:R-:W-:Y:S01]  /*4a90*/  @!P0 IMAD.X R0, R112, 0x1, R41, P1 ;  /* 0x0000000170008824 */ /* 0x000fe200008e0629 */
[C---:B-1----:R-:W-:Y:S01]  /*4aa0*/  @!P0 LEA R8, P1, R36.reuse, c[0x0][0x270], 0x1 ;  /* 0x00009c0024088a11 */ /* 0x042fe200078208ff */
[----:B------:R-:W-:Y:S01]  /*4ab0*/  CS2R R6, SRZ ;  /* 0x0000000000067805 */ /* 0x000fe2000001ff00 */
[----:B------:R-:W-:Y:S02]  /*4ac0*/  CS2R R40, SRZ ;  /* 0x0000000000287805 */ /* 0x000fe4000001ff00 */
[----:B------:R-:W-:Y:S02]  /*4ad0*/  @!P0 LEA.HI.X R9, R36, c[0x0][0x274], R0, 0x1, P1 ;  /* 0x00009d0024098a11 */ /* 0x000fe400008f0c00 */
[----:B------:R-:W-:Y:S03]  /*4ae0*/  @!P0 IADD3 R68, P1, R102, R68, RZ ;  /* 0x0000004466448210 */ /* 0x000fe60007f3e0ff */
[----:B------:R3:W5:Y:S02]  /*4af0*/  @!P0 LDG.E.128 R4, [R8.64] ;  /* 0x0000002208048981 */ /* 0x000764000c1e1d00 */
[----:B------:R-:W-:Y:S01]  /*4b00*/  @!P0 IMAD.X R0, R110, 0x1, R42, P1 ;  /* 0x000000016e008824 */ /* 0x000fe200008e062a */
[C---:B------:R-:W-:Y:S01]  /*4b10*/  @!P0 LEA R2, P1, R68.reuse, c[0x0][0x288], 0x1 ;  /* 0x0000a20044028a11 */ /* 0x040fe200078208ff */
[----:B------:R-:W-:Y:S03]  /*4b20*/  CS2R R42, SRZ ;  /* 0x00000000002a7805 */ /* 0x000fe6000001ff00 */
[----:B------:R-:W-:Y:S02]  /*4b30*/  @!P0 LEA.HI.X R3, R68, c[0x0][0x28c], R0, 0x1, P1 ;  /* 0x0000a30044038a11 */ /* 0x000fe400008f0c00 */
[----:B------:R-:W-:Y:S03]  /*4b40*/  ISETP.GE.AND P1, PT, R20, c[0x0][0x27c], PT ;  /* 0x00009f0014007a0c */ /* 0x000fe60003f26270 */
[----:B------:R1:W5:Y:S01]  /*4b50*/  @!P0 LDG.E.128 R40, [R2.64] ;  /* 0x0000002202288981 */ /* 0x000362000c1e1d00 */
[----:B------:R-:W-:Y:S01]  /*4b60*/  ISETP.GE.OR P0, PT, R96, R90, P5 ;  /* 0x0000005a6000720c */ /* 0x000fe20002f06670 */
[----:B---3--:R-:W-:Y:S02]  /*4b70*/  IMAD.MOV.U32 R8, RZ, RZ, R18 ;  /* 0x000000ffff087224 */ /* 0x008fe400078e0012 */
[----:B-1----:R-:W-:Y:S02]  /*4b80*/  IMAD.MOV.U32 R3, RZ, RZ, R19 ;  /* 0x000000ffff037224 */ /* 0x002fe400078e0013 */
[----:B------:R-:W-:Y:S02]  /*4b90*/  IMAD.MOV.U32 R2, RZ, RZ, R16 ;  /* 0x000000ffff027224 */ /* 0x000fe400078e0010 */
[----:B------:R-:W-:Y:S01]  /*4ba0*/  IMAD.MOV.U32 R0, RZ, RZ, R17 ;  /* 0x000000ffff007224 */ /* 0x000fe200078e0011 */
[----:B------:R-:W-:Y:S01]  /*4bb0*/  PRMT R22, R3, 0x5410, R8 ;  /* 0x0000541003167816 */ /* 0x000fe20000000008 */
[----:B----4-:R-:W-:Y:S02]  /*4bc0*/  IMAD.MOV.U32 R8, RZ, RZ, R58 ;  /* 0x000000ffff087224 */ /* 0x010fe400078e003a */
        /* <DEDUP_REMOVED lines=17> */
[----:B--2---:R-:W-:Y:S02]  /*4ce0*/  IMAD.MOV.U32 R8, RZ, RZ, R30 ;  /* 0x000000ffff087224 */ /* 0x004fe400078e001e */
        /* <DEDUP_REMOVED lines=18> */
[----:B------:R-:W-:Y:S01]  /*4e10*/  IMAD.MOV.U32 R45, RZ, RZ, R43 ;  /* 0x000000ffff2d7224 */ /* 0x000fe200078e002b */
[----:B------:R-:W-:Y:S01]  /*4e20*/  @!P1 SHF.R.U64 R40, R40, 0x10, R41 ;  /* 0x0000001028289819 */ /* 0x000fe20000001229 */
[----:B------:R-:W-:Y:S01]  /*4e30*/  IMAD.MOV.U32 R10, RZ, RZ, R7 ;  /* 0x000000ffff0a7224 */ /* 0x000fe200078e0007 */
[----:B------:R-:W-:Y:S01]  /*4e40*/  LEA.HI R0, R2, R0, RZ, 0x4 ;  /* 0x0000000002007211 */ /* 0x000fe200078f20ff */
[----:B------:R-:W-:Y:S01]  /*4e50*/  IMAD.MOV.U32 R44, RZ, RZ, R41 ;  /* 0x000000ffff2c7224 */ /* 0x000fe200078e0029 */
[----:B------:R-:W-:Y:S02]  /*4e60*/  @!P1 SHF.R.U64 R8, R4, 0x10, R5 ;  /* 0x0000001004089819 */ /* 0x000fe40000001205 */
[----:B------:R-:W-:Y:S02]  /*4e70*/  LEA.HI.SX32 R0, R0, R115, 0x1c ;  /* 0x0000007300007211 */ /* 0x000fe400078fe2ff */
[----:B------:R-:W-:Y:S02]  /*4e80*/  LEA R78, P0, R94, R48, 0x1 ;  /* 0x000000305e4e7211 */ /* 0x000fe400078008ff */
[----:B------:R-:W-:Y:S01]  /*4e90*/  SHF.R.S32.HI R2, RZ, 0x1f, R0 ;  /* 0x0000001fff027819 */ /* 0x000fe20000011400 */
[----:B------:R-:W-:Y:S01]  /*4ea0*/  IMAD.SHL.U32 R47, R0, 0x8, RZ ;  /* 0x00000008002f7824 */ /* 0x000fe200078e00ff */
[----:B------:R-:W-:Y:S02]  /*4eb0*/  LEA.HI.X R79, R94, R49, R111, 0x1, P0 ;  /* 0x000000315e4f7211 */ /* 0x000fe400000f0c6f */
[----:B------:R-:W-:Y:S02]  /*4ec0*/  LEA.HI R0, R2, R0, RZ, 0x3 ;  /* 0x0000000002007211 */ /* 0x000fe400078f18ff */
[----:B------:R-:W-:Y:S02]  /*4ed0*/  ISETP.GE.AND P0, PT, R47, c[0x0][0x1d4], PT ;  /* 0x000075002f007a0c */ /* 0x000fe40003f06270 */
[----:B------:R-:W-:Y:S01]  /*4ee0*/  LOP3.LUT R2, R121, 0x38, R47, 0xf8, !PT ;  /* 0x0000003879027812 */ /* 0x000fe200078ef82f */
[----:B------:R-:W-:Y:S01]  /*4ef0*/  IMAD.SHL.U32 R0, R0, 0x200, RZ ;  /* 0x0000020000007824 */ /* 0x000fe200078e00ff */
[----:B------:R-:W-:Y:S02]  /*4f00*/  @!P1 SHF.R.U32.HI R41, RZ, 0x10, R41 ;  /* 0x00000010ff299819 */ /* 0x000fe40000011629 */
[----:B------:R-:W-:Y:S02]  /*4f10*/  LOP3.LUT R2, R2, R151, RZ, 0x3c, !PT ;  /* 0x0000009702027212 */ /* 0x000fe400078e3cff */
[----:B------:R-:W-:Y:S02]  /*4f20*/  LOP3.LUT R0, R0, 0x7ffff000, RZ, 0xc0, !PT ;  /* 0x7ffff00000007812 */ /* 0x000fe400078ec0ff */
[----:B------:R-:W-:Y:S02]  /*4f30*/  MOV R39, R42 ;  /* 0x0000002a00277202 */ /* 0x000fe40000000f00 */
[----:B------:R-:W-:Y:S01]  /*4f40*/  IADD3 R0, R2, R0, R130 ;  /* 0x0000000002007210 */ /* 0x000fe20007ffe082 */
[----:B------:R-:W-:Y:S01]  /*4f50*/  IMAD.MOV.U32 R2, RZ, RZ, R4 ;  /* 0x000000ffff027224 */ /* 0x000fe200078e0004 */
[----:B------:R-:W-:Y:S01]  /*4f60*/  @!P1 PRMT R38, R38, 0x5410, R40 ;  /* 0x0000541026269816 */ /* 0x000fe20000000028 */
[----:B------:R-:W-:Y:S01]  /*4f70*/  IMAD.MOV.U32 R4, RZ, RZ, R6 ;  /* 0x000000ffff047224 */ /* 0x000fe200078e0006 */
[----:B------:R-:W-:Y:S01]  /*4f80*/  @!P1 SHF.R.U32.HI R3, RZ, 0x10, R5 ;  /* 0x00000010ff039819 */ /* 0x000fe20000011605 */
[----:B------:R-:W-:Y:S01]  /*4f90*/  IMAD.SHL.U32 R0, R0, 0x2, RZ ;  /* 0x0000000200007824 */ /* 0x000fe200078e00ff */
[----:B------:R-:W-:Y:S01]  /*4fa0*/  @!P1 SHF.R.U64 R5, R6, 0x10, R7 ;  /* 0x0000001006059819 */ /* 0x000fe20000001207 */
[----:B------:R-:W-:Y:S01]  /*4fb0*/  @!P0 IMAD.WIDE R86, R47, 0x2, R48 ;  /* 0x000000022f568825 */ /* 0x000fe200078e0230 */
[----:B-1----:R-:W-:Y:S02]  /*4fc0*/  @!P1 LOP3.LUT R47, R54, 0xffff0000, RZ, 0xc0, !PT ;  /* 0xffff0000362f9812 */ /* 0x002fe400078ec0ff */
[----:B------:R1:W2:Y:S01]  /*4fd0*/  LDS.128 R12, [R0+0x4100] ;  /* 0x00410000000c7984 */ /* 0x0002a20000000c00 */
[C---:B------:R-:W-:Y:S02]  /*4fe0*/  @!P1 SHF.L.U32 R49, R55.reuse, 0x10, RZ ;  /* 0x0000001037319819 */ /* 0x040fe400000006ff */
[----:B------:R-:W-:Y:S02]  /*4ff0*/  @!P1 LOP3.LUT R51, R55, 0xffff0000, RZ, 0xc0, !PT ;  /* 0xffff000037339812 */ /* 0x000fe400078ec0ff */
[----:B------:R-:W-:Y:S02]  /*5000*/  @!P1 PRMT R6, R9, 0x5410, R3 ;  /* 0x0000541009069816 */ /* 0x000fe40000000003 */
[----:B------:R-:W-:Y:S02]  /*5010*/  @!P1 SHF.L.U32 R9, R52, 0x10, RZ ;  /* 0x0000001034099819 */ /* 0x000fe400000006ff */
[----:B------:R-:W-:Y:S02]  /*5020*/  @!P1 SHF.R.U64 R46, R42, 0x10, R43 ;  /* 0x000000102a2e9819 */ /* 0x000fe4000000122b */
[----:B------:R-:W-:Y:S02]  /*5030*/  @!P1 PRMT R42, R44, 0x5410, R41 ;  /* 0x000054102c2a9816 */ /* 0x000fe40000000029 */
[----:B------:R-:W-:Y:S02]  /*5040*/  @!P1 SHF.L.U32 R41, R53, 0x10, RZ ;  /* 0x0000001035299819 */ /* 0x000fe400000006ff */
[----:B------:R-:W-:Y:S02]  /*5050*/  @!P1 PRMT R46, R39, 0x5410, R46 ;  /* 0x00005410272e9816 */ /* 0x000fe4000000002e */
[----:B------:R-:W-:Y:S02]  /*5060*/  @!P1 LOP3.LUT R39, R52, 0xffff0000, RZ, 0xc0, !PT ;  /* 0xffff000034279812 */ /* 0x000fe400078ec0ff */
[----:B------:R-:W-:Y:S01]  /*5070*/  @!P1 SHF.R.U32.HI R43, RZ, 0x10, R43 ;  /* 0x00000010ff2b9819 */ /* 0x000fe2000001162b */
[----:B------:R-:W-:Y:S01]  /*5080*/  @!P1 IMAD.U32 R44, R46, 0x10000, RZ ;  /* 0x000100002e2c9824 */ /* 0x000fe200078e00ff */
[----:B------:R-:W-:Y:S02]  /*5090*/  @!P1 PRMT R2, R2, 0x5410, R8 ;  /* 0x0000541002029816 */ /* 0x000fe40000000008 */
[----:B-1----:R-:W-:Y:S01]  /*50a0*/  @!P1 SHF.R.U32.HI R0, RZ, 0x10, R7 ;  /* 0x00000010ff009819 */ /* 0x002fe20000011607 */
[----:B------:R-:W-:Y:S01]  /*50b0*/  @!P1 IMAD.U32 R7, R38, 0x10000, RZ ;  /* 0x0001000026079824 */ /* 0x000fe200078e00ff */
[----:B------:R-:W-:Y:S01]  /*50c0*/  @!P1 PRMT R8, R4, 0x5410, R5 ;  /* 0x0000541004089816 */ /* 0x000fe20000000005 */
[----:B------:R-:W-:Y:S01]  /*50d0*/  @!P1 IMAD.U32 R4, R2, 0x10000, RZ ;  /* 0x0001000002049824 */ /* 0x000fe200078e00ff */
[----:B------:R-:W-:Y:S02]  /*50e0*/  @!P1 LOP3.LUT R38, R38, 0xffff0000, RZ, 0xc0, !PT ;  /* 0xffff000026269812 */ /* 0x000fe400078ec0ff */
[----:B------:R-:W-:Y:S02]  /*50f0*/  @!P1 PRMT R10, R10, 0x5410, R0 ;  /* 0x000054100a0a9816 */ /* 0x000fe40000000000 */
[----:B------:R-:W-:Y:S02]  /*5100*/  @!P1 LOP3.LUT R3, R2, 0xffff0000, RZ, 0xc0, !PT ;  /* 0xffff000002039812 */ /* 0x000fe400078ec0ff */
[----:B------:R-:W-:Y:S02]  /*5110*/  @!P1 PRMT R50, R45, 0x5410, R43 ;  /* 0x000054102d329816 */ /* 0x000fe4000000002b */
[----:B------:R-:W-:Y:S02]  /*5120*/  @!P1 LOP3.LUT R43, R53, 0xffff0000, RZ, 0xc0, !PT ;  /* 0xffff0000352b9812 */ /* 0x000fe400078ec0ff */
[----:B------:R-:W-:Y:S02]  /*5130*/  @!P1 SHF.L.U32 R45, R54, 0x10, RZ ;  /* 0x00000010362d9819 */ /* 0x000fe400000006ff */
[----:B------:R-:W-:Y:S01]  /*5140*/  @!P1 LOP3.LUT R46, R46, 0xffff0000, RZ, 0xc0, !PT ;  /* 0xffff00002e2e9812 */ /* 0x000fe200078ec0ff */
[C---:B--2---:R-:W-:Y:S01]  /*5150*/  @!P1 IMAD.U32 R0, R12.reuse, 0x10000, RZ ;  /* 0x000100000c009824 */ /* 0x044fe200078e00ff */
[----:B------:R-:W-:Y:S03]  /*5160*/  @!P1 LOP3.LUT R5, R12, 0xffff0000, RZ, 0xc0, !PT ;  /* 0xffff00000c059812 */ /* 0x000fe600078ec0ff */
[C---:B------:R-:W-:Y:S02]  /*5170*/  @!P1 FMUL.FTZ R2, R0.reuse, R7 ;  /* 0x0000000700029220 */ /* 0x040fe40000410000 */
[----:B------:R-:W-:Y:S02]  /*5180*/  @!P1 FMUL.FTZ R40, R5, R38 ;  /* 0x0000002605289220 */ /* 0x000fe40000410000 */
[-C--:B------:R-:W-:Y:S02]  /*5190*/  @!P1 FMUL.FTZ R0, R0, R4.reuse ;  /* 0x0000000400009220 */ /* 0x080fe40000410000 */
[----:B------:R-:W-:Y:S02]  /*51a0*/  @!P1 FFMA.FTZ R85, R9, R4, -R2 ;  /* 0x0000000409559223 */ /* 0x000fe40000010802 */
[-C--:B------:R-:W-:Y:S01]  /*51b0*/  @!P1 FMUL.FTZ R2, R5, R3.reuse ;  /* 0x0000000305029220 */ /* 0x080fe20000410000 */
[----:B------:R-:W-:Y:S01]  /*51c0*/  @!P1 LOP3.LUT R5, R13, 0xffff0000, RZ, 0xc0, !PT ;  /* 0xffff00000d059812 */ /* 0x000fe200078ec0ff */
[----:B------:R-:W-:Y:S02]  /*51d0*/  @!P1 FFMA.FTZ R84, R39, R3, -R40 ;  /* 0x0000000327549223 */ /* 0x000fe40000010828 */
[C---:B------:R-:W-:Y:S01]  /*51e0*/  @!P1 IMAD.U32 R40, R42.reuse, 0x10000, RZ ;  /* 0x000100002a289824 */ /* 0x040fe200078e00ff */
[----:B------:R-:W-:Y:S01]  /*51f0*/  @!P1 LOP3.LUT R42, R42, 0xffff0000, RZ, 0xc0, !PT ;  /* 0xffff00002a2a9812 */ /* 0x000fe200078ec0ff */
[----:B------:R-:W-:Y:S02]  /*5200*/  @!P1 IMAD.U32 R3, R13, 0x10000, RZ ;  /* 0x000100000d039824 */ /* 0x000fe400078e00ff */
[----:B------:R-:W-:Y:S02]  /*5210*/  @!P1 FFMA.FTZ R0, R7, R9, R0 ;  /* 0x0000000907009223 */ /* 0x000fe40000010000 */
[C---:B------:R-:W-:Y:S01]  /*5220*/  @!P1 IMAD.U32 R4, R6.reuse, 0x10000, RZ ;  /* 0x0001000006049824 */ /* 0x040fe200078e00ff */
[----:B------:R-:W-:Y:S01]  /*5230*/  @!P1 LOP3.LUT R6, R6, 0xffff0000, RZ, 0xc0, !PT ;  /* 0xffff000006069812 */ /* 0x000fe200078ec0ff */
[----:B------:R-:W-:Y:S02]  /*5240*/  @!P1 FMUL.FTZ R7, R3, R40 ;  /* 0x0000002803079220 */ /* 0x000fe40000410000 */
[----:B------:R-:W-:Y:S02]  /*5250*/  @!P1 FMUL.FTZ R9, R5, R42 ;  /* 0x0000002a05099220 */ /* 0x000fe40000410000 */
[-C--:B------:R-:W-:Y:S01]  /*5260*/  @!P1 FFMA.FTZ R83, R41, R4.reuse, -R7 ;  /* 0x0000000429539223 */ /* 0x080fe20000010807 */
[C---:B------:R-:W-:Y:S01]  /*5270*/  @!P1 LOP3.LUT R7, R14.reuse, 0xffff0000, RZ, 0xc0, !PT ;  /* 0xffff00000e079812 */ /* 0x040fe200078ec0ff */
[----:B------:R-:W-:Y:S02]  /*5280*/  @!P1 FMUL.FTZ R3, R3, R4 ;  /* 0x0000000403039220 */ /* 0x000fe40000410000 */
[-C--:B------:R-:W-:Y:S02]  /*5290*/  @!P1 FMUL.FTZ R4, R5, R6.reuse ;  /* 0x0000000605049220 */ /* 0x080fe40000410000 */
[----:B------:R-:W-:Y:S02]  /*52a0*/  @!P1 IMAD.U32 R5, R14, 0x10000, RZ ;  /* 0x000100000e059824 */ /* 0x000fe400078e00ff */
[----:B------:R-:W-:Y:S02]  /*52b0*/  @!P1 FFMA.FTZ R81, R43, R6, -R9 ;  /* 0x000000062b519223 */ /* 0x000fe40000010809 */
[C---:B------:R-:W-:Y:S01]  /*52c0*/  @!P1 IMAD.U32 R6, R8.reuse, 0x10000, RZ ;  /* 0x0001000008069824 */ /* 0x040fe200078e00ff */
[----:B------:R-:W-:Y:S01]  /*52d0*/  @!P1 LOP3.LUT R8, R8, 0xffff0000, RZ, 0xc0, !PT ;  /* 0xffff000008089812 */ /* 0x000fe200078ec0ff */
[----:B------:R-:W-:Y:S02]  /*52e0*/  @!P1 FMUL.FTZ R9, R5, R44 ;  /* 0x0000002c05099220 */ /* 0x000fe40000410000 */
[----:B------:R-:W-:Y:S02]  /*52f0*/  @!P1 FMUL.FTZ R48, R7, R46 ;  /* 0x0000002e07309220 */ /* 0x000fe40000410000 */
[----:B------:R-:W-:Y:S01]  /*5300*/  @!P1 FFMA.FTZ R80, R45, R6, -R9 ;  /* 0x000000062d509223 */ /* 0x000fe20000010809 */
[----:B------:R-:W-:Y:S01]  /*5310*/  @!P1 LOP3.LUT R9, R15, 0xffff0000, RZ, 0xc0, !PT ;  /* 0xffff00000f099812 */ /* 0x000fe200078ec0ff */
[----:B------:R-:W-:Y:S02]  /*5320*/  @!P1 FFMA.FTZ R77, R47, R8, -R48 ;  /* 0x000000082f4d9223 */ /* 0x000fe40000010830 */
[C---:B------:R-:W-:Y:S01]  /*5330*/  @!P1 IMAD.U32 R48, R50.reuse, 0x10000, RZ ;  /* 0x0001000032309824 */ /* 0x040fe200078e00ff */
[----:B------:R-:W-:Y:S01]  /*5340*/  @!P1 LOP3.LUT R50, R50, 0xffff0000, RZ, 0xc0, !PT ;  /* 0xffff000032329812 */ /* 0x000fe200078ec0ff */
[----:B------:R-:W-:Y:S02]  /*5350*/  @!P1 FMUL.FTZ R5, R5, R6 ;  /* 0x0000000605059220 */ /* 0x000fe40000410000 */
[----:B------:R-:W-:Y:S02]  /*5360*/  @!P1 FMUL.FTZ R6, R7, R8 ;  /* 0x0000000807069220 */ /* 0x000fe40000410000 */
[----:B------:R-:W-:Y:S02]  /*5370*/  @!P1 IMAD.U32 R7, R15, 0x10000, RZ ;  /* 0x000100000f079824 */ /* 0x000fe400078e00ff */
[C---:B------:R-:W-:Y:S01]  /*5380*/  @!P1 IMAD.U32 R8, R10.reuse, 0x10000, RZ ;  /* 0x000100000a089824 */ /* 0x040fe200078e00ff */
[----:B------:R-:W-:Y:S01]  /*5390*/  @!P1 LOP3.LUT R10, R10, 0xffff0000, RZ, 0xc0, !PT ;  /* 0xffff00000a0a9812 */ /* 0x000fe200078ec0ff */
[----:B------:R-:W-:Y:S01]  /*53a0*/  @!P1 FFMA.FTZ R2, R38, R39, R2 ;  /* 0x0000002726029223 */ /* 0x000fe20000010002 */
[----:B------:R-:W-:Y:S01]  /*53b0*/  @!P1 F2FP.BF16.PACK_AB R38, R77, R80 ;  /* 0x000000504d26923e */ /* 0x000fe200000010ff */
[----:B------:R-:W-:Y:S02]  /*53c0*/  @!P1 FMUL.FTZ R75, R7, R48 ;  /* 0x00000030074b9220 */ /* 0x000fe40000410000 */
[----:B------:R-:W-:Y:S01]  /*53d0*/  @!P1 FMUL.FTZ R76, R9, R50 ;  /* 0x00000032094c9220 */ /* 0x000fe20000410000 */
[----:B------:R-:W-:Y:S01]  /*53e0*/  @!P1 F2FP.BF16.PACK_AB R0, R2, R0 ;  /* 0x000000000200923e */ /* 0x000fe200000010ff */
[----:B------:R-:W-:Y:S02]  /*53f0*/  @!P1 FFMA.FTZ R3, R40, R41, R3 ;  /* 0x0000002928039223 */ /* 0x000fe40000010003 */
[----:B------:R-:W-:Y:S02]  /*5400*/  @!P1 FFMA.FTZ R4, R42, R43, R4 ;  /* 0x0000002b2a049223 */ /* 0x000fe40000010004 */
[----:B------:R-:W-:Y:S02]  /*5410*/  @!P1 FFMA.FTZ R75, R49, R8, -R75 ;  /* 0x00000008314b9223 */ /* 0x000fe4000001084b */
[----:B------:R-:W-:Y:S01]  /*5420*/  @!P1 FFMA.FTZ R76, R51, R10, -R76 ;  /* 0x0000000a334c9223 */ /* 0x000fe2000001084c */
[----:B------:R-:W-:Y:S01]  /*5430*/  @!P1 F2FP.BF16.PACK_AB R3, R4, R3 ;  /* 0x000000030403923e */ /* 0x000fe200000010ff */
[----:B------:R-:W-:Y:S02]  /*5440*/  @!P1 FMUL.FTZ R7, R7, R8 ;  /* 0x0000000807079220 */ /* 0x000fe40000410000 */
[----:B------:R-:W-:Y:S01]  /*5450*/  @!P1 FFMA.FTZ R5, R44, R45, R5 ;  /* 0x0000002d2c059223 */ /* 0x000fe20000010005 */
[----:B------:R-:W-:Y:S01]  /*5460*/  @!P1 F2FP.BF16.PACK_AB R39, R76, R75 ;  /* 0x0000004b4c27923e */ /* 0x000fe200000010ff */
[----:B------:R-:W-:Y:S01]  /*5470*/  @!P1 FMUL.FTZ R8, R9, R10 ;  /* 0x0000000a09089220 */ /* 0x000fe20000410000 */
[----:B------:R-:W-:Y:S01]  /*5480*/  @!P1 F2FP.BF16.PACK_AB R10, R81, R83 ;  /* 0x00000053510a923e */ /* 0x000fe200000010ff */
[----:B------:R-:W-:Y:S01]  /*5490*/  @!P1 FFMA.FTZ R6, R46, R47, R6 ;  /* 0x0000002f2e069223 */ /* 0x000fe20000010006 */
[----:B------:R-:W-:Y:S01]  /*54a0*/  @!P1 F2FP.BF16.PACK_AB R9, R84, R85 ;  /* 0x000000555409923e */ /* 0x000fe200000010ff */
[----:B------:R-:W-:Y:S01]  /*54b0*/  @!P1 FFMA.FTZ R7, R48, R49, R7 ;  /* 0x0000003130079223 */ /* 0x000fe20000010007 */
[----:B------:R-:W-:Y:S01]  /*54c0*/  @!P1 MOV R55, R39 ;  /* 0x0000002700379202 */ /* 0x000fe20000000f00 */
[----:B------:R-:W-:Y:S01]  /*54d0*/  @!P1 FFMA.FTZ R8, R50, R51, R8 ;  /* 0x0000003332089223 */ /* 0x000fe20000010008 */
[----:B------:R-:W-:Y:S01]  /*54e0*/  @!P1 MOV R52, R9 ;  /* 0x0000000900349202 */ /* 0x000fe20000000f00 */
[----:B------:R-:W-:Y:S01]  /*54f0*/  @!P1 IMAD.MOV.U32 R53, RZ, RZ, R10 ;  /* 0x000000ffff359224 */ /* 0x000fe200078e000a */
[----:B------:R-:W-:Y:S01]  /*5500*/  @!P1 F2FP.BF16.PACK_AB R5, R6, R5 ;  /* 0x000000050605923e */ /* 0x000fe200000010ff */
        /* <DEDUP_REMOVED lines=8> */
.L_x_831:
[----:B------:R-:W-:Y:S05]  /*5590*/  BSYNC B0 ;  /* 0x0000000000007941 */ /* 0x000fea0003800000 */
.L_x_830:
[----:B-----5:R2:W3:Y:S01]  /*55a0*/  SHFL.IDX PT, R43, R88, 0x1, 0x181f ;  /* 0x00381f00582b7f89 */ /* 0x0204e200000e0000 */
[----:B------:R-:W-:Y:S01]  /*55b0*/  ISETP.GE.OR P0, PT, R147, R90, P5 ;  /* 0x0000005a9300720c */ /* 0x000fe20002f06670 */
[----:B------:R-:W-:Y:S02]  /*55c0*/  BSSY B0, `(.L_x_832) ;  /* 0x0000078000007945 */ /* 0x000fe40003800000 */
[----:B------:R2:W4:Y:S10]  /*55d0*/  SHFL.IDX PT, R42, R89, 0x1, 0x181f ;  /* 0x00381f00592a7f89 */ /* 0x00053400000e0000 */
[----:B------:R-:W-:-:S05]  /*55e0*/  @P0 BRA `(.L_x_833) ;  /* 0x0000075000000947 */ /* 0x000fca0003800000 */
[----:B------:R-:W-:Y:S01]  /*55f0*/  SEL R0, R144, R127, !P6 ;  /* 0x0000007f90007207 */ /* 0x000fe20007000000 */
[----:B------:R-:W5:Y:S01]  /*5600*/  LDS.128 R48, [R136+0x4100] ;  /* 0x0041000088307984 */ /* 0x000f620000000c00 */
[----:B------:R-:W-:Y:S02]  /*5610*/  @!P1 SHF.R.U64 R5, R56, 0x10, R57 ;  /* 0x0000001038059819 */ /* 0x000fe40000001239 */
[----:B------:R-:W-:Y:S02]  /*5620*/  SHF.R.S32.HI R2, RZ, 0x1f, R0 ;  /* 0x0000001fff027819 */ /* 0x000fe40000011400 */
[----:B----4-:R-:W-:Y:S02]  /*5630*/  LEA R76, P0, R94, R42, 0x1 ;  /* 0x0000002a5e4c7211 */ /* 0x010fe400078008ff */
[----:B------:R-:W-:Y:S02]  /*5640*/  LEA.HI R0, R2, R0, RZ, 0x4 ;  /* 0x0000000002007211 */ /* 0x000fe400078f20ff */
[----:B---3--:R-:W-:Y:S02]  /*5650*/  LEA.HI.X R77, R94, R43, R111, 0x1, P0 ;  /* 0x0000002b5e4d7211 */ /* 0x008fe400000f0c6f */
[----:B------:R-:W-:Y:S02]  /*5660*/  LEA.HI.SX32 R0, R0, R115, 0x1c ;  /* 0x0000007300007211 */ /* 0x000fe400078fe2ff */
[--C-:B------:R-:W-:Y:S02]  /*5670*/  @!P1 SHF.R.U64 R8, R58, 0x10, R59.reuse ;  /* 0x000000103a089819 */ /* 0x100fe4000000123b */
[----:B------:R-:W-:Y:S01]  /*5680*/  SHF.R.S32.HI R2, RZ, 0x1f, R0 ;  /* 0x0000001fff027819 */ /* 0x000fe20000011400 */
[----:B------:R-:W-:Y:S01]  /*5690*/  IMAD.SHL.U32 R39, R0, 0x8, RZ ;  /* 0x0000000800277824 */ /* 0x000fe200078e00ff */
[----:B------:R-:W-:Y:S02]  /*56a0*/  @!P1 SHF.R.U32.HI R9, RZ, 0x10, R59 ;  /* 0x00000010ff099819 */ /* 0x000fe4000001163b */
[----:B------:R-:W-:Y:S02]  /*56b0*/  LEA.HI R0, R2, R0, RZ, 0x3 ;  /* 0x0000000002007211 */ /* 0x000fe400078f18ff */
[----:B------:R-:W-:Y:S02]  /*56c0*/  ISETP.GE.AND P0, PT, R39, c[0x0][0x1d4], PT ;  /* 0x0000750027007a0c */ /* 0x000fe40003f06270 */
[----:B------:R-:W-:Y:S01]  /*56d0*/  @!P1 SHF.R.U64 R3, R18, 0x10, R19 ;  /* 0x0000001012039819 */ /* 0x000fe20000001213 */
[----:B------:R-:W-:Y:S01]  /*56e0*/  IMAD.SHL.U32 R0, R0, 0x200, RZ ;  /* 0x0000020000007824 */ /* 0x000fe200078e00ff */
[----:B------:R-:W-:Y:S02]  /*56f0*/  LOP3.LUT R2, R126, 0x38, R39, 0xf8, !PT ;  /* 0x000000387e027812 */ /* 0x000fe400078ef827 */
[----:B------:R-:W-:Y:S02]  /*5700*/  @!P1 PRMT R40, R69, 0x5432, R8 ;  /* 0x0000543245289816 */ /* 0x000fe40000000008 */
[----:B------:R-:W-:Y:S02]  /*5710*/  LOP3.LUT R2, R2, R150, RZ, 0x3c, !PT ;  /* 0x0000009602027212 */ /* 0x000fe400078e3cff */
[----:B------:R-:W-:Y:S02]  /*5720*/  LOP3.LUT R0, R0, 0x7ffff000, RZ, 0xc0, !PT ;  /* 0x7ffff00000007812 */ /* 0x000fe400078ec0ff */
[----:B------:R-:W-:Y:S01]  /*5730*/  @!P1 PRMT R10, R22, 0x5432, R3 ;  /* 0x00005432160a9816 */ /* 0x000fe20000000003 */
[----:B------:R-:W-:Y:S01]  /*5740*/  @!P0 IMAD.WIDE R58, R39, 0x2, R42 ;  /* 0x00000002273a8825 */ /* 0x000fe200078e022a */
[----:B------:R-:W-:Y:S02]  /*5750*/  IADD3 R0, R2, R0, R133 ;  /* 0x0000000002007210 */ /* 0x000fe40007ffe085 */
[----:B------:R-:W-:Y:S02]  /*5760*/  @!P1 SHF.R.U32.HI R6, RZ, 0x10, R57 ;  /* 0x00000010ff069819 */ /* 0x000fe40000011639 */
[----:B------:R-:W-:Y:S01]  /*5770*/  @!P1 SHF.R.U32.HI R2, RZ, 0x10, R17 ;  /* 0x00000010ff029819 */ /* 0x000fe20000011611 */
[----:B------:R-:W-:Y:S01]  /*5780*/  IMAD.SHL.U32 R0, R0, 0x2, RZ ;  /* 0x0000000200007824 */ /* 0x000fe200078e00ff */
[----:B-----5:R-:W-:Y:S01]  /*5790*/  @!P1 SHF.L.U32 R18, R49, 0x10, RZ ;  /* 0x0000001031129819 */ /* 0x020fe200000006ff */
[----:B------:R-:W-:Y:S01]  /*57a0*/  @!P1 IMAD.U32 R8, R48, 0x10000, RZ ;  /* 0x0001000030089824 */ /* 0x000fe200078e00ff */
[C---:B------:R-:W-:Y:S01]  /*57b0*/  @!P1 LOP3.LUT R45, R51.reuse, 0xffff0000, RZ, 0xc0, !PT ;  /* 0xffff0000332d9812 */ /* 0x040fe200078ec0ff */
[----:B------:R-:W-:Y:S01]  /*57c0*/  @!P1 IMAD.U32 R43, R51, 0x10000, RZ ;  /* 0x00010000332b9824 */ /* 0x000fe200078e00ff */
[----:B-1----:R1:W3:Y:S01]  /*57d0*/  LDS.128 R12, [R0+0x4100] ;  /* 0x00410000000c7984 */ /* 0x0022e20000000c00 */
[----:B------:R-:W-:Y:S02]  /*57e0*/  @!P1 LOP3.LUT R41, R50, 0xffff0000, RZ, 0xc0, !PT ;  /* 0xffff000032299812 */ /* 0x000fe400078ec0ff */
[----:B------:R-:W-:Y:S02]  /*57f0*/  @!P1 SHF.R.U32.HI R4, RZ, 0x10, R19 ;  /* 0x00000010ff049819 */ /* 0x000fe40000011613 */
[----:B------:R-:W-:Y:S02]  /*5800*/  @!P1 PRMT R19, R68, 0x5432, R6 ;  /* 0x0000543244139816 */ /* 0x000fe40000000006 */
[----:B------:R-:W-:Y:S02]  /*5810*/  @!P1 PRMT R38, R69, 0x5410, R9 ;  /* 0x0000541045269816 */ /* 0x000fe40000000009 */
[----:B------:R-:W-:Y:S02]  /*5820*/  @!P1 PRMT R9, R22, 0x5410, R4 ;  /* 0x0000541016099816 */ /* 0x000fe40000000004 */
[C---:B------:R-:W-:Y:S01]  /*5830*/  @!P1 LOP3.LUT R44, R38.reuse, 0xffff0000, RZ, 0xc0, !PT ;  /* 0xffff0000262c9812 */ /* 0x040fe200078ec0ff */
[----:B------:R-:W-:Y:S01]  /*5840*/  @!P1 IMAD.U32 R42, R38, 0x10000, RZ ;  /* 0x00010000262a9824 */ /* 0x000fe200078e00ff */
[----:B-1----:R-:W-:Y:S01]  /*5850*/  @!P1 SHF.R.U64 R0, R16, 0x10, R17 ;  /* 0x0000001010009819 */ /* 0x002fe20000001211 */
[----:B------:R-:W-:Y:S01]  /*5860*/  @!P1 IMAD.U32 R17, R19, 0x10000, RZ ;  /* 0x0001000013119824 */ /* 0x000fe200078e00ff */
[----:B------:R-:W-:Y:S02]  /*5870*/  @!P1 PRMT R16, R68, 0x5410, R5 ;  /* 0x0000541044109816 */ /* 0x000fe40000000005 */
[C---:B------:R-:W-:Y:S02]  /*5880*/  @!P1 PRMT R7, R11.reuse, 0x5432, R0 ;  /* 0x000054320b079816 */ /* 0x040fe40000000000 */
[----:B------:R-:W-:Y:S01]  /*5890*/  @!P1 PRMT R5, R11, 0x5410, R2 ;  /* 0x000054100b059816 */ /* 0x000fe20000000002 */
[----:B------:R-:W-:Y:S01]  /*58a0*/  @!P1 IMAD.U32 R6, R16, 0x10000, RZ ;  /* 0x0001000010069824 */ /* 0x000fe200078e00ff */
[----:B------:R-:W-:Y:S01]  /*58b0*/  @!P1 LOP3.LUT R19, R19, 0xffff0000, RZ, 0xc0, !PT ;  /* 0xffff000013139812 */ /* 0x000fe200078ec0ff */
[C---:B------:R-:W-:Y:S01]  /*58c0*/  @!P1 IMAD.U32 R2, R7.reuse, 0x10000, RZ ;  /* 0x0001000007029824 */ /* 0x040fe200078e00ff */
[----:B------:R-:W-:Y:S01]  /*58d0*/  @!P1 LOP3.LUT R7, R7, 0xffff0000, RZ, 0xc0, !PT ;  /* 0xffff000007079812 */ /* 0x000fe200078ec0ff */
[C---:B------:R-:W-:Y:S01]  /*58e0*/  @!P1 IMAD.U32 R4, R5.reuse, 0x10000, RZ ;  /* 0x0001000005049824 */ /* 0x040fe200078e00ff */
[----:B------:R-:W-:Y:S01]  /*58f0*/  @!P1 LOP3.LUT R5, R5, 0xffff0000, RZ, 0xc0, !PT ;  /* 0xffff000005059812 */ /* 0x000fe200078ec0ff */
[----:B---3--:R-:W-:Y:S01]  /*5900*/  @!P1 IMAD.U32 R3, R13, 0x10000, RZ ;  /* 0x000100000d039824 */ /* 0x008fe200078e00ff */
[----:B------:R-:W-:Y:S03]  /*5910*/  @!P1 SHF.L.U32 R0, R12, 0x10, RZ ;  /* 0x000000100c009819 */ /* 0x000fe600000006ff */
[----:B------:R-:W-:Y:S02]  /*5920*/  @!P1 FMUL.FTZ R22, R3, R17 ;  /* 0x0000001103169220 */ /* 0x000fe40000410000 */
[C---:B------:R-:W-:Y:S02]  /*5930*/  @!P1 FMUL.FTZ R11, R0.reuse, R6 ;  /* 0x00000006000b9220 */ /* 0x040fe40000410000 */
[-C--:B------:R-:W-:Y:S02]  /*5940*/  @!P1 FMUL.FTZ R0, R0, R2.reuse ;  /* 0x0000000200009220 */ /* 0x080fe40000410000 */
[----:B------:R-:W-:Y:S01]  /*5950*/  @!P1 FFMA.FTZ R57, R8, R2, -R11 ;  /* 0x0000000208399223 */ /* 0x000fe2000001080b */
[----:B------:R-:W-:Y:S01]  /*5960*/  @!P1 LOP3.LUT R2, R13, 0xffff0000, RZ, 0xc0, !PT ;  /* 0xffff00000d029812 */ /* 0x000fe200078ec0ff */
[----:B------:R-:W-:Y:S01]  /*5970*/  @!P1 FFMA.FTZ R0, R6, R8, R0 ;  /* 0x0000000806009223 */ /* 0x000fe20000010000 */
[----:B------:R-:W-:Y:S01]  /*5980*/  @!P1 LOP3.LUT R6, R12, 0xffff0000, RZ, 0xc0, !PT ;  /* 0xffff00000c069812 */ /* 0x000fe200078ec0ff */
[-C--:B------:R-:W-:Y:S01]  /*5990*/  @!P1 FFMA.FTZ R56, R18, R4.reuse, -R22 ;  /* 0x0000000412389223 */ /* 0x080fe20000010816 */
[----:B------:R-:W-:Y:S01]  /*59a0*/  @!P1 LOP3.LUT R22, R49, 0xffff0000, RZ, 0xc0, !PT ;  /* 0xffff000031169812 */ /* 0x000fe200078ec0ff */
[----:B------:R-:W-:Y:S01]  /*59b0*/  @!P1 FMUL.FTZ R3, R3, R4 ;  /* 0x0000000403039220 */ /* 0x000fe20000410000 */
[----:B------:R-:W-:Y:S01]  /*59c0*/  @!P1 LOP3.LUT R11, R16, 0xffff0000, RZ, 0xc0, !PT ;  /* 0xffff0000100b9812 */ /* 0x000fe200078ec0ff */
[----:B------:R-:W-:Y:S01]  /*59d0*/  @!P1 FMUL.FTZ R8, R2, R19 ;  /* 0x0000001302089220 */ /* 0x000fe20000410000 */
[----:B------:R-:W-:Y:S01]  /*59e0*/  @!P1 LOP3.LUT R16, R48, 0xffff0000, RZ, 0xc0, !PT ;  /* 0xffff000030109812 */ /* 0x000fe200078ec0ff */
[----:B------:R-:W-:Y:S02]  /*59f0*/  @!P1 FMUL.FTZ R4, R2, R5 ;  /* 0x0000000502049220 */ /* 0x000fe40000410000 */
[C---:B------:R-:W-:Y:S02]  /*5a00*/  @!P1 FMUL.FTZ R39, R6.reuse, R11 ;  /* 0x0000000b06279220 */ /* 0x040fe40000410000 */
[-C--:B------:R-:W-:Y:S01]  /*5a10*/  @!P1 FMUL.FTZ R2, R6, R7.reuse ;  /* 0x0000000706029220 */ /* 0x080fe20000410000 */
[C---:B------:R-:W-:Y:S01]  /*5a20*/  @!P1 LOP3.LUT R6, R15.reuse, 0xffff0000, RZ, 0xc0, !PT ;  /* 0xffff00000f069812 */ /* 0x040fe200078ec0ff */
[----:B------:R-:W-:Y:S01]  /*5a30*/  @!P1 FFMA.FTZ R54, R16, R7, -R39 ;  /* 0x0000000710369223 */ /* 0x000fe20000010827 */
[----:B------:R-:W-:Y:S01]  /*5a40*/  @!P1 SHF.L.U32 R39, R50, 0x10, RZ ;  /* 0x0000001032279819 */ /* 0x000fe200000006ff */
[----:B------:R-:W-:Y:S02]  /*5a50*/  @!P1 IMAD.U32 R7, R15, 0x10000, RZ ;  /* 0x000100000f079824 */ /* 0x000fe400078e00ff */
[----:B------:R-:W-:Y:S02]  /*5a60*/  @!P1 FFMA.FTZ R55, R22, R5, -R8 ;  /* 0x0000000516379223 */ /* 0x000fe40000010808 */
[C---:B------:R-:W-:Y:S01]  /*5a70*/  @!P1 IMAD.U32 R5, R9.reuse, 0x10000, RZ ;  /* 0x0001000009059824 */ /* 0x040fe200078e00ff */
[----:B------:R-:W-:Y:S01]  /*5a80*/  @!P1 LOP3.LUT R9, R9, 0xffff0000, RZ, 0xc0, !PT ;  /* 0xffff000009099812 */ /* 0x000fe200078ec0ff */
[----:B------:R-:W-:Y:S02]  /*5a90*/  @!P1 FMUL.FTZ R8, R7, R42 ;  /* 0x0000002a07089220 */ /* 0x000fe40000410000 */
[C---:B------:R-:W-:Y:S02]  /*5aa0*/  @!P1 FMUL.FTZ R38, R6.reuse, R44 ;  /* 0x0000002c06269220 */ /* 0x040fe40000410000 */
[----:B------:R-:W-:Y:S02]  /*5ab0*/  @!P1 FFMA.FTZ R53, R43, R5, -R8 ;  /* 0x000000052b359223 */ /* 0x000fe40000010808 */
[-C--:B------:R-:W-:Y:S02]  /*5ac0*/  @!P1 FMUL.FTZ R8, R6, R9.reuse ;  /* 0x0000000906089220 */ /* 0x080fe40000410000 */
[----:B------:R-:W-:Y:S01]  /*5ad0*/  @!P1 FFMA.FTZ R52, R45, R9, -R38 ;  /* 0x000000092d349223 */ /* 0x000fe20000010826 */
[----:B------:R-:W-:Y:S01]  /*5ae0*/  @!P1 LOP3.LUT R9, R14, 0xffff0000, RZ, 0xc0, !PT ;  /* 0xffff00000e099812 */ /* 0x000fe200078ec0ff */
[C---:B------:R-:W-:Y:S01]  /*5af0*/  @!P1 IMAD.U32 R38, R40.reuse, 0x10000, RZ ;  /* 0x0001000028269824 */ /* 0x040fe200078e00ff */
[----:B------:R-:W-:Y:S01]  /*5b00*/  @!P1 LOP3.LUT R40, R40, 0xffff0000, RZ, 0xc0, !PT ;  /* 0xffff000028289812 */ /* 0x000fe200078ec0ff */
[----:B------:R-:W-:Y:S02]  /*5b10*/  @!P1 FMUL.FTZ R7, R7, R5 ;  /* 0x0000000507079220 */ /* 0x000fe40000410000 */
[----:B------:R-:W-:Y:S02]  /*5b20*/  @!P1 IMAD.U32 R5, R14, 0x10000, RZ ;  /* 0x000100000e059824 */ /* 0x000fe400078e00ff */
[C---:B------:R-:W-:Y:S01]  /*5b30*/  @!P1 IMAD.U32 R6, R10.reuse, 0x10000, RZ ;  /* 0x000100000a069824 */ /* 0x040fe200078e00ff */
[----:B------:R-:W-:Y:S01]  /*5b40*/  @!P1 LOP3.LUT R10, R10, 0xffff0000, RZ, 0xc0, !PT ;  /* 0xffff00000a0a9812 */ /* 0x000fe200078ec0ff */
[----:B------:R-:W-:Y:S02]  /*5b50*/  @!P1 FMUL.FTZ R46, R5, R38 ;  /* 0x00000026052e9220 */ /* 0x000fe40000410000 */
[----:B------:R-:W-:Y:S02]  /*5b60*/  @!P1 FMUL.FTZ R47, R9, R40 ;  /* 0x00000028092f9220 */ /* 0x000fe40000410000 */
[----:B------:R-:W-:Y:S01]  /*5b70*/  @!P1 FFMA.FTZ R2, R11, R16, R2 ;  /* 0x000000100b029223 */ /* 0x000fe20000010002 */
[----:B------:R-:W-:Y:S01]  /*5b80*/  @!P1 F2FP.BF16.PACK_AB R16, R52, R53 ;  /* 0x000000353410923e */ /* 0x000fe200000010ff */
[----:B------:R-:W-:Y:S02]  /*5b90*/  @!P1 FMUL.FTZ R5, R5, R6 ;  /* 0x0000000605059220 */ /* 0x000fe40000410000 */
[----:B------:R-:W-:Y:S01]  /*5ba0*/  @!P1 FFMA.FTZ R3, R17, R18, R3 ;  /* 0x0000001211039223 */ /* 0x000fe20000010003 */
[----:B------:R-:W-:Y:S01]  /*5bb0*/  @!P1 F2FP.BF16.PACK_AB R0, R2, R0 ;  /* 0x000000000200923e */ /* 0x000fe200000010ff */
[----:B------:R-:W-:Y:S02]  /*5bc0*/  @!P1 FFMA.FTZ R46, R39, R6, -R46 ;  /* 0x00000006272e9223 */ /* 0x000fe4000001082e */
[-C--:B------:R-:W-:Y:S01]  /*5bd0*/  @!P1 FMUL.FTZ R6, R9, R10.reuse ;  /* 0x0000000a09069220 */ /* 0x080fe20000410000 */
[----:B------:R-:W-:Y:S01]  /*5be0*/  @!P1 F2FP.BF16.PACK_AB R9, R54, R57 ;  /* 0x000000393609923e */ /* 0x000fe200000010ff */
[----:B------:R-:W-:Y:S01]  /*5bf0*/  @!P1 FFMA.FTZ R47, R41, R10, -R47 ;  /* 0x0000000a292f9223 */ /* 0x000fe2000001082f */
[----:B------:R-:W-:Y:S01]  /*5c00*/  @!P1 F2FP.BF16.PACK_AB R10, R55, R56 ;  /* 0x00000038370a923e */ /* 0x000fe200000010ff */
[----:B------:R-:W-:Y:S02]  /*5c10*/  @!P1 FFMA.FTZ R4, R19, R22, R4 ;  /* 0x0000001613049223 */ /* 0x000fe40000010004 */
[----:B------:R-:W-:Y:S01]  /*5c20*/  @!P1 FFMA.FTZ R5, R38, R39, R5 ;  /* 0x0000002726059223 */ /* 0x000fe20000010005 */
[----:B------:R-:W-:Y:S01]  /*5c30*/  @!P1 MOV R49, R10 ;  /* 0x0000000a00319202 */ /* 0x000fe20000000f00 */
[----:B------:R-:W-:Y:S01]  /*5c40*/  @!P1 FFMA.FTZ R6, R40, R41, R6 ;  /* 0x0000002928069223 */ /* 0x000fe20000010006 */
[----:B------:R-:W-:Y:S01]  /*5c50*/  @!P1 F2FP.BF16.PACK_AB R11, R47, R46 ;  /* 0x0000002e2f0b923e */ /* 0x000fe200000010ff */
[----:B------:R-:W-:Y:S01]  /*5c60*/  @!P1 FFMA.FTZ R7, R42, R43, R7 ;  /* 0x0000002b2a079223 */ /* 0x000fe20000010007 */
[----:B------:R-:W-:Y:S01]  /*5c70*/  @!P1 F2FP.BF16.PACK_AB R3, R4, R3 ;  /* 0x000000030403923e */ /* 0x000fe200000010ff */
        /* <DEDUP_REMOVED lines=12> */
.L_x_833:
[----:B------:R-:W-:Y:S05]  /*5d40*/  BSYNC B0 ;  /* 0x0000000000007941 */ /* 0x000fea0003800000 */
.L_x_832:
[----:B------:R1:W2:Y:S01]  /*5d50*/  SHFL.IDX PT, R19, R88, 0x2, 0x181f ;  /* 0x00581f0058137f89 */ /* 0x0002a200000e0000 */
[----:B------:R-:W-:Y:S01]  /*5d60*/  ISETP.GE.OR P0, PT, R146, R90, P5 ;  /* 0x0000005a9200720c */ /* 0x000fe20002f06670 */
[----:B------:R-:W-:Y:S02]  /*5d70*/  BSSY B0, `(.L_x_834) ;  /* 0x0000078000007945 */ /* 0x000fe40003800000 */
[----:B------:R1:W4:Y:S10]  /*5d80*/  SHFL.IDX PT, R18, R89, 0x2, 0x181f ;  /* 0x00581f0059127f89 */ /* 0x00033400000e0000 */
[----:B------:R-:W-:-:S05]  /*5d90*/  @P0 BRA `(.L_x_835) ;  /* 0x0000075000000947 */ /* 0x000fca0003800000 */
[----:B------:R-:W-:Y:S01]  /*5da0*/  SEL R0, R144, R127, !P6 ;  /* 0x0000007f90007207 */ /* 0x000fe20007000000 */
[----:B---34-:R-:W3:Y:S01]  /*5db0*/  LDS.128 R40, [R135+0x4100] ;  /* 0x0041000087287984 */ /* 0x018ee20000000c00 */
[C---:B-1----:R-:W-:Y:S02]  /*5dc0*/  LEA R52, P0, R94.reuse, R18, 0x1 ;  /* 0x000000125e347211 */ /* 0x042fe400078008ff */
[----:B------:R-:W-:Y:S02]  /*5dd0*/  SHF.R.S32.HI R2, RZ, 0x1f, R0 ;  /* 0x0000001fff027819 */ /* 0x000fe40000011400 */
[----:B--2---:R-:W-:Y:S02]  /*5de0*/  LEA.HI.X R53, R94, R19, R111, 0x1, P0 ;  /* 0x000000135e357211 */ /* 0x004fe400000f0c6f */
[----:B------:R-:W-:Y:S02]  /*5df0*/  LEA.HI R0, R2, R0, RZ, 0x4 ;  /* 0x0000000002007211 */ /* 0x000fe400078f20ff */
[----:B------:R-:W-:Y:S02]  /*5e00*/  @!P1 SHF.R.U32.HI R8, RZ, 0x10, R63 ;  /* 0x00000010ff089819 */ /* 0x000fe4000001163f */
[----:B------:R-:W-:Y:S02]  /*5e10*/  LEA.HI.SX32 R0, R0, R115, 0x1c ;  /* 0x0000007300007211 */ /* 0x000fe400078fe2ff */
[----:B------:R-:W-:Y:S02]  /*5e20*/  @!P1 SHF.R.U64 R3, R26, 0x10, R27 ;  /* 0x000000101a039819 */ /* 0x000fe4000000121b */
[----:B------:R-:W-:Y:S01]  /*5e30*/  SHF.R.S32.HI R2, RZ, 0x1f, R0 ;  /* 0x0000001fff027819 */ /* 0x000fe20000011400 */
[----:B------:R-:W-:Y:S01]  /*5e40*/  IMAD.SHL.U32 R17, R0, 0x8, RZ ;  /* 0x0000000800117824 */ /* 0x000fe200078e00ff */
[----:B------:R-:W-:Y:S02]  /*5e50*/  @!P1 SHF.R.U64 R5, R60, 0x10, R61 ;  /* 0x000000103c059819 */ /* 0x000fe4000000123d */
[----:B------:R-:W-:Y:S02]  /*5e60*/  LEA.HI R0, R2, R0, RZ, 0x3 ;  /* 0x0000000002007211 */ /* 0x000fe400078f18ff */
[----:B------:R-:W-:Y:S02]  /*5e70*/  ISETP.GE.AND P0, PT, R17, c[0x0][0x1d4], PT ;  /* 0x0000750011007a0c */ /* 0x000fe40003f06270 */
[----:B------:R-:W-:Y:S01]  /*5e80*/  @!P1 PRMT R16, R70, 0x5410, R5 ;  /* 0x0000541046109816 */ /* 0x000fe20000000005 */
[----:B------:R-:W-:Y:S01]  /*5e90*/  IMAD.SHL.U32 R0, R0, 0x200, RZ ;  /* 0x0000020000007824 */ /* 0x000fe200078e00ff */
[----:B------:R-:W-:Y:S02]  /*5ea0*/  LOP3.LUT R2, R125, 0x38, R17, 0xf8, !PT ;  /* 0x000000387d027812 */ /* 0x000fe400078ef811 */
[----:B------:R-:W-:Y:S02]  /*5eb0*/  @!P1 SHF.R.U32.HI R6, RZ, 0x10, R61 ;  /* 0x00000010ff069819 */ /* 0x000fe4000001163d */
[----:B------:R-:W-:Y:S02]  /*5ec0*/  LOP3.LUT R2, R2, R149, RZ, 0x3c, !PT ;  /* 0x0000009502027212 */ /* 0x000fe400078e3cff */
[----:B------:R-:W-:Y:S02]  /*5ed0*/  LOP3.LUT R0, R0, 0x7ffff000, RZ, 0xc0, !PT ;  /* 0x7ffff00000007812 */ /* 0x000fe400078ec0ff */
[----:B------:R-:W-:Y:S01]  /*5ee0*/  @!P1 PRMT R11, R70, 0x5432, R6 ;  /* 0x00005432460b9816 */ /* 0x000fe20000000006 */
[----:B------:R-:W-:Y:S01]  /*5ef0*/  @!P1 IMAD.U32 R6, R16, 0x10000, RZ ;  /* 0x0001000010069824 */ /* 0x000fe200078e00ff */
[----:B------:R-:W-:Y:S01]  /*5f00*/  IADD3 R0, R2, R0, R132 ;  /* 0x0000000002007210 */ /* 0x000fe20007ffe084 */
[----:B------:R-:W-:Y:S01]  /*5f10*/  @!P0 IMAD.WIDE R54, R17, 0x2, R18 ;  /* 0x0000000211368825 */ /* 0x000fe200078e0212 */
[----:B------:R-:W-:Y:S02]  /*5f20*/  @!P1 SHF.R.U32.HI R2, RZ, 0x10, R25 ;  /* 0x00000010ff029819 */ /* 0x000fe40000011619 */
[----:B------:R-:W-:Y:S01]  /*5f30*/  @!P1 SHF.R.U64 R10, R62, 0x10, R63 ;  /* 0x000000103e0a9819 */ /* 0x000fe2000000123f */
[----:B------:R-:W-:Y:S01]  /*5f40*/  IMAD.SHL.U32 R0, R0, 0x2, RZ ;  /* 0x0000000200007824 */ /* 0x000fe200078e00ff */
[----:B---3--:R-:W-:Y:S01]  /*5f50*/  @!P1 SHF.L.U32 R18, R41, 0x10, RZ ;  /* 0x0000001029129819 */ /* 0x008fe200000006ff */
[----:B------:R-:W-:Y:S01]  /*5f60*/  @!P1 IMAD.U32 R17, R11, 0x10000, RZ ;  /* 0x000100000b119824 */ /* 0x000fe200078e00ff */
[----:B------:R-:W-:Y:S02]  /*5f70*/  @!P1 LOP3.LUT R39, R43, 0xffff0000, RZ, 0xc0, !PT ;  /* 0xffff00002b279812 */ /* 0x000fe400078ec0ff */
[----:B------:R1:W2:Y:S01]  /*5f80*/  LDS.128 R12, [R0+0x4100] ;  /* 0x00410000000c7984 */ /* 0x0002a20000000c00 */
[----:B------:R-:W-:Y:S02]  /*5f90*/  @!P1 LOP3.LUT R26, R42, 0xffff0000, RZ, 0xc0, !PT ;  /* 0xffff00002a1a9812 */ /* 0x000fe400078ec0ff */
[----:B------:R-:W-:Y:S02]  /*5fa0*/  @!P1 PRMT R5, R23, 0x5410, R2 ;  /* 0x0000541017059816 */ /* 0x000fe40000000002 */
[----:B------:R-:W-:Y:S04]  /*5fb0*/  @!P1 SHF.R.U32.HI R4, RZ, 0x10, R27 ;  /* 0x00000010ff049819 */ /* 0x000fe8000001161b */
[----:B------:R-:W-:Y:S01]  /*5fc0*/  @!P1 PRMT R9, R35, 0x5410, R4 ;  /* 0x0000541023099816 */ /* 0x000fe20000000004 */
[C---:B------:R-:W-:Y:S01]  /*5fd0*/  @!P1 IMAD.U32 R4, R5.reuse, 0x10000, RZ ;  /* 0x0001000005049824 */ /* 0x040fe200078e00ff */
[----:B------:R-:W-:Y:S02]  /*5fe0*/  @!P1 LOP3.LUT R5, R5, 0xffff0000, RZ, 0xc0, !PT ;  /* 0xffff000005059812 */ /* 0x000fe400078ec0ff */
[----:B-1----:R-:W-:Y:S02]  /*5ff0*/  @!P1 SHF.R.U64 R0, R24, 0x10, R25 ;  /* 0x0000001018009819 */ /* 0x002fe40000001219 */
[----:B------:R-:W-:Y:S02]  /*6000*/  @!P1 PRMT R25, R71, 0x5432, R10 ;  /* 0x0000543247199816 */ /* 0x000fe4000000000a */
[----:B------:R-:W-:Y:S02]  /*6010*/  @!P1 PRMT R7, R23, 0x5432, R0 ;  /* 0x0000543217079816 */ /* 0x000fe40000000000 */
[----:B------:R-:W-:Y:S01]  /*6020*/  @!P1 PRMT R23, R71, 0x5410, R8 ;  /* 0x0000541047179816 */ /* 0x000fe20000000008 */
[----:B------:R-:W-:Y:S01]  /*6030*/  @!P1 IMAD.U32 R8, R40, 0x10000, RZ ;  /* 0x0001000028089824 */ /* 0x000fe200078e00ff */
[----:B------:R-:W-:Y:S01]  /*6040*/  @!P1 PRMT R10, R35, 0x5432, R3 ;  /* 0x00005432230a9816 */ /* 0x000fe20000000003 */
[C---:B------:R-:W-:Y:S01]  /*6050*/  @!P1 IMAD.U32 R2, R7.reuse, 0x10000, RZ ;  /* 0x0001000007029824 */ /* 0x040fe200078e00ff */
[----:B------:R-:W-:Y:S01]  /*6060*/  @!P1 LOP3.LUT R7, R7, 0xffff0000, RZ, 0xc0, !PT ;  /* 0xffff000007079812 */ /* 0x000fe200078ec0ff */
[C---:B------:R-:W-:Y:S01]  /*6070*/  @!P1 IMAD.U32 R27, R23.reuse, 0x10000, RZ ;  /* 0x00010000171b9824 */ /* 0x040fe200078e00ff */
[----:B------:R-:W-:Y:S01]  /*6080*/  @!P1 LOP3.LUT R38, R23, 0xffff0000, RZ, 0xc0, !PT ;  /* 0xffff000017269812 */ /* 0x000fe200078ec0ff */
[----:B------:R-:W-:Y:S02]  /*6090*/  @!P1 IMAD.U32 R35, R43, 0x10000, RZ ;  /* 0x000100002b239824 */ /* 0x000fe400078e00ff */
[----:B--2---:R-:W-:Y:S01]  /*60a0*/  @!P1 IMAD.U32 R3, R13, 0x10000, RZ ;  /* 0x000100000d039824 */ /* 0x004fe200078e00ff */
        /* <DEDUP_REMOVED lines=13> */
[----:B------:R-:W-:Y:S02]  /*6180*/  @!P1 LOP3.LUT R11, R16, 0xffff0000, RZ, 0xc0, !PT ;  /* 0xffff0000100b9812 */ /* 0x000fe400078ec0ff */
        /* <DEDUP_REMOVED lines=16> */
[C---:B------:R-:W-:Y:S01]  /*6290*/  @!P1 LOP3.LUT R9, R14.reuse, 0xffff0000, RZ, 0xc0, !PT ;  /* 0xffff00000e099812 */ /* 0x040fe200078ec0ff */
        /* <DEDUP_REMOVED lines=37> */
.L_x_835:
[----:B------:R-:W-:Y:S05]  /*64f0*/  BSYNC B0 ;  /* 0x0000000000007941 */ /* 0x000fea0003800000 */
.L_x_834:
[----:B------:R1:W4:Y:S01]  /*6500*/  SHFL.IDX PT, R45, R88, 0x3, 0x181f ;  /* 0x00781f00582d7f89 */ /* 0x00032200000e0000 */
[----:B------:R-:W-:Y:S03]  /*6510*/  ISETP.GE.OR P0, PT, R145, R90, P5 ;  /* 0x0000005a9100720c */ /* 0x000fe60002f06670 */
[----:B------:R1:W3:Y:S10]  /*6520*/  SHFL.IDX PT, R44, R89, 0x3, 0x181f ;  /* 0x00781f00592c7f89 */ /* 0x0002f400000e0000 */
[----:B------:R-:W-:-:S05]  /*6530*/  @P0 BRA `(.L_x_827) ;  /* 0x00000ba000000947 */ /* 0x000fca0003800000 */
[----:B------:R-:W-:Y:S01]  /*6540*/  SEL R0, R144, R127, !P6 ;  /* 0x0000007f90007207 */ /* 0x000fe20007000000 */
[----:B-1-34-:R-:W1:Y:S01]  /*6550*/  LDS.128 R40, [R134+0x4100] ;  /* 0x0041000086287984 */ /* 0x01ae620000000c00 */
[----:B------:R-:W-:Y:S02]  /*6560*/  @!P1 SHF.R.U64 R3, R28, 0x10, R29 ;  /* 0x000000101c039819 */ /* 0x000fe4000000121d */
[----:B------:R-:W-:Y:S02]  /*6570*/  SHF.R.S32.HI R2, RZ, 0x1f, R0 ;  /* 0x0000001fff027819 */ /* 0x000fe40000011400 */
[----:B------:R-:W-:Y:S02]  /*6580*/  LEA R52, P0, R94, R44, 0x1 ;  /* 0x0000002c5e347211 */ /* 0x000fe400078008ff */
[----:B------:R-:W-:Y:S02]  /*6590*/  LEA.HI R0, R2, R0, RZ, 0x4 ;  /* 0x0000000002007211 */ /* 0x000fe400078f20ff */
[----:B------:R-:W-:Y:S02]  /*65a0*/  LEA.HI.X R53, R94, R45, R111, 0x1, P0 ;  /* 0x0000002d5e357211 */ /* 0x000fe400000f0c6f */
[----:B------:R-:W-:Y:S02]  /*65b0*/  LEA.HI.SX32 R0, R0, R115, 0x1c ;  /* 0x0000007300007211 */ /* 0x000fe400078fe2ff */
[----:B------:R-:W-:Y:S02]  /*65c0*/  @!P1 SHF.R.U64 R4, R30, 0x10, R31 ;  /* 0x000000101e049819 */ /* 0x000fe4000000121f */
[----:B------:R-:W-:Y:S01]  /*65d0*/  SHF.R.S32.HI R2, RZ, 0x1f, R0 ;  /* 0x0000001fff027819 */ /* 0x000fe20000011400 */
[----:B------:R-:W-:Y:S01]  /*65e0*/  IMAD.SHL.U32 R46, R0, 0x8, RZ ;  /* 0x00000008002e7824 */ /* 0x000fe200078e00ff */
[----:B------:R-:W-:Y:S02]  /*65f0*/  @!P1 PRMT R7, R36, 0x5432, R3 ;  /* 0x0000543224079816 */ /* 0x000fe40000000003 */
[----:B------:R-:W-:Y:S02]  /*6600*/  LEA.HI R0, R2, R0, RZ, 0x3 ;  /* 0x0000000002007211 */ /* 0x000fe400078f18ff */
[----:B------:R-:W-:Y:S02]  /*6610*/  @!P1 SHF.R.U32.HI R5, RZ, 0x10, R31 ;  /* 0x00000010ff059819 */ /* 0x000fe4000001161f */
[----:B------:R-:W-:Y:S01]  /*6620*/  LOP3.LUT R2, R124, 0x38, R46, 0xf8, !PT ;  /* 0x000000387c027812 */ /* 0x000fe200078ef82e */
[----:B------:R-:W-:Y:S01]  /*6630*/  IMAD.SHL.U32 R0, R0, 0x200, RZ ;  /* 0x0000020000007824 */ /* 0x000fe200078e00ff */
[C---:B------:R-:W-:Y:S02]  /*6640*/  @!P1 PRMT R8, R37.reuse, 0x5410, R4 ;  /* 0x0000541025089816 */ /* 0x040fe40000000004 */
[----:B------:R-:W-:Y:S02]  /*6650*/  LOP3.LUT R2, R2, R148, RZ, 0x3c, !PT ;  /* 0x0000009402027212 */ /* 0x000fe400078e3cff */
[----:B------:R-:W-:Y:S02]  /*6660*/  LOP3.LUT R0, R0, 0x7ffff000, RZ, 0xc0, !PT ;  /* 0x7ffff00000007812 */ /* 0x000fe400078ec0ff */
[----:B------:R-:W-:Y:S01]  /*6670*/  @!P1 PRMT R10, R37, 0x5432, R5 ;  /* 0x00005432250a9816 */ /* 0x000fe20000000005 */
[----:B------:R-:W-:Y:S01]  /*6680*/  @!P1 IMAD.U32 R5, R7, 0x10000, RZ ;  /* 0x0001000007059824 */ /* 0x000fe200078e00ff */
[----:B------:R-:W-:Y:S02]  /*6690*/  IADD3 R0, R2, R0, R131 ;  /* 0x0000000002007210 */ /* 0x000fe40007ffe083 */
[----:B------:R-:W-:Y:S02]  /*66a0*/  @!P1 SHF.R.U32.HI R2, RZ, 0x10, R65 ;  /* 0x00000010ff029819 */ /* 0x000fe40000011641 */
[----:B------:R-:W-:Y:S01]  /*66b0*/  @!P1 SHF.R.U64 R6, R66, 0x10, R67 ;  /* 0x0000001042069819 */ /* 0x000fe20000001243 */
        /* <DEDUP_REMOVED lines=8> */
[----:B--2---:R-:W-:Y:S02]  /*6740*/  @!P1 LOP3.LUT R19, R40, 0xffff0000, RZ, 0xc0, !PT ;  /* 0xffff000028139812 */ /* 0x004fe400078ec0ff */
[----:B------:R-:W-:Y:S02]  /*6750*/  @!P1 LOP3.LUT R29, R42, 0xffff0000, RZ, 0xc0, !PT ;  /* 0xffff00002a1d9812 */ /* 0x000fe400078ec0ff */
[----:B------:R-:W-:Y:S02]  /*6760*/  @!P1 PRMT R24, R72, 0x5410, R2 ;  /* 0x0000541048189816 */ /* 0x000fe40000000002 */
[----:B------:R-:W-:Y:S02]  /*6770*/  @!P1 PRMT R2, R36, 0x5410, R0 ;  /* 0x0000541024029816 */ /* 0x000fe40000000000 */
[----:B------:R-:W-:Y:S01]  /*6780*/  @!P1 LOP3.LUT R36, R43, 0xffff0000, RZ, 0xc0, !PT ;  /* 0xffff00002b249812 */ /* 0x000fe200078ec0ff */
[C---:B------:R-:W-:Y:S01]  /*6790*/  @!P1 IMAD.U32 R22, R24.reuse, 0x10000, RZ ;  /* 0x0001000018169824 */ /* 0x040fe200078e00ff */
[----:B------:R-:W-:Y:S01]  /*67a0*/  @!P1 LOP3.LUT R24, R24, 0xffff0000, RZ, 0xc0, !PT ;  /* 0xffff000018189812 */ /* 0x000fe200078ec0ff */
[C---:B------:R-:W-:Y:S01]  /*67b0*/  @!P1 IMAD.U32 R0, R2.reuse, 0x10000, RZ ;  /* 0x0001000002009824 */ /* 0x040fe200078e00ff */
[----:B------:R-:W-:Y:S02]  /*67c0*/  @!P1 LOP3.LUT R2, R2, 0xffff0000, RZ, 0xc0, !PT ;  /* 0xffff000002029812 */ /* 0x000fe400078ec0ff */
[C---:B------:R-:W-:Y:S02]  /*67d0*/  @!P1 PRMT R28, R73.reuse, 0x5410, R6 ;  /* 0x00005410491c9816 */ /* 0x040fe40000000006 */
[----:B------:R-:W-:Y:S02]  /*67e0*/  @!P1 SHF.R.U32.HI R35, RZ, 0x10, R67 ;  /* 0x00000010ff239819 */ /* 0x000fe40000011643 */
[----:B------:R-:W-:Y:S01]  /*67f0*/  @!P1 SHF.R.U64 R18, R64, 0x10, R65 ;  /* 0x0000001040129819 */ /* 0x000fe20000001241 */
[C---:B------:R-:W-:Y:S01]  /*6800*/  @!P1 IMAD.U32 R26, R28.reuse, 0x10000, RZ ;  /* 0x000100001c1a9824 */ /* 0x040fe200078e00ff */
[----:B------:R-:W-:Y:S02]  /*6810*/  @!P1 LOP3.LUT R28, R28, 0xffff0000, RZ, 0xc0, !PT ;  /* 0xffff00001c1c9812 */ /* 0x000fe400078ec0ff */
[----:B------:R-:W-:Y:S02]  /*6820*/  @!P1 PRMT R35, R73, 0x5432, R35 ;  /* 0x0000543249239816 */ /* 0x000fe40000000023 */
[----:B------:R-:W-:Y:S02]  /*6830*/  @!P1 PRMT R18, R72, 0x5432, R18 ;  /* 0x0000543248129816 */ /* 0x000fe40000000012 */
[----:B------:R-:W-:Y:S01]  /*6840*/  ISETP.GE.AND P0, PT, R46, c[0x0][0x1d4], PT ;  /* 0x000075002e007a0c */ /* 0x000fe20003f06270 */
[C---:B------:R-:W-:Y:S01]  /*6850*/  @!P1 IMAD.U32 R30, R35.reuse, 0x10000, RZ ;  /* 0x00010000231e9824 */ /* 0x040fe200078e00ff */
[----:B------:R-:W-:Y:S01]  /*6860*/  @!P1 LOP3.LUT R35, R35, 0xffff0000, RZ, 0xc0, !PT ;  /* 0xffff000023239812 */ /* 0x000fe200078ec0ff */
[C---:B------:R-:W-:Y:S01]  /*6870*/  @!P1 IMAD.U32 R16, R18.reuse, 0x10000, RZ ;  /* 0x0001000012109824 */ /* 0x040fe200078e00ff */
[----:B------:R-:W-:Y:S01]  /*6880*/  @!P1 LOP3.LUT R18, R18, 0xffff0000, RZ, 0xc0, !PT ;  /* 0xffff000012129812 */ /* 0x000fe200078ec0ff */
[----:B-1----:R-:W-:Y:S02]  /*6890*/  @!P1 IMAD.U32 R3, R13, 0x10000, RZ ;  /* 0x000100000d039824 */ /* 0x002fe400078e00ff */
[----:B------:R-:W-:Y:S02]  /*68a0*/  @!P1 IMAD.U32 R6, R12, 0x10000, RZ ;  /* 0x000100000c069824 */ /* 0x000fe400078e00ff */
[C---:B------:R-:W-:Y:S02]  /*68b0*/  @!P1 FMUL.FTZ R4, R3.reuse, R22 ;  /* 0x0000001603049220 */ /* 0x040fe40000410000 */
[-C--:B------:R-:W-:Y:S02]  /*68c0*/  @!P1 FMUL.FTZ R3, R3, R0.reuse ;  /* 0x0000000003039220 */ /* 0x080fe40000410000 */
[----:B------:R-:W-:Y:S01]  /*68d0*/  @!P1 FFMA.FTZ R54, R23, R0, -R4 ;  /* 0x0000000017369223 */ /* 0x000fe20000010804 */
[----:B------:R-:W-:Y:S01]  /*68e0*/  @!P1 LOP3.LUT R0, R13, 0xffff0000, RZ, 0xc0, !PT ;  /* 0xffff00000d009812 */ /* 0x000fe200078ec0ff */
[----:B------:R-:W-:Y:S04]  /*68f0*/  @!P1 FMUL.FTZ R11, R6, R16 ;  /* 0x00000010060b9220 */ /* 0x000fe80000410000 */
[C---:B------:R-:W-:Y:S02]  /*6900*/  @!P1 FMUL.FTZ R9, R0.reuse, R24 ;  /* 0x0000001800099220 */ /* 0x040fe40000410000 */
[-C--:B------:R-:W-:Y:S02]  /*6910*/  @!P1 FMUL.FTZ R4, R0, R2.reuse ;  /* 0x0000000200049220 */ /* 0x080fe40000410000 */
[----:B------:R-:W-:Y:S01]  /*6920*/  @!P1 FFMA.FTZ R51, R25, R2, -R9 ;  /* 0x0000000219339223 */ /* 0x000fe20000010809 */
[----:B------:R-:W-:Y:S01]  /*6930*/  @!P1 LOP3.LUT R2, R12, 0xffff0000, RZ, 0xc0, !PT ;  /* 0xffff00000c029812 */ /* 0x000fe200078ec0ff */
[-C--:B------:R-:W-:Y:S01]  /*6940*/  @!P1 FMUL.FTZ R0, R6, R5.reuse ;  /* 0x0000000506009220 */ /* 0x080fe20000410000 */
[----:B------:R-:W-:Y:S01]  /*6950*/  @!P1 SHF.L.U32 R6, R14, 0x10, RZ ;  /* 0x000000100e069819 */ /* 0x000fe200000006ff */
[----:B------:R-:W-:Y:S01]  /*6960*/  @!P1 FFMA.FTZ R50, R17, R5, -R11 ;  /* 0x0000000511329223 */ /* 0x000fe2000001080b */
[----:B------:R-:W-:Y:S01]  /*6970*/  @!P1 LOP3.LUT R5, R7, 0xffff0000, RZ, 0xc0, !PT ;  /* 0xffff000007059812 */ /* 0x000fe200078ec0ff */
[C---:B------:R-:W-:Y:S01]  /*6980*/  @!P1 IMAD.U32 R7, R8.reuse, 0x10000, RZ ;  /* 0x0001000008079824 */ /* 0x040fe200078e00ff */
[----:B------:R-:W-:Y:S01]  /*6990*/  @!P1 LOP3.LUT R8, R8, 0xffff0000, RZ, 0xc0, !PT ;  /* 0xffff000008089812 */ /* 0x000fe200078ec0ff */
[----:B------:R-:W-:Y:S02]  /*69a0*/  @!P1 FMUL.FTZ R9, R2, R18 ;  /* 0x0000001202099220 */ /* 0x000fe40000410000 */
[----:B------:R-:W-:Y:S02]  /*69b0*/  @!P1 FMUL.FTZ R11, R6, R26 ;  /* 0x0000001a060b9220 */ /* 0x000fe40000410000 */
[-C--:B------:R-:W-:Y:S02]  /*69c0*/  @!P1 FMUL.FTZ R2, R2, R5.reuse ;  /* 0x0000000502029220 */ /* 0x080fe40000410000 */
[----:B------:R-:W-:Y:S02]  /*69d0*/  @!P1 FFMA.FTZ R49, R19, R5, -R9 ;  /* 0x0000000513319223 */ /* 0x000fe40000010809 */
[-C--:B------:R-:W-:Y:S01]  /*69e0*/  @!P1 FMUL.FTZ R5, R6, R7.reuse ;  /* 0x0000000706059220 */ /* 0x080fe20000410000 */
[----:B------:R-:W-:Y:S01]  /*69f0*/  @!P1 LOP3.LUT R6, R14, 0xffff0000, RZ, 0xc0, !PT ;  /* 0xffff00000e069812 */ /* 0x000fe200078ec0ff */
[----:B------:R-:W-:Y:S01]  /*6a00*/  @!P1 FFMA.FTZ R48, R27, R7, -R11 ;  /* 0x000000071b309223 */ /* 0x000fe2000001080b */
[C---:B------:R-:W-:Y:S01]  /*6a10*/  @!P1 SHF.L.U32 R7, R10.reuse, 0x10, RZ ;  /* 0x000000100a079819 */ /* 0x040fe200000006ff */
[C---:B------:R-:W-:Y:S01]  /*6a20*/  @!P1 IMAD.U32 R9, R15.reuse, 0x10000, RZ ;  /* 0x000100000f099824 */ /* 0x040fe200078e00ff */
[----:B------:R-:W-:Y:S01]  /*6a30*/  @!P1 LOP3.LUT R10, R10, 0xffff0000, RZ, 0xc0, !PT ;  /* 0xffff00000a0a9812 */ /* 0x000fe200078ec0ff */
[C---:B------:R-:W-:Y:S01]  /*6a40*/  @!P1 FMUL.FTZ R39, R6.reuse, R28 ;  /* 0x0000001c06279220 */ /* 0x040fe20000410000 */
[----:B------:R-:W-:Y:S01]  /*6a50*/  @!P1 LOP3.LUT R11, R15, 0xffff0000, RZ, 0xc0, !PT ;  /* 0xffff00000f0b9812 */ /* 0x000fe200078ec0ff */
[----:B------:R-:W-:Y:S02]  /*6a60*/  @!P1 FMUL.FTZ R38, R9, R30 ;  /* 0x0000001e09269220 */ /* 0x000fe40000410000 */
[----:B------:R-:W-:Y:S02]  /*6a70*/  @!P1 FMUL.FTZ R6, R6, R8 ;  /* 0x0000000806069220 */ /* 0x000fe40000410000 */
[----:B------:R-:W-:Y:S02]  /*6a80*/  @!P1 FMUL.FTZ R37, R11, R35 ;  /* 0x000000230b259220 */ /* 0x000fe40000410000 */
[-C--:B------:R-:W-:Y:S01]  /*6a90*/  @!P1 FFMA.FTZ R47, R31, R7.reuse, -R38 ;  /* 0x000000071f2f9223 */ /* 0x080fe20000010826 */
[----:B------:R-:W-:Y:S01]  /*6aa0*/  @!P1 F2FP.BF16.PACK_AB R38, R49, R50 ;  /* 0x000000323126923e */ /* 0x000fe200000010ff */
[----:B------:R-:W-:Y:S02]  /*6ab0*/  @!P1 FFMA.FTZ R37, R36, R10, -R37 ;  /* 0x0000000a24259223 */ /* 0x000fe40000010825 */
[----:B------:R-:W-:Y:S01]  /*6ac0*/  @!P1 FFMA.FTZ R8, R29, R8, -R39 ;  /* 0x000000081d089223 */ /* 0x000fe20000010827 */
[----:B------:R-:W-:Y:S01]  /*6ad0*/  @!P1 F2FP.BF16.PACK_AB R39, R51, R54 ;  /* 0x000000363327923e */ /* 0x000fe200000010ff */
[----:B------:R-:W-:Y:S01]  /*6ae0*/  @!P1 FMUL.FTZ R7, R9, R7 ;  /* 0x0000000709079220 */ /* 0x000fe20000410000 */
[----:B------:R-:W-:Y:S01]  /*6af0*/  @!P1 F2FP.BF16.PACK_AB R37, R37, R47 ;  /* 0x0000002f2525923e */ /* 0x000fe200000010ff */
[----:B------:R-:W-:Y:S01]  /*6b00*/  @!P1 IMAD.MOV.U32 R40, RZ, RZ, R38 ;  /* 0x000000ffff289224 */ /* 0x000fe200078e0026 */
[----:B------:R-:W-:Y:S01]  /*6b10*/  @!P1 F2FP.BF16.PACK_AB R9, R8, R48 ;  /* 0x000000300809923e */ /* 0x000fe200000010ff */
[----:B------:R-:W-:Y:S02]  /*6b20*/  @!P1 IMAD.MOV.U32 R41, RZ, RZ, R39 ;  /* 0x000000ffff299224 */ /* 0x000fe400078e0027 */
[----:B------:R-:W-:Y:S02]  /*6b30*/  @!P1 IMAD.MOV.U32 R43, RZ, RZ, R37 ;  /* 0x000000ffff2b9224 */ /* 0x000fe400078e0025 */
[----:B------:R-:W-:Y:S02]  /*6b40*/  @!P1 IMAD.MOV.U32 R42, RZ, RZ, R9 ;  /* 0x000000ffff2a9224 */ /* 0x000fe400078e0009 */
[----:B------:R-:W-:Y:S02]  /*6b50*/  @!P1 FFMA.FTZ R0, R16, R17, R0 ;  /* 0x0000001110009223 */ /* 0x000fe40000010000 */
[----:B------:R-:W-:Y:S01]  /*6b60*/  @!P1 FFMA.FTZ R2, R18, R19, R2 ;  /* 0x0000001312029223 */ /* 0x000fe20000010002 */
[----:B------:R1:W-:Y:S01]  /*6b70*/  ST.E.128 [R52.64], R40 ;  /* 0x0000002834007985 */ /* 0x0003e2000c101d22 */
[----:B------:R-:W-:Y:S02]  /*6b80*/  @!P1 FFMA.FTZ R3, R22, R23, R3 ;  /* 0x0000001716039223 */ /* 0x000fe40000010003 */
[----:B------:R-:W-:Y:S01]  /*6b90*/  @!P1 FFMA.FTZ R4, R24, R25, R4 ;  /* 0x0000001918049223 */ /* 0x000fe20000010004 */
[----:B------:R-:W-:Y:S01]  /*6ba0*/  @!P1 F2FP.BF16.PACK_AB R0, R2, R0 ;  /* 0x000000000200923e */ /* 0x000fe200000010ff */
[----:B------:R-:W-:Y:S02]  /*6bb0*/  @!P1 FFMA.FTZ R5, R26, R27, R5 ;  /* 0x0000001b1a059223 */ /* 0x000fe40000010005 */
[----:B------:R-:W-:Y:S01]  /*6bc0*/  @!P1 FMUL.FTZ R8, R11, R10 ;  /* 0x0000000a0b089220 */ /* 0x000fe20000410000 */
[----:B------:R-:W-:Y:S01]  /*6bd0*/  @!P1 F2FP.BF16.PACK_AB R3, R4, R3 ;  /* 0x000000030403923e */ /* 0x000fe200000010ff */
        /* <DEDUP_REMOVED lines=14> */
.L_x_805:
[----:B------:R1:W3:Y:S01]  /*6cc0*/  SHFL.IDX PT, R3, R88, RZ, 0x181f ;  /* 0x00181fff58037589 */ /* 0x0002e200000e0000 */
[----:B------:R-:W-:Y:S01]  /*6cd0*/  IADD3 R0, -R98, UR21, RZ ;  /* 0x0000001562007c10 */ /* 0x000fe2000fffe1ff */
[----:B------:R-:W-:Y:S02]  /*6ce0*/  BSSY B0, `(.L_x_836) ;  /* 0x0000011000007945 */ /* 0x000fe40003800000 */
[----:B------:R1:W4:Y:S01]  /*6cf0*/  SHFL.IDX PT, R2, R89, RZ, 0x181f ;  /* 0x00181fff59027589 */ /* 0x00032200000e0000 */
[----:B------:R-:W-:Y:S05]  /*6d00*/  IMNMX R90, R0, 0x40, PT ;  /* 0x00000040005a7817 */ /* 0x000fea0003800200 */
[----:B------:R-:W-:Y:S05]  /*6d10*/  IMAD.IADD R12, R90, 0x1, -R96 ;  /* 0x000000015a0c7824 */ /* 0x000fea00078e0a60 */
[----:B------:R-:W-:Y:S11]  /*6d20*/  ISETP.GE.AND P0, PT, R12, 0x1, PT ;  /* 0x000000010c00780c */ /* 0x000ff60003f06270 */
[----:B------:R-:W-:Y:S02]  /*6d30*/  @!UPT UIADD3 URZ, URZ, URZ, URZ ;  /* 0x0000003f3f3ff290 */ /* 0x000fe4000fffe03f */
[----:B------:R-:W-:-:S05]  /*6d40*/  @!P0 BRA `(.L_x_837) ;  /* 0x000000a000008947 */ /* 0x000fca0003800000 */
[----:B-1-34-:R-:W1:Y:S01]  /*6d50*/  @!P5 LDS.128 R8, [R74+0x4100] ;  /* 0x004100004a08d984 */ /* 0x01ae620000000c00 */
        /* <DEDUP_REMOVED lines=9> */
.L_x_837:
[----:B-1-34-:R-:W-:Y:S05]  /*6df0*/  BSYNC B0 ;  /* 0x0000000000007941 */ /* 0x01afea0003800000 */
.L_x_836:
[----:B------:R1:W3:Y:S01]  /*6e00*/  SHFL.IDX PT, R0, R88, 0x1, 0x181f ;  /* 0x00381f0058007f89 */ /* 0x0002e200000e0000 */
[----:B------:R-:W-:Y:S01]  /*6e10*/  ISETP.GE.AND P0, PT, R12, 0x11, PT ;  /* 0x000000110c00780c */ /* 0x000fe20003f06270 */
[----:B------:R-:W-:Y:S02]  /*6e20*/  BSSY B0, `(.L_x_838) ;  /* 0x000000d000007945 */ /* 0x000fe40003800000 */
[----:B------:R1:W4:Y:S10]  /*6e30*/  SHFL.IDX PT, R2, R89, 0x1, 0x181f ;  /* 0x00381f0059027f89 */ /* 0x00033400000e0000 */
[----:B------:R-:W-:-:S05]  /*6e40*/  @!P0 BRA `(.L_x_839) ;  /* 0x000000a000008947 */ /* 0x000fca0003800000 */
[----:B------:R-:W5:Y:S01]  /*6e50*/  @!P5 LDS.128 R8, [R74+0x4900] ;  /* 0x004900004a08d984 */ /* 0x000f620000000c00 */
[C---:B----4-:R-:W-:Y:S04]  /*6e60*/  @!P5 LEA R4, P0, R20.reuse, R2, 0x1 ;  /* 0x000000021404d211 */ /* 0x050fe800078008ff */
[----:B---3--:R-:W-:Y:S02]  /*6e70*/  @!P5 LEA.HI.X R5, R20, R0, R21, 0x1, P0 ;  /* 0x000000001405d211 */ /* 0x008fe400000f0c15 */
[----:B------:R-:W-:Y:S11]  /*6e80*/  ISETP.GE.AND P0, PT, R92, c[0x0][0x1d4], PT ;  /* 0x000075005c007a0c */ /* 0x000ff60003f06270 */
[----:B------:R-:W-:Y:S02]  /*6e90*/  @!UPT UIADD3 URZ, URZ, URZ, URZ ;  /* 0x0000003f3f3ff290 */ /* 0x000fe4000fffe03f */
[C---:B------:R-:W-:Y:S04]  /*6ea0*/  @!P0 LEA R2, P1, R82.reuse, R2, 0x1 ;  /* 0x0000000252028211 */ /* 0x040fe800078208ff */
[----:B------:R-:W-:Y:S01]  /*6eb0*/  @!P0 LEA.HI.X R3, R82, R0, R93, 0x1, P1 ;  /* 0x0000000052038211 */ /* 0x000fe200008f0c5d */
[----:B-----5:R-:W-:Y:S04]  /*6ec0*/  @!P5 ST.E.128 [R4.64], R8 ;  /* 0x000000080400d985 */ /* 0x020fe8000c101d22 */
[----:B------:R-:W3:Y:S04]  /*6ed0*/  @!P0 LDS.128 R4, [R74+0x6900] ;  /* 0x006900004a048984 */ /* 0x000ee80000000c00 */
[----:B---3--:R3:W-:Y:S02]  /*6ee0*/  @!P0 ST.E.128 [R2.64], R4 ;  /* 0x0000000402008985 */ /* 0x0087e4000c101d22 */
.L_x_839:
[----:B------:R-:W-:Y:S05]  /*6ef0*/  BSYNC B0 ;  /* 0x0000000000007941 */ /* 0x000fea0003800000 */
.L_x_838:
[----:B---3--:R3:W1:Y:S01]  /*6f00*/  SHFL.IDX PT, R0, R88, 0x2, 0x181f ;  /* 0x00581f0058007f89 */ /* 0x00866200000e0000 */
[----:B------:R-:W-:Y:S01]  /*6f10*/  ISETP.GE.AND P0, PT, R12, 0x21, PT ;  /* 0x000000210c00780c */ /* 0x000fe20003f06270 */
[----:B------:R-:W-:Y:S02]  /*6f20*/  BSSY B0, `(.L_x_840) ;  /* 0x000000d000007945 */ /* 0x000fe40003800000 */
[----:B----4-:R3:W4:Y:S10]  /*6f30*/  SHFL.IDX PT, R2, R89, 0x2, 0x181f ;  /* 0x00581f0059027f89 */ /* 0x01073400000e0000 */
[----:B------:R-:W-:-:S05]  /*6f40*/  @!P0 BRA `(.L_x_841) ;  /* 0x000000a000008947 */ /* 0x000fca0003800000 */
[----:B------:R-:W5:Y:S01]  /*6f50*/  @!P5 LDS.128 R8, [R74+0x5100] ;  /* 0x005100004a08d984 */ /* 0x000f620000000c00 */
[C---:B----4-:R-:W-:Y:S04]  /*6f60*/  @!P5 LEA R4, P0, R20.reuse, R2, 0x1 ;  /* 0x000000021404d211 */ /* 0x050fe800078008ff */
[----:B-1----:R-:W-:Y:S02]  /*6f70*/  @!P5 LEA.HI.X R5, R20, R0, R21, 0x1, P0 ;  /* 0x000000001405d211 */ /* 0x002fe400000f0c15 */
[----:B------:R-:W-:Y:S11]  /*6f80*/  ISETP.GE.AND P0, PT, R92, c[0x0][0x1d4], PT ;  /* 0x000075005c007a0c */ /* 0x000ff60003f06270 */
[----:B------:R-:W-:Y:S02]  /*6f90*/  @!UPT UIADD3 URZ, URZ, URZ, URZ ;  /* 0x0000003f3f3ff290 */ /* 0x000fe4000fffe03f */
[C---:B------:R-:W-:Y:S04]  /*6fa0*/  @!P0 LEA R2, P1, R82.reuse, R2, 0x1 ;  /* 0x0000000252028211 */ /* 0x040fe800078208ff */
[----:B------:R-:W-:Y:S01]  /*6fb0*/  @!P0 LEA.HI.X R3, R82, R0, R93, 0x1, P1 ;  /* 0x0000000052038211 */ /* 0x000fe200008f0c5d */
[----:B-----5:R-:W-:Y:S04]  /*6fc0*/  @!P5 ST.E.128 [R4.64], R8 ;  /* 0x000000080400d985 */ /* 0x020fe8000c101d22 */
[----:B------:R-:W1:Y:S04]  /*6fd0*/  @!P0 LDS.128 R4, [R74+0x7100] ;  /* 0x007100004a048984 */ /* 0x000e680000000c00 */
[----:B-1----:R1:W-:Y:S02]  /*6fe0*/  @!P0 ST.E.128 [R2.64], R4 ;  /* 0x0000000402008985 */ /* 0x0023e4000c101d22 */
.L_x_841:
[----:B------:R-:W-:Y:S05]  /*6ff0*/  BSYNC B0 ;  /* 0x0000000000007941 */ /* 0x000fea0003800000 */
.L_x_840:
[----:B-1----:R1:W3:Y:S01]  /*7000*/  SHFL.IDX PT, R0, R88, 0x3, 0x181f ;  /* 0x00781f0058007f89 */ /* 0x0022e200000e0000 */
[----:B------:R-:W-:Y:S03]  /*7010*/  ISETP.GE.AND P0, PT, R12, 0x31, PT ;  /* 0x000000310c00780c */ /* 0x000fe60003f06270 */
[----:B----4-:R1:W4:Y:S10]  /*7020*/  SHFL.IDX PT, R2, R89, 0x3, 0x181f ;  /* 0x00781f0059027f89 */ /* 0x01033400000e0000 */
        /* <DEDUP_REMOVED lines=11> */
.L_x_827:
[----:B------:R-:W-:Y:S05]  /*70e0*/  BSYNC B2 ;  /* 0x0000000000027941 */ /* 0x000fea0003800000 */
.L_x_804:
[----:B---3--:R-:W-:Y:S01]  /*70f0*/  IMAD.IADD R0, R139, 0x1, -R98 ;  /* 0x000000018b007824 */ /* 0x008fe200078e0a62 */
[----:B--2-4-:R-:W-:Y:S01]  /*7100*/  LEA R2, P0, R91, R118, 0x6 ;  /* 0x000000765b027211 */ /* 0x014fe200078030ff */
[----:B------:R-:W-:Y:S01]  /*7110*/  BSSY B0, `(.L_x_842) ;  /* 0x0000058000007945 */ /* 0x000fe20003800000 */
[----:B------:R-:W-:Y:S02]  /*7120*/  ISETP.NE.AND P6, PT, R141, RZ, PT ;  /* 0x000000ff8d00720c */ /* 0x000fe40003fc5270 */
[C---:B------:R-:W-:Y:S02]  /*7130*/  ISETP.GE.AND P2, PT, R0.reuse, 0x11, PT ;  /* 0x000000110000780c */ /* 0x040fe40003f46270 */
[----:B------:R-:W-:Y:S02]  /*7140*/  ISETP.GE.AND P1, PT, R0, 0x21, PT ;  /* 0x000000210000780c */ /* 0x000fe40003f26270 */
[----:B------:R-:W-:Y:S09]  /*7150*/  LEA.HI.X.SX32 R3, R91, R119, 0x6, P0 ;  /* 0x000000775b037211 */ /* 0x000ff200000f36ff */
[C---:B------:R-:W-:Y:S05]  /*7160*/  @P2 IADD3 R6, P0, R2.reuse, 0x10, RZ ;  /* 0x0000001002062810 */ /* 0x040fea0007f1e0ff */
[--C-:B------:R-:W-:Y:S01]  /*7170*/  @P2 IMAD.X R7, RZ, RZ, R3.reuse, P0 ;  /* 0x000000ffff072224 */ /* 0x100fe200000e0603 */
[----:B-1----:R-:W-:Y:S04]  /*7180*/  @P1 IADD3 R8, P0, R2, 0x20, RZ ;  /* 0x0000002002081810 */ /* 0x002fe80007f1e0ff */
[----:B------:R-:W-:Y:S02]  /*7190*/  @P1 IADD3.X R12, RZ, R3, RZ, P0, !PT ;  /* 0x00000003ff0c1210 */ /* 0x000fe400007fe4ff */
[----:B------:R-:W-:Y:S11]  /*71a0*/  ISETP.GE.AND P0, PT, R0, 0x31, PT ;  /* 0x000000310000780c */ /* 0x000ff60003f06270 */
[----:B------:R-:W-:Y:S02]  /*71b0*/  @!UPT UIADD3 URZ, URZ, URZ, URZ ;  /* 0x0000003f3f3ff290 */ /* 0x000fe4000fffe03f */
[----:B------:R-:W-:Y:S05]  /*71c0*/  @P0 IADD3 R9, P3, R2, 0x30, RZ ;  /* 0x0000003002090810 */ /* 0x000fea0007f7e0ff */
[----:B------:R-:W-:Y:S01]  /*71d0*/  @P0 IMAD.X R13, RZ, RZ, R3, P3 ;  /* 0x000000ffff0d0224 */ /* 0x000fe200018e0603 */
[----:B------:R-:W-:Y:S11]  /*71e0*/  ISETP.GE.AND P3, PT, R0, 0x1, PT ;  /* 0x000000010000780c */ /* 0x000ff60003f66270 */
[----:B------:R-:W-:Y:S02]  /*71f0*/  @!UPT UIADD3 URZ, URZ, URZ, URZ ;  /* 0x0000003f3f3ff290 */ /* 0x000fe4000fffe03f */
[----:B------:R-:W-:Y:S01]  /*7200*/  @P3 IMAD R0, R3, c[0x0][0x258], RZ ;  /* 0x0000960003003a24 */ /* 0x000fe200078e02ff */
[-C--:B------:R-:W-:Y:S01]  /*7210*/  @P3 MOV R5, R99.reuse ;  /* 0x0000006300053202 */ /* 0x080fe20000000f00 */
[----:B------:R-:W-:Y:S01]  /*7220*/  @P3 IMAD.MOV.U32 R4, RZ, RZ, R100 ;  /* 0x000000ffff043224 */ /* 0x000fe200078e0064 */
[-C--:B------:R-:W-:Y:S03]  /*7230*/  @P2 MOV R3, R99.reuse ;  /* 0x0000006300032202 */ /* 0x080fe60000000f00 */
[C---:B------:R-:W-:Y:S04]  /*7240*/  @P3 IMAD.WIDE.U32 R4, R2.reuse, c[0x0][0x258], R4 ;  /* 0x0000960002043a25 */ /* 0x040fe800078e0004 */
[----:B------:R-:W-:Y:S01]  /*7250*/  @P3 IMAD R2, R2, c[0x0][0x25c], R0 ;  /* 0x0000970002023a24 */ /* 0x000fe200078e0200 */
[----:B------:R-:W-:Y:S01]  /*7260*/  @P3 LEA R10, P4, R4, c[0x0][0x250], 0x1 ;  /* 0x00009400040a3a11 */ /* 0x000fe200078808ff */
[----:B------:R-:W-:Y:S02]  /*7270*/  @P2 IMAD R0, R7, c[0x0][0x258], RZ ;  /* 0x0000960007002a24 */ /* 0x000fe400078e02ff */
[----:B------:R-:W-:Y:S02]  /*7280*/  @P3 IMAD.IADD R2, R5, 0x1, R2 ;  /* 0x0000000105023824 */ /* 0x000fe400078e0202 */
[----:B------:R-:W-:Y:S03]  /*7290*/  @P2 IMAD R0, R6, c[0x0][0x25c], R0 ;  /* 0x0000970006002a24 */ /* 0x000fe600078e0200 */
[----:B------:R-:W-:Y:S01]  /*72a0*/  @P3 LEA.HI.X R11, R4, c[0x0][0x254], R2, 0x1, P4 ;  /* 0x00009500040b3a11 */ /* 0x000fe200020f0c02 */
[----:B------:R-:W-:Y:S04]  /*72b0*/  @P2 IMAD.MOV.U32 R2, RZ, RZ, R100 ;  /* 0x000000ffff022224 */ /* 0x000fe800078e0064 */
[----:B------:R-:W-:Y:S04]  /*72c0*/  @P2 IMAD.WIDE.U32 R2, R6, c[0x0][0x258], R2 ;  /* 0x0000960006022a25 */ /* 0x000fe800078e0002 */
[----:B------:R-:W-:Y:S01]  /*72d0*/  @P2 IMAD.IADD R0, R3, 0x1, R0 ;  /* 0x0000000103002824 */ /* 0x000fe200078e0200 */
[C---:B------:R-:W-:Y:S02]  /*72e0*/  @P2 LEA R6, P4, R2.reuse, c[0x0][0x250], 0x1 ;  /* 0x0000940002062a11 */ /* 0x040fe400078808ff */
[----:B------:R-:W-:Y:S02]  /*72f0*/  @P1 MOV R3, R99 ;  /* 0x0000006300031202 */ /* 0x000fe40000000f00 */
[----:B------:R-:W-:Y:S01]  /*7300*/  @P2 LEA.HI.X R7, R2, c[0x0][0x254], R0, 0x1, P4 ;  /* 0x0000950002072a11 */ /* 0x000fe200020f0c00 */
[----:B------:R-:W-:Y:S02]  /*7310*/  @P1 IMAD R0, R12, c[0x0][0x258], RZ ;  /* 0x000096000c001a24 */ /* 0x000fe400078e02ff */
[----:B------:R-:W-:Y:S02]  /*7320*/  @P1 IMAD.MOV.U32 R2, RZ, RZ, R100 ;  /* 0x000000ffff021224 */ /* 0x000fe400078e0064 */
[C---:B------:R-:W-:Y:S02]  /*7330*/  @P1 IMAD R0, R8.reuse, c[0x0][0x25c], R0 ;  /* 0x0000970008001a24 */ /* 0x040fe400078e0200 */
[----:B------:R-:W-:Y:S04]  /*7340*/  @P1 IMAD.WIDE.U32 R2, R8, c[0x0][0x258], R2 ;  /* 0x0000960008021a25 */ /* 0x000fe800078e0002 */
[----:B------:R-:W-:Y:S01]  /*7350*/  @P1 IMAD.IADD R0, R3, 0x1, R0 ;  /* 0x0000000103001824 */ /* 0x000fe200078e0200 */
[C---:B------:R-:W-:Y:S01]  /*7360*/  @P1 LEA R4, P4, R2.reuse, c[0x0][0x250], 0x1 ;  /* 0x0000940002041a11 */ /* 0x040fe200078808ff */
[----:B------:R-:W-:Y:S03]  /*7370*/  @P0 IMAD.MOV.U32 R3, RZ, RZ, R99 ;  /* 0x000000ffff030224 */ /* 0x000fe600078e0063 */
[----:B------:R-:W-:Y:S01]  /*7380*/  @P1 LEA.HI.X R5, R2, c[0x0][0x254], R0, 0x1, P4 ;  /* 0x0000950002051a11 */ /* 0x000fe200020f0c00 */
[----:B------:R-:W-:Y:S01]  /*7390*/  @P0 IMAD R0, R13, c[0x0][0x258], RZ ;  /* 0x000096000d000a24 */ /* 0x000fe200078e02ff */
[----:B------:R-:W-:Y:S02]  /*73a0*/  @P0 MOV R2, R100 ;  /* 0x0000006400020202 */ /* 0x000fe40000000f00 */
[----:B------:R-:W-:Y:S01]  /*73b0*/  IADD3 R13, -R96, R90, RZ ;  /* 0x0000005a600d7210 */ /* 0x000fe20007ffe1ff */
[C---:B------:R-:W-:Y:S02]  /*73c0*/  @P0 IMAD R0, R9.reuse, c[0x0][0x25c], R0 ;  /* 0x0000970009000a24 */ /* 0x040fe400078e0200 */
[----:B------:R-:W-:Y:S05]  /*73d0*/  @P0 IMAD.WIDE.U32 R2, R9, c[0x0][0x258], R2 ;  /* 0x0000960009020a25 */ /* 0x000fea00078e0002 */
[C---:B------:R-:W-:Y:S02]  /*73e0*/  @P0 LEA R8, P4, R2.reuse, c[0x0][0x250], 0x1 ;  /* 0x0000940002080a11 */ /* 0x040fe400078808ff */
[----:B------:R-:W-:Y:S04]  /*73f0*/  @P0 IADD3 R0, R3, R0, RZ ;  /* 0x0000000003000210 */ /* 0x000fe80007ffe0ff */
[----:B------:R-:W-:Y:S01]  /*7400*/  @P0 LEA.HI.X R9, R2, c[0x0][0x254], R0, 0x1, P4 ;  /* 0x0000950002090a11 */ /* 0x000fe200020f0c00 */
[----:B------:R-:W-:Y:S01]  /*7410*/  IMAD R0, R116, c[0x0][0x208], RZ ;  /* 0x0000820074007a24 */ /* 0x000fe200078e02ff */
[----:B------:R-:W-:Y:S01]  /*7420*/  ISETP.NE.AND P4, PT, R142, RZ, PT ;  /* 0x000000ff8e00720c */ /* 0x000fe20003f85270 */
[C---:B------:R-:W-:Y:S04]  /*7430*/  IMAD.WIDE.U32 R2, R97.reuse, c[0x0][0x208], RZ ;  /* 0x0000820061027a25 */ /* 0x040fe800078e00ff */
[----:B------:R-:W-:Y:S04]  /*7440*/  IMAD R0, R97, c[0x0][0x20c], R0 ;  /* 0x0000830061007a24 */ /* 0x000fe800078e0200 */
[----:B------:R-:W-:Y:S04]  /*7450*/  IMAD.IADD R3, R3, 0x1, R0 ;  /* 0x0000000103037824 */ /* 0x000fe800078e0200 */
[----:B------:R-:W-:Y:S01]  /*7460*/  @!PT LDS RZ, [RZ] ;  /* 0x00000000fffff984 */ /* 0x000fe20000000800 */
[----:B------:R-:W-:Y:S01]  /*7470*/  @!PT LDS RZ, [RZ] ;  /* 0x00000000fffff984 */ /* 0x000fe20000000800 */
[----:B------:R-:W-:Y:S01]  /*7480*/  @!PT LDS RZ, [RZ] ;  /* 0x00000000fffff984 */ /* 0x000fe20000000800 */
[----:B------:R1:W-:Y:S01]  /*7490*/  @P3 LDGSTS.E.BYPASS.LTC128B.128 [R74+0x100], [R10.64], !P4 ;  /* 0x001000000a4a3fae */ /* 0x0003e2000e101d62 */
[----:B------:R-:W-:Y:S03]  /*74a0*/  IMAD.WIDE.U32 R2, R95, c[0x0][0x218], R2 ;  /* 0x000086005f027a25 */ /* 0x000fe600078e0002 */
[----:B------:R1:W-:Y:S04]  /*74b0*/  @P3 LDGSTS.E.BYPASS.LTC128B.128 [R74+0x2100], [R10.64+0x80], !P6 ;  /* 0x021000800a4a3fae */ /* 0x0003e8000f101d62 */
[----:B------:R1:W-:Y:S04]  /*74c0*/  @P2 LDGSTS.E.BYPASS.LTC128B.128 [R74+0x900], [R6.64], !P4 ;  /* 0x00900000064a2fae */ /* 0x0003e8000e101d62 */
[----:B------:R1:W-:Y:S04]  /*74d0*/  @P2 LDGSTS.E.BYPASS.LTC128B.128 [R74+0x2900], [R6.64+0x80], !P6 ;  /* 0x02900080064a2fae */ /* 0x0003e8000f101d62 */
[----:B------:R2:W-:Y:S04]  /*74e0*/  @P1 LDGSTS.E.BYPASS.LTC128B.128 [R74+0x1100], [R4.64], !P4 ;  /* 0x01100000044a1fae */ /* 0x0005e8000e101d62 */
[----:B------:R2:W-:Y:S04]  /*74f0*/  @P1 LDGSTS.E.BYPASS.LTC128B.128 [R74+0x3100], [R4.64+0x80], !P6 ;  /* 0x03100080044a1fae */ /* 0x0005e8000f101d62 */
[----:B------:R1:W-:Y:S04]  /*7500*/  @P0 LDGSTS.E.BYPASS.LTC128B.128 [R74+0x1900], [R8.64], !P4 ;  /* 0x01900000084a0fae */ /* 0x0003e8000e101d62 */
[----:B------:R1:W-:Y:S01]  /*7510*/  @P0 LDGSTS.E.BYPASS.LTC128B.128 [R74+0x3900], [R8.64+0x80], !P6 ;  /* 0x03900080084a0fae */ /* 0x0003e2000f101d62 */
[----:B------:R-:W-:Y:S03]  /*7520*/  IADD3 R0, P0, R2, UR56, RZ ;  /* 0x0000003802007c10 */ /* 0x000fe6000ff1e0ff */
[----:B------:R-:W0:Y:S01]  /*7530*/  LDGDEPBAR ;  /* 0x00000000000079af */ /* 0x000e220000000000 */
[----:B--2---:R-:W-:Y:S04]  /*7540*/  IMAD R4, R117, c[0x0][0x218], RZ ;  /* 0x0000860075047a24 */ /* 0x004fe800078e02ff */
[----:B------:R-:W-:Y:S05]  /*7550*/  IMAD R4, R95, c[0x0][0x21c], R4 ;  /* 0x000087005f047a24 */ /* 0x000fea00078e0204 */
[----:B------:R-:W-:Y:S01]  /*7560*/  IADD3.X R2, R3, UR52, R4, P0, !PT ;  /* 0x0000003403027c10 */ /* 0x000fe200087fe404 */
[----:B------:R-:W-:Y:S04]  /*7570*/  DEPBAR.LE SB0, 0x0 ;  /* 0x000080000000791a */ /* 0x000fe80000000000 */
[----:B------:R-:W-:Y:S01]  /*7580*/  BAR.SYNC.DEFER_BLOCKING 0x0 ;  /* 0x0000000000007b1d */ /* 0x000fe20000010000 */
[C---:B------:R-:W-:Y:S04]  /*7590*/  LEA R14, P0, R0.reuse, c[0x0][0x1f8], 0x1 ;  /* 0x00007e00000e7a11 */ /* 0x040fe800078008ff */
[----:B------:R-:W-:Y:S02]  /*75a0*/  LEA.HI.X R12, R0, c[0x0][0x1fc], R2, 0x1, P0 ;  /* 0x00007f00000c7a11 */ /* 0x000fe400000f0c02 */
[----:B------:R1:W2:Y:S01]  /*75b0*/  SHFL.IDX PT, R2, R14, RZ, 0x181f ;  /* 0x00181fff0e027589 */ /* 0x0002a200000e0000 */
[----:B------:R-:W-:Y:S03]  /*75c0*/  ISETP.GE.AND P0, PT, R13, 0x1, PT ;  /* 0x000000010d00780c */ /* 0x000fe60003f06270 */
[----:B------:R1:W3:Y:S10]  /*75d0*/  SHFL.IDX PT, R0, R12, RZ, 0x181f ;  /* 0x00181fff0c007589 */ /* 0x0002f400000e0000 */
[----:B------:R-:W-:-:S05]  /*75e0*/  @!P0 BRA `(.L_x_843) ;  /* 0x000000a000008947 */ /* 0x000fca0003800000 */
[----:B-1----:R-:W1:Y:S01]  /*75f0*/  @!P5 LDS.128 R8, [R74+0x100] ;  /* 0x000100004a08d984 */ /* 0x002e620000000c00 */
[C---:B--2---:R-:W-:Y:S04]  /*7600*/  @!P5 LEA R4, P0, R20.reuse, R2, 0x1 ;  /* 0x000000021404d211 */ /* 0x044fe800078008ff */
[----:B---3--:R-:W-:Y:S02]  /*7610*/  @!P5 LEA.HI.X R5, R20, R0, R21, 0x1, P0 ;  /* 0x000000001405d211 */ /* 0x008fe400000f0c15 */
[----:B------:R-:W-:Y:S11]  /*7620*/  ISETP.GE.AND P0, PT, R92, c[0x0][0x1d4], PT ;  /* 0x000075005c007a0c */ /* 0x000ff60003f06270 */
[----:B------:R-:W-:Y:S02]  /*7630*/  @!UPT UIADD3 URZ, URZ, URZ, URZ ;  /* 0x0000003f3f3ff290 */ /* 0x000fe4000fffe03f */
[C---:B------:R-:W-:Y:S04]  /*7640*/  @!P0 LEA R2, P1, R82.reuse, R2, 0x1 ;  /* 0x0000000252028211 */ /* 0x040fe800078208ff */
[----:B------:R-:W-:Y:S01]  /*7650*/  @!P0 LEA.HI.X R3, R82, R0, R93, 0x1, P1 ;  /* 0x0000000052038211 */ /* 0x000fe200008f0c5d */
[----:B-1----:R-:W-:Y:S04]  /*7660*/  @!P5 ST.E.128 [R4.64], R8 ;  /* 0x000000080400d985 */ /* 0x002fe8000c101d22 */
[----:B------:R-:W1:Y:S04]  /*7670*/  @!P0 LDS.128 R4, [R74+0x2100] ;  /* 0x002100004a048984 */ /* 0x000e680000000c00 */
[----:B-1----:R1:W-:Y:S02]  /*7680*/  @!P0 ST.E.128 [R2.64], R4 ;  /* 0x0000000402008985 */ /* 0x0023e4000c101d22 */
.L_x_843:
[----:B------:R-:W-:Y:S05]  /*7690*/  BSYNC B0 ;  /* 0x0000000000007941 */ /* 0x000fea0003800000 */
.L_x_842:
[----:B---3--:R3:W4:Y:S01]  /*76a0*/  SHFL.IDX PT, R0, R12, 0x1, 0x181f ;  /* 0x00381f000c007f89 */ /* 0x00872200000e0000 */
[----:B------:R-:W-:Y:S01]  /*76b0*/  ISETP.GE.AND P0, PT, R13, 0x11, PT ;  /* 0x000000110d00780c */ /* 0x000fe20003f06270 */
[----:B------:R-:W-:Y:S02]  /*76c0*/  BSSY B0, `(.L_x_844) ;  /* 0x000000d000007945 */ /* 0x000fe40003800000 */
[----:B-12---:R3:W1:Y:S10]  /*76d0*/  SHFL.IDX PT, R2, R14, 0x1, 0x181f ;  /* 0x00381f000e027f89 */ /* 0x00667400000e0000 */
[----:B------:R-:W-:-:S05]  /*76e0*/  @!P0 BRA `(.L_x_845) ;  /* 0x000000a000008947 */ /* 0x000fca0003800000 */
[----:B------:R-:W2:Y:S01]  /*76f0*/  @!P5 LDS.128 R8, [R74+0x900] ;  /* 0x000900004a08d984 */ /* 0x000ea20000000c00 */
[C---:B-1----:R-:W-:Y:S04]  /*7700*/  @!P5 LEA R4, P0, R20.reuse, R2, 0x1 ;  /* 0x000000021404d211 */ /* 0x042fe800078008ff */
[----:B----4-:R-:W-:Y:S02]  /*7710*/  @!P5 LEA.HI.X R5, R20, R0, R21, 0x1, P0 ;  /* 0x000000001405d211 */ /* 0x010fe400000f0c15 */
[----:B------:R-:W-:Y:S11]  /*7720*/  ISETP.GE.AND P0, PT, R92, c[0x0][0x1d4], PT ;  /* 0x000075005c007a0c */ /* 0x000ff60003f06270 */
[----:B------:R-:W-:Y:S02]  /*7730*/  @!UPT UIADD3 URZ, URZ, URZ, URZ ;  /* 0x0000003f3f3ff290 */ /* 0x000fe4000fffe03f */
[C---:B------:R-:W-:Y:S04]  /*7740*/  @!P0 LEA R2, P1, R82.reuse, R2, 0x1 ;  /* 0x0000000252028211 */ /* 0x040fe800078208ff */
[----:B------:R-:W-:Y:S01]  /*7750*/  @!P0 LEA.HI.X R3, R82, R0, R93, 0x1, P1 ;  /* 0x0000000052038211 */ /* 0x000fe200008f0c5d */
[----:B--2---:R-:W-:Y:S04]  /*7760*/  @!P5 ST.E.128 [R4.64], R8 ;  /* 0x000000080400d985 */ /* 0x004fe8000c101d22 */
[----:B------:R-:W1:Y:S04]  /*7770*/  @!P0 LDS.128 R4, [R74+0x2900] ;  /* 0x002900004a048984 */ /* 0x000e680000000c00 */
[----:B-1----:R1:W-:Y:S02]  /*7780*/  @!P0 ST.E.128 [R2.64], R4 ;  /* 0x0000000402008985 */ /* 0x0023e4000c101d22 */
.L_x_845:
[----:B------:R-:W-:Y:S05]  /*7790*/  BSYNC B0 ;  /* 0x0000000000007941 */ /* 0x000fea0003800000 */
.L_x_844:
[----:B----4-:R2:W4:Y:S01]  /*77a0*/  SHFL.IDX PT, R0, R12, 0x2, 0x181f ;  /* 0x00581f000c007f89 */ /* 0x01052200000e0000 */
[----:B------:R-:W-:Y:S01]  /*77b0*/  ISETP.GE.AND P0, PT, R13, 0x21, PT ;  /* 0x000000210d00780c */ /* 0x000fe20003f06270 */
[----:B------:R-:W-:Y:S02]  /*77c0*/  BSSY B0, `(.L_x_846) ;  /* 0x000000d000007945 */ /* 0x000fe40003800000 */
[----:B-1----:R2:W1:Y:S10]  /*77d0*/  SHFL.IDX PT, R2, R14, 0x2, 0x181f ;  /* 0x00581f000e027f89 */ /* 0x00247400000e0000 */
[----:B------:R-:W-:-:S05]  /*77e0*/  @!P0 BRA `(.L_x_847) ;  /* 0x000000a000008947 */ /* 0x000fca0003800000 */
[----:B------:R-:W5:Y:S01]  /*77f0*/  @!P5 LDS.128 R8, [R74+0x1100] ;  /* 0x001100004a08d984 */ /* 0x000f620000000c00 */
[C---:B-1----:R-:W-:Y:S04]  /*7800*/  @!P5 LEA R4, P0, R20.reuse, R2, 0x1 ;  /* 0x000000021404d211 */ /* 0x042fe800078008ff */
[----:B----4-:R-:W-:Y:S02]  /*7810*/  @!P5 LEA.HI.X R5, R20, R0, R21, 0x1, P0 ;  /* 0x000000001405d211 */ /* 0x010fe400000f0c15 */
[----:B------:R-:W-:Y:S11]  /*7820*/  ISETP.GE.AND P0, PT, R92, c[0x0][0x1d4], PT ;  /* 0x000075005c007a0c */ /* 0x000ff60003f06270 */
[----:B------:R-:W-:Y:S02]  /*7830*/  @!UPT UIADD3 URZ, URZ, URZ, URZ ;  /* 0x0000003f3f3ff290 */ /* 0x000fe4000fffe03f */
[C---:B------:R-:W-:Y:S04]  /*7840*/  @!P0 LEA R2, P1, R82.reuse, R2, 0x1 ;  /* 0x0000000252028211 */ /* 0x040fe800078208ff */
[----:B------:R-:W-:Y:S01]  /*7850*/  @!P0 LEA.HI.X R3, R82, R0, R93, 0x1, P1 ;  /* 0x0000000052038211 */ /* 0x000fe200008f0c5d */
[----:B-----5:R-:W-:Y:S04]  /*7860*/  @!P5 ST.E.128 [R4.64], R8 ;  /* 0x000000080400d985 */ /* 0x020fe8000c101d22 */
[----:B------:R-:W1:Y:S04]  /*7870*/  @!P0 LDS.128 R4, [R74+0x3100] ;  /* 0x003100004a048984 */ /* 0x000e680000000c00 */
[----:B-1----:R1:W-:Y:S02]  /*7880*/  @!P0 ST.E.128 [R2.64], R4 ;  /* 0x0000000402008985 */ /* 0x0023e4000c101d22 */
.L_x_847:
[----:B------:R-:W-:Y:S05]  /*7890*/  BSYNC B0 ;  /* 0x0000000000007941 */ /* 0x000fea0003800000 */
.L_x_846:
[----:B----4-:R4:W2:Y:S01]  /*78a0*/  SHFL.IDX PT, R0, R12, 0x3, 0x181f ;  /* 0x00781f000c007f89 */ /* 0x0108a200000e0000 */
[----:B------:R-:W-:Y:S01]  /*78b0*/  ISETP.GE.AND P0, PT, R13, 0x31, PT ;  /* 0x000000310d00780c */ /* 0x000fe20003f06270 */
[----:B------:R-:W-:Y:S02]  /*78c0*/  BSSY B0, `(.L_x_848) ;  /* 0x000000d000007945 */ /* 0x000fe40003800000 */
[----:B-1----:R4:W1:Y:S10]  /*78d0*/  SHFL.IDX PT, R2, R14, 0x3, 0x181f ;  /* 0x00781f000e027f89 */ /* 0x00287400000e0000 */
[----:B------:R-:W-:-:S05]  /*78e0*/  @!P0 BRA `(.L_x_849) ;  /* 0x000000a000008947 */ /* 0x000fca0003800000 */
[----:B------:R-:W5:Y:S01]  /*78f0*/  @!P5 LDS.128 R8, [R74+0x1900] ;  /* 0x001900004a08d984 */ /* 0x000f620000000c00 */
[C---:B-1----:R-:W-:Y:S04]  /*7900*/  @!P5 LEA R4, P0, R20.reuse, R2, 0x1 ;  /* 0x000000021404d211 */ /* 0x042fe800078008ff */
[----:B--2---:R-:W-:Y:S02]  /*7910*/  @!P5 LEA.HI.X R5, R20, R0, R21, 0x1, P0 ;  /* 0x000000001405d211 */ /* 0x004fe400000f0c15 */
[----:B------:R-:W-:Y:S11]  /*7920*/  ISETP.GE.AND P0, PT, R92, c[0x0][0x1d4], PT ;  /* 0x000075005c007a0c */ /* 0x000ff60003f06270 */
[----:B------:R-:W-:Y:S02]  /*7930*/  @!UPT UIADD3 URZ, URZ, URZ, URZ ;  /* 0x0000003f3f3ff290 */ /* 0x000fe4000fffe03f */
[C---:B------:R-:W-:Y:S04]  /*7940*/  @!P0 LEA R2, P1, R82.reuse, R2, 0x1 ;  /* 0x0000000252028211 */ /* 0x040fe800078208ff */
[----:B------:R-:W-:Y:S01]  /*7950*/  @!P0 LEA.HI.X R3, R82, R0, R93, 0x1, P1 ;  /* 0x0000000052038211 */ /* 0x000fe200008f0c5d */
[----:B-----5:R-:W-:Y:S04]  /*7960*/  @!P5 ST.E.128 [R4.64], R8 ;  /* 0x000000080400d985 */ /* 0x020fe8000c101d22 */
[----:B------:R-:W1:Y:S04]  /*7970*/  @!P0 LDS.128 R4, [R74+0x3900] ;  /* 0x003900004a048984 */ /* 0x000e680000000c00 */
[----:B-1----:R1:W-:Y:S02]  /*7980*/  @!P0 ST.E.128 [R2.64], R4 ;  /* 0x0000000402008985 */ /* 0x0023e4000c101d22 */
.L_x_849:
[----:B------:R-:W-:Y:S05]  /*7990*/  BSYNC B0 ;  /* 0x0000000000007941 */ /* 0x000fea0003800000 */
.L_x_848:
[C---:B------:R-:W-:Y:S01]  /*79a0*/  ISETP.GT.AND P0, PT, R91.reuse, UR6, PT ;  /* 0x000000065b007c0c */ /* 0x040fe2000bf04270 */
[----:B--234-:R-:W-:Y:S01]  /*79b0*/  IMAD.U32 R14, RZ, RZ, UR14 ;  /* 0x0000000eff0e7e24 */ /* 0x01cfe2000f8e00ff */
[----:B------:R-:W-:Y:S11]  /*79c0*/  IADD3 R91, R91, -0x1, RZ ;  /* 0xffffffff5b5b7810 */ /* 0x000ff60007ffe0ff */
[----:B-1----:R-:W-:Y:S01]  /*79d0*/  @P0 SHF.R.S32.HI R2, RZ, 0x1f, R91 ;  /* 0x0000001fff020819 */ /* 0x002fe2000001145b */
[C---:B------:R-:W-:Y:S02]  /*79e0*/  @P0 IMAD R0, R91.reuse, UR10, RZ ;  /* 0x0000000a5b000c24 */ /* 0x040fe4000f8e02ff */
[----:B------:R-:W-:Y:S02]  /*79f0*/  @P0 IMAD.MOV.U32 R4, RZ, RZ, R128 ;  /* 0x000000ffff040224 */ /* 0x000fe400078e0080 */
[----:B------:R-:W-:Y:S02]  /*7a00*/  @P0 IMAD.MOV.U32 R5, RZ, RZ, R123 ;  /* 0x000000ffff050224 */ /* 0x000fe400078e007b */
[----:B------:R-:W-:Y:S02]  /*7a10*/  @P0 IMAD R0, R2, UR11, R0 ;  /* 0x0000000b02000c24 */ /* 0x000fe4000f8e0200 */
[----:B------:R-:W-:Y:S04]  /*7a20*/  @P0 IMAD.WIDE.U32 R4, R91, UR11, R4 ;  /* 0x0000000b5b040c25 */ /* 0x000fe8000f8e0004 */
        /* <DEDUP_REMOVED lines=8> */
[----:B------:R-:W-:Y:S02]  /*7ab0*/  @P0 IADD3.X R15, RZ, UR13, R3, P2, P1 ;  /* 0x0000000dff0f0c10 */ /* 0x000fe400097e2403 */
[----:B------:R-:W-:Y:S01]  /*7ac0*/  @P0 IADD3 R6, P1, R2, UR14, RZ ;  /* 0x0000000e02060c10 */ /* 0x000fe2000ff3e0ff */
[----:B------:R1:W-:Y:S03]  /*7ad0*/  @P0 LDGSTS.E.BYPASS.LTC128B.128 [R74+0x6100], [R2.64+0x80], !P6 ;  /* 0x06100080024a0fae */ /* 0x0003e6000f101d62 */
[----:B------:R-:W-:Y:S02]  /*7ae0*/  @P0 IADD3.X R7, R3, UR13, RZ, P1, !PT ;  /* 0x0000000d03070c10 */ /* 0x000fe40008ffe4ff */
[C---:B------:R-:W-:Y:S03]  /*7af0*/  @P0 IADD3 R4, P1, R6.reuse, UR14, RZ ;  /* 0x0000000e06040c10 */ /* 0x040fe6000ff3e0ff */
[----:B------:R1:W-:Y:S01]  /*7b00*/  @P0 LDGSTS.E.BYPASS.LTC128B.128 [R74+0x4900], [R6.64], !P4 ;  /* 0x04900000064a0fae */ /* 0x0003e2000e101d62 */
[C---:B------:R-:W-:Y:S02]  /*7b10*/  @P0 IADD3.X R5, R7.reuse, UR13, RZ, P1, !PT ;  /* 0x0000000d07050c10 */ /* 0x040fe40008ffe4ff */
[----:B------:R-:W-:Y:S01]  /*7b20*/  @P0 IADD3 R12, P1, R6, UR26, RZ ;  /* 0x0000001a060c0c10 */ /* 0x000fe2000ff3e0ff */
[----:B------:R1:W-:Y:S03]  /*7b30*/  @P0 LDGSTS.E.BYPASS.LTC128B.128 [R74+0x6900], [R14.64], !P6 ;  /* 0x069000000e4a0fae */ /* 0x0003e6000f101d62 */
[----:B------:R-:W-:Y:S01]  /*7b40*/  @P0 IADD3.X R13, R7, UR27, RZ, P1, !PT ;  /* 0x0000001b070d0c10 */ /* 0x000fe20008ffe4ff */
[----:B------:R1:W-:Y:S01]  /*7b50*/  @P0 LDGSTS.E.BYPASS.LTC128B.128 [R74+0x5100], [R4.64], !P4 ;  /* 0x05100000044a0fae */ /* 0x0003e2000e101d62 */
[C---:B------:R-:W-:Y:S03]  /*7b60*/  @P0 IADD3 R10, P1, R4.reuse, UR14, RZ ;  /* 0x0000000e040a0c10 */ /* 0x040fe6000ff3e0ff */
[----:B------:R1:W-:Y:S01]  /*7b70*/  @P0 LDGSTS.E.BYPASS.LTC128B.128 [R74+0x7100], [R12.64], !P6 ;  /* 0x071000000c4a0fae */ /* 0x0003e2000f101d62 */
[C---:B------:R-:W-:Y:S02]  /*7b80*/  @P0 IADD3.X R11, R5.reuse, UR13, RZ, P1, !PT ;  /* 0x0000000d050b0c10 */ /* 0x040fe40008ffe4ff */
[----:B------:R-:W-:Y:S03]  /*7b90*/  @P0 IADD3 R8, P1, R4, UR26, RZ ;  /* 0x0000001a04080c10 */ /* 0x000fe6000ff3e0ff */
[----:B------:R1:W-:Y:S01]  /*7ba0*/  @P0 LDGSTS.E.BYPASS.LTC128B.128 [R74+0x5900], [R10.64], !P4 ;  /* 0x059000000a4a0fae */ /* 0x0003e2000e101d62 */
[----:B------:R-:W-:Y:S05]  /*7bb0*/  @P0 IADD3.X R9, R5, UR27, RZ, P1, !PT ;  /* 0x0000001b05090c10 */ /* 0x000fea0008ffe4ff */
[----:B------:R1:W-:Y:S04]  /*7bc0*/  @P0 LDGSTS.E.BYPASS.LTC128B.128 [R74+0x7900], [R8.64], !P6 ;  /* 0x07900000084a0fae */ /* 0x0003e8000f101d62 */
[----:B------:R-:W0:Y:S01]  /*7bd0*/  LDGDEPBAR ;  /* 0x00000000000079af */ /* 0x000e220000000000 */
[----:B------:R-:W-:-:S05]  /*7be0*/  @P0 BRA `(.L_x_850) ;  /* 0xffffa04000000947 */ /* 0x000fca000383ffff */
[----:B------:R-:W-:Y:S06]  /*7bf0*/  BAR.SYNC.DEFER_BLOCKING 0x0 ;  /* 0x0000000000007b1d */ /* 0x000fec0000010000 */
.L_x_803:
[----:B-1----:R-:W-:Y:S01]  /*7c00*/  UISETP.GE.AND UP0, UPT, UR9, 0x1, UPT ;  /* 0x000000010900788c */ /* 0x002fe2000bf06270 */
[----:B------:R-:W-:Y:S01]  /*7c10*/  PLOP3.LUT P4, PT, PT, PT, PT, 0x80, 0x0 ;  /* 0x000000000000781c */ /* 0x000fe20003f8f070 */
[----:B------:R-:W-:Y:S01]  /*7c20*/  CS2R R14, SRZ ;  /* 0x00000000000e7805 */ /* 0x000fe2000001ff00 */
[----:B------:R-:W-:Y:S01]  /*7c30*/  IMAD.MOV.U32 R198, RZ, RZ, RZ ;  /* 0x000000ffffc67224 */ /* 0x000fe200078e00ff */
[----:B------:R-:W-:Y:S01]  /*7c40*/  CS2R R202, SRZ ;  /* 0x0000000000ca7805 */ /* 0x000fe2000001ff00 */
[----:B------:R-:W-:Y:S01]  /*7c50*/  IMAD.MOV.U32 R196, RZ, RZ, RZ ;  /* 0x000000ffffc47224 */ /* 0x000fe200078e00ff */
[----:B------:R-:W-:Y:S01]  /*7c60*/  PLOP3.LUT P0, PT, PT, PT, UP0, 0x80, 0x0 ;  /* 0x000000000000781c */ /* 0x000fe20003f0f008 */
[----:B------:R-:W-:Y:S01]  /*7c70*/  CS2R R200, SRZ ;  /* 0x0000000000c87805 */ /* 0x000fe2000001ff00 */
[----:B------:R-:W-:Y:S01]  /*7c80*/  CS2R R16, SRZ ;  /* 0x0000000000107805 */ /* 0x000fe2000001ff00 */
[----:B------:R-:W-:Y:S01]  /*7c90*/  MOV R194, RZ ;  /* 0x000000ff00c27202 */ /* 0x000fe20000000f00 */
[----:B------:R-:W-:Y:S01]  /*7ca0*/  CS2R R192, SRZ ;  /* 0x0000000000c07805 */ /* 0x000fe2000001ff00 */
[----:B------:R-:W-:Y:S01]  /*7cb0*/  CS2R R12, SRZ ;  /* 0x00000000000c7805 */ /* 0x000fe2000001ff00 */
[----:B------:R-:W-:Y:S01]  /*7cc0*/  IMAD.MOV.U32 R190, RZ, RZ, RZ ;  /* 0x000000ffffbe7224 */ /* 0x000fe200078e00ff */
[----:B------:R-:W-:Y:S01]  /*7cd0*/  MOV R188, RZ ;  /* 0x000000ff00bc7202 */ /* 0x000fe20000000f00 */
[----:B------:R-:W-:Y:S01]  /*7ce0*/  IMAD.MOV.U32 R154, RZ, RZ, RZ ;  /* 0x000000ffff9a7224 */ /* 0x000fe200078e00ff */
[----:B------:R-:W-:Y:S01]  /*7cf0*/  CS2R R18, SRZ ;  /* 0x0000000000127805 */ /* 0x000fe2000001ff00 */
        /* <DEDUP_REMOVED lines=11> */
[----:B-----5:R-:W-:Y:S01]  /*7db0*/  CS2R R26, SRZ ;  /* 0x00000000001a7805 */ /* 0x020fe2000001ff00 */
[----:B------:R-:W-:Y:S01]  /*7dc0*/  MOV R140, RZ ;  /* 0x000000ff008c7202 */ /* 0x000fe20000000f00 */
[----:B------:R-:W-:Y:S01]  /*7dd0*/  IMAD.MOV.U32 R146, RZ, RZ, RZ ;  /* 0x000000ffff927224 */ /* 0x000fe200078e00ff */
[----:B------:R-:W-:Y:S01]  /*7de0*/  MOV R28, RZ ;  /* 0x000000ff001c7202 */ /* 0x000fe20000000f00 */
[----:B------:R-:W-:Y:S01]  /*7df0*/  IMAD.MOV.U32 R144, RZ, RZ, RZ ;  /* 0x000000ffff907224 */ /* 0x000fe200078e00ff */
[----:B------:R-:W-:Y:S01]  /*7e00*/  CS2R R138, SRZ ;  /* 0x00000000008a7805 */ /* 0x000fe2000001ff00 */
[----:B------:R-:W-:Y:S01]  /*7e10*/  CS2R R30, SRZ ;  /* 0x00000000001e7805 */ /* 0x000fe2000001ff00 */
[----:B------:R-:W-:Y:S01]  /*7e20*/  MOV R136, RZ ;  /* 0x000000ff00887202 */ /* 0x000fe20000000f00 */
[----:B------:R-:W-:Y:S01]  /*7e30*/  IMAD.MOV.U32 R134, RZ, RZ, RZ ;  /* 0x000000ffff867224 */ /* 0x000fe200078e00ff */
[----:B------:R-:W-:Y:S01]  /*7e40*/  CS2R R32, SRZ ;  /* 0x0000000000207805 */ /* 0x000fe2000001ff00 */
[----:B------:R-:W-:Y:S01]  /*7e50*/  MOV R132, RZ ;  /* 0x000000ff00847202 */ /* 0x000fe20000000f00 */
[----:B------:R-:W-:Y:S01]  /*7e60*/  CS2R R126, SRZ ;  /* 0x00000000007e7805 */ /* 0x000fe2000001ff00 */
[----:B------:R-:W-:Y:S01]  /*7e70*/  IMAD.MOV.U32 R124, RZ, RZ, RZ ;  /* 0x000000ffff7c7224 */ /* 0x000fe200078e00ff */
[----:B------:R-:W-:Y:S01]  /*7e80*/  CS2R R34, SRZ ;  /* 0x0000000000227805 */ /* 0x000fe2000001ff00 */
        /* <DEDUP_REMOVED lines=20> */
[----:B------:R-:W-:Y:S01]  /*7fd0*/  CS2R R46, SRZ ;  /* 0x00000000002e7805 */ /* 0x000fe2000001ff00 */
        /* <DEDUP_REMOVED lines=11> */
[----:B------:R-:W-:Y:S01]  /*8090*/  CS2R R82, SRZ ;  /* 0x0000000000527805 */ /* 0x000fe2000001ff00 */
[----:B------:R-:W-:Y:S01]  /*80a0*/  CS2R R80, SRZ ;  /* 0x0000000000507805 */ /* 0x000fe2000001ff00 */
[----:B------:R-:W-:Y:S01]  /*80b0*/  CS2R R74, SRZ ;  /* 0x00000000004a7805 */ /* 0x000fe2000001ff00 */
[----:B------:R-:W-:Y:S01]  /*80c0*/  CS2R R54, SRZ ;  /* 0x0000000000367805 */ /* 0x000fe2000001ff00 */
        /* <DEDUP_REMOVED lines=13> */
[----:B------:R-:W-:Y:S01]  /*81a0*/  IMAD.MOV.U32 R172, RZ, RZ, RZ ;  /* 0x000000ffffac7224 */ /* 0x000fe200078e00ff */
[----:B------:R-:W-:Y:S01]  /*81b0*/  MOV R64, RZ ;  /* 0x000000ff00407202 */ /* 0x000fe20000000f00 */
        /* <DEDUP_REMOVED lines=9> */
[----:B------:R-:W-:Y:S01]  /*8250*/  @UP1 UIMAD.WIDE UR4, UR24, UR4, UR10 ;  /* 0x00000004180412a5 */ /* 0x000fe2000f8e020a */
[----:B------:R-:W1:Y:S01]  /*8260*/  S2R R19, SR_CTAID.X ;  /* 0x0000000000137919 */ /* 0x000e620000002500 */
[----:B------:R-:W-:Y:S01]  /*8270*/  SHF.R.S32.HI R157, RZ, 0x1f, R159 ;  /* 0x0000001fff9d7819 */ /* 0x000fe2000001149f */
[----:B------:R-:W-:Y:S02]  /*8280*/  USHF.R.S32.HI UR6, URZ, 0x1f, UR20 ;  /* 0x0000001f3f067899 */ /* 0x000fe40008011414 */
[----:B------:R-:W-:Y:S01]  /*8290*/  ULDC.64 UR10, c[0x0][0x348] ;  /* 0x0000d200000a7ab9 */ /* 0x000fe20000000a00 */
[----:B------:R-:W-:Y:S02]  /*82a0*/  IMAD.U32 R2, RZ, RZ, UR4 ;  /* 0x00000004ff027e24 */ /* 0x000fe4000f8e00ff */
[----:B------:R-:W-:Y:S01]  /*82b0*/  IMAD.U32 R3, RZ, RZ, UR5 ;  /* 0x00000005ff037e24 */ /* 0x000fe2000f8e00ff */
[----:B------:R-:W-:-:S02]  /*82c0*/  ULDC.64 UR4, c[0x0][0x178] ;  /* 0x00005e0000047ab9 */ /* 0x000fc40000000a00 */
[----:B------:R-:W-:Y:S02]  /*82d0*/  UIMAD UR6, UR6, UR4, URZ ;  /* 0x00000004060672a4 */ /* 0x000fe4000f8e023f */
[----:B------:R-:W-:Y:S01]  /*82e0*/  UIMAD.WIDE.U32 UR12, UR20, UR4, URZ ;  /* 0x00000004140c72a5 */ /* 0x000fe2000f8e003f */
[----:B------:R3:W4:Y:S01]  /*82f0*/  @P4 LDG.E R7, [R2.64] ;  /* 0x0000002202074981 */ /* 0x000722000c1e1900 */
[----:B------:R-:W-:Y:S01]  /*8300*/  UIMAD UR20, UR20, UR5, UR6 ;  /* 0x00000005141472a4 */ /* 0x000fe2000f8e0206 */
[----:B------:R-:W-:Y:S01]  /*8310*/  IMAD.MOV.U32 R166, RZ, RZ, c[0x0][0x2b8] ;  /* 0x0000ae00ffa67624 */ /* 0x000fe200078e00ff */
[----:B------:R-:W-:Y:S01]  /*8320*/  UISETP.NE.U32.AND UP0, UPT, URZ, UR10, UPT ;  /* 0x0000000a3f00728c */ /* 0x000fe2000bf05070 */
[----:B------:R-:W-:Y:S01]  /*8330*/  IMAD.MOV.U32 R47, RZ, RZ, RZ ;  /* 0x000000ffff2f7224 */ /* 0x000fe200078e00ff */
[----:B------:R-:W-:Y:S02]  /*8340*/  ULDC.64 UR4, c[0x0][0x1b8] ;  /* 0x00006e0000047ab9 */ /* 0x000fe40000000a00 */
[----:B------:R-:W-:-:S02]  /*8350*/  UIADD3 UR13, UR13, UR20, URZ ;  /* 0x000000140d0d7290 */ /* 0x000fc4000fffe03f */
[----:B------:R-:W-:Y:S02]  /*8360*/  UIMAD UR6, UR15, UR4, URZ ;  /* 0x000000040f0672a4 */ /* 0x000fe4000f8e023f */
[----:B------:R-:W-:Y:S02]  /*8370*/  UISETP.NE.AND.EX UP0, UPT, URZ, UR11, UPT, UP0 ;  /* 0x0000000b3f00728c */ /* 0x000fe4000bf05300 */
[----:B------:R-:W-:Y:S02]  /*8380*/  USHF.R.S32.HI UR10, URZ, 0x1f, UR24 ;  /* 0x0000001f3f0a7899 */ /* 0x000fe40008011418 */
[----:B------:R-:W-:Y:S02]  /*8390*/  UIMAD UR6, UR16, UR5, UR6 ;  /* 0x00000005100672a4 */ /* 0x000fe4000f8e0206 */
[----:B------:R-:W-:Y:S02]  /*83a0*/  UIMAD.WIDE.U32 UR12, UR16, UR4, UR12 ;  /* 0x00000004100c72a5 */ /* 0x000fe4000f8e000c */
[----:B------:R-:W-:-:S02]  /*83b0*/  USEL UR10, UR10, URZ, !UP0 ;  /* 0x0000003f0a0a7287 */ /* 0x000fc4000c000000 */
[----:B------:R-:W-:Y:S02]  /*83c0*/  ULDC.64 UR4, c[0x0][0x1c0] ;  /* 0x0000700000047ab9 */ /* 0x000fe40000000a00 */
[----:B------:R-:W-:Y:S01]  /*83d0*/  USEL UR11, UR24, URZ, !UP0 ;  /* 0x0000003f180b7287 */ /* 0x000fe2000c000000 */
[----:B---3--:R-:W-:Y:S01]  /*83e0*/  LEA.HI R2, R157, R159, RZ, 0x3 ;  /* 0x0000009f9d027211 */ /* 0x008fe200078f18ff */
[----:B------:R-:W-:Y:S01]  /*83f0*/  IMAD.MOV.U32 R3, RZ, RZ, c[0x0][0x2c4] ;  /* 0x0000b100ff037624 */ /* 0x000fe200078e00ff */
[----:B------:R-:W-:Y:S02]  /*8400*/  UIMAD UR10, UR10, UR4, URZ ;  /* 0x000000040a0a72a4 */ /* 0x000fe4000f8e023f */
[----:B------:R-:W-:Y:S01]  /*8410*/  LOP3.LUT R0, R2, 0xfffffff8, RZ, 0xc0, !PT ;  /* 0xfffffff802007812 */ /* 0x000fe200078ec0ff */
[----:B------:R-:W-:Y:S01]  /*8420*/  UIADD3 UR13, UR13, UR6, URZ ;  /* 0x000000060d0d7290 */ /* 0x000fe2000fffe03f */
[----:B------:R-:W-:Y:S01]  /*8430*/  SHF.R.S32.HI R42, RZ, 0x3, R2 ;  /* 0x00000003ff2a7819 */ /* 0x000fe20000011402 */
[----:B------:R-:W-:Y:S01]  /*8440*/  UIMAD UR5, UR11, UR5, UR10 ;  /* 0x000000050b0572a4 */ /* 0x000fe2000f8e020a */
[----:B------:R-:W-:Y:S01]  /*8450*/  ISETP.NE.AND P0, PT, R3, 0x1, PT ;  /* 0x000000010300780c */ /* 0x000fe20003f05270 */
[----:B------:R-:W-:Y:S01]  /*8460*/  IMAD.IADD R54, R159, 0x1, -R0 ;  /* 0x000000019f367824 */ /* 0x000fe200078e0a00 */
[----:B------:R-:W-:-:S02]  /*8470*/  UIMAD.WIDE.U32 UR12, UR11, UR4, UR12 ;  /* 0x000000040b0c72a5 */ /* 0x000fc4000f8e000c */
[----:B------:R-:W-:Y:S01]  /*8480*/  UIADD3 UR6, UR7, -0x40, URZ ;  /* 0xffffffc007067890 */ /* 0x000fe2000fffe03f */
[C---:B------:R-:W-:Y:S01]  /*8490*/  IMAD R165, R54.reuse, 0x10, R42 ;  /* 0x0000001036a57824 */ /* 0x040fe200078e022a */
[----:B------:R-:W-:Y:S01]  /*84a0*/  UIADD3 UR5, UR13, UR5, URZ ;  /* 0x000000050d057290 */ /* 0x000fe2000fffe03f */
[----:B------:R-:W-:Y:S01]  /*84b0*/  IMAD.SHL.U32 R160, R54, 0x8, RZ ;  /* 0x0000000836a07824 */ /* 0x000fe200078e00ff */
[----:B------:R-:W-:Y:S01]  /*84c0*/  ULDC UR4, c[0x0][0x2c4] ;  /* 0x0000b10000047ab9 */ /* 0x000fe20000000800 */
[----:B-1----:R-:W-:Y:S01]  /*84d0*/  IMAD R4, R19, 0x80, R165 ;  /* 0x0000008013047824 */ /* 0x002fe200078e02a5 */
[----:B--2---:R-:W-:Y:S01]  /*84e0*/  UIMAD UR23, UR23, UR4, URZ ;  /* 0x00000004171772a4 */ /* 0x004fe2000f8e023f */
[----:B------:R-:W-:Y:S01]  /*84f0*/  IMAD.U32 R3, RZ, RZ, UR13 ;  /* 0x0000000dff037e24 */ /* 0x000fe2000f8e00ff */
[----:B------:R-:W-:Y:S01]  /*8500*/  IADD3 R56, R160, 0x40, RZ ;  /* 0x00000040a0387810 */ /* 0x000fe20007ffe0ff */
[----:B------:R-:W-:Y:S01]  /*8510*/  @P0 IMAD.HI.U32 R2, R4, c[0x0][0x2c8], RZ ;  /* 0x0000b20004020a27 */ /* 0x000fe200078e00ff */
[----:B------:R-:W-:Y:S01]  /*8520*/  LEA.HI R46, R157, R159, RZ, 0x4 ;  /* 0x0000009f9d2e7211 */ /* 0x000fe200078f20ff */
[----:B------:R-:W-:Y:S02]  /*8530*/  STL [R1+0x2c], R165 ;  /* 0x00002ca501007387 */ /* 0x000fe40000100800 */
[----:B------:R-:W-:Y:S01]  /*8540*/  IMAD.MOV.U32 R0, RZ, RZ, R4 ;  /* 0x000000ffff007224 */ /* 0x000fe200078e0004 */
[----:B------:R-:W-:Y:S01]  /*8550*/  @P0 SHF.R.U32.HI R0, RZ, c[0x0][0x2cc], R2 ;  /* 0x0000b300ff000a19 */ /* 0x000fe20000011602 */
[----:B------:R-:W-:-:S02]  /*8560*/  IMAD.U32 R2, RZ, RZ, UR12 ;  /* 0x0000000cff027e24 */ /* 0x000fc4000f8e00ff */
[----:B------:R-:W-:Y:S01]  /*8570*/  IMAD.U32 R3, RZ, RZ, UR5 ;  /* 0x00000005ff037e24 */ /* 0x000fe2000f8e00ff */
[--C-:B------:R-:W-:Y:S01]  /*8580*/  SHF.R.S32.HI R6, RZ, 0x1f, R0.reuse ;  /* 0x0000001fff067819 */ /* 0x100fe20000011400 */
[----:B------:R-:W-:Y:S01]  /*8590*/  IMAD.MOV R5, RZ, RZ, -R0 ;  /* 0x000000ffff057224 */ /* 0x000fe200078e0a00 */
[----:B------:R-:W-:Y:S01]  /*85a0*/  ULDC.64 UR4, c[0x0][0x2b0] ;  /* 0x0000ac0000047ab9 */ /* 0x000fe20000000a00 */
[----:B------:R-:W-:-:S04]  /*85b0*/  IMAD.WIDE.U32 R2, R0, c[0x0][0x1b0], R2 ;  /* 0x00006c0000027a25 */ /* 0x000fc800078e0002 */
[----:B------:R-:W-:Y:S02]  /*85c0*/  IMAD R6, R6, c[0x0][0x1b0], RZ ;  /* 0x00006c0006067a24 */ /* 0x000fe400078e02ff */
[----:B------:R-:W-:Y:S02]  /*85d0*/  IMAD R4, R5, c[0x0][0x2c4], R4 ;  /* 0x0000b10005047a24 */ /* 0x000fe400078e0204 */
[----:B------:R-:W-:Y:S02]  /*85e0*/  IMAD R5, R0, c[0x0][0x1b4], R6 ;  /* 0x00006d0000057a24 */ /* 0x000fe400078e0206 */
[----:B------:R-:W-:Y:S01]  /*85f0*/  IMAD R19, R19, 0x80, R42 ;  /* 0x0000008013137824 */ /* 0x000fe200078e022a */
[----:B------:R-:W-:Y:S01]  /*8600*/  SHF.R.S32.HI R0, RZ, 0x1f, R4 ;  /* 0x0000001fff007819 */ /* 0x000fe20000011404 */
[----:B------:R-:W-:-:S03]  /*8610*/  IMAD.IADD R3, R3, 0x1, R5 ;  /* 0x0000000103037824 */ /* 0x000fc600078e0205 */
[C---:B------:R-:W-:Y:S01]  /*8620*/  IADD3 R5, R19.reuse, 0x10, RZ ;  /* 0x0000001013057810 */ /* 0x040fe20007ffe0ff */
[----:B------:R-:W-:Y:S01]  /*8630*/  IMAD R0, R0, c[0x0][0x1a8], RZ ;  /* 0x00006a0000007a24 */ /* 0x000fe200078e02ff */
[----:B------:R-:W-:Y:S01]  /*8640*/  ISETP.GE.AND P6, PT, R19, UR23, PT ;  /* 0x0000001713007c0c */ /* 0x000fe2000bfc6270 */
[C---:B------:R-:W-:Y:S01]  /*8650*/  IMAD.WIDE.U32 R2, R4.reuse, c[0x0][0x1a8], R2 ;  /* 0x00006a0004027a25 */ /* 0x040fe200078e0002 */
[----:B------:R-:W-:Y:S02]  /*8660*/  ISETP.GE.AND P2, PT, R5, UR23, PT ;  /* 0x0000001705007c0c */ /* 0x000fe4000bf46270 */
[C---:B------:R-:W-:Y:S01]  /*8670*/  IADD3 R5, R19.reuse, 0x30, RZ ;  /* 0x0000003013057810 */ /* 0x040fe20007ffe0ff */
[----:B------:R-:W-:Y:S01]  /*8680*/  IMAD R0, R4, c[0x0][0x1ac], R0 ;  /* 0x00006b0004007a24 */ /* 0x000fe200078e0200 */
[----:B------:R-:W-:Y:S02]  /*8690*/  LEA R16, P5, R2, c[0x0][0x160], 0x1 ;  /* 0x0000580002107a11 */ /* 0x000fe400078a08ff */
[----:B------:R-:W-:Y:S01]  /*86a0*/  IADD3 R4, R19, 0x40, RZ ;  /* 0x0000004013047810 */ /* 0x000fe20007ffe0ff */
[----:B------:R-:W-:Y:S01]  /*86b0*/  IMAD.IADD R0, R3, 0x1, R0 ;  /* 0x0000000103007824 */ /* 0x000fe200078e0200 */
[----:B------:R-:W-:Y:S01]  /*86c0*/  IADD3 R6, R19, 0x20, RZ ;  /* 0x0000002013067810 */ /* 0x000fe20007ffe0ff */
[----:B------:R-:W-:Y:S01]  /*86d0*/  SHFL.IDX PT, R12, R16, 0x3, 0x181f ;  /* 0x00781f00100c7f89 */ /* 0x000fe200000e0000 */
[----:B------:R-:W-:-:S02]  /*86e0*/  ISETP.GE.AND P0, PT, R5, UR23, PT ;  /* 0x0000001705007c0c */ /* 0x000fc4000bf06270 */
[----:B------:R-:W-:Y:S01]  /*86f0*/  LEA.HI.X R15, R2, c[0x0][0x164], R0, 0x1, P5 ;  /* 0x00005900020f7a11 */ /* 0x000fe200028f0c00 */
[----:B------:R-:W-:Y:S01]  /*8700*/  IMAD.SHL.U32 R0, R42, 0x40, RZ ;  /* 0x000000402a007824 */ /* 0x000fe200078e00ff */
[----:B------:R-:W-:Y:S01]  /*8710*/  ISETP.GE.AND P3, PT, R4, UR23, PT ;  /* 0x0000001704007c0c */ /* 0x000fe2000bf66270 */
[----:B------:R-:W-:Y:S01]  /*8720*/  SHFL.IDX PT, R2, R16, 0x1, 0x181f ;  /* 0x00381f0010027f89 */ /* 0x000fe200000e0000 */
[----:B------:R-:W-:Y:S02]  /*8730*/  ISETP.GE.AND P1, PT, R6, UR23, PT ;  /* 0x0000001706007c0c */ /* 0x000fe4000bf26270 */
[----:B------:R-:W-:Y:S01]  /*8740*/  LEA.HI R6, R157, R159, RZ, 0x6 ;  /* 0x0000009f9d067211 */ /* 0x000fe200078f30ff */
[----:B------:R-:W-:Y:S01]  /*8750*/  SHFL.IDX PT, R4, R16, RZ, 0x181f ;  /* 0x00181fff10047589 */ /* 0x000fe200000e0000 */
[----:B------:R-:W-:Y:S02]  /*8760*/  LOP3.LUT R23, R0, 0x1c0, RZ, 0xc0, !PT ;  /* 0x000001c000177812 */ /* 0x000fe400078ec0ff */
[----:B------:R-:W-:Y:S01]  /*8770*/  ISETP.GE.AND P5, PT, R160, c[0x0][0x198], PT ;  /* 0x00006600a0007a0c */ /* 0x000fe20003fa6270 */
[----:B------:R-:W1:Y:S01]  /*8780*/  SHFL.IDX PT, R5, R15, RZ, 0x181f ;  /* 0x00181fff0f057589 */ /* 0x000e6200000e0000 */
[----:B------:R-:W-:Y:S01]  /*8790*/  IMAD.SHL.U32 R0, R6, 0x8, RZ ;  /* 0x0000000806007824 */ /* 0x000fe200078e00ff */
[----:B------:R-:W-:-:S02]  /*87a0*/  SHF.R.U32.HI R25, RZ, 0x3, R23 ;  /* 0x00000003ff197819 */ /* 0x000fc40000011617 */
[----:B------:R-:W2:Y:S01]  /*87b0*/  SHFL.IDX PT, R3, R15, 0x1, 0x181f ;  /* 0x00381f000f037f89 */ /* 0x000ea200000e0000 */
[--C-:B------:R-:W-:Y:S02]  /*87c0*/  @!P6 SHF.R.S32.HI R6, RZ, 0x1f, R56.reuse ;  /* 0x0000001fff06e819 */ /* 0x100fe40000011438 */
[----:B------:R-:W-:Y:S01]  /*87d0*/  LOP3.LUT R24, R0, 0xfffffe00, RZ, 0xc0, !PT ;  /* 0xfffffe0000187812 */ /* 0x000fe200078ec0ff */
[----:B------:R-:W3:Y:S01]  /*87e0*/  SHFL.IDX PT, R13, R15, 0x3, 0x181f ;  /* 0x00781f000f0d7f89 */ /* 0x000ee200000e0000 */
[-C--:B------:R-:W-:Y:S02]  /*87f0*/  @!P6 LEA.HI R6, R6, R56.reuse, RZ, 0x3 ;  /* 0x000000380606e211 */ /* 0x080fe400078f18ff */
[----:B------:R-:W-:Y:S02]  /*8800*/  @!P2 SHF.R.S32.HI R0, RZ, 0x1f, R56 ;  /* 0x0000001fff00a819 */ /* 0x000fe40000011438 */
[----:B------:R-:W-:Y:S02]  /*8810*/  @!P6 LOP3.LUT R10, R6, 0xfffffff8, RZ, 0xc0, !PT ;  /* 0xfffffff8060ae812 */ /* 0x000fe400078ec0ff */
[----:B------:R-:W-:Y:S01]  /*8820*/  @!P2 LEA.HI R0, R0, R56, RZ, 0x3 ;  /* 0x000000380000a211 */ /* 0x000fe200078f18ff */
[----:B------:R-:W-:Y:S01]  /*8830*/  SHFL.IDX PT, R6, R16, 0x2, 0x181f ;  /* 0x00581f0010067f89 */ /* 0x000fe200000e0000 */
[----:B------:R-:W-:-:S02]  /*8840*/  P2R R20, PR, RZ, 0x40 ;  /* 0x00000040ff147803 */ /* 0x000fc40000000000 */
[----:B------:R-:W-:Y:S01]  /*8850*/  @!P2 LOP3.LUT R17, R0, 0xfffffff8, RZ, 0xc0, !PT ;  /* 0xfffffff80011a812 */ /* 0x000fe200078ec0ff */
[----:B-1----:R-:W-:-:S04]  /*8860*/  @!P6 IMAD.WIDE R8, R160, 0x2, R4 ;  /* 0x00000002a008e825 */ /* 0x002fc800078e0204 */
[----:B------:R-:W-:-:S04]  /*8870*/  @!P6 IMAD.WIDE R10, R10, 0x2, R4 ;  /* 0x000000020a0ae825 */ /* 0x000fc800078e0204 */
[----:B--2---:R-:W-:-:S04]  /*8880*/  @!P2 IMAD.WIDE R4, R160, 0x2, R2 ;  /* 0x00000002a004a825 */ /* 0x004fc800078e0202 */
[----:B------:R-:W-:Y:S01]  /*8890*/  @!P2 IMAD.WIDE R2, R17, 0x2, R2 ;  /* 0x000000021102a825 */ /* 0x000fe200078e0202 */
[----:B----4-:R1:W2:Y:S01]  /*88a0*/  @P4 R2UR UR11, R7 ;  /* 0x00000000070b43c2 */ /* 0x0102a200000e0000 */
[----:B------:R-:W-:Y:S01]  /*88b0*/  ISETP.GE.AND P4, PT, R56, c[0x0][0x198], PT ;  /* 0x0000660038007a0c */ /* 0x000fe20003f86270 */
[----:B--2---:R-:W-:Y:S02]  /*88c0*/  @!UP1 UMOV UR11, UR24 ;  /* 0x00000018000b9c82 */ /* 0x004fe40008000000 */
[----:B------:R-:W-:Y:S02]  /*88d0*/  USHF.R.S32.HI UR10, URZ, 0x1f, UR11 ;  /* 0x0000001f3f0a7899 */ /* 0x000fe4000801140b */
[----:B------:R-:W-:Y:S02]  /*88e0*/  UIMAD.WIDE.U32 UR12, UR11, UR4, URZ ;  /* 0x000000040b0c72a5 */ /* 0x000fe4000f8e003f */
[----:B------:R-:W-:-:S04]  /*88f0*/  UIMAD UR10, UR10, UR4, URZ ;  /* 0x000000040a0a72a4 */ /* 0x000fc8000f8e023f */
[----:B------:R-:W-:-:S03]  /*8900*/  UIMAD UR10, UR11, UR5, UR10 ;  /* 0x000000050b0a72a4 */ /* 0x000fc6000f8e020a */
[----:B------:R-:W-:Y:S02]  /*8910*/  ULDC.64 UR4, c[0x0][0x1e8] ;  /* 0x00007a0000047ab9 */ /* 0x000fe40000000a00 */
[----:B------:R-:W-:Y:S01]  /*8920*/  UIADD3 UR10, UR13, UR10, URZ ;  /* 0x0000000a0d0a7290 */ /* 0x000fe2000fffe03f */
[----:B-1----:R-:W-:-:S04]  /*8930*/  LOP3.LUT R7, R23, 0x38, R160, 0xf8, !PT ;  /* 0x0000003817077812 */ /* 0x002fc800078ef8a0 */
[----:B------:R-:W-:-:S05]  /*8940*/  LOP3.LUT R7, R7, R25, RZ, 0x3c, !PT ;  /* 0x0000001907077212 */ /* 0x000fca00078e3cff */
[----:B------:R-:W-:Y:S02]  /*8950*/  IMAD.IADD R55, R24, 0x1, R7 ;  /* 0x0000000118377824 */ /* 0x000fe400078e0207 */
[----:B------:R-:W1:Y:S02]  /*8960*/  SHFL.IDX PT, R7, R15, 0x2, 0x181f ;  /* 0x00581f000f077f89 */ /* 0x000e6400000e0000 */
[C---:B------:R-:W-:Y:S02]  /*8970*/  @!P6 IMAD.SHL.U32 R0, R55.reuse, 0x2, RZ ;  /* 0x000000023700e824 */ /* 0x040fe400078e00ff */
[----:B------:R-:W-:-:S03]  /*8980*/  @!P2 IMAD.SHL.U32 R14, R55, 0x2, RZ ;  /* 0x00000002370ea824 */ /* 0x000fc600078e00ff */
[----:B------:R3:W-:Y:S04]  /*8990*/  @!P6 LDGSTS.E.BYPASS.LTC128B.128 [R0+0x8100], [R8.64], !P5 ;  /* 0x081000000800efae */ /* 0x0007e8000e901d62 */
[----:B------:R2:W-:Y:S01]  /*89a0*/  @!P6 LDGSTS.E.BYPASS.LTC128B.128 [R0+0xc100], [R10.64], !P4 ;  /* 0x0c1000000a00efae */ /* 0x0005e2000e101d62 */
[----:B------:R-:W-:-:S03]  /*89b0*/  ISETP.NE.AND P6, PT, R166, 0x1, PT ;  /* 0x00000001a600780c */ /* 0x000fc60003fc5270 */
[----:B------:R4:W-:Y:S04]  /*89c0*/  @!P2 LDGSTS.E.BYPASS.LTC128B.128 [R14+0x8900], [R4.64], !P5 ;  /* 0x08900000040eafae */ /* 0x0009e8000e901d62 */
[----:B------:R5:W-:Y:S01]  /*89d0*/  @!P2 LDGSTS.E.BYPASS.LTC128B.128 [R14+0xc900], [R2.64], !P4 ;  /* 0x0c900000020eafae */ /* 0x000be2000e101d62 */
[----:B---3--:R-:W-:Y:S01]  /*89e0*/  @!P0 IMAD.WIDE R8, R160, 0x2, R12 ;  /* 0x00000002a0088825 */ /* 0x008fe200078e020c */
[--C-:B--2---:R-:W-:Y:S02]  /*89f0*/  @!P1 SHF.R.S32.HI R0, RZ, 0x1f, R56.reuse ;  /* 0x0000001fff009819 */ /* 0x104fe40000011438 */
[----:B----4-:R-:W-:Y:S02]  /*8a00*/  @!P0 SHF.R.S32.HI R4, RZ, 0x1f, R56 ;  /* 0x0000001fff048819 */ /* 0x010fe40000011438 */
[----:B------:R-:W-:-:S02]  /*8a10*/  IADD3 R5, R19, 0x50, RZ ;  /* 0x0000005013057810 */ /* 0x000fc40007ffe0ff */
[-C--:B-----5:R-:W-:Y:S01]  /*8a20*/  @!P1 LEA.HI R2, R0, R56.reuse, RZ, 0x3 ;  /* 0x0000003800029211 */ /* 0x0a0fe200078f18ff */
[----:B------:R-:W-:Y:S01]  /*8a30*/  SHFL.IDX PT, R3, R15, 0x5, 0x181f ;  /* 0x00b81f000f037f89 */ /* 0x000fe200000e0000 */
[----:B------:R-:W-:Y:S01]  /*8a40*/  @!P0 LEA.HI R0, R4, R56, RZ, 0x3 ;  /* 0x0000003804008211 */ /* 0x000fe200078f18ff */
[----:B------:R-:W-:Y:S01]  /*8a50*/  @!P0 IMAD.SHL.U32 R14, R55, 0x2, RZ ;  /* 0x00000002370e8824 */ /* 0x000fe200078e00ff */
[----:B------:R-:W-:Y:S01]  /*8a60*/  @!P1 LOP3.LUT R2, R2, 0xfffffff8, RZ, 0xc0, !PT ;  /* 0xfffffff802029812 */ /* 0x000fe200078ec0ff */
[----:B------:R-:W-:Y:S01]  /*8a70*/  SHFL.IDX PT, R4, R16, 0x4, 0x181f ;  /* 0x00981f0010047f89 */ /* 0x000fe200000e0000 */
[----:B------:R-:W-:Y:S02]  /*8a80*/  ISETP.GE.AND P2, PT, R5, UR23, PT ;  /* 0x0000001705007c0c */ /* 0x000fe4000bf46270 */
[----:B------:R-:W-:Y:S01]  /*8a90*/  @!P0 LOP3.LUT R17, R0, 0xfffffff8, RZ, 0xc0, !PT ;  /* 0xfffffff800118812 */ /* 0x000fe200078ec0ff */
[----:B------:R-:W2:Y:S01]  /*8aa0*/  SHFL.IDX PT, R5, R15, 0x4, 0x181f ;  /* 0x00981f000f057f89 */ /* 0x000ea200000e0000 */
[----:B-1----:R-:W-:-:S03]  /*8ab0*/  @!P1 IMAD.WIDE R10, R2, 0x2, R6 ;  /* 0x00000002020a9825 */ /* 0x002fc600078e0206 */
[----:B------:R-:W1:Y:S01]  /*8ac0*/  SHFL.IDX PT, R2, R16, 0x5, 0x181f ;  /* 0x00b81f0010027f89 */ /* 0x000e6200000e0000 */
[----:B------:R-:W-:Y:S02]  /*8ad0*/  @!P1 IMAD.SHL.U32 R0, R55, 0x2, RZ ;  /* 0x0000000237009824 */ /* 0x000fe400078e00ff */
[----:B------:R-:W-:-:S05]  /*8ae0*/  @!P1 IMAD.WIDE R6, R160, 0x2, R6 ;  /* 0x00000002a0069825 */ /* 0x000fca00078e0206 */
[----:B------:R3:W-:Y:S04]  /*8af0*/  @!P1 LDGSTS.E.BYPASS.LTC128B.128 [R0+0x9100], [R6.64], !P5 ;  /* 0x0910000006009fae */ /* 0x0007e8000e901d62 */
[----:B------:R4:W-:Y:S04]  /*8b00*/  @!P1 LDGSTS.E.BYPASS.LTC128B.128 [R0+0xd100], [R10.64], !P4 ;  /* 0x0d1000000a009fae */ /* 0x0009e8000e101d62 */
[----:B------:R5:W-:Y:S01]  /*8b10*/  @!P0 LDGSTS.E.BYPASS.LTC128B.128 [R14+0x9900], [R8.64], !P5 ;  /* 0x09900000080e8fae */ /* 0x000be2000e901d62 */
[----:B---3--:R-:W-:Y:S01]  /*8b20*/  @!P0 IMAD.WIDE R6, R17, 0x2, R12 ;  /* 0x0000000211068825 */ /* 0x008fe200078e020c */
[----:B------:R-:W-:-:S02]  /*8b30*/  IADD3 R13, R19, 0x70, RZ ;  /* 0x00000070130d7810 */ /* 0x000fc40007ffe0ff */
[--C-:B----4-:R-:W-:Y:S02]  /*8b40*/  @!P3 SHF.R.S32.HI R0, RZ, 0x1f, R56.reuse ;  /* 0x0000001fff00b819 */ /* 0x110fe40000011438 */
[----:B------:R3:W-:Y:S01]  /*8b50*/  @!P0 LDGSTS.E.BYPASS.LTC128B.128 [R14+0xd900], [R6.64], !P4 ;  /* 0x0d900000060e8fae */ /* 0x0007e2000e101d62 */
[----:B------:R-:W-:Y:S01]  /*8b60*/  @!P2 IMAD.SHL.U32 R12, R55, 0x2, RZ ;  /* 0x00000002370ca824 */ /* 0x000fe200078e00ff */
[----:B------:R-:W-:Y:S02]  /*8b70*/  ISETP.GE.AND P0, PT, R13, UR23, PT ;  /* 0x000000170d007c0c */ /* 0x000fe4000bf06270 */
[----:B-----5:R-:W-:Y:S02]  /*8b80*/  @!P2 SHF.R.S32.HI R8, RZ, 0x1f, R56 ;  /* 0x0000001fff08a819 */ /* 0x020fe40000011438 */
[----:B------:R-:W-:-:S04]  /*8b90*/  IADD3 R9, R19, 0x60, RZ ;  /* 0x0000006013097810 */ /* 0x000fc80007ffe0ff */
[----:B------:R-:W-:Y:S02]  /*8ba0*/  ISETP.GE.AND P1, PT, R9, UR23, PT ;  /* 0x0000001709007c0c */ /* 0x000fe4000bf26270 */
[----:B------:R-:W-:Y:S01]  /*8bb0*/  SHFL.IDX PT, R9, R15, 0x6, 0x181f ;  /* 0x00d81f000f097f89 */ /* 0x000fe200000e0000 */
[-C--:B---3--:R-:W-:Y:S02]  /*8bc0*/  @!P3 LEA.HI R6, R0, R56.reuse, RZ, 0x3 ;  /* 0x000000380006b211 */ /* 0x088fe400078f18ff */
[----:B------:R-:W-:Y:S02]  /*8bd0*/  @!P2 LEA.HI R0, R8, R56, RZ, 0x3 ;  /* 0x000000380800a211 */ /* 0x000fe400078f18ff */
[----:B------:R-:W-:Y:S01]  /*8be0*/  @!P3 LOP3.LUT R6, R6, 0xfffffff8, RZ, 0xc0, !PT ;  /* 0xfffffff80606b812 */ /* 0x000fe200078ec0ff */
[----:B------:R-:W3:Y:S01]  /*8bf0*/  SHFL.IDX PT, R8, R16, 0x6, 0x181f ;  /* 0x00d81f0010087f89 */ /* 0x000ee200000e0000 */
[----:B------:R-:W-:Y:S01]  /*8c00*/  @!P2 LOP3.LUT R7, R0, 0xfffffff8, RZ, 0xc0, !PT ;  /* 0xfffffff80007a812 */ /* 0x000fe200078ec0ff */
[----:B------:R-:W-:-:S02]  /*8c10*/  @!P3 IMAD.SHL.U32 R0, R55, 0x2, RZ ;  /* 0x000000023700b824 */ /* 0x000fc400078e00ff */
[----:B--2---:R-:W-:-:S04]  /*8c20*/  @!P3 IMAD.WIDE R10, R6, 0x2, R4 ;  /* 0x00000002060ab825 */ /* 0x004fc800078e0204 */
[----:B------:R-:W-:-:S04]  /*8c30*/  @!P3 IMAD.WIDE R4, R160, 0x2, R4 ;  /* 0x00000002a004b825 */ /* 0x000fc800078e0204 */
[--C-:B-1----:R-:W-:Y:S01]  /*8c40*/  @!P2 IMAD.WIDE R6, R7, 0x2, R2.reuse ;  /* 0x000000020706a825 */ /* 0x102fe200078e0202 */
[----:B------:R1:W-:Y:S03]  /*8c50*/  @!P3 LDGSTS.E.BYPASS.LTC128B.128 [R0+0xa100], [R4.64], !P5 ;  /* 0x0a1000000400bfae */ /* 0x0003e6000e901d62 */
[----:B------:R-:W-:Y:S01]  /*8c60*/  @!P2 IMAD.WIDE R2, R160, 0x2, R2 ;  /* 0x00000002a002a825 */ /* 0x000fe200078e0202 */
[----:B------:R2:W-:Y:S04]  /*8c70*/  @!P3 LDGSTS.E.BYPASS.LTC128B.128 [R0+0xe100], [R10.64], !P4 ;  /* 0x0e1000000a00bfae */ /* 0x0005e8000e101d62 */
[----:B------:R4:W-:Y:S04]  /*8c80*/  @!P2 LDGSTS.E.BYPASS.LTC128B.128 [R12+0xa900], [R2.64], !P5 ;  /* 0x0a900000020cafae */ /* 0x0009e8000e901d62 */
[----:B------:R5:W-:Y:S01]  /*8c90*/  @!P2 LDGSTS.E.BYPASS.LTC128B.128 [R12+0xe900], [R6.64], !P4 ;  /* 0x0e900000060cafae */ /* 0x000be2000e101d62 */
[----:B-1----:R-:W-:-:S02]  /*8ca0*/  IADD3 R4, R165, UR6, RZ ;  /* 0x00000006a5047c10 */ /* 0x002fc4000fffe0ff */
[----:B--2---:R-:W-:Y:S01]  /*8cb0*/  @!P1 SHF.R.S32.HI R0, RZ, 0x1f, R56 ;  /* 0x0000001fff009819 */ /* 0x004fe20000011438 */
[----:B------:R-:W-:Y:S01]  /*8cc0*/  @!P1 IMAD.SHL.U32 R10, R55, 0x2, RZ ;  /* 0x00000002370a9824 */ /* 0x000fe200078e00ff */
[----:B------:R-:W-:Y:S02]  /*8cd0*/  ISETP.GE.AND P2, PT, R4, UR9, PT ;  /* 0x0000000904007c0c */ /* 0x000fe4000bf46270 */
[----:B------:R-:W-:Y:S02]  /*8ce0*/  @!P1 LEA.HI R0, R0, R56, RZ, 0x3 ;  /* 0x0000003800009211 */ /* 0x000fe400078f18ff */
[----:B------:R-:W-:Y:S01]  /*8cf0*/  ISETP.GT.OR P2, PT, R165, 0x3f, P2 ;  /* 0x0000003fa500780c */ /* 0x000fe20001744670 */
[----:B-----5:R-:W-:Y:S01]  /*8d00*/  SHFL.IDX PT, R6, R16, 0x7, 0x181f ;  /* 0x00f81f0010067f89 */ /* 0x020fe200000e0000 */
[----:B------:R-:W-:Y:S02]  /*8d10*/  @!P1 LOP3.LUT R0, R0, 0xfffffff8, RZ, 0xc0, !PT ;  /* 0xfffffff800009812 */ /* 0x000fe400078ec0ff */
[----:B----4-:R-:W-:Y:S01]  /*8d20*/  IADD3 R12, R4, UR19, RZ ;  /* 0x00000013040c7c10 */ /* 0x010fe2000fffe0ff */
[----:B------:R-:W1:Y:S01]  /*8d30*/  SHFL.IDX PT, R7, R15, 0x7, 0x181f ;  /* 0x00f81f000f077f89 */ /* 0x000e6200000e0000 */
[----:B---3--:R-:W-:-:S04]  /*8d40*/  @!P1 IMAD.WIDE R4, R160, 0x2, R8 ;  /* 0x00000002a0049825 */ /* 0x008fc800078e0208 */
[----:B------:R-:W-:Y:S01]  /*8d50*/  @!P1 IMAD.WIDE R2, R0, 0x2, R8 ;  /* 0x0000000200029825 */ /* 0x000fe200078e0208 */
[----:B------:R-:W-:Y:S01]  /*8d60*/  @!P0 SHF.R.S32.HI R0, RZ, 0x1f, R56 ;  /* 0x0000001fff008819 */ /* 0x000fe20000011438 */
[----:B------:R2:W-:Y:S02]  /*8d70*/  @!P1 LDGSTS.E.BYPASS.LTC128B.128 [R10+0xb100], [R4.64], !P5 ;  /* 0x0b100000040a9fae */ /* 0x0005e4000e901d62 */
[----:B------:R-:W-:Y:S02]  /*8d80*/  @P6 IMAD.HI.U32 R13, R12, c[0x0][0x2bc], RZ ;  /* 0x0000af000c0d6a27 */ /* 0x000fe400078e00ff */
[----:B------:R3:W-:Y:S02]  /*8d90*/  @!P1 LDGSTS.E.BYPASS.LTC128B.128 [R10+0xf100], [R2.64], !P4 ;  /* 0x0f100000020a9fae */ /* 0x0007e4000e101d62 */
[----:B------:R-:W-:Y:S01]  /*8da0*/  IMAD.MOV.U32 R11, RZ, RZ, R12 ;  /* 0x000000ffff0b7224 */ /* 0x000fe200078e000c */
[----:B------:R-:W-:Y:S01]  /*8db0*/  @P6 SHF.R.U32.HI R11, RZ, c[0x0][0x2c0], R13 ;  /* 0x0000b000ff0b6a19 */ /* 0x000fe2000001160d */
[----:B-1----:R-:W-:Y:S01]  /*8dc0*/  @!P0 IMAD.WIDE R8, R160, 0x2, R6 ;  /* 0x00000002a0088825 */ /* 0x002fe200078e0206 */
[----:B--2---:R-:W-:-:S02]  /*8dd0*/  @!P0 LEA.HI R4, R0, R56, RZ, 0x3 ;  /* 0x0000003800048211 */ /* 0x004fc400078f18ff */
[----:B------:R-:W-:Y:S02]  /*8de0*/  @!P2 IADD3 R0, P1, R11, UR12, RZ ;  /* 0x0000000c0b00ac10 */ /* 0x000fe4000ff3e0ff */
[----:B------:R-:W-:Y:S01]  /*8df0*/  @!P0 LOP3.LUT R4, R4, 0xfffffff8, RZ, 0xc0, !PT ;  /* 0xfffffff804048812 */ /* 0x000fe200078ec0ff */
[----:B---3--:R-:W-:Y:S01]  /*8e00*/  @!P0 IMAD.SHL.U32 R10, R55, 0x2, RZ ;  /* 0x00000002370a8824 */ /* 0x008fe200078e00ff */
[----:B------:R-:W-:Y:S02]  /*8e10*/  @!P2 LEA.HI.X.SX32 R3, R11, UR10, 0x1, P1 ;  /* 0x0000000a0b03ac11 */ /* 0x000fe400088f0eff */
[----:B------:R-:W-:Y:S01]  /*8e20*/  @!P2 LEA R2, P1, R0, c[0x0][0x2a0], 0x2 ;  /* 0x0000a8000002aa11 */ /* 0x000fe200078210ff */
[----:B------:R-:W-:Y:S01]  /*8e30*/  @!P0 IMAD.WIDE R4, R4, 0x2, R6 ;  /* 0x0000000204048825 */ /* 0x000fe200078e0206 */
[----:B------:R1:W-:Y:S02]  /*8e40*/  @!P0 LDGSTS.E.BYPASS.LTC128B.128 [R10+0xb900], [R8.64], !P5 ;  /* 0x0b900000080a8fae */ /* 0x0003e4000e901d62 */
[----:B------:R-:W-:-:S02]  /*8e50*/  @!P2 LEA.HI.X R3, R0, c[0x0][0x2a4], R3, 0x2, P1 ;  /* 0x0000a9000003aa11 */ /* 0x000fc400008f1403 */
[----:B------:R2:W-:Y:S04]  /*8e60*/  @!P0 LDGSTS.E.BYPASS.LTC128B.128 [R10+0xf900], [R4.64], !P4 ;  /* 0x0f900000040a8fae */ /* 0x0005e8000e101d62 */
[----:B------:R-:W0:Y:S04]  /*8e70*/  LDGDEPBAR ;  /* 0x00000000000079af */ /* 0x000e280000000000 */
[----:B------:R-:W-:Y:S06]  /*8e80*/  BAR.SYNC.DEFER_BLOCKING 0x0 ;  /* 0x0000000000007b1d */ /* 0x000fec0000010000 */
[----:B------:R3:W4:Y:S01]  /*8e90*/  @!P2 LDG.E R47, [R2.64] ;  /* 0x00000022022fa981 */ /* 0x000722000c1e1900 */
[----:B------:R-:W-:Y:S01]  /*8ea0*/  IMAD.MOV R0, RZ, RZ, -R11 ;  /* 0x000000ffff007224 */ /* 0x000fe200078e0a0b */
[----:B------:R-:W-:Y:S01]  /*8eb0*/  UIMAD UR11, UR15, UR4, URZ ;  /* 0x000000040f0b72a4 */ /* 0x000fe2000f8e023f */
[----:B------:R-:W-:Y:S01]  /*8ec0*/  ISETP.GE.AND P5, PT, R160, c[0x0][0x1d4], PT ;  /* 0x00007500a0007a0c */ /* 0x000fe20003fa6270 */
[----:B------:R-:W-:Y:S01]  /*8ed0*/  UIMAD.WIDE.U32 UR20, UR16, UR4, URZ ;  /* 0x00000004101472a5 */ /* 0x000fe2000f8e003f */
[----:B------:R-:W-:Y:S01]  /*8ee0*/  IMAD R48, R0, c[0x0][0x2b8], R12 ;  /* 0x0000ae0000307a24 */ /* 0x000fe200078e020c */
[----:B------:R-:W-:Y:S01]  /*8ef0*/  UIMAD UR11, UR16, UR5, UR11 ;  /* 0x00000005100b72a4 */ /* 0x000fe2000f8e020b */
[----:B------:R-:W-:Y:S01]  /*8f00*/  ISETP.GE.AND P4, PT, R56, c[0x0][0x1d4], PT ;  /* 0x0000750038007a0c */ /* 0x000fe20003f86270 */
[----:B------:R-:W-:-:S02]  /*8f10*/  UIADD3 UR6, UR9, -UR6, URZ ;  /* 0x8000000609067290 */ /* 0x000fc4000fffe03f */
[----:B------:R-:W-:Y:S01]  /*8f20*/  SHF.R.S32.HI R44, RZ, 0x1f, R48 ;  /* 0x0000001fff2c7819 */ /* 0x000fe20000011430 */
[----:B------:R-:W-:Y:S01]  /*8f30*/  UIADD3 UR11, UR21, UR11, URZ ;  /* 0x0000000b150b7290 */ /* 0x000fe2000fffe03f */
[----:B------:R-:W-:Y:S01]  /*8f40*/  STL [R1+0x14], R48 ;  /* 0x0000143001007387 */ /* 0x000fe20000100800 */
[----:B------:R-:W-:Y:S01]  /*8f50*/  ULDC.64 UR4, c[0x0][0x210] ;  /* 0x0000840000047ab9 */ /* 0x000fe20000000a00 */
[----:B------:R-:W-:Y:S01]  /*8f60*/  IADD3 R120, -R42, UR6, RZ ;  /* 0x000000062a787c10 */ /* 0x000fe2000fffe1ff */
[----:B------:R-:W-:Y:S01]  /*8f70*/  IMAD R0, R44, c[0x0][0x1e0], RZ ;  /* 0x000078002c007a24 */ /* 0x000fe200078e02ff */
[----:B------:R-:W-:Y:S01]  /*8f80*/  UIMAD UR15, UR15, UR4, URZ ;  /* 0x000000040f0f72a4 */ /* 0x000fe2000f8e023f */
[----:B------:R-:W-:Y:S01]  /*8f90*/  SEL R158, RZ, 0x10, P4 ;  /* 0x00000010ff9e7807 */ /* 0x000fe20002000000 */
[----:B------:R-:W-:Y:S01]  /*8fa0*/  UIMAD.WIDE.U32 UR26, UR16, UR4, URZ ;  /* 0x00000004101a72a5 */ /* 0x000fe2000f8e003f */
[----:B------:R-:W-:Y:S01]  /*8fb0*/  IMAD R0, R48, c[0x0][0x1e4], R0 ;  /* 0x0000790030007a24 */ /* 0x000fe200078e0200 */
[----:B------:R-:W-:Y:S01]  /*8fc0*/  ISETP.GE.AND P2, PT, R120, 0x11, PT ;  /* 0x000000117800780c */ /* 0x000fe20003f46270 */
[----:B------:R-:W-:Y:S01]  /*8fd0*/  UIMAD UR5, UR16, UR5, UR15 ;  /* 0x00000005100572a4 */ /* 0x000fe2000f8e020f */
[----:B---3--:R-:W-:-:S03]  /*8fe0*/  IMAD.WIDE.U32 R2, R48, c[0x0][0x1e0], RZ ;  /* 0x0000780030027a25 */ /* 0x008fc600078e00ff */
[----:B------:R-:W-:Y:S01]  /*8ff0*/  UIADD3 UR5, UR27, UR5, URZ ;  /* 0x000000051b057290 */ /* 0x000fe2000fffe03f */
[----:B------:R-:W-:-:S07]  /*9000*/  IMAD.IADD R3, R3, 0x1, R0 ;  /* 0x0000000103037824 */ /* 0x000fce00078e0200 */
[----:B------:R-:W-:Y:S01]  /*9010*/  @P2 IMAD.SHL.U32 R16, R55, 0x2, RZ ;  /* 0x0000000237102824 */ /* 0x000fe200078e00ff */
[----:B----4-:R-:W-:Y:S01]  /*9020*/  SHF.R.S32.HI R45, RZ, 0x1f, R47 ;  /* 0x0000001fff2d7819 */ /* 0x010fe2000001142f */
[----:B------:R-:W-:Y:S01]  /*9030*/  IMAD.WIDE.U32 R2, R47, c[0x0][0x1f0], R2 ;  /* 0x00007c002f027a25 */ /* 0x000fe200078e0002 */
[----:B------:R-:W-:Y:S03]  /*9040*/  STL [R1+0x10], R47 ;  /* 0x0000102f01007387 */ /* 0x000fe60000100800 */
[----:B------:R-:W-:Y:S01]  /*9050*/  IMAD R0, R45, c[0x0][0x1f0], RZ ;  /* 0x00007c002d007a24 */ /* 0x000fe200078e02ff */
[----:B--2---:R-:W-:-:S03]  /*9060*/  IADD3 R4, P1, R2, UR20, RZ ;  /* 0x0000001402047c10 */ /* 0x004fc6000ff3e0ff */
[----:B------:R-:W-:Y:S01]  /*9070*/  IMAD R2, R47, c[0x0][0x1f4], R0 ;  /* 0x00007d002f027a24 */ /* 0x000fe200078e0200 */
[----:B-1----:R-:W-:-:S04]  /*9080*/  LEA R9, P0, R4, c[0x0][0x1c8], 0x1 ;  /* 0x0000720004097a11 */ /* 0x002fc800078008ff */
[----:B------:R-:W-:Y:S01]  /*9090*/  IADD3.X R2, R3, UR11, R2, P1, !PT ;  /* 0x0000000b03027c10 */ /* 0x000fe20008ffe402 */
[----:B------:R-:W-:Y:S01]  /*90a0*/  SHFL.IDX PT, R6, R9, 0x1, 0x181f ;  /* 0x00381f0009067f89 */ /* 0x000fe200000e0000 */
[----:B------:R-:W-:Y:S02]  /*90b0*/  ISETP.GE.AND P1, PT, R120, 0x21, PT ;  /* 0x000000217800780c */ /* 0x000fe40003f26270 */
[----:B------:R-:W-:Y:S02]  /*90c0*/  LEA.HI.X R8, R4, c[0x0][0x1cc], R2, 0x1, P0 ;  /* 0x0000730004087a11 */ /* 0x000fe400000f0c02 */
[----:B------:R-:W-:Y:S01]  /*90d0*/  ISETP.GE.AND P0, PT, R120, 0x1, PT ;  /* 0x000000017800780c */ /* 0x000fe20003f06270 */
[----:B------:R-:W-:Y:S04]  /*90e0*/  SHFL.IDX PT, R2, R9, RZ, 0x181f ;  /* 0x00181fff09027589 */ /* 0x000fe800000e0000 */
[----:B------:R-:W1:Y:S04]  /*90f0*/  SHFL.IDX PT, R3, R8, RZ, 0x181f ;  /* 0x00181fff08037589 */ /* 0x000e6800000e0000 */
[----:B------:R-:W2:Y:S01]  /*9100*/  SHFL.IDX PT, R7, R8, 0x1, 0x181f ;  /* 0x00381f0008077f89 */ /* 0x000ea200000e0000 */
[----:B------:R-:W-:-:S03]  /*9110*/  @P1 SHF.R.S32.HI R11, RZ, 0x1f, R56 ;  /* 0x0000001fff0b1819 */ /* 0x000fc60000011438 */
[----:B------:R-:W-:-:S04]  /*9120*/  @P0 SHF.R.S32.HI R0, RZ, 0x1f, R56 ;  /* 0x0000001fff000819 */ /* 0x000fc80000011438 */
[----:B------:R-:W-:-:S04]  /*9130*/  @P0 LEA.HI R0, R0, R56, RZ, 0x3 ;  /* 0x0000003800000211 */ /* 0x000fc800078f18ff */
[----:B------:R-:W-:Y:S01]  /*9140*/  @P0 LOP3.LUT R10, R0, 0xfffffff8, RZ, 0xc0, !PT ;  /* 0xfffffff8000a0812 */ /* 0x000fe200078ec0ff */
[----:B------:R-:W-:Y:S02]  /*9150*/  @P0 IMAD.SHL.U32 R0, R55, 0x2, RZ ;  /* 0x0000000237000824 */ /* 0x000fe400078e00ff */
[----:B-1----:R-:W-:-:S04]  /*9160*/  @P0 IMAD.WIDE R4, R160, 0x2, R2 ;  /* 0x00000002a0040825 */ /* 0x002fc800078e0202 */
[----:B------:R-:W-:Y:S01]  /*9170*/  @P0 IMAD.WIDE R2, R10, 0x2, R2 ;  /* 0x000000020a020825 */ /* 0x000fe200078e0202 */
[----:B------:R1:W-:Y:S01]  /*9180*/  @P0 LDGSTS.E.BYPASS.LTC128B.128 [R0+0x4100], [R4.64], !P5 ;  /* 0x0410000004000fae */ /* 0x0003e2000e901d62 */
[----:B------:R-:W-:-:S03]  /*9190*/  LOP3.LUT R10, R46, 0xfffffff0, RZ, 0xc0, !PT ;  /* 0xfffffff02e0a7812 */ /* 0x000fc600078ec0ff */
[----:B------:R3:W-:Y:S01]  /*91a0*/  @P0 LDGSTS.E.BYPASS.LTC128B.128 [R0+0x6100], [R2.64], !P4 ;  /* 0x0610000002000fae */ /* 0x0007e2000e101d62 */
[----:B------:R-:W-:Y:S01]  /*91b0*/  ISETP.GE.AND P0, PT, R120, 0x31, PT ;  /* 0x000000317800780c */ /* 0x000fe20003f06270 */
[----:B------:R-:W-:-:S12]  /*91c0*/  IMAD.IADD R12, R159, 0x1, -R10 ;  /* 0x000000019f0c7824 */ /* 0x000fd800078e0a0a */
[--C-:B------:R-:W-:Y:S01]  /*91d0*/  @P0 SHF.R.S32.HI R10, RZ, 0x1f, R56.reuse ;  /* 0x0000001fff0a0819 */ /* 0x100fe20000011438 */
[----:B-1----:R-:W-:Y:S04]  /*91e0*/  SHFL.IDX PT, R4, R9, 0x2, 0x181f ;  /* 0x00581f0009047f89 */ /* 0x002fe800000e0000 */
[----:B------:R-:W1:Y:S01]  /*91f0*/  SHFL.IDX PT, R5, R8, 0x2, 0x181f ;  /* 0x00581f0008057f89 */ /* 0x000e6200000e0000 */
[----:B---3--:R-:W-:-:S03]  /*9200*/  @P2 SHF.R.S32.HI R0, RZ, 0x1f, R56 ;  /* 0x0000001fff002819 */ /* 0x008fc60000011438 */
[----:B------:R-:W-:Y:S01]  /*9210*/  SHFL.IDX PT, R2, R9, 0x3, 0x181f ;  /* 0x00781f0009027f89 */ /* 0x000fe200000e0000 */
[----:B------:R-:W-:-:S03]  /*9220*/  @P2 LEA.HI R0, R0, R56, RZ, 0x3 ;  /* 0x0000003800002211 */ /* 0x000fc600078f18ff */
[----:B------:R3:W4:Y:S01]  /*9230*/  SHFL.IDX PT, R3, R8, 0x3, 0x181f ;  /* 0x00781f0008037f89 */ /* 0x00072200000e0000 */
[----:B------:R-:W-:-:S05]  /*9240*/  @P2 LOP3.LUT R0, R0, 0xfffffff8, RZ, 0xc0, !PT ;  /* 0xfffffff800002812 */ /* 0x000fca00078ec0ff */
[----:B--2---:R-:W-:Y:S01]  /*9250*/  @P2 IMAD.WIDE R14, R0, 0x2, R6 ;  /* 0x00000002000e2825 */ /* 0x004fe200078e0206 */
[----:B------:R-:W-:-:S03]  /*9260*/  @P1 LEA.HI R0, R11, R56, RZ, 0x3 ;  /* 0x000000380b001211 */ /* 0x000fc600078f18ff */
[C---:B------:R-:W-:Y:S01]  /*9270*/  @P0 IMAD.SHL.U32 R11, R55.reuse, 0x2, RZ ;  /* 0x00000002370b0824 */ /* 0x040fe200078e00ff */
[----:B------:R-:W-:Y:S01]  /*9280*/  @P1 LOP3.LUT R0, R0, 0xfffffff8, RZ, 0xc0, !PT ;  /* 0xfffffff800001812 */ /* 0x000fe200078ec0ff */
[----:B---3--:R-:W-:Y:S01]  /*9290*/  @P2 IMAD.WIDE R8, R160, 0x2, R6 ;  /* 0x00000002a0082825 */ /* 0x008fe200078e0206 */
[----:B------:R-:W-:Y:S02]  /*92a0*/  SHF.R.S32.HI R7, RZ, 0x1f, R12 ;  /* 0x0000001fff077819 */ /* 0x000fe4000001140c */
[----:B------:R-:W-:Y:S01]  /*92b0*/  @P0 LEA.HI R6, R10, R56, RZ, 0x3 ;  /* 0x000000380a060211 */ /* 0x000fe200078f18ff */
[----:B------:R-:W-:Y:S01]  /*92c0*/  @P1 IMAD.SHL.U32 R10, R55, 0x2, RZ ;  /* 0x00000002370a1824 */ /* 0x000fe200078e00ff */
[----:B------:R-:W-:Y:S01]  /*92d0*/  LEA.HI R57, R7, R12, RZ, 0x3 ;  /* 0x0000000c07397211 */ /* 0x000fe200078f18ff */
[----:B------:R2:W-:Y:S01]  /*92e0*/  @P2 LDGSTS.E.BYPASS.LTC128B.128 [R16+0x4900], [R8.64], !P5 ;  /* 0x0490000008102fae */ /* 0x0005e2000e901d62 */
[----:B------:R-:W-:Y:S01]  /*92f0*/  @P0 LOP3.LUT R13, R6, 0xfffffff8, RZ, 0xc0, !PT ;  /* 0xfffffff8060d0812 */ /* 0x000fe200078ec0ff */
[----:B-1----:R-:W-:-:S02]  /*9300*/  @P1 IMAD.WIDE R6, R160, 0x2, R4 ;  /* 0x00000002a0061825 */ /* 0x002fc400078e0204 */
[----:B------:R1:W-:Y:S04]  /*9310*/  @P2 LDGSTS.E.BYPASS.LTC128B.128 [R16+0x6900], [R14.64], !P4 ;  /* 0x069000000e102fae */ /* 0x0003e8000e101d62 */
[----:B------:R1:W-:Y:S01]  /*9320*/  @P1 LDGSTS.E.BYPASS.LTC128B.128 [R10+0x5100], [R6.64], !P5 ;  /* 0x05100000060a1fae */ /* 0x0003e2000e901d62 */
[----:B--2---:R-:W-:Y:S01]  /*9330*/  @P1 IMAD.WIDE R8, R0, 0x2, R4 ;  /* 0x0000000200081825 */ /* 0x004fe200078e0204 */
[----:B------:R-:W-:-:S03]  /*9340*/  LOP3.LUT R0, R57, 0xfffffff8, RZ, 0xc0, !PT ;  /* 0xfffffff839007812 */ /* 0x000fc600078ec0ff */
[--C-:B----4-:R-:W-:Y:S01]  /*9350*/  @P0 IMAD.WIDE R4, R13, 0x2, R2.reuse ;  /* 0x000000020d040825 */ /* 0x110fe200078e0202 */
[----:B------:R1:W-:Y:S03]  /*9360*/  @P1 LDGSTS.E.BYPASS.LTC128B.128 [R10+0x7100], [R8.64], !P4 ;  /* 0x07100000080a1fae */ /* 0x0003e6000e101d62 */
[----:B------:R-:W-:-:S04]  /*9370*/  @P0 IMAD.WIDE R2, R160, 0x2, R2 ;  /* 0x00000002a0020825 */ /* 0x000fc800078e0202 */
[----:B------:R-:W-:Y:S01]  /*9380*/  IMAD.IADD R43, R12, 0x1, -R0 ;  /* 0x000000010c2b7824 */ /* 0x000fe200078e0a00 */
[----:B------:R2:W-:Y:S04]  /*9390*/  @P0 LDGSTS.E.BYPASS.LTC128B.128 [R11+0x5900], [R2.64], !P5 ;  /* 0x05900000020b0fae */ /* 0x0005e8000e901d62 */
[----:B------:R3:W-:Y:S01]  /*93a0*/  @P0 LDGSTS.E.BYPASS.LTC128B.128 [R11+0x7900], [R4.64], !P4 ;  /* 0x07900000040b0fae */ /* 0x0007e2000e101d62 */
[----:B------:R-:W-:Y:S02]  /*93b0*/  R2P PR, R43, 0x6 ;  /* 0x000000062b007804 */ /* 0x000fe40000000000 */
[----:B------:R-:W-:Y:S01]  /*93c0*/  ISETP.LT.AND P0, PT, RZ, c[0x0][0x27c], PT ;  /* 0x00009f00ff007a0c */ /* 0x000fe20003f01270 */
[----:B------:R-:W0:Y:S01]  /*93d0*/  LDGDEPBAR ;  /* 0x00000000000079af */ /* 0x000e220000000000 */
[----:B------:R-:W-:Y:S01]  /*93e0*/  ISETP.GT.AND P6, PT, R165, 0x3f, PT ;  /* 0x0000003fa500780c */ /* 0x000fe20003fc4270 */
[----:B--2---:R-:W-:-:S02]  /*93f0*/  IMAD.MOV.U32 R3, RZ, RZ, 0x20 ;  /* 0x00000020ff037424 */ /* 0x004fc400078e00ff */
[----:B---3--:R-:W-:-:S03]  /*9400*/  IMAD.MOV.U32 R4, RZ, RZ, 0x10 ;  /* 0x00000010ff047424 */ /* 0x008fc600078e00ff */
[----:B------:R-:W-:Y:S02]  /*9410*/  SEL R3, R3, 0xffffffe0, !P2 ;  /* 0xffffffe003037807 */ /* 0x000fe40005000000 */
[----:B------:R-:W-:-:S03]  /*9420*/  SEL R4, R4, 0xfffffff0, !P1 ;  /* 0xfffffff004047807 */ /* 0x000fc60004800000 */
[----:B------:R-:W-:Y:S05]  /*9430*/  @P0 BRA `(.L_x_852) ;  /* 0x0000002000000947 */ /* 0x000fea0003800000 */
[----:B-1----:R-:W-:-:S04]  /*9440*/  DEPBAR.LE SB0, 0x1 ;  /* 0x000080400000791a */ /* 0x002fc80000000000 */
[----:B------:R-:W-:Y:S05]  /*9450*/  BRA `(.L_x_853) ;  /* 0x0000657000007947 */ /* 0x000fea0003800000 */
.L_x_852:
[----:B-1----:R-:W-:Y:S01]  /*9460*/  SHF.R.S32.HI R0, RZ, 0x1f, R143 ;  /* 0x0000001fff007819 */ /* 0x002fe2000001148f */
[----:B------:R-:W-:Y:S01]  /*9470*/  ULDC.U8 UR4, c[0x0][0x298] ;  /* 0x0000a60000047ab9 */ /* 0x000fe20000000000 */
[----:B------:R-:W-:Y:S01]  /*9480*/  IMAD.WIDE.U32 R8, R143, c[0x0][0x280], RZ ;  /* 0x0000a0008f087a25 */ /* 0x000fe200078e00ff */
[----:B------:R-:W-:Y:S01]  /*9490*/  ISETP.NE.AND P1, PT, RZ, UR4, PT ;  /* 0x00000004ff007c0c */ /* 0x000fe2000bf25270 */
[----:B------:R-:W-:Y:S01]  /*94a0*/  BSSY B2, `(.L_x_853) ;  /* 0x0000652000027945 */ /* 0x000fe20003800000 */
[----:B------:R-:W-:Y:S01]  /*94b0*/  SHF.L.U32 R27, R55, 0x1, RZ ;  /* 0x00000001371b7819 */ /* 0x000fe200000006ff */
[----:B------:R-:W-:Y:S01]  /*94c0*/  IMAD R2, R0, c[0x0][0x280], RZ ;  /* 0x0000a00000027a24 */ /* 0x000fe200078e02ff */
[----:B------:R-:W-:Y:S01]  /*94d0*/  LEA R18, P0, R8, c[0x0][0x270], 0x1 ;  /* 0x00009c0008127a11 */ /* 0x000fe200078008ff */
[----:B------:R-:W-:Y:S02]  /*94e0*/  IMAD R0, R0, c[0x0][0x290], RZ ;  /* 0x0000a40000007a24 */ /* 0x000fe400078e02ff */
[----:B------:R-:W-:-:S02]  /*94f0*/  IMAD R2, R143, c[0x0][0x284], R2 ;  /* 0x0000a1008f027a24 */ /* 0x000fc400078e0202 */
[----:B------:R-:W-:-:S03]  /*9500*/  IMAD.WIDE.U32 R6, R143, c[0x0][0x290], RZ ;  /* 0x0000a4008f067a25 */ /* 0x000fc600078e00ff */
[----:B------:R-:W-:Y:S01]  /*9510*/  IADD3 R2, R2, R9, RZ ;  /* 0x0000000902027210 */ /* 0x000fe20007ffe0ff */
[----:B------:R-:W-:-:S03]  /*9520*/  IMAD R0, R143, c[0x0][0x294], R0 ;  /* 0x0000a5008f007a24 */ /* 0x000fc600078e0200 */
[----:B------:R-:W-:Y:S02]  /*9530*/  LEA.HI.X R19, R8, c[0x0][0x274], R2, 0x1, P0 ;  /* 0x00009d0008137a11 */ /* 0x000fe400000f0c02 */
[----:B------:R-:W-:Y:S02]  /*9540*/  LEA R16, P0, R6, c[0x0][0x288], 0x1 ;  /* 0x0000a20006107a11 */ /* 0x000fe400078008ff */
[----:B------:R-:W-:-:S04]  /*9550*/  IADD3 R0, R0, R7, RZ ;  /* 0x0000000700007210 */ /* 0x000fc80007ffe0ff */
[----:B------:R-:W-:Y:S01]  /*9560*/  LEA.HI.X R17, R6, c[0x0][0x28c], R0, 0x1, P0 ;  /* 0x0000a30006117a11 */ /* 0x000fe200000f0c00 */
[----:B------:R-:W-:Y:S05]  /*9570*/  @!P1 BRA `(.L_x_854) ;  /* 0x00002f4000009947 */ /* 0x000fea0003800000 */
[----:B------:R-:W-:Y:S01]  /*9580*/  ISETP.NE.AND P2, PT, R20, RZ, PT ;  /* 0x000000ff1400720c */ /* 0x000fe20003f45270 */
[----:B------:R-:W-:Y:S01]  /*9590*/  BSSY B0, `(.L_x_855) ;  /* 0x0000017000007945 */ /* 0x000fe20003800000 */
[----:B------:R-:W-:Y:S01]  /*95a0*/  SHF.L.U32 R28, R54, 0x2, RZ ;  /* 0x00000002361c7819 */ /* 0x000fe200000006ff */
[----:B------:R-:W-:Y:S01]  /*95b0*/  CS2R R8, SRZ ;  /* 0x0000000000087805 */ /* 0x000fe2000001ff00 */
[----:B------:R-:W-:Y:S01]  /*95c0*/  CS2R R12, SRZ ;  /* 0x00000000000c7805 */ /* 0x000fe2000001ff00 */
[----:B------:R-:W-:Y:S01]  /*95d0*/  CS2R R6, SRZ ;  /* 0x0000000000067805 */ /* 0x000fe2000001ff00 */
[----:B------:R-:W-:-:S07]  /*95e0*/  CS2R R10, SRZ ;  /* 0x00000000000a7805 */ /* 0x000fce000001ff00 */
[----:B------:R-:W-:Y:S05]  /*95f0*/  @P2 BRA `(.L_x_856) ;  /* 0x0000010000002947 */ /* 0x000fea0003800000 */
[C---:B------:R-:W-:Y:S01]  /*9600*/  IADD3 R2, R28.reuse, 0x20, RZ ;  /* 0x000000201c027810 */ /* 0x040fe20007ffe0ff */
[----:B------:R-:W-:Y:S01]  /*9610*/  CS2R R8, SRZ ;  /* 0x0000000000087805 */ /* 0x000fe2000001ff00 */
[----:B------:R-:W-:Y:S01]  /*9620*/  ISETP.GE.AND P1, PT, R28, c[0x0][0x27c], PT ;  /* 0x00009f001c007a0c */ /* 0x000fe20003f26270 */
[----:B------:R-:W-:Y:S01]  /*9630*/  CS2R R6, SRZ ;  /* 0x0000000000067805 */ /* 0x000fe2000001ff00 */
[----:B------:R-:W-:-:S11]  /*9640*/  ISETP.GE.AND P0, PT, R2, c[0x0][0x27c], PT ;  /* 0x00009f0002007a0c */ /* 0x000fd60003f06270 */
[----:B------:R-:W-:Y:S02]  /*9650*/  @!P1 IMAD.WIDE R20, R28, 0x2, R18 ;  /* 0x000000021c149825 */ /* 0x000fe400078e0212 */
[----:B------:R-:W-:-:S03]  /*9660*/  @!P0 SHF.R.S32.HI R0, RZ, 0x1f, R2 ;  /* 0x0000001fff008819 */ /* 0x000fc60000011402 */
[----:B------:R1:W5:Y:S01]  /*9670*/  @!P1 LD.E.64 R12, [R20.64] ;  /* 0x00000022140c9980 */ /* 0x000362000c101b00 */
[----:B------:R-:W-:-:S04]  /*9680*/  @!P0 LEA.HI R0, R0, R2, RZ, 0x2 ;  /* 0x0000000200008211 */ /* 0x000fc800078f10ff */
[----:B------:R-:W-:-:S05]  /*9690*/  @!P0 LOP3.LUT R0, R0, 0xfffffffc, RZ, 0xc0, !PT ;  /* 0xfffffffc00008812 */ /* 0x000fca00078ec0ff */
[----:B------:R-:W-:-:S04]  /*96a0*/  @!P0 IMAD.WIDE R14, R0, 0x2, R16 ;  /* 0x00000002000e8825 */ /* 0x000fc800078e0210 */
[----:B------:R-:W-:Y:S01]  /*96b0*/  @!P0 IMAD.WIDE R18, R0, 0x2, R18 ;  /* 0x0000000200128825 */ /* 0x000fe200078e0212 */
[----:B------:R1:W5:Y:S03]  /*96c0*/  @!P0 LD.E.64 R6, [R14.64] ;  /* 0x000000220e068980 */ /* 0x000366000c101b00 */
[----:B------:R-:W-:Y:S01]  /*96d0*/  @!P1 IMAD.WIDE R16, R28, 0x2, R16 ;  /* 0x000000021c109825 */ /* 0x000fe200078e0210 */
[----:B------:R1:W5:Y:S04]  /*96e0*/  @!P0 LD.E.64 R8, [R18.64] ;  /* 0x0000002212088980 */ /* 0x000368000c101b00 */
[----:B------:R1:W5:Y:S02]  /*96f0*/  @!P1 LD.E.64 R10, [R16.64] ;  /* 0x00000022100a9980 */ /* 0x000364000c101b00 */
.L_x_856:
[----:B------:R-:W-:Y:S05]  /*9700*/  BSYNC B0 ;  /* 0x0000000000007941 */ /* 0x000fea0003800000 */
.L_x_855:
[----:B------:R-:W-:Y:S01]  /*9710*/  UIMAD UR4, UR17, -0x80, UR23 ;  /* 0xffffff80110478a4 */ /* 0x000fe2000f8e0217 */
[----:B-1---5:R-:W-:Y:S01]  /*9720*/  IMAD.MOV.U32 R17, RZ, RZ, R8 ;  /* 0x000000ffff117224 */ /* 0x022fe200078e0008 */
[----:B------:R-:W-:Y:S01]  /*9730*/  SHF.R.U64 R15, R8, 0x10, R9 ;  /* 0x00000010080f7819 */ /* 0x000fe20000001209 */
[----:B------:R-:W-:Y:S01]  /*9740*/  IMAD.MOV.U32 R20, RZ, RZ, R12 ;  /* 0x000000ffff147224 */ /* 0x000fe200078e000c */
[----:B------:R-:W-:Y:S01]  /*9750*/  UISETP.LT.AND UP0, UPT, UR4, 0x80, UPT ;  /* 0x000000800400788c */ /* 0x000fe2000bf01270 */
[--C-:B------:R-:W-:Y:S01]  /*9760*/  SHF.R.U64 R18, R12, 0x10, R13.reuse ;  /* 0x000000100c127819 */ /* 0x100fe2000000120d */
[--C-:B------:R-:W-:Y:S01]  /*9770*/  IMAD.MOV.U32 R19, RZ, RZ, R13.reuse ;  /* 0x000000ffff137224 */ /* 0x100fe200078e000d */
[----:B------:R-:W-:Y:S01]  /*9780*/  SHF.R.U32.HI R14, RZ, 0x10, R13 ;  /* 0x00000010ff0e7819 */ /* 0x000fe2000001160d */
[----:B------:R-:W-:Y:S01]  /*9790*/  USEL UR4, UR4, 0x80, UP0 ;  /* 0x0000008004047887 */ /* 0x000fe20008000000 */
[----:B------:R-:W-:Y:S01]  /*97a0*/  IMAD.MOV.U32 R8, RZ, RZ, R6 ;  /* 0x000000ffff087224 */ /* 0x000fe200078e0006 */
[----:B------:R-:W-:Y:S01]  /*97b0*/  SHF.R.U64 R5, R6, 0x10, R7 ;  /* 0x0000001006057819 */ /* 0x000fe20000001207 */
[--C-:B------:R-:W-:Y:S01]  /*97c0*/  IMAD.MOV.U32 R16, RZ, RZ, R9.reuse ;  /* 0x000000ffff107224 */ /* 0x100fe200078e0009 */
[----:B------:R-:W-:Y:S01]  /*97d0*/  SHF.R.U32.HI R9, RZ, 0x10, R9 ;  /* 0x00000010ff097819 */ /* 0x000fe20000011609 */
[----:B------:R-:W-:Y:S01]  /*97e0*/  IMAD.MOV.U32 R13, RZ, RZ, R10 ;  /* 0x000000ffff0d7224 */ /* 0x000fe200078e000a */
[----:B------:R-:W-:Y:S01]  /*97f0*/  ISETP.GE.AND P0, PT, R42, UR4, PT ;  /* 0x000000042a007c0c */ /* 0x000fe2000bf06270 */
[----:B------:R-:W-:Y:S01]  /*9800*/  IMAD.MOV.U32 R12, RZ, RZ, R11 ;  /* 0x000000ffff0c7224 */ /* 0x000fe200078e000b */
[----:B------:R-:W-:-:S04]  /*9810*/  DEPBAR.LE SB0, 0x1 ;  /* 0x000080400000791a */ /* 0x000fc80000000000 */
[----:B------:R-:W-:Y:S01]  /*9820*/  IMAD.MOV.U32 R6, RZ, RZ, R7 ;  /* 0x000000ffff067224 */ /* 0x000fe200078e0007 */
[--C-:B------:R-:W-:Y:S01]  /*9830*/  SHF.R.U64 R10, R10, 0x10, R11.reuse ;  /* 0x000000100a0a7819 */ /* 0x100fe2000000120b */
[----:B------:R-:W-:Y:S01]  /*9840*/  BSSY B1, `(.L_x_857) ;  /* 0x0000060000017945 */ /* 0x000fe20003800000 */
[----:B------:R-:W-:Y:S02]  /*9850*/  SHF.R.U32.HI R2, RZ, 0x10, R11 ;  /* 0x00000010ff027819 */ /* 0x000fe4000001160b */
[----:B------:R-:W-:Y:S02]  /*9860*/  SHF.R.U32.HI R0, RZ, 0x10, R7 ;  /* 0x00000010ff007819 */ /* 0x000fe40000011607 */
[----:B------:R-:W-:Y:S02]  /*9870*/  PRMT R22, R19, 0x5410, R14 ;  /* 0x0000541013167816 */ /* 0x000fe4000000000e */
[----:B------:R-:W-:Y:S02]  /*9880*/  PRMT R20, R20, 0x5410, R18 ;  /* 0x0000541014147816 */ /* 0x000fe40000000012 */
[----:B------:R-:W-:-:S02]  /*9890*/  PRMT R24, R17, 0x5410, R15 ;  /* 0x0000541011187816 */ /* 0x000fc4000000000f */
[----:B------:R-:W-:Y:S02]  /*98a0*/  PRMT R26, R16, 0x5410, R9 ;  /* 0x00005410101a7816 */ /* 0x000fe40000000009 */
        /* <DEDUP_REMOVED lines=10> */
[C---:B------:R-:W-:Y:S01]  /*9950*/  SHF.L.U32 R5, R20.reuse, 0x10, RZ ;  /* 0x0000001014057819 */ /* 0x040fe200000006ff */
[----:B------:R-:W-:Y:S01]  /*9960*/  IMAD.U32 R0, R19, 0x10000, RZ ;  /* 0x0001000013007824 */ /* 0x000fe200078e00ff */
[----:B------:R-:W-:Y:S02]  /*9970*/  LOP3.LUT R2, R20, 0xffff0000, RZ, 0xc0, !PT ;  /* 0xffff000014027812 */ /* 0x000fe400078ec0ff */
[C---:B-1----:R-:W-:Y:S01]  /*9980*/  SHF.L.U32 R7, R8.reuse, 0x10, RZ ;  /* 0x0000001008077819 */ /* 0x042fe200000006ff */
[----:B------:R-:W-:Y:S01]  /*9990*/  IMAD.U32 R16, R11, 0x10000, RZ ;  /* 0x000100000b107824 */ /* 0x000fe200078e00ff */
[----:B------:R-:W-:Y:S02]  /*99a0*/  LOP3.LUT R6, R8, 0xffff0000, RZ, 0xc0, !PT ;  /* 0xffff000008067812 */ /* 0x000fe400078ec0ff */
[C---:B------:R-:W-:Y:S02]  /*99b0*/  SHF.L.U32 R13, R9.reuse, 0x10, RZ ;  /* 0x00000010090d7819 */ /* 0x040fe400000006ff */
[----:B------:R-:W-:Y:S01]  /*99c0*/  LOP3.LUT R8, R9, 0xffff0000, RZ, 0xc0, !PT ;  /* 0xffff000009087812 */ /* 0x000fe200078ec0ff */
[----:B------:R-:W-:Y:S01]  /*99d0*/  FMUL.FTZ R14, R6, R0 ;  /* 0x00000000060e7220 */ /* 0x000fe20000410000 */
[----:B------:R-:W-:-:S02]  /*99e0*/  LOP3.LUT R9, R19, 0xffff0000, RZ, 0xc0, !PT ;  /* 0xffff000013097812 */ /* 0x000fc400078ec0ff */
[C---:B------:R-:W-:Y:S01]  /*99f0*/  SHF.L.U32 R15, R10.reuse, 0x10, RZ ;  /* 0x000000100a0f7819 */ /* 0x040fe200000006ff */
[-C--:B------:R-:W-:Y:S01]  /*9a00*/  FFMA.FTZ R18, R7, R5.reuse, -R14 ;  /* 0x0000000507127223 */ /* 0x080fe2000001080e */
[----:B------:R-:W-:Y:S01]  /*9a10*/  LOP3.LUT R12, R10, 0xffff0000, RZ, 0xc0, !PT ;  /* 0xffff00000a0c7812 */ /* 0x000fe200078ec0ff */
[----:B------:R-:W-:Y:S01]  /*9a20*/  FMUL.FTZ R10, R6, R5 ;  /* 0x00000005060a7220 */ /* 0x000fe20000410000 */
[----:B------:R-:W-:Y:S01]  /*9a30*/  LOP3.LUT R11, R11, 0xffff0000, RZ, 0xc0, !PT ;  /* 0xffff00000b0b7812 */ /* 0x000fe200078ec0ff */
[-C--:B------:R-:W-:Y:S01]  /*9a40*/  FMUL.FTZ R6, R8, R9.reuse ;  /* 0x0000000908067220 */ /* 0x080fe20000410000 */
[----:B------:R-:W-:Y:S01]  /*9a50*/  LOP3.LUT R5, R22, 0xffff0000, RZ, 0xc0, !PT ;  /* 0xffff000016057812 */ /* 0x000fe200078ec0ff */
[----:B------:R-:W-:Y:S01]  /*9a60*/  FFMA.FTZ R17, R7, R0, R10 ;  /* 0x0000000007117223 */ /* 0x000fe2000001000a */
[----:B------:R-:W-:Y:S01]  /*9a70*/  LOP3.LUT R0, R21, 0xffff0000, RZ, 0xc0, !PT ;  /* 0xffff000015007812 */ /* 0x000fe200078ec0ff */
[-C--:B------:R-:W-:Y:S02]  /*9a80*/  FMUL.FTZ R8, R8, R2.reuse ;  /* 0x0000000208087220 */ /* 0x080fe40000410000 */
[----:B------:R-:W-:Y:S01]  /*9a90*/  FFMA.FTZ R14, R13, R2, -R6 ;  /* 0x000000020d0e7223 */ /* 0x000fe20000010806 */
[----:B------:R-:W-:Y:S01]  /*9aa0*/  SHF.L.U32 R2, R21, 0x10, RZ ;  /* 0x0000001015027819 */ /* 0x000fe200000006ff */
[----:B------:R-:W-:Y:S01]  /*9ab0*/  FFMA.FTZ R13, R13, R9, R8 ;  /* 0x000000090d0d7223 */ /* 0x000fe20000010008 */
[----:B------:R-:W-:Y:S01]  /*9ac0*/  SHF.L.U32 R6, R22, 0x10, RZ ;  /* 0x0000001016067819 */ /* 0x000fe200000006ff */
[----:B------:R-:W-:-:S02]  /*9ad0*/  FMUL.FTZ R7, R11, R0 ;  /* 0x000000000b077220 */ /* 0x000fc40000410000 */
[C---:B------:R-:W-:Y:S02]  /*9ae0*/  FMUL.FTZ R9, R12.reuse, R2 ;  /* 0x000000020c097220 */ /* 0x040fe40000410000 */
[-C--:B------:R-:W-:Y:S02]  /*9af0*/  FMUL.FTZ R8, R12, R6.reuse ;  /* 0x000000060c087220 */ /* 0x080fe40000410000 */
[-C--:B------:R-:W-:Y:S02]  /*9b00*/  FMUL.FTZ R11, R11, R5.reuse ;  /* 0x000000050b0b7220 */ /* 0x080fe40000410000 */
        /* <DEDUP_REMOVED lines=9> */
.L_x_860:
[----:B------:R-:W-:Y:S05]  /*9ba0*/  BSYNC B0 ;  /* 0x0000000000007941 */ /* 0x000fea0003800000 */
.L_x_859:
[----:B------:R-:W-:-:S04]  /*9bb0*/  IADD3 R0, R28, 0x20, RZ ;  /* 0x000000201c007810 */ /* 0x000fc80007ffe0ff */
[----:B------:R-:W-:-:S13]  /*9bc0*/  ISETP.GE.AND P0, PT, R0, c[0x0][0x27c], PT ;  /* 0x00009f0000007a0c */ /* 0x000fda0003f06270 */
[----:B------:R-:W-:Y:S05]  /*9bd0*/  @P0 BRA `(.L_x_858) ;  /* 0x0000026000000947 */ /* 0x000fea0003800000 */
[----:B-1----:R-:W1:Y:S01]  /*9be0*/  LDS.128 R8, [R27+0xc100] ;  /* 0x00c100001b087984 */ /* 0x002e620000000c00 */
        /* <DEDUP_REMOVED lines=37> */
.L_x_858:
[----:B------:R-:W-:Y:S05]  /*9e40*/  BSYNC B1 ;  /* 0x0000000000017941 */ /* 0x000fea0003800000 */
.L_x_857:
[----:B------:R-:W-:Y:S01]  /*9e50*/  IADD3 R0, R42, 0x10, RZ ;  /* 0x000000102a007810 */ /* 0x000fe20007ffe0ff */
[----:B------:R-:W-:Y:S03]  /*9e60*/  BSSY B1, `(.L_x_861) ;  /* 0x0000056000017945 */ /* 0x000fe60003800000 */
[----:B------:R-:W-:-:S13]  /*9e70*/  ISETP.GE.AND P0, PT, R0, UR4, PT ;  /* 0x0000000400007c0c */ /* 0x000fda000bf06270 */
[----:B------:R-:W-:Y:S05]  /*9e80*/  @P0 BRA `(.L_x_862) ;  /* 0x0000053000000947 */ /* 0x000fea0003800000 */
[----:B------:R-:W-:Y:S01]  /*9e90*/  ISETP.GE.AND P0, PT, R28, c[0x0][0x27c], PT ;  /* 0x00009f001c007a0c */ /* 0x000fe20003f06270 */
[----:B------:R-:W-:-:S12]  /*9ea0*/  BSSY B0, `(.L_x_863) ;  /* 0x0000028000007945 */ /* 0x000fd80003800000 */
        /* <DEDUP_REMOVED lines=13> */
[CC--:B------:R-:W-:Y:S01]  /*9f80*/  FFMA.FTZ R18, R5.reuse, R7.reuse, -R14 ;  /* 0x0000000705127223 */ /* 0x0c0fe2000001080e */
[----:B------:R-:W-:Y:S01]  /*9f90*/  LOP3.LUT R12, R10, 0xffff0000, RZ, 0xc0, !PT ;  /* 0xffff00000a0c7812 */ /* 0x000fe200078ec0ff */
[----:B------:R-:W-:Y:S01]  /*9fa0*/  FMUL.FTZ R10, R5, R6 ;  /* 0x00000006050a7220 */ /* 0x000fe20000410000 */
[----:B------:R-:W-:Y:S01]  /*9fb0*/  LOP3.LUT R11, R11, 0xffff0000, RZ, 0xc0, !PT ;  /* 0xffff00000b0b7812 */ /* 0x000fe200078ec0ff */
[-C--:B------:R-:W-:Y:S01]  /*9fc0*/  FMUL.FTZ R6, R9, R8.reuse ;  /* 0x0000000809067220 */ /* 0x080fe20000410000 */
[----:B------:R-:W-:Y:S01]  /*9fd0*/  LOP3.LUT R5, R22, 0xffff0000, RZ, 0xc0, !PT ;  /* 0xffff000016057812 */ /* 0x000fe200078ec0ff */
[----:B------:R-:W-:Y:S01]  /*9fe0*/  FFMA.FTZ R17, R0, R7, R10 ;  /* 0x0000000700117223 */ /* 0x000fe2000001000a */
[C---:B------:R-:W-:Y:S01]  /*9ff0*/  LOP3.LUT R0, R21.reuse, 0xffff0000, RZ, 0xc0, !PT ;  /* 0xffff000015007812 */ /* 0x040fe200078ec0ff */
[C---:B------:R-:W-:Y:S02]  /*a000*/  FMUL.FTZ R8, R2.reuse, R8 ;  /* 0x0000000802087220 */ /* 0x040fe40000410000 */
[-C--:B------:R-:W-:Y:S01]  /*a010*/  FFMA.FTZ R14, R2, R13.reuse, -R6 ;  /* 0x0000000d020e7223 */ /* 0x080fe20000010806 */
[----:B------:R-:W-:Y:S01]  /*a020*/  SHF.L.U32 R2, R21, 0x10, RZ ;  /* 0x0000001015027819 */ /* 0x000fe200000006ff */
[----:B------:R-:W-:Y:S01]  /*a030*/  FFMA.FTZ R13, R9, R13, R8 ;  /* 0x0000000d090d7223 */ /* 0x000fe20000010008 */
[----:B------:R-:W-:Y:S01]  /*a040*/  SHF.L.U32 R6, R22, 0x10, RZ ;  /* 0x0000001016067819 */ /* 0x000fe200000006ff */
[----:B------:R-:W-:-:S02]  /*a050*/  FMUL.FTZ R7, R0, R11 ;  /* 0x0000000b00077220 */ /* 0x000fc40000410000 */
[-C--:B------:R-:W-:Y:S02]  /*a060*/  FMUL.FTZ R9, R2, R12.reuse ;  /* 0x0000000c02097220 */ /* 0x080fe40000410000 */
[C---:B------:R-:W-:Y:S02]  /*a070*/  FMUL.FTZ R8, R6.reuse, R12 ;  /* 0x0000000c06087220 */ /* 0x040fe40000410000 */
[----:B------:R-:W-:Y:S02]  /*a080*/  FMUL.FTZ R11, R5, R11 ;  /* 0x0000000b050b7220 */ /* 0x000fe40000410000 */
[-C--:B------:R-:W-:Y:S01]  /*a090*/  FFMA.FTZ R6, R6, R15.reuse, -R9 ;  /* 0x0000000f06067223 */ /* 0x080fe20000010809 */
        /* <DEDUP_REMOVED lines=8> */
.L_x_864:
[----:B------:R-:W-:Y:S05]  /*a120*/  BSYNC B0 ;  /* 0x0000000000007941 */ /* 0x000fea0003800000 */
.L_x_863:
        /* <DEDUP_REMOVED lines=41> */
.L_x_862:
[----:B------:R-:W-:Y:S05]  /*a3c0*/  BSYNC B1 ;  /* 0x0000000000017941 */ /* 0x000fea0003800000 */
.L_x_861:
        /* <DEDUP_REMOVED lines=45> */
.L_x_868:
[----:B------:R-:W-:Y:S05]  /*a6a0*/  BSYNC B0 ;  /* 0x0000000000007941 */ /* 0x000fea0003800000 */
.L_x_867:
        /* <DEDUP_REMOVED lines=41> */
.L_x_866:
[----:B------:R-:W-:Y:S05]  /*a940*/  BSYNC B1 ;  /* 0x0000000000017941 */ /* 0x000fea0003800000 */
.L_x_865:
        /* <DEDUP_REMOVED lines=45> */
.L_x_872:
[----:B------:R-:W-:Y:S05]  /*ac20*/  BSYNC B0 ;  /* 0x0000000000007941 */ /* 0x000fea0003800000 */
.L_x_871:
        /* <DEDUP_REMOVED lines=41> */
.L_x_870:
[----:B------:R-:W-:Y:S05]  /*aec0*/  BSYNC B1 ;  /* 0x0000000000017941 */ /* 0x000fea0003800000 */
.L_x_869:
        /* <DEDUP_REMOVED lines=45> */
.L_x_876:
[----:B------:R-:W-:Y:S05]  /*b1a0*/  BSYNC B0 ;  /* 0x0000000000007941 */ /* 0x000fea0003800000 */
.L_x_875:
        /* <DEDUP_REMOVED lines=41> */
.L_x_874:
[----:B------:R-:W-:Y:S05]  /*b440*/  BSYNC B1 ;  /* 0x0000000000017941 */ /* 0x000fea0003800000 */
.L_x_873:
        /* <DEDUP_REMOVED lines=45> */
.L_x_880:
[----:B------:R-:W-:Y:S05]  /*b720*/  BSYNC B0 ;  /* 0x0000000000007941 */ /* 0x000fea0003800000 */
.L_x_879:
        /* <DEDUP_REMOVED lines=41> */
.L_x_878:
[----:B------:R-:W-:Y:S05]  /*b9c0*/  BSYNC B1 ;  /* 0x0000000000017941 */ /* 0x000fea0003800000 */
.L_x_877:
        /* <DEDUP_REMOVED lines=45> */
.L_x_884:
[----:B------:R-:W-:Y:S05]  /*bca0*/  BSYNC B0 ;  /* 0x0000000000007941 */ /* 0x000fea0003800000 */
.L_x_883:
        /* <DEDUP_REMOVED lines=41> */
.L_x_882:
[----:B------:R-:W-:Y:S05]  /*bf40*/  BSYNC B1 ;  /* 0x0000000000017941 */ /* 0x000fea0003800000 */
.L_x_881:
[----:B------:R-:W-:-:S04]  /*bf50*/  IADD3 R0, R42, 0x70, RZ ;  /* 0x000000702a007810 */ /* 0x000fc80007ffe0ff */
        /* <DEDUP_REMOVED lines=43> */
.L_x_887:
[----:B------:R-:W-:Y:S05]  /*c210*/  BSYNC B0 ;  /* 0x0000000000007941 */ /* 0x000fea0003800000 */
.L_x_886:
        /* <DEDUP_REMOVED lines=42> */
.L_x_854:
[----:B------:R-:W-:Y:S01]  /*c4c0*/  ISETP.NE.AND P0, PT, R20, RZ, PT ;  /* 0x000000ff1400720c */ /* 0x000fe20003f05270 */
[----:B------:R-:W-:Y:S01]  /*c4d0*/  BSSY B0, `(.L_x_888) ;  /* 0x000000d000007945 */ /* 0x000fe20003800000 */
[----:B------:R-:W-:Y:S01]  /*c4e0*/  CS2R R10, SRZ ;  /* 0x00000000000a7805 */ /* 0x000fe2000001ff00 */
[----:B------:R-:W-:Y:S01]  /*c4f0*/  CS2R R8, SRZ ;  /* 0x0000000000087805 */ /* 0x000fe2000001ff00 */
[----:B------:R-:W-:Y:S01]  /*c500*/  CS2R R14, SRZ ;  /* 0x00000000000e7805 */ /* 0x000fe2000001ff00 */
[----:B------:R-:W-:-:S08]  /*c510*/  CS2R R12, SRZ ;  /* 0x00000000000c7805 */ /* 0x000fd0000001ff00 */
[----:B------:R-:W-:Y:S05]  /*c520*/  @P0 BRA `(.L_x_889) ;  /* 0x0000007000000947 */ /* 0x000fea0003800000 */
[----:B------:R-:W-:Y:S01]  /*c530*/  ISETP.GE.AND P0, PT, R160, c[0x0][0x27c], PT ;  /* 0x00009f00a0007a0c */ /* 0x000fe20003f06270 */
[----:B------:R-:W-:-:S12]  /*c540*/  CS2R R10, SRZ ;  /* 0x00000000000a7805 */ /* 0x000fd8000001ff00 */
[----:B------:R-:W-:Y:S05]  /*c550*/  @P0 BRA `(.L_x_889) ;  /* 0x0000004000000947 */ /* 0x000fea0003800000 */
[----:B------:R-:W-:-:S04]  /*c560*/  IMAD.WIDE R12, R160, 0x2, R18 ;  /* 0x00000002a00c7825 */ /* 0x000fc800078e0212 */
[----:B------:R-:W-:Y:S02]  /*c570*/  IMAD.WIDE R8, R160, 0x2, R16 ;  /* 0x00000002a0087825 */ /* 0x000fe400078e0210 */
[----:B------:R-:W5:Y:S04]  /*c580*/  LD.E.128 R12, [R12.64] ;  /* 0x000000220c0c7980 */ /* 0x000f68000c101d00 */
[----:B------:R-:W5:Y:S02]  /*c590*/  LD.E.128 R8, [R8.64] ;  /* 0x0000002208087980 */ /* 0x000f64000c101d00 */
.L_x_889:
[----:B------:R-:W-:Y:S05]  /*c5a0*/  BSYNC B0 ;  /* 0x0000000000007941 */ /* 0x000fea0003800000 */
.L_x_888:
[----:B------:R-:W-:Y:S01]  /*c5b0*/  UIMAD UR4, UR17, -0x80, UR23 ;  /* 0xffffff80110478a4 */ /* 0x000fe2000f8e0217 */
[----:B------:R-:W-:Y:S01]  /*c5c0*/  ISETP.GE.AND P0, PT, R160, c[0x0][0x27c], PT ;  /* 0x00009f00a0007a0c */ /* 0x000fe20003f06270 */
[--C-:B-----5:R-:W-:Y:S01]  /*c5d0*/  IMAD.MOV.U32 R21, RZ, RZ, R13.reuse ;  /* 0x000000ffff157224 */ /* 0x120fe200078e000d */
[--C-:B------:R-:W-:Y:S01]  /*c5e0*/  SHF.R.U64 R20, R12, 0x10, R13.reuse ;  /* 0x000000100c147819 */ /* 0x100fe2000000120d */
[----:B------:R-:W-:Y:S01]  /*c5f0*/  UISETP.LT.AND UP0, UPT, UR4, 0x80, UPT ;  /* 0x000000800400788c */ /* 0x000fe2000bf01270 */
[----:B------:R-:W-:Y:S01]  /*c600*/  SHF.R.U32.HI R16, RZ, 0x10, R13 ;  /* 0x00000010ff107819 */ /* 0x000fe2000001160d */
[----:B------:R-:W-:Y:S01]  /*c610*/  IMAD.MOV.U32 R19, RZ, RZ, R14 ;  /* 0x000000ffff137224 */ /* 0x000fe200078e000e */
[--C-:B------:R-:W-:Y:S01]  /*c620*/  SHF.R.U64 R17, R14, 0x10, R15.reuse ;  /* 0x000000100e117819 */ /* 0x100fe2000000120f */
[----:B------:R-:W-:Y:S01]  /*c630*/  USEL UR4, UR4, 0x80, UP0 ;  /* 0x0000008004047887 */ /* 0x000fe20008000000 */
[----:B------:R-:W-:Y:S01]  /*c640*/  IMAD.MOV.U32 R22, RZ, RZ, R12 ;  /* 0x000000ffff167224 */ /* 0x000fe200078e000c */
[--C-:B------:R-:W-:Y:S01]  /*c650*/  SHF.R.U32.HI R12, RZ, 0x10, R15.reuse ;  /* 0x00000010ff0c7819 */ /* 0x100fe2000001160f */
[----:B------:R-:W-:Y:S01]  /*c660*/  IMAD.MOV.U32 R18, RZ, RZ, R15 ;  /* 0x000000ffff127224 */ /* 0x000fe200078e000f */
[----:B------:R-:W-:-:S04]  /*c670*/  DEPBAR.LE SB0, 0x1 ;  /* 0x000080400000791a */ /* 0x000fc80000000000 */
[----:B------:R-:W-:Y:S01]  /*c680*/  ISETP.GE.OR P1, PT, R42, UR4, P0 ;  /* 0x000000042a007c0c */ /* 0x000fe20008726670 */
[----:B------:R-:W-:Y:S01]  /*c690*/  IMAD.MOV.U32 R14, RZ, RZ, R8 ;  /* 0x000000ffff0e7224 */ /* 0x000fe200078e0008 */
[--C-:B------:R-:W-:Y:S01]  /*c6a0*/  SHF.R.U64 R8, R8, 0x10, R9.reuse ;  /* 0x0000001008087819 */ /* 0x100fe20000001209 */
[--C-:B------:R-:W-:Y:S01]  /*c6b0*/  IMAD.MOV.U32 R13, RZ, RZ, R9.reuse ;  /* 0x000000ffff0d7224 */ /* 0x100fe200078e0009 */
[----:B------:R-:W-:Y:S01]  /*c6c0*/  SHF.R.U32.HI R2, RZ, 0x10, R9 ;  /* 0x00000010ff027819 */ /* 0x000fe20000011609 */
[----:B------:R-:W-:Y:S01]  /*c6d0*/  IMAD.MOV.U32 R7, RZ, RZ, R10 ;  /* 0x000000ffff077224 */ /* 0x000fe200078e000a */
[--C-:B------:R-:W-:Y:S01]  /*c6e0*/  SHF.R.U64 R5, R10, 0x10, R11.reuse ;  /* 0x000000100a057819 */ /* 0x100fe2000000120b */
[--C-:B------:R-:W-:Y:S01]  /*c6f0*/  IMAD.MOV.U32 R6, RZ, RZ, R11.reuse ;  /* 0x000000ffff067224 */ /* 0x100fe200078e000b */
[----:B------:R-:W-:Y:S01]  /*c700*/  SHF.R.U32.HI R0, RZ, 0x10, R11 ;  /* 0x00000010ff007819 */ /* 0x000fe2000001160b */
[----:B------:R-:W-:Y:S01]  /*c710*/  BSSY B0, `(.L_x_890) ;  /* 0x0000062000007945 */ /* 0x000fe20003800000 */
[----:B------:R-:W-:-:S02]  /*c720*/  PRMT R35, R22, 0x5410, R20 ;  /* 0x0000541016237816 */ /* 0x000fc40000000014 */
[----:B------:R-:W-:Y:S02]  /*c730*/  PRMT R41, R21, 0x5410, R16 ;  /* 0x0000541015297816 */ /* 0x000fe40000000010 */
[----:B------:R-:W-:Y:S02]  /*c740*/  PRMT R37, R19, 0x5410, R17 ;  /* 0x0000541013257816 */ /* 0x000fe40000000011 */
[----:B------:R-:W-:Y:S02]  /*c750*/  PRMT R40, R18, 0x5410, R12 ;  /* 0x0000541012287816 */ /* 0x000fe4000000000c */
[----:B------:R-:W-:Y:S02]  /*c760*/  PRMT R34, R14, 0x5410, R8 ;  /* 0x000054100e227816 */ /* 0x000fe40000000008 */
[----:B------:R-:W-:Y:S02]  /*c770*/  PRMT R38, R13, 0x5410, R2 ;  /* 0x000054100d267816 */ /* 0x000fe40000000002 */
[----:B------:R-:W-:-:S02]  /*c780*/  PRMT R36, R7, 0x5410, R5 ;  /* 0x0000541007247816 */ /* 0x000fc40000000005 */
[----:B------:R-:W-:Y:S01]  /*c790*/  PRMT R39, R6, 0x5410, R0 ;  /* 0x0000541006277816 */ /* 0x000fe20000000000 */
[----:B------:R-:W-:Y:S06]  /*c7a0*/  BAR.SYNC.DEFER_BLOCKING 0x0 ;  /* 0x0000000000007b1d */ /* 0x000fec0000010000 */
[----:B------:R-:W-:Y:S05]  /*c7b0*/  @P1 BRA `(.L_x_891) ;  /* 0x0000057000001947 */ /* 0x000fea0003800000 */
[----:B------:R-:W-:Y:S01]  /*c7c0*/  MOV R0, c[0x0][0x27c] ;  /* 0x00009f0000007a02 */ /* 0x000fe20000000f00 */
[----:B------:R-:W1:Y:S03]  /*c7d0*/  LDS.128 R12, [R27+0x8100] ;  /* 0x008100001b0c7984 */ /* 0x000e660000000c00 */
[----:B------:R-:W-:-:S04]  /*c7e0*/  LEA.HI R0, R0, R54, RZ, 0x1d ;  /* 0x0000003600007211 */ /* 0x000fc800078fe8ff */
[----:B------:R-:W-:Y:S01]  /*c7f0*/  SHF.R.S32.HI R5, RZ, 0x1f, R0 ;  /* 0x0000001fff057819 */ /* 0x000fe20000011400 */
[----:B------:R-:W-:-:S03]  /*c800*/  IMAD.SHL.U32 R2, R0, 0x8, RZ ;  /* 0x0000000800027824 */ /* 0x000fc600078e00ff */
[----:B------:R-:W-:Y:S02]  /*c810*/  LEA.HI R0, R5, R0, RZ, 0x3 ;  /* 0x0000000005007211 */ /* 0x000fe400078f18ff */
[----:B------:R-:W-:Y:S02]  /*c820*/  LOP3.LUT R2, R23, 0x38, R2, 0xf8, !PT ;  /* 0x0000003817027812 */ /* 0x000fe400078ef802 */
[----:B------:R-:W-:Y:S02]  /*c830*/  SHF.L.U32 R0, R0, 0xa, RZ ;  /* 0x0000000a00007819 */ /* 0x000fe400000006ff */
[----:B------:R-:W-:Y:S02]  /*c840*/  LOP3.LUT R2, R2, R25, RZ, 0x3c, !PT ;  /* 0x0000001902027212 */ /* 0x000fe400078e3cff */
[----:B------:R-:W-:-:S04]  /*c850*/  LOP3.LUT R0, R0, 0x7fffe000, RZ, 0xc0, !PT ;  /* 0x7fffe00000007812 */ /* 0x000fc800078ec0ff */
[----:B------:R-:W-:Y:S02]  /*c860*/  IADD3 R0, R2, R0, R24 ;  /* 0x0000000002007210 */ /* 0x000fe40007ffe018 */
[----:B------:R-:W-:-:S03]  /*c870*/  SHF.L.U32 R2, R34, 0x10, RZ ;  /* 0x0000001022027819 */ /* 0x000fc600000006ff */
[----:B------:R-:W-:Y:S02]  /*c880*/  IMAD.SHL.U32 R29, R0, 0x2, RZ ;  /* 0x00000002001d7824 */ /* 0x000fe400078e00ff */
[----:B------:R-:W-:-:S03]  /*c890*/  IMAD.U32 R0, R35, 0x10000, RZ ;  /* 0x0001000023007824 */ /* 0x000fc600078e00ff */
[----:B------:R-:W2:Y:S01]  /*c8a0*/  LDS.128 R8, [R29+0x8100] ;  /* 0x008100001d087984 */ /* 0x000ea20000000c00 */
[C---:B-1----:R-:W-:Y:S01]  /*c8b0*/  IMAD.U32 R18, R13.reuse, 0x10000, RZ ;  /* 0x000100000d127824 */ /* 0x042fe200078e00ff */
[----:B------:R-:W-:Y:S01]  /*c8c0*/  LOP3.LUT R26, R13, 0xffff0000, RZ, 0xc0, !PT ;  /* 0xffff00000d1a7812 */ /* 0x000fe200078ec0ff */
[----:B------:R-:W-:Y:S01]  /*c8d0*/  IMAD.U32 R24, R15, 0x10000, RZ ;  /* 0x000100000f187824 */ /* 0x000fe200078e00ff */
[C---:B------:R-:W-:Y:S02]  /*c8e0*/  SHF.L.U32 R16, R12.reuse, 0x10, RZ ;  /* 0x000000100c107819 */ /* 0x040fe400000006ff */
[----:B------:R-:W-:Y:S02]  /*c8f0*/  LOP3.LUT R17, R12, 0xffff0000, RZ, 0xc0, !PT ;  /* 0xffff00000c117812 */ /* 0x000fe400078ec0ff */
[C---:B------:R-:W-:Y:S02]  /*c900*/  SHF.L.U32 R20, R14.reuse, 0x10, RZ ;  /* 0x000000100e147819 */ /* 0x040fe400000006ff */
[----:B------:R-:W-:-:S02]  /*c910*/  LOP3.LUT R21, R14, 0xffff0000, RZ, 0xc0, !PT ;  /* 0xffff00000e157812 */ /* 0x000fc400078ec0ff */
[----:B------:R-:W-:Y:S02]  /*c920*/  LOP3.LUT R25, R15, 0xffff0000, RZ, 0xc0, !PT ;  /* 0xffff00000f197812 */ /* 0x000fe400078ec0ff */
[C---:B--2---:R-:W-:Y:S01]  /*c930*/  SHF.L.U32 R5, R8.reuse, 0x10, RZ ;  /* 0x0000001008057819 */ /* 0x044fe200000006ff */
[C---:B------:R-:W-:Y:S01]  /*c940*/  IMAD.U32 R13, R9.reuse, 0x10000, RZ ;  /* 0x00010000090d7824 */ /* 0x040fe200078e00ff */
[----:B------:R-:W-:Y:S01]  /*c950*/  LOP3.LUT R23, R9, 0xffff0000, RZ, 0xc0, !PT ;  /* 0xffff000009177812 */ /* 0x000fe200078ec0ff */
[----:B------:R-:W-:Y:S01]  /*c960*/  IMAD.U32 R19, R11, 0x10000, RZ ;  /* 0x000100000b137824 */ /* 0x000fe200078e00ff */
[----:B------:R-:W-:Y:S01]  /*c970*/  LOP3.LUT R12, R8, 0xffff0000, RZ, 0xc0, !PT ;  /* 0xffff0000080c7812 */ /* 0x000fe200078ec0ff */
[C---:B------:R-:W-:Y:S01]  /*c980*/  FMUL.FTZ R7, R5.reuse, R2 ;  /* 0x0000000205077220 */ /* 0x040fe20000410000 */
[----:B------:R-:W-:Y:S01]  /*c990*/  LOP3.LUT R9, R34, 0xffff0000, RZ, 0xc0, !PT ;  /* 0xffff000022097812 */ /* 0x000fe200078ec0ff */
[-C--:B------:R-:W-:Y:S01]  /*c9a0*/  FMUL.FTZ R6, R5, R0.reuse ;  /* 0x0000000005067220 */ /* 0x080fe20000410000 */
[----:B------:R-:W-:Y:S01]  /*c9b0*/  LOP3.LUT R5, R35, 0xffff0000, RZ, 0xc0, !PT ;  /* 0xffff000023057812 */ /* 0x000fe200078ec0ff */
[----:B------:R-:W-:Y:S01]  /*c9c0*/  FFMA.FTZ R33, R16, R0, -R7 ;  /* 0x0000000010217223 */ /* 0x000fe20000010807 */
[----:B------:R-:W-:Y:S01]  /*c9d0*/  SHF.L.U32 R0, R38, 0x10, RZ ;  /* 0x0000001026007819 */ /* 0x000fe200000006ff */
[----:B------:R-:W-:Y:S01]  /*c9e0*/  FMUL.FTZ R8, R12, R9 ;  /* 0x000000090c087220 */ /* 0x000fe20000410000 */
[----:B------:R-:W-:Y:S01]  /*c9f0*/  SHF.L.U32 R14, R10, 0x10, RZ ;  /* 0x000000100a0e7819 */ /* 0x000fe200000006ff */
[----:B------:R-:W-:Y:S01]  /*ca00*/  FFMA.FTZ R32, R16, R2, R6 ;  /* 0x0000000210207223 */ /* 0x000fe20000010006 */
[----:B------:R-:W-:Y:S01]  /*ca10*/  LOP3.LUT R15, R10, 0xffff0000, RZ, 0xc0, !PT ;  /* 0xffff00000a0f7812 */ /* 0x000fe200078ec0ff */
[----:B------:R-:W-:Y:S01]  /*ca20*/  IMAD.U32 R2, R41, 0x10000, RZ ;  /* 0x0001000029027824 */ /* 0x000fe200078e00ff */
[----:B------:R-:W-:Y:S01]  /*ca30*/  SHF.L.U32 R10, R36, 0x10, RZ ;  /* 0x00000010240a7819 */ /* 0x000fe200000006ff */
[-C--:B------:R-:W-:Y:S01]  /*ca40*/  FMUL.FTZ R7, R12, R5.reuse ;  /* 0x000000050c077220 */ /* 0x080fe20000410000 */
[----:B------:R-:W-:Y:S01]  /*ca50*/  LOP3.LUT R22, R11, 0xffff0000, RZ, 0xc0, !PT ;  /* 0xffff00000b167812 */ /* 0x000fe200078ec0ff */
[----:B------:R-:W-:Y:S01]  /*ca60*/  FFMA.FTZ R31, R17, R5, -R8 ;  /* 0x00000005111f7223 */ /* 0x000fe20000010808 */
[----:B------:R-:W-:Y:S01]  /*ca70*/  SHF.L.U32 R8, R39, 0x10, RZ ;  /* 0x0000001027087819 */ /* 0x000fe200000006ff */
[----:B------:R-:W-:-:S02]  /*ca80*/  FMUL.FTZ R5, R13, R0 ;  /* 0x000000000d057220 */ /* 0x000fc40000410000 */
[-C--:B------:R-:W-:Y:S02]  /*ca90*/  FMUL.FTZ R6, R13, R2.reuse ;  /* 0x000000020d067220 */ /* 0x080fe40000410000 */
[C---:B------:R-:W-:Y:S01]  /*caa0*/  FFMA.FTZ R28, R18.reuse, R2, -R5 ;  /* 0x00000002121c7223 */ /* 0x040fe20000010805 */
[C---:B------:R-:W-:Y:S01]  /*cab0*/  LOP3.LUT R5, R37.reuse, 0xffff0000, RZ, 0xc0, !PT ;  /* 0xffff000025057812 */ /* 0x040fe200078ec0ff */
[----:B------:R-:W-:Y:S02]  /*cac0*/  IMAD.U32 R2, R37, 0x10000, RZ ;  /* 0x0001000025027824 */ /* 0x000fe400078e00ff */
[----:B------:R-:W-:Y:S01]  /*cad0*/  FFMA.FTZ R18, R18, R0, R6 ;  /* 0x0000000012127223 */ /* 0x000fe20000010006 */
[----:B------:R-:W-:Y:S01]  /*cae0*/  LOP3.LUT R0, R36, 0xffff0000, RZ, 0xc0, !PT ;  /* 0xffff000024007812 */ /* 0x000fe200078ec0ff */
[----:B------:R-:W-:Y:S02]  /*caf0*/  FFMA.FTZ R30, R17, R9, R7 ;  /* 0x00000009111e7223 */ /* 0x000fe40000010007 */
[----:B------:R-:W-:-:S02]  /*cb00*/  FMUL.FTZ R6, R14, R10 ;  /* 0x0000000a0e067220 */ /* 0x000fc40000410000 */
[-C--:B------:R-:W-:Y:S02]  /*cb10*/  FMUL.FTZ R9, R14, R2.reuse ;  /* 0x000000020e097220 */ /* 0x080fe40000410000 */
[----:B------:R-:W-:Y:S01]  /*cb20*/  FFMA.FTZ R12, R20, R2, -R6 ;  /* 0x00000002140c7223 */ /* 0x000fe20000010806 */
[----:B------:R-:W-:Y:S01]  /*cb30*/  SHF.L.U32 R2, R40, 0x10, RZ ;  /* 0x0000001028027819 */ /* 0x000fe200000006ff */
[C---:B------:R-:W-:Y:S02]  /*cb40*/  FMUL.FTZ R7, R15.reuse, R0 ;  /* 0x000000000f077220 */ /* 0x040fe40000410000 */
[----:B------:R-:W-:Y:S02]  /*cb50*/  FFMA.FTZ R20, R20, R10, R9 ;  /* 0x0000000a14147223 */ /* 0x000fe40000010009 */
[----:B------:R-:W-:Y:S02]  /*cb60*/  FMUL.FTZ R6, R15, R5 ;  /* 0x000000050f067220 */ /* 0x000fe40000410000 */
[----:B------:R-:W-:-:S02]  /*cb70*/  FMUL.FTZ R9, R19, R8 ;  /* 0x0000000813097220 */ /* 0x000fc40000410000 */
[C---:B------:R-:W-:Y:S01]  /*cb80*/  FFMA.FTZ R14, R21.reuse, R5, -R7 ;  /* 0x00000005150e7223 */ /* 0x040fe20000010807 */
[----:B------:R-:W-:Y:S01]  /*cb90*/  LOP3.LUT R5, R40, 0xffff0000, RZ, 0xc0, !PT ;  /* 0xffff000028057812 */ /* 0x000fe200078ec0ff */
[----:B------:R-:W-:Y:S01]  /*cba0*/  FFMA.FTZ R11, R21, R0, R6 ;  /* 0x00000000150b7223 */ /* 0x000fe20000010006 */
[----:B------:R-:W-:Y:S01]  /*cbb0*/  LOP3.LUT R0, R39, 0xffff0000, RZ, 0xc0, !PT ;  /* 0xffff000027007812 */ /* 0x000fe200078ec0ff */
[-C--:B------:R-:W-:Y:S01]  /*cbc0*/  FMUL.FTZ R7, R19, R2.reuse ;  /* 0x0000000213077220 */ /* 0x080fe20000410000 */
[----:B------:R-:W-:Y:S01]  /*cbd0*/  LOP3.LUT R6, R41, 0xffff0000, RZ, 0xc0, !PT ;  /* 0xffff000029067812 */ /* 0x000fe200078ec0ff */
[----:B------:R-:W-:Y:S01]  /*cbe0*/  FFMA.FTZ R17, R24, R2, -R9 ;  /* 0x0000000218117223 */ /* 0x000fe20000010809 */
[----:B------:R-:W-:Y:S01]  /*cbf0*/  LOP3.LUT R2, R38, 0xffff0000, RZ, 0xc0, !PT ;  /* 0xffff000026027812 */ /* 0x000fe200078ec0ff */
[----:B------:R-:W-:Y:S01]  /*cc00*/  FFMA.FTZ R16, R24, R8, R7 ;  /* 0x0000000818107223 */ /* 0x000fe20000010007 */
[----:B------:R-:W-:Y:S01]  /*cc10*/  F2FP.BF16.PACK_AB R14, R14, R12 ;  /* 0x0000000c0e0e723e */ /* 0x000fe200000010ff */
[----:B------:R-:W-:Y:S01]  /*cc20*/  FMUL.FTZ R8, R22, R0 ;  /* 0x0000000016087220 */ /* 0x000fe20000410000 */
[----:B------:R-:W-:Y:S01]  /*cc30*/  F2FP.BF16.PACK_AB R12, R31, R33 ;  /* 0x000000211f0c723e */ /* 0x000fe200000010ff */
[----:B------:R-:W-:-:S02]  /*cc40*/  FMUL.FTZ R10, R23, R2 ;  /* 0x00000002170a7220 */ /* 0x000fc40000410000 */
[-C--:B------:R-:W-:Y:S02]  /*cc50*/  FMUL.FTZ R9, R23, R6.reuse ;  /* 0x0000000617097220 */ /* 0x080fe40000410000 */
[-C--:B------:R-:W-:Y:S02]  /*cc60*/  FMUL.FTZ R7, R22, R5.reuse ;  /* 0x0000000516077220 */ /* 0x080fe40000410000 */
        /* <DEDUP_REMOVED lines=12> */
.L_x_891:
[----:B------:R-:W-:Y:S05]  /*cd30*/  BSYNC B0 ;  /* 0x0000000000007941 */ /* 0x000fea0003800000 */
.L_x_890:
[----:B------:R-:W-:Y:S01]  /*cd40*/  IADD3 R0, R42, 0x10, RZ ;  /* 0x000000102a007810 */ /* 0x000fe20007ffe0ff */
[----:B------:R-:W-:Y:S03]  /*cd50*/  BSSY B0, `(.L_x_892) ;  /* 0x0000064000007945 */ /* 0x000fe60003800000 */
[----:B------:R-:W-:-:S13]  /*cd60*/  ISETP.GE.OR P1, PT, R0, UR4, P0 ;  /* 0x0000000400007c0c */ /* 0x000fda0008726670 */
[----:B------:R-:W-:Y:S05]  /*cd70*/  @P1 BRA `(.L_x_893) ;  /* 0x0000061000001947 */ /* 0x000fea0003800000 */
[----:B------:R-:W-:Y:S01]  /*cd80*/  IMAD.MOV.U32 R6, RZ, RZ, c[0x0][0x27c] ;  /* 0x00009f00ff067624 */ /* 0x000fe200078e00ff */
[----:B------:R-:W-:Y:S01]  /*cd90*/  SHF.R.S32.HI R2, RZ, 0x1f, R0 ;  /* 0x0000001fff027819 */ /* 0x000fe20000011400 */
[----:B------:R-:W-:-:S03]  /*cda0*/  IMAD.SHL.U32 R5, R0, 0x40, RZ ;  /* 0x0000004000057824 */ /* 0x000fc600078e00ff */
[----:B------:R-:W-:Y:S02]  /*cdb0*/  LEA.HI R6, R6, R54, RZ, 0x1d ;  /* 0x0000003606067211 */ /* 0x000fe400078fe8ff */
[----:B------:R-:W-:Y:S02]  /*cdc0*/  LEA.HI R2, R2, R0, RZ, 0x3 ;  /* 0x0000000002027211 */ /* 0x000fe400078f18ff */
[----:B-1----:R-:W-:Y:S01]  /*cdd0*/  SHF.R.S32.HI R9, RZ, 0x1f, R6 ;  /* 0x0000001fff097819 */ /* 0x002fe20000011406 */
[----:B------:R-:W-:Y:S01]  /*cde0*/  IMAD.SHL.U32 R7, R6, 0x8, RZ ;  /* 0x0000000806077824 */ /* 0x000fe200078e00ff */
[----:B------:R-:W-:Y:S02]  /*cdf0*/  LOP3.LUT R0, R5, 0x1c0, RZ, 0xc0, !PT ;  /* 0x000001c005007812 */ /* 0x000fe400078ec0ff */
[----:B------:R-:W-:Y:S02]  /*ce00*/  LEA.HI R6, R9, R6, RZ, 0x3 ;  /* 0x0000000609067211 */ /* 0x000fe400078f18ff */
[----:B------:R-:W-:-:S02]  /*ce10*/  SHF.L.U32 R5, R2, 0x6, RZ ;  /* 0x0000000602057819 */ /* 0x000fc400000006ff */
[C---:B------:R-:W-:Y:S02]  /*ce20*/  LOP3.LUT R8, R0.reuse, 0x38, R160, 0xf8, !PT ;  /* 0x0000003800087812 */ /* 0x040fe400078ef8a0 */
[----:B------:R-:W-:Y:S02]  /*ce30*/  SHF.R.U32.HI R2, RZ, 0x3, R0 ;  /* 0x00000003ff027819 */ /* 0x000fe40000011600 */
[----:B------:R-:W-:Y:S01]  /*ce40*/  LOP3.LUT R7, R0, 0x38, R7, 0xf8, !PT ;  /* 0x0000003800077812 */ /* 0x000fe200078ef807 */
[----:B------:R-:W-:Y:S01]  /*ce50*/  IMAD.SHL.U32 R0, R6, 0x400, RZ ;  /* 0x0000040006007824 */ /* 0x000fe200078e00ff */
[----:B------:R-:W-:Y:S02]  /*ce60*/  LOP3.LUT R5, R5, 0xfffffe00, RZ, 0xc0, !PT ;  /* 0xfffffe0005057812 */ /* 0x000fe400078ec0ff */
[----:B------:R-:W-:Y:S02]  /*ce70*/  LOP3.LUT R6, R34, 0xffff0000, RZ, 0xc0, !PT ;  /* 0xffff000022067812 */ /* 0x000fe400078ec0ff */
[----:B------:R-:W-:-:S02]  /*ce80*/  LOP3.LUT R8, R5, R8, R2, 0xf6, !PT ;  /* 0x0000000805087212 */ /* 0x000fc400078ef602 */
[----:B------:R-:W-:Y:S01]  /*ce90*/  LOP3.LUT R2, R7, R2, RZ, 0x3c, !PT ;  /* 0x0000000207027212 */ /* 0x000fe200078e3cff */
[----:B------:R-:W-:Y:S01]  /*cea0*/  IMAD.U32 R7, R34, 0x10000, RZ ;  /* 0x0001000022077824 */ /* 0x000fe200078e00ff */
[----:B------:R-:W-:Y:S02]  /*ceb0*/  LOP3.LUT R0, R0, 0x7fffe000, RZ, 0xc0, !PT ;  /* 0x7fffe00000007812 */ /* 0x000fe400078ec0ff */
[----:B------:R-:W-:Y:S02]  /*cec0*/  SHF.L.U32 R31, R8, 0x1, RZ ;  /* 0x00000001081f7819 */ /* 0x000fe400000006ff */
[----:B------:R-:W-:-:S03]  /*ced0*/  IADD3 R0, R2, R0, R5 ;  /* 0x0000000002007210 */ /* 0x000fc60007ffe005 */
[----:B------:R-:W1:Y:S02]  /*cee0*/  LDS.128 R12, [R31+0x8100] ;  /* 0x008100001f0c7984 */ /* 0x000e640000000c00 */
[----:B------:R-:W-:Y:S01]  /*cef0*/  IMAD.SHL.U32 R29, R0, 0x2, RZ ;  /* 0x00000002001d7824 */ /* 0x000fe200078e00ff */
[----:B------:R-:W-:-:S04]  /*cf00*/  SHF.L.U32 R0, R35, 0x10, RZ ;  /* 0x0000001023007819 */ /* 0x000fc800000006ff */
[----:B------:R-:W2:Y:S01]  /*cf10*/  LDS.128 R8, [R29+0x8100] ;  /* 0x008100001d087984 */ /* 0x000ea20000000c00 */
[C---:B-1----:R-:W-:Y:S01]  /*cf20*/  IMAD.U32 R16, R12.reuse, 0x10000, RZ ;  /* 0x000100000c107824 */ /* 0x042fe200078e00ff */
[----:B------:R-:W-:Y:S01]  /*cf30*/  LOP3.LUT R18, R12, 0xffff0000, RZ, 0xc0, !PT ;  /* 0xffff00000c127812 */ /* 0x000fe200078ec0ff */
[----:B------:R-:W-:Y:S01]  /*cf40*/  IMAD.U32 R17, R14, 0x10000, RZ ;  /* 0x000100000e117824 */ /* 0x000fe200078e00ff */
[C---:B------:R-:W-:Y:S02]  /*cf50*/  SHF.L.U32 R23, R15.reuse, 0x10, RZ ;  /* 0x000000100f177819 */ /* 0x040fe400000006ff */
[----:B------:R-:W-:Y:S01]  /*cf60*/  LOP3.LUT R25, R15, 0xffff0000, RZ, 0xc0, !PT ;  /* 0xffff00000f197812 */ /* 0x000fe200078ec0ff */
[C---:B--2---:R-:W-:Y:S01]  /*cf70*/  IMAD.U32 R2, R8.reuse, 0x10000, RZ ;  /* 0x0001000008027824 */ /* 0x044fe200078e00ff */
[----:B------:R-:W-:Y:S02]  /*cf80*/  LOP3.LUT R12, R8, 0xffff0000, RZ, 0xc0, !PT ;  /* 0xffff0000080c7812 */ /* 0x000fe400078ec0ff */
[----:B------:R-:W-:Y:S01]  /*cf90*/  SHF.L.U32 R15, R9, 0x10, RZ ;  /* 0x00000010090f7819 */ /* 0x000fe200000006ff */
[-C--:B------:R-:W-:Y:S01]  /*cfa0*/  FMUL.FTZ R5, R7, R2.reuse ;  /* 0x0000000207057220 */ /* 0x080fe20000410000 */
[----:B------:R-:W-:Y:S01]  /*cfb0*/  LOP3.LUT R22, R9, 0xffff0000, RZ, 0xc0, !PT ;  /* 0xffff000009167812 */ /* 0x000fe200078ec0ff */
[C---:B------:R-:W-:Y:S01]  /*cfc0*/  FMUL.FTZ R8, R0.reuse, R2 ;  /* 0x0000000200087220 */ /* 0x040fe20000410000 */
[----:B------:R-:W-:Y:S01]  /*cfd0*/  LOP3.LUT R2, R35, 0xffff0000, RZ, 0xc0, !PT ;  /* 0xffff000023027812 */ /* 0x000fe200078ec0ff */
[----:B------:R-:W-:Y:S01]  /*cfe0*/  FFMA.FTZ R33, R0, R16, -R5 ;  /* 0x0000001000217223 */ /* 0x000fe20000010805 */
[C---:B------:R-:W-:Y:S01]  /*cff0*/  SHF.L.U32 R20, R13.reuse, 0x10, RZ ;  /* 0x000000100d147819 */ /* 0x040fe200000006ff */
[----:B------:R-:W-:Y:S01]  /*d000*/  FMUL.FTZ R9, R6, R12 ;  /* 0x0000000c06097220 */ /* 0x000fe20000410000 */
[----:B------:R-:W-:Y:S01]  /*d010*/  LOP3.LUT R26, R13, 0xffff0000, RZ, 0xc0, !PT ;  /* 0xffff00000d1a7812 */ /* 0x000fe200078ec0ff */
[----:B------:R-:W-:Y:S01]  /*d020*/  IMAD.U32 R13, R10, 0x10000, RZ ;  /* 0x000100000a0d7824 */ /* 0x000fe200078e00ff */
[----:B------:R-:W-:Y:S01]  /*d030*/  SHF.L.U32 R0, R37, 0x10, RZ ;  /* 0x0000001025007819 */ /* 0x000fe200000006ff */
[----:B------:R-:W-:Y:S01]  /*d040*/  IMAD.U32 R5, R36, 0x10000, RZ ;  /* 0x0001000024057824 */ /* 0x000fe200078e00ff */
[----:B------:R-:W-:Y:S01]  /*d050*/  LOP3.LUT R10, R10, 0xffff0000, RZ, 0xc0, !PT ;  /* 0xffff00000a0a7812 */ /* 0x000fe200078ec0ff */
[----:B------:R-:W-:Y:S01]  /*d060*/  FFMA.FTZ R32, R7, R16, R8 ;  /* 0x0000001007207223 */ /* 0x000fe20000010008 */
[----:B------:R-:W-:Y:S01]  /*d070*/  LOP3.LUT R19, R14, 0xffff0000, RZ, 0xc0, !PT ;  /* 0xffff00000e137812 */ /* 0x000fe200078ec0ff */
[C---:B------:R-:W-:Y:S01]  /*d080*/  FMUL.FTZ R8, R2.reuse, R12 ;  /* 0x0000000c02087220 */ /* 0x040fe20000410000 */
[----:B------:R-:W-:Y:S01]  /*d090*/  SHF.L.U32 R14, R11, 0x10, RZ ;  /* 0x000000100b0e7819 */ /* 0x000fe200000006ff */
[-C--:B------:R-:W-:Y:S01]  /*d0a0*/  FFMA.FTZ R12, R2, R18.reuse, -R9 ;  /* 0x00000012020c7223 */ /* 0x080fe20000010809 */
[----:B------:R-:W-:Y:S01]  /*d0b0*/  LOP3.LUT R9, R36, 0xffff0000, RZ, 0xc0, !PT ;  /* 0xffff000024097812 */ /* 0x000fe200078ec0ff */
[-C--:B------:R-:W-:Y:S01]  /*d0c0*/  FMUL.FTZ R2, R5, R13.reuse ;  /* 0x0000000d05027220 */ /* 0x080fe20000410000 */
[----:B------:R-:W-:Y:S01]  /*d0d0*/  LOP3.LUT R21, R11, 0xffff0000, RZ, 0xc0, !PT ;  /* 0xffff00000b157812 */ /* 0x000fe200078ec0ff */
[----:B------:R-:W-:Y:S01]  /*d0e0*/  FMUL.FTZ R7, R0, R13 ;  /* 0x0000000d00077220 */ /* 0x000fe20000410000 */
[----:B------:R-:W-:Y:S01]  /*d0f0*/  F2FP.BF16.PACK_AB R12, R12, R33 ;  /* 0x000000210c0c723e */ /* 0x000fe200000010ff */
[----:B------:R-:W-:Y:S01]  /*d100*/  FFMA.FTZ R28, R0, R17, -R2 ;  /* 0x00000011001c7223 */ /* 0x000fe20000010802 */
[----:B------:R-:W-:Y:S01]  /*d110*/  LOP3.LUT R0, R37, 0xffff0000, RZ, 0xc0, !PT ;  /* 0xffff000025007812 */ /* 0x000fe200078ec0ff */
[----:B------:R-:W-:Y:S01]  /*d120*/  FFMA.FTZ R30, R6, R18, R8 ;  /* 0x00000012061e7223 */ /* 0x000fe20000010008 */
[----:B------:R-:W-:Y:S01]  /*d130*/  SHF.L.U32 R2, R38, 0x10, RZ ;  /* 0x0000001026027819 */ /* 0x000fe200000006ff */
[----:B------:R-:W-:-:S02]  /*d140*/  FMUL.FTZ R6, R9, R10 ;  /* 0x0000000a09067220 */ /* 0x000fc40000410000 */
[----:B------:R-:W-:Y:S02]  /*d150*/  FFMA.FTZ R27, R5, R17, R7 ;  /* 0x00000011051b7223 */ /* 0x000fe40000010007 */
[C---:B------:R-:W-:Y:S02]  /*d160*/  FMUL.FTZ R10, R0.reuse, R10 ;  /* 0x0000000a000a7220 */ /* 0x040fe40000410000 */
[----:B------:R-:W-:Y:S02]  /*d170*/  IMAD.U32 R5, R41, 0x10000, RZ ;  /* 0x0001000029057824 */ /* 0x000fe400078e00ff */
[----:B------:R-:W-:Y:S02]  /*d180*/  IMAD.U32 R7, R39, 0x10000, RZ ;  /* 0x0001000027077824 */ /* 0x000fe400078e00ff */
[----:B------:R-:W-:Y:S01]  /*d190*/  FFMA.FTZ R24, R0, R19, -R6 ;  /* 0x0000001300187223 */ /* 0x000fe20000010806 */
[----:B------:R-:W-:Y:S01]  /*d1a0*/  SHF.L.U32 R0, R40, 0x10, RZ ;  /* 0x0000001028007819 */ /* 0x000fe200000006ff */
[----:B------:R-:W-:-:S02]  /*d1b0*/  FMUL.FTZ R8, R2, R15 ;  /* 0x0000000f02087220 */ /* 0x000fc40000410000 */
[----:B------:R-:W-:Y:S02]  /*d1c0*/  FFMA.FTZ R19, R9, R19, R10 ;  /* 0x0000001309137223 */ /* 0x000fe4000001000a */
[----:B------:R-:W-:Y:S02]  /*d1d0*/  FMUL.FTZ R6, R5, R15 ;  /* 0x0000000f05067220 */ /* 0x000fe40000410000 */
[----:B------:R-:W-:Y:S02]  /*d1e0*/  FMUL.FTZ R9, R7, R14 ;  /* 0x0000000e07097220 */ /* 0x000fe40000410000 */
[-C--:B------:R-:W-:Y:S01]  /*d1f0*/  FFMA.FTZ R18, R5, R20.reuse, -R8 ;  /* 0x0000001405127223 */ /* 0x080fe20000010808 */
[----:B------:R-:W-:Y:S01]  /*d200*/  LOP3.LUT R5, R40, 0xffff0000, RZ, 0xc0, !PT ;  /* 0xffff000028057812 */ /* 0x000fe200078ec0ff */
[----:B------:R-:W-:Y:S01]  /*d210*/  FFMA.FTZ R17, R2, R20, R6 ;  /* 0x0000001402117223 */ /* 0x000fe20000010006 */
[----:B------:R-:W-:Y:S01]  /*d220*/  LOP3.LUT R2, R38, 0xffff0000, RZ, 0xc0, !PT ;  /* 0xffff000026027812 */ /* 0x000fe200078ec0ff */
[C---:B------:R-:W-:Y:S01]  /*d230*/  FMUL.FTZ R8, R0.reuse, R14 ;  /* 0x0000000e00087220 */ /* 0x040fe20000410000 */
[----:B------:R-:W-:Y:S01]  /*d240*/  LOP3.LUT R6, R41, 0xffff0000, RZ, 0xc0, !PT ;  /* 0xffff000029067812 */ /* 0x000fe200078ec0ff */
[-C--:B------:R-:W-:Y:S01]  /*d250*/  FFMA.FTZ R16, R0, R23.reuse, -R9 ;  /* 0x0000001700107223 */ /* 0x080fe20000010809 */
[----:B------:R-:W-:Y:S01]  /*d260*/  LOP3.LUT R0, R39, 0xffff0000, RZ, 0xc0, !PT ;  /* 0xffff000027007812 */ /* 0x000fe200078ec0ff */
[----:B------:R-:W-:Y:S01]  /*d270*/  FFMA.FTZ R11, R7, R23, R8 ;  /* 0x00000017070b7223 */ /* 0x000fe20000010008 */
[----:B------:R-:W-:Y:S01]  /*d280*/  F2FP.BF16.PACK_AB R14, R24, R28 ;  /* 0x0000001c180e723e */ /* 0x000fe200000010ff */
[----:B------:R-:W-:-:S02]  /*d290*/  FMUL.FTZ R10, R2, R22 ;  /* 0x00000016020a7220 */ /* 0x000fc40000410000 */
[-C--:B------:R-:W-:Y:S02]  /*d2a0*/  FMUL.FTZ R8, R0, R21.reuse ;  /* 0x0000001500087220 */ /* 0x080fe40000410000 */
[C---:B------:R-:W-:Y:S02]  /*d2b0*/  FMUL.FTZ R9, R6.reuse, R22 ;  /* 0x0000001606097220 */ /* 0x040fe40000410000 */
[----:B------:R-:W-:Y:S02]  /*d2c0*/  FMUL.FTZ R7, R5, R21 ;  /* 0x0000001505077220 */ /* 0x000fe40000410000 */
[----:B------:R-:W-:Y:S01]  /*d2d0*/  FFMA.FTZ R13, R6, R26, -R10 ;  /* 0x0000001a060d7223 */ /* 0x000fe2000001080a */
[----:B------:R-:W-:Y:S01]  /*d2e0*/  F2FP.BF16.PACK_AB R10, R19, R27 ;  /* 0x0000001b130a723e */ /* 0x000fe200000010ff */
[-C--:B------:R-:W-:Y:S01]  /*d2f0*/  FFMA.FTZ R15, R5, R25.reuse, -R8 ;  /* 0x00000019050f7223 */ /* 0x080fe20000010808 */
        /* <DEDUP_REMOVED lines=9> */
.L_x_893:
[----:B------:R-:W-:Y:S05]  /*d390*/  BSYNC B0 ;  /* 0x0000000000007941 */ /* 0x000fea0003800000 */
.L_x_892:
        /* <DEDUP_REMOVED lines=101> */
.L_x_895:
[----:B------:R-:W-:Y:S05]  /*d9f0*/  BSYNC B0 ;  /* 0x0000000000007941 */ /* 0x000fea0003800000 */
.L_x_894:
        /* <DEDUP_REMOVED lines=101> */
.L_x_897:
[----:B------:R-:W-:Y:S05]  /*e050*/  BSYNC B0 ;  /* 0x0000000000007941 */ /* 0x000fea0003800000 */
.L_x_896:
[----:B------:R-:W-:Y:S01]  /*e060*/  IADD3 R0, R42, 0x40, RZ ;  /* 0x000000402a007810 */ /* 0x000fe20007ffe0ff */
[----:B------:R-:W-:Y:S03]  /*e070*/  BSSY B0, `(.L_x_898) ;  /* 0x0000064000007945 */ /* 0x000fe60003800000 */
[----:B------:R-:W-:-:S13]  /*e080*/  ISETP.GE.OR P1, PT, R0, UR4, P0 ;  /* 0x0000000400007c0c */ /* 0x000fda0008726670 */
[----:B------:R-:W-:Y:S05]  /*e090*/  @P1 BRA `(.L_x_899) ;  /* 0x0000061000001947 */ /* 0x000fea0003800000 */
[----:B------:R-:W-:Y:S01]  /*e0a0*/  SHF.R.S32.HI R2, RZ, 0x1f, R0 ;  /* 0x0000001fff027819 */ /* 0x000fe20000011400 */
[----:B-1----:R-:W-:Y:S02]  /*e0b0*/  IMAD.MOV.U32 R9, RZ, RZ, c[0x0][0x27c] ;  /* 0x00009f00ff097624 */ /* 0x002fe400078e00ff */
[----:B------:R-:W-:Y:S01]  /*e0c0*/  IMAD.SHL.U32 R5, R0, 0x40, RZ ;  /* 0x0000004000057824 */ /* 0x000fe200078e00ff */
[----:B------:R-:W-:Y:S02]  /*e0d0*/  LEA.HI R2, R2, R0, RZ, 0x3 ;  /* 0x0000000002027211 */ /* 0x000fe400078f18ff */
[----:B------:R-:W-:Y:S02]  /*e0e0*/  LEA.HI R9, R9, R54, RZ, 0x1d ;  /* 0x0000003609097211 */ /* 0x000fe400078fe8ff */
[----:B------:R-:W-:Y:S02]  /*e0f0*/  LOP3.LUT R0, R5, 0x1c0, RZ, 0xc0, !PT ;  /* 0x000001c005007812 */ /* 0x000fe400078ec0ff */
[----:B------:R-:W-:Y:S01]  /*e100*/  SHF.L.U32 R5, R2, 0x6, RZ ;  /* 0x0000000602057819 */ /* 0x000fe200000006ff */
[----:B------:R-:W-:Y:S01]  /*e110*/  IMAD.SHL.U32 R7, R9, 0x8, RZ ;  /* 0x0000000809077824 */ /* 0x000fe200078e00ff */
[----:B------:R-:W-:-:S02]  /*e120*/  SHF.R.S32.HI R10, RZ, 0x1f, R9 ;  /* 0x0000001fff0a7819 */ /* 0x000fc40000011409 */
[----:B------:R-:W-:Y:S02]  /*e130*/  LOP3.LUT R6, R5, 0xfffffe00, RZ, 0xc0, !PT ;  /* 0xfffffe0005067812 */ /* 0x000fe400078ec0ff */
[----:B------:R-:W-:Y:S02]  /*e140*/  LEA.HI R5, R10, R9, RZ, 0x3 ;  /* 0x000000090a057211 */ /* 0x000fe400078f18ff */
[C---:B------:R-:W-:Y:S02]  /*e150*/  LOP3.LUT R8, R0.reuse, 0x38, R160, 0xf8, !PT ;  /* 0x0000003800087812 */ /* 0x040fe400078ef8a0 */
[----:B------:R-:W-:Y:S02]  /*e160*/  SHF.R.U32.HI R2, RZ, 0x3, R0 ;  /* 0x00000003ff027819 */ /* 0x000fe40000011600 */
[----:B------:R-:W-:Y:S01]  /*e170*/  LOP3.LUT R7, R0, 0x38, R7, 0xf8, !PT ;  /* 0x0000003800077812 */ /* 0x000fe200078ef807 */
[----:B------:R-:W-:Y:S01]  /*e180*/  IMAD.SHL.U32 R0, R5, 0x400, RZ ;  /* 0x0000040005007824 */ /* 0x000fe200078e00ff */
[----:B------:R-:W-:-:S02]  /*e190*/  LOP3.LUT R8, R6, R8, R2, 0xf6, !PT ;  /* 0x0000000806087212 */ /* 0x000fc400078ef602 */
[----:B------:R-:W-:Y:S01]  /*e1a0*/  LOP3.LUT R2, R7, R2, RZ, 0x3c, !PT ;  /* 0x0000000207027212 */ /* 0x000fe200078e3cff */
[----:B------:R-:W-:Y:S01]  /*e1b0*/  IMAD.U32 R7, R34, 0x10000, RZ ;  /* 0x0001000022077824 */ /* 0x000fe200078e00ff */
[----:B------:R-:W-:Y:S02]  /*e1c0*/  LOP3.LUT R0, R0, 0x7fffe000, RZ, 0xc0, !PT ;  /* 0x7fffe00000007812 */ /* 0x000fe400078ec0ff */
[----:B------:R-:W-:Y:S02]  /*e1d0*/  SHF.L.U32 R31, R8, 0x1, RZ ;  /* 0x00000001081f7819 */ /* 0x000fe400000006ff */
[----:B------:R-:W-:Y:S02]  /*e1e0*/  IADD3 R0, R2, R0, R6 ;  /* 0x0000000002007210 */ /* 0x000fe40007ffe006 */
[----:B------:R-:W-:Y:S01]  /*e1f0*/  LOP3.LUT R6, R34, 0xffff0000, RZ, 0xc0, !PT ;  /* 0xffff000022067812 */ /* 0x000fe200078ec0ff */
        /* <DEDUP_REMOVED lines=75> */
.L_x_899:
[----:B------:R-:W-:Y:S05]  /*e6b0*/  BSYNC B0 ;  /* 0x0000000000007941 */ /* 0x000fea0003800000 */
.L_x_898:
        /* <DEDUP_REMOVED lines=101> */
.L_x_901:
[----:B------:R-:W-:Y:S05]  /*ed10*/  BSYNC B0 ;  /* 0x0000000000007941 */ /* 0x000fea0003800000 */
.L_x_900:
        /* <DEDUP_REMOVED lines=101> */
.L_x_903:
[----:B------:R-:W-:Y:S05]  /*f370*/  BSYNC B0 ;  /* 0x0000000000007941 */ /* 0x000fea0003800000 */
.L_x_902:
[----:B------:R-:W-:-:S04]  /*f380*/  IADD3 R0, R42, 0x70, RZ ;  /* 0x000000702a007810 */ /* 0x000fc80007ffe0ff */
        /* <DEDUP_REMOVED lines=99> */
.L_x_885:
[----:B------:R-:W-:Y:S05]  /*f9c0*/  BSYNC B2 ;  /* 0x0000000000027941 */ /* 0x000fea0003800000 */
.L_x_853:
[----:B------:R-:W-:Y:S01]  /*f9d0*/  IMAD R0, R44, c[0x0][0x208], RZ ;  /* 0x000082002c007a24 */ /* 0x000fe200078e02ff */
[----:B-1----:R-:W-:Y:S01]  /*f9e0*/  SHF.R.S32.HI R8, RZ, 0x4, R46 ;  /* 0x00000004ff087819 */ /* 0x002fe2000001142e */
[----:B------:R-:W-:Y:S01]  /*f9f0*/  IMAD.WIDE.U32 R6, R48, c[0x0][0x208], RZ ;  /* 0x0000820030067a25 */ /* 0x000fe200078e00ff */
[----:B------:R-:W-:Y:S01]  /*fa00*/  LEA.HI R157, R157, R159, RZ, 0x5 ;  /* 0x0000009f9d9d7211 */ /* 0x000fe200078f28ff */
[----:B------:R-:W-:-:S04]  /*fa10*/  DEPBAR.LE SB0, 0x0 ;  /* 0x000080000000791a */ /* 0x000fc80000000000 */
[----:B------:R-:W-:Y:S01]  /*fa20*/  IMAD R0, R48, c[0x0][0x20c], R0 ;  /* 0x0000830030007a24 */ /* 0x000fe200078e0200 */
[----:B------:R-:W-:Y:S01]  /*fa30*/  LEA.HI R5, R46, R8, RZ, 0x1 ;  /* 0x000000082e057211 */ /* 0x000fe200078f08ff */
[----:B------:R-:W-:Y:S01]  /*fa40*/  IMAD R2, R45, c[0x0][0x218], RZ ;  /* 0x000086002d027a24 */ /* 0x000fe200078e02ff */
[----:B------:R-:W-:Y:S01]  /*fa50*/  UISETP.GE.AND UP0, UPT, UR9, 0x41, UPT ;  /* 0x000000410900788c */ /* 0x000fe2000bf06270 */
[----:B------:R-:W-:Y:S01]  /*fa60*/  IMAD.IADD R7, R7, 0x1, R0 ;  /* 0x0000000107077824 */ /* 0x000fe200078e0200 */
[----:B------:R-:W-:Y:S01]  /*fa70*/  LOP3.LUT R5, R5, 0xfffffffe, RZ, 0xc0, !PT ;  /* 0xfffffffe05057812 */ /* 0x000fe200078ec0ff */
[C---:B------:R-:W-:Y:S01]  /*fa80*/  IMAD R2, R47.reuse, c[0x0][0x21c], R2 ;  /* 0x000087002f027a24 */ /* 0x040fe200078e0202 */
[----:B------:R-:W-:Y:S01]  /*fa90*/  SHF.R.S32.HI R164, RZ, 0x1f, R160 ;  /* 0x0000001fffa47819 */ /* 0x000fe200000114a0 */
[----:B------:R-:W-:-:S04]  /*faa0*/  IMAD.WIDE.U32 R6, R47, c[0x0][0x218], R6 ;  /* 0x000086002f067a25 */ /* 0x000fc800078e0006 */
[----:B------:R-:W-:Y:S01]  /*fab0*/  IMAD.SHL.U32 R16, R42, 0x8, RZ ;  /* 0x000000082a107824 */ /* 0x000fe200078e00ff */
[----:B------:R-:W-:Y:S01]  /*fac0*/  BAR.SYNC.DEFER_BLOCKING 0x0 ;  /* 0x0000000000007b1d */ /* 0x000fe20000010000 */
[----:B------:R-:W-:Y:S01]  /*fad0*/  IADD3 R0, P0, R6, UR26, RZ ;  /* 0x0000001a06007c10 */ /* 0x000fe2000ff1e0ff */
[----:B------:R-:W-:-:S03]  /*fae0*/  IMAD.SHL.U32 R161, R55, 0x2, RZ ;  /* 0x0000000237a17824 */ /* 0x000fc600078e00ff */
[----:B------:R-:W-:Y:S01]  /*faf0*/  IADD3.X R6, R7, UR5, R2, P0, !PT ;  /* 0x0000000507067c10 */ /* 0x000fe200087fe402 */
[----:B------:R-:W-:Y:S01]  /*fb00*/  IMAD.IADD R7, R8, 0x1, -R5 ;  /* 0x0000000108077824 */ /* 0x000fe200078e0a05 */
[----:B------:R-:W-:Y:S01]  /*fb10*/  LEA R2, P0, R0, c[0x0][0x1f8], 0x1 ;  /* 0x00007e0000027a11 */ /* 0x000fe200078008ff */
[----:B------:R-:W-:-:S03]  /*fb20*/  IMAD.SHL.U32 R5, R43, 0x40, RZ ;  /* 0x000000402b057824 */ /* 0x000fc600078e00ff */
[----:B------:R-:W-:Y:S01]  /*fb30*/  LEA.HI.X R0, R0, c[0x0][0x1fc], R6, 0x1, P0 ;  /* 0x00007f0000007a11 */ /* 0x000fe200000f0c06 */
[----:B------:R-:W1:Y:S01]  /*fb40*/  SHFL.IDX PT, R8, R2, RZ, 0x181f ;  /* 0x00181fff02087589 */ /* 0x000e6200000e0000 */
[----:B------:R-:W-:Y:S01]  /*fb50*/  IMAD.SHL.U32 R6, R54, 0x40, RZ ;  /* 0x0000004036067824 */ /* 0x000fe200078e00ff */
[----:B------:R-:W-:Y:S02]  /*fb60*/  LOP3.LUT R5, R5, 0x1c0, RZ, 0xc0, !PT ;  /* 0x000001c005057812 */ /* 0x000fe400078ec0ff */
[----:B------:R-:W-:Y:S04]  /*fb70*/  SHFL.IDX PT, R13, R2, 0x1, 0x181f ;  /* 0x00381f00020d7f89 */ /* 0x000fe800000e0000 */
[----:B------:R-:W2:Y:S04]  /*fb80*/  SHFL.IDX PT, R11, R2, 0x2, 0x181f ;  /* 0x00581f00020b7f89 */ /* 0x000ea800000e0000 */
[----:B------:R-:W3:Y:S04]  /*fb90*/  SHFL.IDX PT, R15, R0, RZ, 0x181f ;  /* 0x00181fff000f7589 */ /* 0x000ee800000e0000 */
[----:B------:R4:W-:Y:S04]  /*fba0*/  SHFL.IDX PT, R10, R2, 0x3, 0x181f ;  /* 0x00781f00020a7f89 */ /* 0x0009e800000e0000 */
[----:B------:R-:W-:Y:S04]  /*fbb0*/  SHFL.IDX PT, R14, R0, 0x1, 0x181f ;  /* 0x00381f00000e7f89 */ /* 0x000fe800000e0000 */
[----:B------:R-:W5:Y:S04]  /*fbc0*/  SHFL.IDX PT, R12, R0, 0x2, 0x181f ;  /* 0x00581f00000c7f89 */ /* 0x000f6800000e0000 */
[----:B------:R2:W3:Y:S01]  /*fbd0*/  SHFL.IDX PT, R9, R0, 0x3, 0x181f ;  /* 0x00781f0000097f89 */ /* 0x0004e200000e0000 */
[----:B----4-:R-:W-:-:S04]  /*fbe0*/  LOP3.LUT R2, R6, 0x1c0, RZ, 0xc0, !PT ;  /* 0x000001c006027812 */ /* 0x010fc800078ec0ff */
[----:B------:R-:W-:Y:S01]  /*fbf0*/  LOP3.LUT R6, R2, 0x8, R16, 0xf8, !PT ;  /* 0x0000000802067812 */ /* 0x000fe200078ef810 */
[----:B------:R-:W-:-:S05]  /*fc00*/  IMAD.WIDE R16, R160, 0x2, RZ ;  /* 0x00000002a0107825 */ /* 0x000fca00078e02ff */
[----:B-1----:R-:W-:Y:S02]  /*fc10*/  IADD3 R50, P0, R8, R16, RZ ;  /* 0x0000001008327210 */ /* 0x002fe40007f1e0ff */
[----:B--2---:R-:W-:Y:S01]  /*fc20*/  SHF.R.U32.HI R0, RZ, 0x3, R2 ;  /* 0x00000003ff007819 */ /* 0x004fe20000011602 */
[----:B------:R-:W-:Y:S01]  /*fc30*/  IMAD.SHL.U32 R2, R7, 0x8, RZ ;  /* 0x0000000807027824 */ /* 0x000fe200078e00ff */
[----:B------:R-:W-:Y:S01]  /*fc40*/  IADD3 R46, P1, R16, R11, RZ ;  /* 0x0000000b102e7210 */ /* 0x000fe20007f3e0ff */
[----:B---3--:R-:W-:Y:S01]  /*fc50*/  IMAD.X R51, R15, 0x1, R17, P0 ;  /* 0x000000010f337824 */ /* 0x008fe200000e0611 */
[----:B------:R-:W-:Y:S02]  /*fc60*/  LOP3.LUT R0, R6, R0, RZ, 0x3c, !PT ;  /* 0x0000000006007212 */ /* 0x000fe400078e3cff */
[----:B------:R-:W-:Y:S01]  /*fc70*/  LOP3.LUT R2, R5, 0x8, R2, 0xf8, !PT ;  /* 0x0000000805027812 */ /* 0x000fe200078ef802 */
[----:B-----5:R-:W-:Y:S01]  /*fc80*/  IMAD.X R47, R17, 0x1, R12, P1 ;  /* 0x00000001112f7824 */ /* 0x020fe200008e060c */
[----:B------:R-:W-:Y:S01]  /*fc90*/  SHF.R.U32.HI R5, RZ, 0x3, R5 ;  /* 0x00000003ff057819 */ /* 0x000fe20000011605 */
[----:B------:R-:W-:Y:S01]  /*fca0*/  IMAD R0, R7, 0x200, R0 ;  /* 0x0000020007007824 */ /* 0x000fe200078e0200 */
[----:B------:R-:W-:-:S02]  /*fcb0*/  SHF.R.S32.HI R6, RZ, 0x1f, R56 ;  /* 0x0000001fff067819 */ /* 0x000fc40000011438 */
[----:B------:R-:W-:Y:S01]  /*fcc0*/  LOP3.LUT R156, R2, R5, RZ, 0x3c, !PT ;  /* 0x00000005029c7212 */ /* 0x000fe200078e3cff */
[----:B------:R-:W-:Y:S01]  /*fcd0*/  IMAD.SHL.U32 R5, R57, 0x40, RZ ;  /* 0x0000004039057824 */ /* 0x000fe200078e00ff */
[----:B------:R-:W-:Y:S01]  /*fce0*/  LEA.HI R2, R6, R56, RZ, 0x3 ;  /* 0x0000003806027211 */ /* 0x000fe200078f18ff */
[----:B------:R-:W-:Y:S01]  /*fcf0*/  IMAD.SHL.U32 R167, R0, 0x2, RZ ;  /* 0x0000000200a77824 */ /* 0x000fe200078e00ff */
[----:B------:R-:W-:Y:S02]  /*fd00*/  IADD3 R52, P0, R16, R10, RZ ;  /* 0x0000000a10347210 */ /* 0x000fe40007f1e0ff */
[----:B------:R-:W-:Y:S01]  /*fd10*/  LOP3.LUT R162, R2, 0xfffffff8, RZ, 0xc0, !PT ;  /* 0xfffffff802a27812 */ /* 0x000fe200078ec0ff */
[----:B------:R-:W-:Y:S01]  /*fd20*/  IMAD.SHL.U32 R2, R157, 0x20, RZ ;  /* 0x000000209d027824 */ /* 0x000fe200078e00ff */
[-C--:B------:R-:W-:Y:S01]  /*fd30*/  IADD3 R48, P2, R16, R13.reuse, RZ ;  /* 0x0000000d10307210 */ /* 0x080fe20007f5e0ff */
[----:B------:R-:W-:Y:S01]  /*fd40*/  IMAD.X R53, R17, 0x1, R9, P0 ;  /* 0x0000000111357824 */ /* 0x000fe200000e0609 */
[----:B------:R-:W-:Y:S01]  /*fd50*/  LOP3.LUT R5, R5, 0xfffffe00, RZ, 0xc0, !PT ;  /* 0xfffffe0005057812 */ /* 0x000fe200078ec0ff */
[----:B------:R-:W-:Y:S01]  /*fd60*/  IMAD.WIDE R6, R162, 0x2, RZ ;  /* 0x00000002a2067825 */ /* 0x000fe200078e02ff */
[----:B------:R-:W-:Y:S01]  /*fd70*/  LOP3.LUT R0, R2, 0x7ffffc00, RZ, 0xc0, !PT ;  /* 0x7ffffc0002007812 */ /* 0x000fe200078ec0ff */
[----:B------:R-:W-:Y:S01]  /*fd80*/  LDSM.16.M88.4 R36, [R167+0x4100] ;  /* 0x00410000a724783b */ /* 0x000fe20000000200 */
[----:B------:R-:W-:Y:S01]  /*fd90*/  IADD3 R2, R167, 0x4100, RZ ;  /* 0x00004100a7027810 */ /* 0x000fe20007ffe0ff */
[----:B------:R-:W-:Y:S01]  /*fda0*/  IMAD.X R49, R17, 0x1, R14, P2 ;  /* 0x0000000111317824 */ /* 0x000fe200010e060e */
[----:B------:R-:W-:Y:S01]  /*fdb0*/  IADD3 R42, P0, R8, R6, RZ ;  /* 0x00000006082a7210 */ /* 0x000fe20007f1e0ff */
[----:B------:R-:W-:Y:S01]  /*fdc0*/  LDSM.16.M88.4 R32, [R167+0x4900] ;  /* 0x00490000a720783b */ /* 0x000fe20000000200 */
[----:B------:R-:W-:-:S02]  /*fdd0*/  IADD3 R40, P1, R6, R13, RZ ;  /* 0x0000000d06287210 */ /* 0x000fc40007f3e0ff */
[----:B------:R-:W-:Y:S01]  /*fde0*/  LOP3.LUT P2, RZ, R54, 0x2, RZ, 0xc0, !PT ;  /* 0x0000000236ff7812 */ /* 0x000fe2000784c0ff */
[----:B------:R-:W-:Y:S01]  /*fdf0*/  IMAD.X R43, R15, 0x1, R7, P0 ;  /* 0x000000010f2b7824 */ /* 0x000fe200000e0607 */
[C---:B------:R-:W-:Y:S01]  /*fe00*/  IADD3 R44, P0, R6.reuse, R11, RZ ;  /* 0x0000000b062c7210 */ /* 0x040fe20007f1e0ff */
[----:B------:R-:W-:Y:S01]  /*fe10*/  IMAD.X R41, R7, 0x1, R14, P1 ;  /* 0x0000000107297824 */ /* 0x000fe200008e060e */
[----:B------:R-:W-:Y:S01]  /*fe20*/  IADD3 R6, P1, R6, R10, RZ ;  /* 0x0000000a06067210 */ /* 0x000fe20007f3e0ff */
[----:B------:R-:W-:Y:S01]  /*fe30*/  LDSM.16.M88.4 R28, [R167+0x5100] ;  /* 0x00510000a71c783b */ /* 0x000fe20000000200 */
[----:B------:R-:W-:Y:S01]  /*fe40*/  IADD3 R242, R167, 0x4120, RZ ;  /* 0x00004120a7f27810 */ /* 0x000fe20007ffe0ff */
[C---:B------:R-:W-:Y:S01]  /*fe50*/  IMAD.X R45, R7.reuse, 0x1, R12, P0 ;  /* 0x00000001072d7824 */ /* 0x040fe200000e060c */
[----:B------:R-:W-:Y:S01]  /*fe60*/  IADD3 R0, R156, R5, R0 ;  /* 0x000000059c007210 */ /* 0x000fe20007ffe000 */
[----:B------:R-:W-:Y:S01]  /*fe70*/  IMAD.X R7, R7, 0x1, R9, P1 ;  /* 0x0000000107077824 */ /* 0x000fe200008e0609 */
[----:B------:R-:W-:Y:S01]  /*fe80*/  ISETP.GE.AND P1, PT, R160, c[0x0][0x1d4], PT ;  /* 0x00007500a0007a0c */ /* 0x000fe20003f26270 */
[----:B------:R-:W-:Y:S01]  /*fe90*/  LDSM.16.M88.4 R24, [R167+0x5900] ;  /* 0x00590000a718783b */ /* 0x000fe20000000200 */
[----:B------:R-:W-:Y:S01]  /*fea0*/  ISETP.GE.AND P0, PT, R56, c[0x0][0x1d4], PT ;  /* 0x0000750038007a0c */ /* 0x000fe20003f06270 */
[----:B------:R-:W-:Y:S01]  /*feb0*/  IMAD.SHL.U32 R238, R0, 0x2, RZ ;  /* 0x0000000200ee7824 */ /* 0x000fe200078e00ff */
[----:B------:R-:W-:Y:S01]  /*fec0*/  @P2 IADD3 R242, R2, -0x20, RZ ;  /* 0xffffffe002f22810 */ /* 0x000fe20007ffe0ff */
[----:B------:R-:W-:Y:S01]  /*fed0*/  IMAD.MOV.U32 R0, RZ, RZ, 0x40 ;  /* 0x00000040ff007424 */ /* 0x000fe200078e00ff */
[----:B------:R-:W-:Y:S01]  /*fee0*/  ISETP.LT.OR P2, PT, R120, 0x1, P1 ;  /* 0x000000017800780c */ /* 0x000fe20000f41670 */
[--C-:B------:R-:W-:Y:S01]  /*fef0*/  IMAD R240, R4, 0x2, R238.reuse ;  /* 0x0000000204f07824 */ /* 0x100fe200078e02ee */
[----:B------:R-:W1:Y:S01]  /*ff00*/  LDSM.16.M88.4 R8, [R238+0xa100] ;  /* 0x00a10000ee08783b */ /* 0x000e620000000200 */
[----:B------:R-:W-:Y:S01]  /*ff10*/  ISETP.LT.OR P3, PT, R120, 0x21, P0 ;  /* 0x000000217800780c */ /* 0x000fe20000761670 */
[C---:B------:R-:W-:Y:S01]  /*ff20*/  IMAD R239, R3.reuse, 0x2, R238 ;  /* 0x0000000203ef7824 */ /* 0x040fe200078e02ee */
[----:B------:R-:W-:Y:S01]  /*ff30*/  SHF.R.S32.HI R163, RZ, 0x1f, R162 ;  /* 0x0000001fffa37819 */ /* 0x000fe200000114a2 */
[----:B------:R-:W-:Y:S01]  /*ff40*/  LDSM.16.M88.4 R68, [R242] ;  /* 0x00000000f244783b */ /* 0x000fe20000000200 */
[----:B------:R-:W-:Y:S01]  /*ff50*/  IMAD R241, R3, 0x2, R240 ;  /* 0x0000000203f17824 */ /* 0x000fe200078e02f0 */
[----:B------:R-:W-:Y:S01]  /*ff60*/  IADD3 R250, R242, 0x800, RZ ;  /* 0x00000800f2fa7810 */ /* 0x000fe20007ffe0ff */
[----:B------:R-:W-:Y:S01]  /*ff70*/  IMAD R243, R4, 0x2, R239 ;  /* 0x0000000204f37824 */ /* 0x000fe200078e02ef */
[----:B------:R-:W-:Y:S01]  /*ff80*/  LDSM.16.M88.4 R64, [R242+0x800] ;  /* 0x00080000f240783b */ /* 0x000fe20000000200 */
[----:B------:R-:W-:-:S02]  /*ff90*/  IADD3 R249, R242, 0x1000, RZ ;  /* 0x00001000f2f97810 */ /* 0x000fc40007ffe0ff */
[C---:B------:R-:W-:Y:S01]  /*ffa0*/  IADD3 R248, R242.reuse, 0x1800, RZ ;  /* 0x00001800f2f87810 */ /* 0x040fe20007ffe0ff */
[----:B------:R-:W-:Y:S01]  /*ffb0*/  LDSM.16.M88.4 R60, [R242+0x1000] ;  /* 0x00100000f23c783b */ /* 0x000fe20000000200 */
[C---:B------:R-:W-:Y:S02]  /*ffc0*/  IADD3 R247, R242.reuse, 0x2000, RZ ;  /* 0x00002000f2f77810 */ /* 0x040fe40007ffe0ff */
[C---:B------:R-:W-:Y:S01]  /*ffd0*/  IADD3 R246, R242.reuse, 0x2800, RZ ;  /* 0x00002800f2f67810 */ /* 0x040fe20007ffe0ff */
[----:B------:R-:W-:Y:S01]  /*ffe0*/  LDSM.16.M88.4 R56, [R242+0x1800] ;  /* 0x00180000f238783b */ /* 0x000fe20000000200 */
[C---:B------:R-:W-:Y:S02]  /*fff0*/  IADD3 R245, R242.reuse, 0x3000, RZ ;  /* 0x00003000f2f57810 */ /* 0x040fe40007ffe0ff */
[----:B------:R-:W-:Y:S01]  /*10000*/  IADD3 R244, R242, 0x3800, RZ ;  /* 0x00003800f2f47810 */ /* 0x000fe20007ffe0ff */
[----:B------:R-:W2:Y:S04]  /*10010*/  LDSM.16.M88.4 R12, [R238+0x8100] ;  /* 0x00810000ee0c783b */ /* 0x000ea80000000200 */
[----:B------:R-:W-:Y:S04]  /*10020*/  LDSM.16.M88.4 R20, [R240+0x8100] ;  /* 0x00810000f014783b */ /* 0x000fe80000000200 */
[----:B------:R-:W3:Y:S04]  /*10030*/  LDSM.16.M88.4 R16, [R240+0xa100] ;  /* 0x00a10000f010783b */ /* 0x000ee80000000200 */
[----:B------:R-:W-:Y:S01]  /*10040*/  @!PT LDS RZ, [RZ] ;  /* 0x00000000fffff984 */ /* 0x000fe20000000800 */
[----:B------:R-:W-:Y:S01]  /*10050*/  @!PT LDS RZ, [RZ] ;  /* 0x00000000fffff984 */ /* 0x000fe20000000800 */
[----:B------:R-:W-:Y:S01]  /*10060*/  @!PT LDS RZ, [RZ] ;  /* 0x00000000fffff984 */ /* 0x000fe20000000800 */
[----:B------:R4:W-:Y:S01]  /*10070*/  LDGSTS.E.BYPASS.LTC128B.128 [R161+0x100], [R50.64], !P2 ;  /* 0x0010000032a17fae */ /* 0x0009e2000d101d62 */
[----:B------:R-:W-:-:S03]  /*10080*/  ISETP.LT.OR P2, PT, R120, 0x1, P0 ;  /* 0x000000017800780c */ /* 0x000fc60000741670 */
[----:B------:R-:W-:Y:S01]  /*10090*/  STL [R1+0x18], R162 ;  /* 0x000018a201007387 */ /* 0x000fe20000100800 */
[C---:B-1----:R-:W-:Y:S03]  /*100a0*/  HMMA.16816.F32.BF16 R72, R8.reuse, R36, RZ ;  /* 0x000000240848723c */ /* 0x042fe600000418ff */
[----:B------:R-:W-:Y:S04]  /*100b0*/  STL [R1+0xc], R161 ;  /* 0x00000ca101007387 */ /* 0x000fe80000100800 */
[----:B------:R-:W-:Y:S01]  /*100c0*/  STL [R1+0x30], R163 ;  /* 0x000030a301007387 */ /* 0x000fe20000100800 */
[----:B------:R-:W-:Y:S03]  /*100d0*/  HMMA.16816.F32.BF16 R76, R8, R32, RZ ;  /* 0x00000020084c723c */ /* 0x000fe600000418ff */
[----:B------:R1:W-:Y:S01]  /*100e0*/  LDGSTS.E.BYPASS.LTC128B.128 [R161+0x2100], [R42.64], !P2 ;  /* 0x021000002aa17fae */ /* 0x0003e2000d101d62 */
[----:B------:R-:W-:-:S04]  /*100f0*/  ISETP.LT.OR P2, PT, R120, 0x11, P1 ;  /* 0x000000117800780c */ /* 0x000fc80000f41670 */
[----:B------:R-:W-:Y:S09]  /*10100*/  HMMA.16816.F32.BF16 R112, R8, R34, RZ ;  /* 0x000000220870723c */ /* 0x000ff200000418ff */
[----:B------:R4:W-:Y:S01]  /*10110*/  LDGSTS.E.BYPASS.LTC128B.128 [R161+0x900], [R48.64], !P2 ;  /* 0x0090000030a17fae */ /* 0x0009e2000d101d62 */
[C---:B------:R-:W-:Y:S01]  /*10120*/  ISETP.LT.OR P2, PT, R120.reuse, 0x11, P0 ;  /* 0x000000117800780c */ /* 0x040fe20000741670 */
[C---:B--2---:R-:W-:Y:S08]  /*10130*/  HMMA.16816.F32.BF16 R88, R12.reuse, R32, RZ ;  /* 0x000000200c58723c */ /* 0x044ff000000418ff */
[----:B------:R-:W-:Y:S04]  /*10140*/  HMMA.16816.F32.BF16 R92, R12, R34, RZ ;  /* 0x000000220c5c723c */ /* 0x000fe800000418ff */
[----:B------:R1:W-:Y:S01]  /*10150*/  LDGSTS.E.BYPASS.LTC128B.128 [R161+0x2900], [R40.64], !P2 ;  /* 0x0290000028a17fae */ /* 0x0003e2000d101d62 */
[----:B------:R-:W-:-:S03]  /*10160*/  ISETP.LT.OR P2, PT, R120, 0x21, P1 ;  /* 0x000000217800780c */ /* 0x000fc60000f41670 */
[----:B------:R-:W-:Y:S08]  /*10170*/  HMMA.16816.F32.BF16 R108, R8, R26, RZ ;  /* 0x0000001a086c723c */ /* 0x000ff000000418ff */
[----:B------:R-:W-:Y:S02]  /*10180*/  HMMA.16816.F32.BF16 R104, R12, R36, RZ ;  /* 0x000000240c68723c */ /* 0x000fe400000418ff */
[----:B------:R2:W-:Y:S01]  /*10190*/  LDGSTS.E.BYPASS.LTC128B.128 [R161+0x1100], [R46.64], !P2 ;  /* 0x011000002ea17fae */ /* 0x0005e2000d101d62 */
[----:B------:R-:W-:-:S02]  /*101a0*/  ISETP.LT.OR P2, PT, R120, 0x31, P1 ;  /* 0x000000317800780c */ /* 0x000fc40000f41670 */
[----:B------:R-:W-:Y:S01]  /*101b0*/  ISETP.LT.OR P1, PT, R120, 0x31, P0 ;  /* 0x000000317800780c */ /* 0x000fe20000721670 */
[----:B------:R2:W-:Y:S01]  /*101c0*/  LDGSTS.E.BYPASS.LTC128B.128 [R161+0x3100], [R44.64], !P3 ;  /* 0x031000002ca17fae */ /* 0x0005e2000d901d62 */
[----:B------:R-:W-:Y:S01]  /*101d0*/  LOP3.LUT P0, RZ, R54, 0x4, RZ, 0xc0, !PT ;  /* 0x0000000436ff7812 */ /* 0x000fe2000780c0ff */
[----:B----4-:R-:W-:Y:S03]  /*101e0*/  HMMA.16816.F32.BF16 R48, R8, R28, RZ ;  /* 0x0000001c0830723c */ /* 0x010fe600000418ff */
[----:B------:R-:W-:Y:S02]  /*101f0*/  SEL R0, R0, 0xffffffc0, !P0 ;  /* 0xffffffc000007807 */ /* 0x000fe40004000000 */
[----:B------:R-:W-:-:S03]  /*10200*/  PLOP3.LUT P0, PT, PT, PT, UP0, 0x40, 0x0 ;  /* 0x000000000000781c */ /* 0x000fc60003f0e808 */
[C---:B------:R-:W-:Y:S01]  /*10210*/  HMMA.16816.F32.BF16 R96, R12.reuse, R38, RZ ;  /* 0x000000260c60723c */ /* 0x040fe200000418ff */
[----:B------:R-:W-:Y:S01]  /*10220*/  IMAD.IADD R237, R167, 0x1, R0 ;  /* 0x00000001a7ed7824 */ /* 0x000fe200078e0200 */
[----:B------:R4:W-:Y:S01]  /*10230*/  LDGSTS.E.BYPASS.LTC128B.128 [R161+0x1900], [R52.64], !P2 ;  /* 0x0190000034a17fae */ /* 0x0009e2000d101d62 */
[----:B------:R-:W-:Y:S01]  /*10240*/  IMAD.IADD R236, R0, 0x1, R242 ;  /* 0x0000000100ec7824 */ /* 0x000fe200078e02f2 */
[----:B------:R-:W-:Y:S02]  /*10250*/  LOP3.LUT R0, R156, R5, RZ, 0xfc, !PT ;  /* 0x000000059c007212 */ /* 0x000fe400078efcff */
[----:B------:R3:W-:Y:S02]  /*10260*/  LDGSTS.E.BYPASS.LTC128B.128 [R161+0x3900], [R6.64], !P1 ;  /* 0x0390000006a17fae */ /* 0x0007e4000c901d62 */
[C---:B-1----:R-:W-:Y:S02]  /*10270*/  HMMA.16816.F32.BF16 R40, R12.reuse, R28, RZ ;  /* 0x0000001c0c28723c */ /* 0x042fe400000418ff */
[----:B------:R-:W0:Y:S06]  /*10280*/  LDGDEPBAR ;  /* 0x00000000000079af */ /* 0x000e2c0000000000 */
[C---:B------:R-:W-:Y:S01]  /*10290*/  HMMA.16816.F32.BF16 R80, R12.reuse, R30, RZ ;  /* 0x0000001e0c50723c */ /* 0x040fe200000418ff */
[----:B--2---:R-:W-:Y:S07]  /*102a0*/  LDSM.16.M88.4 R44, [R237+0x5100] ;  /* 0x00510000ed2c783b */ /* 0x004fee0000000200 */
[C---:B------:R-:W-:Y:S01]  /*102b0*/  HMMA.16816.F32.BF16 R32, R12.reuse, R24, RZ ;  /* 0x000000180c20723c */ /* 0x040fe200000418ff */
[----:B----4-:R-:W-:Y:S07]  /*102c0*/  LDSM.16.M88.4 R52, [R237+0x4100] ;  /* 0x00410000ed34783b */ /* 0x010fee0000000200 */
[----:B------:R-:W-:Y:S08]  /*102d0*/  HMMA.16816.F32.BF16 R12, R12, R26, RZ ;  /* 0x0000001a0c0c723c */ /* 0x000ff000000418ff */
[C---:B------:R-:W-:Y:S01]  /*102e0*/  HMMA.16816.F32.BF16 R84, R8.reuse, R24, RZ ;  /* 0x000000180854723c */ /* 0x040fe200000418ff */
[----:B------:R-:W1:Y:S07]  /*102f0*/  LDSM.16.M88.4 R24, [R239+0xa100] ;  /* 0x00a10000ef18783b */ /* 0x000e6e0000000200 */
[C---:B------:R-:W-:Y:S01]  /*10300*/  HMMA.16816.F32.BF16 R100, R8.reuse, R38, RZ ;  /* 0x000000260864723c */ /* 0x040fe200000418ff */
[----:B------:R-:W-:Y:S07]  /*10310*/  LDSM.16.M88.4 R36, [R237+0x5900] ;  /* 0x00590000ed24783b */ /* 0x000fee0000000200 */
[----:B------:R-:W-:Y:S08]  /*10320*/  HMMA.16816.F32.BF16 R116, R8, R30, RZ ;  /* 0x0000001e0874723c */ /* 0x000ff000000418ff */
[C---:B---3--:R-:W-:Y:S08]  /*10330*/  HMMA.16816.F32.BF16 R8, R16.reuse, R68, R72 ;  /* 0x000000441008723c */ /* 0x048ff00000041848 */
[C---:B------:R-:W-:Y:S01]  /*10340*/  HMMA.16816.F32.BF16 R72, R16.reuse, R60, R48 ;  /* 0x0000003c1048723c */ /* 0x040fe20000041830 */
[----:B------:R-:W2:Y:S07]  /*10350*/  LDSM.16.M88.4 R48, [R237+0x4900] ;  /* 0x00490000ed30783b */ /* 0x000eae0000000200 */
[C---:B------:R-:W-:Y:S08]  /*10360*/  HMMA.16816.F32.BF16 R28, R16.reuse, R64, R76 ;  /* 0x00000040101c723c */ /* 0x040ff0000004184c */
[-C--:B------:R-:W-:Y:S08]  /*10370*/  HMMA.16816.F32.BF16 R76, R16, R58.reuse, R108 ;  /* 0x0000003a104c723c */ /* 0x080ff0000004186c */
[----:B------:R-:W-:Y:S01]  /*10380*/  HMMA.16816.F32.BF16 R108, R20, R58, R12 ;  /* 0x0000003a146c723c */ /* 0x000fe2000004180c */
[----:B------:R-:W3:Y:S07]  /*10390*/  LDSM.16.M88.4 R12, [R239+0x8100] ;  /* 0x00810000ef0c783b */ /* 0x000eee0000000200 */
[C---:B------:R-:W-:Y:S08]  /*103a0*/  HMMA.16816.F32.BF16 R84, R16.reuse, R56, R84 ;  /* 0x000000381054723c */ /* 0x040ff00000041854 */
[C---:B------:R-:W-:Y:S08]  /*103b0*/  HMMA.16816.F32.BF16 R128, R16.reuse, R66, R112 ;  /* 0x000000421080723c */ /* 0x040ff00000041870 */
[C---:B------:R-:W-:Y:S08]  /*103c0*/  HMMA.16816.F32.BF16 R124, R16.reuse, R62, R116 ;  /* 0x0000003e107c723c */ /* 0x040ff00000041874 */
[----:B------:R-:W-:Y:S01]  /*103d0*/  HMMA.16816.F32.BF16 R100, R16, R70, R100 ;  /* 0x000000461064723c */ /* 0x000fe20000041864 */
[----:B------:R-:W-:Y:S07]  /*103e0*/  LDSM.16.M88.4 R16, [R241+0x8100] ;  /* 0x00810000f110783b */ /* 0x000fee0000000200 */
[C---:B------:R-:W-:Y:S08]  /*103f0*/  HMMA.16816.F32.BF16 R116, R20.reuse, R68, R104 ;  /* 0x000000441474723c */ /* 0x040ff00000041868 */
[C---:B------:R-:W-:Y:S08]  /*10400*/  HMMA.16816.F32.BF16 R132, R20.reuse, R64, R88 ;  /* 0x000000401484723c */ /* 0x040ff00000041858 */
[C---:B------:R-:W-:Y:S01]  /*10410*/  HMMA.16816.F32.BF16 R136, R20.reuse, R60, R40 ;  /* 0x0000003c1488723c */ /* 0x040fe20000041828 */
[----:B------:R-:W-:Y:S07]  /*10420*/  LDSM.16.M88.4 R40, [R236+0x1800] ;  /* 0x00180000ec28783b */ /* 0x000fee0000000200 */
[C---:B------:R-:W-:Y:S08]  /*10430*/  HMMA.16816.F32.BF16 R112, R20.reuse, R66, R92 ;  /* 0x000000421470723c */ /* 0x040ff0000004185c */
[C---:B------:R-:W-:Y:S01]  /*10440*/  HMMA.16816.F32.BF16 R140, R20.reuse, R56, R32 ;  /* 0x00000038148c723c */ /* 0x040fe20000041820 */
[----:B------:R-:W-:Y:S07]  /*10450*/  LDSM.16.M88.4 R32, [R236] ;  /* 0x00000000ec20783b */ /* 0x000fee0000000200 */
[C---:B------:R-:W-:Y:S08]  /*10460*/  HMMA.16816.F32.BF16 R68, R20.reuse, R70, R96 ;  /* 0x000000461444723c */ /* 0x040ff00000041860 */
[----:B------:R-:W-:Y:S01]  /*10470*/  HMMA.16816.F32.BF16 R120, R20, R62, R80 ;  /* 0x0000003e1478723c */ /* 0x000fe20000041850 */
[----:B------:R-:W-:Y:S07]  /*10480*/  LDSM.16.M88.4 R20, [R236+0x1000] ;  /* 0x00100000ec14783b */ /* 0x000fee0000000200 */
[C---:B-1----:R-:W-:Y:S01]  /*10490*/  HMMA.16816.F32.BF16 R104, R24.reuse, R52, R8 ;  /* 0x000000341868723c */ /* 0x042fe20000041808 */
[----:B------:R-:W1:Y:S07]  /*104a0*/  LDSM.16.M88.4 R8, [R241+0xa100] ;  /* 0x00a10000f108783b */ /* 0x000e6e0000000200 */
[C---:B--2---:R-:W-:Y:S01]  /*104b0*/  HMMA.16816.F32.BF16 R96, R24.reuse, R48, R28 ;  /* 0x000000301860723c */ /* 0x044fe2000004181c */
[----:B------:R-:W2:Y:S07]  /*104c0*/  LDSM.16.M88.4 R28, [R236+0x800] ;  /* 0x00080000ec1c783b */ /* 0x000eae0000000200 */
        /* <DEDUP_REMOVED lines=18> */
[C---:B------:R-:W-:Y:S08]  /*105f0*/  HMMA.16816.F32.BF16 R128, R8.reuse, R40, R80 ;  /* 0x000000280880723c */ /* 0x040ff00000041850 */
[C---:B------:R-:W-:Y:S08]  /*10600*/  HMMA.16816.F32.BF16 R104, R8.reuse, R34, R100 ;  /* 0x000000220868723c */ /* 0x040ff00000041864 */
[C---:B--2---:R-:W-:Y:S08]  /*10610*/  HMMA.16816.F32.BF16 R108, R8.reuse, R28, R96 ;  /* 0x0000001c086c723c */ /* 0x044ff00000041860 */
[----:B------:R-:W-:Y:S08]  /*10620*/  HMMA.16816.F32.BF16 R136, R8, R20, R88 ;  /* 0x000000140888723c */ /* 0x000ff00000041858 */
[C---:B------:R-:W-:Y:S08]  /*10630*/  HMMA.16816.F32.BF16 R80, R16.reuse, R32, R116 ;  /* 0x000000201050723c */ /* 0x040ff00000041874 */
[C---:B------:R-:W-:Y:S01]  /*10640*/  HMMA.16816.F32.BF16 R124, R16.reuse, R34, R76 ;  /* 0x00000022107c723c */ /* 0x040fe2000004184c */
[----:B------:R-:W-:Y:S07]  /*10650*/  LDSM.16.M88.4 R32, [R242+0x2000] ;  /* 0x00200000f220783b */ /* 0x000fee0000000200 */
        /* <DEDUP_REMOVED lines=96> */
[----:B------:R-:W-:Y:S01]  /*10c60*/  IMAD.U32 R2, RZ, RZ, UR7 ;  /* 0x00000007ff027e24 */ /* 0x000fe2000f8e00ff */
        /* <DEDUP_REMOVED lines=14> */
[----:B------:R-:W-:Y:S02]  /*10d50*/  IMAD.SHL.U32 R17, R160, 0x2, RZ ;  /* 0x00000002a0117824 */ /* 0x000fe400078e00ff */
[----:B------:R-:W-:-:S05]  /*10d60*/  IMAD R10, R2, c[0x0][0x2b8], R5 ;  /* 0x0000ae00020a7a24 */ /* 0x000fca00078e0205 */
[----:B------:R-:W-:Y:S01]  /*10d70*/  SHF.R.S32.HI R2, RZ, 0x1f, R10 ;  /* 0x0000001fff027819 */ /* 0x000fe2000001140a */
[----:B------:R3:W-:Y:S04]  /*10d80*/  STL [R1+0x14], R10 ;  /* 0x0000140a01007387 */ /* 0x0007e80000100800 */
[----:B------:R-:W-:-:S04]  /*10d90*/  IMAD R2, R2, c[0x0][0x1e0], RZ ;  /* 0x0000780002027a24 */ /* 0x000fc800078e02ff */
[C---:B------:R-:W-:Y:S02]  /*10da0*/  IMAD R2, R10.reuse, c[0x0][0x1e4], R2 ;  /* 0x000079000a027a24 */ /* 0x040fe400078e0202 */
[----:B-1----:R-:W-:-:S04]  /*10db0*/  IMAD.WIDE.U32 R6, R10, c[0x0][0x1e0], RZ ;  /* 0x000078000a067a25 */ /* 0x002fc800078e00ff */
[----:B------:R-:W-:Y:S01]  /*10dc0*/  IMAD.IADD R7, R7, 0x1, R2 ;  /* 0x0000000107077824 */ /* 0x000fe200078e0202 */
[----:B---3--:R-:W-:Y:S02]  /*10dd0*/  IADD3 R10, -R158, 0x10, RZ ;  /* 0x000000109e0a7810 */ /* 0x008fe40007ffe1ff */
[----:B--2---:R-:W-:Y:S01]  /*10de0*/  SHF.R.S32.HI R2, RZ, 0x1f, R9 ;  /* 0x0000001fff027819 */ /* 0x004fe20000011409 */
[----:B------:R-:W-:Y:S01]  /*10df0*/  IMAD.WIDE.U32 R6, R9, c[0x0][0x1f0], R6 ;  /* 0x00007c0009067a25 */ /* 0x000fe200078e0006 */
[----:B------:R-:W-:Y:S03]  /*10e00*/  STL [R1+0x10], R9 ;  /* 0x0000100901007387 */ /* 0x000fe60000100800 */
[----:B------:R-:W-:-:S04]  /*10e10*/  IMAD R2, R2, c[0x0][0x1f0], RZ ;  /* 0x00007c0002027a24 */ /* 0x000fc800078e02ff */
[----:B------:R-:W-:Y:S01]  /*10e20*/  IMAD R5, R9, c[0x0][0x1f4], R2 ;  /* 0x00007d0009057a24 */ /* 0x000fe200078e0202 */
[----:B------:R-:W-:-:S04]  /*10e30*/  IADD3 R2, P0, R6, UR20, RZ ;  /* 0x0000001406027c10 */ /* 0x000fc8000ff1e0ff */
[----:B------:R-:W-:Y:S02]  /*10e40*/  IADD3.X R6, R7, UR11, R5, P0, !PT ;  /* 0x0000000b07067c10 */ /* 0x000fe400087fe405 */
[----:B------:R-:W-:-:S04]  /*10e50*/  LEA R5, P0, R2, c[0x0][0x1c8], 0x1 ;  /* 0x0000720002057a11 */ /* 0x000fc800078008ff */
[----:B------:R-:W-:Y:S01]  /*10e60*/  LEA.HI.X R2, R2, c[0x0][0x1cc], R6, 0x1, P0 ;  /* 0x0000730002027a11 */ /* 0x000fe200000f0c06 */
[----:B------:R-:W-:Y:S01]  /*10e70*/  SHFL.IDX PT, R7, R5, 0x3, 0x181f ;  /* 0x00781f0005077f89 */ /* 0x000fe200000e0000 */
[----:B------:R-:W-:-:S03]  /*10e80*/  IADD3 R6, -R25, 0x10, RZ ;  /* 0x0000001019067810 */ /* 0x000fc60007ffe1ff */
[----:B------:R-:W-:Y:S04]  /*10e90*/  SHFL.IDX PT, R8, R2, 0x3, 0x181f ;  /* 0x00781f0002087f89 */ /* 0x000fe800000e0000 */
[----:B------:R-:W1:Y:S04]  /*10ea0*/  SHFL.IDX PT, R9, R5, RZ, 0x181f ;  /* 0x00181fff05097589 */ /* 0x000e6800000e0000 */
[----:B------:R-:W-:Y:S04]  /*10eb0*/  SHFL.IDX PT, R14, R5, 0x1, 0x181f ;  /* 0x00381f00050e7f89 */ /* 0x000fe800000e0000 */
[----:B------:R-:W2:Y:S04]  /*10ec0*/  SHFL.IDX PT, R12, R2, RZ, 0x181f ;  /* 0x00181fff020c7589 */ /* 0x000ea800000e0000 */
[----:B------:R3:W4:Y:S04]  /*10ed0*/  SHFL.IDX PT, R13, R5, 0x2, 0x181f ;  /* 0x00581f00050d7f89 */ /* 0x00072800000e0000 */
[----:B------:R-:W5:Y:S04]  /*10ee0*/  SHFL.IDX PT, R15, R2, 0x1, 0x181f ;  /* 0x00381f00020f7f89 */ /* 0x000f6800000e0000 */
[----:B------:R4:W4:Y:S01]  /*10ef0*/  SHFL.IDX PT, R24, R2, 0x2, 0x181f ;  /* 0x00581f0002187f89 */ /* 0x00092200000e0000 */
[----:B-1----:R-:W-:-:S02]  /*10f00*/  IADD3 R20, P2, R9, R17, RZ ;  /* 0x0000001109147210 */ /* 0x002fc40007f5e0ff */
[----:B---3--:R-:W-:Y:S02]  /*10f10*/  LOP3.LUT R5, R6, 0xf, RZ, 0xc0, !PT ;  /* 0x0000000f06057812 */ /* 0x008fe400078ec0ff */
[----:B------:R-:W-:Y:S02]  /*10f20*/  SHF.L.U64.HI R6, R160, 0x1, R164 ;  /* 0x00000001a0067819 */ /* 0x000fe400000102a4 */
[----:B------:R-:W-:Y:S02]  /*10f30*/  IADD3 R22, P1, P0, R5, R7, R17 ;  /* 0x0000000705167210 */ /* 0x000fe4000783e011 */
[----:B------:R-:W-:Y:S01]  /*10f40*/  LOP3.LUT R5, R10, 0xf, RZ, 0xc0, !PT ;  /* 0x0000000f0a057812 */ /* 0x000fe200078ec0ff */
[--C-:B--2---:R-:W-:Y:S01]  /*10f50*/  IMAD.X R21, R12, 0x1, R6.reuse, P2 ;  /* 0x000000010c157824 */ /* 0x104fe200010e0606 */
[----:B------:R-:W-:Y:S01]  /*10f60*/  IADD3.X R23, RZ, R8, R6, P1, P0 ;  /* 0x00000008ff177210 */ /* 0x000fe20000fe0406 */
[----:B----4-:R-:W-:-:S03]  /*10f70*/  IMAD.SHL.U32 R2, R162, 0x2, RZ ;  /* 0x00000002a2027824 */ /* 0x010fc600078e00ff */
[----:B------:R1:W-:Y:S02]  /*10f80*/  LDGSTS.E.BYPASS.LTC128B.128 [R161+0x4100], [R20.64], !P5 ;  /* 0x0410000014a17fae */ /* 0x0003e4000e901d62 */
[----:B------:R-:W-:Y:S02]  /*10f90*/  IADD3 R10, P1, P0, R5, R7, R2 ;  /* 0x00000007050a7210 */ /* 0x000fe4000783e002 */
[----:B------:R-:W-:-:S04]  /*10fa0*/  SHF.L.U64.HI R5, R162, 0x1, R163 ;  /* 0x00000001a2057819 */ /* 0x000fc800000102a3 */
[--C-:B------:R-:W-:Y:S02]  /*10fb0*/  IADD3.X R11, RZ, R8, R5.reuse, P1, P0 ;  /* 0x00000008ff0b7210 */ /* 0x100fe40000fe0405 */
[-C--:B------:R-:W-:Y:S02]  /*10fc0*/  IADD3 R18, P0, R9, R2.reuse, RZ ;  /* 0x0000000209127210 */ /* 0x080fe40007f1e0ff */
[CC--:B------:R-:W-:Y:S02]  /*10fd0*/  IADD3 R16, P1, R14.reuse, R17.reuse, RZ ;  /* 0x000000110e107210 */ /* 0x0c0fe40007f3e0ff */
[-C--:B------:R-:W-:Y:S01]  /*10fe0*/  IADD3 R14, P2, R14, R2.reuse, RZ ;  /* 0x000000020e0e7210 */ /* 0x080fe20007f5e0ff */
[--C-:B------:R-:W-:Y:S01]  /*10ff0*/  IMAD.X R19, R12, 0x1, R5.reuse, P0 ;  /* 0x000000010c137824 */ /* 0x100fe200000e0605 */
[----:B------:R-:W-:Y:S01]  /*11000*/  IADD3 R12, P0, R13, R17, RZ ;  /* 0x000000110d0c7210 */ /* 0x000fe20007f1e0ff */
[--C-:B-----5:R-:W-:Y:S01]  /*11010*/  IMAD.X R17, R15, 0x1, R6.reuse, P1 ;  /* 0x000000010f117824 */ /* 0x120fe200008e0606 */
[----:B------:R-:W-:Y:S01]  /*11020*/  IADD3 R8, P1, R13, R2, RZ ;  /* 0x000000020d087210 */ /* 0x000fe20007f3e0ff */
[--C-:B------:R-:W-:Y:S01]  /*11030*/  IMAD.X R15, R15, 0x1, R5.reuse, P2 ;  /* 0x000000010f0f7824 */ /* 0x100fe200010e0605 */
[----:B------:R-:W-:Y:S01]  /*11040*/  ISETP.NE.U32.AND P2, PT, R158, RZ, PT ;  /* 0x000000ff9e00720c */ /* 0x000fe20003f45070 */
[C---:B------:R-:W-:Y:S01]  /*11050*/  IMAD.X R13, R24.reuse, 0x1, R6, P0 ;  /* 0x00000001180d7824 */ /* 0x040fe200000e0606 */
        /* <DEDUP_REMOVED lines=9> */
.L_x_904:
[----:B------:R-:W-:Y:S01]  /*110f0*/  LOP3.LUT R2, R157, 0xffffffe0, RZ, 0xc0, !PT ;  /* 0xffffffe09d027812 */ /* 0x000fe200078ec0ff */
[----:B------:R-:W-:Y:S01]  /*11100*/  IMAD.U32 R6, RZ, RZ, UR6 ;  /* 0x00000006ff067e24 */ /* 0x000fe2000f8e00ff */
[----:B------:R-:W-:Y:S01]  /*11110*/  STL [R1+0x50], R241 ;  /* 0x000050f101007387 */ /* 0x000fe20000100800 */
[----:B------:R-:W-:-:S02]  /*11120*/  IMAD.SHL.U32 R232, R0, 0x2, RZ ;  /* 0x0000000200e87824 */ /* 0x000fc400078e00ff */
[----:B------:R-:W-:Y:S01]  /*11130*/  IMAD.IADD R2, R159, 0x1, -R2 ;  /* 0x000000019f027824 */ /* 0x000fe200078e0a02 */
[----:B------:R-:W-:Y:S01]  /*11140*/  STL [R1+0x4c], R240 ;  /* 0x00004cf001007387 */ /* 0x000fe20000100800 */
[----:B------:R-:W-:Y:S01]  /*11150*/  IMAD R233, R4, 0x2, R232 ;  /* 0x0000000204e97824 */ /* 0x000fe200078e02e8 */
[C---:B------:R-:W-:Y:S02]  /*11160*/  LEA R235, R3.reuse, R232, 0x1 ;  /* 0x000000e803eb7211 */ /* 0x040fe400078e08ff */
[----:B------:R-:W-:Y:S01]  /*11170*/  SHF.R.S32.HI R5, RZ, 0x1f, R2 ;  /* 0x0000001fff057819 */ /* 0x000fe20000011402 */
[----:B------:R-:W-:Y:S01]  /*11180*/  STL [R1+0x48], R239 ;  /* 0x000048ef01007387 */ /* 0x000fe20000100800 */
[----:B------:R-:W-:Y:S02]  /*11190*/  IMAD R234, R3, 0x2, R233 ;  /* 0x0000000203ea7824 */ /* 0x000fe400078e02e9 */
[----:B------:R-:W-:Y:S01]  /*111a0*/  LEA.HI R5, R5, R2, RZ, 0x2 ;  /* 0x0000000205057211 */ /* 0x000fe200078f10ff */
[----:B------:R-:W-:Y:S03]  /*111b0*/  STL [R1+0x44], R238 ;  /* 0x000044ee01007387 */ /* 0x000fe60000100800 */
[----:B------:R-:W-:Y:S01]  /*111c0*/  LOP3.LUT R5, R5, 0x7ffffffc, RZ, 0xc0, !PT ;  /* 0x7ffffffc05057812 */ /* 0x000fe200078ec0ff */
[----:B------:R-:W-:Y:S03]  /*111d0*/  STL [R1+0x40], R237 ;  /* 0x000040ed01007387 */ /* 0x000fe60000100800 */
[----:B------:R-:W-:Y:S01]  /*111e0*/  IADD3 R2, R2, -R5, RZ ;  /* 0x8000000502027210 */ /* 0x000fe20007ffe0ff */
[----:B------:R-:W-:Y:S04]  /*111f0*/  STL [R1+0x3c], R236 ;  /* 0x00003cec01007387 */ /* 0x000fe80000100800 */
[----:B------:R-:W-:Y:S01]  /*11200*/  IMAD R2, R2, -0x2, R6 ;  /* 0xfffffffe02027824 */ /* 0x000fe200078e0206 */
[----:B------:R2:W-:Y:S04]  /*11210*/  STL [R1+0x38], R167 ;  /* 0x000038a701007387 */ /* 0x0005e80000100800 */
[C---:B------:R-:W-:Y:S01]  /*11220*/  ISETP.GT.AND P1, PT, R2.reuse, RZ, PT ;  /* 0x000000ff0200720c */ /* 0x040fe20003f24270 */
[----:B------:R3:W-:Y:S01]  /*11230*/  STL [R1+0x34], R160 ;  /* 0x000034a001007387 */ /* 0x0007e20000100800 */
[----:B------:R-:W-:-:S02]  /*11240*/  ISETP.GT.AND P0, PT, R2, 0x1, PT ;  /* 0x000000010200780c */ /* 0x000fc40003f04270 */
[----:B------:R-:W-:Y:S01]  /*11250*/  FSEL R6, R104, -INF , P1 ;  /* 0xff80000068067808 */ /* 0x000fe20000800000 */
[----:B------:R-:W-:Y:S01]  /*11260*/  LDSM.16.MT88.4 R76, [R235+0x900] ;  /* 0x00090000eb4c783b */ /* 0x000fe20000004200 */
[----:B------:R-:W-:Y:S02]  /*11270*/  FSEL R7, R105, -INF , P0 ;  /* 0xff80000069077808 */ /* 0x000fe40000000000 */
[C---:B------:R-:W-:Y:S01]  /*11280*/  ISETP.GT.AND P3, PT, R2.reuse, 0x8, PT ;  /* 0x000000080200780c */ /* 0x040fe20003f64270 */
[----:B------:R-:W-:Y:S01]  /*11290*/  LDSM.16.MT88.4 R48, [R233+0x900] ;  /* 0x00090000e930783b */ /* 0x000fe20000004200 */
[----:B------:R-:W-:Y:S02]  /*112a0*/  ISETP.GT.AND P2, PT, R2, 0x9, PT ;  /* 0x000000090200780c */ /* 0x000fe40003f44270 */
[----:B-1----:R-:W-:Y:S01]  /*112b0*/  FSEL R8, R100, -INF , P3 ;  /* 0xff80000064087808 */ /* 0x002fe20001800000 */
[----:B------:R-:W0:Y:S01]  /*112c0*/  LDGDEPBAR ;  /* 0x00000000000079af */ /* 0x000e220000000000 */
[----:B------:R-:W-:-:S02]  /*112d0*/  FMNMX.FTZ R5, R6, R7, !PT ;  /* 0x0000000706057209 */ /* 0x000fc40007810000 */
[----:B------:R-:W-:Y:S02]  /*112e0*/  FSEL R10, R106, -INF , P1 ;  /* 0xff8000006a0a7808 */ /* 0x000fe40000800000 */
[----:B------:R-:W-:Y:S02]  /*112f0*/  FSEL R135, R66, -INF , P1 ;  /* 0xff80000042877808 */ /* 0x000fe40000800000 */
[----:B------:R-:W-:Y:S02]  /*11300*/  FSEL R119, R64, -INF , P1 ;  /* 0xff80000040777808 */ /* 0x000fe40000800000 */
[----:B------:R-:W-:Y:S02]  /*11310*/  FSEL R9, R101, -INF , P2 ;  /* 0xff80000065097808 */ /* 0x000fe40001000000 */
[----:B------:R-:W-:Y:S02]  /*11320*/  ISETP.GT.AND P1, PT, R2, 0x10, PT ;  /* 0x000000100200780c */ /* 0x000fe40003f24270 */
[----:B------:R-:W-:-:S02]  /*11330*/  FMNMX.FTZ R5, R8, R5, !PT ;  /* 0x0000000508057209 */ /* 0x000fc40007810000 */
[----:B------:R-:W-:Y:S02]  /*11340*/  FSEL R11, R107, -INF , P0 ;  /* 0xff8000006b0b7808 */ /* 0x000fe40000000000 */
[----:B------:R-:W-:Y:S01]  /*11350*/  FSEL R133, R67, -INF , P0 ;  /* 0xff80000043857808 */ /* 0x000fe20000000000 */
[----:B------:R-:W-:Y:S01]  /*11360*/  LDSM.16.MT88.4 R104, [R234+0x2100] ;  /* 0x00210000ea68783b */ /* 0x000fe20000004200 */
[----:B------:R-:W-:Y:S02]  /*11370*/  FSEL R118, R65, -INF , P0 ;  /* 0xff80000041767808 */ /* 0x000fe40000000000 */
[----:B------:R-:W-:Y:S01]  /*11380*/  ISETP.GT.AND P0, PT, R2, 0x11, PT ;  /* 0x000000110200780c */ /* 0x000fe20003f04270 */
[----:B------:R-:W-:Y:S01]  /*11390*/  LDSM.16.MT88.4 R64, [R232+0x900] ;  /* 0x00090000e840783b */ /* 0x000fe20000004200 */
[----:B------:R-:W-:Y:S02]  /*113a0*/  FSEL R16, R96, -INF , P1 ;  /* 0xff80000060107808 */ /* 0x000fe40000800000 */
        /* <DEDUP_REMOVED lines=8> */
[----:B------:R-:W-:Y:S02]  /*11430*/  FSEL R128, R59, -INF , P0 ;  /* 0xff8000003b807808 */ /* 0x000fe40000000000 */
[----:B------:R-:W-:Y:S02]  /*11440*/  FSEL R114, R57, -INF , P0 ;  /* 0xff80000039727808 */ /* 0x000fe40000000000 */
[----:B------:R-:W-:Y:S02]  /*11450*/  ISETP.GT.AND P0, PT, R2, 0x19, PT ;  /* 0x000000190200780c */ /* 0x000fe40003f04270 */
[----:B------:R-:W-:Y:S02]  /*11460*/  FSEL R18, R92, -INF , P3 ;  /* 0xff8000005c127808 */ /* 0x000fe40001800000 */
[----:B------:R-:W-:-:S02]  /*11470*/  FMNMX.FTZ R5, R17, R5, !PT ;  /* 0x0000000511057209 */ /* 0x000fc40007810000 */
[----:B------:R-:W-:Y:S02]  /*11480*/  FSEL R15, R103, -INF , P2 ;  /* 0xff800000670f7808 */ /* 0x000fe40001000000 */
[----:B------:R-:W-:Y:S01]  /*11490*/  FSEL R131, R63, -INF , P2 ;  /* 0xff8000003f837808 */ /* 0x000fe20001000000 */
[----:B------:R-:W-:Y:S01]  /*114a0*/  LDSM.16.MT88.4 R100, [R235+0x2100] ;  /* 0x00210000eb64783b */ /* 0x000fe20000004200 */
[----:B------:R-:W-:Y:S02]  /*114b0*/  FSEL R116, R61, -INF , P2 ;  /* 0xff8000003d747808 */ /* 0x000fe40001000000 */
[----:B------:R-:W-:Y:S01]  /*114c0*/  FSEL R19, R93, -INF , P0 ;  /* 0xff8000005d137808 */ /* 0x000fe20000000000 */
[----:B------:R-:W-:Y:S01]  /*114d0*/  LDSM.16.MT88.4 R60, [R234+0x900] ;  /* 0x00090000ea3c783b */ /* 0x000fe20000004200 */
        /* <DEDUP_REMOVED lines=33> */
[----:B--2---:R-:W-:Y:S02]  /*116f0*/  FSEL R167, R80, -INF , P0 ;  /* 0xff80000050a77808 */ /* 0x004fe40000000000 */
[----:B------:R-:W-:-:S02]  /*11700*/  FMNMX.FTZ R5, R178, R5, !PT ;  /* 0x00000005b2057209 */ /* 0x000fc40007810000 */
[----:B------:R-:W-:Y:S02]  /*11710*/  FSEL R182, R86, -INF , P1 ;  /* 0xff80000056b67808 */ /* 0x000fe40000800000 */
[----:B------:R-:W-:Y:S01]  /*11720*/  FSEL R168, R42, -INF , P1 ;  /* 0xff8000002aa87808 */ /* 0x000fe20000800000 */
[----:B------:R-:W-:Y:S01]  /*11730*/  LDSM.16.MT88.4 R84, [R235+0x100] ;  /* 0x00010000eb54783b */ /* 0x000fe20000004200 */
[----:B------:R-:W-:Y:S02]  /*11740*/  FSEL R162, R40, -INF , P1 ;  /* 0xff80000028a27808 */ /* 0x000fe40000800000 */
[----:B------:R-:W-:Y:S01]  /*11750*/  ISETP.GT.AND P1, PT, R2, 0x38, PT ;  /* 0x000000380200780c */ /* 0x000fe20003f24270 */
[----:B------:R-:W-:Y:S01]  /*11760*/  LDSM.16.MT88.4 R40, [R232+0x100] ;  /* 0x00010000e828783b */ /* 0x000fe20000004200 */
[----:B---3--:R-:W-:Y:S02]  /*11770*/  FSEL R160, R81, -INF , P2 ;  /* 0xff80000051a07808 */ /* 0x008fe40001000000 */
        /* <DEDUP_REMOVED lines=8> */
[----:B------:R-:W-:Y:S02]  /*11800*/  FMNMX.FTZ R2, R236, R2, !PT ;  /* 0x00000002ec027209 */ /* 0x000fe40007810000 */
[----:B------:R-:W-:Y:S02]  /*11810*/  FSEL R22, R94, -INF , P3 ;  /* 0xff8000005e167808 */ /* 0x000fe40001800000 */
[----:B------:R-:W-:Y:S01]  /*11820*/  FMNMX.FTZ R2, R241, R2, !PT ;  /* 0x00000002f1027209 */ /* 0x000fe20007810000 */
[----:B------:R-:W-:Y:S01]  /*11830*/  LDSM.16.MT88.4 R92, [R232+0x2100] ;  /* 0x00210000e85c783b */ /* 0x000fe20000004200 */
[----:B------:R-:W-:Y:S02]  /*11840*/  FSEL R130, R54, -INF , P3 ;  /* 0xff80000036827808 */ /* 0x000fe40001800000 */
[----:B------:R-:W-:Y:S01]  /*11850*/  FSEL R113, R52, -INF , P3 ;  /* 0xff80000034717808 */ /* 0x000fe20001800000 */
[----:B------:R-:W1:Y:S01]  /*11860*/  SHFL.BFLY PT, R5, R2, 0x2, 0x1f ;  /* 0x0c401f0002057f89 */ /* 0x000e6200000e0000 */
[----:B------:R-:W-:-:S02]  /*11870*/  FSEL R240, R83, -INF , P2 ;  /* 0xff80000053f07808 */ /* 0x000fc40001000000 */
[----:B------:R-:W-:Y:S01]  /*11880*/  FSEL R237, R70, -INF , P1 ;  /* 0xff80000046ed7808 */ /* 0x000fe20000800000 */
[----:B------:R-:W-:Y:S01]  /*11890*/  LDSM.16.MT88.4 R52, [R235+0x2900] ;  /* 0x00290000eb34783b */ /* 0x000fe20000004200 */
[----:B------:R-:W-:Y:S02]  /*118a0*/  FSEL R199, R71, -INF , P0 ;  /* 0xff80000047c77808 */ /* 0x000fe40000000000 */
[----:B------:R-:W-:Y:S01]  /*118b0*/  FSEL R186, R29, -INF , P2 ;  /* 0xff8000001dba7808 */ /* 0x000fe20001000000 */
[----:B------:R-:W-:Y:S01]  /*118c0*/  LDSM.16.MT88.4 R68, [R233+0x2900] ;  /* 0x00290000e944783b */ /* 0x000fe20000004200 */
[----:B------:R-:W-:Y:S02]  /*118d0*/  FSEL R187, R72, -INF , P1 ;  /* 0xff80000048bb7808 */ /* 0x000fe40000800000 */
[----:B------:R-:W-:Y:S02]  /*118e0*/  FSEL R185, R73, -INF , P0 ;  /* 0xff80000049b97808 */ /* 0x000fe40000000000 */
[----:B------:R-:W-:-:S02]  /*118f0*/  FSEL R190, R31, -INF , P2 ;  /* 0xff8000001fbe7808 */ /* 0x000fc40001000000 */
[----:B------:R-:W-:Y:S02]  /*11900*/  FSEL R189, R74, -INF , P1 ;  /* 0xff8000004abd7808 */ /* 0x000fe40000800000 */
[----:B------:R-:W-:Y:S02]  /*11910*/  FSEL R188, R75, -INF , P0 ;  /* 0xff8000004bbc7808 */ /* 0x000fe40000000000 */
[----:B------:R-:W-:Y:S01]  /*11920*/  LDSM.16.MT88.4 R72, [R232+0x2900] ;  /* 0x00290000e848783b */ /* 0x000fe20000004200 */
[----:B-1----:R-:W-:-:S05]  /*11930*/  FMNMX.FTZ R2, R2, R5, !PT ;  /* 0x0000000502027209 */ /* 0x002fca0007810000 */
[----:B------:R-:W1:Y:S02]  /*11940*/  SHFL.BFLY PT, R5, R2, 0x1, 0x1f ;  /* 0x0c201f0002057f89 */ /* 0x000e6400000e0000 */
[----:B-1----:R-:W-:-:S04]  /*11950*/  FMNMX.FTZ R163, R2, R5, !PT ;  /* 0x0000000502a37209 */ /* 0x002fc80007810000 */
[C---:B------:R-:W-:Y:S01]  /*11960*/  FSETP.NEU.FTZ.AND P3, PT, R163.reuse, -INF , PT ;  /* 0xff800000a300780b */ /* 0x040fe20003f7d000 */
[----:B------:R-:W-:-:S05]  /*11970*/  FMUL.FTZ R2, R163, c[0x0][0x2d0] ;  /* 0x0000b400a3027a20 */ /* 0x000fca0000410000 */
        /* <DEDUP_REMOVED lines=18> */
[----:B------:R-:W-:Y:S03]  /*11aa0*/  MUFU.EX2 R196, R3 ;  /* 0x0000000300c47308 */ /* 0x000fe60000000800 */
[----:B------:R-:W-:-:S04]  /*11ab0*/  FMNMX.FTZ R2, R240, R2, !PT ;  /* 0x00000002f0027209 */ /* 0x000fc80007810000 */
[----:B------:R-:W-:-:S04]  /*11ac0*/  FMNMX.FTZ R2, R237, R2, !PT ;  /* 0x00000002ed027209 */ /* 0x000fc80007810000 */
[----:B------:R-:W-:-:S05]  /*11ad0*/  FMNMX.FTZ R2, R199, R2, !PT ;  /* 0x00000002c7027209 */ /* 0x000fca0007810000 */
        /* <DEDUP_REMOVED lines=8> */
[----:B------:R-:W-:Y:S01]  /*11b60*/  FFMA.FTZ R0, R11, c[0x0][0x2d0], -R12 ;  /* 0x0000b4000b007a23 */ /* 0x000fe2000001080c */
[----:B------:R1:W-:Y:S08]  /*11b70*/  MUFU.EX2 R206, R5 ;  /* 0x0000000500ce7308 */ /* 0x0003f00000000800 */
[----:B------:R2:W-:Y:S01]  /*11b80*/  MUFU.EX2 R201, R0 ;  /* 0x0000000000c97308 */ /* 0x0005e20000000800 */
[----:B-1----:R-:W-:-:S07]  /*11b90*/  FFMA.FTZ R5, R7, c[0x0][0x2d0], -R13 ;  /* 0x0000b40007057a23 */ /* 0x002fce000001080d */
[----:B------:R1:W3:Y:S01]  /*11ba0*/  MUFU.EX2 R172, R5 ;  /* 0x0000000500ac7308 */ /* 0x0002e20000000800 */
[----:B--2---:R-:W-:-:S07]  /*11bb0*/  FFMA.FTZ R0, R14, c[0x0][0x2d0], -R12 ;  /* 0x0000b4000e007a23 */ /* 0x004fce000001080c */
[----:B------:R2:W-:Y:S01]  /*11bc0*/  MUFU.EX2 R174, R0 ;  /* 0x0000000000ae7308 */ /* 0x0005e20000000800 */
[----:B-1----:R-:W-:Y:S01]  /*11bd0*/  FFMA.FTZ R5, R8, c[0x0][0x2d0], -R13 ;  /* 0x0000b40008057a23 */ /* 0x002fe2000001080d */
[----:B------:R-:W-:Y:S02]  /*11be0*/  FMNMX.FTZ R8, R135, R133, !PT ;  /* 0x0000008587087209 */ /* 0x000fe40007810000 */
[----:B---3--:R-:W-:-:S04]  /*11bf0*/  F2FP.BF16.PACK_AB R4, R172, R206 ;  /* 0x000000ceac04723e */ /* 0x008fc800000010ff */
[----:B------:R1:W-:Y:S01]  /*11c00*/  MUFU.EX2 R202, R5 ;  /* 0x0000000500ca7308 */ /* 0x0003e20000000800 */
[----:B------:R-:W-:Y:S01]  /*11c10*/  FMNMX.FTZ R8, R132, R8, !PT ;  /* 0x0000000884087209 */ /* 0x000fe20007810000 */
[----:B--2---:R-:W-:-:S03]  /*11c20*/  FFMA.FTZ R0, R15, c[0x0][0x2d0], -R12 ;  /* 0x0000b4000f007a23 */ /* 0x004fc6000001080c */
[----:B------:R-:W-:-:S03]  /*11c30*/  FMNMX.FTZ R8, R131, R8, !PT ;  /* 0x0000000883087209 */ /* 0x000fc60007810000 */
[----:B------:R2:W3:Y:S01]  /*11c40*/  MUFU.EX2 R173, R0 ;  /* 0x0000000000ad7308 */ /* 0x0004e20000000800 */
[----:B------:R-:W-:-:S04]  /*11c50*/  FMNMX.FTZ R8, R129, R8, !PT ;  /* 0x0000000881087209 */ /* 0x000fc80007810000 */
[----:B------:R-:W-:Y:S01]  /*11c60*/  FMNMX.FTZ R3, R128, R8, !PT ;  /* 0x0000000880037209 */ /* 0x000fe20007810000 */
[--C-:B------:R-:W-:Y:S02]  /*11c70*/  FFMA.FTZ R8, R19, c[0x0][0x2d0], -R13.reuse ;  /* 0x0000b40013087a23 */ /* 0x100fe4000001080d */
[----:B-1----:R-:W-:Y:S01]  /*11c80*/  FFMA.FTZ R5, R9, c[0x0][0x2d0], -R13 ;  /* 0x0000b40009057a23 */ /* 0x002fe2000001080d */
[----:B------:R-:W-:Y:S01]  /*11c90*/  FMNMX.FTZ R3, R130, R3, !PT ;  /* 0x0000000382037209 */ /* 0x000fe20007810000 */
[----:B------:R1:W-:Y:S03]  /*11ca0*/  MUFU.EX2 R203, R8 ;  /* 0x0000000800cb7308 */ /* 0x0003e60000000800 */
[----:B------:R-:W-:Y:S02]  /*11cb0*/  FMNMX.FTZ R3, R134, R3, !PT ;  /* 0x0000000386037209 */ /* 0x000fe40007810000 */
[----:B--2---:R-:W-:-:S02]  /*11cc0*/  FMNMX.FTZ R0, R119, R118, !PT ;  /* 0x0000007677007209 */ /* 0x004fc40007810000 */
[----:B------:R-:W-:Y:S01]  /*11cd0*/  FMNMX.FTZ R3, R176, R3, !PT ;  /* 0x00000003b0037209 */ /* 0x000fe20007810000 */
[----:B------:R2:W4:Y:S01]  /*11ce0*/  MUFU.EX2 R164, R5 ;  /* 0x0000000500a47308 */ /* 0x0005220000000800 */
[----:B------:R-:W-:Y:S02]  /*11cf0*/  FMNMX.FTZ R0, R117, R0, !PT ;  /* 0x0000000075007209 */ /* 0x000fe40007810000 */
[----:B---3--:R-:W-:Y:S02]  /*11d00*/  F2FP.BF16.PACK_AB R7, R173, R174 ;  /* 0x000000aead07723e */ /* 0x008fe400000010ff */
[----:B------:R-:W-:Y:S01]  /*11d10*/  FMNMX.FTZ R0, R116, R0, !PT ;  /* 0x0000000074007209 */ /* 0x000fe20007810000 */
[----:B-1----:R-:W-:-:S03]  /*11d20*/  FFMA.FTZ R8, R20, c[0x0][0x2d0], -R12 ;  /* 0x0000b40014087a23 */ /* 0x002fc6000001080c */
[----:B------:R-:W-:Y:S01]  /*11d30*/  FMNMX.FTZ R0, R115, R0, !PT ;  /* 0x0000000073007209 */ /* 0x000fe20007810000 */
[----:B------:R1:W-:Y:S03]  /*11d40*/  MUFU.EX2 R204, R8 ;  /* 0x0000000800cc7308 */ /* 0x0003e60000000800 */
[----:B------:R-:W-:Y:S01]  /*11d50*/  FMNMX.FTZ R0, R114, R0, !PT ;  /* 0x0000000072007209 */ /* 0x000fe20007810000 */
[----:B--2---:R-:W-:-:S03]  /*11d60*/  FFMA.FTZ R5, R10, c[0x0][0x2d0], -R12 ;  /* 0x0000b4000a057a23 */ /* 0x004fc6000001080c */
[----:B------:R-:W-:Y:S02]  /*11d70*/  FMNMX.FTZ R0, R113, R0, !PT ;  /* 0x0000000071007209 */ /* 0x000fe40007810000 */
[----:B----4-:R-:W-:Y:S01]  /*11d80*/  F2FP.BF16.PACK_AB R6, R164, R202 ;  /* 0x000000caa406723e */ /* 0x010fe200000010ff */
[----:B------:R-:W2:Y:S01]  /*11d90*/  MUFU.EX2 R228, R5 ;  /* 0x0000000500e47308 */ /* 0x000ea20000000800 */
[----:B------:R-:W-:Y:S02]  /*11da0*/  FMNMX.FTZ R0, R112, R0, !PT ;  /* 0x0000000070007209 */ /* 0x000fe40007810000 */
[----:B------:R-:W-:Y:S02]  /*11db0*/  F2FP.BF16.PACK_AB R10, R203, R196 ;  /* 0x000000c4cb0a723e */ /* 0x000fe400000010ff */
[----:B------:R-:W-:Y:S02]  /*11dc0*/  FMNMX.FTZ R0, R170, R0, !PT ;  /* 0x00000000aa007209 */ /* 0x000fe40007810000 */
[----:B-1----:R-:W-:Y:S01]  /*11dd0*/  FMNMX.FTZ R8, R171, R3, !PT ;  /* 0x00000003ab087209 */ /* 0x002fe20007810000 */
[----:B------:R-:W-:Y:S01]  /*11de0*/  FFMA.FTZ R3, R21, c[0x0][0x2d0], -R12 ;  /* 0x0000b40015037a23 */ /* 0x000fe2000001080c */
[----:B------:R-:W-:-:S02]  /*11df0*/  FMNMX.FTZ R0, R169, R0, !PT ;  /* 0x00000000a9007209 */ /* 0x000fc40007810000 */
[----:B------:R-:W-:Y:S01]  /*11e00*/  FMNMX.FTZ R8, R168, R8, !PT ;  /* 0x00000008a8087209 */ /* 0x000fe20007810000 */
[----:B------:R1:W3:Y:S01]  /*11e10*/  MUFU.EX2 R175, R3 ;  /* 0x0000000300af7308 */ /* 0x0002e20000000800 */
[----:B------:R-:W-:Y:S02]  /*11e20*/  FMNMX.FTZ R0, R162, R0, !PT ;  /* 0x00000000a2007209 */ /* 0x000fe40007810000 */
[----:B--2---:R-:W-:Y:S02]  /*11e30*/  F2FP.BF16.PACK_AB R5, R201, R228 ;  /* 0x000000e4c905723e */ /* 0x004fe400000010ff */
[----:B------:R-:W-:-:S04]  /*11e40*/  FMNMX.FTZ R0, R161, R0, !PT ;  /* 0x00000000a1007209 */ /* 0x000fc80007810000 */
[----:B------:R-:W-:Y:S01]  /*11e50*/  FMNMX.FTZ R0, R191, R0, !PT ;  /* 0x00000000bf007209 */ /* 0x000fe20007810000 */
[C---:B------:R-:W-:Y:S03]  /*11e60*/  HMMA.16816.F32.BF16 R140, R4.reuse, R96, RZ ;  /* 0x00000060048c723c */ /* 0x040fe600000418ff */
[----:B------:R-:W-:Y:S02]  /*11e70*/  FMNMX.FTZ R0, R186, R0, !PT ;  /* 0x00000000ba007209 */ /* 0x000fe40007810000 */
[----:B-1----:R-:W-:Y:S01]  /*11e80*/  FMNMX.FTZ R3, R166, R8, !PT ;  /* 0x00000008a6037209 */ /* 0x002fe20007810000 */
[----:B------:R-:W-:Y:S01]  /*11e90*/  FFMA.FTZ R8, R22, c[0x0][0x2d0], -R12 ;  /* 0x0000b40016087a23 */ /* 0x000fe2000001080c */
[----:B------:R-:W-:Y:S01]  /*11ea0*/  FMNMX.FTZ R0, R187, R0, !PT ;  /* 0x00000000bb007209 */ /* 0x000fe20007810000 */
[----:B------:R-:W-:Y:S01]  /*11eb0*/  HMMA.16816.F32.BF16 R144, R4, R92, RZ ;  /* 0x0000005c0490723c */ /* 0x000fe200000418ff */
[----:B------:R-:W-:Y:S01]  /*11ec0*/  FMNMX.FTZ R3, R209, R3, !PT ;  /* 0x00000003d1037209 */ /* 0x000fe20007810000 */
[----:B------:R1:W-:Y:S01]  /*11ed0*/  MUFU.EX2 R239, R8 ;  /* 0x0000000800ef7308 */ /* 0x0003e20000000800 */
[----:B------:R-:W-:-:S02]  /*11ee0*/  FMNMX.FTZ R0, R185, R0, !PT ;  /* 0x00000000b9007209 */ /* 0x000fc40007810000 */
[----:B------:R-:W-:-:S03]  /*11ef0*/  FMNMX.FTZ R3, R190, R3, !PT ;  /* 0x00000003be037209 */ /* 0x000fc60007810000 */
[----:B------:R-:W2:Y:S01]  /*11f00*/  SHFL.BFLY PT, R9, R0, 0x2, 0x1f ;  /* 0x0c401f0000097f89 */ /* 0x000ea200000e0000 */
[----:B------:R-:W-:Y:S01]  /*11f10*/  FMNMX.FTZ R3, R189, R3, !PT ;  /* 0x00000003bd037209 */ /* 0x000fe20007810000 */
[----:B------:R-:W-:Y:S03]  /*11f20*/  HMMA.16816.F32.BF16 R56, R4, R40, RZ ;  /* 0x000000280438723c */ /* 0x000fe600000418ff */
[----:B------:R-:W-:-:S05]  /*11f30*/  FMNMX.FTZ R14, R188, R3, !PT ;  /* 0x00000003bc0e7209 */ /* 0x000fca0007810000 */
[----:B------:R-:W-:Y:S01]  /*11f40*/  SHFL.BFLY PT, R15, R14, 0x2, 0x1f ;  /* 0x0c401f000e0f7f89 */ /* 0x000fe200000e0000 */
[----:B-1----:R-:W-:Y:S01]  /*11f50*/  FFMA.FTZ R8, R23, c[0x0][0x2d0], -R12 ;  /* 0x0000b40017087a23 */ /* 0x002fe2000001080c */
[C---:B------:R-:W-:Y:S03]  /*11f60*/  HMMA.16816.F32.BF16 R148, R4.reuse, R44, RZ ;  /* 0x0000002c0494723c */ /* 0x040fe600000418ff */
[----:B------:R1:W4:Y:S05]  /*11f70*/  MUFU.EX2 R198, R8 ;  /* 0x0000000800c67308 */ /* 0x00032a0000000800 */
[----:B------:R-:W-:Y:S01]  /*11f80*/  HMMA.16816.F32.BF16 R156, R4, R84, RZ ;  /* 0x00000054049c723c */ /* 0x000fe200000418ff */
[----:B--2---:R-:W-:-:S02]  /*11f90*/  FMNMX.FTZ R0, R0, R9, !PT ;  /* 0x0000000900007209 */ /* 0x004fc40007810000 */
[----:B---3--:R-:W-:-:S05]  /*11fa0*/  F2FP.BF16.PACK_AB R9, R175, R204 ;  /* 0x000000ccaf09723e */ /* 0x008fca00000010ff */
[----:B------:R-:W-:Y:S01]  /*11fb0*/  HMMA.16816.F32.BF16 R152, R4, R88, RZ ;  /* 0x000000580498723c */ /* 0x000fe200000418ff */
[----:B------:R-:W2:Y:S01]  /*11fc0*/  SHFL.BFLY PT, R16, R0, 0x1, 0x1f ;  /* 0x0c201f0000107f89 */ /* 0x000ea200000e0000 */
[----:B-1----:R-:W-:Y:S02]  /*11fd0*/  F2FP.BF16.PACK_AB R8, R197, R205 ;  /* 0x000000cdc508723e */ /* 0x002fe400000010ff */
[----:B----4-:R-:W-:-:S04]  /*11fe0*/  F2FP.BF16.PACK_AB R11, R198, R239 ;  /* 0x000000efc60b723e */ /* 0x010fc800000010ff */
[C---:B------:R-:W-:Y:S08]  /*11ff0*/  HMMA.16816.F32.BF16 R136, R4.reuse, R100, RZ ;  /* 0x000000640488723c */ /* 0x040ff000000418ff */
[C---:B------:R-:W-:Y:S08]  /*12000*/  HMMA.16816.F32.BF16 R124, R4.reuse, R104, RZ ;  /* 0x00000068047c723c */ /* 0x040ff000000418ff */
[----:B------:R-:W-:Y:S01]  /*12010*/  HMMA.16816.F32.BF16 R120, R4, R42, RZ ;  /* 0x0000002a0478723c */ /* 0x000fe200000418ff */
[----:B--2---:R-:W-:-:S02]  /*12020*/  FMNMX.FTZ R165, R0, R16, !PT ;  /* 0x0000001000a57209 */ /* 0x004fc40007810000 */
[----:B------:R-:W-:Y:S02]  /*12030*/  FMNMX.FTZ R0, R14, R15, !PT ;  /* 0x0000000f0e007209 */ /* 0x000fe40007810000 */
[C---:B------:R-:W-:Y:S01]  /*12040*/  FSETP.NEU.FTZ.AND P0, PT, R165.reuse, -INF , PT ;  /* 0xff800000a500780b */ /* 0x040fe20003f1d000 */
[----:B------:R-:W-:Y:S02]  /*12050*/  FMUL.FTZ R3, R165, c[0x0][0x2d0] ;  /* 0x0000b400a5037a20 */ /* 0x000fe40000410000 */
[----:B------:R-:W-:Y:S03]  /*12060*/  HMMA.16816.F32.BF16 R108, R4, R46, RZ ;  /* 0x0000002e046c723c */ /* 0x000fe600000418ff */
[----:B------:R-:W-:-:S05]  /*12070*/  FSEL R3, R3, RZ, P0 ;  /* 0x000000ff03037208 */ /* 0x000fca0000000000 */
[C---:B------:R-:W-:Y:S08]  /*12080*/  HMMA.16816.F32.BF16 R80, R4.reuse, R86, RZ ;  /* 0x000000560450723c */ /* 0x040ff000000418ff */
[C---:B------:R-:W-:Y:S08]  /*12090*/  HMMA.16816.F32.BF16 R36, R4.reuse, R90, RZ ;  /* 0x0000005a0424723c */ /* 0x040ff000000418ff */
[C---:B------:R-:W-:Y:S08]  /*120a0*/  HMMA.16816.F32.BF16 R32, R4.reuse, R94, RZ ;  /* 0x0000005e0420723c */ /* 0x040ff000000418ff */
[C---:B------:R-:W-:Y:S08]  /*120b0*/  HMMA.16816.F32.BF16 R28, R4.reuse, R98, RZ ;  /* 0x00000062041c723c */ /* 0x040ff000000418ff */
[C---:B------:R-:W-:Y:S08]  /*120c0*/  HMMA.16816.F32.BF16 R24, R4.reuse, R102, RZ ;  /* 0x000000660418723c */ /* 0x040ff000000418ff */
[----:B------:R-:W-:Y:S01]  /*120d0*/  HMMA.16816.F32.BF16 R20, R4, R106, RZ ;  /* 0x0000006a0414723c */ /* 0x000fe200000418ff */
[----:B------:R-:W1:Y:S06]  /*120e0*/  SHFL.BFLY PT, R5, R0, 0x1, 0x1f ;  /* 0x0c201f0000057f89 */ /* 0x000e6c00000e0000 */
[--C-:B------:R-:W-:Y:S01]  /*120f0*/  FFMA.FTZ R4, R119, c[0x0][0x2d0], -R3.reuse ;  /* 0x0000b40077047a23 */ /* 0x100fe20000010803 */
[C---:B------:R-:W-:Y:S03]  /*12100*/  HMMA.16816.F32.BF16 R140, R8.reuse, R68, R140 ;  /* 0x00000044088c723c */ /* 0x040fe6000004188c */
[----:B------:R2:W-:Y:S05]  /*12110*/  MUFU.EX2 R119, R4 ;  /* 0x0000000400777308 */ /* 0x0005ea0000000800 */
[C---:B------:R-:W-:Y:S07]  /*12120*/  HMMA.16816.F32.BF16 R16, R8.reuse, R72, R144 ;  /* 0x000000480810723c */ /* 0x040fee0000041890 */
[----:B------:R-:W-:Y:S01]  /*12130*/  MOV R145, R164 ;  /* 0x000000a400917202 */ /* 0x000fe20000000f00 */
[----:B------:R-:W-:Y:S01]  /*12140*/  HMMA.16816.F32.BF16 R216, R8, R76, R156 ;  /* 0x0000004c08d8723c */ /* 0x000fe2000004189c */
[----:B-1----:R-:W-:Y:S01]  /*12150*/  FMNMX.FTZ R164, R0, R5, !PT ;  /* 0x0000000500a47209 */ /* 0x002fe20007810000 */
[----:B------:R-:W-:-:S02]  /*12160*/  FFMA.FTZ R0, R114, c[0x0][0x2d0], -R3 ;  /* 0x0000b40072007a23 */ /* 0x000fc40000010803 */
[----:B--2---:R-:W-:Y:S01]  /*12170*/  FFMA.FTZ R4, R118, c[0x0][0x2d0], -R3 ;  /* 0x0000b40076047a23 */ /* 0x004fe20000010803 */
[----:B------:R-:W-:Y:S01]  /*12180*/  FSETP.NEU.FTZ.AND P0, PT, R164, -INF , PT ;  /* 0xff800000a400780b */ /* 0x000fe20003f1d000 */
[----:B------:R-:W-:Y:S01]  /*12190*/  IMAD.MOV.U32 R147, RZ, RZ, R200 ;  /* 0x000000ffff937224 */ /* 0x000fe200078e00c8 */
[----:B------:R-:W-:Y:S01]  /*121a0*/  MOV R158, R203 ;  /* 0x000000cb009e7202 */ /* 0x000fe20000000f00 */
[----:B------:R1:W-:Y:S01]  /*121b0*/  MUFU.EX2 R15, R4 ;  /* 0x00000004000f7308 */ /* 0x0003e20000000800 */
[----:B------:R-:W-:Y:S01]  /*121c0*/  IMAD.MOV.U32 R14, RZ, RZ, R140 ;  /* 0x000000ffff0e7224 */ /* 0x000fe200078e008c */
[C---:B------:R-:W-:Y:S01]  /*121d0*/  HMMA.16816.F32.BF16 R192, R8.reuse, R64, R56 ;  /* 0x0000004008c0723c */ /* 0x040fe20000041838 */
[----:B------:R-:W-:Y:S01]  /*121e0*/  IMAD.MOV.U32 R159, RZ, RZ, R206 ;  /* 0x000000ffff9f7224 */ /* 0x000fe200078e00ce */
[----:B------:R-:W2:Y:S01]  /*121f0*/  LDSM.16.MT88.4 R56, [R234+0x2900] ;  /* 0x00290000ea38783b */ /* 0x000ea20000004200 */
[----:B------:R-:W-:Y:S01]  /*12200*/  IMAD.MOV.U32 R157, RZ, RZ, R202 ;  /* 0x000000ffff9d7224 */ /* 0x000fe200078e00ca */
[----:B------:R-:W-:Y:S01]  /*12210*/  MOV R114, R14 ;  /* 0x0000000e00727202 */ /* 0x000fe20000000f00 */
[----:B------:R-:W-:Y:S01]  /*12220*/  IMAD.MOV.U32 R156, RZ, RZ, R201 ;  /* 0x000000ffff9c7224 */ /* 0x000fe200078e00c9 */
[----:B------:R-:W-:Y:S01]  /*12230*/  MOV R7, R18 ;  /* 0x0000001200077202 */ /* 0x000fe20000000f00 */
[----:B------:R-:W-:Y:S01]  /*12240*/  IMAD.MOV.U32 R18, RZ, RZ, R143 ;  /* 0x000000ffff127224 */ /* 0x000fe200078e008f */
[----:B------:R3:W-:Y:S01]  /*12250*/  MUFU.EX2 R14, R0 ;  /* 0x00000000000e7308 */ /* 0x0007e20000000800 */
[----:B------:R-:W-:Y:S01]  /*12260*/  HMMA.16816.F32.BF16 R136, R8, R52, R136 ;  /* 0x000000340888723c */ /* 0x000fe20000041888 */
[----:B------:R-:W-:Y:S01]  /*12270*/  IMAD.MOV.U32 R6, RZ, RZ, R19 ;  /* 0x000000ffff067224 */ /* 0x000fe200078e0013 */
[----:B------:R-:W-:Y:S01]  /*12280*/  MOV R207, R17 ;  /* 0x0000001100cf7202 */ /* 0x000fe20000000f00 */
[----:B------:R-:W-:-:S02]  /*12290*/  IMAD.MOV.U32 R208, RZ, RZ, R16 ;  /* 0x000000ffffd07224 */ /* 0x000fc400078e0010 */
[----:B-1----:R-:W-:Y:S02]  /*122a0*/  FFMA.FTZ R4, R117, c[0x0][0x2d0], -R3 ;  /* 0x0000b40075047a23 */ /* 0x002fe40000010803 */
[----:B------:R-:W-:Y:S01]  /*122b0*/  IMAD.MOV.U32 R146, RZ, RZ, R199 ;  /* 0x000000ffff927224 */ /* 0x000fe200078e00c7 */
[----:B------:R-:W-:Y:S01]  /*122c0*/  HMMA.16816.F32.BF16 R220, R8, R60, R152 ;  /* 0x0000003c08dc723c */ /* 0x000fe20000041898 */
[----:B------:R1:W-:Y:S01]  /*122d0*/  MUFU.EX2 R229, R4 ;  /* 0x0000000400e57308 */ /* 0x0003e20000000800 */
[----:B------:R-:W-:Y:S02]  /*122e0*/  IMAD.MOV.U32 R144, RZ, RZ, R141 ;  /* 0x000000ffff907224 */ /* 0x000fe400078e008d */
[----:B---3--:R-:W-:-:S04]  /*122f0*/  FMUL.FTZ R0, R164, c[0x0][0x2d0] ;  /* 0x0000b400a4007a20 */ /* 0x008fc80000410000 */
[----:B------:R-:W-:Y:S01]  /*12300*/  HMMA.16816.F32.BF16 R148, R8, R48, R148 ;  /* 0x000000300894723c */ /* 0x000fe20000041894 */
[----:B------:R-:W-:-:S07]  /*12310*/  FSEL R0, R0, RZ, P0 ;  /* 0x000000ff00007208 */ /* 0x000fce0000000000 */
[----:B------:R-:W-:Y:S01]  /*12320*/  IMAD.MOV.U32 R19, RZ, RZ, R139 ;  /* 0x000000ffff137224 */ /* 0x000fe200078e008b */
[----:B------:R-:W-:Y:S01]  /*12330*/  MOV R17, R138 ;  /* 0x0000008a00117202 */ /* 0x000fe20000000f00 */
[----:B-1----:R-:W-:Y:S01]  /*12340*/  FFMA.FTZ R4, R116, c[0x0][0x2d0], -R3 ;  /* 0x0000b40074047a23 */ /* 0x002fe20000010803 */
[----:B------:R-:W-:Y:S01]  /*12350*/  MOV R116, R142 ;  /* 0x0000008e00747202 */ /* 0x000fe20000000f00 */
[----:B------:R-:W-:Y:S01]  /*12360*/  IMAD.MOV.U32 R16, RZ, RZ, R137 ;  /* 0x000000ffff107224 */ /* 0x000fe200078e0089 */
[C---:B------:R-:W-:Y:S01]  /*12370*/  HMMA.16816.F32.BF16 R120, R8.reuse, R66, R120 ;  /* 0x000000420878723c */ /* 0x040fe20000041878 */
[----:B------:R1:W-:Y:S07]  /*12380*/  MUFU.EX2 R231, R4 ;  /* 0x0000000400e77308 */ /* 0x0003ee0000000800 */
[C---:B--2---:R-:W-:Y:S08]  /*12390*/  HMMA.16816.F32.BF16 R224, R8.reuse, R56, R124 ;  /* 0x0000003808e0723c */ /* 0x044ff0000004187c */
[----:B------:R-:W-:Y:S01]  /*123a0*/  HMMA.16816.F32.BF16 R124, R8, R50, R108 ;  /* 0x00000032087c723c */ /* 0x000fe2000004186c */
[----:B-1----:R-:W-:-:S02]  /*123b0*/  FFMA.FTZ R4, R115, c[0x0][0x2d0], -R3 ;  /* 0x0000b40073047a23 */ /* 0x002fc40000010803 */
[----:B------:R-:W-:Y:S02]  /*123c0*/  IMAD.MOV.U32 R115, RZ, RZ, R136 ;  /* 0x000000ffff737224 */ /* 0x000fe400078e0088 */
[----:B------:R1:W-:Y:S03]  /*123d0*/  MUFU.EX2 R206, R4 ;  /* 0x0000000400ce7308 */ /* 0x0003e60000000800 */
[C---:B------:R-:W-:Y:S07]  /*123e0*/  HMMA.16816.F32.BF16 R136, R8.reuse, R78, R80 ;  /* 0x0000004e0888723c */ /* 0x040fee0000041850 */
[----:B------:R-:W-:Y:S01]  /*123f0*/  IMAD.MOV.U32 R80, RZ, RZ, R198 ;  /* 0x000000ffff507224 */ /* 0x000fe200078e00c6 */
[----:B------:R-:W-:Y:S01]  /*12400*/  HMMA.16816.F32.BF16 R140, R8, R62, R36 ;  /* 0x0000003e088c723c */ /* 0x000fe20000041824 */
[----:B------:R-:W-:Y:S01]  /*12410*/  IMAD.MOV.U32 R83, RZ, RZ, R17 ;  /* 0x000000ffff537224 */ /* 0x000fe200078e0011 */
[----:B------:R-:W-:Y:S01]  /*12420*/  MOV R82, R16 ;  /* 0x0000001000527202 */ /* 0x000fe20000000f00 */
[----:B-1----:R-:W-:-:S02]  /*12430*/  FFMA.FTZ R4, R113, c[0x0][0x2d0], -R3 ;  /* 0x0000b40071047a23 */ /* 0x002fc40000010803 */
[----:B------:R-:W-:-:S03]  /*12440*/  IMAD.MOV.U32 R113, RZ, RZ, R18 ;  /* 0x000000ffff717224 */ /* 0x000fc600078e0012 */
[C---:B------:R-:W-:Y:S01]  /*12450*/  HMMA.16816.F32.BF16 R212, R8.reuse, R74, R32 ;  /* 0x0000004a08d4723c */ /* 0x040fe20000041820 */
[----:B------:R1:W2:Y:S07]  /*12460*/  MUFU.EX2 R18, R4 ;  /* 0x0000000400127308 */ /* 0x0002ae0000000800 */
[C---:B------:R-:W-:Y:S08]  /*12470*/  HMMA.16816.F32.BF16 R200, R8.reuse, R70, R28 ;  /* 0x0000004608c8723c */ /* 0x040ff0000004181c */
[----:B------:R-:W-:Y:S01]  /*12480*/  HMMA.16816.F32.BF16 R152, R8, R54, R24 ;  /* 0x000000360898723c */ /* 0x000fe20000041818 */
[----:B-1----:R-:W-:-:S02]  /*12490*/  FFMA.FTZ R4, R112, c[0x0][0x2d0], -R3 ;  /* 0x0000b40070047a23 */ /* 0x002fc40000010803 */
[----:B------:R-:W-:Y:S02]  /*124a0*/  IMAD.MOV.U32 R112, RZ, RZ, R116 ;  /* 0x000000ffff707224 */ /* 0x000fe400078e0074 */
[----:B------:R1:W-:Y:S01]  /*124b0*/  MUFU.EX2 R118, R4 ;  /* 0x0000000400767308 */ /* 0x0003e20000000800 */
[----:B--2---:R-:W-:Y:S02]  /*124c0*/  IMAD.MOV.U32 R81, RZ, RZ, R18 ;  /* 0x000000ffff517224 */ /* 0x004fe400078e0012 */
[----:B-1----:R-:W-:Y:S01]  /*124d0*/  FFMA.FTZ R4, R135, c[0x0][0x2d0], -R0 ;  /* 0x0000b40087047a23 */ /* 0x002fe20000010800 */
[----:B------:R-:W-:-:S04]  /*124e0*/  MOV R135, R19 ;  /* 0x0000001300877202 */ /* 0x000fc80000000f00 */
[----:B------:R1:W-:Y:S02]  /*124f0*/  MUFU.EX2 R117, R4 ;  /* 0x0000000400757308 */ /* 0x0003e40000000800 */
[----:B-1----:R-:W-:Y:S02]  /*12500*/  FFMA.FTZ R4, R133, c[0x0][0x2d0], -R0 ;  /* 0x0000b40085047a23 */ /* 0x002fe40000010800 */
[----:B------:R-:W-:-:S04]  /*12510*/  IMAD.MOV.U32 R133, RZ, RZ, R197 ;  /* 0x000000ffff857224 */ /* 0x000fc800078e00c5 */
[----:B------:R1:W2:Y:S02]  /*12520*/  MUFU.EX2 R116, R4 ;  /* 0x0000000400747308 */ /* 0x0002a40000000800 */
[----:B-1----:R-:W-:Y:S01]  /*12530*/  FFMA.FTZ R4, R132, c[0x0][0x2d0], -R0 ;  /* 0x0000b40084047a23 */ /* 0x002fe20000010800 */
[----:B------:R-:W-:Y:S02]  /*12540*/  MOV R132, R196 ;  /* 0x000000c400847202 */ /* 0x000fe40000000f00 */
[----:B------:R-:W-:Y:S03]  /*12550*/  HMMA.16816.F32.BF16 R196, R8, R58, R20 ;  /* 0x0000003a08c4723c */ /* 0x000fe60000041814 */
[----:B------:R1:W-:Y:S04]  /*12560*/  MUFU.EX2 R238, R4 ;  /* 0x0000000400ee7308 */ /* 0x0003e80000000800 */
[----:B------:R-:W-:-:S02]  /*12570*/  F2FP.BF16.PACK_AB R8, R15, R119 ;  /* 0x000000770f08723e */ /* 0x000fc400000010ff */
[----:B------:R-:W-:Y:S02]  /*12580*/  F2FP.BF16.PACK_AB R10, R231, R229 ;  /* 0x000000e5e70a723e */ /* 0x000fe400000010ff */
[----:B--2---:R-:W-:Y:S01]  /*12590*/  F2FP.BF16.PACK_AB R9, R116, R117 ;  /* 0x000000757409723e */ /* 0x004fe200000010ff */
[--C-:B-1----:R-:W-:Y:S02]  /*125a0*/  FFMA.FTZ R4, R131, c[0x0][0x2d0], -R0.reuse ;  /* 0x0000b40083047a23 */ /* 0x102fe40000010800 */
[----:B------:R-:W-:Y:S02]  /*125b0*/  IMAD.MOV.U32 R131, RZ, RZ, R7 ;  /* 0x000000ffff837224 */ /* 0x000fe400078e0007 */
[----:B------:R1:W2:Y:S02]  /*125c0*/  MUFU.EX2 R230, R4 ;  /* 0x0000000400e67308 */ /* 0x0002a40000000800 */
[----:B-1----:R-:W-:Y:S01]  /*125d0*/  FFMA.FTZ R4, R129, c[0x0][0x2d0], -R0 ;  /* 0x0000b40081047a23 */ /* 0x002fe20000010800 */
[----:B--2---:R-:W-:Y:S01]  /*125e0*/  F2FP.BF16.PACK_AB R11, R230, R238 ;  /* 0x000000eee60b723e */ /* 0x004fe200000010ff */
[----:B------:R-:W-:Y:S01]  /*125f0*/  IMAD.MOV.U32 R129, RZ, RZ, R6 ;  /* 0x000000ffff817224 */ /* 0x000fe200078e0006 */
[----:B------:R-:W-:-:S03]  /*12600*/  F2FP.BF16.PACK_AB R6, R118, R81 ;  /* 0x000000517606723e */ /* 0x000fc600000010ff */
[----:B------:R1:W-:Y:S02]  /*12610*/  MUFU.EX2 R252, R4 ;  /* 0x0000000400fc7308 */ /* 0x0003e40000000800 */
[C---:B------:R-:W-:Y:S07]  /*12620*/  HMMA.16816.F32.BF16 R16, R8.reuse, R44, RZ ;  /* 0x0000002c0810723c */ /* 0x040fee00000418ff */
[----:B------:R-:W-:Y:S01]  /*12630*/  MOV R45, R80 ;  /* 0x00000050002d7202 */ /* 0x000fe20000000f00 */
[----:B------:R-:W-:Y:S01]  /*12640*/  HMMA.16816.F32.BF16 R20, R8, R40, RZ ;  /* 0x000000280814723c */ /* 0x000fe200000418ff */
[----:B------:R-:W-:-:S02]  /*12650*/  IMAD.MOV.U32 R44, RZ, RZ, R133 ;  /* 0x000000ffff2c7224 */ /* 0x000fc400078e0085 */
[----:B-1----:R-:W-:Y:S01]  /*12660*/  FFMA.FTZ R4, R128, c[0x0][0x2d0], -R0 ;  /* 0x0000b40080047a23 */ /* 0x002fe20000010800 */
[----:B------:R-:W-:-:S03]  /*12670*/  MOV R128, R175 ;  /* 0x000000af00807202 */ /* 0x000fc60000000f00 */
[----:B------:R-:W-:Y:S01]  /*12680*/  IMAD.MOV.U32 R40, RZ, RZ, R173 ;  /* 0x000000ffff287224 */ /* 0x000fe200078e00ad */
[----:B------:R1:W2:Y:S01]  /*12690*/  MUFU.EX2 R210, R4 ;  /* 0x0000000400d27308 */ /* 0x0002a20000000800 */
[----:B------:R-:W-:Y:S01]  /*126a0*/  HMMA.16816.F32.BF16 R36, R8, R84, RZ ;  /* 0x000000540824723c */ /* 0x000fe200000418ff */
[----:B------:R-:W-:-:S06]  /*126b0*/  MOV R41, R172 ;  /* 0x000000ac00297202 */ /* 0x000fcc0000000f00 */
[----:B------:R-:W-:Y:S01]  /*126c0*/  IMAD.MOV.U32 R84, RZ, RZ, R112 ;  /* 0x000000ffff547224 */ /* 0x000fe200078e0070 */
[----:B------:R-:W-:Y:S01]  /*126d0*/  HMMA.16816.F32.BF16 R32, R8, R88, RZ ;  /* 0x000000580820723c */ /* 0x000fe200000418ff */
[----:B------:R-:W-:Y:S01]  /*126e0*/  MOV R85, R113 ;  /* 0x0000007100557202 */ /* 0x000fe20000000f00 */
[----:B-1----:R-:W-:Y:S01]  /*126f0*/  FFMA.FTZ R4, R130, c[0x0][0x2d0], -R0 ;  /* 0x0000b40082047a23 */ /* 0x002fe20000010800 */
[----:B--2---:R-:W-:-:S05]  /*12700*/  F2FP.BF16.PACK_AB R5, R210, R252 ;  /* 0x000000fcd205723e */ /* 0x004fca00000010ff */
[C---:B------:R-:W-:Y:S01]  /*12710*/  HMMA.16816.F32.BF16 R28, R8.reuse, R92, RZ ;  /* 0x0000005c081c723c */ /* 0x040fe200000418ff */
[----:B------:R-:W-:Y:S01]  /*12720*/  IMAD.MOV.U32 R130, RZ, RZ, R174 ;  /* 0x000000ffff827224 */ /* 0x000fe200078e00ae */
[----:B------:R1:W-:Y:S01]  /*12730*/  MUFU.EX2 R251, R4 ;  /* 0x0000000400fb7308 */ /* 0x0003e20000000800 */
[----:B------:R-:W-:Y:S02]  /*12740*/  IMAD.MOV.U32 R88, RZ, RZ, R114 ;  /* 0x000000ffff587224 */ /* 0x000fe400078e0072 */
[----:B------:R-:W-:Y:S02]  /*12750*/  IMAD.MOV.U32 R89, RZ, RZ, R144 ;  /* 0x000000ffff597224 */ /* 0x000fe400078e0090 */
[----:B------:R-:W-:Y:S01]  /*12760*/  MOV R92, R83 ;  /* 0x00000053005c7202 */ /* 0x000fe20000000f00 */
[----:B------:R-:W-:Y:S01]  /*12770*/  HMMA.16816.F32.BF16 R24, R8, R96, RZ ;  /* 0x000000600818723c */ /* 0x000fe200000418ff */
[----:B------:R-:W-:-:S06]  /*12780*/  IMAD.MOV.U32 R93, RZ, RZ, R135 ;  /* 0x000000ffff5d7224 */ /* 0x000fcc00078e0087 */
[----:B------:R-:W-:Y:S02]  /*12790*/  IMAD.MOV.U32 R96, RZ, RZ, R82 ;  /* 0x000000ffff607224 */ /* 0x000fe400078e0052 */
[----:B------:R-:W-:Y:S02]  /*127a0*/  IMAD.MOV.U32 R97, RZ, RZ, R132 ;  /* 0x000000ffff617224 */ /* 0x000fe400078e0084 */
[----:B-1----:R-:W-:-:S04]  /*127b0*/  FFMA.FTZ R4, R134, c[0x0][0x2d0], -R0 ;  /* 0x0000b40086047a23 */ /* 0x002fc80000010800 */
[----:B------:R1:W2:Y:S02]  /*127c0*/  MUFU.EX2 R211, R4 ;  /* 0x0000000400d37308 */ /* 0x0002a40000000800 */
[----:B-1----:R-:W-:Y:S02]  /*127d0*/  F2FP.BF16.PACK_AB R4, R14, R206 ;  /* 0x000000ce0e04723e */ /* 0x002fe400000010ff */
[----:B--2---:R-:W-:-:S07]  /*127e0*/  F2FP.BF16.PACK_AB R7, R211, R251 ;  /* 0x000000fbd307723e */ /* 0x004fce00000010ff */
[----:B------:R-:W-:Y:S07]  /*127f0*/  HMMA.16816.F32.BF16 R108, R4, R48, R16 ;  /* 0x00000030046c723c */ /* 0x000fee0000041810 */
[----:B------:R-:W-:Y:S01]  /*12800*/  IMAD.MOV.U32 R48, RZ, RZ, R81 ;  /* 0x000000ffff307224 */ /* 0x000fe200078e0051 */
[----:B------:R-:W-:Y:S01]  /*12810*/  HMMA.16816.F32.BF16 R16, R8, R104, RZ ;  /* 0x000000680810723c */ /* 0x000fe200000418ff */
[----:B------:R-:W-:-:S06]  /*12820*/  MOV R49, R145 ;  /* 0x0000009100317202 */ /* 0x000fcc0000000f00 */
[----:B------:R-:W-:Y:S01]  /*12830*/  MOV R105, R130 ;  /* 0x0000008200697202 */ /* 0x000fe20000000f00 */
[----:B------:R-:W-:Y:S01]  /*12840*/  HMMA.16816.F32.BF16 R172, R4, R64, R20 ;  /* 0x0000004004ac723c */ /* 0x000fe20000041814 */
[----:B------:R-:W-:-:S06]  /*12850*/  IMAD.MOV.U32 R104, RZ, RZ, R128 ;  /* 0x000000ffff687224 */ /* 0x000fcc00078e0080 */
[----:B------:R-:W-:Y:S01]  /*12860*/  IMAD.MOV.U32 R65, RZ, RZ, R129 ;  /* 0x000000ffff417224 */ /* 0x000fe200078e0081 */
[----:B------:R-:W-:Y:S01]  /*12870*/  HMMA.16816.F32.BF16 R20, R8, R100, RZ ;  /* 0x000000640814723c */ /* 0x000fe200000418ff */
[----:B------:R-:W-:-:S06]  /*12880*/  MOV R64, R131 ;  /* 0x0000008300407202 */ /* 0x000fcc0000000f00 */
[----:B------:R-:W-:Y:S01]  /*12890*/  IMAD.MOV.U32 R101, RZ, RZ, R40 ;  /* 0x000000ffff657224 */ /* 0x000fe200078e0028 */
[----:B------:R-:W-:Y:S01]  /*128a0*/  HMMA.16816.F32.BF16 R80, R4, R76, R36 ;  /* 0x0000004c0450723c */ /* 0x000fe20000041824 */
[----:B------:R-:W-:-:S06]  /*128b0*/  IMAD.MOV.U32 R100, RZ, RZ, R41 ;  /* 0x000000ffff647224 */ /* 0x000fcc00078e0029 */
[----:B------:R-:W-:Y:S01]  /*128c0*/  IMAD.MOV.U32 R77, RZ, RZ, R115 ;  /* 0x000000ffff4d7224 */ /* 0x000fe200078e0073 */
[----:B------:R-:W-:Y:S01]  /*128d0*/  HMMA.16816.F32.BF16 R128, R4, R68, R24 ;  /* 0x000000440480723c */ /* 0x000fe20000041818 */
[----:B------:R-:W-:-:S06]  /*128e0*/  IMAD.MOV.U32 R76, RZ, RZ, R146 ;  /* 0x000000ffff4c7224 */ /* 0x000fcc00078e0092 */
[----:B------:R-:W-:Y:S01]  /*128f0*/  IMAD.MOV.U32 R69, RZ, RZ, R159 ;  /* 0x000000ffff457224 */ /* 0x000fe200078e009f */
[C---:B------:R-:W-:Y:S07]  /*12900*/  HMMA.16816.F32.BF16 R112, R4.reuse, R60, R32 ;  /* 0x0000003c0470723c */ /* 0x040fee0000041820 */
[----:B------:R-:W-:Y:S01]  /*12910*/  MOV R60, R147 ;  /* 0x00000093003c7202 */ /* 0x000fe20000000f00 */
[----:B------:R-:W-:Y:S01]  /*12920*/  IMAD.MOV.U32 R61, RZ, RZ, R156 ;  /* 0x000000ffff3d7224 */ /* 0x000fe200078e009c */
[C---:B------:R-:W-:Y:S07]  /*12930*/  HMMA.16816.F32.BF16 R144, R4.reuse, R72, R28 ;  /* 0x000000480490723c */ /* 0x040fee000004181c */
[----:B------:R-:W-:Y:S01]  /*12940*/  IMAD.MOV.U32 R72, RZ, RZ, R157 ;  /* 0x000000ffff487224 */ /* 0x000fe200078e009d */
[----:B------:R-:W-:Y:S01]  /*12950*/  MOV R73, R158 ;  /* 0x0000009e00497202 */ /* 0x000fe20000000f00 */
[C---:B------:R-:W-:Y:S08]  /*12960*/  HMMA.16816.F32.BF16 R132, R4.reuse, R52, R20 ;  /* 0x000000340484723c */ /* 0x040ff00000041814 */
[----:B------:R-:W-:Y:S07]  /*12970*/  HMMA.16816.F32.BF16 R156, R4, R56, R16 ;  /* 0x00000038049c723c */ /* 0x000fee0000041810 */
[----:B------:R-:W-:Y:S01]  /*12980*/  MOV R57, R73 ;  /* 0x0000004900397202 */ /* 0x000fe20000000f00 */
[----:B------:R-:W-:Y:S01]  /*12990*/  HMMA.16816.F32.BF16 R16, R8, R102, RZ ;  /* 0x000000660810723c */ /* 0x000fe200000418ff */
[----:B------:R-:W-:-:S06]  /*129a0*/  IMAD.MOV.U32 R56, RZ, RZ, R60 ;  /* 0x000000ffff387224 */ /* 0x000fcc00078e003c */
[----:B------:R-:W-:Y:S01]  /*129b0*/  IMAD.MOV.U32 R103, RZ, RZ, R44 ;  /* 0x000000ffff677224 */ /* 0x000fe200078e002c */
[----:B------:R-:W-:Y:S01]  /*129c0*/  HMMA.16816.F32.BF16 R36, R8, R46, RZ ;  /* 0x0000002e0824723c */ /* 0x000fe200000418ff */
[----:B------:R-:W-:-:S07]  /*129d0*/  MOV R102, R45 ;  /* 0x0000002d00667202 */ /* 0x000fce0000000f00 */
[C---:B------:R-:W-:Y:S08]  /*129e0*/  HMMA.16816.F32.BF16 R40, R8.reuse, R42, RZ ;  /* 0x0000002a0828723c */ /* 0x040ff000000418ff */
[C---:B------:R-:W-:Y:S07]  /*129f0*/  HMMA.16816.F32.BF16 R32, R8.reuse, R86, RZ ;  /* 0x000000560820723c */ /* 0x040fee00000418ff */
[----:B------:R-:W-:Y:S01]  /*12a00*/  IMAD.MOV.U32 R86, RZ, RZ, R208 ;  /* 0x000000ffff567224 */ /* 0x000fe200078e00d0 */
[----:B------:R-:W-:Y:S01]  /*12a10*/  HMMA.16816.F32.BF16 R28, R8, R90, RZ ;  /* 0x0000005a081c723c */ /* 0x000fe200000418ff */
[----:B------:R-:W-:Y:S01]  /*12a20*/  IMAD.MOV.U32 R87, RZ, RZ, R61 ;  /* 0x000000ffff577224 */ /* 0x000fe200078e003d */
[----:B------:R-:W-:-:S05]  /*12a30*/  MOV R61, R204 ;  /* 0x000000cc003d7202 */ /* 0x000fca0000000f00 */
[----:B------:R-:W-:Y:S01]  /*12a40*/  MOV R90, R64 ;  /* 0x00000040005a7202 */ /* 0x000fe20000000f00 */
[----:B------:R-:W-:Y:S01]  /*12a50*/  HMMA.16816.F32.BF16 R24, R8, R94, RZ ;  /* 0x0000005e0818723c */ /* 0x000fe200000418ff */
[----:B------:R-:W-:-:S06]  /*12a60*/  IMAD.MOV.U32 R91, RZ, RZ, R65 ;  /* 0x000000ffff5b7224 */ /* 0x000fcc00078e0041 */
[----:B------:R-:W-:Y:S01]  /*12a70*/  IMAD.MOV.U32 R94, RZ, RZ, R206 ;  /* 0x000000ffff5e7224 */ /* 0x000fe200078e00ce */
[----:B------:R-:W-:Y:S01]  /*12a80*/  HMMA.16816.F32.BF16 R20, R8, R98, RZ ;  /* 0x000000620814723c */ /* 0x000fe200000418ff */
[----:B------:R-:W-:-:S06]  /*12a90*/  MOV R95, R207 ;  /* 0x000000cf005f7202 */ /* 0x000fcc0000000f00 */
[----:B------:R-:W-:Y:S01]  /*12aa0*/  IMAD.MOV.U32 R99, RZ, RZ, R205 ;  /* 0x000000ffff637224 */ /* 0x000fe200078e00cd */
[----:B------:R-:W-:Y:S07]  /*12ab0*/  HMMA.16816.F32.BF16 R44, R8, R106, RZ ;  /* 0x0000006a082c723c */ /* 0x000fee00000418ff */
[----:B------:R-:W-:Y:S01]  /*12ac0*/  FFMA.FTZ R8, R170, c[0x0][0x2d0], -R3 ;  /* 0x0000b400aa087a23 */ /* 0x000fe20000010803 */
[----:B------:R-:W-:Y:S01]  /*12ad0*/  HMMA.16816.F32.BF16 R40, R4, R66, R40 ;  /* 0x000000420428723c */ /* 0x000fe20000041828 */
[----:B------:R-:W-:-:S02]  /*12ae0*/  IMAD.MOV.U32 R107, RZ, RZ, R69 ;  /* 0x000000ffff6b7224 */ /* 0x000fc400078e0045 */
[----:B------:R1:W-:Y:S01]  /*12af0*/  MUFU.EX2 R205, R8 ;  /* 0x0000000800cd7308 */ /* 0x0003e20000000800 */
[----:B------:R-:W-:-:S04]  /*12b00*/  IMAD.MOV.U32 R106, RZ, RZ, R72 ;  /* 0x000000ffff6a7224 */ /* 0x000fc800078e0048 */
[C---:B------:R-:W-:Y:S08]  /*12b10*/  HMMA.16816.F32.BF16 R36, R4.reuse, R50, R36 ;  /* 0x000000320424723c */ /* 0x040ff00000041824 */
[----:B------:R-:W-:Y:S01]  /*12b20*/  HMMA.16816.F32.BF16 R32, R4, R78, R32 ;  /* 0x0000004e0420723c */ /* 0x000fe20000041820 */
[----:B-1----:R-:W-:-:S04]  /*12b30*/  FFMA.FTZ R8, R169, c[0x0][0x2d0], -R3 ;  /* 0x0000b400a9087a23 */ /* 0x002fc80000010803 */
[----:B------:R1:W-:Y:S03]  /*12b40*/  MUFU.EX2 R206, R8 ;  /* 0x0000000800ce7308 */ /* 0x0003e60000000800 */
[C---:B------:R-:W-:Y:S08]  /*12b50*/  HMMA.16816.F32.BF16 R28, R4.reuse, R62, R28 ;  /* 0x0000003e041c723c */ /* 0x040ff0000004181c */
[----:B------:R-:W-:Y:S01]  /*12b60*/  HMMA.16816.F32.BF16 R72, R4, R74, R24 ;  /* 0x0000004a0448723c */ /* 0x000fe20000041818 */
[----:B------:R-:W-:Y:S01]  /*12b70*/  LDSM.16.MT88.4 R24, [R233+0x1100] ;  /* 0x00110000e918783b */ /* 0x000fe20000004200 */
[----:B-1----:R-:W-:-:S06]  /*12b80*/  FFMA.FTZ R8, R162, c[0x0][0x2d0], -R3 ;  /* 0x0000b400a2087a23 */ /* 0x002fcc0000010803 */
[C---:B------:R-:W-:Y:S01]  /*12b90*/  HMMA.16816.F32.BF16 R68, R4.reuse, R70, R20 ;  /* 0x000000460444723c */ /* 0x040fe20000041814 */
[----:B------:R-:W-:Y:S01]  /*12ba0*/  LDSM.16.MT88.4 R20, [R235+0x1100] ;  /* 0x00110000eb14783b */ /* 0x000fe20000004200 */
[----:B------:R1:W-:Y:S06]  /*12bb0*/  MUFU.EX2 R207, R8 ;  /* 0x0000000800cf7308 */ /* 0x0003ec0000000800 */
[C---:B------:R-:W-:Y:S01]  /*12bc0*/  HMMA.16816.F32.BF16 R52, R4.reuse, R54, R16 ;  /* 0x000000360434723c */ /* 0x040fe20000041810 */
[----:B------:R-:W2:Y:S07]  /*12bd0*/  LDSM.16.MT88.4 R16, [R232+0x1100] ;  /* 0x00110000e810783b */ /* 0x000eae0000004200 */
[----:B------:R-:W-:Y:S01]  /*12be0*/  HMMA.16816.F32.BF16 R44, R4, R58, R44 ;  /* 0x0000003a042c723c */ /* 0x000fe2000004182c */
[----:B-1----:R-:W-:-:S04]  /*12bf0*/  FFMA.FTZ R8, R161, c[0x0][0x2d0], -R3 ;  /* 0x0000b400a1087a23 */ /* 0x002fc80000010803 */
[----:B------:R1:W3:Y:S02]  /*12c00*/  MUFU.EX2 R208, R8 ;  /* 0x0000000800d07308 */ /* 0x0002e40000000800 */
[----:B------:R-:W-:-:S06]  /*12c10*/  FFMA.FTZ R4, R177, c[0x0][0x2d0], -R13 ;  /* 0x0000b400b1047a23 */ /* 0x000fcc000001080d */
[----:B------:R4:W-:Y:S01]  /*12c20*/  MUFU.EX2 R64, R4 ;  /* 0x0000000400407308 */ /* 0x0009e20000000800 */
[----:B-1----:R-:W-:Y:S01]  /*12c30*/  FFMA.FTZ R8, R176, c[0x0][0x2d0], -R0 ;  /* 0x0000b400b0087a23 */ /* 0x002fe20000010800 */
[----:B---3--:R-:W-:-:S06]  /*12c40*/  F2FP.BF16.PACK_AB R10, R208, R207 ;  /* 0x000000cfd00a723e */ /* 0x008fcc00000010ff */
[----:B------:R1:W-:Y:S01]  /*12c50*/  MUFU.EX2 R161, R8 ;  /* 0x0000000800a17308 */ /* 0x0003e20000000800 */
[----:B----4-:R-:W-:-:S07]  /*12c60*/  FFMA.FTZ R4, R178, c[0x0][0x2d0], -R13 ;  /* 0x0000b400b2047a23 */ /* 0x010fce000001080d */
[----:B------:R3:W4:Y:S01]  /*12c70*/  MUFU.EX2 R65, R4 ;  /* 0x0000000400417308 */ /* 0x0007220000000800 */
[----:B-1----:R-:W-:-:S07]  /*12c80*/  FFMA.FTZ R8, R171, c[0x0][0x2d0], -R0 ;  /* 0x0000b400ab087a23 */ /* 0x002fce0000010800 */
[----:B------:R1:W1:Y:S01]  /*12c90*/  MUFU.EX2 R162, R8 ;  /* 0x0000000800a27308 */ /* 0x0002620000000800 */
[----:B---3--:R-:W-:Y:S01]  /*12ca0*/  FFMA.FTZ R4, R184, c[0x0][0x2d0], -R12 ;  /* 0x0000b400b8047a23 */ /* 0x008fe2000001080c */
[----:B----4-:R-:W-:Y:S01]  /*12cb0*/  F2FP.BF16.PACK_AB R6, R65, R64 ;  /* 0x000000404106723e */ /* 0x010fe200000010ff */
[----:B------:R-:W-:-:S05]  /*12cc0*/  IMAD.MOV.U32 R184, RZ, RZ, R57 ;  /* 0x000000ffffb87224 */ /* 0x000fca00078e0039 */
[----:B------:R3:W-:Y:S01]  /*12cd0*/  MUFU.EX2 R60, R4 ;  /* 0x00000004003c7308 */ /* 0x0007e20000000800 */
[----:B-1----:R-:W-:Y:S01]  /*12ce0*/  FFMA.FTZ R8, R168, c[0x0][0x2d0], -R0 ;  /* 0x0000b400a8087a23 */ /* 0x002fe20000010800 */
[----:B------:R-:W-:-:S06]  /*12cf0*/  F2FP.BF16.PACK_AB R9, R162, R161 ;  /* 0x000000a1a209723e */ /* 0x000fcc00000010ff */
[----:B------:R1:W-:Y:S01]  /*12d00*/  MUFU.EX2 R204, R8 ;  /* 0x0000000800cc7308 */ /* 0x0003e20000000800 */
[----:B---3--:R-:W-:Y:S02]  /*12d10*/  FFMA.FTZ R4, R183, c[0x0][0x2d0], -R12 ;  /* 0x0000b400b7047a23 */ /* 0x008fe4000001080c */
[----:B------:R-:W-:-:S05]  /*12d20*/  IMAD.MOV.U32 R183, RZ, RZ, R61 ;  /* 0x000000ffffb77224 */ /* 0x000fca00078e003d */
        /* <DEDUP_REMOVED lines=8> */
[----:B------:R-:W-:Y:S02]  /*12db0*/  F2FP.BF16.PACK_AB R11, R166, R204 ;  /* 0x000000cca60b723e */ /* 0x000fe400000010ff */
[----:B------:R-:W-:-:S04]  /*12dc0*/  MOV R180, R56 ;  /* 0x0000003800b47202 */ /* 0x000fc80000000f00 */
[----:B------:R1:W-:Y:S01]  /*12dd0*/  MUFU.EX2 R66, R8 ;  /* 0x0000000800427308 */ /* 0x0003e20000000800 */
[----:B---3--:R-:W-:Y:S01]  /*12de0*/  FFMA.FTZ R4, R181, c[0x0][0x2d0], -R12 ;  /* 0x0000b400b5047a23 */ /* 0x008fe2000001080c */
[----:B------:R-:W-:-:S06]  /*12df0*/  MOV R181, R94 ;  /* 0x0000005e00b57202 */ /* 0x000fcc0000000f00 */
[----:B------:R-:W3:Y:S01]  /*12e00*/  MUFU.EX2 R63, R4 ;  /* 0x00000004003f7308 */ /* 0x000ee20000000800 */
[----:B-1----:R-:W-:-:S07]  /*12e10*/  FFMA.FTZ R8, R179, c[0x0][0x2d0], -R13 ;  /* 0x0000b400b3087a23 */ /* 0x002fce000001080d */
[----:B------:R1:W4:Y:S01]  /*12e20*/  MUFU.EX2 R67, R8 ;  /* 0x0000000800437308 */ /* 0x0003220000000800 */
[----:B---3--:R-:W-:Y:S02]  /*12e30*/  F2FP.BF16.PACK_AB R7, R63, R62 ;  /* 0x0000003e3f07723e */ /* 0x008fe400000010ff */
[----:B-1----:R-:W-:Y:S02]  /*12e40*/  F2FP.BF16.PACK_AB R8, R206, R205 ;  /* 0x000000cdce08723e */ /* 0x002fe400000010ff */
[----:B----4-:R-:W-:-:S05]  /*12e50*/  F2FP.BF16.PACK_AB R4, R67, R66 ;  /* 0x000000424304723e */ /* 0x010fca00000010ff */
[-C--:B--2---:R-:W-:Y:S08]  /*12e60*/  HMMA.16816.F32.BF16 R172, R8, R16.reuse, R172 ;  /* 0x0000001008ac723c */ /* 0x084ff000000418ac */
[C---:B------:R-:W-:Y:S07]  /*12e70*/  HMMA.16816.F32.BF16 R168, R4.reuse, R16, R192 ;  /* 0x0000001004a8723c */ /* 0x040fee00000418c0 */
[----:B------:R-:W-:Y:S01]  /*12e80*/  MOV R194, R48 ;  /* 0x0000003000c27202 */ /* 0x000fe20000000f00 */
[----:B------:R-:W-:Y:S01]  /*12e90*/  HMMA.16816.F32.BF16 R176, R4, R18, R120 ;  /* 0x0000001204b0723c */ /* 0x000fe20000041878 */
[----:B------:R-:W-:-:S02]  /*12ea0*/  IMAD.MOV.U32 R193, RZ, RZ, R49 ;  /* 0x000000ffffc17224 */ /* 0x000fc400078e0031 */
[----:B------:R-:W-:Y:S02]  /*12eb0*/  IMAD.MOV.U32 R195, RZ, RZ, R76 ;  /* 0x000000ffffc37224 */ /* 0x000fe400078e004c */
[----:B------:R-:W-:Y:S02]  /*12ec0*/  IMAD.MOV.U32 R192, RZ, RZ, R87 ;  /* 0x000000ffffc07224 */ /* 0x000fe400078e0057 */
[----:B------:R-:W-:Y:S01]  /*12ed0*/  IMAD.MOV.U32 R120, RZ, RZ, R86 ;  /* 0x000000ffff787224 */ /* 0x000fe200078e0056 */
[----:B------:R-:W-:Y:S01]  /*12ee0*/  HMMA.16816.F32.BF16 R40, R8, R18, R40 ;  /* 0x000000120828723c */ /* 0x000fe20000041828 */
[----:B------:R-:W1:Y:S01]  /*12ef0*/  LDSM.16.MT88.4 R16, [R234+0x1100] ;  /* 0x00110000ea10783b */ /* 0x000e620000004200 */
[----:B------:R-:W-:Y:S01]  /*12f00*/  IMAD.MOV.U32 R121, RZ, RZ, R95 ;  /* 0x000000ffff797224 */ /* 0x000fe200078e005f */
[----:B------:R-:W-:Y:S01]  /*12f10*/  MOV R123, R91 ;  /* 0x0000005b007b7202 */ /* 0x000fe20000000f00 */
[----:B------:R-:W-:-:S04]  /*12f20*/  IMAD.MOV.U32 R122, RZ, RZ, R90 ;  /* 0x000000ffff7a7224 */ /* 0x000fc800078e005a */
[-C--:B------:R-:W-:Y:S07]  /*12f30*/  HMMA.16816.F32.BF16 R48, R8, R24.reuse, R108 ;  /* 0x000000180830723c */ /* 0x080fee000004186c */
[----:B------:R-:W-:Y:S01]  /*12f40*/  IMAD.MOV.U32 R108, RZ, RZ, R77 ;  /* 0x000000ffff6c7224 */ /* 0x000fe200078e004d */
[----:B------:R-:W-:Y:S01]  /*12f50*/  HMMA.16816.F32.BF16 R56, R4, R24, R148 ;  /* 0x000000180438723c */ /* 0x000fe20000041894 */
[----:B------:R-:W-:Y:S01]  /*12f60*/  MOV R109, R96 ;  /* 0x00000060006d7202 */ /* 0x000fe20000000f00 */
[----:B------:R-:W-:-:S02]  /*12f70*/  IMAD.MOV.U32 R111, RZ, RZ, R93 ;  /* 0x000000ffff6f7224 */ /* 0x000fc400078e005d */
[----:B------:R-:W-:-:S03]  /*12f80*/  IMAD.MOV.U32 R110, RZ, RZ, R92 ;  /* 0x000000ffff6e7224 */ /* 0x000fc600078e005c */
[----:B------:R-:W-:Y:S01]  /*12f90*/  IMAD.MOV.U32 R150, RZ, RZ, R84 ;  /* 0x000000ffff967224 */ /* 0x000fe200078e0054 */
[----:B------:R-:W-:Y:S01]  /*12fa0*/  MOV R151, R85 ;  /* 0x0000005500977202 */ /* 0x000fe20000000f00 */
[----:B------:R-:W-:Y:S01]  /*12fb0*/  HMMA.16816.F32.BF16 R76, R4, R26, R124 ;  /* 0x0000001a044c723c */ /* 0x000fe2000004187c */
[----:B------:R-:W-:Y:S01]  /*12fc0*/  MOV R148, R88 ;  /* 0x0000005800947202 */ /* 0x000fe20000000f00 */
[----:B------:R-:W-:-:S05]  /*12fd0*/  IMAD.MOV.U32 R149, RZ, RZ, R89 ;  /* 0x000000ffff957224 */ /* 0x000fca00078e0059 */
[----:B------:R-:W-:Y:S01]  /*12fe0*/  IMAD.MOV.U32 R125, RZ, RZ, R181 ;  /* 0x000000ffff7d7224 */ /* 0x000fe200078e00b5 */
[C---:B------:R-:W-:Y:S01]  /*12ff0*/  HMMA.16816.F32.BF16 R84, R8.reuse, R20, R80 ;  /* 0x000000140854723c */ /* 0x040fe20000041850 */
[----:B------:R-:W-:Y:S01]  /*13000*/  IMAD.MOV.U32 R181, RZ, RZ, R231 ;  /* 0x000000ffffb57224 */ /* 0x000fe200078e00e7 */
[----:B------:R-:W-:Y:S01]  /*13010*/  MOV R127, R183 ;  /* 0x000000b7007f7202 */ /* 0x000fe20000000f00 */
[----:B------:R-:W-:Y:S02]  /*13020*/  IMAD.MOV.U32 R124, RZ, RZ, R228 ;  /* 0x000000ffff7c7224 */ /* 0x000fe400078e00e4 */
[----:B------:R-:W-:Y:S01]  /*13030*/  IMAD.MOV.U32 R126, RZ, RZ, R182 ;  /* 0x000000ffff7e7224 */ /* 0x000fe200078e00b6 */
[----:B------:R-:W-:Y:S01]  /*13040*/  MOV R182, R105 ;  /* 0x0000006900b67202 */ /* 0x000fe20000000f00 */
[----:B------:R-:W-:Y:S01]  /*13050*/  IMAD.MOV.U32 R82, RZ, RZ, R230 ;  /* 0x000000ffff527224 */ /* 0x000fe200078e00e6 */
[----:B------:R-:W-:Y:S01]  /*13060*/  MOV R83, R229 ;  /* 0x000000e500537202 */ /* 0x000fe20000000f00 */
[----:B------:R-:W-:Y:S01]  /*13070*/  HMMA.16816.F32.BF16 R36, R8, R26, R36 ;  /* 0x0000001a0824723c */ /* 0x000fe20000041824 */
[----:B------:R-:W-:Y:S01]  /*13080*/  MOV R81, R102 ;  /* 0x0000006600517202 */ /* 0x000fe20000000f00 */
[----:B------:R-:W2:Y:S01]  /*13090*/  LDSM.16.MT88.4 R24, [R232+0x3100] ;  /* 0x00310000e818783b */ /* 0x000ea20000004200 */
[----:B------:R-:W-:-:S02]  /*130a0*/  IMAD.MOV.U32 R102, RZ, RZ, R103 ;  /* 0x000000ffff667224 */ /* 0x000fc400078e0067 */
[----:B------:R-:W-:Y:S02]  /*130b0*/  IMAD.MOV.U32 R183, RZ, RZ, R106 ;  /* 0x000000ffffb77224 */ /* 0x000fe400078e006a */
[----:B------:R-:W-:Y:S01]  /*130c0*/  IMAD.MOV.U32 R80, RZ, RZ, R107 ;  /* 0x000000ffff507224 */ /* 0x000fe200078e006b */
[----:B-1----:R-:W-:Y:S01]  /*130d0*/  HMMA.16816.F32.BF16 R228, R8, R18, R28 ;  /* 0x0000001208e4723c */ /* 0x002fe2000004181c */
[----:B------:R-:W1:Y:S01]  /*130e0*/  LDSM.16.MT88.4 R28, [R234+0x3100] ;  /* 0x00310000ea1c783b */ /* 0x000e620000004200 */
[----:B------:R-:W-:-:S06]  /*130f0*/  IMAD.MOV.U32 R103, RZ, RZ, R104 ;  /* 0x000000ffff677224 */ /* 0x000fcc00078e0068 */
[----:B------:R-:W-:Y:S08]  /*13100*/  HMMA.16816.F32.BF16 R112, R8, R16, R112 ;  /* 0x000000100870723c */ /* 0x000ff00000041870 */
[C---:B------:R-:W-:Y:S07]  /*13110*/  HMMA.16816.F32.BF16 R88, R4.reuse, R20, R216 ;  /* 0x000000140458723c */ /* 0x040fee00000418d8 */
[----:B------:R-:W-:Y:S01]  /*13120*/  MOV R217, R149 ;  /* 0x0000009500d97202 */ /* 0x000fe20000000f00 */
[----:B------:R-:W-:Y:S01]  /*13130*/  HMMA.16816.F32.BF16 R92, R4, R22, R136 ;  /* 0x00000016045c723c */ /* 0x000fe20000041888 */
[----:B------:R-:W-:-:S02]  /*13140*/  IMAD.MOV.U32 R218, RZ, RZ, R150 ;  /* 0x000000ffffda7224 */ /* 0x000fc400078e0096 */
[----:B------:R-:W-:Y:S01]  /*13150*/  IMAD.MOV.U32 R219, RZ, RZ, R151 ;  /* 0x000000ffffdb7224 */ /* 0x000fe200078e0097 */
[----:B------:R-:W-:Y:S01]  /*13160*/  MOV R151, R111 ;  /* 0x0000006f00977202 */ /* 0x000fe20000000f00 */
[----:B------:R-:W-:Y:S02]  /*13170*/  IMAD.MOV.U32 R149, RZ, RZ, R109 ;  /* 0x000000ffff957224 */ /* 0x000fe400078e006d */
[----:B------:R-:W-:Y:S01]  /*13180*/  IMAD.MOV.U32 R139, RZ, RZ, R148 ;  /* 0x000000ffff8b7224 */ /* 0x000fe200078e0094 */
[----:B------:R-:W-:Y:S01]  /*13190*/  HMMA.16816.F32.BF16 R32, R8, R22, R32 ;  /* 0x000000160820723c */ /* 0x000fe20000041820 */
[----:B------:R-:W-:Y:S01]  /*131a0*/  MOV R148, R108 ;  /* 0x0000006c00947202 */ /* 0x000fe20000000f00 */
[----:B------:R-:W-:Y:S01]  /*131b0*/  IMAD.MOV.U32 R150, RZ, RZ, R110 ;  /* 0x000000ffff967224 */ /* 0x000fe200078e006e */
[----:B------:R-:W3:Y:S01]  /*131c0*/  LDSM.16.MT88.4 R20, [R233+0x3100] ;  /* 0x00310000e914783b */ /* 0x000ee20000004200 */
[----:B------:R-:W-:Y:S01]  /*131d0*/  IMAD.MOV.U32 R96, RZ, RZ, R115 ;  /* 0x000000ffff607224 */ /* 0x000fe200078e0073 */
[----:B------:R-:W-:Y:S01]  /*131e0*/  MOV R137, R217 ;  /* 0x000000d900897202 */ /* 0x000fe20000000f00 */
[----:B------:R-:W-:Y:S01]  /*131f0*/  IMAD.MOV.U32 R136, RZ, RZ, R139 ;  /* 0x000000ffff887224 */ /* 0x000fe200078e008b */
[----:B------:R-:W-:Y:S01]  /*13200*/  MOV R115, R80 ;  /* 0x0000005000737202 */ /* 0x000fe20000000f00 */
[----:B------:R-:W-:Y:S01]  /*13210*/  HMMA.16816.F32.BF16 R104, R4, R16, R220 ;  /* 0x000000100468723c */ /* 0x000fe200000418dc */
[----:B------:R-:W-:Y:S01]  /*13220*/  IMAD.MOV.U32 R138, RZ, RZ, R218 ;  /* 0x000000ffff8a7224 */ /* 0x000fe200078e00da */
[----:B------:R-:W-:Y:S01]  /*13230*/  MOV R218, R83 ;  /* 0x0000005300da7202 */ /* 0x000fe20000000f00 */
[----:B------:R-:W-:Y:S01]  /*13240*/  IMAD.MOV.U32 R139, RZ, RZ, R219 ;  /* 0x000000ffff8b7224 */ /* 0x000fe200078e00db */
[----:B------:R-:W-:Y:S01]  /*13250*/  MOV R98, R114 ;  /* 0x0000007200627202 */ /* 0x000fe20000000f00 */
[----:B------:R-:W-:-:S02]  /*13260*/  IMAD.MOV.U32 R217, RZ, RZ, R81 ;  /* 0x000000ffffd97224 */ /* 0x000fc400078e0051 */
[----:B------:R-:W-:Y:S01]  /*13270*/  IMAD.MOV.U32 R219, RZ, RZ, R124 ;  /* 0x000000ffffdb7224 */ /* 0x000fe200078e007c */
[C---:B------:R-:W-:Y:S01]  /*13280*/  HMMA.16816.F32.BF16 R108, R4.reuse, R18, R140 ;  /* 0x00000012046c723c */ /* 0x040fe2000004188c */
[----:B------:R-:W4:Y:S01]  /*13290*/  LDSM.16.MT88.4 R16, [R235+0x3100] ;  /* 0x00310000eb10783b */ /* 0x000f220000004200 */
        /* <DEDUP_REMOVED lines=13> */
[----:B------:R-:W-:Y:S01]  /*13370*/  IMAD.MOV.U32 R99, RZ, RZ, R113 ;  /* 0x000000ffff637224 */ /* 0x000fe200078e0071 */
[----:B------:R-:W-:Y:S01]  /*13380*/  MOV R113, R218 ;  /* 0x000000da00717202 */ /* 0x000fe20000000f00 */
[----:B------:R-:W-:Y:S02]  /*13390*/  IMAD.MOV.U32 R223, RZ, RZ, R115 ;  /* 0x000000ffffdf7224 */ /* 0x000fe400078e0073 */
[----:B------:R-:W-:Y:S02]  /*133a0*/  IMAD.MOV.U32 R112, RZ, RZ, R217 ;  /* 0x000000ffff707224 */ /* 0x000fe400078e00d9 */
[----:B------:R-:W-:Y:S01]  /*133b0*/  IMAD.MOV.U32 R114, RZ, RZ, R219 ;  /* 0x000000ffff727224 */ /* 0x000fe200078e00db */
[----:B------:R-:W-:Y:S01]  /*133c0*/  MOV R219, R192 ;  /* 0x000000c000db7202 */ /* 0x000fe20000000f00 */
[----:B------:R-:W-:Y:S01]  /*133d0*/  IMAD.MOV.U32 R115, RZ, RZ, R80 ;  /* 0x000000ffff737224 */ /* 0x000fe200078e0050 */
[----:B------:R-:W-:Y:S01]  /*133e0*/  MOV R80, R82 ;  /* 0x0000005200507202 */ /* 0x000fe20000000f00 */
[----:B------:R-:W-:-:S02]  /*133f0*/  IMAD.MOV.U32 R217, RZ, RZ, R83 ;  /* 0x000000ffffd97224 */ /* 0x000fc400078e0053 */
[----:B------:R-:W-:Y:S01]  /*13400*/  IMAD.MOV.U32 R218, RZ, RZ, R124 ;  /* 0x000000ffffda7224 */ /* 0x000fe200078e007c */
[----:B------:R-:W-:Y:S01]  /*13410*/  MOV R124, R195 ;  /* 0x000000c3007c7202 */ /* 0x000fe20000000f00 */
[----:B------:R-:W-:Y:S02]  /*13420*/  IMAD.MOV.U32 R83, RZ, RZ, R194 ;  /* 0x000000ffff537224 */ /* 0x000fe400078e00c2 */
[----:B------:R-:W-:Y:S02]  /*13430*/  IMAD.MOV.U32 R82, RZ, RZ, R193 ;  /* 0x000000ffff527224 */ /* 0x000fe400078e00c1 */
[----:B------:R-:W-:Y:S02]  /*13440*/  IMAD.MOV.U32 R194, RZ, RZ, R167 ;  /* 0x000000ffffc27224 */ /* 0x000fe400078e00a7 */
[----:B------:R-:W-:Y:S02]  /*13450*/  IMAD.MOV.U32 R192, RZ, RZ, R184 ;  /* 0x000000ffffc07224 */ /* 0x000fe400078e00b8 */
[----:B------:R-:W-:-:S02]  /*13460*/  IMAD.MOV.U32 R193, RZ, RZ, R237 ;  /* 0x000000ffffc17224 */ /* 0x000fc400078e00ed */
[----:B------:R-:W-:Y:S01]  /*13470*/  IMAD.MOV.U32 R195, RZ, RZ, R160 ;  /* 0x000000ffffc37224 */ /* 0x000fe200078e00a0 */
[----:B------:R-:W-:Y:S01]  /*13480*/  MOV R142, R223 ;  /* 0x000000df008e7202 */ /* 0x000fe20000000f00 */
[----:B------:R-:W-:Y:S01]  /*13490*/  IMAD.MOV.U32 R143, RZ, RZ, R112 ;  /* 0x000000ffff8f7224 */ /* 0x000fe200078e0070 */
[----:B------:R-:W-:Y:S01]  /*134a0*/  MOV R221, R218 ;  /* 0x000000da00dd7202 */ /* 0x000fe20000000f00 */
[----:B------:R-:W-:Y:S01]  /*134b0*/  IMAD.MOV.U32 R220, RZ, RZ, R217 ;  /* 0x000000ffffdc7224 */ /* 0x000fe200078e00d9 */
[----:B------:R-:W-:Y:S01]  /*134c0*/  MOV R218, R194 ;  /* 0x000000c200da7202 */ /* 0x000fe20000000f00 */
[----:B------:R-:W-:Y:S02]  /*134d0*/  IMAD.MOV.U32 R222, RZ, RZ, R219 ;  /* 0x000000ffffde7224 */ /* 0x000fe400078e00db */
[----:B------:R-:W-:Y:S02]  /*134e0*/  IMAD.MOV.U32 R223, RZ, RZ, R83 ;  /* 0x000000ffffdf7224 */ /* 0x000fe400078e0053 */
[----:B------:R-:W-:-:S02]  /*134f0*/  IMAD.MOV.U32 R217, RZ, RZ, R192 ;  /* 0x000000ffffd97224 */ /* 0x000fc400078e00c0 */
[----:B------:R-:W-:Y:S02]  /*13500*/  IMAD.MOV.U32 R83, RZ, RZ, R193 ;  /* 0x000000ffff537224 */ /* 0x000fe400078e00c1 */
[----:B------:R-:W-:Y:S01]  /*13510*/  IMAD.MOV.U32 R219, RZ, RZ, R195 ;  /* 0x000000ffffdb7224 */ /* 0x000fe200078e00c3 */
[----:B------:R-:W-:Y:S01]  /*13520*/  MOV R112, R124 ;  /* 0x0000007c00707202 */ /* 0x000fe20000000f00 */
[----:B-1----:R-:W-:Y:S01]  /*13530*/  HMMA.16816.F32.BF16 R192, R4, R28, R224 ;  /* 0x0000001c04c0723c */ /* 0x002fe200000418e0 */
[----:B------:R-:W-:-:S06]  /*13540*/  IMAD.MOV.U32 R180, RZ, RZ, R97 ;  /* 0x000000ffffb47224 */ /* 0x000fcc00078e0061 */
[----:B------:R-:W-:Y:S01]  /*13550*/  IMAD.MOV.U32 R225, RZ, RZ, R125 ;  /* 0x000000ffffe17224 */ /* 0x000fe200078e007d */
[----:B------:R-:W-:Y:S01]  /*13560*/  MOV R226, R126 ;  /* 0x0000007e00e27202 */ /* 0x000fe20000000f00 */
[----:B------:R-:W-:Y:S02]  /*13570*/  IMAD.MOV.U32 R227, RZ, RZ, R127 ;  /* 0x000000ffffe37224 */ /* 0x000fe400078e007f */
[C---:B------:R-:W-:Y:S07]  /*13580*/  HMMA.16816.F32.BF16 R124, R4.reuse, R26, R212 ;  /* 0x0000001a047c723c */ /* 0x040fee00000418d4 */
[----:B------:R-:W-:Y:S01]  /*13590*/  IMAD.MOV.U32 R212, RZ, RZ, R142 ;  /* 0x000000ffffd47224 */ /* 0x000fe200078e008e */
[----:B------:R-:W-:Y:S01]  /*135a0*/  MOV R213, R143 ;  /* 0x0000008f00d57202 */ /* 0x000fe20000000f00 */
[----:B------:R-:W-:Y:S01]  /*135b0*/  IMAD.MOV.U32 R214, RZ, RZ, R102 ;  /* 0x000000ffffd67224 */ /* 0x000fe200078e0066 */
[----:B---3--:R-:W-:Y:S01]  /*135c0*/  HMMA.16816.F32.BF16 R140, R4, R22, R200 ;  /* 0x00000016048c723c */ /* 0x008fe200000418c8 */
[----:B------:R-:W-:-:S06]  /*135d0*/  IMAD.MOV.U32 R215, RZ, RZ, R103 ;  /* 0x000000ffffd77224 */ /* 0x000fcc00078e0067 */
[----:B------:R-:W-:Y:S01]  /*135e0*/  MOV R203, R100 ;  /* 0x0000006400cb7202 */ /* 0x000fe20000000f00 */
[----:B------:R-:W-:Y:S01]  /*135f0*/  IMAD.MOV.U32 R200, RZ, RZ, R101 ;  /* 0x000000ffffc87224 */ /* 0x000fe200078e0065 */
[C---:B------:R-:W-:Y:S08]  /*13600*/  HMMA.16816.F32.BF16 R136, R4.reuse, R20, R136 ;  /* 0x000000140488723c */ /* 0x040ff00000041888 */
[C---:B----4-:R-:W-:Y:S08]  /*13610*/  HMMA.16816.F32.BF16 R148, R4.reuse, R16, R148 ;  /* 0x000000100494723c */ /* 0x050ff00000041894 */
[C---:B------:R-:W-:Y:S08]  /*13620*/  HMMA.16816.F32.BF16 R152, R4.reuse, R18, R152 ;  /* 0x000000120498723c */ /* 0x040ff00000041898 */
[----:B------:R-:W-:Y:S07]  /*13630*/  HMMA.16816.F32.BF16 R100, R4, R30, R196 ;  /* 0x0000001e0464723c */ /* 0x000fee00000418c4 */
[----:B------:R-:W-:Y:S01]  /*13640*/  FFMA.FTZ R4, R191, c[0x0][0x2d0], -R3 ;  /* 0x0000b400bf047a23 */ /* 0x000fe20000010803 */
[----:B------:R-:W-:Y:S01]  /*13650*/  MOV R6, R226 ;  /* 0x000000e200067202 */ /* 0x000fe20000000f00 */
[----:B------:R-:W-:-:S02]  /*13660*/  IMAD.MOV.U32 R7, RZ, RZ, R225 ;  /* 0x000000ffff077224 */ /* 0x000fc400078e00e1 */
[----:B------:R-:W-:Y:S02]  /*13670*/  IMAD.MOV.U32 R5, RZ, RZ, R227 ;  /* 0x000000ffff057224 */ /* 0x000fe400078e00e3 */
[----:B------:R-:W-:Y:S01]  /*13680*/  HMMA.16816.F32.BF16 R224, R8, R24, R144 ;  /* 0x0000001808e0723c */ /* 0x000fe20000041890 */
[----:B------:R1:W-:Y:S01]  /*13690*/  MUFU.EX2 R24, R4 ;  /* 0x0000000400187308 */ /* 0x0003e20000000800 */
[----:B------:R-:W-:Y:S02]  /*136a0*/  IMAD.MOV.U32 R199, RZ, RZ, R220 ;  /* 0x000000ffffc77224 */ /* 0x000fe400078e00dc */
[----:B------:R-:W-:-:S03]  /*136b0*/  IMAD.MOV.U32 R201, RZ, RZ, R222 ;  /* 0x000000ffffc97224 */ /* 0x000fc600078e00de */
[----:B------:R-:W-:Y:S02]  /*136c0*/  MOV R145, R221 ;  /* 0x000000dd00917202 */ /* 0x000fe40000000f00 */
[----:B------:R-:W-:Y:S01]  /*136d0*/  MOV R144, R223 ;  /* 0x000000df00907202 */ /* 0x000fe20000000f00 */
[----:B-1----:R-:W-:-:S04]  /*136e0*/  FFMA.FTZ R4, R186, c[0x0][0x2d0], -R3 ;  /* 0x0000b400ba047a23 */ /* 0x002fc80000010803 */
[----:B------:R1:W3:Y:S01]  /*136f0*/  MUFU.EX2 R25, R4 ;  /* 0x0000000400197308 */ /* 0x0002e20000000800 */
[----:B------:R-:W-:Y:S01]  /*13700*/  HMMA.16816.F32.BF16 R220, R8, R26, R72 ;  /* 0x0000001a08dc723c */ /* 0x000fe20000041848 */
[----:B------:R-:W-:Y:S01]  /*13710*/  MOV R147, R203 ;  /* 0x000000cb00937202 */ /* 0x000fe20000000f00 */
[----:B------:R-:W-:Y:S01]  /*13720*/  IMAD.MOV.U32 R203, RZ, RZ, R216 ;  /* 0x000000ffffcb7224 */ /* 0x000fe200078e00d8 */
[----:B------:R-:W-:-:S04]  /*13730*/  MOV R202, R217 ;  /* 0x000000d900ca7202 */ /* 0x000fc80000000f00 */
[----:B------:R-:W-:Y:S02]  /*13740*/  IMAD.MOV.U32 R73, RZ, RZ, R218 ;  /* 0x000000ffff497224 */ /* 0x000fe400078e00da */
[--C-:B-1----:R-:W-:Y:S02]  /*13750*/  FFMA.FTZ R4, R187, c[0x0][0x2d0], -R3.reuse ;  /* 0x0000b400bb047a23 */ /* 0x102fe40000010803 */
[----:B------:R-:W-:Y:S01]  /*13760*/  FFMA.FTZ R3, R185, c[0x0][0x2d0], -R3 ;  /* 0x0000b400b9037a23 */ /* 0x000fe20000010803 */
[----:B------:R-:W-:-:S03]  /*13770*/  MOV R74, R219 ;  /* 0x000000db004a7202 */ /* 0x000fc60000000f00 */
[----:B------:R1:W-:Y:S01]  /*13780*/  MUFU.EX2 R26, R3 ;  /* 0x00000003001a7308 */ /* 0x0003e20000000800 */
[----:B------:R-:W-:Y:S01]  /*13790*/  HMMA.16816.F32.BF16 R216, R8, R20, R128 ;  /* 0x0000001408d8723c */ /* 0x000fe20000041880 */
[----:B------:R-:W-:Y:S01]  /*137a0*/  IMAD.MOV.U32 R146, RZ, RZ, R212 ;  /* 0x000000ffff927224 */ /* 0x000fe200078e00d4 */
[----:B------:R-:W-:Y:S01]  /*137b0*/  MOV R196, R213 ;  /* 0x000000d500c47202 */ /* 0x000fe20000000f00 */
[----:B------:R-:W-:Y:S01]  /*137c0*/  IMAD.MOV.U32 R197, RZ, RZ, R214 ;  /* 0x000000ffffc57224 */ /* 0x000fe200078e00d6 */
[----:B------:R-:W-:Y:S01]  /*137d0*/  MOV R198, R215 ;  /* 0x000000d700c67202 */ /* 0x000fe20000000f00 */
[----:B-1----:R-:W-:-:S04]  /*137e0*/  FFMA.FTZ R3, R209, c[0x0][0x2d0], -R0 ;  /* 0x0000b400d1037a23 */ /* 0x002fc80000010800 */
[----:B------:R1:W-:Y:S01]  /*137f0*/  MUFU.EX2 R20, R3 ;  /* 0x0000000300147308 */ /* 0x0003e20000000800 */
[----:B------:R-:W-:Y:S01]  /*13800*/  HMMA.16816.F32.BF16 R212, R8, R22, R68 ;  /* 0x0000001608d4723c */ /* 0x000fe20000041844 */
[----:B------:R-:W-:Y:S01]  /*13810*/  MOV R184, R236 ;  /* 0x000000ec00b87202 */ /* 0x000fe20000000f00 */
[----:B-1----:R-:W-:-:S05]  /*13820*/  FFMA.FTZ R3, R190, c[0x0][0x2d0], -R0 ;  /* 0x0000b400be037a23 */ /* 0x002fca0000010800 */
[----:B------:R1:W4:Y:S01]  /*13830*/  MUFU.EX2 R22, R3 ;  /* 0x0000000300167308 */ /* 0x0003220000000800 */
[----:B------:R-:W-:Y:S02]  /*13840*/  IMAD.MOV.U32 R75, RZ, RZ, R184 ;  /* 0x000000ffff4b7224 */ /* 0x000fe400078e00b8 */
[----:B------:R-:W-:Y:S01]  /*13850*/  HMMA.16816.F32.BF16 R184, R8, R16, R132 ;  /* 0x0000001008b8723c */ /* 0x000fe20000041884 */
[--C-:B-1----:R-:W-:Y:S02]  /*13860*/  FFMA.FTZ R3, R189, c[0x0][0x2d0], -R0.reuse ;  /* 0x0000b400bd037a23 */ /* 0x102fe40000010800 */
[----:B------:R-:W-:-:S04]  /*13870*/  FFMA.FTZ R0, R188, c[0x0][0x2d0], -R0 ;  /* 0x0000b400bc007a23 */ /* 0x000fc80000010800 */
[----:B------:R1:W-:Y:S01]  /*13880*/  MUFU.EX2 R21, R0 ;  /* 0x0000000000157308 */ /* 0x0003e20000000800 */
[----:B------:R-:W-:Y:S01]  /*13890*/  HMMA.16816.F32.BF16 R52, R8, R18, R52 ;  /* 0x000000120834723c */ /* 0x000fe20000041834 */
[----:B-1----:R-:W-:-:S06]  /*138a0*/  FFMA.FTZ R0, R73, c[0x0][0x2d0], -R13 ;  /* 0x0000b40049007a23 */ /* 0x002fcc000001080d */
[----:B------:R1:W-:Y:S01]  /*138b0*/  MUFU.EX2 R17, R0 ;  /* 0x0000000000117308 */ /* 0x0003e20000000800 */
[----:B------:R-:W-:Y:S01]  /*138c0*/  IMAD.MOV.U32 R72, RZ, RZ, R146 ;  /* 0x000000ffff487224 */ /* 0x000fe200078e0092 */
[----:B------:R-:W-:Y:S01]  /*138d0*/  MOV R73, R147 ;  /* 0x0000009300497202 */ /* 0x000fe20000000f00 */
[----:B-1----:R-:W-:-:S05]  /*138e0*/  FFMA.FTZ R0, R74, c[0x0][0x2d0], -R13 ;  /* 0x0000b4004a007a23 */ /* 0x002fca000001080d */
[----:B------:R1:W-:Y:S01]  /*138f0*/  MUFU.EX2 R18, R0 ;  /* 0x0000000000127308 */ /* 0x0003e20000000800 */
[----:B------:R-:W-:Y:S01]  /*13900*/  MOV R131, R145 ;  /* 0x0000009100837202 */ /* 0x000fe20000000f00 */
[----:B------:R-:W-:Y:S01]  /*13910*/  IMAD.MOV.U32 R146, RZ, RZ, R80 ;  /* 0x000000ffff927224 */ /* 0x000fe200078e0050 */
[----:B------:R-:W-:Y:S01]  /*13920*/  MOV R147, R81 ;  /* 0x0000005100937202 */ /* 0x000fe20000000f00 */
[----:B------:R-:W-:Y:S01]  /*13930*/  IMAD.MOV.U32 R74, RZ, RZ, R5 ;  /* 0x000000ffff4a7224 */ /* 0x000fe200078e0005 */
[----:B------:R-:W-:Y:S01]  /*13940*/  MOV R145, R200 ;  /* 0x000000c800917202 */ /* 0x000fe20000000f00 */
[----:B-1----:R-:W-:-:S04]  /*13950*/  FFMA.FTZ R0, R75, c[0x0][0x2d0], -R13 ;  /* 0x0000b4004b007a23 */ /* 0x002fc8000001080d */
[----:B------:R1:W-:Y:S01]  /*13960*/  MUFU.EX2 R19, R0 ;  /* 0x0000000000137308 */ /* 0x0003e20000000800 */
[----:B------:R-:W-:Y:S01]  /*13970*/  MOV R75, R6 ;  /* 0x00000006004b7202 */ /* 0x000fe20000000f00 */
[----:B------:R-:W-:Y:S01]  /*13980*/  IMAD.MOV.U32 R5, RZ, RZ, R181 ;  /* 0x000000ffff057224 */ /* 0x000fe200078e00b5 */
[----:B------:R-:W-:Y:S02]  /*13990*/  MOV R6, R182 ;  /* 0x000000b600067202 */ /* 0x000fe40000000f00 */
[----:B------:R-:W-:-:S03]  /*139a0*/  MOV R200, R180 ;  /* 0x000000b400c87202 */ /* 0x000fc60000000f00 */
[----:B------:R2:W2:Y:S01]  /*139b0*/  MUFU.EX2 R23, R3 ;  /* 0x0000000300177308 */ /* 0x0004a20000000800 */
[----:B-1----:R-:W-:Y:S02]  /*139c0*/  FFMA.FTZ R0, R144, c[0x0][0x2d0], -R13 ;  /* 0x0000b40090007a23 */ /* 0x002fe4000001080d */
[----:B------:R-:W-:-:S05]  /*139d0*/  IMAD.MOV.U32 R144, RZ, RZ, R7 ;  /* 0x000000ffff907224 */ /* 0x000fca00078e0007 */
[----:B------:R1:W-:Y:S01]  /*139e0*/  MUFU.EX2 R16, R0 ;  /* 0x0000000000107308 */ /* 0x0003e20000000800 */
[----:B------:R-:W-:Y:S02]  /*139f0*/  IMAD.MOV.U32 R7, RZ, RZ, R183 ;  /* 0x000000ffff077224 */ /* 0x000fe400078e00b7 */
[----:B------:R-:W-:Y:S01]  /*13a00*/  LDSM.16.MT88.4 R180, [R232+0x1900] ;  /* 0x00190000e8b4783b */ /* 0x000fe20000004200 */
[----:B--2---:R-:W-:Y:S02]  /*13a10*/  FFMA.FTZ R3, R83, c[0x0][0x2d0], -R12 ;  /* 0x0000b40053037a23 */ /* 0x004fe4000001080c */
[----:B------:R-:W-:Y:S02]  /*13a20*/  IMAD.MOV.U32 R97, RZ, RZ, R240 ;  /* 0x000000ffff617224 */ /* 0x000fe400078e00f0 */
[----:B-1----:R-:W-:Y:S01]  /*13a30*/  FFMA.FTZ R0, R82, c[0x0][0x2d0], -R12 ;  /* 0x0000b40052007a23 */ /* 0x002fe2000001080c */
[----:B------:R-:W1:Y:S01]  /*13a40*/  MUFU.EX2 R27, R4 ;  /* 0x00000004001b7308 */ /* 0x000e620000000800 */
[----:B------:R-:W2:Y:S01]  /*13a50*/  LDSM.16.MT88.4 R80, [R233+0x1900] ;  /* 0x00190000e950783b */ /* 0x000ea20000004200 */
[----:B------:R-:W-:Y:S01]  /*13a60*/  HMMA.16816.F32.BF16 R188, R8, R28, R156 ;  /* 0x0000001c08bc723c */ /* 0x000fe2000004189c */
[----:B------:R-:W-:-:S07]  /*13a70*/  MOV R69, R72 ;  /* 0x0000004800457202 */ /* 0x000fce0000000f00 */
[----:B------:R-:W-:Y:S01]  /*13a80*/  HMMA.16816.F32.BF16 R44, R8, R30, R44 ;  /* 0x0000001e082c723c */ /* 0x000fe2000004182c */
[----:B------:R1:W-:Y:S01]  /*13a90*/  MUFU.EX2 R13, R0 ;  /* 0x00000000000d7308 */ /* 0x0003e20000000800 */
[----:B------:R-:W-:Y:S01]  /*13aa0*/  IMAD.MOV.U32 R68, RZ, RZ, R73 ;  /* 0x000000ffff447224 */ /* 0x000fe200078e0049 */
[----:B------:R-:W-:Y:S01]  /*13ab0*/  MOV R128, R5 ;  /* 0x0000000500807202 */ /* 0x000fe20000000f00 */
[----:B------:R-:W-:Y:S01]  /*13ac0*/  IMAD.MOV.U32 R71, RZ, RZ, R147 ;  /* 0x000000ffff477224 */ /* 0x000fe200078e0093 */
[----:B------:R-:W-:Y:S01]  /*13ad0*/  MOV R70, R146 ;  /* 0x0000009200467202 */ /* 0x000fe20000000f00 */
[----:B------:R-:W-:Y:S01]  /*13ae0*/  IMAD.MOV.U32 R129, RZ, RZ, R6 ;  /* 0x000000ffff817224 */ /* 0x000fe200078e0006 */
[----:B------:R-:W-:Y:S01]  /*13af0*/  MOV R130, R7 ;  /* 0x0000000700827202 */ /* 0x000fe20000000f00 */
[----:B------:R-:W-:Y:S01]  /*13b00*/  FADD.FTZ R9, R119, R15 ;  /* 0x0000000f77097221 */ /* 0x000fe20000010000 */
[----:B------:R-:W-:Y:S04]  /*13b10*/  LDSM.16.MT88.4 R156, [R235+0x3900] ;  /* 0x00390000eb9c783b */ /* 0x000fe80000004200 */
[----:B------:R2:W5:Y:S01]  /*13b20*/  LDL.LU R240, [R1+0x4c] ;  /* 0x00004c0001f07983 */ /* 0x0005620000300800 */
[----:B-1----:R-:W-:Y:S01]  /*13b30*/  FFMA.FTZ R0, R97, c[0x0][0x2d0], -R12 ;  /* 0x0000b40061007a23 */ /* 0x002fe2000001080c */
[----:B------:R-:W-:Y:S01]  /*13b40*/  MOV R72, R74 ;  /* 0x0000004a00487202 */ /* 0x000fe20000000f00 */
[----:B------:R-:W-:-:S02]  /*13b50*/  IMAD.MOV.U32 R97, RZ, RZ, R14 ;  /* 0x000000ffff617224 */ /* 0x000fc400078e000e */
[----:B------:R-:W-:Y:S01]  /*13b60*/  IMAD.MOV.U32 R73, RZ, RZ, R75 ;  /* 0x000000ffff497224 */ /* 0x000fe200078e004b */
[----:B------:R1:W1:Y:S01]  /*13b70*/  MUFU.EX2 R14, R0 ;  /* 0x00000000000e7308 */ /* 0x0002620000000800 */
        /* <DEDUP_REMOVED lines=12> */
[----:B------:R2:W5:Y:S01]  /*13c40*/  LDL.LU R239, [R1+0x48] ;  /* 0x0000480001ef7983 */ /* 0x0005620000300800 */
[----:B-1----:R-:W-:Y:S01]  /*13c50*/  FFMA.FTZ R0, R131, c[0x0][0x2d0], -R12 ;  /* 0x0000b40083007a23 */ /* 0x002fe2000001080c */
[----:B------:R-:W-:Y:S01]  /*13c60*/  MOV R5, R97 ;  /* 0x0000006100057202 */ /* 0x000fe20000000f00 */
[----:B------:R1:W-:Y:S01]  /*13c70*/  MUFU.EX2 R12, R3 ;  /* 0x00000003000c7308 */ /* 0x0003e20000000800 */
[----:B------:R-:W-:Y:S01]  /*13c80*/  IMAD.MOV.U32 R145, RZ, RZ, R99 ;  /* 0x000000ffff917224 */ /* 0x000fe200078e0063 */
[----:B---3--:R-:W-:Y:S01]  /*13c90*/  F2FP.BF16.PACK_AB R200, R25, R24 ;  /* 0x0000001819c8723e */ /* 0x008fe200000010ff */
[----:B------:R-:W-:Y:S01]  /*13ca0*/  IMAD.MOV.U32 R131, RZ, RZ, R202 ;  /* 0x000000ffff837224 */ /* 0x000fe200078e00ca */
[----:B----4-:R-:W-:Y:S01]  /*13cb0*/  F2FP.BF16.PACK_AB R201, R22, R20 ;  /* 0x0000001416c9723e */ /* 0x010fe200000010ff */
[----:B------:R-:W-:Y:S01]  /*13cc0*/  IMAD.MOV.U32 R128, RZ, RZ, R144 ;  /* 0x000000ffff807224 */ /* 0x000fe200078e0090 */
[----:B------:R-:W-:Y:S01]  /*13cd0*/  F2FP.BF16.PACK_AB R203, R21, R23 ;  /* 0x0000001715cb723e */ /* 0x000fe200000010ff */
[----:B------:R-:W-:Y:S01]  /*13ce0*/  IMAD.MOV.U32 R130, RZ, RZ, R146 ;  /* 0x000000ffff827224 */ /* 0x000fe200078e0092 */
[----:B------:R-:W3:Y:S01]  /*13cf0*/  MUFU.EX2 R15, R0 ;  /* 0x00000000000f7308 */ /* 0x000ee20000000800 */
[----:B------:R-:W-:Y:S01]  /*13d00*/  MOV R4, R131 ;  /* 0x0000008300047202 */ /* 0x000fe20000000f00 */
[----:B------:R-:W-:Y:S01]  /*13d10*/  IMAD.MOV.U32 R144, RZ, RZ, R5 ;  /* 0x000000ffff907224 */ /* 0x000fe200078e0005 */
[----:B------:R-:W-:Y:S01]  /*13d20*/  F2FP.BF16.PACK_AB R202, R26, R27 ;  /* 0x0000001b1aca723e */ /* 0x000fe200000010ff */
[----:B------:R-:W-:Y:S01]  /*13d30*/  IMAD.MOV.U32 R146, RZ, RZ, R197 ;  /* 0x000000ffff927224 */ /* 0x000fe200078e00c5 */
[----:B------:R-:W-:Y:S01]  /*13d40*/  MOV R129, R145 ;  /* 0x0000009100817202 */ /* 0x000fe20000000f00 */
[----:B------:R-:W-:Y:S01]  /*13d50*/  IMAD.MOV.U32 R5, RZ, RZ, R199 ;  /* 0x000000ffff057224 */ /* 0x000fe200078e00c7 */
[----:B------:R-:W-:Y:S01]  /*13d60*/  MOV R131, R147 ;  /* 0x0000009300837202 */ /* 0x000fe20000000f00 */
[----:B------:R-:W-:Y:S01]  /*13d70*/  FADD.FTZ R11, R69, R68 ;  /* 0x00000044450b7221 */ /* 0x000fe20000010000 */
[----:B------:R-:W-:Y:S01]  /*13d80*/  MOV R145, R196 ;  /* 0x000000c400917202 */ /* 0x000fe20000000f00 */
[----:B------:R-:W-:Y:S01]  /*13d90*/  IMAD.MOV.U32 R10, RZ, RZ, R134 ;  /* 0x000000ffff0a7224 */ /* 0x000fe200078e0086 */
[----:B------:R-:W-:Y:S01]  /*13da0*/  MOV R147, R198 ;  /* 0x000000c600937202 */ /* 0x000fe20000000f00 */
[----:B-1----:R-:W-:Y:S01]  /*13db0*/  IMAD.MOV.U32 R3, RZ, RZ, R114 ;  /* 0x000000ffff037224 */ /* 0x002fe200078e0072 */
[----:B------:R-:W-:Y:S01]  /*13dc0*/  F2FP.BF16.PACK_AB R196, R18, R17 ;  /* 0x0000001112c4723e */ /* 0x000fe200000010ff */
[----:B------:R-:W1:Y:S01]  /*13dd0*/  LDSM.16.MT88.4 R96, [R235+0x1900] ;  /* 0x00190000eb60783b */ /* 0x000e620000004200 */
[----:B------:R-:W-:-:S02]  /*13de0*/  F2FP.BF16.PACK_AB R197, R14, R13 ;  /* 0x0000000d0ec5723e */ /* 0x000fc400000010ff */
[----:B------:R-:W-:Y:S01]  /*13df0*/  F2FP.BF16.PACK_AB R198, R16, R19 ;  /* 0x0000001310c6723e */ /* 0x000fe200000010ff */
[----:B------:R-:W-:Y:S01]  /*13e00*/  FADD.FTZ R8, R117, R116 ;  /* 0x0000007475087221 */ /* 0x000fe20000010000 */
[----:B---3--:R-:W-:Y:S01]  /*13e10*/  F2FP.BF16.PACK_AB R199, R15, R12 ;  /* 0x0000000c0fc7723e */ /* 0x008fe200000010ff */
[C---:B--2---:R-:W-:Y:S01]  /*13e20*/  HMMA.16816.F32.BF16 R68, R200.reuse, R80, R48 ;  /* 0x00000050c844723c */ /* 0x044fe20000041830 */
[----:B------:R-:W-:Y:S01]  /*13e30*/  MOV R31, R144 ;  /* 0x00000090001f7202 */ /* 0x000fe20000000f00 */
[----:B------:R-:W-:Y:S01]  /*13e40*/  IMAD.MOV.U32 R29, RZ, RZ, R147 ;  /* 0x000000ffff1d7224 */ /* 0x000fe200078e0093 */
[----:B------:R-:W-:Y:S01]  /*13e50*/  MOV R28, R146 ;  /* 0x00000092001c7202 */ /* 0x000fe20000000f00 */
[----:B------:R2:W5:Y:S03]  /*13e60*/  LDL.LU R238, [R1+0x44] ;  /* 0x0000440001ee7983 */ /* 0x0005660000300800 */
[----:B------:R-:W-:Y:S01]  /*13e70*/  MOV R51, R72 ;  /* 0x0000004800337202 */ /* 0x000fe20000000f00 */
[----:B------:R-:W-:Y:S01]  /*13e80*/  IMAD.MOV.U32 R50, RZ, RZ, R73 ;  /* 0x000000ffff327224 */ /* 0x000fe200078e0049 */
[----:B------:R-:W-:Y:S01]  /*13e90*/  MOV R49, R74 ;  /* 0x0000004a00317202 */ /* 0x000fe20000000f00 */
[----:B------:R-:W-:Y:S01]  /*13ea0*/  IMAD.MOV.U32 R48, RZ, RZ, R75 ;  /* 0x000000ffff307224 */ /* 0x000fe200078e004b */
[----:B------:R-:W-:Y:S01]  /*13eb0*/  HMMA.16816.F32.BF16 R172, R200, R180, R172 ;  /* 0x000000b4c8ac723c */ /* 0x000fe200000418ac */
[----:B------:R-:W-:Y:S01]  /*13ec0*/  MOV R134, R7 ;  /* 0x0000000700867202 */ /* 0x000fe20000000f00 */
[----:B------:R2:W5:Y:S01]  /*13ed0*/  LDL.LU R237, [R1+0x40] ;  /* 0x0000400001ed7983 */ /* 0x0005620000300800 */
[----:B------:R-:W-:-:S05]  /*13ee0*/  MOV R0, R113 ;  /* 0x0000007100007202 */ /* 0x000fca0000000f00 */
[C---:B------:R-:W-:Y:S08]  /*13ef0*/  HMMA.16816.F32.BF16 R168, R196.reuse, R180, R168 ;  /* 0x000000b4c4a8723c */ /* 0x040ff000000418a8 */
[C---:B------:R-:W-:Y:S08]  /*13f00*/  HMMA.16816.F32.BF16 R176, R196.reuse, R182, R176 ;  /* 0x000000b6c4b0723c */ /* 0x040ff000000418b0 */
[C---:B------:R-:W-:Y:S08]  /*13f10*/  HMMA.16816.F32.BF16 R72, R196.reuse, R80, R56 ;  /* 0x00000050c448723c */ /* 0x040ff00000041838 */
[----:B------:R-:W-:Y:S01]  /*13f20*/  HMMA.16816.F32.BF16 R76, R196, R82, R76 ;  /* 0x00000052c44c723c */ /* 0x000fe2000004184c */
[----:B------:R-:W-:Y:S01]  /*13f30*/  MOV R59, R209 ;  /* 0x000000d1003b7202 */ /* 0x000fe20000000f00 */
[----:B------:R-:W-:Y:S01]  /*13f40*/  IMAD.MOV.U32 R58, RZ, RZ, R132 ;  /* 0x000000ffff3a7224 */ /* 0x000fe200078e0084 */
[----:B------:R-:W-:Y:S01]  /*13f50*/  MOV R57, R133 ;  /* 0x0000008500397202 */ /* 0x000fe20000000f00 */
[----:B------:R-:W-:Y:S01]  /*13f60*/  IMAD.MOV.U32 R209, RZ, RZ, R145 ;  /* 0x000000ffffd17224 */ /* 0x000fe200078e0091 */
[----:B------:R-:W-:Y:S01]  /*13f70*/  MOV R56, R135 ;  /* 0x0000008700387202 */ /* 0x000fe20000000f00 */
[----:B------:R-:W-:Y:S01]  /*13f80*/  IMAD.MOV.U32 R133, RZ, RZ, R6 ;  /* 0x000000ffff857224 */ /* 0x000fe200078e0006 */
[----:B------:R-:W-:Y:S01]  /*13f90*/  MOV R132, R5 ;  /* 0x0000000500847202 */ /* 0x000fe20000000f00 */
[----:B------:R-:W-:Y:S01]  /*13fa0*/  HMMA.16816.F32.BF16 R180, R200, R182, R40 ;  /* 0x000000b6c8b4723c */ /* 0x000fe20000041828 */
[----:B------:R-:W-:Y:S01]  /*13fb0*/  IMAD.MOV.U32 R135, RZ, RZ, R112 ;  /* 0x000000ffff877224 */ /* 0x000fe200078e0070 */
[----:B------:R-:W3:Y:S06]  /*13fc0*/  LDSM.16.MT88.4 R144, [R233+0x3900] ;  /* 0x00390000e990783b */ /* 0x000eec0000004200 */
[----:B-1----:R-:W-:Y:S01]  /*13fd0*/  HMMA.16816.F32.BF16 R88, R196, R96, R88 ;  /* 0x00000060c458723c */ /* 0x002fe20000041858 */
[----:B------:R-:W-:Y:S01]  /*13fe0*/  MOV R40, R128 ;  /* 0x0000008000287202 */ /* 0x000fe20000000f00 */
[----:B------:R-:W-:Y:S01]  /*13ff0*/  IMAD.MOV.U32 R41, RZ, RZ, R129 ;  /* 0x000000ffff297224 */ /* 0x000fe200078e0081 */
[----:B------:R-:W-:Y:S01]  /*14000*/  MOV R42, R130 ;  /* 0x00000082002a7202 */ /* 0x000fe20000000f00 */
[----:B------:R-:W-:-:S04]  /*14010*/  IMAD.MOV.U32 R43, RZ, RZ, R131 ;  /* 0x000000ffff2b7224 */ /* 0x000fc800078e0083 */
[C---:B------:R-:W-:Y:S01]  /*14020*/  HMMA.16816.F32.BF16 R92, R196.reuse, R98, R92 ;  /* 0x00000062c45c723c */ /* 0x040fe2000004185c */
[----:B------:R-:W1:Y:S07]  /*14030*/  LDSM.16.MT88.4 R128, [R232+0x3900] ;  /* 0x00390000e880783b */ /* 0x000e6e0000004200 */
[C---:B------:R-:W-:Y:S08]  /*14040*/  HMMA.16816.F32.BF16 R148, R196.reuse, R156, R148 ;  /* 0x0000009cc494723c */ /* 0x040ff00000041894 */
[----:B------:R-:W-:Y:S01]  /*14050*/  HMMA.16816.F32.BF16 R152, R196, R158, R152 ;  /* 0x0000009ec498723c */ /* 0x000fe20000041898 */
[----:B------:R-:W-:Y:S01]  /*14060*/  MOV R30, R134 ;  /* 0x00000086001e7202 */ /* 0x000fe20000000f00 */
[----:B------:R2:W5:Y:S06]  /*14070*/  LDL.LU R236, [R1+0x3c] ;  /* 0x00003c0001ec7983 */ /* 0x00056c0000300800 */
[----:B------:R-:W-:Y:S01]  /*14080*/  HMMA.16816.F32.BF16 R80, R200, R82, R36 ;  /* 0x00000052c850723c */ /* 0x000fe20000041824 */
[----:B------:R-:W-:Y:S01]  /*14090*/  FADD.FTZ R0, R0, R9 ;  /* 0x0000000900007221 */ /* 0x000fe20000010000 */
[----:B------:R2:W5:Y:S05]  /*140a0*/  LDL.LU R167, [R1+0x38] ;  /* 0x0000380001a77983 */ /* 0x00056a0000300800 */
[----:B------:R-:W-:Y:S01]  /*140b0*/  IMAD.MOV.U32 R39, RZ, RZ, R4 ;  /* 0x000000ffff277224 */ /* 0x000fe200078e0004 */
[----:B------:R-:W-:Y:S01]  /*140c0*/  MOV R38, R115 ;  /* 0x0000007300267202 */ /* 0x000fe20000000f00 */
[----:B------:R-:W4:Y:S04]  /*140d0*/  LDSM.16.MT88.4 R4, [R234+0x3900] ;  /* 0x00390000ea04783b */ /* 0x000f280000004200 */
[----:B------:R-:W2:Y:S01]  /*140e0*/  LDSM.16.MT88.4 R112, [R234+0x1900] ;  /* 0x00190000ea70783b */ /* 0x000ea20000004200 */
[----:B------:R-:W-:Y:S01]  /*140f0*/  FADD.FTZ R3, R3, R38 ;  /* 0x0000002603037221 */ /* 0x000fe20000010000 */
[----:B---3--:R-:W-:Y:S01]  /*14100*/  HMMA.16816.F32.BF16 R136, R196, R144, R136 ;  /* 0x00000090c488723c */ /* 0x008fe20000041888 */
[----:B------:R-:W-:Y:S01]  /*14110*/  FADD.FTZ R9, R57, R0 ;  /* 0x0000000039097221 */ /* 0x000fe20000010000 */
[----:B------:R3:W5:Y:S01]  /*14120*/  LDL.LU R160, [R1+0x34] ;  /* 0x0000340001a07983 */ /* 0x0007620000300800 */
[----:B------:R-:W-:-:S02]  /*14130*/  FADD.FTZ R10, R10, R3 ;  /* 0x000000030a0a7221 */ /* 0x000fc40000010000 */
[----:B------:R-:W-:-:S03]  /*14140*/  FADD.FTZ R8, R39, R8 ;  /* 0x0000000827087221 */ /* 0x000fc60000010000 */
[----:B-1----:R-:W-:Y:S01]  /*14150*/  HMMA.16816.F32.BF16 R120, R196, R128, R120 ;  /* 0x00000080c478723c */ /* 0x002fe20000041878 */
[----:B------:R-:W-:Y:S02]  /*14160*/  FADD.FTZ R11, R56, R11 ;  /* 0x0000000b380b7221 */ /* 0x000fe40000010000 */
[----:B------:R-:W-:Y:S02]  /*14170*/  FADD.FTZ R0, R48, R10 ;  /* 0x0000000a30007221 */ /* 0x000fe40000010000 */
[----:B------:R-:W-:-:S03]  /*14180*/  FADD.FTZ R9, R49, R9 ;  /* 0x0000000931097221 */ /* 0x000fc60000010000 */
[----:B------:R-:W-:Y:S01]  /*14190*/  HMMA.16816.F32.BF16 R124, R196, R130, R124 ;  /* 0x00000082c47c723c */ /* 0x000fe2000004187c */
[----:B------:R-:W-:-:S07]  /*141a0*/  FADD.FTZ R3, R59, R11 ;  /* 0x0000000b3b037221 */ /* 0x000fce0000010000 */
[C---:B------:R-:W-:Y:S08]  /*141b0*/  HMMA.16816.F32.BF16 R140, R196.reuse, R146, R140 ;  /* 0x00000092c48c723c */ /* 0x040ff0000004188c */
[C---:B----4-:R-:W-:Y:S08]  /*141c0*/  HMMA.16816.F32.BF16 R192, R196.reuse, R4, R192 ;  /* 0x00000004c4c0723c */ /* 0x050ff000000418c0 */
[C---:B--2---:R-:W-:Y:S08]  /*141d0*/  HMMA.16816.F32.BF16 R104, R196.reuse, R112, R104 ;  /* 0x00000070c468723c */ /* 0x044ff00000041868 */
[C---:B------:R-:W-:Y:S08]  /*141e0*/  HMMA.16816.F32.BF16 R108, R196.reuse, R114, R108 ;  /* 0x00000072c46c723c */ /* 0x040ff0000004186c */
[----:B------:R-:W-:Y:S08]  /*141f0*/  HMMA.16816.F32.BF16 R196, R196, R6, R100 ;  /* 0x00000006c4c4723c */ /* 0x000ff00000041864 */
[C---:B------:R-:W-:Y:S07]  /*14200*/  HMMA.16816.F32.BF16 R100, R200.reuse, R112, R40 ;  /* 0x00000070c864723c */ /* 0x040fee0000041828 */
[----:B------:R-:W-:Y:S01]  /*14210*/  IMAD.MOV.U32 R40, RZ, RZ, R31 ;  /* 0x000000ffff287224 */ /* 0x000fe200078e001f */
[----:B------:R-:W-:Y:S01]  /*14220*/  HMMA.16816.F32.BF16 R188, R200, R4, R188 ;  /* 0x00000004c8bc723c */ /* 0x000fe200000418bc */
[----:B------:R-:W-:Y:S01]  /*14230*/  MOV R43, R132 ;  /* 0x00000084002b7202 */ /* 0x000fe20000000f00 */
[----:B------:R-:W-:-:S05]  /*14240*/  IMAD.MOV.U32 R42, RZ, RZ, R29 ;  /* 0x000000ffff2a7224 */ /* 0x000fca00078e001d */
[----:B------:R-:W-:Y:S02]  /*14250*/  FADD.FTZ R4, R58, R8 ;  /* 0x000000083a047221 */ /* 0x000fe40000010000 */
[----:B------:R-:W-:Y:S02]  /*14260*/  FADD.FTZ R5, R51, R0 ;  /* 0x0000000033057221 */ /* 0x000fe40000010000 */
[----:B------:R-:W-:Y:S01]  /*14270*/  FADD.FTZ R0, R40, R9 ;  /* 0x0000000928007221 */ /* 0x000fe20000010000 */
[----:B------:R-:W-:Y:S01]  /*14280*/  MOV R41, R28 ;  /* 0x0000001c00297202 */ /* 0x000fe20000000f00 */
[----:B------:R-:W-:Y:S01]  /*14290*/  FADD.FTZ R8, R252, R4 ;  /* 0x00000004fc087221 */ /* 0x000fe20000010000 */
[----:B------:R-:W-:Y:S01]  /*142a0*/  MOV R28, R118 ;  /* 0x00000076001c7202 */ /* 0x000fe20000000f00 */
[----:B------:R-:W-:Y:S02]  /*142b0*/  FADD.FTZ R4, R50, R3 ;  /* 0x0000000332047221 */ /* 0x000fe40000010000 */
[----:B------:R-:W-:-:S02]  /*142c0*/  FADD.FTZ R0, R43, R0 ;  /* 0x000000002b007221 */ /* 0x000fc40000010000 */
[----:B------:R-:W-:Y:S02]  /*142d0*/  FADD.FTZ R3, R210, R8 ;  /* 0x00000008d2037221 */ /* 0x000fe40000010000 */
[----:B------:R-:W-:Y:S02]  /*142e0*/  IMAD.MOV.U32 R31, RZ, RZ, R135 ;  /* 0x000000ffff1f7224 */ /* 0x000fe400078e0087 */
[----:B------:R-:W-:Y:S02]  /*142f0*/  FADD.FTZ R5, R42, R5 ;  /* 0x000000052a057221 */ /* 0x000fe40000010000 */
[----:B------:R-:W-:Y:S02]  /*14300*/  FADD.FTZ R4, R41, R4 ;  /* 0x0000000429047221 */ /* 0x000fe40000010000 */
        /* <DEDUP_REMOVED lines=33> */
[----:B------:R-:W-:Y:S01]  /*14520*/  FADD.FTZ R0, R26, R0 ;  /* 0x000000001a007221 */ /* 0x000fe20000010000 */
[----:B------:R-:W-:Y:S01]  /*14530*/  HMMA.16816.F32.BF16 R84, R200, R96, R84 ;  /* 0x00000060c854723c */ /* 0x000fe20000041854 */
[----:B------:R-:W-:Y:S02]  /*14540*/  FADD.FTZ R3, R23, R3 ;  /* 0x0000000317037221 */ /* 0x000fe40000010000 */
[----:B------:R-:W-:Y:S02]  /*14550*/  FADD.FTZ R5, R12, R5 ;  /* 0x000000050c057221 */ /* 0x000fe40000010000 */
[----:B------:R-:W-:-:S03]  /*14560*/  FADD.FTZ R4, R19, R4 ;  /* 0x0000000413047221 */ /* 0x000fc60000010000 */
[C---:B------:R-:W-:Y:S01]  /*14570*/  HMMA.16816.F32.BF16 R116, R200.reuse, R128, R224 ;  /* 0x00000080c874723c */ /* 0x040fe200000418e0 */
[----:B------:R1:W-:Y:S07]  /*14580*/  STL [R1+0x28], R0 ;  /* 0x0000280001007387 */ /* 0x0003ee0000100800 */
        /* <DEDUP_REMOVED lines=14> */
[----:B------:R-:W-:Y:S11]  /*14670*/  PLOP3.LUT P0, PT, PT, PT, UP0, 0x40, 0x0 ;  /* 0x000000000000781c */ /* 0x000ff60003f0e808 */
[----:B------:R-:W-:Y:S02]  /*14680*/  @!UPT UIADD3 URZ, URZ, URZ, URZ ;  /* 0x0000003f3f3ff290 */ /* 0x000fe4000fffe03f */
[----:B------:R-:W-:Y:S05]  /*14690*/  @P0 BRA `(.L_x_905) ;  /* 0x00003eb000000947 */ /* 0x000fea0003800000 */
[----:B------:R-:W2:Y:S04]  /*146a0*/  LDL.LU R29, [R1+0x18] ;  /* 0x00001800011d7983 */ /* 0x000ea80000300800 */
[----:B------:R-:W4:Y:S04]  /*146b0*/  LDL R209, [R1+0xc] ;  /* 0x00000c0001d17983 */ /* 0x000f280000100800 */
[----:B---3--:R-:W3:Y:S01]  /*146c0*/  LDL.LU R28, [R1+0x30] ;  /* 0x00003000011c7983 */ /* 0x008ee20000300800 */
[----:B-----5:R-:W-:Y:S01]  /*146d0*/  SHF.R.S32.HI R31, RZ, 0x1f, R160 ;  /* 0x0000001fff1f7819 */ /* 0x020fe200000114a0 */
[C---:B------:R-:W-:Y:S01]  /*146e0*/  IMAD.SHL.U32 R3, R160.reuse, 0x2, RZ ;  /* 0x00000002a0037824 */ /* 0x040fe200078e00ff */
[----:B------:R-:W-:Y:S01]  /*146f0*/  ULDC UR6, c[0x0][0x210] ;  /* 0x0000840000067ab9 */ /* 0x000fe20000000800 */
[----:B------:R-:W-:Y:S01]  /*14700*/  IMAD.MOV.U32 R166, RZ, RZ, R2 ;  /* 0x000000ffffa67224 */ /* 0x000fe200078e0002 */
[----:B------:R-:W-:Y:S01]  /*14710*/  SHF.L.U64.HI R0, R160, 0x1, R31 ;  /* 0x00000001a0007819 */ /* 0x000fe2000001021f */
[----:B------:R-:W-:Y:S01]  /*14720*/  ULDC UR4, c[0x0][0x1e8] ;  /* 0x00007a0000047ab9 */ /* 0x000fe20000000800 */
[----:B------:R-:W-:Y:S01]  /*14730*/  MOV R160, R163 ;  /* 0x000000a300a07202 */ /* 0x000fe20000000f00 */
[----:B------:R-:W-:-:S02]  /*14740*/  ULEA.HI.SX32 UR8, UR8, 0xfffffffe, 0x1a ;  /* 0xfffffffe08087891 */ /* 0x000fc4000f8fd23f */
[----:B------:R-:W-:Y:S01]  /*14750*/  STL [R1+0x8], R0 ;  /* 0x0000080001007387 */ /* 0x000fe20000100800 */
[----:B------:R-:W-:Y:S02]  /*14760*/  UIMAD UR6, UR16, UR6, URZ ;  /* 0x00000006100672a4 */ /* 0x000fe4000f8e023f */
[----:B------:R-:W-:Y:S01]  /*14770*/  UIMAD UR4, UR16, UR4, URZ ;  /* 0x00000004100472a4 */ /* 0x000fe2000f8e023f */
[----:B------:R1:W-:Y:S01]  /*14780*/  STL [R1+0x4], R3 ;  /* 0x0000040301007387 */ /* 0x0003e20000100800 */
[----:B------:R-:W-:Y:S02]  /*14790*/  ULDC.64 UR20, c[0x0][0x118] ;  /* 0x0000460000147ab9 */ /* 0x000fe40000000a00 */
[----:B------:R-:W-:Y:S01]  /*147a0*/  ULDC.64 UR14, c[0x0][0x118] ;  /* 0x00004600000e7ab9 */ /* 0x000fe20000000a00 */
[----:B-1----:R-:W-:Y:S02]  /*147b0*/  IMAD.MOV.U32 R3, RZ, RZ, R164 ;  /* 0x000000ffff037224 */ /* 0x002fe400078e00a4 */
[----:B--2---:R-:W-:Y:S01]  /*147c0*/  IMAD.SHL.U32 R252, R29, 0x2, RZ ;  /* 0x000000021dfc7824 */ /* 0x004fe200078e00ff */
[----:B----4-:R-:W-:-:S02]  /*147d0*/  IADD3 R251, R209, 0x100, RZ ;  /* 0x00000100d1fb7810 */ /* 0x010fc40007ffe0ff */
[----:B---3--:R-:W-:-:S05]  /*147e0*/  SHF.L.U64.HI R0, R29, 0x1, R28 ;  /* 0x000000011d007819 */ /* 0x008fca000001021c */
[----:B------:R1:W-:Y:S02]  /*147f0*/  STL [R1], R0 ;  /* 0x0000000001007387 */ /* 0x0003e40000100800 */
[----:B-1----:R-:W-:Y:S01]  /*14800*/  MOV R0, R165 ;  /* 0x000000a500007202 */ /* 0x002fe20000000f00 */
[----:B------:R-:W-:Y:S05]  /*14810*/  BRA `(.L_x_906) ;  /* 0x0000045000007947 */ /* 0x000fea0003800000 */
.L_x_908:
[----:B------:R-:W2:Y:S01]  /*14820*/  LDL R162, [R1+0x2c] ;  /* 0x00002c0001a27983 */ /* 0x000ea20000100800 */
[----:B------:R-:W-:Y:S01]  /*14830*/  IMAD.MOV.U32 R161, RZ, RZ, c[0x0][0x2b8] ;  /* 0x0000ae00ffa17624 */ /* 0x000fe200078e00ff */
[----:B------:R-:W-:Y:S01]  /*14840*/  ULEA UR7, UR8, UR19, 0x6 ;  /* 0x0000001308077291 */ /* 0x000fe2000f8e303f */
[----:B------:R-:W-:Y:S01]  /*14850*/  IMAD.MOV.U32 R165, RZ, RZ, RZ ;  /* 0x000000ffffa57224 */ /* 0x000fe200078e00ff */
[----:B------:R-:W3:Y:S02]  /*14860*/  LDL R231, [R1+0x4] ;  /* 0x0000040001e77983 */ /* 0x000ee40000100800 */
[----:B------:R-:W-:Y:S02]  /*14870*/  ISETP.NE.AND P3, PT, R161, 0x1, PT ;  /* 0x00000001a100780c */ /* 0x000fe40003f65270 */
[----:B------:R-:W4:Y:S01]  /*14880*/  LDL R228, [R1+0x8] ;  /* 0x0000080001e47983 */ /* 0x000f220000100800 */
[----:B------:R-:W-:Y:S03]  /*14890*/  IMAD.U32 R161, RZ, RZ, UR7 ;  /* 0x00000007ffa17e24 */ /* 0x000fe6000f8e00ff */
[----:B------:R-:W5:Y:S04]  /*148a0*/  LDL R229, [R1] ;  /* 0x0000000001e57983 */ /* 0x000f680000100800 */
[----:B------:R-:W3:Y:S01]  /*148b0*/  LDL R211, [R1+0xc] ;  /* 0x00000c0001d37983 */ /* 0x000ee20000100800 */
[----:B--2---:R-:W-:Y:S05]  /*148c0*/  IADD3 R161, R161, -0x40, R162 ;  /* 0xffffffc0a1a17810 */ /* 0x004fea0007ffe0a2 */
[----:B------:R-:W-:Y:S04]  /*148d0*/  @P3 IMAD.HI.U32 R162, R161, c[0x0][0x2bc], RZ ;  /* 0x0000af00a1a23a27 */ /* 0x000fe800078e00ff */
[--C-:B------:R-:W-:Y:S01]  /*148e0*/  IMAD.MOV.U32 R2, RZ, RZ, R161.reuse ;  /* 0x000000ffff027224 */ /* 0x100fe200078e00a1 */
[----:B------:R-:W-:Y:S04]  /*148f0*/  @P3 SHF.R.U32.HI R2, RZ, c[0x0][0x2c0], R162 ;  /* 0x0000b000ff023a19 */ /* 0x000fe800000116a2 */
[C---:B------:R-:W-:Y:S04]  /*14900*/  @!P6 IADD3 R163, P0, R2.reuse, UR12, RZ ;  /* 0x0000000c02a3ec10 */ /* 0x040fe8000ff1e0ff */
[----:B------:R-:W-:Y:S01]  /*14910*/  @!P6 LEA.HI.X.SX32 R164, R2, UR10, 0x1, P0 ;  /* 0x0000000a02a4ec11 */ /* 0x000fe200080f0eff */
[----:B------:R-:W-:Y:S01]  /*14920*/  IMAD.MOV R2, RZ, RZ, -R2 ;  /* 0x000000ffff027224 */ /* 0x000fe200078e0a02 */
[C---:B------:R-:W-:Y:S03]  /*14930*/  @!P6 LEA R162, P0, R163.reuse, c[0x0][0x2a0], 0x2 ;  /* 0x0000a800a3a2ea11 */ /* 0x040fe600078010ff */
[----:B------:R-:W-:Y:S01]  /*14940*/  IMAD R204, R2, c[0x0][0x2b8], R161 ;  /* 0x0000ae0002cc7a24 */ /* 0x000fe200078e02a1 */
[----:B------:R-:W-:Y:S04]  /*14950*/  @!P6 LEA.HI.X R163, R163, c[0x0][0x2a4], R164, 0x2, P0 ;  /* 0x0000a900a3a3ea11 */ /* 0x000fe800000f14a4 */
[----:B------:R-:W-:Y:S01]  /*14960*/  STL [R1+0x14], R204 ;  /* 0x000014cc01007387 */ /* 0x000fe20000100800 */
[----:B------:R-:W-:Y:S03]  /*14970*/  SHF.R.S32.HI R2, RZ, 0x1f, R204 ;  /* 0x0000001fff027819 */ /* 0x000fe600000114cc */
[----:B------:R1:W2:Y:S02]  /*14980*/  @!P6 LDG.E R165, [R162.64] ;  /* 0x0000000ea2a5e981 */ /* 0x0002a4000c1e1900 */
[----:B------:R-:W-:Y:S04]  /*14990*/  IMAD R2, R2, c[0x0][0x1e0], RZ ;  /* 0x0000780002027a24 */ /* 0x000fe800078e02ff */
[C---:B------:R-:W-:Y:S02]  /*149a0*/  IMAD R2, R204.reuse, c[0x0][0x1e4], R2 ;  /* 0x00007900cc027a24 */ /* 0x040fe400078e0202 */
[----:B-1----:R-:W-:Y:S04]  /*149b0*/  IMAD.WIDE.U32 R162, R204, c[0x0][0x1e0], RZ ;  /* 0x00007800cca27a25 */ /* 0x002fe800078e00ff */
        /* <DEDUP_REMOVED lines=10> */
[----:B------:R-:W3:Y:S04]  /*14a60*/  SHFL.IDX PT, R164, R161, RZ, 0x181f ;  /* 0x00181fffa1a47589 */ /* 0x000ee800000e0000 */
[----:B------:R-:W4:Y:S04]  /*14a70*/  SHFL.IDX PT, R163, R2, RZ, 0x181f ;  /* 0x00181fff02a37589 */ /* 0x000f2800000e0000 */
[----:B------:R-:W1:Y:S04]  /*14a80*/  SHFL.IDX PT, R208, R161, 0x1, 0x181f ;  /* 0x00381f00a1d07f89 */ /* 0x000e6800000e0000 */
[----:B------:R-:W2:Y:S04]  /*14a90*/  SHFL.IDX PT, R209, R2, 0x1, 0x181f ;  /* 0x00381f0002d17f89 */ /* 0x000ea800000e0000 */
[----:B------:R-:W2:Y:S04]  /*14aa0*/  SHFL.IDX PT, R207, R161, 0x2, 0x181f ;  /* 0x00581f00a1cf7f89 */ /* 0x000ea800000e0000 */
[----:B------:R-:W2:Y:S04]  /*14ab0*/  SHFL.IDX PT, R210, R2, 0x2, 0x181f ;  /* 0x00581f0002d27f89 */ /* 0x000ea800000e0000 */
[----:B------:R-:W2:Y:S01]  /*14ac0*/  SHFL.IDX PT, R161, R161, 0x3, 0x181f ;  /* 0x00781f00a1a17f89 */ /* 0x000ea200000e0000 */
[C---:B---3--:R-:W-:Y:S02]  /*14ad0*/  IADD3 R204, P2, R164.reuse, R231, RZ ;  /* 0x000000e7a4cc7210 */ /* 0x048fe40007f5e0ff */
[-C--:B------:R-:W-:Y:S01]  /*14ae0*/  IADD3 R164, P1, R164, R252.reuse, RZ ;  /* 0x000000fca4a47210 */ /* 0x080fe20007f3e0ff */
[----:B------:R-:W3:Y:S02]  /*14af0*/  SHFL.IDX PT, R2, R2, 0x3, 0x181f ;  /* 0x00781f0002027f89 */ /* 0x000ee400000e0000 */
[C-C-:B----4-:R-:W-:Y:S01]  /*14b00*/  IMAD.X R205, R163.reuse, 0x1, R228.reuse, P2 ;  /* 0x00000001a3cd7824 */ /* 0x150fe200010e06e4 */
[----:B-----5:R-:W-:Y:S02]  /*14b10*/  IADD3.X R165, R163, R229, RZ, P1, !PT ;  /* 0x000000e5a3a57210 */ /* 0x020fe40000ffe4ff */
[CC--:B-1----:R-:W-:Y:S02]  /*14b20*/  IADD3 R162, P0, R208.reuse, R231.reuse, RZ ;  /* 0x000000e7d0a27210 */ /* 0x0c2fe40007f1e0ff */
[----:B------:R1:W-:Y:S03]  /*14b30*/  LDGSTS.E.BYPASS.LTC128B.128 [R211+0x4100], [R204.64], !P5 ;  /* 0x04100000ccd37fae */ /* 0x0003e6000e901d4e */
[--C-:B--2---:R-:W-:Y:S01]  /*14b40*/  IMAD.X R163, R209, 0x1, R228.reuse, P0 ;  /* 0x00000001d1a37824 */ /* 0x104fe200000e06e4 */
[----:B------:R2:W-:Y:S01]  /*14b50*/  LDGSTS.E.BYPASS.LTC128B.128 [R211+0x6100], [R164.64], !P4 ;  /* 0x06100000a4d37fae */ /* 0x0005e2000e101d4e */
[-C--:B------:R-:W-:Y:S02]  /*14b60*/  IADD3 R208, P0, R208, R252.reuse, RZ ;  /* 0x000000fcd0d07210 */ /* 0x080fe40007f1e0ff */
[-C--:B------:R-:W-:Y:S01]  /*14b70*/  IADD3 R206, P3, R207, R231.reuse, RZ ;  /* 0x000000e7cfce7210 */ /* 0x080fe20007f7e0ff */
[----:B------:R4:W-:Y:S02]  /*14b80*/  LDGSTS.E.BYPASS.LTC128B.128 [R211+0x4900], [R162.64], !P5 ;  /* 0x04900000a2d37fae */ /* 0x0009e4000e901d4e */
[--C-:B------:R-:W-:Y:S05]  /*14b90*/  IMAD.X R209, R209, 0x1, R229.reuse, P0 ;  /* 0x00000001d1d17824 */ /* 0x100fea00000e06e5 */
[----:B------:R3:W-:Y:S01]  /*14ba0*/  LDGSTS.E.BYPASS.LTC128B.128 [R211+0x6900], [R208.64], !P4 ;  /* 0x06900000d0d37fae */ /* 0x0007e2000e101d4e */
[-C--:B-1----:R-:W-:Y:S01]  /*14bb0*/  IADD3 R204, P2, R207, R252.reuse, RZ ;  /* 0x000000fccfcc7210 */ /* 0x082fe20007f5e0ff */
[C-C-:B------:R-:W-:Y:S01]  /*14bc0*/  IMAD.X R207, R210.reuse, 0x1, R228.reuse, P3 ;  /* 0x00000001d2cf7824 */ /* 0x140fe200018e06e4 */
[C---:B--2---:R-:W-:Y:S04]  /*14bd0*/  IADD3 R164, P1, R161.reuse, R231, RZ ;  /* 0x000000e7a1a47210 */ /* 0x044fe80007f3e0ff */
[----:B------:R1:W-:Y:S01]  /*14be0*/  LDGSTS.E.BYPASS.LTC128B.128 [R211+0x5100], [R206.64], !P5 ;  /* 0x05100000ced37fae */ /* 0x0003e2000e901d4e */
[----:B------:R-:W-:Y:S02]  /*14bf0*/  IADD3.X R205, R210, R229, RZ, P2, !PT ;  /* 0x000000e5d2cd7210 */ /* 0x000fe400017fe4ff */
[----:B----4-:R-:W-:Y:S01]  /*14c00*/  IADD3 R162, P0, R161, R252, RZ ;  /* 0x000000fca1a27210 */ /* 0x010fe20007f1e0ff */
[C---:B---3--:R-:W-:Y:S02]  /*14c10*/  IMAD.X R165, R2.reuse, 0x1, R228, P1 ;  /* 0x0000000102a57824 */ /* 0x048fe400008e06e4 */
[----:B------:R1:W-:Y:S02]  /*14c20*/  LDGSTS.E.BYPASS.LTC128B.128 [R211+0x7100], [R204.64], !P4 ;  /* 0x07100000ccd37fae */ /* 0x0003e4000e101d4e */
[----:B------:R-:W-:Y:S02]  /*14c30*/  IMAD.X R163, R2, 0x1, R229, P0 ;  /* 0x0000000102a37824 */ /* 0x000fe400000e06e5 */
[----:B------:R1:W-:Y:S04]  /*14c40*/  LDGSTS.E.BYPASS.LTC128B.128 [R211+0x5900], [R164.64], !P5 ;  /* 0x05900000a4d37fae */ /* 0x0003e8000e901d4e */
[----:B------:R1:W-:Y:S01]  /*14c50*/  LDGSTS.E.BYPASS.LTC128B.128 [R211+0x7900], [R162.64], !P4 ;  /* 0x07900000a2d37fae */ /* 0x0003e2000e101d4e */
[----:B------:R-:W-:-:S05]  /*14c60*/  BRA `(.L_x_907) ;  /* 0x00000ea000007947 */ /* 0x000fca0003800000 */
.L_x_906:
[----:B------:R-:W2:Y:S01]  /*14c70*/  LDL R4, [R1+0x14] ;  /* 0x0000140001047983 */ /* 0x000ea20000100800 */
[----:B------:R-:W-:Y:S04]  /*14c80*/  DEPBAR.LE SB0, 0x0 ;  /* 0x000080000000791a */ /* 0x000fe80000000000 */
[----:B------:R-:W-:Y:S01]  /*14c90*/  UISETP.GE.AND UP0, UPT, UR8, 0x1, UPT ;  /* 0x000000010800788c */ /* 0x000fe2000bf06270 */
[----:B------:R-:W3:Y:S06]  /*14ca0*/  LDL R10, [R1+0x10] ;  /* 0x00001000010a7983 */ /* 0x000eec0000100800 */
[----:B------:R-:W4:Y:S06]  /*14cb0*/  LDL R57, [R1+0x4] ;  /* 0x0000040001397983 */ /* 0x000f2c0000100800 */
[----:B------:R-:W5:Y:S06]  /*14cc0*/  LDL R56, [R1+0x8] ;  /* 0x0000080001387983 */ /* 0x000f6c0000100800 */
[----:B------:R-:W4:Y:S06]  /*14cd0*/  LDL R55, [R1] ;  /* 0x0000000001377983 */ /* 0x000f2c0000100800 */
[----:B------:R-:W-:Y:S06]  /*14ce0*/  BAR.SYNC.DEFER_BLOCKING 0x0 ;  /* 0x0000000000007b1d */ /* 0x000fec0000010000 */
[----:B------:R-:W-:Y:S06]  /*14cf0*/  LDSM.16.M88.4 R64, [R238+0x8100] ;  /* 0x00810000ee40783b */ /* 0x000fec0000000200 */
[----:B------:R-:W1:Y:S06]  /*14d00*/  LDSM.16.M88.4 R16, [R167+0x4100] ;  /* 0x00410000a710783b */ /* 0x000e6c0000000200 */
[----:B------:R-:W1:Y:S06]  /*14d10*/  LDSM.16.M88.4 R60, [R238+0xa100] ;  /* 0x00a10000ee3c783b */ /* 0x000e6c0000000200 */
[----:B------:R-:W1:Y:S06]  /*14d20*/  LDSM.16.M88.4 R32, [R167+0x4900] ;  /* 0x00490000a720783b */ /* 0x000e6c0000000200 */
        /* <DEDUP_REMOVED lines=8> */
[----:B--2---:R-:W-:Y:S01]  /*14db0*/  SHF.R.S32.HI R2, RZ, 0x1f, R4 ;  /* 0x0000001fff027819 */ /* 0x004fe20000011404 */
[----:B------:R-:W-:Y:S04]  /*14dc0*/  IMAD.WIDE.U32 R8, R4, c[0x0][0x208], RZ ;  /* 0x0000820004087a25 */ /* 0x000fe800078e00ff */
[----:B------:R-:W-:Y:S04]  /*14dd0*/  IMAD R2, R2, c[0x0][0x208], RZ ;  /* 0x0000820002027a24 */ /* 0x000fe800078e02ff */
[----:B------:R-:W-:Y:S02]  /*14de0*/  IMAD R2, R4, c[0x0][0x20c], R2 ;  /* 0x0000830004027a24 */ /* 0x000fe400078e0202 */
[-C--:B-1----:R-:W-:Y:S03]  /*14df0*/  HMMA.16816.F32.BF16 R4, R64, R16.reuse, RZ ;  /* 0x000000104004723c */ /* 0x082fe600000418ff */
[----:B------:R-:W-:Y:S01]  /*14e00*/  IMAD.IADD R9, R9, 0x1, R2 ;  /* 0x0000000109097824 */ /* 0x000fe200078e0202 */
[----:B---3--:R-:W-:Y:S03]  /*14e10*/  SHF.R.S32.HI R2, RZ, 0x1f, R10 ;  /* 0x0000001fff027819 */ /* 0x008fe6000001140a */
[----:B------:R-:W-:Y:S05]  /*14e20*/  IMAD.WIDE.U32 R12, R10, c[0x0][0x218], R8 ;  /* 0x000086000a0c7a25 */ /* 0x000fea00078e0008 */
[----:B------:R-:W-:Y:S04]  /*14e30*/  IMAD R2, R2, c[0x0][0x218], RZ ;  /* 0x0000860002027a24 */ /* 0x000fe800078e02ff */
[----:B------:R-:W-:Y:S01]  /*14e40*/  IMAD R14, R10, c[0x0][0x21c], R2 ;  /* 0x000087000a0e7a24 */ /* 0x000fe200078e0202 */
[----:B------:R-:W-:Y:S01]  /*14e50*/  IADD3 R2, P0, R12, UR6, RZ ;  /* 0x000000060c027c10 */ /* 0x000fe2000ff1e0ff */
[C---:B------:R-:W-:Y:S07]  /*14e60*/  HMMA.16816.F32.BF16 R8, R60.reuse, R16, RZ ;  /* 0x000000103c08723c */ /* 0x040fee00000418ff */
[----:B------:R-:W-:Y:S02]  /*14e70*/  IADD3.X R16, R13, UR5, R14, P0, !PT ;  /* 0x000000050d107c10 */ /* 0x000fe400087fe40e */
[-C--:B------:R-:W-:Y:S03]  /*14e80*/  HMMA.16816.F32.BF16 R12, R60, R18.reuse, RZ ;  /* 0x000000123c0c723c */ /* 0x080fe600000418ff */
[C---:B------:R-:W-:Y:S04]  /*14e90*/  LEA R36, P0, R2.reuse, c[0x0][0x1f8], 0x1 ;  /* 0x00007e0002247a11 */ /* 0x040fe800078008ff */
[----:B------:R-:W-:Y:S01]  /*14ea0*/  LEA.HI.X R2, R2, c[0x0][0x1fc], R16, 0x1, P0 ;  /* 0x00007f0002027a11 */ /* 0x000fe200000f0c10 */
[----:B------:R-:W4:Y:S01]  /*14eb0*/  SHFL.IDX PT, R42, R36, RZ, 0x181f ;  /* 0x00181fff242a7589 */ /* 0x000f2200000e0000 */
[C---:B------:R-:W-:Y:S05]  /*14ec0*/  HMMA.16816.F32.BF16 R16, R64.reuse, R18, RZ ;  /* 0x000000124010723c */ /* 0x040fea00000418ff */
[----:B------:R-:W5:Y:S03]  /*14ed0*/  SHFL.IDX PT, R37, R2, RZ, 0x181f ;  /* 0x00181fff02257589 */ /* 0x000f6600000e0000 */
[-C--:B------:R-:W-:Y:S03]  /*14ee0*/  HMMA.16816.F32.BF16 R20, R64, R32.reuse, RZ ;  /* 0x000000204014723c */ /* 0x080fe600000418ff */
[----:B------:R-:W1:Y:S05]  /*14ef0*/  SHFL.IDX PT, R46, R36, 0x1, 0x181f ;  /* 0x00381f00242e7f89 */ /* 0x000e6a00000e0000 */
[C---:B------:R-:W-:Y:S01]  /*14f00*/  HMMA.16816.F32.BF16 R24, R60.reuse, R32, RZ ;  /* 0x000000203c18723c */ /* 0x040fe200000418ff */
[----:B------:R-:W2:Y:S03]  /*14f10*/  SHFL.IDX PT, R45, R2, 0x1, 0x181f ;  /* 0x00381f00022d7f89 */ /* 0x000ea600000e0000 */
[CC--:B----4-:R-:W-:Y:S04]  /*14f20*/  IADD3 R38, P1, R42.reuse, R57.reuse, RZ ;  /* 0x000000392a267210 */ /* 0x0d0fe80007f3e0ff */
[-C--:B------:R-:W-:Y:S01]  /*14f30*/  HMMA.16816.F32.BF16 R28, R60, R34.reuse, RZ ;  /* 0x000000223c1c723c */ /* 0x080fe200000418ff */
[----:B------:R-:W3:Y:S03]  /*14f40*/  SHFL.IDX PT, R52, R36, 0x2, 0x181f ;  /* 0x00581f0024347f89 */ /* 0x000ee600000e0000 */
[-C--:B------:R-:W-:Y:S01]  /*14f50*/  IADD3 R42, P0, R42, R252.reuse, RZ ;  /* 0x000000fc2a2a7210 */ /* 0x080fe20007f1e0ff */
[C-C-:B-----5:R-:W-:Y:S02]  /*14f60*/  IMAD.X R39, R37.reuse, 0x1, R56.reuse, P1 ;  /* 0x0000000125277824 */ /* 0x160fe400008e0638 */
[----:B------:R-:W4:Y:S01]  /*14f70*/  SHFL.IDX PT, R53, R2, 0x2, 0x181f ;  /* 0x00581f0002357f89 */ /* 0x000f2200000e0000 */
[C---:B------:R-:W-:Y:S04]  /*14f80*/  HMMA.16816.F32.BF16 R32, R64.reuse, R34, RZ ;  /* 0x000000224020723c */ /* 0x040fe800000418ff */
[--C-:B------:R-:W-:Y:S01]  /*14f90*/  IMAD.X R43, R37, 0x1, R55.reuse, P0 ;  /* 0x00000001252b7824 */ /* 0x100fe200000e0637 */
[----:B------:R5:W-:Y:S01]  /*14fa0*/  LDGSTS.E.BYPASS.LTC128B.128 [R251], [R38.64], !P5 ;  /* 0x0000000026fb7fae */ /* 0x000be2000e901d54 */
[CC--:B-1----:R-:W-:Y:S02]  /*14fb0*/  IADD3 R40, P0, R46.reuse, R57.reuse, RZ ;  /* 0x000000392e287210 */ /* 0x0c2fe40007f1e0ff */
[-C--:B------:R-:W-:Y:S03]  /*14fc0*/  IADD3 R46, P2, R46, R252.reuse, RZ ;  /* 0x000000fc2e2e7210 */ /* 0x080fe60007f5e0ff */
[----:B------:R1:W-:Y:S01]  /*14fd0*/  LDGSTS.E.BYPASS.LTC128B.128 [R251+0x2000], [R42.64], !P4 ;  /* 0x020000002afb7fae */ /* 0x0003e2000e101d54 */
[C-C-:B--2---:R-:W-:Y:S02]  /*14fe0*/  IMAD.X R41, R45.reuse, 0x1, R56.reuse, P0 ;  /* 0x000000012d297824 */ /* 0x144fe400000e0638 */
[--C-:B------:R-:W-:Y:S03]  /*14ff0*/  IMAD.X R47, R45, 0x1, R55.reuse, P2 ;  /* 0x000000012d2f7824 */ /* 0x100fe600010e0637 */
[----:B------:R5:W2:Y:S01]  /*15000*/  SHFL.IDX PT, R54, R36, 0x3, 0x181f ;  /* 0x00781f0024367f89 */ /* 0x000aa200000e0000 */
[CC--:B---3--:R-:W-:Y:S02]  /*15010*/  IADD3 R44, P1, R52.reuse, R57.reuse, RZ ;  /* 0x00000039342c7210 */ /* 0x0c8fe40007f3e0ff */
[-C--:B------:R-:W-:Y:S03]  /*15020*/  IADD3 R52, P0, R52, R252.reuse, RZ ;  /* 0x000000fc34347210 */ /* 0x080fe60007f1e0ff */
[----:B------:R1:W-:Y:S01]  /*15030*/  LDGSTS.E.BYPASS.LTC128B.128 [R251+0x800], [R40.64], !P5 ;  /* 0x0080000028fb7fae */ /* 0x0003e2000e901d54 */
[C-C-:B----4-:R-:W-:Y:S02]  /*15040*/  IMAD.X R45, R53.reuse, 0x1, R56.reuse, P1 ;  /* 0x00000001352d7824 */ /* 0x150fe400008e0638 */
[--C-:B------:R-:W-:Y:S03]  /*15050*/  IMAD.X R53, R53, 0x1, R55.reuse, P0 ;  /* 0x0000000135357824 */ /* 0x100fe600000e0637 */
[----:B------:R3:W-:Y:S06]  /*15060*/  LDGSTS.E.BYPASS.LTC128B.128 [R251+0x2800], [R46.64], !P4 ;  /* 0x028000002efb7fae */ /* 0x0007ec000e101d54 */
[----:B------:R3:W-:Y:S01]  /*15070*/  LDGSTS.E.BYPASS.LTC128B.128 [R251+0x1000], [R44.64], !P5 ;  /* 0x010000002cfb7fae */ /* 0x0007e2000e901d54 */
[-C--:B-----5:R-:W-:Y:S05]  /*15080*/  HMMA.16816.F32.BF16 R36, R64, R48.reuse, RZ ;  /* 0x000000304024723c */ /* 0x0a0fea00000418ff */
[----:B------:R4:W-:Y:S06]  /*15090*/  LDGSTS.E.BYPASS.LTC128B.128 [R251+0x3000], [R52.64], !P4 ;  /* 0x0300000034fb7fae */ /* 0x0009ec000e101d54 */
[----:B------:R-:W5:Y:S01]  /*150a0*/  SHFL.IDX PT, R2, R2, 0x3, 0x181f ;  /* 0x00781f0002027f89 */ /* 0x000f6200000e0000 */
[C---:B-1----:R-:W-:Y:S07]  /*150b0*/  HMMA.16816.F32.BF16 R40, R60.reuse, R48, RZ ;  /* 0x000000303c28723c */ /* 0x042fee00000418ff */
[----:B--2---:R-:W-:Y:S01]  /*150c0*/  IADD3 R48, P0, R54, R57, RZ ;  /* 0x0000003936307210 */ /* 0x004fe20007f1e0ff */
[-C--:B---3--:R-:W-:Y:S04]  /*150d0*/  HMMA.16816.F32.BF16 R44, R60, R50.reuse, RZ ;  /* 0x000000323c2c723c */ /* 0x088fe800000418ff */
[----:B-----5:R-:W-:Y:S01]  /*150e0*/  IMAD.X R49, R2, 0x1, R56, P0 ;  /* 0x0000000102317824 */ /* 0x020fe200000e0638 */
[----:B----4-:R-:W-:Y:S04]  /*150f0*/  IADD3 R52, P0, R54, R252, RZ ;  /* 0x000000fc36347210 */ /* 0x010fe80007f1e0ff */
[----:B------:R1:W-:Y:S03]  /*15100*/  LDGSTS.E.BYPASS.LTC128B.128 [R251+0x1800], [R48.64], !P5 ;  /* 0x0180000030fb7fae */ /* 0x0003e6000e901d54 */
[----:B------:R-:W-:Y:S01]  /*15110*/  IMAD.X R53, R2, 0x1, R55, P0 ;  /* 0x0000000102357824 */ /* 0x000fe200000e0637 */
[----:B------:R-:W-:Y:S04]  /*15120*/  PLOP3.LUT P0, PT, PT, PT, UP0, 0x80, 0x0 ;  /* 0x000000000000781c */ /* 0x000fe80003f0f008 */
[----:B------:R2:W-:Y:S06]  /*15130*/  LDGSTS.E.BYPASS.LTC128B.128 [R251+0x3800], [R52.64], !P4 ;  /* 0x0380000034fb7fae */ /* 0x0005ec000e101d54 */
[----:B------:R-:W0:Y:S01]  /*15140*/  LDGDEPBAR ;  /* 0x00000000000079af */ /* 0x000e220000000000 */
[C---:B-1----:R-:W-:Y:S08]  /*15150*/  HMMA.16816.F32.BF16 R48, R64.reuse, R50, RZ ;  /* 0x000000324030723c */ /* 0x042ff000000418ff */
        /* <DEDUP_REMOVED lines=155> */
.L_x_907:
[----:B------:R-:W-:Y:S01]  /*15b10*/  FMNMX.FTZ R2, R4, R0, !PT ;  /* 0x0000000004027209 */ /* 0x000fe20007810000 */
[----:B------:R-:W-:Y:S01]  /*15b20*/  STL [R1+0x38], R236 ;  /* 0x000038ec01007387 */ /* 0x000fe20000100800 */
[----:B-1----:R-:W-:Y:S02]  /*15b30*/  FMNMX.FTZ R162, R6, R3, !PT ;  /* 0x0000000306a27209 */ /* 0x002fe40007810000 */
[----:B------:R-:W-:Y:S01]  /*15b40*/  FMNMX.FTZ R2, R5, R2, !PT ;  /* 0x0000000205027209 */ /* 0x000fe20007810000 */
        /* <DEDUP_REMOVED lines=40> */
[----:B------:R-:W-:Y:S01]  /*15dd0*/  FMNMX.FTZ R163, R10, R166, !PT ;  /* 0x000000a60aa37209 */ /* 0x000fe20007810000 */
[----:B------:R-:W2:Y:S01]  /*15de0*/  SHFL.BFLY PT, R164, R162, 0x2, 0x1f ;  /* 0x0c401f00a2a47f89 */ /* 0x000ea200000e0000 */
        /* <DEDUP_REMOVED lines=14> */
[----:B--2---:R-:W-:Y:S01]  /*15ed0*/  FMNMX.FTZ R162, R162, R164, !PT ;  /* 0x000000a4a2a27209 */ /* 0x004fe20007810000 */
        /* <DEDUP_REMOVED lines=9> */
[----:B------:R-:W3:Y:S01]  /*15f70*/  SHFL.BFLY PT, R204, R161, 0x2, 0x1f ;  /* 0x0c401f00a1cc7f89 */ /* 0x000ee200000e0000 */
[----:B-1----:R-:W-:Y:S02]  /*15f80*/  FMNMX.FTZ R165, R2, R165, !PT ;  /* 0x000000a502a57209 */ /* 0x002fe40007810000 */
[----:B------:R-:W-:Y:S03]  /*15f90*/  FMNMX.FTZ R2, R47, R163, !PT ;  /* 0x000000a32f027209 */ /* 0x000fe60007810000 */
[C---:B------:R-:W-:Y:S01]  /*15fa0*/  FADD.FTZ R0, -R165.reuse, R0 ;  /* 0x00000000a5007221 */ /* 0x040fe20000010100 */
[----:B------:R-:W-:Y:S01]  /*15fb0*/  FMNMX.FTZ R163, R58, R2, !PT ;  /* 0x000000023aa37209 */ /* 0x000fe20007810000 */
[----:B------:R-:W-:Y:S01]  /*15fc0*/  FMUL.FTZ R208, R165, c[0x0][0x2d0] ;  /* 0x0000b400a5d07a20 */ /* 0x000fe20000410000 */
[----:B--2---:R-:W-:Y:S01]  /*15fd0*/  FMNMX.FTZ R164, R162, R164, !PT ;  /* 0x000000a4a2a47209 */ /* 0x004fe20007810000 */
[----:B------:R-:W-:Y:S01]  /*15fe0*/  FMUL.FTZ R2, R0, c[0x0][0x2d0] ;  /* 0x0000b40000027a20 */ /* 0x000fe20000410000 */
[----:B------:R-:W-:Y:S01]  /*15ff0*/  FMNMX.FTZ R0, R59, R163, !PT ;  /* 0x000000a33b007209 */ /* 0x000fe20007810000 */
[--C-:B------:R-:W-:Y:S02]  /*16000*/  FFMA.FTZ R17, R17, c[0x0][0x2d0], -R208.reuse ;  /* 0x0000b40011117a23 */ /* 0x100fe400000108d0 */
[----:B------:R1:W2:Y:S01]  /*16010*/  MUFU.EX2 R162, R2 ;  /* 0x0000000200a27308 */ /* 0x0002a20000000800 */
[----:B------:R-:W-:Y:S01]  /*16020*/  FMNMX.FTZ R0, R62, R0, !PT ;  /* 0x000000003e007209 */ /* 0x000fe20007810000 */
[----:B------:R-:W-:Y:S01]  /*16030*/  FMUL.FTZ R209, R164, c[0x0][0x2d0] ;  /* 0x0000b400a4d17a20 */ /* 0x000fe20000410000 */
[----:B---3--:R-:W-:Y:S01]  /*16040*/  FMNMX.FTZ R161, R161, R204, !PT ;  /* 0x000000cca1a17209 */ /* 0x008fe20007810000 */
[--C-:B------:R-:W-:Y:S01]  /*16050*/  FFMA.FTZ R4, R4, c[0x0][0x2d0], -R208.reuse ;  /* 0x0000b40004047a23 */ /* 0x100fe200000108d0 */
[----:B------:R-:W-:Y:S01]  /*16060*/  FMNMX.FTZ R0, R63, R0, !PT ;  /* 0x000000003f007209 */ /* 0x000fe20007810000 */
[--C-:B------:R-:W-:Y:S02]  /*16070*/  FFMA.FTZ R19, R19, c[0x0][0x2d0], -R209.reuse ;  /* 0x0000b40013137a23 */ /* 0x100fe400000108d1 */
[----:B------:R-:W3:Y:S01]  /*16080*/  SHFL.BFLY PT, R204, R161, 0x1, 0x1f ;  /* 0x0c201f00a1cc7f89 */ /* 0x000ee200000e0000 */
[--C-:B------:R-:W-:Y:S01]  /*16090*/  FFMA.FTZ R5, R5, c[0x0][0x2d0], -R208.reuse ;  /* 0x0000b40005057a23 */ /* 0x100fe200000108d0 */
[----:B------:R4:W-:Y:S01]  /*160a0*/  MUFU.EX2 R236, R17 ;  /* 0x0000001100ec7308 */ /* 0x0009e20000000800 */
[--C-:B------:R-:W-:Y:S02]  /*160b0*/  FFMA.FTZ R16, R16, c[0x0][0x2d0], -R208.reuse ;  /* 0x0000b40010107a23 */ /* 0x100fe400000108d0 */
[--C-:B------:R-:W-:Y:S02]  /*160c0*/  FFMA.FTZ R6, R6, c[0x0][0x2d0], -R209.reuse ;  /* 0x0000b40006067a23 */ /* 0x100fe400000108d1 */
[--C-:B------:R-:W-:Y:S02]  /*160d0*/  FFMA.FTZ R7, R7, c[0x0][0x2d0], -R209.reuse ;  /* 0x0000b40007077a23 */ /* 0x100fe400000108d1 */
[--C-:B------:R-:W-:Y:S02]  /*160e0*/  FFMA.FTZ R18, R18, c[0x0][0x2d0], -R209.reuse ;  /* 0x0000b40012127a23 */ /* 0x100fe400000108d1 */
[--C-:B------:R-:W-:Y:S01]  /*160f0*/  FFMA.FTZ R20, R20, c[0x0][0x2d0], -R208.reuse ;  /* 0x0000b40014147a23 */ /* 0x100fe200000108d0 */
[----:B------:R-:W-:Y:S01]  /*16100*/  MUFU.EX2 R167, R19 ;  /* 0x0000001300a77308 */ /* 0x000fe20000000800 */
[----:B------:R-:W-:Y:S02]  /*16110*/  FFMA.FTZ R21, R21, c[0x0][0x2d0], -R208 ;  /* 0x0000b40015157a23 */ /* 0x000fe400000108d0 */
[----:B------:R-:W-:Y:S02]  /*16120*/  FFMA.FTZ R22, R22, c[0x0][0x2d0], -R209 ;  /* 0x0000b40016167a23 */ /* 0x000fe400000108d1 */
[----:B-1----:R-:W-:Y:S02]  /*16130*/  FADD.FTZ R2, -R164, R3 ;  /* 0x00000003a4027221 */ /* 0x002fe40000010100 */
[----:B------:R-:W1:Y:S01]  /*16140*/  SHFL.BFLY PT, R3, R0, 0x2, 0x1f ;  /* 0x0c401f0000037f89 */ /* 0x000e6200000e0000 */
[----:B--2---:R-:W-:Y:S02]  /*16150*/  FMUL.FTZ R68, R162, R68 ;  /* 0x00000044a2447220 */ /* 0x004fe40000410000 */
[----:B------:R-:W-:Y:S01]  /*16160*/  FMUL.FTZ R2, R2, c[0x0][0x2d0] ;  /* 0x0000b40002027a20 */ /* 0x000fe20000410000 */
[----:B------:R2:W-:Y:S01]  /*16170*/  MUFU.EX2 R218, R16 ;  /* 0x0000001000da7308 */ /* 0x0005e20000000800 */
[----:B---3--:R-:W-:Y:S01]  /*16180*/  FMNMX.FTZ R163, R161, R204, !PT ;  /* 0x000000cca1a37209 */ /* 0x008fe20007810000 */
[C---:B------:R-:W-:Y:S02]  /*16190*/  FMUL.FTZ R69, R162.reuse, R69 ;  /* 0x00000045a2457220 */ /* 0x040fe40000410000 */
[----:B------:R-:W-:Y:S01]  /*161a0*/  LDSM.16.MT88.4 R204, [R232+0x100] ;  /* 0x00010000e8cc783b */ /* 0x000fe20000004200 */
[C---:B----4-:R-:W-:Y:S02]  /*161b0*/  FMUL.FTZ R17, R162.reuse, R181 ;  /* 0x000000b5a2117220 */ /* 0x050fe40000410000 */
[C---:B------:R-:W-:Y:S02]  /*161c0*/  FMUL.FTZ R80, R162.reuse, R80 ;  /* 0x00000050a2507220 */ /* 0x040fe40000410000 */
[C---:B------:R-:W-:Y:S01]  /*161d0*/  FMUL.FTZ R81, R162.reuse, R81 ;  /* 0x00000051a2517220 */ /* 0x040fe20000410000 */
[----:B------:R3:W4:Y:S01]  /*161e0*/  MUFU.EX2 R161, R2 ;  /* 0x0000000200a17308 */ /* 0x0007220000000800 */
[C---:B------:R-:W-:Y:S02]  /*161f0*/  FMUL.FTZ R84, R162.reuse, R84 ;  /* 0x00000054a2547220 */ /* 0x040fe40000410000 */
[C---:B------:R-:W-:Y:S02]  /*16200*/  FMUL.FTZ R85, R162.reuse, R85 ;  /* 0x00000055a2557220 */ /* 0x040fe40000410000 */
[C---:B------:R-:W-:Y:S02]  /*16210*/  FMUL.FTZ R96, R162.reuse, R96 ;  /* 0x00000060a2607220 */ /* 0x040fe40000410000 */
[C---:B------:R-:W-:Y:S02]  /*16220*/  FMUL.FTZ R97, R162.reuse, R97 ;  /* 0x00000061a2617220 */ /* 0x040fe40000410000 */
[----:B------:R-:W-:Y:S01]  /*16230*/  FMUL.FTZ R100, R162, R100 ;  /* 0x00000064a2647220 */ /* 0x000fe20000410000 */
[----:B-1----:R-:W-:Y:S01]  /*16240*/  FMNMX.FTZ R0, R0, R3, !PT ;  /* 0x0000000300007209 */ /* 0x002fe20007810000 */
[----:B------:R1:W-:Y:S01]  /*16250*/  MUFU.EX2 R225, R18 ;  /* 0x0000001200e17308 */ /* 0x0003e20000000800 */
[C---:B------:R-:W-:Y:S02]  /*16260*/  FMUL.FTZ R101, R162.reuse, R101 ;  /* 0x00000065a2657220 */ /* 0x040fe40000410000 */
[C---:B--2---:R-:W-:Y:S02]  /*16270*/  FMUL.FTZ R16, R162.reuse, R180 ;  /* 0x000000b4a2107220 */ /* 0x044fe40000410000 */
[C---:B------:R-:W-:Y:S02]  /*16280*/  FMUL.FTZ R112, R162.reuse, R112 ;  /* 0x00000070a2707220 */ /* 0x040fe40000410000 */
[C---:B------:R-:W-:Y:S02]  /*16290*/  FMUL.FTZ R113, R162.reuse, R113 ;  /* 0x00000071a2717220 */ /* 0x040fe40000410000 */
[C---:B------:R-:W-:Y:S01]  /*162a0*/  FMUL.FTZ R116, R162.reuse, R116 ;  /* 0x00000074a2747220 */ /* 0x040fe20000410000 */
[----:B------:R2:W-:Y:S01]  /*162b0*/  MUFU.EX2 R215, R4 ;  /* 0x0000000400d77308 */ /* 0x0005e20000000800 */
[----:B------:R-:W-:Y:S02]  /*162c0*/  FMUL.FTZ R117, R162, R117 ;  /* 0x00000075a2757220 */ /* 0x000fe40000410000 */
[----:B---3--:R-:W-:Y:S02]  /*162d0*/  FADD.FTZ R2, -R163, R160 ;  /* 0x000000a0a3027221 */ /* 0x008fe40000010100 */
[C---:B----4-:R-:W-:Y:S02]  /*162e0*/  FMUL.FTZ R19, R161.reuse, R183 ;  /* 0x000000b7a1137220 */ /* 0x050fe40000410000 */
[----:B------:R-:W-:Y:S02]  /*162f0*/  FMUL.FTZ R2, R2, c[0x0][0x2d0] ;  /* 0x0000b40002027a20 */ /* 0x000fe40000410000 */
[C---:B------:R-:W-:Y:S01]  /*16300*/  FMUL.FTZ R70, R161.reuse, R70 ;  /* 0x00000046a1467220 */ /* 0x040fe20000410000 */
[----:B------:R-:W3:Y:S01]  /*16310*/  MUFU.EX2 R216, R5 ;  /* 0x0000000500d87308 */ /* 0x000ee20000000800 */
[C---:B------:R-:W-:Y:S02]  /*16320*/  FMUL.FTZ R71, R161.reuse, R71 ;  /* 0x00000047a1477220 */ /* 0x040fe40000410000 */
[C---:B------:R-:W-:Y:S02]  /*16330*/  FMUL.FTZ R82, R161.reuse, R82 ;  /* 0x00000052a1527220 */ /* 0x040fe40000410000 */
[C---:B-1----:R-:W-:Y:S02]  /*16340*/  FMUL.FTZ R18, R161.reuse, R182 ;  /* 0x000000b6a1127220 */ /* 0x042fe40000410000 */
[C---:B------:R-:W-:Y:S02]  /*16350*/  FMUL.FTZ R83, R161.reuse, R83 ;  /* 0x00000053a1537220 */ /* 0x040fe40000410000 */
[C---:B------:R-:W-:Y:S01]  /*16360*/  FMUL.FTZ R86, R161.reuse, R86 ;  /* 0x00000056a1567220 */ /* 0x040fe20000410000 */
[----:B------:R1:W4:Y:S01]  /*16370*/  MUFU.EX2 R160, R2 ;  /* 0x0000000200a07308 */ /* 0x0003220000000800 */
[C---:B------:R-:W-:Y:S02]  /*16380*/  FMUL.FTZ R87, R161.reuse, R87 ;  /* 0x00000057a1577220 */ /* 0x040fe40000410000 */
[C---:B------:R-:W-:Y:S02]  /*16390*/  FMUL.FTZ R98, R161.reuse, R98 ;  /* 0x00000062a1627220 */ /* 0x040fe40000410000 */
[----:B--2---:R-:W-:Y:S02]  /*163a0*/  FMUL.FTZ R4, R162, R172 ;  /* 0x000000aca2047220 */ /* 0x004fe40000410000 */
[C---:B------:R-:W-:Y:S02]  /*163b0*/  FMUL.FTZ R99, R161.reuse, R99 ;  /* 0x00000063a1637220 */ /* 0x040fe40000410000 */
[C---:B------:R-:W-:Y:S01]  /*163c0*/  FMUL.FTZ R102, R161.reuse, R102 ;  /* 0x00000066a1667220 */ /* 0x040fe20000410000 */
[----:B------:R2:W-:Y:S01]  /*163d0*/  MUFU.EX2 R213, R6 ;  /* 0x0000000600d57308 */ /* 0x0005e20000000800 */
[C---:B------:R-:W-:Y:S02]  /*163e0*/  FMUL.FTZ R103, R161.reuse, R103 ;  /* 0x00000067a1677220 */ /* 0x040fe40000410000 */
[C---:B------:R-:W-:Y:S01]  /*163f0*/  FMUL.FTZ R114, R161.reuse, R114 ;  /* 0x00000072a1727220 */ /* 0x040fe20000410000 */
[----:B---3--:R-:W-:Y:S01]  /*16400*/  F2FP.BF16.PACK_AB R172, R216, R215 ;  /* 0x000000d7d8ac723e */ /* 0x008fe200000010ff */
[C---:B------:R-:W-:Y:S02]  /*16410*/  FMUL.FTZ R5, R162.reuse, R173 ;  /* 0x000000ada2057220 */ /* 0x040fe40000410000 */
[C---:B------:R-:W-:Y:S02]  /*16420*/  FMUL.FTZ R115, R161.reuse, R115 ;  /* 0x00000073a1737220 */ /* 0x040fe40000410000 */
[C---:B------:R-:W-:Y:S01]  /*16430*/  FMUL.FTZ R118, R161.reuse, R118 ;  /* 0x00000076a1767220 */ /* 0x040fe20000410000 */
[----:B------:R-:W3:Y:S01]  /*16440*/  MUFU.EX2 R217, R7 ;  /* 0x0000000700d97308 */ /* 0x000ee20000000800 */
[C---:B------:R-:W-:Y:S02]  /*16450*/  FMUL.FTZ R119, R161.reuse, R119 ;  /* 0x00000077a1777220 */ /* 0x040fe40000410000 */
[----:B------:R-:W-:Y:S01]  /*16460*/  FMUL.FTZ R128, R162, R128 ;  /* 0x00000080a2807220 */ /* 0x000fe20000410000 */
[----:B-1----:R-:W1:Y:S01]  /*16470*/  SHFL.BFLY PT, R2, R0, 0x1, 0x1f ;  /* 0x0c201f0000027f89 */ /* 0x002e6200000e0000 */
[C---:B----4-:R-:W-:Y:S02]  /*16480*/  FMUL.FTZ R72, R160.reuse, R72 ;  /* 0x00000048a0487220 */ /* 0x050fe40000410000 */
[C---:B------:R-:W-:Y:S02]  /*16490*/  FMUL.FTZ R73, R160.reuse, R73 ;  /* 0x00000049a0497220 */ /* 0x040fe40000410000 */
[C---:B------:R-:W-:Y:S01]  /*164a0*/  FMUL.FTZ R76, R160.reuse, R76 ;  /* 0x0000004ca04c7220 */ /* 0x040fe20000410000 */
[----:B------:R-:W-:Y:S01]  /*164b0*/  MUFU.EX2 R219, R20 ;  /* 0x0000001400db7308 */ /* 0x000fe20000000800 */
[C---:B------:R-:W-:Y:S02]  /*164c0*/  FMUL.FTZ R77, R160.reuse, R77 ;  /* 0x0000004da04d7220 */ /* 0x040fe40000410000 */
[----:B------:R-:W-:Y:S02]  /*164d0*/  FMUL.FTZ R88, R160, R88 ;  /* 0x00000058a0587220 */ /* 0x000fe40000410000 */
[----:B--2---:R-:W-:Y:S01]  /*164e0*/  FMUL.FTZ R6, R161, R174 ;  /* 0x000000aea1067220 */ /* 0x004fe20000410000 */
[----:B------:R-:W-:Y:S01]  /*164f0*/  F2FP.BF16.PACK_AB R174, R236, R218 ;  /* 0x000000daecae723e */ /* 0x000fe200000010ff */
[C---:B------:R-:W-:Y:S02]  /*16500*/  FMUL.FTZ R89, R160.reuse, R89 ;  /* 0x00000059a0597220 */ /* 0x040fe40000410000 */
[C---:B------:R-:W-:Y:S01]  /*16510*/  FMUL.FTZ R92, R160.reuse, R92 ;  /* 0x0000005ca05c7220 */ /* 0x040fe20000410000 */
[----:B------:R-:W-:Y:S01]  /*16520*/  MUFU.EX2 R180, R21 ;  /* 0x0000001500b47308 */ /* 0x000fe20000000800 */
[C---:B------:R-:W-:Y:S02]  /*16530*/  FMUL.FTZ R93, R160.reuse, R93 ;  /* 0x0000005da05d7220 */ /* 0x040fe40000410000 */
[----:B------:R-:W-:Y:S01]  /*16540*/  FMUL.FTZ R104, R160, R104 ;  /* 0x00000068a0687220 */ /* 0x000fe20000410000 */
[----:B---3--:R-:W-:Y:S01]  /*16550*/  F2FP.BF16.PACK_AB R173, R217, R213 ;  /* 0x000000d5d9ad723e */ /* 0x008fe200000010ff */
[----:B------:R-:W-:Y:S01]  /*16560*/  FMUL.FTZ R7, R161, R175 ;  /* 0x000000afa1077220 */ /* 0x000fe20000410000 */
[----:B------:R-:W-:Y:S01]  /*16570*/  F2FP.BF16.PACK_AB R175, R167, R225 ;  /* 0x000000e1a7af723e */ /* 0x000fe200000010ff */
[--C-:B------:R-:W-:Y:S01]  /*16580*/  FFMA.FTZ R183, R38, c[0x0][0x2d0], -R209.reuse ;  /* 0x0000b40026b77a23 */ /* 0x100fe200000108d1 */
[----:B-1----:R-:W-:Y:S01]  /*16590*/  FMNMX.FTZ R2, R2, R0, !PT ;  /* 0x0000000002027209 */ /* 0x002fe20007810000 */
[--C-:B------:R-:W-:Y:S01]  /*165a0*/  FFMA.FTZ R182, R39, c[0x0][0x2d0], -R209.reuse ;  /* 0x0000b40027b67a23 */ /* 0x100fe200000108d1 */
[----:B------:R-:W-:Y:S01]  /*165b0*/  MUFU.EX2 R228, R22 ;  /* 0x0000001600e47308 */ /* 0x000fe20000000800 */
[----:B------:R-:W-:Y:S02]  /*165c0*/  FFMA.FTZ R181, R50, c[0x0][0x2d0], -R209 ;  /* 0x0000b40032b57a23 */ /* 0x000fe400000108d1 */
[-C--:B------:R-:W-:Y:S05]  /*165d0*/  HMMA.16816.F32.BF16 R4, R172, R204.reuse, R4 ;  /* 0x000000ccac04723c */ /* 0x080fea0000041804 */
[C---:B------:R-:W-:Y:S02]  /*165e0*/  FADD.FTZ R0, -R2.reuse, R166 ;  /* 0x000000a602007221 */ /* 0x040fe40000010100 */
[----:B------:R-:W-:Y:S02]  /*165f0*/  FMUL.FTZ R166, R163, c[0x0][0x2d0] ;  /* 0x0000b400a3a67a20 */ /* 0x000fe40000410000 */
[----:B------:R-:W-:Y:S03]  /*16600*/  FMUL.FTZ R3, R2, c[0x0][0x2d0] ;  /* 0x0000b40002037a20 */ /* 0x000fe60000410000 */
[----:B------:R-:W-:Y:S02]  /*16610*/  FMUL.FTZ R0, R0, c[0x0][0x2d0] ;  /* 0x0000b40000007a20 */ /* 0x000fe40000410000 */
[--C-:B------:R-:W-:Y:S02]  /*16620*/  FFMA.FTZ R12, R12, c[0x0][0x2d0], -R166.reuse ;  /* 0x0000b4000c0c7a23 */ /* 0x100fe400000108a6 */
[--C-:B------:R-:W-:Y:S02]  /*16630*/  FFMA.FTZ R13, R13, c[0x0][0x2d0], -R166.reuse ;  /* 0x0000b4000d0d7a23 */ /* 0x100fe400000108a6 */
[--C-:B------:R-:W-:Y:S01]  /*16640*/  FFMA.FTZ R14, R14, c[0x0][0x2d0], -R3.reuse ;  /* 0x0000b4000e0e7a23 */ /* 0x100fe20000010803 */
[----:B------:R-:W1:Y:S01]  /*16650*/  MUFU.EX2 R0, R0 ;  /* 0x0000000000007308 */ /* 0x000e620000000800 */
[--C-:B------:R-:W-:Y:S02]  /*16660*/  FFMA.FTZ R15, R15, c[0x0][0x2d0], -R3.reuse ;  /* 0x0000b4000f0f7a23 */ /* 0x100fe40000010803 */
[--C-:B------:R-:W-:Y:S02]  /*16670*/  FFMA.FTZ R8, R8, c[0x0][0x2d0], -R166.reuse ;  /* 0x0000b40008087a23 */ /* 0x100fe400000108a6 */
[----:B------:R-:W-:Y:S02]  /*16680*/  FFMA.FTZ R9, R9, c[0x0][0x2d0], -R166 ;  /* 0x0000b40009097a23 */ /* 0x000fe400000108a6 */
[--C-:B------:R-:W-:Y:S02]  /*16690*/  FFMA.FTZ R10, R10, c[0x0][0x2d0], -R3.reuse ;  /* 0x0000b4000a0a7a23 */ /* 0x100fe40000010803 */
[----:B------:R-:W-:Y:S01]  /*166a0*/  FFMA.FTZ R11, R11, c[0x0][0x2d0], -R3 ;  /* 0x0000b4000b0b7a23 */ /* 0x000fe20000010803 */
[----:B------:R2:W-:Y:S01]  /*166b0*/  MUFU.EX2 R226, R12 ;  /* 0x0000000c00e27308 */ /* 0x0005e20000000800 */
[C---:B------:R-:W-:Y:S02]  /*166c0*/  FMUL.FTZ R105, R160.reuse, R105 ;  /* 0x00000069a0697220 */ /* 0x040fe40000410000 */
[C---:B------:R-:W-:Y:S02]  /*166d0*/  FMUL.FTZ R108, R160.reuse, R108 ;  /* 0x0000006ca06c7220 */ /* 0x040fe40000410000 */
[C---:B------:R-:W-:Y:S02]  /*166e0*/  FMUL.FTZ R109, R160.reuse, R109 ;  /* 0x0000006da06d7220 */ /* 0x040fe40000410000 */
[C---:B------:R-:W-:Y:S02]  /*166f0*/  FMUL.FTZ R120, R160.reuse, R120 ;  /* 0x00000078a0787220 */ /* 0x040fe40000410000 */
[C---:B------:R-:W-:Y:S01]  /*16700*/  FMUL.FTZ R121, R160.reuse, R121 ;  /* 0x00000079a0797220 */ /* 0x040fe20000410000 */
[----:B------:R3:W-:Y:S01]  /*16710*/  MUFU.EX2 R221, R13 ;  /* 0x0000000d00dd7308 */ /* 0x0007e20000000800 */
[C---:B------:R-:W-:Y:S02]  /*16720*/  FMUL.FTZ R124, R160.reuse, R124 ;  /* 0x0000007ca07c7220 */ /* 0x040fe40000410000 */
[----:B------:R-:W-:Y:S02]  /*16730*/  FMUL.FTZ R125, R160, R125 ;  /* 0x0000007da07d7220 */ /* 0x000fe40000410000 */
[C---:B-1----:R-:W-:Y:S02]  /*16740*/  FMUL.FTZ R74, R0.reuse, R74 ;  /* 0x0000004a004a7220 */ /* 0x042fe40000410000 */
[C---:B------:R-:W-:Y:S02]  /*16750*/  FMUL.FTZ R75, R0.reuse, R75 ;  /* 0x0000004b004b7220 */ /* 0x040fe40000410000 */
[C---:B------:R-:W-:Y:S01]  /*16760*/  FMUL.FTZ R78, R0.reuse, R78 ;  /* 0x0000004e004e7220 */ /* 0x040fe20000410000 */
[----:B------:R1:W-:Y:S01]  /*16770*/  MUFU.EX2 R220, R14 ;  /* 0x0000000e00dc7308 */ /* 0x0003e20000000800 */
[C---:B------:R-:W-:Y:S02]  /*16780*/  FMUL.FTZ R79, R0.reuse, R79 ;  /* 0x0000004f004f7220 */ /* 0x040fe40000410000 */
[----:B------:R-:W-:Y:S02]  /*16790*/  FMUL.FTZ R90, R0, R90 ;  /* 0x0000005a005a7220 */ /* 0x000fe40000410000 */
[----:B--2---:R-:W-:Y:S02]  /*167a0*/  FMUL.FTZ R12, R160, R176 ;  /* 0x000000b0a00c7220 */ /* 0x004fe40000410000 */
[C---:B------:R-:W-:Y:S02]  /*167b0*/  FMUL.FTZ R91, R0.reuse, R91 ;  /* 0x0000005b005b7220 */ /* 0x040fe40000410000 */
[C---:B------:R-:W-:Y:S01]  /*167c0*/  FMUL.FTZ R94, R0.reuse, R94 ;  /* 0x0000005e005e7220 */ /* 0x040fe20000410000 */
[----:B------:R2:W-:Y:S01]  /*167d0*/  MUFU.EX2 R222, R15 ;  /* 0x0000000f00de7308 */ /* 0x0005e20000000800 */
[C---:B------:R-:W-:Y:S02]  /*167e0*/  FMUL.FTZ R95, R0.reuse, R95 ;  /* 0x0000005f005f7220 */ /* 0x040fe40000410000 */
[----:B------:R-:W-:Y:S02]  /*167f0*/  FMUL.FTZ R106, R0, R106 ;  /* 0x0000006a006a7220 */ /* 0x000fe40000410000 */
[----:B---3--:R-:W-:Y:S02]  /*16800*/  FMUL.FTZ R13, R160, R177 ;  /* 0x000000b1a00d7220 */ /* 0x008fe40000410000 */
[C---:B------:R-:W-:Y:S02]  /*16810*/  FMUL.FTZ R107, R0.reuse, R107 ;  /* 0x0000006b006b7220 */ /* 0x040fe40000410000 */
[C---:B------:R-:W-:Y:S01]  /*16820*/  FMUL.FTZ R110, R0.reuse, R110 ;  /* 0x0000006e006e7220 */ /* 0x040fe20000410000 */
[----:B------:R3:W-:Y:S01]  /*16830*/  MUFU.EX2 R211, R8 ;  /* 0x0000000800d37308 */ /* 0x0007e20000000800 */
[C---:B------:R-:W-:Y:S02]  /*16840*/  FMUL.FTZ R111, R0.reuse, R111 ;  /* 0x0000006f006f7220 */ /* 0x040fe40000410000 */
[C---:B------:R-:W-:Y:S02]  /*16850*/  FMUL.FTZ R122, R0.reuse, R122 ;  /* 0x0000007a007a7220 */ /* 0x040fe40000410000 */
[C---:B-1----:R-:W-:Y:S02]  /*16860*/  FMUL.FTZ R14, R0.reuse, R178 ;  /* 0x000000b2000e7220 */ /* 0x042fe40000410000 */
[C---:B------:R-:W-:Y:S02]  /*16870*/  FMUL.FTZ R123, R0.reuse, R123 ;  /* 0x0000007b007b7220 */ /* 0x040fe40000410000 */
[C---:B------:R-:W-:Y:S01]  /*16880*/  FMUL.FTZ R126, R0.reuse, R126 ;  /* 0x0000007e007e7220 */ /* 0x040fe20000410000 */
[----:B------:R-:W1:Y:S01]  /*16890*/  MUFU.EX2 R214, R9 ;  /* 0x0000000900d67308 */ /* 0x000e620000000800 */
[----:B------:R-:W-:Y:S02]  /*168a0*/  FMUL.FTZ R127, R0, R127 ;  /* 0x0000007f007f7220 */ /* 0x000fe40000410000 */
[----:B------:R-:W-:Y:S02]  /*168b0*/  FMUL.FTZ R129, R162, R129 ;  /* 0x00000081a2817220 */ /* 0x000fe40000410000 */
[----:B--2---:R-:W-:Y:S02]  /*168c0*/  FMUL.FTZ R15, R0, R179 ;  /* 0x000000b3000f7220 */ /* 0x004fe40000410000 */
[----:B------:R-:W2:Y:S01]  /*168d0*/  LDSM.16.MT88.4 R176, [R233+0x100] ;  /* 0x00010000e9b0783b */ /* 0x000ea20000004200 */
[C---:B------:R-:W-:Y:S02]  /*168e0*/  FMUL.FTZ R130, R161.reuse, R130 ;  /* 0x00000082a1827220 */ /* 0x040fe40000410000 */
[----:B------:R4:W-:Y:S01]  /*168f0*/  MUFU.EX2 R210, R10 ;  /* 0x0000000a00d27308 */ /* 0x0009e20000000800 */
[C---:B------:R-:W-:Y:S02]  /*16900*/  FMUL.FTZ R131, R161.reuse, R131 ;  /* 0x00000083a1837220 */ /* 0x040fe40000410000 */
[----:B------:R-:W-:Y:S02]  /*16910*/  FMUL.FTZ R132, R162, R132 ;  /* 0x00000084a2847220 */ /* 0x000fe40000410000 */
[----:B---3--:R-:W-:Y:S02]  /*16920*/  FMUL.FTZ R8, R160, R168 ;  /* 0x000000a8a0087220 */ /* 0x008fe40000410000 */
[----:B------:R-:W-:Y:S02]  /*16930*/  FMUL.FTZ R133, R162, R133 ;  /* 0x00000085a2857220 */ /* 0x000fe40000410000 */
[C---:B------:R-:W-:Y:S01]  /*16940*/  FMUL.FTZ R134, R161.reuse, R134 ;  /* 0x00000086a1867220 */ /* 0x040fe20000410000 */
[----:B------:R-:W3:Y:S01]  /*16950*/  MUFU.EX2 R212, R11 ;  /* 0x0000000b00d47308 */ /* 0x000ee20000000800 */
[----:B------:R-:W-:Y:S02]  /*16960*/  FMUL.FTZ R135, R161, R135 ;  /* 0x00000087a1877220 */ /* 0x000fe40000410000 */
[----:B------:R-:W-:Y:S01]  /*16970*/  FMUL.FTZ R136, R160, R136 ;  /* 0x00000088a0887220 */ /* 0x000fe20000410000 */
[----:B-1----:R-:W-:Y:S01]  /*16980*/  F2FP.BF16.PACK_AB R168, R214, R211 ;  /* 0x000000d3d6a8723e */ /* 0x002fe200000010ff */
[C---:B------:R-:W-:Y:S02]  /*16990*/  FMUL.FTZ R9, R160.reuse, R169 ;  /* 0x000000a9a0097220 */ /* 0x040fe40000410000 */
[----:B------:R-:W-:Y:S02]  /*169a0*/  FMUL.FTZ R137, R160, R137 ;  /* 0x00000089a0897220 */ /* 0x000fe40000410000 */
[C---:B------:R-:W-:Y:S02]  /*169b0*/  FMUL.FTZ R138, R0.reuse, R138 ;  /* 0x0000008a008a7220 */ /* 0x040fe40000410000 */
[----:B------:R-:W-:Y:S02]  /*169c0*/  FMUL.FTZ R139, R0, R139 ;  /* 0x0000008b008b7220 */ /* 0x000fe40000410000 */
[----:B------:R-:W-:Y:S02]  /*169d0*/  FMUL.FTZ R140, R160, R140 ;  /* 0x0000008ca08c7220 */ /* 0x000fe40000410000 */
[----:B----4-:R-:W-:Y:S01]  /*169e0*/  FMUL.FTZ R10, R0, R170 ;  /* 0x000000aa000a7220 */ /* 0x010fe20000410000 */
[----:B------:R-:W-:Y:S01]  /*169f0*/  F2FP.BF16.PACK_AB R170, R221, R226 ;  /* 0x000000e2ddaa723e */ /* 0x000fe200000010ff */
[----:B------:R-:W-:Y:S02]  /*16a00*/  FMUL.FTZ R141, R160, R141 ;  /* 0x0000008da08d7220 */ /* 0x000fe40000410000 */
[C---:B------:R-:W-:Y:S02]  /*16a10*/  FMUL.FTZ R142, R0.reuse, R142 ;  /* 0x0000008e008e7220 */ /* 0x040fe40000410000 */
[----:B------:R-:W-:Y:S02]  /*16a20*/  FMUL.FTZ R143, R0, R143 ;  /* 0x0000008f008f7220 */ /* 0x000fe40000410000 */
[----:B------:R-:W-:Y:S01]  /*16a30*/  FMUL.FTZ R144, R162, R144 ;  /* 0x00000090a2907220 */ /* 0x000fe20000410000 */
[----:B---3--:R-:W-:Y:S01]  /*16a40*/  F2FP.BF16.PACK_AB R169, R212, R210 ;  /* 0x000000d2d4a9723e */ /* 0x008fe200000010ff */
[----:B------:R-:W-:Y:S01]  /*16a50*/  FMUL.FTZ R11, R0, R171 ;  /* 0x000000ab000b7220 */ /* 0x000fe20000410000 */
[----:B------:R-:W-:Y:S01]  /*16a60*/  F2FP.BF16.PACK_AB R171, R222, R220 ;  /* 0x000000dcdeab723e */ /* 0x000fe200000010ff */
[C---:B------:R-:W-:Y:S02]  /*16a70*/  FMUL.FTZ R145, R162.reuse, R145 ;  /* 0x00000091a2917220 */ /* 0x040fe40000410000 */
[C---:B------:R-:W-:Y:S02]  /*16a80*/  FMUL.FTZ R146, R161.reuse, R146 ;  /* 0x00000092a1927220 */ /* 0x040fe40000410000 */
[----:B------:R-:W-:Y:S02]  /*16a90*/  FMUL.FTZ R147, R161, R147 ;  /* 0x00000093a1937220 */ /* 0x000fe40000410000 */
[C---:B------:R-:W-:Y:S04]  /*16aa0*/  HMMA.16816.F32.BF16 R8, R168.reuse, R204, R8 ;  /* 0x000000cca808723c */ /* 0x040fe80000041808 */
[C---:B------:R-:W-:Y:S02]  /*16ab0*/  FMUL.FTZ R20, R162.reuse, R184 ;  /* 0x000000b8a2147220 */ /* 0x040fe40000410000 */
[--C-:B------:R-:W-:Y:S02]  /*16ac0*/  FFMA.FTZ R184, R49, c[0x0][0x2d0], -R208.reuse ;  /* 0x0000b40031b87a23 */ /* 0x100fe400000108d0 */
[-C--:B------:R-:W-:Y:S04]  /*16ad0*/  HMMA.16816.F32.BF16 R12, R168, R206.reuse, R12 ;  /* 0x000000cea80c723c */ /* 0x080fe8000004180c */
[----:B------:R-:W-:Y:S02]  /*16ae0*/  FMUL.FTZ R21, R162, R185 ;  /* 0x000000b9a2157220 */ /* 0x000fe40000410000 */
[--C-:B------:R-:W-:Y:S02]  /*16af0*/  FFMA.FTZ R185, R48, c[0x0][0x2d0], -R208.reuse ;  /* 0x0000b40030b97a23 */ /* 0x100fe400000108d0 */
        /* <DEDUP_REMOVED lines=10> */
[----:B------:R-:W-:Y:S02]  /*16ba0*/  FMUL.FTZ R153, R160, R153 ;  /* 0x00000099a0997220 */ /* 0x000fe40000410000 */
[C---:B------:R-:W-:Y:S02]  /*16bb0*/  FMUL.FTZ R154, R0.reuse, R154 ;  /* 0x0000009a009a7220 */ /* 0x040fe40000410000 */
[C---:B------:R-:W-:Y:S01]  /*16bc0*/  HMMA.16816.F32.BF16 R80, R172.reuse, R178, R80 ;  /* 0x000000b2ac50723c */ /* 0x040fe20000041850 */
[----:B------:R-:W1:Y:S03]  /*16bd0*/  LDSM.16.MT88.4 R176, [R235+0x100] ;  /* 0x00010000ebb0783b */ /* 0x000e660000004200 */
[----:B------:R-:W-:Y:S02]  /*16be0*/  FMUL.FTZ R155, R0, R155 ;  /* 0x0000009b009b7220 */ /* 0x000fe40000410000 */
[C---:B------:R-:W-:Y:S02]  /*16bf0*/  FMUL.FTZ R156, R162.reuse, R156 ;  /* 0x0000009ca29c7220 */ /* 0x040fe40000410000 */
[----:B------:R-:W-:Y:S04]  /*16c00*/  FMUL.FTZ R157, R162, R157 ;  /* 0x0000009da29d7220 */ /* 0x000fe80000410000 */
[C---:B------:R-:W-:Y:S02]  /*16c10*/  FMUL.FTZ R158, R161.reuse, R158 ;  /* 0x0000009ea19e7220 */ /* 0x040fe40000410000 */
[----:B------:R-:W-:Y:S02]  /*16c20*/  FMUL.FTZ R159, R161, R159 ;  /* 0x0000009fa19f7220 */ /* 0x000fe40000410000 */
[--C-:B------:R-:W-:Y:S02]  /*16c30*/  FFMA.FTZ R204, R52, c[0x0][0x2d0], -R208.reuse ;  /* 0x0000b40034cc7a23 */ /* 0x100fe400000108d0 */
[----:B------:R-:W-:Y:S02]  /*16c40*/  FFMA.FTZ R206, R64, c[0x0][0x2d0], -R208 ;  /* 0x0000b40040ce7a23 */ /* 0x000fe400000108d0 */
[----:B------:R-:W-:Y:S02]  /*16c50*/  FFMA.FTZ R64, R41, c[0x0][0x2d0], -R166 ;  /* 0x0000b40029407a23 */ /* 0x000fe400000108a6 */
[--C-:B------:R-:W-:Y:S02]  /*16c60*/  FFMA.FTZ R23, R23, c[0x0][0x2d0], -R209.reuse ;  /* 0x0000b40017177a23 */ /* 0x100fe400000108d1 */
[----:B------:R-:W-:Y:S02]  /*16c70*/  FFMA.FTZ R32, R32, c[0x0][0x2d0], -R208 ;  /* 0x0000b40020207a23 */ /* 0x000fe400000108d0 */
[----:B------:R2:W-:Y:S01]  /*16c80*/  MUFU.EX2 R207, R23 ;  /* 0x0000001700cf7308 */ /* 0x0005e20000000800 */
[----:B------:R-:W-:Y:S02]  /*16c90*/  FFMA.FTZ R34, R34, c[0x0][0x2d0], -R209 ;  /* 0x0000b40022227a23 */ /* 0x000fe400000108d1 */
[--C-:B------:R-:W-:Y:S02]  /*16ca0*/  FFMA.FTZ R24, R24, c[0x0][0x2d0], -R166.reuse ;  /* 0x0000b40018187a23 */ /* 0x100fe400000108a6 */
[----:B------:R-:W-:Y:S02]  /*16cb0*/  FFMA.FTZ R25, R25, c[0x0][0x2d0], -R166 ;  /* 0x0000b40019197a23 */ /* 0x000fe400000108a6 */
[--C-:B------:R-:W-:Y:S02]  /*16cc0*/  FFMA.FTZ R26, R26, c[0x0][0x2d0], -R3.reuse ;  /* 0x0000b4001a1a7a23 */ /* 0x100fe40000010803 */
[----:B------:R-:W-:Y:S01]  /*16cd0*/  FFMA.FTZ R27, R27, c[0x0][0x2d0], -R3 ;  /* 0x0000b4001b1b7a23 */ /* 0x000fe20000010803 */
[----:B------:R-:W3:Y:S01]  /*16ce0*/  MUFU.EX2 R231, R34 ;  /* 0x0000002200e77308 */ /* 0x000ee20000000800 */
[--C-:B------:R-:W-:Y:S02]  /*16cf0*/  FFMA.FTZ R186, R37, c[0x0][0x2d0], -R208.reuse ;  /* 0x0000b40025ba7a23 */ /* 0x100fe400000108d0 */
[----:B------:R-:W-:Y:S01]  /*16d00*/  FFMA.FTZ R33, R33, c[0x0][0x2d0], -R208 ;  /* 0x0000b40021217a23 */ /* 0x000fe200000108d0 */
[-C--:B-1----:R-:W-:Y:S03]  /*16d10*/  HMMA.16816.F32.BF16 R84, R172, R176.reuse, R84 ;  /* 0x000000b0ac54723c */ /* 0x082fe60000041854 */
[--C-:B------:R-:W-:Y:S03]  /*16d20*/  FFMA.FTZ R28, R28, c[0x0][0x2d0], -R166.reuse ;  /* 0x0000b4001c1c7a23 */ /* 0x100fe600000108a6 */
[----:B------:R1:W-:Y:S01]  /*16d30*/  MUFU.EX2 R227, R24 ;  /* 0x0000001800e37308 */ /* 0x0003e20000000800 */
[----:B------:R-:W-:Y:S01]  /*16d40*/  FFMA.FTZ R35, R35, c[0x0][0x2d0], -R209 ;  /* 0x0000b40023237a23 */ /* 0x000fe200000108d1 */
[C---:B------:R-:W-:Y:S04]  /*16d50*/  HMMA.16816.F32.BF16 R88, R168.reuse, R176, R88 ;  /* 0x000000b0a858723c */ /* 0x040fe80000041858 */
[----:B--2---:R-:W-:Y:S02]  /*16d60*/  FMUL.FTZ R23, R161, R187 ;  /* 0x000000bba1177220 */ /* 0x004fe40000410000 */
[----:B------:R-:W-:Y:S02]  /*16d70*/  FFMA.FTZ R29, R29, c[0x0][0x2d0], -R166 ;  /* 0x0000b4001d1d7a23 */ /* 0x000fe400000108a6 */
[----:B------:R2:W-:Y:S01]  /*16d80*/  MUFU.EX2 R223, R25 ;  /* 0x0000001900df7308 */ /* 0x0005e20000000800 */
[-C--:B------:R-:W-:Y:S03]  /*16d90*/  HMMA.16816.F32.BF16 R92, R168, R178.reuse, R92 ;  /* 0x000000b2a85c723c */ /* 0x080fe6000004185c */
[----:B---3--:R-:W-:Y:S01]  /*16da0*/  MOV R52, R231 ;  /* 0x000000e700347202 */ /* 0x008fe20000000f00 */
[----:B------:R-:W-:Y:S02]  /*16db0*/  FMUL.FTZ R34, R0, R194 ;  /* 0x000000c200227220 */ /* 0x000fe40000410000 */
[--C-:B------:R-:W-:Y:S02]  /*16dc0*/  FFMA.FTZ R30, R30, c[0x0][0x2d0], -R3.reuse ;  /* 0x0000b4001e1e7a23 */ /* 0x100fe40000010803 */
[C---:B------:R-:W-:Y:S01]  /*16dd0*/  HMMA.16816.F32.BF16 R96, R172.reuse, R178, R96 ;  /* 0x000000b2ac60723c */ /* 0x040fe20000041860 */
[----:B------:R-:W3:Y:S01]  /*16de0*/  LDSM.16.MT88.4 R176, [R234+0x100] ;  /* 0x00010000eab0783b */ /* 0x000ee20000004200 */
[----:B------:R-:W4:Y:S02]  /*16df0*/  MUFU.EX2 R205, R26 ;  /* 0x0000001a00cd7308 */ /* 0x000f240000000800 */
[----:B------:R-:W-:Y:S02]  /*16e00*/  FFMA.FTZ R31, R31, c[0x0][0x2d0], -R3 ;  /* 0x0000b4001f1f7a23 */ /* 0x000fe40000010803 */
[----:B-1----:R-:W-:Y:S02]  /*16e10*/  FMUL.FTZ R24, R162, R188 ;  /* 0x000000bca2187220 */ /* 0x002fe40000410000 */
[--C-:B------:R-:W-:Y:S04]  /*16e20*/  FFMA.FTZ R188, R54, c[0x0][0x2d0], -R209.reuse ;  /* 0x0000b40036bc7a23 */ /* 0x100fe800000108d1 */
[----:B------:R1:W-:Y:S01]  /*16e30*/  MUFU.EX2 R229, R35 ;  /* 0x0000002300e57308 */ /* 0x0003e20000000800 */
[----:B------:R-:W-:Y:S02]  /*16e40*/  FMUL.FTZ R38, R0, R198 ;  /* 0x000000c600267220 */ /* 0x000fe40000410000 */
[----:B--2---:R-:W-:Y:S02]  /*16e50*/  FMUL.FTZ R25, R162, R189 ;  /* 0x000000bda2197220 */ /* 0x004fe40000410000 */
[--C-:B------:R-:W-:Y:S02]  /*16e60*/  FFMA.FTZ R189, R55, c[0x0][0x2d0], -R209.reuse ;  /* 0x0000b40037bd7a23 */ /* 0x100fe400000108d1 */
[----:B------:R-:W-:Y:S02]  /*16e70*/  FMUL.FTZ R39, R0, R199 ;  /* 0x000000c700277220 */ /* 0x000fe40000410000 */
[--C-:B------:R-:W-:Y:S01]  /*16e80*/  FFMA.FTZ R187, R36, c[0x0][0x2d0], -R208.reuse ;  /* 0x0000b40024bb7a23 */ /* 0x100fe200000108d0 */
[----:B------:R2:W2:Y:S01]  /*16e90*/  MUFU.EX2 R224, R32 ;  /* 0x0000002000e07308 */ /* 0x0004a20000000800 */
[----:B----4-:R-:W-:Y:S01]  /*16ea0*/  MOV R36, R205 ;  /* 0x000000cd00247202 */ /* 0x010fe20000000f00 */
[--C-:B------:R-:W-:Y:S02]  /*16eb0*/  FFMA.FTZ R205, R53, c[0x0][0x2d0], -R208.reuse ;  /* 0x0000b40035cd7a23 */ /* 0x100fe400000108d0 */
[----:B------:R-:W-:Y:S02]  /*16ec0*/  FFMA.FTZ R208, R65, c[0x0][0x2d0], -R208 ;  /* 0x0000b40041d07a23 */ /* 0x000fe400000108d0 */
[--C-:B------:R-:W-:Y:S04]  /*16ed0*/  FFMA.FTZ R65, R40, c[0x0][0x2d0], -R166.reuse ;  /* 0x0000b40028417a23 */ /* 0x100fe800000108a6 */
[----:B------:R-:W4:Y:S01]  /*16ee0*/  MUFU.EX2 R230, R33 ;  /* 0x0000002100e67308 */ /* 0x000f220000000800 */
[----:B------:R-:W-:Y:S02]  /*16ef0*/  FMUL.FTZ R26, R161, R190 ;  /* 0x000000bea11a7220 */ /* 0x000fe40000410000 */
[--C-:B------:R-:W-:Y:S02]  /*16f00*/  FFMA.FTZ R190, R66, c[0x0][0x2d0], -R209.reuse ;  /* 0x0000b40042be7a23 */ /* 0x100fe400000108d1 */
[--C-:B------:R-:W-:Y:S02]  /*16f10*/  FFMA.FTZ R66, R44, c[0x0][0x2d0], -R166.reuse ;  /* 0x0000b4002c427a23 */ /* 0x100fe400000108a6 */
[----:B-1----:R-:W-:Y:S01]  /*16f20*/  FMUL.FTZ R35, R0, R195 ;  /* 0x000000c300237220 */ /* 0x002fe20000410000 */
[-C--:B---3--:R-:W-:Y:S02]  /*16f30*/  HMMA.16816.F32.BF16 R100, R172, R176.reuse, R100 ;  /* 0x000000b0ac64723c */ /* 0x088fe40000041864 */
[----:B------:R-:W-:Y:S01]  /*16f40*/  MUFU.EX2 R195, R64 ;  /* 0x0000004000c37308 */ /* 0x000fe20000000800 */
[C---:B--2---:R-:W-:Y:S01]  /*16f50*/  FMUL.FTZ R32, R160.reuse, R192 ;  /* 0x000000c0a0207220 */ /* 0x044fe20000410000 */
[----:B------:R-:W-:Y:S01]  /*16f60*/  MOV R192, R180 ;  /* 0x000000b400c07202 */ /* 0x000fe20000000f00 */
[--C-:B------:R-:W-:Y:S03]  /*16f70*/  FFMA.FTZ R180, R51, c[0x0][0x2d0], -R209.reuse ;  /* 0x0000b40033b47a23 */ /* 0x100fe600000108d1 */
[C---:B------:R-:W-:Y:S01]  /*16f80*/  HMMA.16816.F32.BF16 R104, R168.reuse, R176, R104 ;  /* 0x000000b0a868723c */ /* 0x040fe20000041868 */
[----:B------:R-:W-:Y:S03]  /*16f90*/  LDSM.16.MT88.4 R48, [R232+0x900] ;  /* 0x00090000e830783b */ /* 0x000fe60000004200 */
[----:B------:R-:W1:Y:S01]  /*16fa0*/  MUFU.EX2 R231, R28 ;  /* 0x0000001c00e77308 */ /* 0x000e620000000800 */
[----:B------:R-:W-:Y:S01]  /*16fb0*/  FFMA.FTZ R209, R67, c[0x0][0x2d0], -R209 ;  /* 0x0000b40043d17a23 */ /* 0x000fe200000108d1 */
[----:B------:R-:W-:Y:S01]  /*16fc0*/  MOV R37, R224 ;  /* 0x000000e000257202 */ /* 0x000fe20000000f00 */
[--C-:B------:R-:W-:Y:S01]  /*16fd0*/  FFMA.FTZ R67, R45, c[0x0][0x2d0], -R166.reuse ;  /* 0x0000b4002d437a23 */ /* 0x100fe200000108a6 */
[----:B----4-:R-:W-:Y:S01]  /*16fe0*/  MOV R199, R230 ;  /* 0x000000e600c77202 */ /* 0x010fe20000000f00 */
[-C--:B------:R-:W-:Y:S03]  /*16ff0*/  HMMA.16816.F32.BF16 R108, R168, R178.reuse, R108 ;  /* 0x000000b2a86c723c */ /* 0x080fe6000004186c */
[----:B------:R-:W-:Y:S02]  /*17000*/  FMUL.FTZ R33, R160, R193 ;  /* 0x000000c1a0217220 */ /* 0x000fe40000410000 */
[----:B------:R2:W-:Y:S03]  /*17010*/  MUFU.EX2 R224, R27 ;  /* 0x0000001b00e07308 */ /* 0x0005e60000000800 */
[C---:B------:R-:W-:Y:S01]  /*17020*/  HMMA.16816.F32.BF16 R112, R172.reuse, R178, R112 ;  /* 0x000000b2ac70723c */ /* 0x040fe20000041870 */
[----:B------:R-:W3:Y:S06]  /*17030*/  LDSM.16.MT88.4 R176, [R232+0x2100] ;  /* 0x00210000e8b0783b */ /* 0x000eec0000004200 */
[----:B------:R-:W-:Y:S01]  /*17040*/  MUFU.EX2 R193, R65 ;  /* 0x0000004100c17308 */ /* 0x000fe20000000800 */
[----:B-1----:R-:W-:Y:S01]  /*17050*/  MOV R198, R231 ;  /* 0x000000e700c67202 */ /* 0x002fe20000000f00 */
[C---:B------:R-:W-:Y:S03]  /*17060*/  FMUL.FTZ R28, R162.reuse, R200 ;  /* 0x000000c8a21c7220 */ /* 0x040fe60000410000 */
[----:B------:R-:W-:Y:S05]  /*17070*/  MOV R200, R221 ;  /* 0x000000dd00c87202 */ /* 0x000fea0000000f00 */
[----:B------:R-:W-:Y:S01]  /*17080*/  MUFU.EX2 R221, R67 ;  /* 0x0000004300dd7308 */ /* 0x000fe20000000800 */
[----:B--2---:R-:W-:Y:S09]  /*17090*/  FMUL.FTZ R27, R161, R191 ;  /* 0x000000bfa11b7220 */ /* 0x004ff20000410000 */
[----:B------:R1:W2:Y:S10]  /*170a0*/  MUFU.EX2 R191, R29 ;  /* 0x0000001d00bf7308 */ /* 0x0002b40000000800 */
[----:B------:R4:W-:Y:S01]  /*170b0*/  MUFU.EX2 R231, R30 ;  /* 0x0000001e00e77308 */ /* 0x0009e20000000800 */
[-C--:B---3--:R-:W-:Y:S09]  /*170c0*/  HMMA.16816.F32.BF16 R116, R172, R176.reuse, R116 ;  /* 0x000000b0ac74723c */ /* 0x088ff20000041874 */
[----:B------:R3:W2:Y:S01]  /*170d0*/  MUFU.EX2 R230, R31 ;  /* 0x0000001f00e67308 */ /* 0x0006a20000000800 */
[C---:B------:R-:W-:Y:S04]  /*170e0*/  HMMA.16816.F32.BF16 R120, R168.reuse, R176, R120 ;  /* 0x000000b0a878723c */ /* 0x040fe80000041878 */
[----:B-1----:R-:W-:Y:S01]  /*170f0*/  FMUL.FTZ R29, R162, R201 ;  /* 0x000000c9a21d7220 */ /* 0x002fe20000410000 */
[----:B------:R-:W-:Y:S03]  /*17100*/  MOV R201, R192 ;  /* 0x000000c000c97202 */ /* 0x000fe60000000f00 */
[-C--:B------:R-:W-:Y:S04]  /*17110*/  HMMA.16816.F32.BF16 R124, R168, R178.reuse, R124 ;  /* 0x000000b2a87c723c */ /* 0x080fe8000004187c */
[----:B------:R-:W-:Y:S01]  /*17120*/  F2FP.BF16.PACK_AB R40, R201, R219 ;  /* 0x000000dbc928723e */ /* 0x000fe200000010ff */
[C---:B----4-:R-:W-:Y:S01]  /*17130*/  FMUL.FTZ R30, R161.reuse, R202 ;  /* 0x000000caa11e7220 */ /* 0x050fe20000410000 */
[----:B------:R-:W-:Y:S02]  /*17140*/  MOV R202, R207 ;  /* 0x000000cf00ca7202 */ /* 0x000fe40000000f00 */
[C---:B------:R-:W-:Y:S01]  /*17150*/  HMMA.16816.F32.BF16 R128, R172.reuse, R178, R128 ;  /* 0x000000b2ac80723c */ /* 0x040fe20000041880 */
[----:B------:R-:W1:Y:S03]  /*17160*/  LDSM.16.MT88.4 R176, [R233+0x2100] ;  /* 0x00210000e9b0783b */ /* 0x000e660000004200 */
[----:B------:R-:W-:Y:S02]  /*17170*/  MOV R207, R226 ;  /* 0x000000e200cf7202 */ /* 0x000fe40000000f00 */
[----:B------:R-:W-:Y:S01]  /*17180*/  MUFU.EX2 R226, R181 ;  /* 0x000000b500e27308 */ /* 0x000fe20000000800 */
[----:B---3--:R-:W-:Y:S01]  /*17190*/  FMUL.FTZ R31, R161, R203 ;  /* 0x000000cba11f7220 */ /* 0x008fe20000410000 */
[----:B------:R-:W-:Y:S01]  /*171a0*/  MOV R203, R220 ;  /* 0x000000dc00cb7202 */ /* 0x000fe20000000f00 */
[-C--:B-1----:R-:W-:Y:S08]  /*171b0*/  HMMA.16816.F32.BF16 R132, R172, R176.reuse, R132 ;  /* 0x000000b0ac84723c */ /* 0x082ff00000041884 */
[C---:B------:R-:W-:Y:S08]  /*171c0*/  HMMA.16816.F32.BF16 R136, R168.reuse, R176, R136 ;  /* 0x000000b0a888723c */ /* 0x040ff00000041888 */
[-C--:B------:R-:W-:Y:S08]  /*171d0*/  HMMA.16816.F32.BF16 R140, R168, R178.reuse, R140 ;  /* 0x000000b2a88c723c */ /* 0x080ff0000004188c */
[C---:B------:R-:W-:Y:S01]  /*171e0*/  HMMA.16816.F32.BF16 R144, R172.reuse, R178, R144 ;  /* 0x000000b2ac90723c */ /* 0x040fe20000041890 */
[----:B------:R-:W1:Y:S07]  /*171f0*/  LDSM.16.MT88.4 R176, [R235+0x2100] ;  /* 0x00210000ebb0783b */ /* 0x000e6e0000004200 */
[-C--:B-1----:R-:W-:Y:S08]  /*17200*/  HMMA.16816.F32.BF16 R20, R172, R176.reuse, R20 ;  /* 0x000000b0ac14723c */ /* 0x082ff00000041814 */
[C---:B------:R-:W-:Y:S08]  /*17210*/  HMMA.16816.F32.BF16 R148, R168.reuse, R176, R148 ;  /* 0x000000b0a894723c */ /* 0x040ff00000041894 */
[-C--:B------:R-:W-:Y:S08]  /*17220*/  HMMA.16816.F32.BF16 R152, R168, R178.reuse, R152 ;  /* 0x000000b2a898723c */ /* 0x080ff00000041898 */
[C---:B------:R-:W-:Y:S01]  /*17230*/  HMMA.16816.F32.BF16 R156, R172.reuse, R178, R156 ;  /* 0x000000b2ac9c723c */ /* 0x040fe2000004189c */
[----:B------:R-:W1:Y:S07]  /*17240*/  LDSM.16.MT88.4 R176, [R234+0x2100] ;  /* 0x00210000eab0783b */ /* 0x000e6e0000004200 */
[-C--:B-1----:R-:W-:Y:S08]  /*17250*/  HMMA.16816.F32.BF16 R24, R172, R176.reuse, R24 ;  /* 0x000000b0ac18723c */ /* 0x082ff00000041818 */
[C---:B------:R-:W-:Y:S07]  /*17260*/  HMMA.16816.F32.BF16 R32, R168.reuse, R176, R32 ;  /* 0x000000b0a820723c */ /* 0x040fee0000041820 */
[----:B------:R-:W-:Y:S01]  /*17270*/  MOV R177, R36 ;  /* 0x0000002400b17202 */ /* 0x000fe20000000f00 */
[C---:B------:R-:W-:Y:S01]  /*17280*/  FMUL.FTZ R36, R160.reuse, R196 ;  /* 0x000000c4a0247220 */ /* 0x040fe20000410000 */
[----:B------:R-:W-:Y:S03]  /*17290*/  MOV R196, R37 ;  /* 0x0000002500c47202 */ /* 0x000fe60000000f00 */
[----:B------:R-:W-:Y:S01]  /*172a0*/  FMUL.FTZ R37, R160, R197 ;  /* 0x000000c5a0257220 */ /* 0x000fe20000410000 */
[----:B------:R-:W-:Y:S01]  /*172b0*/  MOV R197, R52 ;  /* 0x0000003400c57202 */ /* 0x000fe20000000f00 */
[--C-:B------:R-:W-:Y:S01]  /*172c0*/  FFMA.FTZ R176, R60, c[0x0][0x2d0], -R166.reuse ;  /* 0x0000b4003cb07a23 */ /* 0x100fe200000108a6 */
[----:B------:R-:W1:Y:S01]  /*172d0*/  LDSM.16.MT88.4 R52, [R233+0x900] ;  /* 0x00090000e934783b */ /* 0x000e620000004200 */
[--C-:B------:R-:W-:Y:S03]  /*172e0*/  FFMA.FTZ R60, R46, c[0x0][0x2d0], -R3.reuse ;  /* 0x0000b4002e3c7a23 */ /* 0x100fe60000010803 */
[-C--:B------:R-:W-:Y:S01]  /*172f0*/  HMMA.16816.F32.BF16 R36, R168, R178.reuse, R36 ;  /* 0x000000b2a824723c */ /* 0x080fe20000041824 */
[----:B------:R-:W-:Y:S06]  /*17300*/  MUFU.EX2 R220, R60 ;  /* 0x0000003c00dc7308 */ /* 0x000fec0000000800 */
[--C-:B------:R-:W-:Y:S01]  /*17310*/  FFMA.FTZ R168, R58, c[0x0][0x2d0], -R3.reuse ;  /* 0x0000b4003aa87a23 */ /* 0x100fe20000010803 */
[----:B------:R-:W-:Y:S04]  /*17320*/  HMMA.16816.F32.BF16 R28, R172, R178, R28 ;  /* 0x000000b2ac1c723c */ /* 0x000fe8000004181c */
[--C-:B------:R-:W-:Y:S02]  /*17330*/  FFMA.FTZ R170, R56, c[0x0][0x2d0], -R166.reuse ;  /* 0x0000b40038aa7a23 */ /* 0x100fe400000108a6 */
[--C-:B------:R-:W-:Y:S01]  /*17340*/  FFMA.FTZ R56, R43, c[0x0][0x2d0], -R3.reuse ;  /* 0x0000b4002b387a23 */ /* 0x100fe20000010803 */
[----:B------:R-:W-:Y:S01]  /*17350*/  MOV R175, R229 ;  /* 0x000000e500af7202 */ /* 0x000fe20000000f00 */
[--C-:B------:R-:W-:Y:S01]  /*17360*/  FFMA.FTZ R172, R62, c[0x0][0x2d0], -R3.reuse ;  /* 0x0000b4003eac7a23 */ /* 0x100fe20000010803 */
[----:B------:R-:W-:Y:S01]  /*17370*/  MOV R62, R225 ;  /* 0x000000e1003e7202 */ /* 0x000fe20000000f00 */
[----:B------:R-:W-:Y:S02]  /*17380*/  MUFU.EX2 R229, R184 ;  /* 0x000000b800e57308 */ /* 0x000fe40000000800 */
[----:B------:R-:W-:Y:S01]  /*17390*/  MOV R178, R228 ;  /* 0x000000e400b27202 */ /* 0x000fe20000000f00 */
[--C-:B------:R-:W-:Y:S01]  /*173a0*/  FFMA.FTZ R171, R57, c[0x0][0x2d0], -R166.reuse ;  /* 0x0000b40039ab7a23 */ /* 0x100fe200000108a6 */
[----:B------:R-:W-:Y:S01]  /*173b0*/  F2FP.BF16.PACK_AB R43, R175, R197 ;  /* 0x000000c5af2b723e */ /* 0x000fe200000010ff */
[--C-:B------:R-:W-:Y:S01]  /*173c0*/  FFMA.FTZ R57, R42, c[0x0][0x2d0], -R3.reuse ;  /* 0x0000b4002a397a23 */ /* 0x100fe20000010803 */
[----:B------:R-:W-:Y:S01]  /*173d0*/  F2FP.BF16.PACK_AB R41, R202, R178 ;  /* 0x000000b2ca29723e */ /* 0x000fe200000010ff */
[--C-:B------:R-:W-:Y:S01]  /*173e0*/  FFMA.FTZ R169, R59, c[0x0][0x2d0], -R3.reuse ;  /* 0x0000b4003ba97a23 */ /* 0x100fe20000010803 */
[----:B------:R-:W-:Y:S01]  /*173f0*/  F2FP.BF16.PACK_AB R42, R199, R196 ;  /* 0x000000c4c72a723e */ /* 0x000fe200000010ff */
[----:B------:R-:W-:Y:S01]  /*17400*/  FFMA.FTZ R166, R61, c[0x0][0x2d0], -R166 ;  /* 0x0000b4003da67a23 */ /* 0x000fe200000108a6 */
[----:B------:R3:W-:Y:S01]  /*17410*/  MUFU.EX2 R225, R186 ;  /* 0x000000ba00e17308 */ /* 0x0007e20000000800 */
[--C-:B------:R-:W-:Y:S01]  /*17420*/  FFMA.FTZ R61, R47, c[0x0][0x2d0], -R3.reuse ;  /* 0x0000b4002f3d7a23 */ /* 0x100fe20000010803 */
[----:B--2---:R-:W-:Y:S01]  /*17430*/  MOV R174, R191 ;  /* 0x000000bf00ae7202 */ /* 0x004fe20000000f00 */
[----:B------:R-:W-:Y:S01]  /*17440*/  FFMA.FTZ R3, R63, c[0x0][0x2d0], -R3 ;  /* 0x0000b4003f037a23 */ /* 0x000fe20000010803 */
[----:B------:R-:W-:Y:S01]  /*17450*/  MOV R63, R224 ;  /* 0x000000e0003f7202 */ /* 0x000fe20000000f00 */
[-C--:B------:R-:W-:Y:S05]  /*17460*/  HMMA.16816.F32.BF16 R4, R40, R48.reuse, R4 ;  /* 0x000000302804723c */ /* 0x080fea0000041804 */
[----:B------:R-:W-:Y:S01]  /*17470*/  MOV R179, R227 ;  /* 0x000000e300b37202 */ /* 0x000fe20000000f00 */
[----:B------:R-:W-:Y:S01]  /*17480*/  MUFU.EX2 R224, R182 ;  /* 0x000000b600e07308 */ /* 0x000fe20000000800 */
[----:B------:R-:W-:Y:S02]  /*17490*/  F2FP.BF16.PACK_AB R45, R63, R177 ;  /* 0x000000b13f2d723e */ /* 0x000fe400000010ff */
[----:B------:R-:W-:Y:S03]  /*174a0*/  F2FP.BF16.PACK_AB R44, R223, R179 ;  /* 0x000000b3df2c723e */ /* 0x000fe600000010ff */
[----:B------:R-:W-:Y:S02]  /*174b0*/  F2FP.BF16.PACK_AB R46, R174, R198 ;  /* 0x000000c6ae2e723e */ /* 0x000fe400000010ff */
[----:B------:R-:W-:Y:S02]  /*174c0*/  F2FP.BF16.PACK_AB R47, R230, R231 ;  /* 0x000000e7e62f723e */ /* 0x000fe400000010ff */
[----:B------:R-:W-:Y:S01]  /*174d0*/  MUFU.EX2 R227, R185 ;  /* 0x000000b900e37308 */ /* 0x000fe20000000800 */
[----:B------:R-:W-:Y:S02]  /*174e0*/  MOV R173, R222 ;  /* 0x000000de00ad7202 */ /* 0x000fe40000000f00 */
[----:B---3--:R-:W-:Y:S02]  /*174f0*/  MOV R186, R223 ;  /* 0x000000df00ba7202 */ /* 0x008fe40000000f00 */
[C---:B------:R-:W-:Y:S05]  /*17500*/  HMMA.16816.F32.BF16 R8, R44.reuse, R48, R8 ;  /* 0x000000302c08723c */ /* 0x040fea0000041808 */
[----:B------:R2:W-:Y:S03]  /*17510*/  MUFU.EX2 R223, R183 ;  /* 0x000000b700df7308 */ /* 0x0005e60000000800 */
[-C--:B------:R-:W-:Y:S07]  /*17520*/  HMMA.16816.F32.BF16 R12, R44, R50.reuse, R12 ;  /* 0x000000322c0c723c */ /* 0x080fee000004180c */
[----:B------:R-:W-:Y:S01]  /*17530*/  MUFU.EX2 R192, R57 ;  /* 0x0000003900c07308 */ /* 0x000fe20000000800 */
[C---:B------:R-:W-:Y:S01]  /*17540*/  HMMA.16816.F32.BF16 R16, R40.reuse, R50, R16 ;  /* 0x000000322810723c */ /* 0x040fe20000041810 */
[----:B------:R-:W3:Y:S07]  /*17550*/  LDSM.16.MT88.4 R48, [R235+0x900] ;  /* 0x00090000eb30783b */ /* 0x000eee0000004200 */
[-C--:B-1----:R-:W-:Y:S01]  /*17560*/  HMMA.16816.F32.BF16 R68, R40, R52.reuse, R68 ;  /* 0x000000342844723c */ /* 0x082fe20000041844 */
[----:B------:R1:W4:Y:S01]  /*17570*/  MUFU.EX2 R194, R56 ;  /* 0x0000003800c27308 */ /* 0x0003220000000800 */
[----:B--2---:R-:W2:Y:S06]  /*17580*/  LDL.LU R183, [R1+0x1c] ;  /* 0x00001c0001b77983 */ /* 0x004eac0000300800 */
[C---:B------:R-:W-:Y:S01]  /*17590*/  HMMA.16816.F32.BF16 R72, R44.reuse, R52, R72 ;  /* 0x000000342c48723c */ /* 0x040fe20000041848 */
[----:B------:R-:W2:Y:S02]  /*175a0*/  LDL.LU R182, [R1+0x20] ;  /* 0x0000200001b67983 */ /* 0x000ea40000300800 */
[----:B------:R-:W-:Y:S02]  /*175b0*/  MUFU.EX2 R228, R180 ;  /* 0x000000b400e47308 */ /* 0x000fe40000000800 */
[----:B------:R-:W2:Y:S03]  /*175c0*/  LDL.LU R185, [R1+0x24] ;  /* 0x0000240001b97983 */ /* 0x000ea60000300800 */
[-C--:B------:R-:W-:Y:S01]  /*175d0*/  HMMA.16816.F32.BF16 R76, R44, R54.reuse, R76 ;  /* 0x000000362c4c723c */ /* 0x080fe2000004184c */
[----:B------:R-:W2:Y:S04]  /*175e0*/  LDL.LU R184, [R1+0x28] ;  /* 0x0000280001b87983 */ /* 0x000ea80000300800 */
[----:B------:R4:W4:Y:S03]  /*175f0*/  MUFU.EX2 R222, R66 ;  /* 0x0000004200de7308 */ /* 0x0009260000000800 */
[C---:B------:R-:W-:Y:S01]  /*17600*/  HMMA.16816.F32.BF16 R80, R40.reuse, R54, R80 ;  /* 0x000000362850723c */ /* 0x040fe20000041850 */
[----:B------:R-:W4:Y:S06]  /*17610*/  LDSM.16.MT88.4 R52, [R234+0x900] ;  /* 0x00090000ea34783b */ /* 0x000f2c0000004200 */
[----:B------:R4:W4:Y:S01]  /*17620*/  MUFU.EX2 R191, R187 ;  /* 0x000000bb00bf7308 */ /* 0x0009220000000800 */
[-C--:B---3--:R-:W-:Y:S01]  /*17630*/  HMMA.16816.F32.BF16 R84, R40, R48.reuse, R84 ;  /* 0x000000302854723c */ /* 0x088fe20000041854 */
[----:B-1----:R-:W-:Y:S07]  /*17640*/  LDSM.16.MT88.4 R56, [R233+0x1100] ;  /* 0x00110000e938783b */ /* 0x002fee0000004200 */
[C---:B------:R-:W-:Y:S01]  /*17650*/  HMMA.16816.F32.BF16 R88, R44.reuse, R48, R88 ;  /* 0x000000302c58723c */ /* 0x040fe20000041858 */
[----:B----4-:R-:W-:Y:S07]  /*17660*/  LDSM.16.MT88.4 R64, [R235+0x3100] ;  /* 0x00310000eb40783b */ /* 0x010fee0000004200 */
[-C--:B------:R-:W-:Y:S04]  /*17670*/  HMMA.16816.F32.BF16 R92, R44, R50.reuse, R92 ;  /* 0x000000322c5c723c */ /* 0x080fe8000004185c */
[----:B------:R-:W-:Y:S04]  /*17680*/  MOV R187, R219 ;  /* 0x000000db00bb7202 */ /* 0x000fe80000000f00 */
[C---:B------:R-:W-:Y:S01]  /*17690*/  HMMA.16816.F32.BF16 R96, R40.reuse, R50, R96 ;  /* 0x000000322860723c */ /* 0x040fe20000041860 */
[----:B------:R-:W1:Y:S01]  /*176a0*/  LDSM.16.MT88.4 R48, [R232+0x2900] ;  /* 0x00290000e830783b */ /* 0x000e620000004200 */
[----:B------:R-:W3:Y:S06]  /*176b0*/  MUFU.EX2 R219, R61 ;  /* 0x0000003d00db7308 */ /* 0x000eec0000000800 */
[-C--:B------:R-:W-:Y:S08]  /*176c0*/  HMMA.16816.F32.BF16 R100, R40, R52.reuse, R100 ;  /* 0x000000342864723c */ /* 0x080ff00000041864 */
        /* <DEDUP_REMOVED lines=29> */
[----:B------:R-:W-:Y:S02]  /*178a0*/  F2FP.BF16.PACK_AB R42, R229, R227 ;  /* 0x000000e3e52a723e */ /* 0x000fe400000010ff */
[----:B------:R-:W-:Y:S02]  /*178b0*/  F2FP.BF16.PACK_AB R43, R228, R226 ;  /* 0x000000e2e42b723e */ /* 0x000fe400000010ff */
[----:B---3--:R-:W-:Y:S05]  /*178c0*/  F2FP.BF16.PACK_AB R47, R219, R220 ;  /* 0x000000dcdb2f723e */ /* 0x008fea00000010ff */
[-C--:B-1----:R-:W-:Y:S08]  /*178d0*/  HMMA.16816.F32.BF16 R4, R40, R48.reuse, R4 ;  /* 0x000000302804723c */ /* 0x082ff00000041804 */
        /* <DEDUP_REMOVED lines=8> */
[----:B------:R-:W-:Y:S03]  /*17960*/  LDSM.16.MT88.4 R56, [R233+0x3100] ;  /* 0x00310000e938783b */ /* 0x000fe60000004200 */
[----:B--2---:R-:W-:Y:S04]  /*17970*/  FFMA.FTZ R0, R0, R183, R210 ;  /* 0x000000b700007223 */ /* 0x004fe800000100d2 */
[-C--:B----4-:R-:W-:Y:S01]  /*17980*/  HMMA.16816.F32.BF16 R84, R40, R52.reuse, R84 ;  /* 0x000000342854723c */ /* 0x090fe20000041854 */
[----:B------:R-:W-:Y:S03]  /*17990*/  MUFU.EX2 R210, R170 ;  /* 0x000000aa00d27308 */ /* 0x000fe60000000800 */
[----:B------:R-:W-:Y:S01]  /*179a0*/  MOV R183, R62 ;  /* 0x0000003e00b77202 */ /* 0x000fe20000000f00 */
[----:B------:R-:W-:Y:S02]  /*179b0*/  FFMA.FTZ R160, R160, R182, R211 ;  /* 0x000000b6a0a07223 */ /* 0x000fe400000100d3 */
[----:B------:R-:W-:Y:S01]  /*179c0*/  FFMA.FTZ R161, R161, R185, R213 ;  /* 0x000000b9a1a17223 */ /* 0x000fe200000100d5 */
[C---:B------:R-:W-:Y:S03]  /*179d0*/  HMMA.16816.F32.BF16 R88, R44.reuse, R52, R88 ;  /* 0x000000342c58723c */ /* 0x040fe60000041858 */
[----:B------:R-:W-:Y:S01]  /*179e0*/  MUFU.EX2 R211, R209 ;  /* 0x000000d100d37308 */ /* 0x000fe20000000800 */
[----:B------:R-:W-:Y:S01]  /*179f0*/  MOV R185, R63 ;  /* 0x0000003f00b97202 */ /* 0x000fe20000000f00 */
[----:B------:R-:W-:Y:S01]  /*17a00*/  FADD.FTZ R160, R214, R160 ;  /* 0x000000a0d6a07221 */ /* 0x000fe20000010000 */
[----:B------:R-:W2:Y:S01]  /*17a10*/  LDSM.16.MT88.4 R60, [R232+0x3100] ;  /* 0x00310000e83c783b */ /* 0x000ea20000004200 */
[----:B------:R-:W-:Y:S01]  /*17a20*/  FFMA.FTZ R162, R162, R184, R215 ;  /* 0x000000b8a2a27223 */ /* 0x000fe200000100d7 */
[-C--:B------:R-:W-:Y:S04]  /*17a30*/  HMMA.16816.F32.BF16 R92, R44, R54.reuse, R92 ;  /* 0x000000362c5c723c */ /* 0x080fe8000004185c */
[----:B------:R-:W-:Y:S01]  /*17a40*/  FADD.FTZ R162, R216, R162 ;  /* 0x000000a2d8a27221 */ /* 0x000fe20000010000 */
[----:B------:R-:W-:Y:S01]  /*17a50*/  MOV R184, R207 ;  /* 0x000000cf00b87202 */ /* 0x000fe20000000f00 */
[----:B------:R3:W-:Y:S01]  /*17a60*/  MUFU.EX2 R216, R188 ;  /* 0x000000bc00d87308 */ /* 0x0007e20000000800 */
[----:B------:R-:W-:Y:S01]  /*17a70*/  MOV R207, R218 ;  /* 0x000000da00cf7202 */ /* 0x000fe20000000f00 */
[C---:B------:R-:W-:Y:S01]  /*17a80*/  HMMA.16816.F32.BF16 R96, R40.reuse, R54, R96 ;  /* 0x000000362860723c */ /* 0x040fe20000041860 */
[----:B------:R-:W4:Y:S03]  /*17a90*/  LDSM.16.MT88.4 R52, [R234+0x3100] ;  /* 0x00310000ea34783b */ /* 0x000f260000004200 */
[----:B------:R-:W-:Y:S02]  /*17aa0*/  FADD.FTZ R161, R217, R161 ;  /* 0x000000a1d9a17221 */ /* 0x000fe40000010000 */
[----:B------:R-:W-:Y:S02]  /*17ab0*/  FADD.FTZ R0, R212, R0 ;  /* 0x00000000d4007221 */ /* 0x000fe40000010000 */
[-C--:B-1----:R-:W-:Y:S01]  /*17ac0*/  HMMA.16816.F32.BF16 R100, R40, R48.reuse, R100 ;  /* 0x000000302864723c */ /* 0x082fe20000041864 */
[----:B------:R-:W-:Y:S03]  /*17ad0*/  MUFU.EX2 R214, R208 ;  /* 0x000000d000d67308 */ /* 0x000fe60000000800 */
[----:B------:R-:W-:Y:S04]  /*17ae0*/  FADD.FTZ R0, R203, R0 ;  /* 0x00000000cb007221 */ /* 0x000fe80000010000 */
[C---:B------:R-:W-:Y:S03]  /*17af0*/  HMMA.16816.F32.BF16 R104, R44.reuse, R48, R104 ;  /* 0x000000302c68723c */ /* 0x040fe60000041868 */
[----:B------:R1:W-:Y:S01]  /*17b00*/  MUFU.EX2 R215, R189 ;  /* 0x000000bd00d77308 */ /* 0x0003e20000000800 */
[----:B---3--:R-:W-:Y:S04]  /*17b10*/  MOV R188, R183 ;  /* 0x000000b700bc7202 */ /* 0x008fe80000000f00 */
[-C--:B------:R-:W-:Y:S01]  /*17b20*/  HMMA.16816.F32.BF16 R108, R44, R50.reuse, R108 ;  /* 0x000000322c6c723c */ /* 0x080fe2000004186c */
[----:B------:R-:W3:Y:S04]  /*17b30*/  LDSM.16.MT88.4 R180, [R232+0x1900] ;  /* 0x00190000e8b4783b */ /* 0x000ee80000004200 */
[----:B------:R-:W-:Y:S03]  /*17b40*/  MUFU.EX2 R218, R204 ;  /* 0x000000cc00da7308 */ /* 0x000fe60000000800 */
[C---:B------:R-:W-:Y:S01]  /*17b50*/  HMMA.16816.F32.BF16 R112, R40.reuse, R50, R112 ;  /* 0x000000322870723c */ /* 0x040fe20000041870 */
[----:B------:R-:W3:Y:S06]  /*17b60*/  LDSM.16.MT88.4 R48, [R233+0x1900] ;  /* 0x00190000e930783b */ /* 0x000eec0000004200 */
[----:B------:R-:W-:Y:S01]  /*17b70*/  MUFU.EX2 R204, R172 ;  /* 0x000000ac00cc7308 */ /* 0x000fe20000000800 */
[-C--:B--2---:R-:W-:Y:S04]  /*17b80*/  HMMA.16816.F32.BF16 R116, R40, R60.reuse, R116 ;  /* 0x0000003c2874723c */ /* 0x084fe80000041874 */
[----:B-1----:R-:W-:Y:S04]  /*17b90*/  MOV R189, R207 ;  /* 0x000000cf00bd7202 */ /* 0x002fe80000000f00 */
[C---:B------:R-:W-:Y:S01]  /*17ba0*/  HMMA.16816.F32.BF16 R120, R44.reuse, R60, R120 ;  /* 0x0000003c2c78723c */ /* 0x040fe20000041878 */
[----:B------:R-:W-:Y:S07]  /*17bb0*/  MUFU.EX2 R217, R205 ;  /* 0x000000cd00d97308 */ /* 0x000fee0000000800 */
[-C--:B------:R-:W-:Y:S03]  /*17bc0*/  HMMA.16816.F32.BF16 R124, R44, R62.reuse, R124 ;  /* 0x0000003e2c7c723c */ /* 0x080fe6000004187c */
[----:B------:R-:W-:Y:S05]  /*17bd0*/  MUFU.EX2 R205, R166 ;  /* 0x000000a600cd7308 */ /* 0x000fea0000000800 */
[C---:B------:R-:W-:Y:S01]  /*17be0*/  HMMA.16816.F32.BF16 R128, R40.reuse, R62, R128 ;  /* 0x0000003e2880723c */ /* 0x040fe20000041880 */
[----:B------:R-:W-:Y:S04]  /*17bf0*/  LDSM.16.MT88.4 R60, [R235+0x3900] ;  /* 0x00390000eb3c783b */ /* 0x000fe80000004200 */
[----:B------:R1:W-:Y:S03]  /*17c00*/  MUFU.EX2 R166, R3 ;  /* 0x0000000300a67308 */ /* 0x0003e60000000800 */
[-C--:B------:R-:W-:Y:S07]  /*17c10*/  HMMA.16816.F32.BF16 R132, R40, R56.reuse, R132 ;  /* 0x000000382884723c */ /* 0x080fee0000041884 */
[----:B------:R-:W-:Y:S01]  /*17c20*/  MUFU.EX2 R213, R206 ;  /* 0x000000ce00d57308 */ /* 0x000fe20000000800 */
[C---:B------:R-:W-:Y:S08]  /*17c30*/  HMMA.16816.F32.BF16 R136, R44.reuse, R56, R136 ;  /* 0x000000382c88723c */ /* 0x040ff00000041888 */
[-C--:B------:R-:W-:Y:S01]  /*17c40*/  HMMA.16816.F32.BF16 R140, R44, R58.reuse, R140 ;  /* 0x0000003a2c8c723c */ /* 0x080fe2000004188c */
[----:B------:R-:W2:Y:S03]  /*17c50*/  MUFU.EX2 R212, R190 ;  /* 0x000000be00d47308 */ /* 0x000ea60000000800 */
[----:B-1----:R-:W-:Y:S01]  /*17c60*/  FADD.FTZ R3, R188, R161 ;  /* 0x000000a1bc037221 */ /* 0x002fe20000010000 */
[----:B------:R-:W-:Y:S03]  /*17c70*/  MOV R188, R174 ;  /* 0x000000ae00bc7202 */ /* 0x000fe60000000f00 */
[C---:B------:R-:W-:Y:S01]  /*17c80*/  HMMA.16816.F32.BF16 R144, R40.reuse, R58, R144 ;  /* 0x0000003a2890723c */ /* 0x040fe20000041890 */
[----:B------:R-:W1:Y:S02]  /*17c90*/  LDSM.16.MT88.4 R56, [R235+0x1900] ;  /* 0x00190000eb38783b */ /* 0x000e640000004200 */
[----:B------:R3:W-:Y:S01]  /*17ca0*/  MUFU.EX2 R206, R176 ;  /* 0x000000b000ce7308 */ /* 0x0007e20000000800 */
[----:B------:R-:W-:Y:S04]  /*17cb0*/  MOV R161, R197 ;  /* 0x000000c500a17202 */ /* 0x000fe80000000f00 */
[-C--:B------:R-:W-:Y:S05]  /*17cc0*/  HMMA.16816.F32.BF16 R20, R40, R64.reuse, R20 ;  /* 0x000000402814723c */ /* 0x080fea0000041814 */
[----:B------:R-:W-:Y:S03]  /*17cd0*/  MUFU.EX2 R207, R169 ;  /* 0x000000a900cf7308 */ /* 0x000fe60000000800 */
[C---:B------:R-:W-:Y:S04]  /*17ce0*/  HMMA.16816.F32.BF16 R148, R44.reuse, R64, R148 ;  /* 0x000000402c94723c */ /* 0x040fe80000041894 */
[----:B--2---:R-:W-:Y:S02]  /*17cf0*/  F2FP.BF16.PACK_AB R203, R211, R212 ;  /* 0x000000d4d3cb723e */ /* 0x004fe400000010ff */
[----:B------:R-:W-:Y:S01]  /*17d00*/  MOV R190, R199 ;  /* 0x000000c700be7202 */ /* 0x000fe20000000f00 */
[----:B------:R-:W-:Y:S01]  /*17d10*/  FADD.FTZ R64, R173, R0 ;  /* 0x00000000ad407221 */ /* 0x000fe20000010000 */
[-C--:B------:R-:W-:Y:S01]  /*17d20*/  HMMA.16816.F32.BF16 R152, R44, R66.reuse, R152 ;  /* 0x000000422c98723c */ /* 0x080fe20000041898 */
[----:B------:R-:W-:Y:S03]  /*17d30*/  MUFU.EX2 R209, R171 ;  /* 0x000000ab00d17308 */ /* 0x000fe60000000800 */
[----:B------:R-:W-:Y:S02]  /*17d40*/  F2FP.BF16.PACK_AB R199, R166, R204 ;  /* 0x000000cca6c7723e */ /* 0x000fe400000010ff */
[----:B---3--:R-:W-:Y:S02]  /*17d50*/  MOV R176, R185 ;  /* 0x000000b900b07202 */ /* 0x008fe40000000f00 */
[C---:B------:R-:W-:Y:S03]  /*17d60*/  HMMA.16816.F32.BF16 R156, R40.reuse, R66, R156 ;  /* 0x00000042289c723c */ /* 0x040fe6000004189c */
[----:B------:R-:W2:Y:S01]  /*17d70*/  MUFU.EX2 R208, R168 ;  /* 0x000000a800d07308 */ /* 0x000ea20000000800 */
[----:B------:R-:W-:Y:S02]  /*17d80*/  MOV R185, R187 ;  /* 0x000000bb00b97202 */ /* 0x000fe40000000f00 */
[----:B------:R-:W-:Y:S01]  /*17d90*/  MOV R187, R202 ;  /* 0x000000ca00bb7202 */ /* 0x000fe20000000f00 */
[----:B------:R-:W-:Y:S01]  /*17da0*/  FADD.FTZ R66, R167, R3 ;  /* 0x00000003a7427221 */ /* 0x000fe20000010000 */
[-C--:B----4-:R-:W-:Y:S04]  /*17db0*/  HMMA.16816.F32.BF16 R24, R40, R52.reuse, R24 ;  /* 0x000000342818723c */ /* 0x090fe80000041818 */
[----:B------:R-:W-:Y:S02]  /*17dc0*/  F2FP.BF16.PACK_AB R202, R214, R213 ;  /* 0x000000d5d6ca723e */ /* 0x000fe400000010ff */
[----:B------:R-:W-:Y:S02]  /*17dd0*/  MOV R0, R178 ;  /* 0x000000b200007202 */ /* 0x000fe40000000f00 */
[C---:B------:R-:W-:Y:S04]  /*17de0*/  HMMA.16816.F32.BF16 R32, R44.reuse, R52, R32 ;  /* 0x000000342c20723c */ /* 0x040fe80000041820 */
[----:B------:R-:W-:Y:S01]  /*17df0*/  MOV R3, R185 ;  /* 0x000000b900037202 */ /* 0x000fe20000000f00 */
[----:B------:R-:W-:Y:S02]  /*17e00*/  FADD.FTZ R0, R0, R66 ;  /* 0x0000004200007221 */ /* 0x000fe40000010000 */
[----:B------:R-:W-:Y:S01]  /*17e10*/  FADD.FTZ R52, R184, R160 ;  /* 0x000000a0b8347221 */ /* 0x000fe20000010000 */
[-C--:B------:R-:W-:Y:S01]  /*17e20*/  HMMA.16816.F32.BF16 R36, R44, R54.reuse, R36 ;  /* 0x000000362c24723c */ /* 0x080fe20000041824 */
[----:B------:R-:W3:Y:S03]  /*17e30*/  LDSM.16.MT88.4 R44, [R234+0x1900] ;  /* 0x00190000ea2c783b */ /* 0x000ee60000004200 */
[----:B------:R-:W-:Y:S01]  /*17e40*/  FADD.FTZ R65, R200, R52 ;  /* 0x00000034c8417221 */ /* 0x000fe20000010000 */
[----:B------:R-:W-:Y:S01]  /*17e50*/  F2FP.BF16.PACK_AB R200, R217, R218 ;  /* 0x000000dad9c8723e */ /* 0x000fe200000010ff */
[----:B------:R-:W-:Y:S01]  /*17e60*/  FADD.FTZ R53, R189, R162 ;  /* 0x000000a2bd357221 */ /* 0x000fe20000010000 */
[----:B------:R-:W-:Y:S01]  /*17e70*/  MOV R189, R175 ;  /* 0x000000af00bd7202 */ /* 0x000fe20000000f00 */
[----:B------:R-:W-:Y:S01]  /*17e80*/  HMMA.16816.F32.BF16 R28, R40, R54, R28 ;  /* 0x00000036281c723c */ /* 0x000fe2000004181c */
[----:B------:R-:W4:Y:S03]  /*17e90*/  LDSM.16.MT88.4 R40, [R232+0x3900] ;  /* 0x00390000e828783b */ /* 0x000f260000004200 */
[----:B------:R-:W-:Y:S01]  /*17ea0*/  MOV R184, R186 ;  /* 0x000000ba00b87202 */ /* 0x000fe20000000f00 */
[----:B------:R-:W-:Y:S01]  /*17eb0*/  FADD.FTZ R67, R236, R53 ;  /* 0x00000035ec437221 */ /* 0x000fe20000010000 */
[----:B------:R-:W-:Y:S02]  /*17ec0*/  MOV R186, R201 ;  /* 0x000000c900ba7202 */ /* 0x000fe40000000f00 */
[----:B------:R-:W-:Y:S01]  /*17ed0*/  F2FP.BF16.PACK_AB R201, R215, R216 ;  /* 0x000000d8d7c9723e */ /* 0x000fe200000010ff */
[----:B------:R-:W1:Y:S03]  /*17ee0*/  LDSM.16.MT88.4 R52, [R233+0x3900] ;  /* 0x00390000e934783b */ /* 0x000e660000004200 */
[----:B--2---:R-:W-:Y:S01]  /*17ef0*/  F2FP.BF16.PACK_AB R197, R207, R208 ;  /* 0x000000d0cfc5723e */ /* 0x004fe200000010ff */
[----:B------:R-:W-:Y:S01]  /*17f00*/  FADD.FTZ R3, R3, R67 ;  /* 0x0000004303037221 */ /* 0x000fe20000010000 */
[----:B------:R-:W-:Y:S01]  /*17f10*/  MOV R162, R198 ;  /* 0x000000c600a27202 */ /* 0x000fe20000000f00 */
[-C--:B------:R-:W-:Y:S02]  /*17f20*/  HMMA.16816.F32.BF16 R172, R200, R180.reuse, R4 ;  /* 0x000000b4c8ac723c */ /* 0x080fe40000041804 */
[----:B------:R2:W5:Y:S03]  /*17f30*/  LDL.LU R236, [R1+0x38] ;  /* 0x0000380001ec7983 */ /* 0x0005660000300800 */
[----:B------:R-:W-:Y:S01]  /*17f40*/  F2FP.BF16.PACK_AB R198, R205, R206 ;  /* 0x000000cecdc6723e */ /* 0x000fe200000010ff */
[----:B------:R2:W5:Y:S01]  /*17f50*/  LDL.LU R167, [R1+0x34] ;  /* 0x0000340001a77983 */ /* 0x0005620000300800 */
[----:B------:R-:W-:Y:S02]  /*17f60*/  MOV R160, R196 ;  /* 0x000000c400a07202 */ /* 0x000fe40000000f00 */
[----:B------:R-:W-:Y:S01]  /*17f70*/  F2FP.BF16.PACK_AB R196, R209, R210 ;  /* 0x000000d2d1c4723e */ /* 0x000fe200000010ff */
[----:B------:R-:W1:Y:S06]  /*17f80*/  LDSM.16.MT88.4 R4, [R234+0x3900] ;  /* 0x00390000ea04783b */ /* 0x000e6c0000004200 */
[C---:B------:R-:W-:Y:S07]  /*17f90*/  HMMA.16816.F32.BF16 R168, R196.reuse, R180, R8 ;  /* 0x000000b4c4a8723c */ /* 0x040fee0000041808 */
[----:B------:R-:W-:Y:S02]  /*17fa0*/  MOV R11, R176 ;  /* 0x000000b0000b7202 */ /* 0x000fe40000000f00 */
[----:B------:R-:W-:Y:S03]  /*17fb0*/  MOV R9, R179 ;  /* 0x000000b300097202 */ /* 0x000fe60000000f00 */
[----:B------:R-:W-:Y:S02]  /*17fc0*/  MOV R8, R177 ;  /* 0x000000b100087202 */ /* 0x000fe40000000f00 */
[-C--:B------:R-:W-:Y:S03]  /*17fd0*/  HMMA.16816.F32.BF16 R176, R196, R182.reuse, R12 ;  /* 0x000000b6c4b0723c */ /* 0x080fe6000004180c */
[----:B------:R-:W-:Y:S01]  /*17fe0*/  MOV R10, R184 ;  /* 0x000000b8000a7202 */ /* 0x000fe20000000f00 */
[----:B------:R-:W-:Y:S02]  /*17ff0*/  FADD.FTZ R9, R9, R65 ;  /* 0x0000004109097221 */ /* 0x000fe40000010000 */
[----:B------:R-:W-:Y:S01]  /*18000*/  FADD.FTZ R8, R8, R64 ;  /* 0x0000004008087221 */ /* 0x000fe20000010000 */
[----:B------:R-:W-:Y:S01]  /*18010*/  MOV R14, R186 ;  /* 0x000000ba000e7202 */ /* 0x000fe20000000f00 */
[C---:B------:R-:W-:Y:S04]  /*18020*/  HMMA.16816.F32.BF16 R180, R200.reuse, R182, R16 ;  /* 0x000000b6c8b4723c */ /* 0x040fe80000041810 */
[----:B------:R-:W-:Y:S01]  /*18030*/  MOV R15, R187 ;  /* 0x000000bb000f7202 */ /* 0x000fe20000000f00 */
[----:B------:R-:W-:Y:S02]  /*18040*/  FADD.FTZ R12, R10, R9 ;  /* 0x000000090a0c7221 */ /* 0x000fe40000010000 */
[----:B------:R-:W-:Y:S01]  /*18050*/  FADD.FTZ R11, R11, R8 ;  /* 0x000000080b0b7221 */ /* 0x000fe20000010000 */
        /* <DEDUP_REMOVED lines=8> */
[----:B------:R-:W-:Y:S01]  /*180e0*/  FADD.FTZ R10, R160, R3 ;  /* 0x00000003a00a7221 */ /* 0x000fe20000010000 */
[----:B------:R-:W-:Y:S01]  /*180f0*/  MOV R160, R163 ;  /* 0x000000a300a07202 */ /* 0x000fe20000000f00 */
        /* <DEDUP_REMOVED lines=15> */
[-C--:B---3--:R-:W-:Y:S04]  /*181f0*/  HMMA.16816.F32.BF16 R100, R200, R44.reuse, R100 ;  /* 0x0000002cc864723c */ /* 0x088fe80000041864 */
        /* <DEDUP_REMOVED lines=10> */
[-C--:B----4-:R-:W-:Y:S08]  /*182a0*/  HMMA.16816.F32.BF16 R116, R200, R40.reuse, R116 ;  /* 0x00000028c874723c */ /* 0x090ff00000041874 */
        /* <DEDUP_REMOVED lines=37> */
[----:B------:R1:W-:Y:S04]  /*18500*/  STL [R1+0x20], R3 ;  /* 0x0000200301007387 */ /* 0x0003e80000100800 */
[----:B------:R3:W-:Y:S01]  /*18510*/  STL [R1+0x1c], R0 ;  /* 0x00001c0001007387 */ /* 0x0007e20000100800 */
[----:B-1----:R-:W-:Y:S02]  /*18520*/  MOV R3, R164 ;  /* 0x000000a400037202 */ /* 0x002fe40000000f00 */
[----:B---3--:R-:W-:Y:S01]  /*18530*/  MOV R0, R165 ;  /* 0x000000a500007202 */ /* 0x008fe20000000f00 */
[----:B--2--5:R-:W-:-:S05]  /*18540*/  @P0 BRA `(.L_x_906) ;  /* 0xffffc72000000947 */ /* 0x024fca000383ffff */
.L_x_905:
[----:B---3--:R-:W2:Y:S04]  /*18550*/  LDL.LU R6, [R1+0x28] ;  /* 0x0000280001067983 */ /* 0x008ea80000300800 */
[----:B------:R-:W3:Y:S04]  /*18560*/  LDL.LU R4, [R1+0x24] ;  /* 0x0000240001047983 */ /* 0x000ee80000300800 */
[----:B------:R-:W4:Y:S04]  /*18570*/  LDL.LU R8, [R1+0x20] ;  /* 0x0000200001087983 */ /* 0x000f280000300800 */
[----:B------:R-:W4:Y:S01]  /*18580*/  LDL.LU R5, [R1+0x1c] ;  /* 0x00001c0001057983 */ /* 0x000f220000300800 */
[----:B------:R-:W-:-:S02]  /*18590*/  MOV R61, 0xff800000 ;  /* 0xff800000003d7802 */ /* 0x000fc40000000f00 */
[----:B------:R-:W-:Y:S02]  /*185a0*/  MOV R62, 0xff800000 ;  /* 0xff800000003e7802 */ /* 0x000fe40000000f00 */
[----:B------:R-:W-:Y:S02]  /*185b0*/  MOV R63, 0xff800000 ;  /* 0xff800000003f7802 */ /* 0x000fe40000000f00 */
[----:B------:R-:W-:Y:S02]  /*185c0*/  MOV R64, 0xff800000 ;  /* 0xff80000000407802 */ /* 0x000fe40000000f00 */
[----:B------:R-:W-:Y:S01]  /*185d0*/  PLOP3.LUT P4, PT, PT, PT, PT, 0x8, 0x0 ;  /* 0x000000000000781c */ /* 0x000fe20003f8e170 */
[----:B--2---:R-:W1:Y:S04]  /*185e0*/  SHFL.BFLY PT, R11, R6, 0x2, 0x1f ;  /* 0x0c401f00060b7f89 */ /* 0x004e6800000e0000 */
[----:B---3--:R-:W2:Y:S04]  /*185f0*/  SHFL.BFLY PT, R9, R4, 0x2, 0x1f ;  /* 0x0c401f0004097f89 */ /* 0x008ea800000e0000 */
[----:B----4-:R-:W3:Y:S01]  /*18600*/  SHFL.BFLY PT, R7, R8, 0x2, 0x1f ;  /* 0x0c401f0008077f89 */ /* 0x010ee200000e0000 */
[----:B-1----:R-:W-:-:S03]  /*18610*/  FADD.FTZ R11, R11, R6 ;  /* 0x000000060b0b7221 */ /* 0x002fc60000010000 */
[----:B------:R-:W1:Y:S01]  /*18620*/  SHFL.BFLY PT, R6, R5, 0x2, 0x1f ;  /* 0x0c401f0005067f89 */ /* 0x000e6200000e0000 */
[----:B--2---:R-:W-:-:S03]  /*18630*/  FADD.FTZ R9, R9, R4 ;  /* 0x0000000409097221 */ /* 0x004fc60000010000 */
[----:B------:R-:W2:Y:S01]  /*18640*/  SHFL.BFLY PT, R0, R11, 0x1, 0x1f ;  /* 0x0c201f000b007f89 */ /* 0x000ea200000e0000 */
[----:B---3--:R-:W-:-:S03]  /*18650*/  FADD.FTZ R7, R7, R8 ;  /* 0x0000000807077221 */ /* 0x008fc60000010000 */
[----:B------:R-:W3:Y:S04]  /*18660*/  SHFL.BFLY PT, R4, R9, 0x1, 0x1f ;  /* 0x0c201f0009047f89 */ /* 0x000ee800000e0000 */
[----:B------:R-:W4:Y:S01]  /*18670*/  SHFL.BFLY PT, R3, R7, 0x1, 0x1f ;  /* 0x0c201f0007037f89 */ /* 0x000f2200000e0000 */
[----:B-1----:R-:W-:Y:S02]  /*18680*/  FADD.FTZ R6, R6, R5 ;  /* 0x0000000506067221 */ /* 0x002fe40000010000 */
[----:B--2---:R-:W-:-:S03]  /*18690*/  FADD.FTZ R11, R11, R0 ;  /* 0x000000000b0b7221 */ /* 0x004fc60000010000 */
[----:B------:R-:W1:Y:S01]  /*186a0*/  SHFL.BFLY PT, R5, R6, 0x1, 0x1f ;  /* 0x0c201f0006057f89 */ /* 0x000e6200000e0000 */
[----:B------:R-:W-:Y:S01]  /*186b0*/  MOV R0, RZ ;  /* 0x000000ff00007202 */ /* 0x000fe20000000f00 */
[----:B---3--:R-:W-:Y:S01]  /*186c0*/  FADD.FTZ R9, R9, R4 ;  /* 0x0000000409097221 */ /* 0x008fe20000010000 */
[----:B------:R-:W-:Y:S02]  /*186d0*/  FSETP.NE.FTZ.AND P3, PT, R11, RZ, PT ;  /* 0x000000ff0b00720b */ /* 0x000fe40003f75000 */
[----:B------:R-:W-:Y:S01]  /*186e0*/  MOV R4, RZ ;  /* 0x000000ff00047202 */ /* 0x000fe20000000f00 */
[----:B----4-:R-:W-:Y:S01]  /*186f0*/  FADD.FTZ R7, R7, R3 ;  /* 0x0000000307077221 */ /* 0x010fe20000010000 */
[----:B------:R-:W-:Y:S02]  /*18700*/  FSETP.NE.FTZ.AND P2, PT, R9, RZ, PT ;  /* 0x000000ff0900720b */ /* 0x000fe40003f55000 */
[----:B------:R-:W-:Y:S02]  /*18710*/  MOV R3, RZ ;  /* 0x000000ff00037202 */ /* 0x000fe40000000f00 */
[----:B------:R-:W-:-:S05]  /*18720*/  FSETP.NE.FTZ.AND P1, PT, R7, RZ, PT ;  /* 0x000000ff0700720b */ /* 0x000fca0003f35000 */
[----:B------:R-:W2:Y:S01]  /*18730*/  @P3 MUFU.RCP R0, R11 ;  /* 0x0000000b00003308 */ /* 0x000ea20000001000 */
[----:B-1----:R-:W-:-:S07]  /*18740*/  FADD.FTZ R6, R5, R6 ;  /* 0x0000000605067221 */ /* 0x002fce0000010000 */
[----:B------:R-:W1:Y:S01]  /*18750*/  @P1 MUFU.RCP R3, R7 ;  /* 0x0000000700031308 */ /* 0x000e620000001000 */
[----:B------:R-:W-:Y:S01]  /*18760*/  FSETP.NE.FTZ.AND P0, PT, R6, RZ, PT ;  /* 0x000000ff0600720b */ /* 0x000fe20003f15000 */
[----:B--2---:R-:W-:-:S06]  /*18770*/  FMUL.FTZ R172, R0, R172 ;  /* 0x000000ac00ac7220 */ /* 0x004fcc0000410000 */
[----:B------:R-:W2:Y:S01]  /*18780*/  @P2 MUFU.RCP R4, R9 ;  /* 0x0000000900042308 */ /* 0x000ea20000001000 */
[C---:B------:R-:W-:Y:S02]  /*18790*/  FMUL.FTZ R57, R0.reuse, R173 ;  /* 0x000000ad00397220 */ /* 0x040fe40000410000 */
[C---:B------:R-:W-:Y:S02]  /*187a0*/  FMUL.FTZ R180, R0.reuse, R180 ;  /* 0x000000b400b47220 */ /* 0x040fe40000410000 */
[C---:B------:R-:W-:Y:S02]  /*187b0*/  FMUL.FTZ R181, R0.reuse, R181 ;  /* 0x000000b500b57220 */ /* 0x040fe40000410000 */
[C---:B------:R-:W-:Y:S01]  /*187c0*/  FMUL.FTZ R68, R0.reuse, R68 ;  /* 0x0000004400447220 */ /* 0x040fe20000410000 */
[----:B------:R-:W-:Y:S01]  /*187d0*/  @P3 MUFU.LG2 R11, R11 ;  /* 0x0000000b000b3308 */ /* 0x000fe20000000c00 */
[C---:B------:R-:W-:Y:S01]  /*187e0*/  FMUL.FTZ R51, R0.reuse, R69 ;  /* 0x0000004500337220 */ /* 0x040fe20000410000 */
[----:B------:R-:W-:Y:S01]  /*187f0*/  @P0 MOV R8, 0x3f317218 ;  /* 0x3f31721800080802 */ /* 0x000fe20000000f00 */
[----:B------:R-:W-:-:S02]  /*18800*/  FMUL.FTZ R80, R0, R80 ;  /* 0x0000005000507220 */ /* 0x000fc40000410000 */
[C---:B------:R-:W-:Y:S02]  /*18810*/  FMUL.FTZ R81, R0.reuse, R81 ;  /* 0x0000005100517220 */ /* 0x040fe40000410000 */
[C---:B------:R-:W-:Y:S01]  /*18820*/  FMUL.FTZ R84, R0.reuse, R84 ;  /* 0x0000005400547220 */ /* 0x040fe20000410000 */
[----:B------:R-:W-:Y:S01]  /*18830*/  @P2 MUFU.LG2 R9, R9 ;  /* 0x0000000900092308 */ /* 0x000fe20000000c00 */
[C---:B------:R-:W-:Y:S02]  /*18840*/  FMUL.FTZ R49, R0.reuse, R85 ;  /* 0x0000005500317220 */ /* 0x040fe40000410000 */
[C---:B------:R-:W-:Y:S02]  /*18850*/  FMUL.FTZ R96, R0.reuse, R96 ;  /* 0x0000006000607220 */ /* 0x040fe40000410000 */
[C---:B------:R-:W-:Y:S02]  /*18860*/  FMUL.FTZ R45, R0.reuse, R97 ;  /* 0x00000061002d7220 */ /* 0x040fe40000410000 */
[C---:B------:R-:W-:Y:S01]  /*18870*/  FMUL.FTZ R100, R0.reuse, R100 ;  /* 0x0000006400647220 */ /* 0x040fe20000410000 */
[----:B------:R-:W-:Y:S01]  /*18880*/  @P1 MUFU.LG2 R7, R7 ;  /* 0x0000000700071308 */ /* 0x000fe20000000c00 */
        /* <DEDUP_REMOVED lines=19> */
[----:B------:R-:W-:Y:S01]  /*189c0*/  MOV R0, RZ ;  /* 0x000000ff00007202 */ /* 0x000fe20000000f00 */
[----:B-1----:R-:W-:-:S02]  /*189d0*/  FMUL.FTZ R168, R3, R168 ;  /* 0x000000a803a87220 */ /* 0x002fc40000410000 */
[C---:B------:R-:W-:Y:S02]  /*189e0*/  FMUL.FTZ R58, R3.reuse, R169 ;  /* 0x000000a9033a7220 */ /* 0x040fe40000410000 */
[C---:B------:R-:W-:Y:S01]  /*189f0*/  FMUL.FTZ R176, R3.reuse, R176 ;  /* 0x000000b003b07220 */ /* 0x040fe20000410000 */
[----:B------:R-:W1:Y:S01]  /*18a00*/  @P0 MUFU.RCP R0, R6 ;  /* 0x0000000600000308 */ /* 0x000e620000001000 */
[C---:B------:R-:W-:Y:S02]  /*18a10*/  FMUL.FTZ R55, R3.reuse, R177 ;  /* 0x000000b103377220 */ /* 0x040fe40000410000 */
[C---:B------:R-:W-:Y:S02]  /*18a20*/  FMUL.FTZ R72, R3.reuse, R72 ;  /* 0x0000004803487220 */ /* 0x040fe40000410000 */
[C---:B------:R-:W-:Y:S02]  /*18a30*/  FMUL.FTZ R54, R3.reuse, R73 ;  /* 0x0000004903367220 */ /* 0x040fe40000410000 */
[C---:B------:R-:W-:Y:S01]  /*18a40*/  FMUL.FTZ R76, R3.reuse, R76 ;  /* 0x0000004c034c7220 */ /* 0x040fe20000410000 */
[----:B------:R-:W3:Y:S01]  /*18a50*/  @P0 MUFU.LG2 R6, R6 ;  /* 0x0000000600060308 */ /* 0x000ee20000000c00 */
        /* <DEDUP_REMOVED lines=26> */
[----:B--2---:R-:W-:-:S02]  /*18c00*/  FMUL.FTZ R174, R4, R174 ;  /* 0x000000ae04ae7220 */ /* 0x004fc40000410000 */
        /* <DEDUP_REMOVED lines=31> */
[----:B------:R-:W-:Y:S01]  /*18e00*/  @P3 MOV R4, 0x3f317218 ;  /* 0x3f31721800043802 */ /* 0x000fe20000000f00 */
[C---:B-1----:R-:W-:Y:S02]  /*18e10*/  FMUL.FTZ R170, R0.reuse, R170 ;  /* 0x000000aa00aa7220 */ /* 0x042fe40000410000 */
        /* <DEDUP_REMOVED lines=31> */
[----:B------:R-:W-:Y:S01]  /*19010*/  @P1 MOV R0, 0x3f317218 ;  /* 0x3f31721800001802 */ /* 0x000fe20000000f00 */
[----:B------:R-:W-:Y:S02]  /*19020*/  @P2 FMUL.FTZ R5, R3, c[0x0][0x2d0] ;  /* 0x0000b40003052a20 */ /* 0x000fe40000410000 */
[----:B------:R-:W-:Y:S02]  /*19030*/  @P3 FMUL.FTZ R10, R4, c[0x0][0x2d0] ;  /* 0x0000b400040a3a20 */ /* 0x000fe40000410000 */
[----:B------:R-:W-:-:S02]  /*19040*/  @P1 FMUL.FTZ R3, R0, c[0x0][0x2d0] ;  /* 0x0000b40000031a20 */ /* 0x000fc40000410000 */
[----:B------:R-:W-:Y:S02]  /*19050*/  @P3 FMUL.FTZ R11, R11, 0.69314718246459960938 ;  /* 0x3f3172180b0b3820 */ /* 0x000fe40000410000 */
[----:B------:R-:W-:Y:S02]  /*19060*/  @P2 FMUL.FTZ R9, R9, 0.69314718246459960938 ;  /* 0x3f31721809092820 */ /* 0x000fe40000410000 */
[----:B------:R-:W-:Y:S02]  /*19070*/  @P1 FMUL.FTZ R7, R7, 0.69314718246459960938 ;  /* 0x3f31721807071820 */ /* 0x000fe40000410000 */
[----:B---3--:R-:W-:Y:S02]  /*19080*/  @P0 FMUL.FTZ R4, R6, 0.69314718246459960938 ;  /* 0x3f31721806040820 */ /* 0x008fe40000410000 */
[----:B------:R-:W-:Y:S02]  /*19090*/  @P0 FMUL.FTZ R0, R8, c[0x0][0x2d0] ;  /* 0x0000b40008000a20 */ /* 0x000fe40000410000 */
[----:B------:R-:W-:-:S02]  /*190a0*/  @P3 FFMA.FTZ R61, R10, R165, R11 ;  /* 0x000000a50a3d3223 */ /* 0x000fc4000001000b */
[----:B------:R-:W-:Y:S02]  /*190b0*/  @P2 FFMA.FTZ R62, R5, R164, R9 ;  /* 0x000000a4053e2223 */ /* 0x000fe40000010009 */
[----:B------:R-:W-:Y:S02]  /*190c0*/  @P1 FFMA.FTZ R63, R3, R163, R7 ;  /* 0x000000a3033f1223 */ /* 0x000fe40000010007 */
[----:B------:R-:W-:Y:S02]  /*190d0*/  @P0 FFMA.FTZ R64, R0, R2, R4 ;  /* 0x0000000200400223 */ /* 0x000fe40000010004 */
.L_x_851:
        /* <DEDUP_REMOVED lines=24> */
[CC--:B------:R-:W-:Y:S02]  /*19260*/  LEA.HI R2, R65.reuse, R66.reuse, RZ, 0x2 ;  /* 0x0000004241027211 */ /* 0x0c0fe400078f10ff */
[----:B------:R-:W-:Y:S02]  /*19270*/  LEA.HI R60, R65, R66, RZ, 0x5 ;  /* 0x00000042413c7211 */ /* 0x000fe400078f28ff */
[----:B------:R-:W-:-:S02]  /*19280*/  SHF.R.S32.HI R4, RZ, 0x2, R2 ;  /* 0x00000002ff047819 */ /* 0x000fc40000011402 */
[----:B------:R-:W-:Y:S02]  /*19290*/  SHF.R.S32.HI R0, RZ, 0x1f, R2 ;  /* 0x0000001fff007819 */ /* 0x000fe40000011402 */
[----:B------:R-:W-:Y:S02]  /*192a0*/  SHF.R.S32.HI R59, RZ, 0x5, R60 ;  /* 0x00000005ff3b7819 */ /* 0x000fe4000001143c */
[----:B------:R-:W-:Y:S02]  /*192b0*/  LEA.HI R0, R0, R4, RZ, 0x3 ;  /* 0x0000000400007211 */ /* 0x000fe400078f18ff */
[----:B------:R-:W-:Y:S02]  /*192c0*/  F2FP.BF16.PACK_AB R74, R75, R74 ;  /* 0x0000004a4b4a723e */ /* 0x000fe400000010ff */
[----:B------:R-:W-:Y:S02]  /*192d0*/  LOP3.LUT R0, R0, 0xfffffff8, RZ, 0xc0, !PT ;  /* 0xfffffff800007812 */ /* 0x000fe400078ec0ff */
[----:B------:R-:W-:-:S02]  /*192e0*/  F2FP.BF16.PACK_AB R53, R53, R76 ;  /* 0x0000004c3535723e */ /* 0x000fc400000010ff */
[----:B------:R-:W-:Y:S01]  /*192f0*/  F2FP.BF16.PACK_AB R78, R79, R78 ;  /* 0x0000004e4f4e723e */ /* 0x000fe200000010ff */
[----:B------:R-:W-:Y:S01]  /*19300*/  IMAD.IADD R4, R4, 0x1, -R0 ;  /* 0x0000000104047824 */ /* 0x000fe200078e0a00 */
[----:B------:R-:W-:Y:S02]  /*19310*/  LOP3.LUT R0, R2, 0xfffffffc, RZ, 0xc0, !PT ;  /* 0xfffffffc02007812 */ /* 0x000fe400078ec0ff */
[----:B------:R-:W-:Y:S01]  /*19320*/  F2FP.BF16.PACK_AB R49, R49, R84 ;  /* 0x000000543131723e */ /* 0x000fe200000010ff */
[C---:B------:R-:W-:Y:S01]  /*19330*/  IMAD.SHL.U32 R2, R4.reuse, 0x40, RZ ;  /* 0x0000004004027824 */ /* 0x040fe200078e00ff */
[----:B------:R-:W-:Y:S01]  /*19340*/  LOP3.LUT R3, R4, 0x1, RZ, 0xc0, !PT ;  /* 0x0000000104037812 */ /* 0x000fe200078ec0ff */
[----:B------:R-:W-:Y:S01]  /*19350*/  IMAD.IADD R29, R66, 0x1, -R0 ;  /* 0x00000001421d7824 */ /* 0x000fe200078e0a00 */
[----:B------:R-:W-:Y:S02]  /*19360*/  F2FP.BF16.PACK_AB R48, R48, R86 ;  /* 0x000000563030723e */ /* 0x000fe400000010ff */
        /* <DEDUP_REMOVED lines=13> */
[----:B------:R-:W-:Y:S02]  /*19440*/  F2FP.BF16.PACK_AB R90, R91, R90 ;  /* 0x0000005a5b5a723e */ /* 0x000fe400000010ff */
[C---:B------:R-:W-:Y:S02]  /*19450*/  IADD3 R3, R0.reuse, 0x80, RZ ;  /* 0x0000008000037810 */ /* 0x040fe40007ffe0ff */
[C---:B------:R-:W-:Y:S02]  /*19460*/  IADD3 R2, R0.reuse, 0x70, RZ ;  /* 0x0000007000027810 */ /* 0x040fe40007ffe0ff */
[----:B------:R-:W-:Y:S01]  /*19470*/  @P0 IADD3 R2, R3, 0x10, RZ ;  /* 0x0000001003020810 */ /* 0x000fe20007ffe0ff */
[----:B------:R-:W-:Y:S01]  /*19480*/  IMAD.IADD R3, R0, 0x1, R4 ;  /* 0x0000000100037824 */ /* 0x000fe200078e0204 */
[----:B------:R-:W-:Y:S02]  /*19490*/  F2FP.BF16.PACK_AB R46, R46, R92 ;  /* 0x0000005c2e2e723e */ /* 0x000fe400000010ff */
[----:B------:R-:W-:Y:S01]  /*194a0*/  F2FP.BF16.PACK_AB R94, R95, R94 ;  /* 0x0000005e5f5e723e */ /* 0x000fe200000010ff */
[----:B------:R-:W-:Y:S01]  /*194b0*/  IMAD.IADD R4, R4, 0x1, R2 ;  /* 0x0000000104047824 */ /* 0x000fe200078e0202 */
[----:B------:R-:W-:-:S02]  /*194c0*/  F2FP.BF16.PACK_AB R44, R44, R100 ;  /* 0x000000642c2c723e */ /* 0x000fc400000010ff */
[----:B------:R-:W-:Y:S02]  /*194d0*/  F2FP.BF16.PACK_AB R43, R43, R102 ;  /* 0x000000662b2b723e */ /* 0x000fe400000010ff */
[----:B------:R-:W-:Y:S02]  /*194e0*/  F2FP.BF16.PACK_AB R41, R41, R112 ;  /* 0x000000702929723e */ /* 0x000fe400000010ff */
        /* <DEDUP_REMOVED lines=8> */
[----:B------:R1:W-:Y:S01]  /*19570*/  STS [R2], R7 ;  /* 0x0000000702007388 */ /* 0x0003e20000000800 */
        /* <DEDUP_REMOVED lines=18> */
[----:B-1----:R-:W-:Y:S01]  /*196a0*/  IMAD.MOV.U32 R7, RZ, RZ, 0x40 ;  /* 0x00000040ff077424 */ /* 0x002fe200078e00ff */
[----:B------:R-:W-:Y:S02]  /*196b0*/  F2FP.BF16.PACK_AB R139, R139, R138 ;  /* 0x0000008a8b8b723e */ /* 0x000fe400000010ff */
[----:B------:R-:W-:Y:S01]  /*196c0*/  STS [R3+0x480], R50 ;  /* 0x0004803203007388 */ /* 0x000fe20000000800 */
[----:B------:R-:W-:Y:S02]  /*196d0*/  F2FP.BF16.PACK_AB R26, R26, R140 ;  /* 0x0000008c1a1a723e */ /* 0x000fe400000010ff */
[----:B------:R-:W-:Y:S01]  /*196e0*/  SEL R7, R7, 0xffffffc0, !P2 ;  /* 0xffffffc007077807 */ /* 0x000fe20005000000 */
[----:B------:R1:W-:Y:S01]  /*196f0*/  STS [R4+0x400], R6 ;  /* 0x0004000604007388 */ /* 0x0003e20000000800 */
        /* <DEDUP_REMOVED lines=17> */
[----:B-1----:R-:W-:Y:S01]  /*19810*/  IMAD.IADD R6, R0, 0x1, R7 ;  /* 0x0000000100067824 */ /* 0x002fe200078e0207 */
[----:B------:R-:W-:-:S02]  /*19820*/  F2FP.BF16.PACK_AB R9, R203, R202 ;  /* 0x000000cacb09723e */ /* 0x000fc400000010ff */
[----:B------:R-:W-:Y:S01]  /*19830*/  F2FP.BF16.PACK_AB R11, R193, R192 ;  /* 0x000000c0c10b723e */ /* 0x000fe200000010ff */
[----:B---3--:R-:W-:Y:S01]  /*19840*/  IMAD.IADD R8, R7, 0x1, R2 ;  /* 0x0000000107087824 */ /* 0x008fe200078e0202 */
[----:B------:R-:W-:Y:S01]  /*19850*/  STS [R6+0x80], R49 ;  /* 0x0000803106007388 */ /* 0x000fe20000000800 */
[----:B------:R-:W-:Y:S02]  /*19860*/  F2FP.BF16.PACK_AB R16, R16, R194 ;  /* 0x000000c21010723e */ /* 0x000fe400000010ff */
[----:B------:R-:W-:Y:S01]  /*19870*/  F2FP.BF16.PACK_AB R15, R15, R196 ;  /* 0x000000c40f0f723e */ /* 0x000fe200000010ff */
[----:B------:R-:W-:Y:S01]  /*19880*/  STS [R6+0x480], R48 ;  /* 0x0004803006007388 */ /* 0x000fe20000000800 */
[----:B------:R-:W-:Y:S02]  /*19890*/  F2FP.BF16.PACK_AB R14, R14, R198 ;  /* 0x000000c60e0e723e */ /* 0x000fe400000010ff */
[----:B------:R-:W-:Y:S01]  /*198a0*/  PLOP3.LUT P0, PT, PT, PT, UP1, 0x80, 0x0 ;  /* 0x000000000000781c */ /* 0x000fe20003f0f018 */
[----:B------:R1:W-:Y:S04]  /*198b0*/  STS [R8+0x400], R5 ;  /* 0x0004000508007388 */ /* 0x0003e80000000800 */
[----:B------:R-:W-:Y:S04]  /*198c0*/  STS [R8], R45 ;  /* 0x0000002d08007388 */ /* 0x000fe80000000800 */
[----:B------:R-:W-:Y:S04]  /*198d0*/  STS [R6+0x2080], R47 ;  /* 0x0020802f06007388 */ /* 0x000fe80000000800 */
[----:B------:R-:W-:Y:S04]  /*198e0*/  STS [R6+0x2480], R90 ;  /* 0x0024805a06007388 */ /* 0x000fe80000000800 */
[----:B------:R-:W-:Y:S04]  /*198f0*/  STS [R8+0x2000], R46 ;  /* 0x0020002e08007388 */ /* 0x000fe80000000800 */
[----:B------:R-:W-:Y:S01]  /*19900*/  STS [R8+0x2400], R94 ;  /* 0x0024005e08007388 */ /* 0x000fe20000000800 */
[----:B-1----:R-:W-:-:S02]  /*19910*/  IMAD.IADD R5, R7, 0x1, R3 ;  /* 0x0000000107057824 */ /* 0x002fc400078e0203 */
        /* <DEDUP_REMOVED lines=37> */
[----:B------:R4:W-:Y:S04]  /*19b70*/  STS [R5+0x6080], R11 ;  /* 0x0060800b05007388 */ /* 0x0009e80000000800 */
[----:B------:R4:W-:Y:S01]  /*19b80*/  STS [R5+0x6480], R16 ;  /* 0x0064801005007388 */ /* 0x0009e20000000800 */
[----:B-1----:R-:W-:-:S03]  /*19b90*/  IMAD.U32 R8, RZ, RZ, UR4 ;  /* 0x00000004ff087e24 */ /* 0x002fc6000f8e00ff */
[----:B------:R4:W-:Y:S04]  /*19ba0*/  STS [R7+0x6000], R15 ;  /* 0x0060000f07007388 */ /* 0x0009e80000000800 */
[----:B------:R4:W-:Y:S01]  /*19bb0*/  STS [R7+0x6400], R14 ;  /* 0x0064000e07007388 */ /* 0x0009e20000000800 */
[----:B---3--:R-:W-:-:S03]  /*19bc0*/  IMAD.U32 R9, RZ, RZ, UR5 ;  /* 0x00000005ff097e24 */ /* 0x008fc6000f8e00ff */
[----:B------:R-:W-:Y:S06]  /*19bd0*/  BAR.SYNC.DEFER_BLOCKING 0x1, 0x80 ;  /* 0x0042000000007b1d */ /* 0x000fec0000010000 */
[----:B------:R-:W-:Y:S02]  /*19be0*/  ULDC.64 UR4, c[0x0][0x508] ;  /* 0x0001420000047ab9 */ /* 0x000fe40000000a00 */
[----:B------:R-:W-:Y:S01]  /*19bf0*/  UISETP.NE.U32.AND UP0, UPT, URZ, UR4, UPT ;  /* 0x000000043f00728c */ /* 0x000fe2000bf05070 */
[----:B------:R-:W3:Y:S03]  /*19c00*/  @P0 LDG.E R0, [R8.64] ;  /* 0x0000000a08000981 */ /* 0x000ee6000c1e1900 */
        /* <DEDUP_REMOVED lines=10> */
[----:B---3--:R-:W1:Y:S02]  /*19cb0*/  @P0 R2UR UR5, R0 ;  /* 0x00000000000503c2 */ /* 0x008e6400000e0000 */
[----:B-1----:R-:W-:Y:S02]  /*19cc0*/  @UP1 USHF.R.S32.HI UR4, URZ, 0x1f, UR5 ;  /* 0x0000001f3f041899 */ /* 0x002fe40008011405 */
[----:B------:R-:W-:-:S05]  /*19cd0*/  @UP1 UMOV UR12, UR5 ;  /* 0x00000005000c1c82 */ /* 0x000fca0008000000 */
[----:B------:R-:W-:Y:S01]  /*19ce0*/  @UP1 UMOV UR13, UR4 ;  /* 0x00000004000d1c82 */ /* 0x000fe20008000000 */
[----:B------:R-:W-:Y:S05]  /*19cf0*/  @P1 BRA `(.L_x_910) ;  /* 0x0000004000001947 */ /* 0x000fea0003800000 */
[----:B----4-:R-:W-:Y:S05]  /*19d00*/  @!P0 BRA `(.L_x_910) ;  /* 0x0000003000008947 */ /* 0x010fea0003800000 */
[----:B------:R-:W3:Y:S04]  /*19d10*/  LDG.E R0, [R8.64] ;  /* 0x0000000a08007981 */ /* 0x000ee8000c1e1900 */
[----:B------:R-:W3:Y:S02]  /*19d20*/  LDG.E R2, [R8.64+0x4] ;  /* 0x0000040a08027981 */ /* 0x000ee4000c1e1900 */
[----:B---3-5:R-:W-:Y:S02]  /*19d30*/  IADD3 R17, -R0, R2, RZ ;  /* 0x0000000200117210 */ /* 0x028fe40007ffe1ff */
.L_x_910:
[----:B----4-:R-:W-:Y:S01]  /*19d40*/  LOP3.LUT R0, R60, 0xffffffe0, RZ, 0xc0, !PT ;  /* 0xffffffe03c007812 */ /* 0x010fe200078ec0ff */
[----:B------:R-:W-:Y:S01]  /*19d50*/  IMAD.MOV.U32 R2, RZ, RZ, c[0x0][0x4e8] ;  /* 0x00013a00ff027624 */ /* 0x000fe200078e00ff */
[----:B------:R-:W-:Y:S01]  /*19d60*/  SHF.R.S32.HI R3, RZ, 0x1f, R59 ;  /* 0x0000001fff037819 */ /* 0x000fe2000001143b */
[----:B------:R-:W1:Y:S01]  /*19d70*/  S2R R76, SR_CTAID.X ;  /* 0x00000000004c7919 */ /* 0x000e620000002500 */
[----:B------:R-:W-:Y:S01]  /*19d80*/  ULDC.64 UR4, c[0x0][0x490] ;  /* 0x0001240000047ab9 */ /* 0x000fe20000000a00 */
[----:B------:R-:W-:Y:S01]  /*19d90*/  IMAD.IADD R5, R66, 0x1, -R0 ;  /* 0x0000000142057824 */ /* 0x000fe200078e0a00 */
[----:B------:R-:W-:Y:S01]  /*19da0*/  LEA.HI R0, R29, R29, RZ, 0x1 ;  /* 0x0000001d1d007211 */ /* 0x000fe200078f08ff */
[----:B------:R-:W-:Y:S01]  /*19db0*/  USHF.R.S32.HI UR9, URZ, 0x1f, UR24 ;  /* 0x0000001f3f097899 */ /* 0x000fe20008011418 */
[----:B------:R-:W-:Y:S01]  /*19dc0*/  LEA.HI R3, R3, R59, RZ, 0x2 ;  /* 0x0000003b03037211 */ /* 0x000fe200078f10ff */
[----:B------:R-:W-:Y:S01]  /*19dd0*/  UIMAD UR6, UR8, UR4, URZ ;  /* 0x00000004080672a4 */ /* 0x000fe2000f8e023f */
[----:B------:R-:W-:Y:S01]  /*19de0*/  SHF.R.S32.HI R6, RZ, 0x1f, R5 ;  /* 0x0000001fff067819 */ /* 0x000fe20000011405 */
[----:B------:R-:W-:Y:S01]  /*19df0*/  UMOV UR18, UR12 ;  /* 0x0000000c00127c82 */ /* 0x000fe20008000000 */
[----:B------:R-:W-:Y:S01]  /*19e00*/  ISETP.NE.AND P1, PT, R2, 0x1, PT ;  /* 0x000000010200780c */ /* 0x000fe20003f25270 */
[C---:B------:R-:W-:Y:S01]  /*19e10*/  IMAD.SHL.U32 R2, R0.reuse, 0x20, RZ ;  /* 0x0000002000027824 */ /* 0x040fe200078e00ff */
[----:B------:R-:W-:Y:S01]  /*19e20*/  LOP3.LUT R4, R0, 0x1ffffffe, RZ, 0xc0, !PT ;  /* 0x1ffffffe00047812 */ /* 0x000fe200078ec0ff */
[----:B------:R-:W-:Y:S01]  /*19e30*/  UMOV UR19, UR13 ;  /* 0x0000000d00137c82 */ /* 0x000fe20008000000 */
[----:B------:R-:W-:Y:S01]  /*19e40*/  LOP3.LUT R3, R3, 0xffffffc, RZ, 0xc0, !PT ;  /* 0x0ffffffc03037812 */ /* 0x000fe200078ec0ff */
[----:B------:R-:W-:Y:S01]  /*19e50*/  USEL UR9, UR9, URZ, !UP1 ;  /* 0x0000003f09097287 */ /* 0x000fe2000c800000 */
[----:B------:R-:W-:Y:S01]  /*19e60*/  LEA.HI R0, R6, R5, RZ, 0x2 ;  /* 0x0000000506007211 */ /* 0x000fe200078f10ff */
[----:B------:R-:W-:Y:S01]  /*19e70*/  IMAD.IADD R4, R29, 0x1, -R4 ;  /* 0x000000011d047824 */ /* 0x000fe200078e0a04 */
[----:B------:R-:W-:Y:S01]  /*19e80*/  LOP3.LUT R2, R2, 0xffffffc0, RZ, 0xc0, !PT ;  /* 0xffffffc002027812 */ /* 0x000fe200078ec0ff */
[----:B------:R-:W-:Y:S01]  /*19e90*/  IMAD.IADD R3, R59, 0x1, -R3 ;  /* 0x000000013b037824 */ /* 0x000fe200078e0a03 */
[----:B------:R-:W-:Y:S01]  /*19ea0*/  SHF.R.S32.HI R0, RZ, 0x2, R0 ;  /* 0x00000002ff007819 */ /* 0x000fe20000011400 */
[----:B------:R-:W-:Y:S01]  /*19eb0*/  UIMAD.WIDE.U32 UR18, UR16, UR4, UR18 ;  /* 0x00000004101272a5 */ /* 0x000fe2000f8e0012 */
[----:B------:R-:W-:Y:S01]  /*19ec0*/  LOP3.LUT P0, RZ, R5, 0x3, RZ, 0xc0, !PT ;  /* 0x0000000305ff7812 */ /* 0x000fe2000780c0ff */
[----:B------:R-:W-:Y:S01]  /*19ed0*/  IMAD R2, R4, 0x8, R2 ;  /* 0x0000000804027824 */ /* 0x000fe200078e0202 */
[----:B------:R-:W-:Y:S01]  /*19ee0*/  UIMAD UR6, UR16, UR5, UR6 ;  /* 0x00000005100672a4 */ /* 0x000fe2000f8e0206 */
[----:B------:R-:W-:Y:S01]  /*19ef0*/  IMAD R15, R3, 0x10, R0 ;  /* 0x00000010030f7824 */ /* 0x000fe200078e0200 */
[----:B------:R-:W-:Y:S01]  /*19f00*/  USEL UR24, UR24, URZ, !UP1 ;  /* 0x0000003f18187287 */ /* 0x000fe2000c800000 */
[-C--:B------:R-:W-:Y:S01]  /*19f10*/  LEA.HI R4, R65, R66.reuse, RZ, 0x3 ;  /* 0x0000004241047211 */ /* 0x080fe200078f18ff */
[----:B------:R-:W-:Y:S01]  /*19f20*/  ULDC.64 UR4, c[0x0][0x498] ;  /* 0x0001260000047ab9 */ /* 0x000fe20000000a00 */
[----:B------:R-:W-:Y:S01]  /*19f30*/  IMAD.IADD R2, R15, 0x1, R2 ;  /* 0x000000010f027824 */ /* 0x000fe200078e0202 */
[----:B------:R-:W-:Y:S01]  /*19f40*/  UIMAD UR14, UR9, UR4, URZ ;  /* 0x00000004090e72a4 */ /* 0x000fe2000f8e023f */
[----:B------:R-:W-:Y:S01]  /*19f50*/  LOP3.LUT R6, R4, 0xfffffff8, RZ, 0xc0, !PT ;  /* 0xfffffff804067812 */ /* 0x000fe200078ec0ff */
[----:B------:R-:W-:Y:S01]  /*19f60*/  UIADD3 UR19, UR19, UR6, URZ ;  /* 0x0000000613137290 */ /* 0x000fe2000fffe03f */
[----:B-1----:R-:W-:Y:S01]  /*19f70*/  IMAD R2, R76, 0x80, R2 ;  /* 0x000000804c027824 */ /* 0x002fe200078e0202 */
[----:B------:R-:W-:Y:S01]  /*19f80*/  UIMAD UR14, UR24, UR5, UR14 ;  /* 0x00000005180e72a4 */ /* 0x000fe2000f8e020e */
[----:B------:R-:W-:Y:S01]  /*19f90*/  SHF.R.S32.HI R19, RZ, 0x3, R4 ;  /* 0x00000003ff137819 */ /* 0x000fe20000011404 */
[----:B------:R-:W-:Y:S01]  /*19fa0*/  UIMAD.WIDE.U32 UR18, UR24, UR4, UR18 ;  /* 0x00000004181272a5 */ /* 0x000fe2000f8e0012 */
[----:B------:R-:W-:Y:S01]  /*19fb0*/  @P1 IMAD.HI.U32 R3, R2, c[0x0][0x4ec], RZ ;  /* 0x00013b0002031a27 */ /* 0x000fe200078e00ff */
[----:B------:R-:W-:Y:S01]  /*19fc0*/  ULDC.64 UR6, c[0x0][0x3a0] ;  /* 0x0000e80000067ab9 */ /* 0x000fe20000000a00 */
[----:B------:R-:W-:Y:S01]  /*19fd0*/  LEA.HI R21, R65, R66, RZ, 0x6 ;  /* 0x0000004241157211 */ /* 0x000fe200078f30ff */
[----:B------:R-:W-:Y:S01]  /*19fe0*/  ULDC.64 UR4, c[0x0][0x3e8] ;  /* 0x0000fa0000047ab9 */ /* 0x000fe20000000a00 */
[----:B------:R-:W-:Y:S01]  /*19ff0*/  IMAD.MOV.U32 R0, RZ, RZ, R2 ;  /* 0x000000ffff007224 */ /* 0x000fe200078e0002 */
[----:B------:R-:W-:Y:S01]  /*1a000*/  @P1 SHF.R.U32.HI R0, RZ, c[0x0][0x4f0], R3 ;  /* 0x00013c00ff001a19 */ /* 0x000fe20000011603 */
[----:B------:R-:W-:Y:S01]  /*1a010*/  IMAD.IADD R6, R66, 0x1, -R6 ;  /* 0x0000000142067824 */ /* 0x000fe200078e0a06 */
[----:B------:R-:W-:Y:S01]  /*1a020*/  UIMAD UR8, UR8, UR4, URZ ;  /* 0x00000004080872a4 */ /* 0x000fe2000f8e023f */
[----:B------:R-:W-:Y:S01]  /*1a030*/  IMAD R15, R76, 0x80, R15 ;  /* 0x000000804c0f7824 */ /* 0x000fe200078e020f */
[----:B------:R-:W-:Y:S01]  /*1a040*/  IADD3 R8, P2, R0, UR18, RZ ;  /* 0x0000001200087c10 */ /* 0x000fe2000ff5e0ff */
[----:B------:R-:W-:Y:S01]  /*1a050*/  IMAD.MOV R3, RZ, RZ, -R0 ;  /* 0x000000ffff037224 */ /* 0x000fe200078e0a00 */
[----:B------:R-:W-:Y:S01]  /*1a060*/  UIMAD UR5, UR16, UR5, UR8 ;  /* 0x00000005100572a4 */ /* 0x000fe2000f8e0208 */
[----:B-----5:R-:W-:Y:S01]  /*1a070*/  IMAD R17, R17, c[0x0][0x4e8], RZ ;  /* 0x00013a0011117a24 */ /* 0x020fe200078e02ff */
[----:B------:R-:W-:Y:S01]  /*1a080*/  BSSY B0, `(.L_x_911) ;  /* 0x0000069000007945 */ /* 0x000fe20003800000 */
[----:B------:R-:W-:Y:S01]  /*1a090*/  IMAD R5, R3, c[0x0][0x4e8], R2 ;  /* 0x00013a0003057a24 */ /* 0x000fe200078e0202 */
[----:B------:R-:W-:Y:S01]  /*1a0a0*/  SHF.R.S32.HI R3, RZ, 0x1f, R0 ;  /* 0x0000001fff037819 */ /* 0x000fe20000011400 */
[----:B------:R-:W-:Y:S01]  /*1a0b0*/  IMAD.U32 R2, RZ, RZ, UR14 ;  /* 0x0000000eff027e24 */ /* 0x000fe2000f8e00ff */
[----:B------:R-:W-:Y:S01]  /*1a0c0*/  UIMAD.WIDE.U32 UR14, UR12, UR6, URZ ;  /* 0x000000060c0e72a5 */ /* 0x000fe2000f8e003f */
[----:B------:R-:W-:Y:S01]  /*1a0d0*/  IMAD.SHL.U32 R0, R19, 0x40, RZ ;  /* 0x0000004013007824 */ /* 0x000fe200078e00ff */
[----:B------:R-:W-:-:S02]  /*1a0e0*/  UIMAD UR6, UR13, UR6, URZ ;  /* 0x000000060d0672a4 */ /* 0x000fc4000f8e023f */
[----:B------:R-:W-:Y:S02]  /*1a0f0*/  IADD3.X R9, R3, UR19, R2, P2, !PT ;  /* 0x0000001303097c10 */ /* 0x000fe400097fe402 */
[C---:B------:R-:W-:Y:S01]  /*1a100*/  LEA R2, R6.reuse, R19, 0x4 ;  /* 0x0000001306027211 */ /* 0x040fe200078e20ff */
[----:B------:R-:W-:Y:S01]  /*1a110*/  IMAD.SHL.U32 R6, R6, 0x8, RZ ;  /* 0x0000000806067824 */ /* 0x000fe200078e00ff */
[----:B------:R-:W-:Y:S01]  /*1a120*/  LOP3.LUT R0, R0, 0x1c0, RZ, 0xc0, !PT ;  /* 0x000001c000007812 */ /* 0x000fe200078ec0ff */
[----:B------:R-:W-:Y:S01]  /*1a130*/  UIMAD UR6, UR12, UR7, UR6 ;  /* 0x000000070c0672a4 */ /* 0x000fe2000f8e0206 */
[----:B------:R-:W-:Y:S01]  /*1a140*/  ISETP.GE.OR P2, PT, R15, R17, P0 ;  /* 0x000000110f00720c */ /* 0x000fe20000746670 */
[----:B------:R-:W-:Y:S01]  /*1a150*/  IMAD R4, R76, 0x80, R2 ;  /* 0x000000804c047824 */ /* 0x000fe200078e0202 */
[----:B------:R-:W-:Y:S01]  /*1a160*/  SHF.R.U32.HI R7, RZ, 0x3, R0 ;  /* 0x00000003ff077819 */ /* 0x000fe20000011600 */
[----:B------:R-:W-:Y:S01]  /*1a170*/  UIADD3 UR7, UR15, UR6, URZ ;  /* 0x000000060f077290 */ /* 0x000fe2000fffe03f */
[----:B------:R-:W-:Y:S01]  /*1a180*/  LOP3.LUT R0, R0, 0x38, R6, 0xf8, !PT ;  /* 0x0000003800007812 */ /* 0x000fe200078ef806 */
[----:B------:R-:W-:Y:S01]  /*1a190*/  @P1 IMAD.HI.U32 R3, R4, c[0x0][0x4ec], RZ ;  /* 0x00013b0004031a27 */ /* 0x000fe200078e00ff */
[----:B------:R-:W-:Y:S01]  /*1a1a0*/  SHF.R.S32.HI R2, RZ, 0x1f, R5 ;  /* 0x0000001fff027819 */ /* 0x000fe20000011405 */
[----:B------:R-:W-:Y:S01]  /*1a1b0*/  UMOV UR6, UR14 ;  /* 0x0000000e00067c82 */ /* 0x000fe20008000000 */
[----:B------:R-:W-:Y:S01]  /*1a1c0*/  LOP3.LUT R20, R0, R7, RZ, 0x3c, !PT ;  /* 0x0000000700147212 */ /* 0x000fe200078e3cff */
[----:B------:R-:W-:Y:S01]  /*1a1d0*/  UIMAD.WIDE.U32 UR16, UR16, UR4, UR6 ;  /* 0x00000004101072a5 */ /* 0x000fe2000f8e0006 */
[----:B------:R-:W-:Y:S01]  /*1a1e0*/  IMAD.MOV.U32 R14, RZ, RZ, R4 ;  /* 0x000000ffff0e7224 */ /* 0x000fe200078e0004 */
[----:B------:R-:W-:Y:S01]  /*1a1f0*/  @P1 SHF.R.U32.HI R14, RZ, c[0x0][0x4f0], R3 ;  /* 0x00013c00ff0e1a19 */ /* 0x000fe20000011603 */
[----:B------:R-:W-:Y:S01]  /*1a200*/  IMAD R0, R2, c[0x0][0x488], RZ ;  /* 0x0001220002007a24 */ /* 0x000fe200078e02ff */
[----:B------:R-:W-:Y:S01]  /*1a210*/  UIADD3 UR17, UR17, UR5, URZ ;  /* 0x0000000511117290 */ /* 0x000fe2000fffe03f */
[----:B------:R-:W-:Y:S01]  /*1a220*/  IMAD.WIDE.U32 R2, R5, c[0x0][0x488], R8 ;  /* 0x0001220005027a25 */ /* 0x000fe200078e0008 */
[----:B------:R-:W-:Y:S01]  /*1a230*/  IADD3 R8, R15, 0x8, RZ ;  /* 0x000000080f087810 */ /* 0x000fe20007ffe0ff */
[----:B------:R-:W-:Y:S01]  /*1a240*/  ULDC.64 UR4, c[0x0][0x3f0] ;  /* 0x0000fc0000047ab9 */ /* 0x000fe20000000a00 */
[----:B------:R-:W-:Y:S01]  /*1a250*/  SHF.R.S32.HI R9, RZ, 0x1f, R14 ;  /* 0x0000001fff097819 */ /* 0x000fe2000001140e */
[----:B------:R-:W-:Y:S01]  /*1a260*/  IMAD R0, R5, c[0x0][0x48c], R0 ;  /* 0x0001230005007a24 */ /* 0x000fe200078e0200 */
[----:B------:R-:W-:Y:S01]  /*1a270*/  UIMAD UR9, UR9, UR4, URZ ;  /* 0x00000004090972a4 */ /* 0x000fe2000f8e023f */
[----:B------:R-:W-:Y:S01]  /*1a280*/  LEA R5, P1, R2, c[0x0][0x450], 0x2 ;  /* 0x0001140002057a11 */ /* 0x000fe200078210ff */
[----:B------:R-:W-:Y:S01]  /*1a290*/  UIMAD.WIDE.U32 UR16, UR24, UR4, UR16 ;  /* 0x00000004181072a5 */ /* 0x000fe2000f8e0010 */
[----:B------:R-:W-:Y:S01]  /*1a2a0*/  IMAD.IADD R0, R3, 0x1, R0 ;  /* 0x0000000103007824 */ /* 0x000fe200078e0200 */
[----:B------:R-:W-:Y:S01]  /*1a2b0*/  UIMAD UR5, UR24, UR5, UR9 ;  /* 0x00000005180572a4 */ /* 0x000fe2000f8e0209 */
[----:B------:R-:W-:Y:S01]  /*1a2c0*/  IMAD.MOV R7, RZ, RZ, -R14 ;  /* 0x000000ffff077224 */ /* 0x000fe200078e0a0e */
[----:B------:R-:W-:Y:S01]  /*1a2d0*/  ISETP.GE.OR P3, PT, R8, R17, P0 ;  /* 0x000000110800720c */ /* 0x000fe20000766670 */
[----:B------:R-:W-:Y:S01]  /*1a2e0*/  IMAD R16, R9, c[0x0][0x3e0], RZ ;  /* 0x0000f80009107a24 */ /* 0x000fe200078e02ff */
[----:B------:R-:W-:Y:S01]  /*1a2f0*/  LEA.HI.X R0, R2, c[0x0][0x454], R0, 0x2, P1 ;  /* 0x0001150002007a11 */ /* 0x000fe200008f1400 */
[----:B------:R-:W-:Y:S01]  /*1a300*/  UIADD3 UR5, UR17, UR5, URZ ;  /* 0x0000000511057290 */ /* 0x000fe2000fffe03f */
[----:B------:R-:W-:Y:S01]  /*1a310*/  SHFL.IDX PT, R10, R5, RZ, 0x1c1f ;  /* 0x001c1fff050a7589 */ /* 0x000fe200000e0000 */
[----:B------:R-:W-:Y:S01]  /*1a320*/  IMAD R7, R7, c[0x0][0x4e8], R4 ;  /* 0x00013a0007077a24 */ /* 0x000fe200078e0204 */
[----:B------:R-:W-:Y:S01]  /*1a330*/  MOV R3, UR17 ;  /* 0x0000001100037c02 */ /* 0x000fe20008000f00 */
[----:B------:R-:W-:Y:S01]  /*1a340*/  IMAD.U32 R2, RZ, RZ, UR16 ;  /* 0x00000010ff027e24 */ /* 0x000fe2000f8e00ff */
[----:B------:R-:W1:Y:S01]  /*1a350*/  SHFL.IDX PT, R11, R0, RZ, 0x1c1f ;  /* 0x001c1fff000b7589 */ /* 0x000e6200000e0000 */
[----:B------:R-:W-:-:S02]  /*1a360*/  IMAD.U32 R3, RZ, RZ, UR5 ;  /* 0x00000005ff037e24 */ /* 0x000fc4000f8e00ff */
[C---:B------:R-:W-:Y:S01]  /*1a370*/  IMAD R18, R14.reuse, c[0x0][0x3e4], R16 ;  /* 0x0000f9000e127a24 */ /* 0x040fe200078e0210 */
[----:B------:R-:W-:Y:S01]  /*1a380*/  SHFL.IDX PT, R8, R5, 0x1, 0x1c1f ;  /* 0x003c1f0005087f89 */ /* 0x000fe200000e0000 */
[----:B------:R-:W-:Y:S01]  /*1a390*/  IMAD.WIDE.U32 R2, R14, c[0x0][0x3e0], R2 ;  /* 0x0000f8000e027a25 */ /* 0x000fe200078e0002 */
[C---:B------:R-:W-:Y:S02]  /*1a3a0*/  IADD3 R14, R15.reuse, 0x40, RZ ;  /* 0x000000400f0e7810 */ /* 0x040fe40007ffe0ff */
[----:B------:R-:W3:Y:S01]  /*1a3b0*/  SHFL.IDX PT, R9, R0, 0x1, 0x1c1f ;  /* 0x003c1f0000097f89 */ /* 0x000ee200000e0000 */
[----:B------:R-:W-:Y:S01]  /*1a3c0*/  IADD3 R15, R15, 0x48, RZ ;  /* 0x000000480f0f7810 */ /* 0x000fe20007ffe0ff */
[----:B------:R-:W-:Y:S01]  /*1a3d0*/  IMAD.SHL.U32 R16, R21, 0x8, RZ ;  /* 0x0000000815107824 */ /* 0x000fe200078e00ff */
[-C--:B------:R-:W-:Y:S01]  /*1a3e0*/  ISETP.GE.OR P1, PT, R14, R17.reuse, P0 ;  /* 0x000000110e00720c */ /* 0x080fe20000726670 */
[----:B------:R-:W-:Y:S01]  /*1a3f0*/  SHFL.IDX PT, R12, R5, 0x2, 0x1c1f ;  /* 0x005c1f00050c7f89 */ /* 0x000fe200000e0000 */
[----:B------:R-:W-:Y:S01]  /*1a400*/  ISETP.GE.OR P0, PT, R15, R17, P0 ;  /* 0x000000110f00720c */ /* 0x000fe20000706670 */
[----:B------:R-:W-:Y:S01]  /*1a410*/  IMAD.IADD R3, R3, 0x1, R18 ;  /* 0x0000000103037824 */ /* 0x000fe200078e0212 */
[----:B------:R-:W-:Y:S01]  /*1a420*/  LOP3.LUT R15, R20, 0x7ffffe00, R16, 0xf8, !PT ;  /* 0x7ffffe00140f7812 */ /* 0x000fe200078ef810 */
[----:B------:R-:W4:Y:S02]  /*1a430*/  SHFL.IDX PT, R13, R0, 0x2, 0x1c1f ;  /* 0x005c1f00000d7f89 */ /* 0x000f2400000e0000 */
[----:B------:R-:W-:-:S02]  /*1a440*/  IMAD.WIDE.U32 R2, R7, c[0x0][0x3d8], R2 ;  /* 0x0000f60007027a25 */ /* 0x000fc400078e0002 */
[----:B------:R-:W-:Y:S04]  /*1a450*/  SHFL.IDX PT, R4, R5, 0x3, 0x1c1f ;  /* 0x007c1f0005047f89 */ /* 0x000fe800000e0000 */
[----:B------:R2:W2:Y:S04]  /*1a460*/  SHFL.IDX PT, R5, R0, 0x3, 0x1c1f ;  /* 0x007c1f0000057f89 */ /* 0x0004a800000e0000 */
[----:B-1----:R1:W-:Y:S04]  /*1a470*/  @!P2 ST.E [R10.64], R61 ;  /* 0x0000003d0a00a985 */ /* 0x0023e8000c10190a */
[----:B---3--:R1:W-:Y:S04]  /*1a480*/  @!P3 ST.E [R8.64], R62 ;  /* 0x0000003e0800b985 */ /* 0x0083e8000c10190a */
[----:B----4-:R1:W-:Y:S01]  /*1a490*/  @!P1 ST.E [R12.64], R63 ;  /* 0x0000003f0c009985 */ /* 0x0103e2000c10190a */
[----:B--2---:R-:W-:-:S03]  /*1a4a0*/  SHF.R.S32.HI R0, RZ, 0x1f, R7 ;  /* 0x0000001fff007819 */ /* 0x004fc60000011407 */
[----:B------:R1:W-:Y:S01]  /*1a4b0*/  @!P0 ST.E [R4.64], R64 ;  /* 0x0000004004008985 */ /* 0x0003e2000c10190a */
[----:B------:R-:W-:Y:S01]  /*1a4c0*/  LEA R18, P0, R2, c[0x0][0x380], 0x1 ;  /* 0x0000e00002127a11 */ /* 0x000fe200078008ff */
[----:B------:R-:W-:-:S04]  /*1a4d0*/  IMAD R0, R0, c[0x0][0x3d8], RZ ;  /* 0x0000f60000007a24 */ /* 0x000fc800078e02ff */
[----:B------:R-:W-:Y:S02]  /*1a4e0*/  IMAD R14, R7, c[0x0][0x3dc], R0 ;  /* 0x0000f700070e7a24 */ /* 0x000fe400078e0200 */
[----:B------:R-:W-:Y:S02]  /*1a4f0*/  IMAD.SHL.U32 R0, R15, 0x2, RZ ;  /* 0x000000020f007824 */ /* 0x000fe400078e00ff */
[----:B------:R-:W-:Y:S02]  /*1a500*/  IMAD.IADD R3, R3, 0x1, R14 ;  /* 0x0000000103037824 */ /* 0x000fe400078e020e */
[----:B------:R-:W-:Y:S01]  /*1a510*/  IMAD R7, R76, 0x80, R19 ;  /* 0x000000804c077824 */ /* 0x000fe200078e0213 */
        /* <DEDUP_REMOVED lines=19> */
[----:B-1234-:R-:W1:Y:S01]  /*1a650*/  LDS.128 R12, [R0+0x80] ;  /* 0x00008000000c7984 */ /* 0x01ee620000000c00 */
[----:B------:R-:W-:-:S02]  /*1a660*/  IADD3 R4, R6, 0x40, RZ ;  /* 0x0000004006047810 */ /* 0x000fc40007ffe0ff */
[----:B------:R-:W-:Y:S01]  /*1a670*/  ISETP.GE.AND P1, PT, R6, c[0x0][0x3c8], PT ;  /* 0x0000f20006007a0c */ /* 0x000fe20003f26270 */
[----:B------:R2:W3:Y:S01]  /*1a680*/  LDS.128 R8, [R0+0x4080] ;  /* 0x0040800000087984 */ /* 0x0004e20000000c00 */
[----:B------:R-:W-:-:S13]  /*1a690*/  ISETP.GE.AND P0, PT, R4, c[0x0][0x3c8], PT ;  /* 0x0000f20004007a0c */ /* 0x000fda0003f06270 */
[----:B--2---:R-:W-:-:S04]  /*1a6a0*/  @!P0 SHF.R.S32.HI R0, RZ, 0x1f, R4 ;  /* 0x0000001fff008819 */ /* 0x004fc80000011404 */
[----:B------:R-:W-:Y:S01]  /*1a6b0*/  @!P0 LEA.HI R0, R0, R4, RZ, 0x3 ;  /* 0x0000000400008211 */ /* 0x000fe200078f18ff */
[----:B------:R-:W-:-:S03]  /*1a6c0*/  @!P1 IMAD.WIDE R4, R6, 0x2, R2 ;  /* 0x0000000206049825 */ /* 0x000fc600078e0202 */
[----:B------:R-:W-:-:S05]  /*1a6d0*/  @!P0 LOP3.LUT R0, R0, 0xfffffff8, RZ, 0xc0, !PT ;  /* 0xfffffff800008812 */ /* 0x000fca00078ec0ff */
[----:B------:R-:W-:Y:S01]  /*1a6e0*/  @!P0 IMAD.WIDE R2, R0, 0x2, R2 ;  /* 0x0000000200028825 */ /* 0x000fe200078e0202 */
[----:B-1----:R1:W-:Y:S04]  /*1a6f0*/  @!P1 ST.E.128 [R4.64], R12 ;  /* 0x0000000c04009985 */ /* 0x0023e8000c101d0a */
[----:B---3--:R1:W-:Y:S02]  /*1a700*/  @!P0 ST.E.128 [R2.64], R8 ;  /* 0x0000000802008985 */ /* 0x0083e4000c101d0a */
.L_x_912:
[----:B--234-:R-:W-:Y:S05]  /*1a710*/  BSYNC B0 ;  /* 0x0000000000007941 */ /* 0x01cfea0003800000 */
.L_x_911:
[----:B-1----:R-:W-:Y:S01]  /*1a720*/  IADD3 R0, R7, 0x10, RZ ;  /* 0x0000001007007810 */ /* 0x002fe20007ffe0ff */
[----:B------:R1:W2:Y:S01]  /*1a730*/  SHFL.IDX PT, R3, R16, 0x1, 0x181f ;  /* 0x00381f0010037f89 */ /* 0x0002a200000e0000 */
[----:B------:R-:W-:Y:S02]  /*1a740*/  BSSY B0, `(.L_x_913) ;  /* 0x000000e000007945 */ /* 0x000fe40003800000 */
[----:B------:R-:W-:Y:S01]  /*1a750*/  ISETP.GE.AND P0, PT, R0, R17, PT ;  /* 0x000000110000720c */ /* 0x000fe20003f06270 */
[----:B------:R1:W3:-:S12]  /*1a760*/  SHFL.IDX PT, R2, R18, 0x1, 0x181f ;  /* 0x00381f0012027f89 */ /* 0x0002d800000e0000 */
[----:B------:R-:W-:Y:S05]  /*1a770*/  @P0 BRA `(.L_x_914) ;  /* 0x000000a000000947 */ /* 0x000fea0003800000 */
[C---:B------:R-:W-:Y:S02]  /*1a780*/  IADD3 R4, R6.reuse, 0x40, RZ ;  /* 0x0000004006047810 */ /* 0x040fe40007ffe0ff */
[----:B------:R-:W-:Y:S02]  /*1a790*/  ISETP.GE.AND P1, PT, R6, c[0x0][0x3c8], PT ;  /* 0x0000f20006007a0c */ /* 0x000fe40003f26270 */
[----:B------:R-:W-:-:S13]  /*1a7a0*/  ISETP.GE.AND P0, PT, R4, c[0x0][0x3c8], PT ;  /* 0x0000f20004007a0c */ /* 0x000fda0003f06270 */
[----:B------:R-:W-:-:S04]  /*1a7b0*/  @!P0 SHF.R.S32.HI R0, RZ, 0x1f, R4 ;  /* 0x0000001fff008819 */ /* 0x000fc80000011404 */
[----:B------:R-:W-:Y:S01]  /*1a7c0*/  @!P0 LEA.HI R0, R0, R4, RZ, 0x3 ;  /* 0x0000000400008211 */ /* 0x000fe200078f18ff */
[----:B--23--:R-:W-:-:S03]  /*1a7d0*/  @!P1 IMAD.WIDE R4, R6, 0x2, R2 ;  /* 0x0000000206049825 */ /* 0x00cfc600078e0202 */
[----:B------:R-:W-:Y:S02]  /*1a7e0*/  @!P0 LOP3.LUT R0, R0, 0xfffffff8, RZ, 0xc0, !PT ;  /* 0xfffffff800008812 */ /* 0x000fe400078ec0ff */
[----:B------:R2:W-:Y:S03]  /*1a7f0*/  @!P1 ST.E.128 [R4.64], R24 ;  /* 0x0000001804009985 */ /* 0x0005e6000c101d0a */
[----:B------:R-:W-:-:S05]  /*1a800*/  @!P0 IMAD.WIDE R2, R0, 0x2, R2 ;  /* 0x0000000200028825 */ /* 0x000fca00078e0202 */
[----:B------:R2:W-:Y:S02]  /*1a810*/  @!P0 ST.E.128 [R2.64], R20 ;  /* 0x0000001402008985 */ /* 0x0005e4000c101d0a */
.L_x_914:
[----:B------:R-:W-:Y:S05]  /*1a820*/  BSYNC B0 ;  /* 0x0000000000007941 */ /* 0x000fea0003800000 */
.L_x_913:
[----:B------:R-:W-:Y:S01]  /*1a830*/  IADD3 R0, R7, 0x20, RZ ;  /* 0x0000002007007810 */ /* 0x000fe20007ffe0ff */
[----:B--2---:R2:W4:Y:S01]  /*1a840*/  SHFL.IDX PT, R3, R16, 0x2, 0x181f ;  /* 0x00581f0010037f89 */ /* 0x00452200000e0000 */
[----:B------:R-:W-:Y:S02]  /*1a850*/  BSSY B0, `(.L_x_915) ;  /* 0x000000e000007945 */ /* 0x000fe40003800000 */
[----:B------:R-:W-:Y:S01]  /*1a860*/  ISETP.GE.AND P0, PT, R0, R17, PT ;  /* 0x000000110000720c */ /* 0x000fe20003f06270 */
[----:B---3--:R2:W3:-:S12]  /*1a870*/  SHFL.IDX PT, R2, R18, 0x2, 0x181f ;  /* 0x00581f0012027f89 */ /* 0x0084d800000e0000 */
[----:B------:R-:W-:Y:S05]  /*1a880*/  @P0 BRA `(.L_x_916) ;  /* 0x000000a000000947 */ /* 0x000fea0003800000 */
[C---:B------:R-:W-:Y:S02]  /*1a890*/  IADD3 R4, R6.reuse, 0x40, RZ ;  /* 0x0000004006047810 */ /* 0x040fe40007ffe0ff */
        /* <DEDUP_REMOVED lines=9> */
.L_x_916:
[----:B------:R-:W-:Y:S05]  /*1a930*/  BSYNC B0 ;  /* 0x0000000000007941 */ /* 0x000fea0003800000 */
.L_x_915:
[----:B------:R-:W-:Y:S01]  /*1a940*/  IADD3 R0, R7, 0x30, RZ ;  /* 0x0000003007007810 */ /* 0x000fe20007ffe0ff */
[----:B---34-:R3:W4:Y:S01]  /*1a950*/  SHFL.IDX PT, R3, R16, 0x3, 0x181f ;  /* 0x00781f0010037f89 */ /* 0x01872200000e0000 */
[----:B------:R-:W-:Y:S02]  /*1a960*/  BSSY B0, `(.L_x_917) ;  /* 0x000000e000007945 */ /* 0x000fe40003800000 */
[----:B------:R-:W-:Y:S01]  /*1a970*/  ISETP.GE.AND P0, PT, R0, R17, PT ;  /* 0x000000110000720c */ /* 0x000fe20003f06270 */
[----:B------:R3:W1:-:S12]  /*1a980*/  SHFL.IDX PT, R2, R18, 0x3, 0x181f ;  /* 0x00781f0012027f89 */ /* 0x00065800000e0000 */
        /* <DEDUP_REMOVED lines=11> */
.L_x_918:
[----:B------:R-:W-:Y:S05]  /*1aa40*/  BSYNC B0 ;  /* 0x0000000000007941 */ /* 0x000fea0003800000 */
.L_x_917:
[----:B------:R-:W-:Y:S01]  /*1aa50*/  IADD3 R0, R7, 0x40, RZ ;  /* 0x0000004007007810 */ /* 0x000fe20007ffe0ff */
[----:B-1--4-:R1:W4:Y:S01]  /*1aa60*/  SHFL.IDX PT, R3, R16, 0x4, 0x181f ;  /* 0x00981f0010037f89 */ /* 0x01232200000e0000 */
[----:B------:R-:W-:Y:S02]  /*1aa70*/  BSSY B0, `(.L_x_919) ;  /* 0x000000e000007945 */ /* 0x000fe40003800000 */
[----:B------:R-:W-:Y:S01]  /*1aa80*/  ISETP.GE.AND P0, PT, R0, R17, PT ;  /* 0x000000110000720c */ /* 0x000fe20003f06270 */
[----:B------:R1:W2:-:S12]  /*1aa90*/  SHFL.IDX PT, R2, R18, 0x4, 0x181f ;  /* 0x00981f0012027f89 */ /* 0x00029800000e0000 */
        /* <DEDUP_REMOVED lines=11> */
.L_x_920:
[----:B------:R-:W-:Y:S05]  /*1ab50*/  BSYNC B0 ;  /* 0x0000000000007941 */ /* 0x000fea0003800000 */
.L_x_919:
[----:B------:R-:W-:Y:S01]  /*1ab60*/  IADD3 R0, R7, 0x50, RZ ;  /* 0x0000005007007810 */ /* 0x000fe20007ffe0ff */
[----:B--2-4-:R2:W4:Y:S01]  /*1ab70*/  SHFL.IDX PT, R3, R16, 0x5, 0x181f ;  /* 0x00b81f0010037f89 */ /* 0x01452200000e0000 */
        /* <DEDUP_REMOVED lines=14> */
.L_x_922:
[----:B------:R-:W-:Y:S05]  /*1ac60*/  BSYNC B0 ;  /* 0x0000000000007941 */ /* 0x000fea0003800000 */
.L_x_921:
        /* <DEDUP_REMOVED lines=16> */
.L_x_924:
[----:B------:R-:W-:Y:S05]  /*1ad70*/  BSYNC B0 ;  /* 0x0000000000007941 */ /* 0x000fea0003800000 */
.L_x_923:
[----:B------:R-:W-:Y:S01]  /*1ad80*/  IADD3 R0, R7, 0x70, RZ ;  /* 0x0000007007007810 */ /* 0x000fe20007ffe0ff */
[----:B--2-4-:R2:W4:Y:S03]  /*1ad90*/  SHFL.IDX PT, R3, R16, 0x7, 0x181f ;  /* 0x00f81f0010037f89 */ /* 0x01452600000e0000 */
[----:B------:R-:W-:Y:S01]  /*1ada0*/  ISETP.GE.AND P0, PT, R0, R17, PT ;  /* 0x000000110000720c */ /* 0x000fe20003f06270 */
[----:B------:R2:W1:-:S12]  /*1adb0*/  SHFL.IDX PT, R2, R18, 0x7, 0x181f ;  /* 0x00f81f0012027f89 */ /* 0x00045800000e0000 */
[----:B------:R-:W-:Y:S05]  /*1adc0*/  @P0 EXIT ;  /* 0x000000000000094d */ /* 0x000fea0003800000 */
[C---:B------:R-:W-:Y:S02]  /*1add0*/  ISETP.GE.AND P0, PT, R6.reuse, c[0x0][0x3c8], PT ;  /* 0x0000f20006007a0c */ /* 0x040fe40003f06270 */
[----:B------:R-:W-:-:S11]  /*1ade0*/  IADD3 R0, R6, 0x40, RZ ;  /* 0x0000004006007810 */ /* 0x000fd60007ffe0ff */
        /* <DEDUP_REMOVED lines=10> */
.L_x_909:
        /* <DEDUP_REMOVED lines=10> */
[----:B------:R-:W3:Y:S01]  /*1af30*/  @P0 LDG.E R0, [R4.64] ;  /* 0x0000000a04000981 */ /* 0x000ee2000c1e1900 */
        /* <DEDUP_REMOVED lines=11> */
[----:B---3--:R-:W3:Y:S02]  /*1aff0*/  @P0 R2UR UR5, R0 ;  /* 0x00000000000503c2 */ /* 0x008ee400000e0000 */
[----:B---3--:R-:W-:Y:S02]  /*1b000*/  @UP1 USHF.R.S32.HI UR4, URZ, 0x1f, UR5 ;  /* 0x0000001f3f041899 */ /* 0x008fe40008011405 */
[----:B------:R-:W-:-:S05]  /*1b010*/  @UP1 UMOV UR12, UR5 ;  /* 0x00000005000c1c82 */ /* 0x000fca0008000000 */
[----:B------:R-:W-:Y:S01]  /*1b020*/  @UP1 UMOV UR13, UR4 ;  /* 0x00000004000d1c82 */ /* 0x000fe20008000000 */
[----:B------:R-:W-:Y:S05]  /*1b030*/  @P1 BRA `(.L_x_925) ;  /* 0x0000004000001947 */ /* 0x000fea0003800000 */
[----:B-1----:R-:W-:Y:S05]  /*1b040*/  @!P0 BRA `(.L_x_925) ;  /* 0x0000003000008947 */ /* 0x002fea0003800000 */
[----:B------:R-:W3:Y:S04]  /*1b050*/  LDG.E R0, [R4.64] ;  /* 0x0000000a04007981 */ /* 0x000ee8000c1e1900 */
[----:B------:R-:W3:Y:S02]  /*1b060*/  LDG.E R2, [R4.64+0x4] ;  /* 0x0000040a04027981 */ /* 0x000ee4000c1e1900 */
[----:B---3-5:R-:W-:Y:S02]  /*1b070*/  IADD3 R10, -R0, R2, RZ ;  /* 0x00000002000a7210 */ /* 0x028fe40007ffe1ff */
.L_x_925:
        /* <DEDUP_REMOVED lines=13> */
[----:B------:R-:W-:Y:S02]  /*1b150*/  ULDC.64 UR4, c[0x0][0x490] ;  /* 0x0001240000047ab9 */ /* 0x000fe40000000a00 */
[----:B------:R-:W-:Y:S02]  /*1b160*/  UIMAD UR7, UR8, UR4, URZ ;  /* 0x00000004080772a4 */ /* 0x000fe4000f8e023f */
[----:B------:R-:W-:Y:S01]  /*1b170*/  ISETP.NE.AND P0, PT, R0, 0x1, PT ;  /* 0x000000010000780c */ /* 0x000fe20003f05270 */
[----:B------:R-:W-:Y:S01]  /*1b180*/  UMOV UR14, UR12 ;  /* 0x0000000c000e7c82 */ /* 0x000fe20008000000 */
[----:B------:R-:W-:Y:S01]  /*1b190*/  IMAD.MOV.U32 R0, RZ, RZ, R3 ;  /* 0x000000ffff007224 */ /* 0x000fe200078e0003 */
        /* <DEDUP_REMOVED lines=10> */
[----:B------:R-:W-:-:S03]  /*1b240*/  IADD3 R2, -R0, RZ, RZ ;  /* 0x000000ff00027210 */ /* 0x000fc60007ffe1ff */
[----:B------:R-:W-:Y:S02]  /*1b250*/  IMAD.U32 R5, RZ, RZ, UR5 ;  /* 0x00000005ff057e24 */ /* 0x000fe4000f8e00ff */
[----:B------:R-:W-:Y:S01]  /*1b260*/  IMAD R4, R2, c[0x0][0x4e8], R3 ;  /* 0x00013a0002047a24 */ /* 0x000fe200078e0203 */
[----:B------:R-:W-:Y:S02]  /*1b270*/  SHF.R.S32.HI R3, RZ, 0x1f, R0 ;  /* 0x0000001fff037819 */ /* 0x000fe40000011400 */
[----:B------:R-:W-:Y:S02]  /*1b280*/  IADD3 R2, P0, R0, UR14, RZ ;  /* 0x0000000e00027c10 */ /* 0x000fe4000ff1e0ff */
        /* <DEDUP_REMOVED lines=10> */
.L_x_927:
[----:B------:R-:W-:Y:S05]  /*1b330*/  BSYNC B0 ;  /* 0x0000000000007941 */ /* 0x000fea0003800000 */
.L_x_926:
[----:B------:R-:W3:Y:S01]  /*1b340*/  S2R R12, SR_CTAID.X ;  /* 0x00000000000c7919 */ /* 0x000ee20000002500 */
        /* <DEDUP_REMOVED lines=16> */
[----:B------:R-:W-:Y:S01]  /*1b450*/  LEA R0, R7, R8, 0x4 ;  /* 0x0000000807007211 */ /* 0x000fe200078e20ff */
[----:B------:R-:W-:Y:S02]  /*1b460*/  UIMAD.WIDE.U32 UR14, UR16, UR4, UR14 ;  /* 0x00000004100e72a5 */ /* 0x000fe4000f8e000e */
[----:B------:R-:W-:Y:S02]  /*1b470*/  UIMAD UR7, UR16, UR5, UR7 ;  /* 0x00000005100772a4 */ /* 0x000fe4000f8e0207 */
[C---:B---3--:R-:W-:Y:S01]  /*1b480*/  IMAD R0, R12.reuse, 0x80, R0 ;  /* 0x000000800c007824 */ /* 0x048fe200078e0200 */
[----:B------:R-:W-:Y:S01]  /*1b490*/  ULDC.64 UR4, c[0x0][0x3f0] ;  /* 0x0000fc0000047ab9 */ /* 0x000fe20000000a00 */
[----:B------:R-:W-:Y:S01]  /*1b4a0*/  IMAD R8, R12, 0x80, R8 ;  /* 0x000000800c087824 */ /* 0x000fe200078e0208 */
[----:B------:R-:W-:Y:S01]  /*1b4b0*/  UIMAD UR6, UR6, UR4, URZ ;  /* 0x00000004060672a4 */ /* 0x000fe2000f8e023f */
[----:B------:R-:W-:Y:S01]  /*1b4c0*/  @P0 IMAD.HI.U32 R2, R0, c[0x0][0x4ec], RZ ;  /* 0x00013b0000020a27 */ /* 0x000fe200078e00ff */
[----:B------:R-:W-:Y:S01]  /*1b4d0*/  UIADD3 UR15, UR7, UR15, URZ ;  /* 0x0000000f070f7290 */ /* 0x000fe2000fffe03f */
[----:B------:R-:W-:Y:S01]  /*1b4e0*/  MOV R4, R0 ;  /* 0x0000000000047202 */ /* 0x000fe20000000f00 */
[----:B------:R-:W-:-:S02]  /*1b4f0*/  UIMAD UR5, UR24, UR5, UR6 ;  /* 0x00000005180572a4 */ /* 0x000fc4000f8e0206 */
[----:B------:R-:W-:Y:S01]  /*1b500*/  @P0 SHF.R.U32.HI R4, RZ, c[0x0][0x4f0], R2 ;  /* 0x00013c00ff040a19 */ /* 0x000fe20000011602 */
[----:B------:R-:W-:-:S03]  /*1b510*/  UIMAD.WIDE.U32 UR14, UR24, UR4, UR14 ;  /* 0x00000004180e72a5 */ /* 0x000fc6000f8e000e */
[--C-:B------:R-:W-:Y:S01]  /*1b520*/  SHF.R.S32.HI R3, RZ, 0x1f, R4.reuse ;  /* 0x0000001fff037819 */ /* 0x100fe20000011404 */
[----:B------:R-:W-:Y:S01]  /*1b530*/  IMAD.MOV R2, RZ, RZ, -R4 ;  /* 0x000000ffff027224 */ /* 0x000fe200078e0a04 */
[----:B------:R-:W-:-:S03]  /*1b540*/  UIADD3 UR5, UR15, UR5, URZ ;  /* 0x000000050f057290 */ /* 0x000fc6000fffe03f */
[----:B------:R-:W-:Y:S01]  /*1b550*/  IMAD R5, R2, c[0x0][0x4e8], R0 ;  /* 0x00013a0002057a24 */ /* 0x000fe200078e0200 */
[----:B------:R-:W-:Y:S01]  /*1b560*/  MOV R2, UR14 ;  /* 0x0000000e00027c02 */ /* 0x000fe20008000f00 */
[----:B------:R-:W-:Y:S02]  /*1b570*/  IMAD R0, R3, c[0x0][0x3e0], RZ ;  /* 0x0000f80003007a24 */ /* 0x000fe400078e02ff */
[----:B------:R-:W-:Y:S01]  /*1b580*/  IMAD.U32 R3, RZ, RZ, UR15 ;  /* 0x0000000fff037e24 */ /* 0x000fe2000f8e00ff */
[----:B------:R-:W-:Y:S01]  /*1b590*/  MOV R3, UR5 ;  /* 0x0000000500037c02 */ /* 0x000fe20008000f00 */
[----:B------:R-:W-:Y:S01]  /*1b5a0*/  IMAD R6, R4, c[0x0][0x3e4], R0 ;  /* 0x0000f90004067a24 */ /* 0x000fe200078e0200 */
[----:B------:R-:W-:-:S03]  /*1b5b0*/  SHF.R.S32.HI R0, RZ, 0x1f, R5 ;  /* 0x0000001fff007819 */ /* 0x000fc60000011405 */
[----:B------:R-:W-:-:S04]  /*1b5c0*/  IMAD.WIDE.U32 R2, R4, c[0x0][0x3e0], R2 ;  /* 0x0000f80004027a25 */ /* 0x000fc800078e0002 */
[----:B------:R-:W-:Y:S02]  /*1b5d0*/  IMAD R0, R0, c[0x0][0x3d8], RZ ;  /* 0x0000f60000007a24 */ /* 0x000fe400078e02ff */
[----:B------:R-:W-:Y:S01]  /*1b5e0*/  IMAD.IADD R3, R3, 0x1, R6 ;  /* 0x0000000103037824 */ /* 0x000fe200078e0206 */
[----:B------:R-:W-:Y:S01]  /*1b5f0*/  SHF.L.U32 R6, R7, 0x3, RZ ;  /* 0x0000000307067819 */ /* 0x000fe200000006ff */
[C---:B------:R-:W-:Y:S02]  /*1b600*/  IMAD R0, R5.reuse, c[0x0][0x3dc], R0 ;  /* 0x0000f70005007a24 */ /* 0x040fe400078e0200 */
[----:B------:R-:W-:Y:S01]  /*1b610*/  IMAD.WIDE.U32 R2, R5, c[0x0][0x3d8], R2 ;  /* 0x0000f60005027a25 */ /* 0x000fe200078e0002 */
[----:B------:R-:W-:-:S04]  /*1b620*/  IADD3 R7, R6, 0x40, RZ ;  /* 0x0000004006077810 */ /* 0x000fc80007ffe0ff */
[----:B------:R-:W-:Y:S02]  /*1b630*/  IADD3 R0, R3, R0, RZ ;  /* 0x0000000003007210 */ /* 0x000fe40007ffe0ff */
[----:B------:R-:W-:-:S04]  /*1b640*/  LEA R11, P0, R2, c[0x0][0x380], 0x1 ;  /* 0x0000e000020b7a11 */ /* 0x000fc800078008ff */
[----:B------:R-:W-:Y:S02]  /*1b650*/  LEA.HI.X R9, R2, c[0x0][0x384], R0, 0x1, P0 ;  /* 0x0000e10002097a11 */ /* 0x000fe400000f0c00 */
[----:B------:R-:W-:Y:S01]  /*1b660*/  ISETP.GE.AND P0, PT, R8, R10, PT ;  /* 0x0000000a0800720c */ /* 0x000fe20003f06270 */
[----:B------:R1:W3:Y:S04]  /*1b670*/  SHFL.IDX PT, R2, R11, RZ, 0x181f ;  /* 0x00181fff0b027589 */ /* 0x0002e800000e0000 */
[----:B------:R1:W4:Y:S08]  /*1b680*/  SHFL.IDX PT, R3, R9, RZ, 0x181f ;  /* 0x00181fff09037589 */ /* 0x00033000000e0000 */
        /* <DEDUP_REMOVED lines=10> */
.L_x_929:
[----:B------:R-:W-:Y:S05]  /*1b730*/  BSYNC B0 ;  /* 0x0000000000007941 */ /* 0x000fea0003800000 */
.L_x_928:
[----:B------:R-:W-:Y:S01]  /*1b740*/  IADD3 R0, R8, 0x10, RZ ;  /* 0x0000001008007810 */ /* 0x000fe20007ffe0ff */
[----:B---34-:R3:W4:Y:S01]  /*1b750*/  SHFL.IDX PT, R3, R9, 0x1, 0x181f ;  /* 0x00381f0009037f89 */ /* 0x01872200000e0000 */
        /* <DEDUP_REMOVED lines=13> */
.L_x_931:
[----:B------:R-:W-:Y:S05]  /*1b830*/  BSYNC B0 ;  /* 0x0000000000007941 */ /* 0x000fea0003800000 */
.L_x_930:
[----:B------:R-:W-:Y:S01]  /*1b840*/  IADD3 R0, R8, 0x20, RZ ;  /* 0x0000002008007810 */ /* 0x000fe20007ffe0ff */
[----:B-1--4-:R1:W4:Y:S01]  /*1b850*/  SHFL.IDX PT, R3, R9, 0x2, 0x181f ;  /* 0x00581f0009037f89 */ /* 0x01232200000e0000 */
        /* <DEDUP_REMOVED lines=13> */
.L_x_933:
[----:B------:R-:W-:Y:S05]  /*1b930*/  BSYNC B0 ;  /* 0x0000000000007941 */ /* 0x000fea0003800000 */
.L_x_932:
        /* <DEDUP_REMOVED lines=15> */
.L_x_935:
[----:B------:R-:W-:Y:S05]  /*1ba30*/  BSYNC B0 ;  /* 0x0000000000007941 */ /* 0x000fea0003800000 */
.L_x_934:
        /* <DEDUP_REMOVED lines=15> */
.L_x_937:
[----:B------:R-:W-:Y:S05]  /*1bb30*/  BSYNC B0 ;  /* 0x0000000000007941 */ /* 0x000fea0003800000 */
.L_x_936:
        /* <DEDUP_REMOVED lines=15> */
.L_x_939:
[----:B------:R-:W-:Y:S05]  /*1bc30*/  BSYNC B0 ;  /* 0x0000000000007941 */ /* 0x000fea0003800000 */
.L_x_938:
        /* <DEDUP_REMOVED lines=15> */
.L_x_941:
[----:B------:R-:W-:Y:S05]  /*1bd30*/  BSYNC B0 ;  /* 0x0000000000007941 */ /* 0x000fea0003800000 */
.L_x_940:
[----:B------:R-:W-:Y:S01]  /*1bd40*/  IADD3 R0, R8, 0x70, RZ ;  /* 0x0000007008007810 */ /* 0x000fe20007ffe0ff */
[----:B---34-:R3:W4:Y:S03]  /*1bd50*/  SHFL.IDX PT, R3, R9, 0x7, 0x181f ;  /* 0x00f81f0009037f89 */ /* 0x01872600000e0000 */
[----:B------:R-:W-:Y:S01]  /*1bd60*/  ISETP.GE.AND P0, PT, R0, R10, PT ;  /* 0x0000000a0000720c */ /* 0x000fe20003f06270 */
[----:B------:R3:W1:-:S12]  /*1bd70*/  SHFL.IDX PT, R2, R11, 0x7, 0x181f ;  /* 0x00f81f000b027f89 */ /* 0x00065800000e0000 */
[----:B------:R-:W-:Y:S05]  /*1bd80*/  @P0 EXIT ;  /* 0x000000000000094d */ /* 0x000fea0003800000 */
[----:B------:R-:W-:-:S13]  /*1bd90*/  ISETP.GE.AND P0, PT, R6, c[0x0][0x3c8], PT ;  /* 0x0000f20006007a0c */ /* 0x000fda0003f06270 */
[----:B-1--4-:R-:W-:-:S05]  /*1bda0*/  @!P0 IMAD.WIDE R4, R6, 0x2, R2 ;  /* 0x0000000206048825 */ /* 0x012fca00078e0202 */
        /* <DEDUP_REMOVED lines=9> */
.L_x_942:
        /* <DEDUP_REMOVED lines=12> */
.L_x_2178:


//--------------------- .text._ZN7cutlass13device_kernelIN5flash19enable_sm80_to_sm89INS1_16FlashAttnFwdSm80INS1_25CollectiveMainloopFwdSm80ILi4ELi1ELb0EN4cute5tupleIJNS5_1CILi128EEENS7_ILi48EEES8_EEELi128ENS_10bfloat16_tEfNS_4arch4Sm80ELb0ELb1ELb0ELb0ELb1ELb0ELb1ELb0EEENS1_21CollectiveEpilogueFwdINS6_IJS8_S8_S9_EEENS6_IJNS7_ILi1EEESH_SH_EEESB_SD_Li128ELb0ELb1ELb0ELb0EEENS1_19SingleTileSchedulerILb0ELb0ELb1ELi128EEEEEEEEEvNT_6ParamsE --------------------------
	.section	.text._ZN7cutlass13device_kernelIN5flash19enable_sm80_to_sm89INS1_16FlashAttnFwdSm80INS1_25CollectiveMainloopFwdSm80ILi4ELi1ELb0EN4cute5tupleIJNS5_1CILi128EEENS7_ILi48EEES8_EEELi128ENS_10bfloat16_tEfNS_4arch4Sm80ELb0ELb1ELb0ELb0ELb1ELb0ELb1ELb0EEENS1_21CollectiveEpilogueFwdINS6_IJS8_S8_S9_EEENS6_IJNS7_ILi1EEESH_SH_EEESB_SD_Li128ELb0ELb1ELb0ELb0EEENS1_19SingleTileSchedulerILb0ELb0ELb1ELi128EEEEEEEEEvNT_6ParamsE,"ax",@progbits
	.sectioninfo	@"SHI_REGISTERS=255"
	.align	128
.text._ZN7cutlass13device_kernelIN5flash19enable_sm80_to_sm89INS1_16FlashAttnFwdSm80INS1_25CollectiveMainloopFwdSm80ILi4ELi1ELb0EN4cute5tupleIJNS5_1CILi128EEENS7_ILi48EEES8_EEELi128ENS_10bfloat16_tEfNS_4arch4Sm80ELb0ELb1ELb0ELb0ELb1ELb0ELb1ELb0EEENS1_21CollectiveEpilogueFwdINS6_IJS8_S8_S9_EEENS6_IJNS7_ILi1EEESH_SH_EEESB_SD_Li128ELb0ELb1ELb0ELb0EEENS1_19SingleTileSchedulerILb0ELb0ELb1ELi128EEEEEEEEEvNT_6ParamsE:
        .type           _ZN7cutlass13device_kernelIN5flash19enable_sm80_to_sm89INS1_16FlashAttnFwdSm80INS1_25CollectiveMainloopFwdSm80ILi4ELi1ELb0EN4cute5tupleIJNS5_1CILi128EEENS7_ILi48EEES8_EEELi128ENS_10bfloat16_tEfNS_4arch4Sm80ELb0ELb1ELb0ELb0ELb1ELb0ELb1ELb0EEENS1_21CollectiveEpilogueFwdINS6_IJS8_S8_S9_EEENS6_IJNS7_ILi1EEESH_SH_EEESB_SD_Li128ELb0ELb1ELb0ELb0EEENS1_19SingleTileSchedulerILb0ELb0ELb1ELi128EEEEEEEEEvNT_6ParamsE,@function
        .size           _ZN7cutlass13device_kernelIN5flash19enable_sm80_to_sm89INS1_16FlashAttnFwdSm80INS1_25CollectiveMainloopFwdSm80ILi4ELi1ELb0EN4cute5tupleIJNS5_1CILi128EEENS7_ILi48EEES8_EEELi128ENS_10bfloat16_tEfNS_4arch4Sm80ELb0ELb1ELb0ELb0ELb1ELb0ELb1ELb0EEENS1_21CollectiveEpilogueFwdINS6_IJS8_S8_S9_EEENS6_IJNS7_ILi1EEESH_SH_EEESB_SD_Li128ELb0ELb1ELb0ELb0EEENS1_19SingleTileSchedulerILb0ELb0ELb1ELi128EEEEEEEEEvNT_6ParamsE,(.L_x_2179 - _ZN7cutlass13device_kernelIN5flash19enable_sm80_to_sm89INS1_16FlashAttnFwdSm80INS1_25CollectiveMainloopFwdSm80ILi4ELi1ELb0EN4cute5tupleIJNS5_1CILi128EEENS7_ILi48EEES8_EEELi128ENS_10bfloat16_tEfNS_4arch4Sm80ELb0ELb1ELb0ELb0ELb1ELb0ELb1ELb0EEENS1_21CollectiveEpilogueFwdINS6_IJS8_S8_S9_EEENS6_IJNS7_ILi1EEESH_SH_EEESB_SD_Li128ELb0ELb1ELb0ELb0EEENS1_19SingleTileSchedulerILb0ELb0ELb1ELi128EEEEEEEEEvNT_6ParamsE)
        .other          _ZN7cutlass13device_kernelIN5flash19enable_sm80_to_sm89INS1_16FlashAttnFwdSm80INS1_25CollectiveMainloopFwdSm80ILi4ELi1ELb0EN4cute5tupleIJNS5_1CILi128EEENS7_ILi48EEES8_EEELi128ENS_10bfloat16_tEfNS_4arch4Sm80ELb0ELb1ELb0ELb0ELb1ELb0ELb1ELb0EEENS1_21CollectiveEpilogueFwdINS6_IJS8_S8_S9_EEENS6_IJNS7_ILi1EEESH_SH_EEESB_SD_Li128ELb0ELb1ELb0ELb0EEENS1_19SingleTileSchedulerILb0ELb0ELb1ELi128EEEEEEEEEvNT_6ParamsE,@"STO_CUDA_ENTRY STV_DEFAULT"
_ZN7cutlass13device_kernelIN5flash19enable_sm80_to_sm89INS1_16FlashAttnFwdSm80INS1_25CollectiveMainloopFwdSm80ILi4ELi1ELb0EN4cute5tupleIJNS5_1CILi128EEENS7_ILi48EEES8_EEELi128ENS_10bfloat16_tEfNS_4arch4Sm80ELb0ELb1ELb0ELb0ELb1ELb0ELb1ELb0EEENS1_21CollectiveEpilogueFwdINS6_IJS8_S8_S9_EEENS6_IJNS7_ILi1EEESH_SH_EEESB_SD_Li128ELb0ELb1ELb0ELb0EEENS1_19SingleTileSchedulerILb0ELb0ELb1ELi128EEEEEEEEEvNT_6ParamsE:
[----:B------:R-:W-:-:S03]  /*0000*/  MOV R1, c[0x0][0x28] ;  /* 0x00000a0000017a02 */ /* 0x000fc60000000f00 */
[----:B------:R-:W1:Y:S01]  /*0010*/  S2UR UR6, SR_CTAID.Z ;  /* 0x00000000000679c3 */ /* 0x000e620000002700 */
[----:B------:R-:W-:Y:S02]  /*0020*/  IADD3 R1, R1, -0x70, RZ ;  /* 0xffffff9001017810 */ /* 0x000fe40007ffe0ff */
[----:B-1----:R-:W-:-:S13]  /*0030*/  ISETP.LE.AND P0, PT, RZ, UR6, PT ;  /* 0x00000006ff007c0c */ /* 0x002fda000bf03270 */
[----:B------:R-:W-:Y:S05]  /*0040*/  @!P0 EXIT ;  /* 0x000000000000894d */ /* 0x000fea0003800000 */
[----:B------:R-:W-:Y:S02]  /*0050*/  ULDC.64 UR4, c[0x0][0x370] ;  /* 0x0000dc0000047ab9 */ /* 0x000fe40000000a00 */
[----:B------:R-:W-:Y:S02]  /*0060*/  UISETP.NE.U32.AND UP0, UPT, URZ, UR4, UPT ;  /* 0x000000043f00728c */ /* 0x000fe4000bf05070 */
[----:B------:R-:W-:Y:S02]  /*0070*/  ULDC.64 UR8, c[0x0][0x370] ;  /* 0x0000dc0000087ab9 */ /* 0x000fe40000000a00 */
[----:B------:R-:W-:Y:S02]  /*0080*/  UISETP.NE.AND.EX UP0, UPT, URZ, UR5, UPT, UP0 ;  /* 0x000000053f00728c */ /* 0x000fe4000bf05300 */
[----:B------:R-:W-:-:S04]  /*0090*/  ULDC.64 UR20, c[0x0][0x118] ;  /* 0x0000460000147ab9 */ /* 0x000fc80000000a00 */
[----:B------:R-:W-:-:S05]  /*00a0*/  PLOP3.LUT P0, PT, PT, PT, UP0, 0x80, 0x0 ;  /* 0x000000000000781c */ /* 0x000fca0003f0f008 */
[----:B------:R-:W-:Y:S02]  /*00b0*/  @UP0 UMOV UR4, 0x4 ;  /* 0x0000000400040882 */ /* 0x000fe40000000000 */
[----:B------:R-:W-:-:S06]  /*00c0*/  @UP0 UIMAD.WIDE UR4, UR6, UR4, UR8 ;  /* 0x00000004060402a5 */ /* 0x000fcc000f8e0208 */
[----:B------:R-:W-:Y:S02]  /*00d0*/  IMAD.U32 R2, RZ, RZ, UR4 ;  /* 0x00000004ff027e24 */ /* 0x000fe4000f8e00ff */
[----:B------:R-:W-:Y:S01]  /*00e0*/  IMAD.U32 R3, RZ, RZ, UR5 ;  /* 0x00000005ff037e24 */ /* 0x000fe2000f8e00ff */
[----:B------:R-:W1:Y:S01]  /*00f0*/  S2UR UR27, SR_CTAID.X ;  /* 0x00000000001b79c3 */ /* 0x000e620000002500 */
[----:B------:R-:W-:Y:S02]  /*0100*/  ULDC UR8, c[0x0][0x2c4] ;  /* 0x0000b10000087ab9 */ /* 0x000fe40000000800 */
[----:B------:R-:W-:Y:S01]  /*0110*/  ULDC.64 UR4, c[0x0][0x2c8] ;  /* 0x0000b20000047ab9 */ /* 0x000fe20000000a00 */
[----:B------:R-:W2:Y:S01]  /*0120*/  @P0 LDG.E R2, [R2.64] ;  /* 0x0000001402020981 */ /* 0x000ea2000c1e1900 */
[----:B------:R-:W-:Y:S02]  /*0130*/  UISETP.NE.AND UP1, UPT, UR8, 0x1, UPT ;  /* 0x000000010800788c */ /* 0x000fe4000bf25270 */
[----:B------:R-:W-:Y:S01]  /*0140*/  UMOV UR11, URZ ;  /* 0x0000003f000b7c82 */ /* 0x000fe20008000000 */
[----:B------:R-:W3:Y:S01]  /*0150*/  S2UR UR10, SR_CTAID.Y ;  /* 0x00000000000a79c3 */ /* 0x000ee20000002600 */
[----:B------:R-:W4:Y:S01]  /*0160*/  S2R R129, SR_TID.X ;  /* 0x0000000000817919 */ /* 0x000f220000002100 */
[----:B------:R-:W-:-:S02]  /*0170*/  ULDC UR22, c[0x0][0x2ac] ;  /* 0x0000ab0000167ab9 */ /* 0x000fc40000000800 */
[----:B------:R-:W-:Y:S02]  /*0180*/  ULDC UR12, c[0x0][0x168] ;  /* 0x00005a00000c7ab9 */ /* 0x000fe40000000800 */
[----:B------:R-:W-:Y:S02]  /*0190*/  UP2UR UR13, UPR, URZ, 0x2 ;  /* 0x000000023f0d7883 */ /* 0x000fe40008000000 */
[----:B-1----:R-:W-:-:S04]  /*01a0*/  USHF.L.U32 UR27, UR27, 0x7, URZ ;  /* 0x000000071b1b7899 */ /* 0x002fc8000800063f */
[----:B------:R-:W-:Y:S02]  /*01b0*/  @UP1 UIADD3 UR14, UR27, 0x7f, URZ ;  /* 0x0000007f1b0e1890 */ /* 0x000fe4000fffe03f */
[----:B------:R-:W-:Y:S02]  /*01c0*/  UIADD3 UR7, UR27, 0x7f, URZ ;  /* 0x0000007f1b077890 */ /* 0x000fe4000fffe03f */
[----:B------:R-:W-:Y:S02]  /*01d0*/  UIMAD.WIDE.U32 UR14, UR14, UR4, URZ ;  /* 0x000000040e0e72a5 */ /* 0x000fe4000f8e003f */
[----:B---3--:R-:W-:-:S05]  /*01e0*/  USHF.R.S32.HI UR18, URZ, 0x1f, UR10 ;  /* 0x0000001f3f127899 */ /* 0x008fca000801140a */
[----:B------:R-:W-:Y:S02]  /*01f0*/  @UP1 UMOV UR9, UR15 ;  /* 0x0000000f00091c82 */ /* 0x000fe40008000000 */
[----:B------:R-:W-:Y:S02]  /*0200*/  @UP1 USHF.R.U32.HI UR7, URZ, UR5, UR9 ;  /* 0x000000053f071299 */ /* 0x000fe40008011609 */
[----:B------:R-:W-:Y:S02]  /*0210*/  UMOV UR14, 0x1 ;  /* 0x00000001000e7882 */ /* 0x000fe40000000000 */
[----:B------:R-:W-:Y:S02]  /*0220*/  ULDC.64 UR4, c[0x0][0x328] ;  /* 0x0000ca0000047ab9 */ /* 0x000fe40000000a00 */
[----:B------:R-:W-:Y:S02]  /*0230*/  UISETP.LE.AND UP0, UPT, UR14, UR5, UPT ;  /* 0x000000050e00728c */ /* 0x000fe4000bf03270 */
[----:B------:R-:W-:-:S02]  /*0240*/  ULDC UR9, c[0x0][0x1d0] ;  /* 0x0000740000097ab9 */ /* 0x000fc40000000800 */
[----:B------:R-:W-:-:S04]  /*0250*/  UIMAD UR9, UR22, UR9, URZ ;  /* 0x00000009160972a4 */ /* 0x000fc8000f8e023f */
[----:B------:R-:W-:-:S04]  /*0260*/  UIADD3 UR12, UR9, -UR12, UR14 ;  /* 0x8000000c090c7290 */ /* 0x000fc8000fffe00e */
[----:B------:R-:W-:Y:S02]  /*0270*/  UIADD3 UR5, UR12, UR7, URZ ;  /* 0x000000070c057290 */ /* 0x000fe4000fffe03f */
[----:B------:R-:W-:Y:S02]  /*0280*/  UP2UR UR12, UPR, URZ, 0x1 ;  /* 0x000000013f0c7883 */ /* 0x000fe40008000000 */
[----:B------:R-:W-:Y:S01]  /*0290*/  UIADD3 UR7, UR5, UR4, URZ ;  /* 0x0000000405077290 */ /* 0x000fe2000fffe03f */
[----:B--2---:R1:W2:Y:S01]  /*02a0*/  @P0 R2UR UR11, R2 ;  /* 0x00000000020b03c2 */ /* 0x0042a200000e0000 */
[----:B------:R-:W-:-:S13]  /*02b0*/  PLOP3.LUT P0, PT, PT, PT, UP0, 0x40, 0x0 ;  /* 0x000000000000781c */ /* 0x000fda0003f0e808 */
[----:B------:R-:W-:Y:S05]  /*02c0*/  @P0 BRA `(.L_x_943) ;  /* 0x0000014000000947 */ /* 0x000fea0003800000 */
[----:B----4-:R-:W-:Y:S01]  /*02d0*/  ISETP.LT.AND P0, PT, RZ, UR5, PT ;  /* 0x00000005ff007c0c */ /* 0x010fe2000bf01270 */
[----:B------:R-:W-:-:S12]  /*02e0*/  UIADD3 UR15, UR5, -0x1, URZ ;  /* 0xffffffff050f7890 */ /* 0x000fd8000fffe03f */
[----:B------:R-:W-:Y:S05]  /*02f0*/  @P0 BRA `(.L_x_944) ;  /* 0x0000008000000947 */ /* 0x000fea0003800000 */
[----:B------:R-:W-:Y:S02]  /*0300*/  ULDC UR4, c[0x0][0x32c] ;  /* 0x0000cb0000047ab9 */ /* 0x000fe40000000800 */
[----:B------:R-:W-:Y:S02]  /*0310*/  UISETP.NE.AND UP0, UPT, UR14, UR4, UPT ;  /* 0x000000040e00728c */ /* 0x000fe4000bf05270 */
[----:B------:R-:W-:-:S03]  /*0320*/  UIADD3 UR15, -UR5, URZ, URZ ;  /* 0x0000003f050f7290 */ /* 0x000fc6000fffe13f */
[----:B------:R-:W-:Y:S02]  /*0330*/  ULDC.64 UR4, c[0x0][0x330] ;  /* 0x0000cc0000047ab9 */ /* 0x000fe40000000a00 */
[----:B------:R-:W-:-:S04]  /*0340*/  UIMAD.WIDE.U32 UR16, UR15, UR4, URZ ;  /* 0x000000040f1072a5 */ /* 0x000fc8000f8e003f */
[----:B------:R-:W-:-:S04]  /*0350*/  @UP0 USHF.R.U32.HI UR15, URZ, UR5, UR17 ;  /* 0x000000053f0f0299 */ /* 0x000fc80008011611 */
[----:B------:R-:W-:Y:S01]  /*0360*/  ULOP3.LUT UR15, URZ, UR15, URZ, 0x33, !UPT ;  /* 0x0000000f3f0f7292 */ /* 0x000fe2000f8e333f */
[----:B------:R-:W-:Y:S05]  /*0370*/  BRA `(.L_x_945) ;  /* 0x0000005000007947 */ /* 0x000fea0003800000 */
.L_x_944:
[----:B------:R-:W-:Y:S02]  /*0380*/  ULDC UR4, c[0x0][0x32c] ;  /* 0x0000cb0000047ab9 */ /* 0x000fe40000000800 */
[----:B------:R-:W-:-:S03]  /*0390*/  UISETP.NE.AND UP0, UPT, UR14, UR4, UPT ;  /* 0x000000040e00728c */ /* 0x000fc6000bf05270 */
[----:B------:R-:W-:Y:S02]  /*03a0*/  ULDC.64 UR4, c[0x0][0x330] ;  /* 0x0000cc0000047ab9 */ /* 0x000fe40000000a00 */
[----:B------:R-:W-:-:S06]  /*03b0*/  UIMAD.WIDE.U32 UR16, UR15, UR4, URZ ;  /* 0x000000040f1072a5 */ /* 0x000fcc000f8e003f */
[----:B------:R-:W-:Y:S02]  /*03c0*/  @UP0 USHF.R.U32.HI UR15, URZ, UR5, UR17 ;  /* 0x000000053f0f0299 */ /* 0x000fe40008011611 */
.L_x_945:
[----:B------:R-:W-:Y:S02]  /*03d0*/  ULDC UR4, c[0x0][0x32c] ;  /* 0x0000cb0000047ab9 */ /* 0x000fe40000000800 */
[----:B------:R-:W-:-:S04]  /*03e0*/  UIMAD UR4, UR15, UR4, UR4 ;  /* 0x000000040f0472a4 */ /* 0x000fc8000f8e0204 */
[----:B------:R-:W-:-:S04]  /*03f0*/  UISETP.LT.AND UP0, UPT, UR7, UR4, UPT ;  /* 0x000000040700728c */ /* 0x000fc8000bf01270 */
[----:B------:R-:W-:Y:S02]  /*0400*/  USEL UR7, UR7, UR4, UP0 ;  /* 0x0000000407077287 */ /* 0x000fe40008000000 */
.L_x_943:
[----:B----4-:R-:W-:Y:S02]  /*0410*/  UISETP.NE.AND UP0, UPT, UR8, 0x1, UPT ;  /* 0x000000010800788c */ /* 0x010fe4000bf05270 */
[----:B------:R-:W-:Y:S02]  /*0420*/  UIADD3 UR14, UR9, 0x2f, URZ ;  /* 0x0000002f090e7890 */ /* 0x000fe4000fffe03f */
[----:B------:R-:W-:Y:S02]  /*0430*/  UIADD3 UR24, UR7, 0x2f, URZ ;  /* 0x0000002f07187890 */ /* 0x000fe4000fffe03f */
[----:B------:R-:W-:Y:S02]  /*0440*/  ULDC.64 UR4, c[0x0][0x2c8] ;  /* 0x0000b20000047ab9 */ /* 0x000fe40000000a00 */
[----:B------:R-:W-:Y:S02]  /*0450*/  UIMAD.WIDE.U32 UR16, UR27, UR4, URZ ;  /* 0x000000041b1072a5 */ /* 0x000fe4000f8e003f */
[----:B------:R-:W-:-:S02]  /*0460*/  UIMAD.WIDE UR14, UR14, 0x2aaaaaab, URZ ;  /* 0x2aaaaaab0e0e78a5 */ /* 0x000fc4000f8e023f */
[----:B------:R-:W-:Y:S02]  /*0470*/  UIMAD.WIDE UR24, UR24, 0x2aaaaaab, URZ ;  /* 0x2aaaaaab181878a5 */ /* 0x000fe4000f8e023f */
[----:B------:R-:W-:Y:S02]  /*0480*/  UISETP.NE.AND UP1, UPT, UR12, URZ, UPT ;  /* 0x0000003f0c00728c */ /* 0x000fe4000bf25270 */
[----:B------:R-:W-:Y:S02]  /*0490*/  UMOV UR4, UR27 ;  /* 0x0000001b00047c82 */ /* 0x000fe40008000000 */
[----:B------:R-:W-:Y:S02]  /*04a0*/  @UP0 USHF.R.U32.HI UR4, URZ, UR5, UR17 ;  /* 0x000000053f040299 */ /* 0x000fe40008011611 */
[----:B------:R-:W-:Y:S01]  /*04b0*/  PLOP3.LUT P0, PT, PT, PT, UP1, 0x40, 0x0 ;  /* 0x000000000000781c */ /* 0x000fe20003f0e818 */
[----:B------:R-:W-:Y:S02]  /*04c0*/  UMOV UR17, UR15 ;  /* 0x0000000f00117c82 */ /* 0x000fe40008000000 */
[----:B------:R-:W-:-:S02]  /*04d0*/  UMOV UR15, UR25 ;  /* 0x00000019000f7c82 */ /* 0x000fc40008000000 */
[----:B------:R-:W-:Y:S02]  /*04e0*/  USHF.R.U32.HI UR14, URZ, 0x1f, UR17 ;  /* 0x0000001f3f0e7899 */ /* 0x000fe40008011611 */
[----:B------:R-:W-:Y:S02]  /*04f0*/  USHF.R.U32.HI UR7, URZ, 0x1f, UR15 ;  /* 0x0000001f3f077899 */ /* 0x000fe4000801160f */
[----:B------:R-:W-:Y:S02]  /*0500*/  ULDC UR26, c[0x0][0x168] ;  /* 0x00005a00001a7ab9 */ /* 0x000fe40000000800 */
[----:B------:R-:W-:Y:S02]  /*0510*/  UIADD3 UR26, UR9, -UR26, URZ ;  /* 0x8000001a091a7290 */ /* 0x000fe4000fffe03f */
[----:B------:R-:W-:Y:S02]  /*0520*/  ULEA.HI.SX32 UR14, UR17, UR14, 0x1d ;  /* 0x0000000e110e7291 */ /* 0x000fe4000f8fea3f */
[----:B------:R-:W-:-:S02]  /*0530*/  ULEA.HI.SX32 UR15, UR15, UR7, 0x1d ;  /* 0x000000070f0f7291 */ /* 0x000fc4000f8fea3f */
[----:B------:R-:W-:Y:S02]  /*0540*/  UIADD3 UR4, UR26, UR4, URZ ;  /* 0x000000041a047290 */ /* 0x000fe4000fffe03f */
[----:B------:R-:W-:Y:S02]  /*0550*/  UISETP.LT.AND UP0, UPT, UR14, UR15, UPT ;  /* 0x0000000f0e00728c */ /* 0x000fe4000bf01270 */
[----:B------:R-:W-:Y:S02]  /*0560*/  ULDC UR5, c[0x0][0x324] ;  /* 0x0000c90000057ab9 */ /* 0x000fe40000000800 */
        /* <DEDUP_REMOVED lines=11> */
[----:B------:R-:W-:-:S07]  /*0620*/  UIMAD.WIDE.U32 UR16, UR14, UR4, URZ ;  /* 0x000000040e1072a5 */ /* 0x000fce000f8e003f */
[----:B------:R-:W-:Y:S02]  /*0630*/  @UP0 UMOV UR15, UR17 ;  /* 0x00000011000f0c82 */ /* 0x000fe40008000000 */
[----:B------:R-:W-:-:S04]  /*0640*/  @UP0 USHF.R.U32.HI UR14, URZ, UR5, UR15 ;  /* 0x000000053f0e0299 */ /* 0x000fc8000801160f */
[----:B------:R-:W-:Y:S01]  /*0650*/  ULOP3.LUT UR14, URZ, UR14, URZ, 0x33, !UPT ;  /* 0x0000000e3f0e7292 */ /* 0x000fe2000f8e333f */
[----:B------:R-:W-:Y:S05]  /*0660*/  BRA `(.L_x_948) ;  /* 0x0000006000007947 */ /* 0x000fea0003800000 */
.L_x_947:
[----:B------:R-:W-:Y:S02]  /*0670*/  ULDC UR4, c[0x0][0x32c] ;  /* 0x0000cb0000047ab9 */ /* 0x000fe40000000800 */
[----:B------:R-:W-:-:S03]  /*0680*/  UISETP.NE.AND UP0, UPT, UR4, 0x1, UPT ;  /* 0x000000010400788c */ /* 0x000fc6000bf05270 */
[----:B------:R-:W-:Y:S02]  /*0690*/  ULDC.64 UR4, c[0x0][0x330] ;  /* 0x0000cc0000047ab9 */ /* 0x000fe40000000a00 */
[----:B------:R-:W-:-:S07]  /*06a0*/  UIMAD.WIDE.U32 UR16, UR14, UR4, URZ ;  /* 0x000000040e1072a5 */ /* 0x000fce000f8e003f */
[----:B------:R-:W-:Y:S02]  /*06b0*/  @UP0 UMOV UR15, UR17 ;  /* 0x00000011000f0c82 */ /* 0x000fe40008000000 */
[----:B------:R-:W-:Y:S02]  /*06c0*/  @UP0 USHF.R.U32.HI UR14, URZ, UR5, UR15 ;  /* 0x000000053f0e0299 */ /* 0x000fe4000801160f */
.L_x_948:
[----:B------:R-:W-:Y:S02]  /*06d0*/  ULDC UR4, c[0x0][0x32c] ;  /* 0x0000cb0000047ab9 */ /* 0x000fe40000000800 */
[----:B------:R-:W-:-:S04]  /*06e0*/  UIMAD UR4, UR14, UR4, URZ ;  /* 0x000000040e0472a4 */ /* 0x000fc8000f8e023f */
[----:B------:R-:W-:-:S04]  /*06f0*/  UISETP.LT.AND UP0, UPT, UR7, UR4, UPT ;  /* 0x000000040700728c */ /* 0x000fc8000bf01270 */
[----:B------:R-:W-:-:S04]  /*0700*/  USEL UR7, UR7, UR4, !UP0 ;  /* 0x0000000407077287 */ /* 0x000fc8000c000000 */
.L_x_946:
[----:B------:R-:W-:Y:S01]  /*0710*/  UIMAD.WIDE UR4, UR7, 0x2aaaaaab, URZ ;  /* 0x2aaaaaab070478a5 */ /* 0x000fe2000f8e023f */
[----:B------:R-:W-:Y:S01]  /*0720*/  PLOP3.LUT P4, PT, PT, PT, PT, 0x80, 0x0 ;  /* 0x000000000000781c */ /* 0x000fe20003f8f070 */
[----:B------:R-:W-:Y:S01]  /*0730*/  CS2R R126, SRZ ;  /* 0x00000000007e7805 */ /* 0x000fe2000001ff00 */
[----:B------:R-:W-:Y:S01]  /*0740*/  CS2R R124, SRZ ;  /* 0x00000000007c7805 */ /* 0x000fe2000001ff00 */
[----:B------:R-:W-:Y:S01]  /*0750*/  USHF.R.U32.HI UR4, URZ, 0x1f, UR5 ;  /* 0x0000001f3f047899 */ /* 0x000fe20008011605 */
[----:B------:R-:W-:Y:S01]  /*0760*/  CS2R R22, SRZ ;  /* 0x0000000000167805 */ /* 0x000fe2000001ff00 */
[----:B------:R-:W-:Y:S01]  /*0770*/  IMAD.MOV.U32 R130, RZ, RZ, RZ ;  /* 0x000000ffff827224 */ /* 0x000fe200078e00ff */
[----:B------:R-:W-:Y:S01]  /*0780*/  CS2R R122, SRZ ;  /* 0x00000000007a7805 */ /* 0x000fe2000001ff00 */
[----:B------:R-:W-:Y:S01]  /*0790*/  ULEA.HI.SX32 UR4, UR5, UR4, 0x1d ;  /* 0x0000000405047291 */ /* 0x000fe2000f8fea3f */
[----:B------:R-:W-:Y:S01]  /*07a0*/  IMAD.MOV.U32 R128, RZ, RZ, RZ ;  /* 0x000000ffff807224 */ /* 0x000fe200078e00ff */
[----:B------:R-:W-:Y:S01]  /*07b0*/  CS2R R120, SRZ ;  /* 0x0000000000787805 */ /* 0x000fe2000001ff00 */
[----:B------:R-:W-:Y:S01]  /*07c0*/  CS2R R24, SRZ ;  /* 0x0000000000187805 */ /* 0x000fe2000001ff00 */
[----:B------:R-:W-:Y:S01]  /*07d0*/  UISETP.LT.AND UP0, UPT, URZ, UR4, UPT ;  /* 0x000000043f00728c */ /* 0x000fe2000bf01270 */
[----:B------:R-:W-:Y:S01]  /*07e0*/  MOV R118, RZ ;  /* 0x000000ff00767202 */ /* 0x000fe20000000f00 */
[----:B------:R-:W-:Y:S01]  /*07f0*/  IMAD.MOV.U32 R116, RZ, RZ, RZ ;  /* 0x000000ffff747224 */ /* 0x000fe200078e00ff */
[----:B------:R-:W-:Y:S01]  /*0800*/  CS2R R110, SRZ ;  /* 0x00000000006e7805 */ /* 0x000fe2000001ff00 */
[----:B------:R-:W-:Y:S01]  /*0810*/  USEL UR7, URZ, UR4, !UP0 ;  /* 0x000000043f077287 */ /* 0x000fe2000c000000 */
[----:B------:R-:W-:Y:S01]  /*0820*/  CS2R R108, SRZ ;  /* 0x00000000006c7805 */ /* 0x000fe2000001ff00 */
[----:B------:R-:W-:Y:S01]  /*0830*/  CS2R R26, SRZ ;  /* 0x00000000001a7805 */ /* 0x000fe2000001ff00 */
[----:B------:R-:W-:Y:S01]  /*0840*/  MOV R114, RZ ;  /* 0x000000ff00727202 */ /* 0x000fe20000000f00 */
[----:B------:R-:W-:Y:S01]  /*0850*/  UISETP.GT.AND UP0, UPT, UR23, UR7, UPT ;  /* 0x000000071700728c */ /* 0x000fe2000bf04270 */
[----:B------:R-:W-:Y:S01]  /*0860*/  IMAD.MOV.U32 R112, RZ, RZ, RZ ;  /* 0x000000ffff707224 */ /* 0x000fe200078e00ff */
[----:B------:R-:W-:Y:S01]  /*0870*/  CS2R R106, SRZ ;  /* 0x00000000006a7805 */ /* 0x000fe2000001ff00 */
[----:B------:R-:W-:Y:S01]  /*0880*/  CS2R R104, SRZ ;  /* 0x0000000000687805 */ /* 0x000fe2000001ff00 */
[----:B------:R-:W-:Y:S01]  /*0890*/  CS2R R30, SRZ ;  /* 0x00000000001e7805 */ /* 0x000fe2000001ff00 */
[----:B------:R-:W-:Y:S01]  /*08a0*/  MOV R102, RZ ;  /* 0x000000ff00667202 */ /* 0x000fe20000000f00 */
[----:B------:R-:W-:Y:S01]  /*08b0*/  CS2R R28, SRZ ;  /* 0x00000000001c7805 */ /* 0x000fe2000001ff00 */
[----:B------:R-:W-:Y:S01]  /*08c0*/  PLOP3.LUT P0, PT, PT, PT, UP0, 0x80, 0x0 ;  /* 0x000000000000781c */ /* 0x000fe20003f0f008 */
[----:B------:R-:W-:Y:S01]  /*08d0*/  IMAD.MOV.U32 R100, RZ, RZ, RZ ;  /* 0x000000ffff647224 */ /* 0x000fe200078e00ff */
[----:B------:R-:W-:Y:S01]  /*08e0*/  CS2R R94, SRZ ;  /* 0x00000000005e7805 */ /* 0x000fe2000001ff00 */
[----:B------:R-:W-:Y:S01]  /*08f0*/  CS2R R92, SRZ ;  /* 0x00000000005c7805 */ /* 0x000fe2000001ff00 */
[----:B------:R-:W-:Y:S01]  /*0900*/  MOV R98, RZ ;  /* 0x000000ff00627202 */ /* 0x000fe20000000f00 */
[----:B------:R-:W-:Y:S01]  /*0910*/  IMAD.MOV.U32 R96, RZ, RZ, RZ ;  /* 0x000000ffff607224 */ /* 0x000fe200078e00ff */
[----:B------:R-:W-:Y:S01]  /*0920*/  CS2R R90, SRZ ;  /* 0x00000000005a7805 */ /* 0x000fe2000001ff00 */
        /* <DEDUP_REMOVED lines=52> */
[----:B------:R-:W-:Y:S05]  /*0c70*/  @!P0 BRA `(.L_x_949) ;  /* 0x0001378000008947 */ /* 0x000fea0003800000 */
[----:B------:R-:W-:Y:S02]  /*0c80*/  ULDC.64 UR4, c[0x0][0x340] ;  /* 0x0000d00000047ab9 */ /* 0x000fe40000000a00 */
[----:B------:R-:W-:-:S02]  /*0c90*/  UISETP.NE.U32.AND UP0, UPT, URZ, UR4, UPT ;  /* 0x000000043f00728c */ /* 0x000fc4000bf05070 */
[----:B------:R-:W-:Y:S02]  /*0ca0*/  ULDC.64 UR14, c[0x0][0x340] ;  /* 0x0000d000000e7ab9 */ /* 0x000fe40000000a00 */
[----:B------:R-:W-:Y:S02]  /*0cb0*/  UISETP.NE.AND.EX UP0, UPT, URZ, UR5, UPT, UP0 ;  /* 0x000000053f00728c */ /* 0x000fe4000bf05300 */
[----:B------:R-:W-:-:S04]  /*0cc0*/  UISETP.NE.AND UP1, UPT, UR13, URZ, UPT ;  /* 0x0000003f0d00728c */ /* 0x000fc8000bf25270 */
[----:B------:R-:W-:-:S05]  /*0cd0*/  PLOP3.LUT P1, PT, PT, PT, UP0, 0x80, 0x0 ;  /* 0x000000000000781c */ /* 0x000fca0003f2f008 */
[----:B------:R-:W-:Y:S02]  /*0ce0*/  @UP0 UMOV UR4, 0x4 ;  /* 0x0000000400040882 */ /* 0x000fe40000000000 */
[----:B------:R-:W-:-:S06]  /*0cf0*/  @UP0 UIMAD.WIDE UR4, UR6, UR4, UR14 ;  /* 0x00000004060402a5 */ /* 0x000fcc000f8e020e */
[----:B-1----:R-:W-:Y:S02]  /*0d00*/  IMAD.U32 R2, RZ, RZ, UR4 ;  /* 0x00000004ff027e24 */ /* 0x002fe4000f8e00ff */
[----:B------:R-:W-:Y:S01]  /*0d10*/  IMAD.U32 R3, RZ, RZ, UR5 ;  /* 0x00000005ff037e24 */ /* 0x000fe2000f8e00ff */
[----:B------:R-:W-:Y:S01]  /*0d20*/  SHF.R.S32.HI R124, RZ, 0x1f, R129 ;  /* 0x0000001fff7c7819 */ /* 0x000fe20000011481 */
[----:B------:R-:W-:Y:S02]  /*0d30*/  ULDC.64 UR4, c[0x0][0x1b8] ;  /* 0x00006e0000047ab9 */ /* 0x000fe40000000a00 */
[----:B------:R-:W-:Y:S01]  /*0d40*/  UIMAD UR14, UR18, UR4, URZ ;  /* 0x00000004120e72a4 */ /* 0x000fe2000f8e023f */
[----:B------:R1:W3:Y:S01]  /*0d50*/  @P1 LDG.E R9, [R2.64] ;  /* 0x0000001402091981 */ /* 0x0002e2000c1e1900 */
[----:B------:R-:W-:Y:S01]  /*0d60*/  PLOP3.LUT P2, PT, PT, PT, UP1, 0x80, 0x0 ;  /* 0x000000000000781c */ /* 0x000fe20003f4f018 */
[----:B------:R-:W-:Y:S01]  /*0d70*/  UIMAD.WIDE.U32 UR16, UR10, UR4, URZ ;  /* 0x000000040a1072a5 */ /* 0x000fe2000f8e003f */
[----:B------:R-:W-:Y:S01]  /*0d80*/  PLOP3.LUT P0, PT, PT, PT, UP1, 0x80, 0x0 ;  /* 0x000000000000781c */ /* 0x000fe20003f0f018 */
[----:B------:R-:W-:Y:S01]  /*0d90*/  UIMAD UR14, UR10, UR5, UR14 ;  /* 0x000000050a0e72a4 */ /* 0x000fe2000f8e020e */
[----:B------:R-:W-:Y:S01]  /*0da0*/  IMAD.MOV.U32 R242, RZ, RZ, RZ ;  /* 0x000000fffff27224 */ /* 0x000fe200078e00ff */
[----:B------:R-:W-:-:S02]  /*0db0*/  USHF.R.S32.HI UR15, URZ, 0x1f, UR6 ;  /* 0x0000001f3f0f7899 */ /* 0x000fc40008011406 */
[----:B------:R-:W-:Y:S02]  /*0dc0*/  ULDC.64 UR4, c[0x0][0x1c0] ;  /* 0x0000700000047ab9 */ /* 0x000fe40000000a00 */
[----:B------:R-:W-:Y:S02]  /*0dd0*/  UIADD3 UR17, UR17, UR14, URZ ;  /* 0x0000000e11117290 */ /* 0x000fe4000fffe03f */
[----:B------:R-:W-:Y:S02]  /*0de0*/  UIMAD UR15, UR15, UR4, URZ ;  /* 0x000000040f0f72a4 */ /* 0x000fe4000f8e023f */
[----:B------:R-:W-:Y:S02]  /*0df0*/  UIMAD.WIDE.U32 UR16, UR6, UR4, UR16 ;  /* 0x00000004061072a5 */ /* 0x000fe4000f8e0010 */
[----:B------:R-:W-:Y:S02]  /*0e00*/  UIMAD UR5, UR6, UR5, UR15 ;  /* 0x00000005060572a4 */ /* 0x000fe4000f8e020f */
[----:B------:R-:W-:-:S02]  /*0e10*/  ULDC UR4, c[0x0][0x168] ;  /* 0x00005a0000047ab9 */ /* 0x000fc40000000800 */
[----:B------:R-:W-:Y:S02]  /*0e20*/  UIADD3 UR5, UR17, UR5, URZ ;  /* 0x0000000511057290 */ /* 0x000fe4000fffe03f */
[----:B------:R-:W-:Y:S02]  /*0e30*/  UIMAD UR8, UR8, UR4, URZ ;  /* 0x00000004080872a4 */ /* 0x000fe4000f8e023f */
[----:B------:R-:W-:Y:S01]  /*0e40*/  UMOV UR31, 0x30 ;  /* 0x00000030001f7882 */ /* 0x000fe20000000000 */
[----:B-1----:R-:W-:Y:S01]  /*0e50*/  LEA.HI R2, R124, R129, RZ, 0x3 ;  /* 0x000000817c027211 */ /* 0x002fe200078f18ff */
[----:B------:R-:W-:Y:S01]  /*0e60*/  IMAD.U32 R3, RZ, RZ, UR17 ;  /* 0x00000011ff037e24 */ /* 0x000fe2000f8e00ff */
[----:B------:R-:W-:Y:S01]  /*0e70*/  UIMAD UR19, UR23, UR31, -0x30 ;  /* 0xffffffd0171374a4 */ /* 0x000fe2000f8e021f */
[----:B------:R-:W-:Y:S01]  /*0e80*/  IMAD.U32 R3, RZ, RZ, UR5 ;  /* 0x00000005ff037e24 */ /* 0x000fe2000f8e00ff */
[----:B------:R-:W-:Y:S01]  /*0e90*/  LOP3.LUT R0, R2, 0xfffffff8, RZ, 0xc0, !PT ;  /* 0xfffffff802007812 */ /* 0x000fe200078ec0ff */
[----:B------:R-:W-:Y:S01]  /*0ea0*/  ULDC.64 UR4, c[0x0][0x2b0] ;  /* 0x0000ac0000047ab9 */ /* 0x000fe20000000a00 */
[----:B------:R-:W-:Y:S01]  /*0eb0*/  SHF.R.S32.HI R21, RZ, 0x3, R2 ;  /* 0x00000003ff157819 */ /* 0x000fe20000011402 */
[----:B------:R-:W-:-:S02]  /*0ec0*/  IMAD.U32 R2, RZ, RZ, UR16 ;  /* 0x00000010ff027e24 */ /* 0x000fc4000f8e00ff */
[----:B------:R-:W-:Y:S01]  /*0ed0*/  IMAD.IADD R40, R129, 0x1, -R0 ;  /* 0x0000000181287824 */ /* 0x000fe200078e0a00 */
[----:B------:R-:W-:-:S03]  /*0ee0*/  IADD3 R18, R21, UR27, RZ ;  /* 0x0000001b15127c10 */ /* 0x000fc6000fffe0ff */
[----:B------:R-:W-:Y:S01]  /*0ef0*/  IMAD R131, R40, 0x10, R21 ;  /* 0x0000001028837824 */ /* 0x000fe200078e0215 */
[----:B------:R-:W-:Y:S01]  /*0f00*/  IADD3 R20, R18, 0x30, RZ ;  /* 0x0000003012147810 */ /* 0x000fe20007ffe0ff */
[----:B------:R-:W-:Y:S01]  /*0f10*/  IMAD.SHL.U32 R128, R40, 0x8, RZ ;  /* 0x0000000828807824 */ /* 0x000fe200078e00ff */
[----:B------:R-:W-:Y:S02]  /*0f20*/  IADD3 R19, R18, 0x40, RZ ;  /* 0x0000004012137810 */ /* 0x000fe40007ffe0ff */
[----:B------:R-:W-:Y:S01]  /*0f30*/  IADD3 R5, R131, UR27, RZ ;  /* 0x0000001b83057c10 */ /* 0x000fe2000fffe0ff */
[----:B------:R-:W-:Y:S01]  /*0f40*/  UIMAD UR31, UR23, -0x30, UR31 ;  /* 0xffffffd0171f78a4 */ /* 0x000fe2000f8e021f */
[C---:B------:R-:W-:Y:S01]  /*0f50*/  IADD3 R42, R128.reuse, 0x40, RZ ;  /* 0x00000040802a7810 */ /* 0x040fe20007ffe0ff */
[----:B------:R-:W-:Y:S01]  /*0f60*/  STL [R1+0x4], R131 ;  /* 0x0000048301007387 */ /* 0x000fe20000100800 */
[----:B------:R-:W-:Y:S01]  /*0f70*/  ISETP.GE.AND P5, PT, R128, c[0x0][0x198], PT ;  /* 0x0000660080007a0c */ /* 0x000fe20003fa6270 */
[----:B------:R-:W-:Y:S01]  /*0f80*/  @P2 IMAD.HI.U32 R0, R5, c[0x0][0x2c8], RZ ;  /* 0x0000b20005002a27 */ /* 0x000fe200078e00ff */
[----:B------:R-:W-:-:S02]  /*0f90*/  ISETP.GE.AND P4, PT, R42, c[0x0][0x198], PT ;  /* 0x000066002a007a0c */ /* 0x000fc40003f86270 */
[----:B------:R-:W-:Y:S01]  /*0fa0*/  ISETP.GE.AND P6, PT, R20, UR8, PT ;  /* 0x0000000814007c0c */ /* 0x000fe2000bfc6270 */
[----:B------:R-:W-:Y:S01]  /*0fb0*/  IMAD.MOV.U32 R4, RZ, RZ, R5 ;  /* 0x000000ffff047224 */ /* 0x000fe200078e0005 */
[----:B------:R-:W-:Y:S01]  /*0fc0*/  @P0 SHF.R.U32.HI R4, RZ, c[0x0][0x2cc], R0 ;  /* 0x0000b300ff040a19 */ /* 0x000fe20000011600 */
[----:B---3--:R1:W3:Y:S03]  /*0fd0*/  @P1 R2UR UR16, R9 ;  /* 0x00000000091013c2 */ /* 0x0082e600000e0000 */
[--C-:B------:R-:W-:Y:S01]  /*0fe0*/  SHF.R.S32.HI R6, RZ, 0x1f, R4.reuse ;  /* 0x0000001fff067819 */ /* 0x100fe20000011404 */
[----:B------:R-:W-:Y:S01]  /*0ff0*/  IMAD.MOV R0, RZ, RZ, -R4 ;  /* 0x000000ffff007224 */ /* 0x000fe200078e0a04 */
[----:B------:R-:W-:Y:S01]  /*1000*/  ISETP.GE.AND P1, PT, R18, UR8, PT ;  /* 0x0000000812007c0c */ /* 0x000fe2000bf26270 */
[----:B------:R-:W-:Y:S01]  /*1010*/  IMAD.WIDE.U32 R2, R4, c[0x0][0x1b0], R2 ;  /* 0x00006c0004027a25 */ /* 0x000fe200078e0002 */
[----:B---3--:R-:W-:Y:S01]  /*1020*/  @!UP0 UMOV UR16, UR6 ;  /* 0x0000000600108c82 */ /* 0x008fe20008000000 */
[----:B------:R-:W-:Y:S01]  /*1030*/  LEA.HI R123, R124, R129, RZ, 0x5 ;  /* 0x000000817c7b7211 */ /* 0x000fe200078f28ff */
[----:B------:R-:W-:Y:S01]  /*1040*/  USHF.R.S32.HI UR6, URZ, 0x1f, UR16 ;  /* 0x0000001f3f067899 */ /* 0x000fe20008011410 */
[----:B------:R-:W-:Y:S01]  /*1050*/  IMAD R5, R0, c[0x0][0x2c4], R5 ;  /* 0x0000b10000057a24 */ /* 0x000fe200078e0205 */
[----:B------:R-:W-:Y:S01]  /*1060*/  UIMAD.WIDE.U32 UR14, UR16, UR4, URZ ;  /* 0x00000004100e72a5 */ /* 0x000fe2000f8e003f */
[----:B------:R-:W-:Y:S01]  /*1070*/  IMAD R6, R6, c[0x0][0x1b0], RZ ;  /* 0x00006c0006067a24 */ /* 0x000fe200078e02ff */
[----:B------:R-:W-:Y:S01]  /*1080*/  UIMAD UR6, UR6, UR4, URZ ;  /* 0x00000004060672a4 */ /* 0x000fe2000f8e023f */
[----:B------:R-:W-:Y:S01]  /*1090*/  SHF.R.S32.HI R130, RZ, 0x1f, R128 ;  /* 0x0000001fff827819 */ /* 0x000fe20000011480 */
[----:B------:R-:W-:Y:S01]  /*10a0*/  UIADD3 UR28, UR31, UR9, URZ ;  /* 0x000000091f1c7290 */ /* 0x000fe2000fffe03f */
[----:B------:R-:W-:Y:S01]  /*10b0*/  IMAD R4, R4, c[0x0][0x1b4], R6 ;  /* 0x00006d0004047a24 */ /* 0x000fe200078e0206 */
[----:B------:R-:W-:Y:S01]  /*10c0*/  SHF.R.S32.HI R0, RZ, 0x1f, R5 ;  /* 0x0000001fff007819 */ /* 0x000fe20000011405 */
[----:B------:R-:W-:Y:S01]  /*10d0*/  IMAD.SHL.U32 R6, R21, 0x40, RZ ;  /* 0x0000004015067824 */ /* 0x000fe200078e00ff */
[----:B------:R-:W-:Y:S01]  /*10e0*/  UIMAD UR6, UR16, UR5, UR6 ;  /* 0x00000005100672a4 */ /* 0x000fe2000f8e0206 */
[----:B------:R-:W-:Y:S01]  /*10f0*/  IMAD.IADD R3, R3, 0x1, R4 ;  /* 0x0000000103037824 */ /* 0x000fe200078e0204 */
[----:B------:R-:W-:Y:S01]  /*1100*/  STL [R1], R128 ;  /* 0x0000008001007387 */ /* 0x000fe20000100800 */
[----:B------:R-:W-:Y:S01]  /*1110*/  IMAD R4, R0, c[0x0][0x1a8], RZ ;  /* 0x00006a0000047a24 */ /* 0x000fe200078e02ff */
[----:B------:R-:W-:Y:S01]  /*1120*/  LOP3.LUT R0, R6, 0x1c0, RZ, 0xc0, !PT ;  /* 0x000001c006007812 */ /* 0x000fe200078ec0ff */
[----:B------:R-:W-:Y:S01]  /*1130*/  IMAD.WIDE.U32 R2, R5, c[0x0][0x1a8], R2 ;  /* 0x00006a0005027a25 */ /* 0x000fe200078e0002 */
[----:B------:R-:W-:-:S02]  /*1140*/  UIADD3 UR6, UR15, UR6, URZ ;  /* 0x000000060f067290 */ /* 0x000fc4000fffe03f */
[----:B------:R-:W-:Y:S01]  /*1150*/  ULDC.64 UR4, c[0x0][0x1e8] ;  /* 0x00007a0000047ab9 */ /* 0x000fe20000000a00 */
[----:B------:R-:W-:Y:S01]  /*1160*/  IMAD R6, R5, c[0x0][0x1ac], R4 ;  /* 0x00006b0005067a24 */ /* 0x000fe200078e0204 */
[----:B------:R-:W-:Y:S01]  /*1170*/  SHF.R.U32.HI R4, RZ, 0x3, R0 ;  /* 0x00000003ff047819 */ /* 0x000fe20000011600 */
[----:B------:R-:W-:Y:S01]  /*1180*/  IMAD.MOV.U32 R5, RZ, RZ, c[0x0][0x2b8] ;  /* 0x0000ae00ff057624 */ /* 0x000fe200078e00ff */
[----:B------:R-:W-:Y:S02]  /*1190*/  LOP3.LUT R0, R0, 0x38, R128, 0xf8, !PT ;  /* 0x0000003800007812 */ /* 0x000fe400078ef880 */
[----:B------:R-:W-:Y:S02]  /*11a0*/  LEA R15, P0, R2, c[0x0][0x160], 0x1 ;  /* 0x00005800020f7a11 */ /* 0x000fe400078008ff */
[----:B------:R-:W-:Y:S01]  /*11b0*/  LOP3.LUT R8, R0, R4, RZ, 0x3c, !PT ;  /* 0x0000000400087212 */ /* 0x000fe200078e3cff */
[----:B------:R-:W-:Y:S01]  /*11c0*/  IMAD.IADD R0, R3, 0x1, R6 ;  /* 0x0000000103007824 */ /* 0x000fe200078e0206 */
[----:B------:R-:W-:Y:S01]  /*11d0*/  LEA.HI R3, R124, R129, RZ, 0x6 ;  /* 0x000000817c037211 */ /* 0x000fe200078f30ff */
[----:B------:R-:W-:Y:S01]  /*11e0*/  SHFL.IDX PT, R6, R15, RZ, 0x181f ;  /* 0x00181fff0f067589 */ /* 0x000fe200000e0000 */
[----:B------:R-:W-:-:S02]  /*11f0*/  ISETP.NE.AND P3, PT, R5, 0x1, PT ;  /* 0x000000010500780c */ /* 0x000fc40003f65270 */
[----:B------:R-:W-:Y:S01]  /*1200*/  LEA.HI.X R14, R2, c[0x0][0x164], R0, 0x1, P0 ;  /* 0x00005900020e7a11 */ /* 0x000fe200000f0c00 */
[----:B------:R-:W-:Y:S01]  /*1210*/  IMAD.SHL.U32 R0, R3, 0x8, RZ ;  /* 0x0000000803007824 */ /* 0x000fe200078e00ff */
[----:B------:R-:W-:Y:S01]  /*1220*/  SHFL.IDX PT, R2, R15, 0x1, 0x181f ;  /* 0x00381f000f027f89 */ /* 0x000fe200000e0000 */
[C---:B------:R-:W-:Y:S02]  /*1230*/  IADD3 R5, R18.reuse, 0x10, RZ ;  /* 0x0000001012057810 */ /* 0x040fe40007ffe0ff */
[----:B------:R-:W-:Y:S01]  /*1240*/  IADD3 R4, R18, 0x20, RZ ;  /* 0x0000002012047810 */ /* 0x000fe20007ffe0ff */
[----:B------:R-:W3:Y:S01]  /*1250*/  SHFL.IDX PT, R7, R14, RZ, 0x181f ;  /* 0x00181fff0e077589 */ /* 0x000ee200000e0000 */
[----:B------:R-:W-:Y:S02]  /*1260*/  LOP3.LUT R8, R8, 0xfffffe00, R0, 0xf8, !PT ;  /* 0xfffffe0008087812 */ /* 0x000fe400078ef800 */
[----:B------:R-:W-:Y:S01]  /*1270*/  ISETP.GE.AND P0, PT, R5, UR8, PT ;  /* 0x0000000805007c0c */ /* 0x000fe2000bf06270 */
[----:B------:R-:W4:Y:S01]  /*1280*/  SHFL.IDX PT, R3, R14, 0x1, 0x181f ;  /* 0x00381f000e037f89 */ /* 0x000f2200000e0000 */
[----:B------:R-:W-:Y:S01]  /*1290*/  ISETP.GE.AND P2, PT, R4, UR8, PT ;  /* 0x0000000804007c0c */ /* 0x000fe2000bf46270 */
[----:B------:R-:W-:Y:S01]  /*12a0*/  IMAD.SHL.U32 R245, R8, 0x2, RZ ;  /* 0x0000000208f57824 */ /* 0x000fe200078e00ff */
[----:B------:R-:W-:Y:S01]  /*12b0*/  SHF.R.S32.HI R0, RZ, 0x1f, R42 ;  /* 0x0000001fff007819 */ /* 0x000fe2000001142a */
[----:B------:R-:W-:Y:S03]  /*12c0*/  SHFL.IDX PT, R4, R15, 0x2, 0x181f ;  /* 0x00581f000f047f89 */ /* 0x000fe600000e0000 */
[----:B------:R-:W-:Y:S01]  /*12d0*/  LEA.HI R0, R0, R42, RZ, 0x3 ;  /* 0x0000002a00007211 */ /* 0x000fe200078f18ff */
[----:B------:R-:W-:Y:S03]  /*12e0*/  SHFL.IDX PT, R5, R14, 0x2, 0x181f ;  /* 0x00581f000e057f89 */ /* 0x000fe600000e0000 */
[----:B------:R-:W-:Y:S01]  /*12f0*/  LOP3.LUT R126, R0, 0xfffffff8, RZ, 0xc0, !PT ;  /* 0xfffffff8007e7812 */ /* 0x000fe200078ec0ff */
[----:B------:R-:W-:Y:S01]  /*1300*/  SHFL.IDX PT, R8, R15, 0x3, 0x181f ;  /* 0x00781f000f087f89 */ /* 0x000fe200000e0000 */
[----:B------:R-:W-:-:S03]  /*1310*/  IADD3 R0, R18, 0x50, RZ ;  /* 0x0000005012007810 */ /* 0x000fc60007ffe0ff */
[----:B-1----:R-:W1:Y:S04]  /*1320*/  SHFL.IDX PT, R9, R14, 0x3, 0x181f ;  /* 0x00781f000e097f89 */ /* 0x002e6800000e0000 */
[----:B------:R-:W-:Y:S01]  /*1330*/  SHFL.IDX PT, R12, R15, 0x4, 0x181f ;  /* 0x00981f000f0c7f89 */ /* 0x000fe200000e0000 */
[----:B---3--:R-:W-:-:S03]  /*1340*/  @!P1 IMAD.WIDE R16, R128, 0x2, R6 ;  /* 0x0000000280109825 */ /* 0x008fc600078e0206 */
[----:B------:R-:W3:Y:S01]  /*1350*/  SHFL.IDX PT, R13, R14, 0x4, 0x181f ;  /* 0x00981f000e0d7f89 */ /* 0x000ee200000e0000 */
[----:B------:R-:W-:-:S03]  /*1360*/  @!P1 IMAD.WIDE R10, R126, 0x2, R6 ;  /* 0x000000027e0a9825 */ /* 0x000fc600078e0206 */
[----:B------:R2:W-:Y:S01]  /*1370*/  @!P1 LDGSTS.E.BYPASS.LTC128B.128 [R245+0x8080], [R16.64], !P5 ;  /* 0x0808000010f59fae */ /* 0x0005e2000e901d54 */
[----:B----4-:R-:W-:-:S03]  /*1380*/  @!P0 IMAD.WIDE R6, R128, 0x2, R2 ;  /* 0x0000000280068825 */ /* 0x010fc600078e0202 */
[----:B------:R1:W-:Y:S01]  /*1390*/  @!P1 LDGSTS.E.BYPASS.LTC128B.128 [R245+0xc080], [R10.64], !P4 ;  /* 0x0c0800000af59fae */ /* 0x0003e2000e101d54 */
[----:B------:R-:W-:-:S03]  /*13a0*/  ISETP.GE.AND P1, PT, R19, UR8, PT ;  /* 0x0000000813007c0c */ /* 0x000fc6000bf26270 */
[----:B------:R4:W-:Y:S01]  /*13b0*/  @!P0 LDGSTS.E.BYPASS.LTC128B.128 [R245+0x8880], [R6.64], !P5 ;  /* 0x0888000006f58fae */ /* 0x0009e2000e901d54 */
[----:B------:R-:W-:Y:S01]  /*13c0*/  UIMAD.WIDE.U32 UR16, UR10, UR4, URZ ;  /* 0x000000040a1072a5 */ /* 0x000fe2000f8e003f */
[----:B------:R-:W-:Y:S02]  /*13d0*/  IADD3 R41, -R21, UR28, RZ ;  /* 0x0000001c15297c10 */ /* 0x000fe4000fffe1ff */
[----:B------:R-:W-:Y:S01]  /*13e0*/  SHF.R.S32.HI R122, RZ, 0x5, R123 ;  /* 0x00000005ff7a7819 */ /* 0x000fe2000001147b */
[----:B------:R-:W-:Y:S01]  /*13f0*/  STL [R1+0x20], R126 ;  /* 0x0000207e01007387 */ /* 0x000fe20000100800 */
[----:B-1----:R-:W-:-:S04]  /*1400*/  @!P6 IMAD.WIDE R10, R128, 0x2, R8 ;  /* 0x00000002800ae825 */ /* 0x002fc800078e0208 */
[----:B----4-:R-:W-:-:S04]  /*1410*/  @!P0 IMAD.WIDE R6, R126, 0x2, R2 ;  /* 0x000000027e068825 */ /* 0x010fc800078e0202 */
[--C-:B------:R-:W-:Y:S01]  /*1420*/  @!P2 IMAD.WIDE R2, R128, 0x2, R4.reuse ;  /* 0x000000028002a825 */ /* 0x100fe200078e0204 */
[----:B------:R1:W-:Y:S01]  /*1430*/  @!P0 LDGSTS.E.BYPASS.LTC128B.128 [R245+0xc880], [R6.64], !P4 ;  /* 0x0c88000006f58fae */ /* 0x0003e2000e101d54 */
[----:B------:R-:W-:Y:S02]  /*1440*/  ISETP.GE.AND P0, PT, R0, UR8, PT ;  /* 0x0000000800007c0c */ /* 0x000fe4000bf06270 */
[----:B------:R-:W-:Y:S01]  /*1450*/  @!P2 IMAD.WIDE R4, R126, 0x2, R4 ;  /* 0x000000027e04a825 */ /* 0x000fe200078e0204 */
[----:B------:R4:W-:Y:S01]  /*1460*/  @!P2 LDGSTS.E.BYPASS.LTC128B.128 [R245+0x9080], [R2.64], !P5 ;  /* 0x0908000002f5afae */ /* 0x0009e2000e901d54 */
[----:B------:R-:W-:-:S03]  /*1470*/  IADD3 R0, R18, 0x60, RZ ;  /* 0x0000006012007810 */ /* 0x000fc60007ffe0ff */
[----:B------:R2:W-:Y:S01]  /*1480*/  @!P2 LDGSTS.E.BYPASS.LTC128B.128 [R245+0xd080], [R4.64], !P4 ;  /* 0x0d08000004f5afae */ /* 0x0005e2000e101d54 */
[----:B------:R-:W-:Y:S02]  /*1490*/  ISETP.GE.AND P2, PT, R0, UR8, PT ;  /* 0x0000000800007c0c */ /* 0x000fe4000bf46270 */
[----:B------:R-:W-:Y:S01]  /*14a0*/  IADD3 R0, R131, UR19, RZ ;  /* 0x0000001383007c10 */ /* 0x000fe2000fffe0ff */
[----:B------:R2:W-:Y:S04]  /*14b0*/  @!P6 LDGSTS.E.BYPASS.LTC128B.128 [R245+0x9880], [R10.64], !P5 ;  /* 0x098800000af5efae */ /* 0x0005e8000e901d54 */
[----:B-1----:R-:W-:Y:S01]  /*14c0*/  SHFL.IDX PT, R6, R15, 0x5, 0x181f ;  /* 0x00b81f000f067f89 */ /* 0x002fe200000e0000 */
[----:B----4-:R-:W-:-:S03]  /*14d0*/  @!P6 IMAD.WIDE R2, R126, 0x2, R8 ;  /* 0x000000027e02e825 */ /* 0x010fc600078e0208 */
[----:B------:R-:W1:Y:S01]  /*14e0*/  SHFL.IDX PT, R7, R14, 0x5, 0x181f ;  /* 0x00b81f000e077f89 */ /* 0x000e6200000e0000 */
[----:B---3--:R-:W-:-:S03]  /*14f0*/  @!P1 IMAD.WIDE R8, R128, 0x2, R12 ;  /* 0x0000000280089825 */ /* 0x008fc600078e020c */
[----:B------:R3:W-:Y:S01]  /*1500*/  @!P6 LDGSTS.E.BYPASS.LTC128B.128 [R245+0xd880], [R2.64], !P4 ;  /* 0x0d88000002f5efae */ /* 0x0007e2000e101d54 */
[----:B------:R-:W-:Y:S01]  /*1510*/  ISETP.GE.AND P6, PT, R0, UR9, PT ;  /* 0x0000000900007c0c */ /* 0x000fe2000bfc6270 */
[----:B--2---:R-:W-:Y:S02]  /*1520*/  @!P1 IMAD.WIDE R4, R126, 0x2, R12 ;  /* 0x000000027e049825 */ /* 0x004fe400078e020c */
[----:B------:R1:W-:Y:S01]  /*1530*/  @!P1 LDGSTS.E.BYPASS.LTC128B.128 [R245+0xa080], [R8.64], !P5 ;  /* 0x0a08000008f59fae */ /* 0x0003e2000e901d54 */
[----:B------:R-:W-:Y:S02]  /*1540*/  IADD3 R11, R18, 0x70, RZ ;  /* 0x00000070120b7810 */ /* 0x000fe40007ffe0ff */
[----:B------:R-:W-:Y:S01]  /*1550*/  IADD3 R12, R0, UR11, RZ ;  /* 0x0000000b000c7c10 */ /* 0x000fe2000fffe0ff */
[----:B------:R2:W-:Y:S01]  /*1560*/  @!P1 LDGSTS.E.BYPASS.LTC128B.128 [R245+0xe080], [R4.64], !P4 ;  /* 0x0e08000004f59fae */ /* 0x0005e2000e101d54 */
[----:B------:R-:W-:Y:S02]  /*1570*/  ISETP.GE.AND P1, PT, R11, UR8, PT ;  /* 0x000000080b007c0c */ /* 0x000fe4000bf26270 */
[----:B------:R-:W-:Y:S01]  /*1580*/  ISETP.GT.OR P6, PT, R131, 0x2f, P6 ;  /* 0x0000002f8300780c */ /* 0x000fe200037c4670 */
[----:B------:R-:W-:-:S04]  /*1590*/  @P3 IMAD.HI.U32 R10, R12, c[0x0][0x2bc], RZ ;  /* 0x0000af000c0a3a27 */ /* 0x000fc800078e00ff */
[----:B------:R-:W-:Y:S01]  /*15a0*/  IMAD.MOV.U32 R0, RZ, RZ, R12 ;  /* 0x000000ffff007224 */ /* 0x000fe200078e000c */
[----:B------:R-:W-:Y:S01]  /*15b0*/  @P3 SHF.R.U32.HI R0, RZ, c[0x0][0x2c0], R10 ;  /* 0x0000b000ff003a19 */ /* 0x000fe2000001160a */
[----:B---3--:R-:W-:Y:S04]  /*15c0*/  SHFL.IDX PT, R2, R15, 0x7, 0x181f ;  /* 0x00f81f000f027f89 */ /* 0x008fe800000e0000 */
[----:B------:R-:W-:Y:S01]  /*15d0*/  SHFL.IDX PT, R3, R14, 0x7, 0x181f ;  /* 0x00f81f000e037f89 */ /* 0x000fe200000e0000 */
[----:B-1----:R-:W-:-:S03]  /*15e0*/  @!P0 IMAD.WIDE R8, R128, 0x2, R6 ;  /* 0x0000000280088825 */ /* 0x002fc600078e0206 */
[----:B--2---:R-:W-:Y:S01]  /*15f0*/  SHFL.IDX PT, R4, R15, 0x6, 0x181f ;  /* 0x00d81f000f047f89 */ /* 0x004fe200000e0000 */
[----:B------:R-:W-:-:S03]  /*1600*/  @!P0 IMAD.WIDE R6, R126, 0x2, R6 ;  /* 0x000000027e068825 */ /* 0x000fc600078e0206 */
[----:B------:R-:W1:Y:S04]  /*1610*/  SHFL.IDX PT, R5, R14, 0x6, 0x181f ;  /* 0x00d81f000e057f89 */ /* 0x000e6800000e0000 */
[----:B------:R2:W-:Y:S04]  /*1620*/  @!P0 LDGSTS.E.BYPASS.LTC128B.128 [R245+0xa880], [R8.64], !P5 ;  /* 0x0a88000008f58fae */ /* 0x0005e8000e901d54 */
[----:B------:R3:W-:Y:S01]  /*1630*/  @!P0 LDGSTS.E.BYPASS.LTC128B.128 [R245+0xe880], [R6.64], !P4 ;  /* 0x0e88000006f58fae */ /* 0x0007e2000e101d54 */
[----:B-1----:R-:W-:-:S05]  /*1640*/  @!P2 IMAD.WIDE R10, R128, 0x2, R4 ;  /* 0x00000002800aa825 */ /* 0x002fca00078e0204 */
[----:B------:R1:W-:Y:S01]  /*1650*/  @!P2 LDGSTS.E.BYPASS.LTC128B.128 [R245+0xb080], [R10.64], !P5 ;  /* 0x0b0800000af5afae */ /* 0x0003e2000e901d54 */
[----:B--2---:R-:W-:-:S04]  /*1660*/  @!P2 IMAD.WIDE R8, R126, 0x2, R4 ;  /* 0x000000027e08a825 */ /* 0x004fc800078e0204 */
[--C-:B------:R-:W-:Y:S01]  /*1670*/  @!P1 IMAD.WIDE R4, R128, 0x2, R2.reuse ;  /* 0x0000000280049825 */ /* 0x100fe200078e0202 */
[----:B------:R2:W-:Y:S01]  /*1680*/  @!P2 LDGSTS.E.BYPASS.LTC128B.128 [R245+0xf080], [R8.64], !P4 ;  /* 0x0f08000008f5afae */ /* 0x0005e2000e101d54 */
[----:B---3--:R-:W-:Y:S02]  /*1690*/  @!P6 IADD3 R7, P0, R0, UR14, RZ ;  /* 0x0000000e0007ec10 */ /* 0x008fe4000ff1e0ff */
[----:B------:R-:W-:Y:S01]  /*16a0*/  @!P1 IMAD.WIDE R2, R126, 0x2, R2 ;  /* 0x000000027e029825 */ /* 0x000fe200078e0202 */
[----:B------:R3:W-:Y:S01]  /*16b0*/  @!P1 LDGSTS.E.BYPASS.LTC128B.128 [R245+0xb880], [R4.64], !P5 ;  /* 0x0b88000004f59fae */ /* 0x0007e2000e901d54 */
[----:B------:R-:W-:Y:S02]  /*16c0*/  @!P6 LEA.HI.X.SX32 R13, R0, UR6, 0x1, P0 ;  /* 0x00000006000dec11 */ /* 0x000fe400080f0eff */
[C---:B------:R-:W-:Y:S01]  /*16d0*/  @!P6 LEA R6, P0, R7.reuse, c[0x0][0x2a0], 0x2 ;  /* 0x0000a8000706ea11 */ /* 0x040fe200078010ff */
[----:B------:R4:W-:Y:S03]  /*16e0*/  @!P1 LDGSTS.E.BYPASS.LTC128B.128 [R245+0xf880], [R2.64], !P4 ;  /* 0x0f88000002f59fae */ /* 0x0009e6000e101d54 */
[----:B------:R-:W-:Y:S01]  /*16f0*/  @!P6 LEA.HI.X R7, R7, c[0x0][0x2a4], R13, 0x2, P0 ;  /* 0x0000a9000707ea11 */ /* 0x000fe200000f140d */
[----:B------:R-:W0:Y:S04]  /*1700*/  LDGDEPBAR ;  /* 0x00000000000079af */ /* 0x000e280000000000 */
[----:B------:R-:W-:Y:S06]  /*1710*/  BAR.SYNC.DEFER_BLOCKING 0x0 ;  /* 0x0000000000007b1d */ /* 0x000fec0000010000 */
[----:B------:R1:W5:Y:S01]  /*1720*/  @!P6 LDG.E R242, [R6.64] ;  /* 0x0000001406f2e981 */ /* 0x000362000c1e1900 */
[----:B------:R-:W-:Y:S01]  /*1730*/  IMAD.MOV R0, RZ, RZ, -R0 ;  /* 0x000000ffff007224 */ /* 0x000fe200078e0a00 */
[----:B------:R-:W-:Y:S01]  /*1740*/  UIMAD UR8, UR18, UR4, URZ ;  /* 0x00000004120872a4 */ /* 0x000fe2000f8e023f */
[----:B--2---:R-:W-:Y:S01]  /*1750*/  LEA.HI R8, R124, R129, RZ, 0x4 ;  /* 0x000000817c087211 */ /* 0x004fe200078f20ff */
[C---:B------:R-:W-:Y:S01]  /*1760*/  IMAD.WIDE R18, R128.reuse, 0x2, RZ ;  /* 0x0000000280127825 */ /* 0x040fe200078e02ff */
[C---:B------:R-:W-:Y:S01]  /*1770*/  ISETP.GE.AND P2, PT, R41.reuse, 0x1, PT ;  /* 0x000000012900780c */ /* 0x040fe20003f46270 */
[----:B------:R-:W-:Y:S01]  /*1780*/  UIMAD UR8, UR10, UR5, UR8 ;  /* 0x000000050a0872a4 */ /* 0x000fe2000f8e0208 */
[----:B------:R-:W-:Y:S01]  /*1790*/  ISETP.GE.AND P5, PT, R128, c[0x0][0x1d4], PT ;  /* 0x0000750080007a0c */ /* 0x000fe20003fa6270 */
[----:B------:R-:W-:Y:S01]  /*17a0*/  IMAD R243, R0, c[0x0][0x2b8], R12 ;  /* 0x0000ae0000f37a24 */ /* 0x000fe200078e020c */
[----:B------:R-:W-:Y:S01]  /*17b0*/  LOP3.LUT R12, R8, 0xfffffff0, RZ, 0xc0, !PT ;  /* 0xfffffff0080c7812 */ /* 0x000fe200078ec0ff */
[----:B------:R-:W-:Y:S01]  /*17c0*/  UIADD3 UR8, UR17, UR8, URZ ;  /* 0x0000000811087290 */ /* 0x000fe2000fffe03f */
[----:B------:R-:W-:Y:S01]  /*17d0*/  ISETP.GE.AND P1, PT, R41, 0x11, PT ;  /* 0x000000112900780c */ /* 0x000fe20003f26270 */
[C---:B----4-:R-:W-:Y:S01]  /*17e0*/  IMAD.WIDE.U32 R2, R243.reuse, c[0x0][0x1e0], RZ ;  /* 0x00007800f3027a25 */ /* 0x050fe200078e00ff */
[----:B------:R-:W-:Y:S01]  /*17f0*/  SHF.R.S32.HI R13, RZ, 0x1f, R243 ;  /* 0x0000001fff0d7819 */ /* 0x000fe200000114f3 */
[----:B------:R-:W-:Y:S01]  /*1800*/  ULDC.64 UR4, c[0x0][0x210] ;  /* 0x0000840000047ab9 */ /* 0x000fe20000000a00 */
[----:B------:R-:W-:Y:S01]  /*1810*/  SHF.R.S32.HI R14, RZ, 0x4, R8 ;  /* 0x00000004ff0e7819 */ /* 0x000fe20000011408 */
[----:B---3--:R-:W-:Y:S01]  /*1820*/  IMAD R5, R243, c[0x0][0x1e0], RZ ;  /* 0x00007800f3057a24 */ /* 0x008fe200078e02ff */
[----:B------:R-:W-:Y:S01]  /*1830*/  ISETP.GE.AND P4, PT, R42, c[0x0][0x1d4], PT ;  /* 0x000075002a007a0c */ /* 0x000fe20003f86270 */
[----:B------:R-:W-:Y:S01]  /*1840*/  IMAD R0, R13, c[0x0][0x1e0], RZ ;  /* 0x000078000d007a24 */ /* 0x000fe200078e02ff */
[----:B------:R-:W-:Y:S01]  /*1850*/  UIMAD UR18, UR18, UR4, URZ ;  /* 0x00000004121272a4 */ /* 0x000fe2000f8e023f */
[----:B------:R-:W-:Y:S01]  /*1860*/  IMAD.IADD R12, R129, 0x1, -R12 ;  /* 0x00000001810c7824 */ /* 0x000fe200078e0a0c */
[----:B------:R-:W-:Y:S01]  /*1870*/  UIMAD.WIDE.U32 UR24, UR10, UR4, URZ ;  /* 0x000000040a1872a5 */ /* 0x000fe2000f8e003f */
[----:B------:R-:W-:Y:S01]  /*1880*/  IMAD R0, R243, c[0x0][0x1e4], R0 ;  /* 0x00007900f3007a24 */ /* 0x000fe200078e0200 */
[----:B------:R-:W-:Y:S01]  /*1890*/  UIMAD UR18, UR10, UR5, UR18 ;  /* 0x000000050a1272a4 */ /* 0x000fe2000f8e0212 */
[----:B------:R-:W-:Y:S01]  /*18a0*/  IMAD R13, R13, c[0x0][0x208], RZ ;  /* 0x000082000d0d7a24 */ /* 0x000fe200078e02ff */
[----:B------:R-:W-:Y:S01]  /*18b0*/  SHF.R.S32.HI R16, RZ, 0x1f, R12 ;  /* 0x0000001fff107819 */ /* 0x000fe2000001140c */
[----:B------:R-:W-:Y:S01]  /*18c0*/  IMAD.IADD R3, R3, 0x1, R0 ;  /* 0x0000000103037824 */ /* 0x000fe200078e0200 */
[----:B------:R-:W-:Y:S01]  /*18d0*/  UIADD3 UR18, UR25, UR18, URZ ;  /* 0x0000001219127290 */ /* 0x000fe2000fffe03f */
[----:B-1----:R-:W-:Y:S01]  /*18e0*/  IMAD.U32 R7, RZ, RZ, UR10 ;  /* 0x0000000aff077e24 */ /* 0x002fe2000f8e00ff */
[----:B------:R-:W-:Y:S01]  /*18f0*/  LEA.HI R16, R16, R12, RZ, 0x3 ;  /* 0x0000000c10107211 */ /* 0x000fe200078f18ff */
[----:B------:R-:W-:Y:S01]  /*1900*/  IMAD R13, R243, c[0x0][0x20c], R13 ;  /* 0x00008300f30d7a24 */ /* 0x000fe200078e020d */
[----:B------:R-:W-:Y:S01]  /*1910*/  LOP3.LUT P6, RZ, R40, 0x2, RZ, 0xc0, !PT ;  /* 0x0000000228ff7812 */ /* 0x000fe200078cc0ff */
[----:B------:R-:W-:Y:S01]  /*1920*/  UIADD3 UR4, UR23, -0x1, URZ ;  /* 0xffffffff17047890 */ /* 0x000fe2000fffe03f */
[----:B------:R-:W-:Y:S01]  /*1930*/  LOP3.LUT R15, R16, 0xfffffff8, RZ, 0xc0, !PT ;  /* 0xfffffff8100f7812 */ /* 0x000fe200078ec0ff */
[----:B------:R-:W-:Y:S01]  /*1940*/  STL [R1+0x2c], R130 ;  /* 0x00002c8201007387 */ /* 0x000fe20000100800 */
[----:B------:R-:W-:Y:S01]  /*1950*/  SHF.R.S32.HI R127, RZ, 0x1f, R126 ;  /* 0x0000001fff7f7819 */ /* 0x000fe2000001147e */
[----:B------:R-:W-:Y:S01]  /*1960*/  UISETP.GT.AND UP0, UPT, UR4, UR7, UPT ;  /* 0x000000070400728c */ /* 0x000fe2000bf04270 */
[----:B------:R-:W-:Y:S01]  /*1970*/  SEL R125, RZ, 0x10, P4 ;  /* 0x00000010ff7d7807 */ /* 0x000fe20002000000 */
[----:B------:R-:W-:Y:S01]  /*1980*/  IMAD.IADD R22, R12, 0x1, -R15 ;  /* 0x000000010c167824 */ /* 0x000fe200078e0a0f */
[----:B------:R-:W-:Y:S01]  /*1990*/  IADD3 R244, R245, 0x2080, RZ ;  /* 0x00002080f5f47810 */ /* 0x000fe20007ffe0ff */
[----:B------:R-:W-:Y:S01]  /*19a0*/  STL [R1+0x28], R127 ;  /* 0x0000287f01007387 */ /* 0x000fe20000100800 */
[----:B-----5:R-:W-:Y:S01]  /*19b0*/  SHF.R.S32.HI R17, RZ, 0x1f, R242 ;  /* 0x0000001fff117819 */ /* 0x020fe200000114f2 */
[----:B------:R-:W-:-:S04]  /*19c0*/  IMAD.WIDE.U32 R2, R242, c[0x0][0x1f0], R2 ;  /* 0x00007c00f2027a25 */ /* 0x000fc800078e0002 */
[----:B------:R-:W-:Y:S01]  /*19d0*/  IMAD R0, R17, c[0x0][0x1f0], RZ ;  /* 0x00007c0011007a24 */ /* 0x000fe200078e02ff */
[----:B------:R-:W-:-:S03]  /*19e0*/  IADD3 R4, P0, R2, UR16, RZ ;  /* 0x0000001002047c10 */ /* 0x000fc6000ff1e0ff */
[----:B------:R-:W-:-:S05]  /*19f0*/  IMAD R0, R242, c[0x0][0x1f4], R0 ;  /* 0x00007d00f2007a24 */ /* 0x000fca00078e0200 */
[----:B------:R-:W-:Y:S01]  /*1a00*/  IADD3.X R2, R3, UR8, R0, P0, !PT ;  /* 0x0000000803027c10 */ /* 0x000fe200087fe400 */
[----:B------:R-:W-:Y:S01]  /*1a10*/  IMAD R3, R242, c[0x0][0x1f0], R5 ;  /* 0x00007c00f2037a24 */ /* 0x000fe200078e0205 */
[----:B------:R-:W-:-:S04]  /*1a20*/  LEA R6, P0, R4, c[0x0][0x1c8], 0x1 ;  /* 0x0000720004067a11 */ /* 0x000fc800078008ff */
[----:B------:R-:W-:Y:S01]  /*1a30*/  LEA.HI.X R0, R4, c[0x0][0x1cc], R2, 0x1, P0 ;  /* 0x0000730004007a11 */ /* 0x000fe200000f0c02 */
[----:B------:R-:W-:Y:S01]  /*1a40*/  IMAD R4, R7, c[0x0][0x1e8], R3 ;  /* 0x00007a0007047a24 */ /* 0x000fe200078e0203 */
[----:B------:R-:W-:Y:S01]  /*1a50*/  SHFL.IDX PT, R2, R6, RZ, 0x181f ;  /* 0x00181fff06027589 */ /* 0x000fe200000e0000 */
[----:B------:R-:W-:-:S03]  /*1a60*/  ISETP.GT.AND P0, PT, R41, 0x20, PT ;  /* 0x000000202900780c */ /* 0x000fc60003f04270 */
[----:B------:R-:W1:Y:S01]  /*1a70*/  SHFL.IDX PT, R3, R0, RZ, 0x181f ;  /* 0x00181fff00037589 */ /* 0x000e6200000e0000 */
[----:B------:R-:W-:-:S03]  /*1a80*/  LEA R4, R4, c[0x0][0x1c8], 0x1 ;  /* 0x0000720004047a11 */ /* 0x000fc600078e08ff */
[----:B------:R-:W-:Y:S04]  /*1a90*/  SHFL.IDX PT, R6, R6, 0x1, 0x181f ;  /* 0x00381f0006067f89 */ /* 0x000fe800000e0000 */
[----:B------:R-:W-:Y:S04]  /*1aa0*/  SHFL.IDX PT, R7, R0, 0x1, 0x181f ;  /* 0x00381f0000077f89 */ /* 0x000fe800000e0000 */
[----:B------:R-:W-:Y:S04]  /*1ab0*/  SHFL.IDX PT, R4, R4, 0x2, 0x181f ;  /* 0x00581f0004047f89 */ /* 0x000fe800000e0000 */
[----:B------:R2:W3:Y:S01]  /*1ac0*/  SHFL.IDX PT, R5, R0, 0x2, 0x181f ;  /* 0x00581f0000057f89 */ /* 0x0004e200000e0000 */
[----:B-1----:R-:W-:-:S05]  /*1ad0*/  @P2 IMAD.WIDE R10, R128, 0x2, R2 ;  /* 0x00000002800a2825 */ /* 0x002fca00078e0202 */
[----:B------:R1:W-:Y:S01]  /*1ae0*/  @P2 LDGSTS.E.BYPASS.LTC128B.128 [R245+0x5080], [R10.64], !P5 ;  /* 0x050800000af52fae */ /* 0x0003e2000e901d54 */
[----:B--2---:R-:W-:Y:S01]  /*1af0*/  LEA.HI R0, R8, R14, RZ, 0x1 ;  /* 0x0000000e08007211 */ /* 0x004fe200078f08ff */
[----:B------:R-:W-:-:S03]  /*1b00*/  IMAD.WIDE.U32 R8, R243, c[0x0][0x208], RZ ;  /* 0x00008200f3087a25 */ /* 0x000fc600078e00ff */
[----:B------:R-:W-:Y:S01]  /*1b10*/  LOP3.LUT R0, R0, 0xfffffffe, RZ, 0xc0, !PT ;  /* 0xfffffffe00007812 */ /* 0x000fe200078ec0ff */
[----:B------:R-:W-:Y:S02]  /*1b20*/  IMAD.IADD R13, R9, 0x1, R13 ;  /* 0x00000001090d7824 */ /* 0x000fe400078e020d */
[----:B------:R-:W-:Y:S02]  /*1b30*/  IMAD.MOV.U32 R12, RZ, RZ, R8 ;  /* 0x000000ffff0c7224 */ /* 0x000fe400078e0008 */
[----:B------:R-:W-:-:S04]  /*1b40*/  @P2 IMAD.WIDE R8, R126, 0x2, R2 ;  /* 0x000000027e082825 */ /* 0x000fc800078e0202 */
[C---:B---3--:R-:W-:Y:S01]  /*1b50*/  @P0 IMAD.WIDE R2, R128.reuse, 0x2, R4 ;  /* 0x0000000280020825 */ /* 0x048fe200078e0204 */
[----:B------:R2:W-:Y:S03]  /*1b60*/  @P2 LDGSTS.E.BYPASS.LTC128B.128 [R245+0x6880], [R8.64], !P4 ;  /* 0x0688000008f52fae */ /* 0x0005e6000e101d54 */
[----:B-1----:R-:W-:-:S04]  /*1b70*/  @P1 IMAD.WIDE R10, R128, 0x2, R6 ;  /* 0x00000002800a1825 */ /* 0x002fc800078e0206 */
[----:B------:R-:W-:Y:S01]  /*1b80*/  @P1 IMAD.WIDE R6, R126, 0x2, R6 ;  /* 0x000000027e061825 */ /* 0x000fe200078e0206 */
[----:B------:R1:W-:Y:S03]  /*1b90*/  @P1 LDGSTS.E.BYPASS.LTC128B.128 [R245+0x5880], [R10.64], !P5 ;  /* 0x058800000af51fae */ /* 0x0003e6000e901d54 */
[----:B------:R-:W-:Y:S01]  /*1ba0*/  IMAD.IADD R14, R14, 0x1, -R0 ;  /* 0x000000010e0e7824 */ /* 0x000fe200078e0a00 */
[----:B------:R3:W-:Y:S01]  /*1bb0*/  @P1 LDGSTS.E.BYPASS.LTC128B.128 [R245+0x7080], [R6.64], !P4 ;  /* 0x0708000006f51fae */ /* 0x0007e2000e101d54 */
[----:B------:R-:W-:Y:S02]  /*1bc0*/  IMAD.SHL.U32 R0, R40, 0x40, RZ ;  /* 0x0000004028007824 */ /* 0x000fe400078e00ff */
[----:B------:R-:W-:Y:S01]  /*1bd0*/  @P0 IMAD.WIDE R4, R126, 0x2, R4 ;  /* 0x000000027e040825 */ /* 0x000fe200078e0204 */
[----:B------:R4:W-:Y:S02]  /*1be0*/  @P0 LDGSTS.E.BYPASS.LTC128B.128 [R245+0x6080], [R2.64], !P5 ;  /* 0x0608000002f50fae */ /* 0x0009e4000e901d54 */
[----:B------:R-:W-:-:S02]  /*1bf0*/  LOP3.LUT R0, R0, 0x1c0, RZ, 0xc0, !PT ;  /* 0x000001c000007812 */ /* 0x000fc400078ec0ff */
[----:B------:R5:W-:Y:S04]  /*1c00*/  @P0 LDGSTS.E.BYPASS.LTC128B.128 [R245+0x7880], [R4.64], !P4 ;  /* 0x0788000004f50fae */ /* 0x000be8000e101d54 */
[----:B------:R-:W0:Y:S01]  /*1c10*/  LDGDEPBAR ;  /* 0x00000000000079af */ /* 0x000e220000000000 */
[----:B--2---:R-:W-:Y:S01]  /*1c20*/  SHF.R.U32.HI R8, RZ, 0x3, R0 ;  /* 0x00000003ff087819 */ /* 0x004fe20000011600 */
[----:B---3--:R-:W-:Y:S02]  /*1c30*/  IMAD.SHL.U32 R6, R16, 0x40, RZ ;  /* 0x0000004010067824 */ /* 0x008fe400078e00ff */
[----:B----4-:R-:W-:-:S03]  /*1c40*/  IMAD.SHL.U32 R3, R21, 0x8, RZ ;  /* 0x0000000815037824 */ /* 0x010fc600078e00ff */
[----:B------:R-:W-:Y:S01]  /*1c50*/  LOP3.LUT R121, R6, 0xfffffe00, RZ, 0xc0, !PT ;  /* 0xfffffe0006797812 */ /* 0x000fe200078ec0ff */
[----:B------:R-:W-:Y:S02]  /*1c60*/  IMAD.SHL.U32 R2, R22, 0x40, RZ ;  /* 0x0000004016027824 */ /* 0x000fe400078e00ff */
[----:B-----5:R-:W-:Y:S01]  /*1c70*/  IMAD.SHL.U32 R5, R14, 0x8, RZ ;  /* 0x000000080e057824 */ /* 0x020fe200078e00ff */
[----:B------:R-:W-:Y:S01]  /*1c80*/  LOP3.LUT R9, R0, 0x8, R3, 0xf8, !PT ;  /* 0x0000000800097812 */ /* 0x000fe200078ef803 */
[----:B------:R-:W-:Y:S01]  /*1c90*/  IMAD R4, R17, c[0x0][0x218], RZ ;  /* 0x0000860011047a24 */ /* 0x000fe200078e02ff */
[----:B------:R-:W-:Y:S01]  /*1ca0*/  LOP3.LUT R0, R2, 0x1c0, RZ, 0xc0, !PT ;  /* 0x000001c002007812 */ /* 0x000fe200078ec0ff */
[----:B------:R-:W-:Y:S01]  /*1cb0*/  IMAD.WIDE.U32 R2, R242, c[0x0][0x218], R12 ;  /* 0x00008600f2027a25 */ /* 0x000fe200078e000c */
[----:B------:R-:W-:Y:S01]  /*1cc0*/  LOP3.LUT R8, R9, R8, RZ, 0x3c, !PT ;  /* 0x0000000809087212 */ /* 0x000fe200078e3cff */
[----:B------:R-:W-:-:S04]  /*1cd0*/  DEPBAR.LE SB0, 0x1 ;  /* 0x000080400000791a */ /* 0x000fc80000000000 */
[----:B------:R-:W-:Y:S01]  /*1ce0*/  LOP3.LUT R7, R0, 0x8, R5, 0xf8, !PT ;  /* 0x0000000800077812 */ /* 0x000fe200078ef805 */
[----:B------:R-:W-:-:S04]  /*1cf0*/  DEPBAR.LE SB0, 0x0 ;  /* 0x000080000000791a */ /* 0x000fc80000000000 */
[----:B------:R-:W-:Y:S01]  /*1d00*/  SHF.R.U32.HI R6, RZ, 0x3, R0 ;  /* 0x00000003ff067819 */ /* 0x000fe20000011600 */
[----:B------:R-:W-:Y:S01]  /*1d10*/  IMAD R0, R242, c[0x0][0x21c], R4 ;  /* 0x00008700f2007a24 */ /* 0x000fe200078e0204 */
[----:B------:R-:W-:Y:S01]  /*1d20*/  BAR.SYNC.DEFER_BLOCKING 0x0 ;  /* 0x0000000000007b1d */ /* 0x000fe20000010000 */
[----:B------:R-:W-:Y:S01]  /*1d30*/  IADD3 R5, P0, R2, UR24, RZ ;  /* 0x0000001802057c10 */ /* 0x000fe2000ff1e0ff */
[----:B------:R-:W-:Y:S01]  /*1d40*/  IMAD R2, R122, 0x400, R121 ;  /* 0x000004007a027824 */ /* 0x000fe200078e0279 */
[----:B------:R-:W-:Y:S02]  /*1d50*/  LOP3.LUT R120, R7, R6, RZ, 0x3c, !PT ;  /* 0x0000000607787212 */ /* 0x000fe400078e3cff */
[----:B------:R-:W-:Y:S01]  /*1d60*/  IADD3.X R3, R3, UR18, R0, P0, !PT ;  /* 0x0000001203037c10 */ /* 0x000fe200087fe400 */
[----:B------:R-:W-:Y:S01]  /*1d70*/  IMAD R0, R14, 0x200, R8 ;  /* 0x000002000e007824 */ /* 0x000fe200078e0208 */
[----:B------:R-:W-:Y:S01]  /*1d80*/  LEA R4, P0, R5, c[0x0][0x1f8], 0x1 ;  /* 0x00007e0005047a11 */ /* 0x000fe200078008ff */
[----:B------:R-:W-:-:S02]  /*1d90*/  IMAD.IADD R2, R120, 0x1, R2 ;  /* 0x0000000178027824 */ /* 0x000fc400078e0202 */
[----:B------:R-:W-:Y:S01]  /*1da0*/  IMAD.SHL.U32 R224, R0, 0x2, RZ ;  /* 0x0000000200e07824 */ /* 0x000fe200078e00ff */
[----:B------:R-:W-:Y:S01]  /*1db0*/  LEA.HI.X R3, R5, c[0x0][0x1fc], R3, 0x1, P0 ;  /* 0x00007f0005037a11 */ /* 0x000fe200000f0c03 */
[----:B------:R-:W2:Y:S01]  /*1dc0*/  SHFL.IDX PT, R8, R4, 0x2, 0x181f ;  /* 0x00581f0004087f89 */ /* 0x000ea200000e0000 */
[----:B------:R-:W-:Y:S02]  /*1dd0*/  IMAD.SHL.U32 R231, R2, 0x2, RZ ;  /* 0x0000000202e77824 */ /* 0x000fe400078e00ff */
[C---:B------:R-:W-:Y:S01]  /*1de0*/  IADD3 R17, R224.reuse, 0x5080, RZ ;  /* 0x00005080e0117810 */ /* 0x040fe20007ffe0ff */
[----:B------:R-:W3:Y:S01]  /*1df0*/  SHFL.IDX PT, R16, R4, RZ, 0x181f ;  /* 0x00181fff04107589 */ /* 0x000ee200000e0000 */
[----:B------:R-:W-:Y:S02]  /*1e00*/  IADD3 R235, R224, 0x50a0, RZ ;  /* 0x000050a0e0eb7810 */ /* 0x000fe40007ffe0ff */
[----:B------:R-:W-:Y:S01]  /*1e10*/  @P6 IADD3 R235, R17, -0x20, RZ ;  /* 0xffffffe011eb6810 */ /* 0x000fe20007ffe0ff */
[----:B-1----:R-:W1:Y:S03]  /*1e20*/  SHFL.IDX PT, R11, R4, 0x1, 0x181f ;  /* 0x00381f00040b7f89 */ /* 0x002e6600000e0000 */
[C---:B------:R-:W-:Y:S01]  /*1e30*/  IADD3 R241, R235.reuse, 0x800, RZ ;  /* 0x00000800ebf17810 */ /* 0x040fe20007ffe0ff */
[----:B------:R-:W4:Y:S01]  /*1e40*/  SHFL.IDX PT, R0, R3, 0x2, 0x181f ;  /* 0x00581f0003007f89 */ /* 0x000f2200000e0000 */
[----:B------:R-:W-:-:S02]  /*1e50*/  IADD3 R240, R235, 0x1000, RZ ;  /* 0x00001000ebf07810 */ /* 0x000fc40007ffe0ff */
[C---:B------:R-:W-:Y:S01]  /*1e60*/  IADD3 R239, R235.reuse, 0x1800, RZ ;  /* 0x00001800ebef7810 */ /* 0x040fe20007ffe0ff */
[----:B------:R-:W5:Y:S01]  /*1e70*/  SHFL.IDX PT, R10, R3, RZ, 0x181f ;  /* 0x00181fff030a7589 */ /* 0x000f6200000e0000 */
[C---:B------:R-:W-:Y:S02]  /*1e80*/  IADD3 R238, R235.reuse, 0x2000, RZ ;  /* 0x00002000ebee7810 */ /* 0x040fe40007ffe0ff */
[----:B------:R-:W-:Y:S01]  /*1e90*/  IADD3 R237, R235, 0x2800, RZ ;  /* 0x00002800ebed7810 */ /* 0x000fe20007ffe0ff */
[----:B------:R5:W5:Y:S01]  /*1ea0*/  SHFL.IDX PT, R9, R3, 0x1, 0x181f ;  /* 0x00381f0003097f89 */ /* 0x000b6200000e0000 */
[----:B--2---:R-:W-:-:S03]  /*1eb0*/  IADD3 R30, P0, R18, R8, RZ ;  /* 0x00000008121e7210 */ /* 0x004fc60007f1e0ff */
[----:B------:R-:W-:Y:S01]  /*1ec0*/  LDSM.16.M88.4 R36, [R224+0x5080] ;  /* 0x00508000e024783b */ /* 0x000fe20000000200 */
[----:B---3--:R-:W-:-:S03]  /*1ed0*/  IADD3 R28, P2, R16, R18, RZ ;  /* 0x00000012101c7210 */ /* 0x008fc60007f5e0ff */
[----:B------:R-:W2:Y:S01]  /*1ee0*/  LDSM.16.M88.4 R12, [R231+0x8080] ;  /* 0x00808000e70c783b */ /* 0x000ea20000000200 */
[----:B-1----:R-:W-:-:S03]  /*1ef0*/  IADD3 R26, P1, R18, R11, RZ ;  /* 0x0000000b121a7210 */ /* 0x002fc60007f3e0ff */
[----:B------:R-:W1:Y:S01]  /*1f00*/  LDSM.16.M88.4 R4, [R231+0xa080] ;  /* 0x00a08000e704783b */ /* 0x000e620000000200 */
[----:B----4-:R-:W-:-:S03]  /*1f10*/  IMAD.X R31, R19, 0x1, R0, P0 ;  /* 0x00000001131f7824 */ /* 0x010fc600000e0600 */
[----:B------:R-:W3:Y:S01]  /*1f20*/  LDSM.16.M88.4 R32, [R224+0x6080] ;  /* 0x00608000e020783b */ /* 0x000ee20000000200 */
[----:B-----5:R-:W-:-:S03]  /*1f30*/  IMAD.X R29, R10, 0x1, R19, P2 ;  /* 0x000000010a1d7824 */ /* 0x020fc600010e0613 */
[----:B------:R-:W4:Y:S01]  /*1f40*/  LDSM.16.M88.4 R44, [R224+0x5880] ;  /* 0x00588000e02c783b */ /* 0x000f220000000200 */
[----:B------:R-:W-:-:S03]  /*1f50*/  IMAD.WIDE R2, R126, 0x2, RZ ;  /* 0x000000027e027825 */ /* 0x000fc600078e02ff */
[----:B------:R-:W-:Y:S01]  /*1f60*/  LDSM.16.M88.4 R52, [R235] ;  /* 0x00000000eb34783b */ /* 0x000fe20000000200 */
[----:B------:R-:W-:Y:S01]  /*1f70*/  IMAD.X R27, R19, 0x1, R9, P1 ;  /* 0x00000001131b7824 */ /* 0x000fe200008e0609 */
[----:B------:R-:W-:Y:S02]  /*1f80*/  IADD3 R24, P0, R16, R2, RZ ;  /* 0x0000000210187210 */ /* 0x000fe40007f1e0ff */
[----:B------:R-:W-:Y:S01]  /*1f90*/  LDSM.16.M88.4 R56, [R235+0x800] ;  /* 0x00080000eb38783b */ /* 0x000fe20000000200 */
[----:B------:R-:W-:Y:S02]  /*1fa0*/  IADD3 R20, P6, R2, R11, RZ ;  /* 0x0000000b02147210 */ /* 0x000fe40007fde0ff */
[----:B------:R-:W-:Y:S02]  /*1fb0*/  IMAD.X R25, R10, 0x1, R3, P0 ;  /* 0x000000010a197824 */ /* 0x000fe400000e0603 */
[----:B------:R-:W-:Y:S01]  /*1fc0*/  R2P PR, R22, 0x6 ;  /* 0x0000000616007804 */ /* 0x000fe20000000000 */
[C---:B------:R-:W-:Y:S01]  /*1fd0*/  IMAD.X R21, R3.reuse, 0x1, R9, P6 ;  /* 0x0000000103157824 */ /* 0x040fe200030e0609 */
[----:B------:R-:W-:Y:S01]  /*1fe0*/  IADD3 R22, P0, R2, R8, RZ ;  /* 0x0000000802167210 */ /* 0x000fe20007f1e0ff */
[----:B------:R-:W-:Y:S01]  /*1ff0*/  IMAD.MOV.U32 R2, RZ, RZ, 0x10 ;  /* 0x00000010ff027424 */ /* 0x000fe200078e00ff */
[----:B------:R-:W-:Y:S01]  /*2000*/  ISETP.GE.AND P6, PT, R128, c[0x0][0x1d4], PT ;  /* 0x0000750080007a0c */ /* 0x000fe20003fc6270 */
[----:B------:R-:W-:Y:S02]  /*2010*/  LDSM.16.M88.4 R64, [R235+0x1000] ;  /* 0x00100000eb40783b */ /* 0x000fe40000000200 */
[----:B------:R-:W-:Y:S01]  /*2020*/  IMAD.X R23, R3, 0x1, R0, P0 ;  /* 0x0000000103177824 */ /* 0x000fe200000e0600 */
[----:B------:R-:W-:Y:S01]  /*2030*/  ISETP.LT.OR P0, PT, R41, 0x1, P6 ;  /* 0x000000012900780c */ /* 0x000fe20003701670 */
[----:B------:R-:W-:Y:S01]  /*2040*/  IMAD.MOV.U32 R0, RZ, RZ, 0x40 ;  /* 0x00000040ff007424 */ /* 0x000fe200078e00ff */
[----:B------:R-:W-:Y:S01]  /*2050*/  SEL R3, R2, 0xfffffff0, !P1 ;  /* 0xfffffff002037807 */ /* 0x000fe20004800000 */
[----:B------:R-:W-:Y:S01]  /*2060*/  IMAD.MOV.U32 R2, RZ, RZ, 0x20 ;  /* 0x00000020ff027424 */ /* 0x000fe200078e00ff */
[----:B------:R-:W-:-:S03]  /*2070*/  ISETP.GE.AND P1, PT, R42, c[0x0][0x1d4], PT ;  /* 0x000075002a007a0c */ /* 0x000fc60003f26270 */
[----:B------:R-:W-:Y:S01]  /*2080*/  IMAD R233, R3, 0x2, R231 ;  /* 0x0000000203e97824 */ /* 0x000fe200078e02e7 */
[----:B--2---:R-:W-:Y:S01]  /*2090*/  HMMA.16816.F32.BF16 R88, R12, R36, RZ ;  /* 0x000000240c58723c */ /* 0x004fe200000418ff */
[----:B------:R-:W-:-:S03]  /*20a0*/  SEL R2, R2, 0xffffffe0, !P2 ;  /* 0xffffffe002027807 */ /* 0x000fc60005000000 */
[----:B------:R-:W2:Y:S02]  /*20b0*/  LDSM.16.M88.4 R8, [R233+0xa080] ;  /* 0x00a08000e908783b */ /* 0x000ea40000000200 */
[C---:B------:R-:W-:Y:S02]  /*20c0*/  IMAD R232, R2.reuse, 0x2, R231 ;  /* 0x0000000202e87824 */ /* 0x040fe400078e02e7 */
[----:B------:R-:W5:Y:S01]  /*20d0*/  LDSM.16.M88.4 R16, [R233+0x8080] ;  /* 0x00808000e910783b */ /* 0x000f620000000200 */
[----:B-1----:R-:W-:Y:S01]  /*20e0*/  HMMA.16816.F32.BF16 R72, R4, R36, RZ ;  /* 0x000000240448723c */ /* 0x002fe200000418ff */
[----:B------:R-:W-:Y:S02]  /*20f0*/  IMAD R234, R2, 0x2, R233 ;  /* 0x0000000202ea7824 */ /* 0x000fe400078e02e9 */
[----:B------:R-:W-:Y:S01]  /*2100*/  @!PT LDS RZ, [RZ] ;  /* 0x00000000fffff984 */ /* 0x000fe20000000800 */
[----:B------:R-:W-:Y:S01]  /*2110*/  @!PT LDS RZ, [RZ] ;  /* 0x00000000fffff984 */ /* 0x000fe20000000800 */
[----:B------:R-:W-:Y:S01]  /*2120*/  @!PT LDS RZ, [RZ] ;  /* 0x00000000fffff984 */ /* 0x000fe20000000800 */
[----:B------:R1:W-:Y:S01]  /*2130*/  LDGSTS.E.BYPASS.LTC128B.128 [R245+0x2080], [R28.64], !P0 ;  /* 0x020800001cf57fae */ /* 0x0003e2000c101d54 */
[----:B------:R-:W-:Y:S01]  /*2140*/  ISETP.LT.OR P0, PT, R41, 0x1, P1 ;  /* 0x000000012900780c */ /* 0x000fe20000f01670 */
[----:B------:R-:W-:-:S03]  /*2150*/  IMAD R236, R3, 0x2, R232 ;  /* 0x0000000203ec7824 */ /* 0x000fc600078e02e8 */
[-C--:B------:R-:W-:Y:S08]  /*2160*/  HMMA.16816.F32.BF16 R68, R4, R38.reuse, RZ ;  /* 0x000000260444723c */ /* 0x080ff000000418ff */
[----:B------:R-:W-:Y:S01]  /*2170*/  HMMA.16816.F32.BF16 R92, R12, R38, RZ ;  /* 0x000000260c5c723c */ /* 0x000fe200000418ff */
[----:B------:R1:W-:Y:S01]  /*2180*/  LDGSTS.E.BYPASS.LTC128B.128 [R245+0x3880], [R24.64], !P0 ;  /* 0x0388000018f57fae */ /* 0x0003e2000c101d54 */
[----:B------:R-:W-:-:S02]  /*2190*/  ISETP.LT.OR P0, PT, R41, 0x11, P6 ;  /* 0x000000112900780c */ /* 0x000fc40003701670 */
[----:B------:R-:W-:-:S04]  /*21a0*/  ISETP.LT.OR P6, PT, R41, 0x21, P6 ;  /* 0x000000212900780c */ /* 0x000fc800037c1670 */
[C---:B---3--:R-:W-:Y:S07]  /*21b0*/  HMMA.16816.F32.BF16 R36, R4.reuse, R32, RZ ;  /* 0x000000200424723c */ /* 0x048fee00000418ff */
[----:B------:R1:W-:Y:S01]  /*21c0*/  LDGSTS.E.BYPASS.LTC128B.128 [R245+0x2880], [R26.64], !P0 ;  /* 0x028800001af57fae */ /* 0x0003e2000c101d54 */
[C---:B------:R-:W-:Y:S01]  /*21d0*/  ISETP.LT.OR P0, PT, R41.reuse, 0x11, P1 ;  /* 0x000000112900780c */ /* 0x040fe20000f01670 */
[----:B----4-:R-:W-:Y:S01]  /*21e0*/  HMMA.16816.F32.BF16 R48, R4, R44, RZ ;  /* 0x0000002c0430723c */ /* 0x010fe200000418ff */
[----:B------:R-:W-:-:S07]  /*21f0*/  ISETP.LT.OR P1, PT, R41, 0x21, P1 ;  /* 0x000000212900780c */ /* 0x000fce0000f21670 */
[----:B------:R-:W-:Y:S04]  /*2200*/  HMMA.16816.F32.BF16 R60, R4, R46, RZ ;  /* 0x0000002e043c723c */ /* 0x000fe800000418ff */
[----:B------:R3:W-:Y:S01]  /*2210*/  LDGSTS.E.BYPASS.LTC128B.128 [R245+0x4080], [R20.64], !P0 ;  /* 0x0408000014f57fae */ /* 0x0007e2000c101d54 */
[----:B------:R-:W-:-:S03]  /*2220*/  LOP3.LUT P0, RZ, R40, 0x4, RZ, 0xc0, !PT ;  /* 0x0000000428ff7812 */ /* 0x000fc6000780c0ff */
[----:B------:R-:W-:Y:S01]  /*2230*/  HMMA.16816.F32.BF16 R4, R4, R34, RZ ;  /* 0x000000220404723c */ /* 0x000fe200000418ff */
[----:B------:R-:W-:Y:S01]  /*2240*/  SEL R0, R0, 0xffffffc0, !P0 ;  /* 0xffffffc000007807 */ /* 0x000fe20004000000 */
[----:B------:R4:W-:Y:S01]  /*2250*/  LDGSTS.E.BYPASS.LTC128B.128 [R245+0x3080], [R30.64], !P6 ;  /* 0x030800001ef57fae */ /* 0x0009e2000f101d54 */
[----:B------:R-:W-:Y:S02]  /*2260*/  PLOP3.LUT P0, PT, PT, PT, UP0, 0x80, 0x0 ;  /* 0x000000000000781c */ /* 0x000fe40003f0f008 */
[----:B------:R-:W-:Y:S01]  /*2270*/  ISETP.GT.AND P6, PT, R131, 0x2f, PT ;  /* 0x0000002f8300780c */ /* 0x000fe20003fc4270 */
[----:B------:R-:W-:Y:S01]  /*2280*/  IMAD.IADD R230, R224, 0x1, R0 ;  /* 0x00000001e0e67824 */ /* 0x000fe200078e0200 */
[----:B------:R3:W-:Y:S01]  /*2290*/  LDGSTS.E.BYPASS.LTC128B.128 [R245+0x4880], [R22.64], !P1 ;  /* 0x0488000016f57fae */ /* 0x0007e2000c901d54 */
[C---:B------:R-:W-:Y:S01]  /*22a0*/  HMMA.16816.F32.BF16 R80, R12.reuse, R44, RZ ;  /* 0x0000002c0c50723c */ /* 0x040fe200000418ff */
[----:B------:R-:W-:Y:S02]  /*22b0*/  IMAD.IADD R229, R0, 0x1, R235 ;  /* 0x0000000100e57824 */ /* 0x000fe400078e02eb */
[----:B-1----:R-:W-:Y:S04]  /*22c0*/  LDSM.16.M88.4 R24, [R230+0x5080] ;  /* 0x00508000e618783b */ /* 0x002fe80000000200 */
[----:B------:R-:W-:Y:S01]  /*22d0*/  LDSM.16.M88.4 R40, [R229] ;  /* 0x00000000e528783b */ /* 0x000fe20000000200 */
[C---:B------:R-:W-:Y:S03]  /*22e0*/  HMMA.16816.F32.BF16 R100, R12.reuse, R46, RZ ;  /* 0x0000002e0c64723c */ /* 0x040fe600000418ff */
[----:B------:R-:W0:Y:S05]  /*22f0*/  LDGDEPBAR ;  /* 0x00000000000079af */ /* 0x000e2a0000000000 */
[C---:B------:R-:W-:Y:S08]  /*2300*/  HMMA.16816.F32.BF16 R76, R12.reuse, R32, RZ ;  /* 0x000000200c4c723c */ /* 0x040ff000000418ff */
[----:B------:R-:W-:Y:S01]  /*2310*/  HMMA.16816.F32.BF16 R104, R12, R34, RZ ;  /* 0x000000220c68723c */ /* 0x000fe200000418ff */
[----:B------:R-:W1:Y:S04]  /*2320*/  LDSM.16.M88.4 R12, [R232+0xa080] ;  /* 0x00a08000e80c783b */ /* 0x000e680000000200 */
[----:B---3--:R-:W3:Y:S03]  /*2330*/  LDSM.16.M88.4 R20, [R230+0x5880] ;  /* 0x00588000e614783b */ /* 0x008ee60000000200 */
[C---:B--2---:R-:W-:Y:S01]  /*2340*/  HMMA.16816.F32.BF16 R108, R8.reuse, R64, R36 ;  /* 0x00000040086c723c */ /* 0x044fe20000041824 */
[----:B------:R-:W2:Y:S07]  /*2350*/  LDSM.16.M88.4 R36, [R230+0x6080] ;  /* 0x00608000e624783b */ /* 0x000eae0000000200 */
[C---:B------:R-:W-:Y:S08]  /*2360*/  HMMA.16816.F32.BF16 R116, R8.reuse, R52, R72 ;  /* 0x000000340874723c */ /* 0x040ff00000041848 */
[C---:B------:R-:W-:Y:S08]  /*2370*/  HMMA.16816.F32.BF16 R112, R8.reuse, R56, R48 ;  /* 0x000000380870723c */ /* 0x040ff00000041830 */
[C---:B------:R-:W-:Y:S01]  /*2380*/  HMMA.16816.F32.BF16 R96, R8.reuse, R54, R68 ;  /* 0x000000360860723c */ /* 0x040fe20000041844 */
[----:B------:R-:W-:Y:S07]  /*2390*/  LDSM.16.M88.4 R68, [R229+0x1000] ;  /* 0x00100000e544783b */ /* 0x000fee0000000200 */
[C---:B------:R-:W-:Y:S01]  /*23a0*/  HMMA.16816.F32.BF16 R84, R8.reuse, R58, R60 ;  /* 0x0000003a0854723c */ /* 0x040fe2000004183c */
[----:B------:R-:W-:Y:S07]  /*23b0*/  LDSM.16.M88.4 R60, [R229+0x800] ;  /* 0x00080000e53c783b */ /* 0x000fee0000000200 */
[----:B------:R-:W-:Y:S01]  /*23c0*/  HMMA.16816.F32.BF16 R72, R8, R66, R4 ;  /* 0x000000420848723c */ /* 0x000fe20000041804 */
[----:B------:R-:W1:Y:S04]  /*23d0*/  LDSM.16.M88.4 R8, [R232+0x8080] ;  /* 0x00808000e808783b */ /* 0x000e680000000200 */
[----:B------:R-:W1:Y:S03]  /*23e0*/  LDSM.16.M88.4 R4, [R234+0xa080] ;  /* 0x00a08000ea04783b */ /* 0x000e660000000200 */
[C---:B-----5:R-:W-:Y:S08]  /*23f0*/  HMMA.16816.F32.BF16 R48, R16.reuse, R52, R88 ;  /* 0x000000341030723c */ /* 0x060ff00000041858 */
[C---:B------:R-:W-:Y:S08]  /*2400*/  HMMA.16816.F32.BF16 R32, R16.reuse, R64, R76 ;  /* 0x000000401020723c */ /* 0x040ff0000004184c */
[C---:B------:R-:W-:Y:S08]  /*2410*/  HMMA.16816.F32.BF16 R52, R16.reuse, R54, R92 ;  /* 0x000000361034723c */ /* 0x040ff0000004185c */
[C---:B----4-:R-:W-:Y:S08]  /*2420*/  HMMA.16816.F32.BF16 R28, R16.reuse, R58, R100 ;  /* 0x0000003a101c723c */ /* 0x050ff00000041864 */
[C---:B------:R-:W-:Y:S08]  /*2430*/  HMMA.16816.F32.BF16 R44, R16.reuse, R56, R80 ;  /* 0x00000038102c723c */ /* 0x040ff00000041850 */
[----:B------:R-:W-:Y:S01]  /*2440*/  HMMA.16816.F32.BF16 R64, R16, R66, R104 ;  /* 0x000000421040723c */ /* 0x000fe20000041868 */
[----:B------:R-:W4:Y:S07]  /*2450*/  LDSM.16.M88.4 R16, [R234+0x8080] ;  /* 0x00808000ea10783b */ /* 0x000f2e0000000200 */
[C---:B-1----:R-:W-:Y:S08]  /*2460*/  HMMA.16816.F32.BF16 R56, R12.reuse, R24, R116 ;  /* 0x000000180c38723c */ /* 0x042ff00000041874 */
[C---:B------:R-:W-:Y:S08]  /*2470*/  HMMA.16816.F32.BF16 R76, R12.reuse, R26, R96 ;  /* 0x0000001a0c4c723c */ /* 0x040ff00000041860 */
[C---:B---3--:R-:W-:Y:S08]  /*2480*/  HMMA.16816.F32.BF16 R80, R12.reuse, R20, R112 ;  /* 0x000000140c50723c */ /* 0x048ff00000041870 */
[C---:B--2---:R-:W-:Y:S08]  /*2490*/  HMMA.16816.F32.BF16 R88, R12.reuse, R36, R108 ;  /* 0x000000240c58723c */ /* 0x044ff0000004186c */
[C---:B------:R-:W-:Y:S08]  /*24a0*/  HMMA.16816.F32.BF16 R84, R12.reuse, R22, R84 ;  /* 0x000000160c54723c */ /* 0x040ff00000041854 */
[----:B------:R-:W-:Y:S01]  /*24b0*/  HMMA.16816.F32.BF16 R92, R12, R38, R72 ;  /* 0x000000260c5c723c */ /* 0x000fe20000041848 */
[----:B------:R-:W-:Y:S07]  /*24c0*/  LDSM.16.M88.4 R12, [R231+0xe080] ;  /* 0x00e08000e70c783b */ /* 0x000fee0000000200 */
[C---:B------:R-:W-:Y:S01]  /*24d0*/  HMMA.16816.F32.BF16 R104, R8.reuse, R36, R32 ;  /* 0x000000240868723c */ /* 0x040fe20000041820 */
[----:B------:R-:W1:Y:S07]  /*24e0*/  LDSM.16.M88.4 R32, [R224+0x6880] ;  /* 0x00688000e020783b */ /* 0x000e6e0000000200 */
[C---:B------:R-:W-:Y:S08]  /*24f0*/  HMMA.16816.F32.BF16 R48, R8.reuse, R24, R48 ;  /* 0x000000180830723c */ /* 0x040ff00000041830 */
[C---:B------:R-:W-:Y:S01]  /*2500*/  HMMA.16816.F32.BF16 R96, R8.reuse, R26, R52 ;  /* 0x0000001a0860723c */ /* 0x040fe20000041834 */
[----:B------:R-:W-:Y:S07]  /*2510*/  LDSM.16.M88.4 R24, [R224+0x7880] ;  /* 0x00788000e018783b */ /* 0x000fee0000000200 */
[C---:B------:R-:W-:Y:S01]  /*2520*/  HMMA.16816.F32.BF16 R108, R8.reuse, R22, R28 ;  /* 0x00000016086c723c */ /* 0x040fe2000004181c */
[----:B------:R-:W2:Y:S07]  /*2530*/  LDSM.16.M88.4 R28, [R224+0x7080] ;  /* 0x00708000e01c783b */ /* 0x000eae0000000200 */
[C---:B------:R-:W-:Y:S01]  /*2540*/  HMMA.16816.F32.BF16 R100, R8.reuse, R20, R44 ;  /* 0x000000140864723c */ /* 0x040fe2000004182c */
[----:B------:R-:W-:Y:S07]  /*2550*/  LDSM.16.M88.4 R44, [R235+0x2000] ;  /* 0x00200000eb2c783b */ /* 0x000fee0000000200 */
[----:B------:R-:W-:Y:S01]  /*2560*/  HMMA.16816.F32.BF16 R52, R8, R38, R64 ;  /* 0x000000260834723c */ /* 0x000fe20000041840 */
[----:B------:R-:W3:Y:S07]  /*2570*/  LDSM.16.M88.4 R8, [R231+0xc080] ;  /* 0x00c08000e708783b */ /* 0x000eee0000000200 */
[C---:B------:R-:W-:Y:S01]  /*2580*/  HMMA.16816.F32.BF16 R36, R4.reuse, R40, R56 ;  /* 0x000000280424723c */ /* 0x040fe20000041838 */
[----:B------:R-:W-:Y:S07]  /*2590*/  LDSM.16.M88.4 R56, [R235+0x2800] ;  /* 0x00280000eb38783b */ /* 0x000fee0000000200 */
[C---:B------:R-:W-:Y:S08]  /*25a0*/  HMMA.16816.F32.BF16 R20, R4.reuse, R42, R76 ;  /* 0x0000002a0414723c */ /* 0x040ff0000004184c */
[C---:B------:R-:W-:Y:S08]  /*25b0*/  HMMA.16816.F32.BF16 R64, R4.reuse, R60, R80 ;  /* 0x0000003c0440723c */ /* 0x040ff00000041850 */
[C---:B------:R-:W-:Y:S08]  /*25c0*/  HMMA.16816.F32.BF16 R72, R4.reuse, R62, R84 ;  /* 0x0000003e0448723c */ /* 0x040ff00000041854 */
[C---:B------:R-:W-:Y:S08]  /*25d0*/  HMMA.16816.F32.BF16 R76, R4.reuse, R68, R88 ;  /* 0x00000044044c723c */ /* 0x040ff00000041858 */
[----:B------:R-:W-:Y:S01]  /*25e0*/  HMMA.16816.F32.BF16 R92, R4, R70, R92 ;  /* 0x00000046045c723c */ /* 0x000fe2000004185c */
[----:B------:R-:W-:Y:S07]  /*25f0*/  LDSM.16.M88.4 R4, [R233+0xe080] ;  /* 0x00e08000e904783b */ /* 0x000fee0000000200 */
[C---:B----4-:R-:W-:Y:S01]  /*2600*/  HMMA.16816.F32.BF16 R84, R16.reuse, R40, R48 ;  /* 0x000000281054723c */ /* 0x050fe20000041830 */
[----:B------:R-:W4:Y:S07]  /*2610*/  LDSM.16.M88.4 R48, [R235+0x1800] ;  /* 0x00180000eb30783b */ /* 0x000f2e0000000200 */
[C---:B------:R-:W-:Y:S08]  /*2620*/  HMMA.16816.F32.BF16 R96, R16.reuse, R42, R96 ;  /* 0x0000002a1060723c */ /* 0x040ff00000041860 */
[C---:B------:R-:W-:Y:S08]  /*2630*/  HMMA.16816.F32.BF16 R100, R16.reuse, R60, R100 ;  /* 0x0000003c1064723c */ /* 0x040ff00000041864 */
[C---:B------:R-:W-:Y:S08]  /*2640*/  HMMA.16816.F32.BF16 R60, R16.reuse, R62, R108 ;  /* 0x0000003e103c723c */ /* 0x040ff0000004186c */
[C---:B------:R-:W-:Y:S08]  /*2650*/  HMMA.16816.F32.BF16 R104, R16.reuse, R68, R104 ;  /* 0x000000441068723c */ /* 0x040ff00000041868 */
[----:B------:R-:W-:Y:S08]  /*2660*/  HMMA.16816.F32.BF16 R88, R16, R70, R52 ;  /* 0x000000461058723c */ /* 0x000ff00000041834 */
[C---:B-1----:R-:W-:Y:S08]  /*2670*/  HMMA.16816.F32.BF16 R80, R12.reuse, R32, R36 ;  /* 0x000000200c50723c */ /* 0x042ff00000041824 */
[C---:B------:R-:W-:Y:S01]  /*2680*/  HMMA.16816.F32.BF16 R52, R12.reuse, R34, R20 ;  /* 0x000000220c34723c */ /* 0x040fe20000041814 */
[----:B------:R-:W1:Y:S07]  /*2690*/  LDSM.16.M88.4 R20, [R233+0xc080] ;  /* 0x00c08000e914783b */ /* 0x000e6e0000000200 */
[C---:B--2---:R-:W-:Y:S08]  /*26a0*/  HMMA.16816.F32.BF16 R40, R12.reuse, R28, R64 ;  /* 0x0000001c0c28723c */ /* 0x044ff00000041840 */
[C---:B------:R-:W-:Y:S08]  /*26b0*/  HMMA.16816.F32.BF16 R36, R12.reuse, R30, R72 ;  /* 0x0000001e0c24723c */ /* 0x040ff00000041848 */
[C---:B------:R-:W-:Y:S08]  /*26c0*/  HMMA.16816.F32.BF16 R16, R12.reuse, R24, R76 ;  /* 0x000000180c10723c */ /* 0x040ff0000004184c */
[----:B------:R-:W-:Y:S08]  /*26d0*/  HMMA.16816.F32.BF16 R12, R12, R26, R92 ;  /* 0x0000001a0c0c723c */ /* 0x000ff0000004185c */
[C---:B---3--:R-:W-:Y:S08]  /*26e0*/  HMMA.16816.F32.BF16 R72, R8.reuse, R32, R84 ;  /* 0x000000200848723c */ /* 0x048ff00000041854 */
[C---:B------:R-:W-:Y:S01]  /*26f0*/  HMMA.16816.F32.BF16 R68, R8.reuse, R34, R96 ;  /* 0x000000220844723c */ /* 0x040fe20000041860 */
[----:B------:R-:W-:Y:S07]  /*2700*/  LDSM.16.M88.4 R32, [R230+0x7880] ;  /* 0x00788000e620783b */ /* 0x000fee0000000200 */
        /* <DEDUP_REMOVED lines=8> */
[C---:B------:R-:W-:Y:S01]  /*2790*/  HMMA.16816.F32.BF16 R100, R4.reuse, R56, R16 ;  /* 0x000000380464723c */ /* 0x040fe20000041810 */
[----:B------:R-:W2:Y:S07]  /*27a0*/  LDSM.16.M88.4 R16, [R232+0xe080] ;  /* 0x00e08000e810783b */ /* 0x000eae0000000200 */
[C---:B------:R-:W-:Y:S01]  /*27b0*/  HMMA.16816.F32.BF16 R52, R4.reuse, R58, R12 ;  /* 0x0000003a0434723c */ /* 0x040fe2000004180c */
[----:B------:R-:W3:Y:S07]  /*27c0*/  LDSM.16.M88.4 R12, [R232+0xc080] ;  /* 0x00c08000e80c783b */ /* 0x000eee0000000200 */
[C---:B------:R-:W-:Y:S01]  /*27d0*/  HMMA.16816.F32.BF16 R104, R4.reuse, R46, R36 ;  /* 0x0000002e0468723c */ /* 0x040fe20000041824 */
[----:B------:R-:W4:Y:S07]  /*27e0*/  LDSM.16.M88.4 R36, [R230+0x7080] ;  /* 0x00708000e624783b */ /* 0x000f2e0000000200 */
[-C--:B------:R-:W-:Y:S01]  /*27f0*/  HMMA.16816.F32.BF16 R80, R4, R48.reuse, R80 ;  /* 0x000000300450723c */ /* 0x080fe20000041850 */
[----:B------:R-:W5:Y:S07]  /*2800*/  LDSM.16.M88.4 R4, [R236+0xe080] ;  /* 0x00e08000ec04783b */ /* 0x000f6e0000000200 */
[C---:B-1----:R-:W-:Y:S08]  /*2810*/  HMMA.16816.F32.BF16 R96, R20.reuse, R48, R72 ;  /* 0x000000301460723c */ /* 0x042ff00000041848 */
[C---:B------:R-:W-:Y:S08]  /*2820*/  HMMA.16816.F32.BF16 R92, R20.reuse, R50, R68 ;  /* 0x00000032145c723c */ /* 0x040ff00000041844 */
[C---:B------:R-:W-:Y:S08]  /*2830*/  HMMA.16816.F32.BF16 R88, R20.reuse, R44, R64 ;  /* 0x0000002c1458723c */ /* 0x040ff00000041840 */
[C---:B------:R-:W-:Y:S08]  /*2840*/  HMMA.16816.F32.BF16 R84, R20.reuse, R46, R60 ;  /* 0x0000002e1454723c */ /* 0x040ff0000004183c */
[C---:B------:R-:W-:Y:S01]  /*2850*/  HMMA.16816.F32.BF16 R60, R20.reuse, R56, R28 ;  /* 0x00000038143c723c */ /* 0x040fe2000004181c */
[----:B------:R-:W-:Y:S07]  /*2860*/  LDSM.16.M88.4 R28, [R229+0x1800] ;  /* 0x00180000e51c783b */ /* 0x000fee0000000200 */
[----:B------:R-:W-:Y:S01]  /*2870*/  HMMA.16816.F32.BF16 R56, R20, R58, R8 ;  /* 0x0000003a1438723c */ /* 0x000fe20000041808 */
[----:B------:R-:W1:Y:S04]  /*2880*/  LDSM.16.M88.4 R8, [R234+0xc080] ;  /* 0x00c08000ea08783b */ /* 0x000e680000000200 */
[----:B------:R-:W1:Y:S01]  /*2890*/  LDSM.16.M88.4 R20, [R229+0x2800] ;  /* 0x00280000e514783b */ /* 0x000e620000000200 */
[----:B------:R-:W-:-:S04]  /*28a0*/  DEPBAR.LE SB0, 0x0 ;  /* 0x000080000000791a */ /* 0x000fc80000000000 */
[C---:B--2---:R-:W-:Y:S08]  /*28b0*/  HMMA.16816.F32.BF16 R80, R16.reuse, R40, R80 ;  /* 0x000000281050723c */ /* 0x044ff00000041850 */
[----:B------:R-:W-:Y:S08]  /*28c0*/  HMMA.16816.F32.BF16 R76, R16, R42, R76 ;  /* 0x0000002a104c723c */ /* 0x000ff0000004184c */
[C---:B---3--:R-:W-:Y:S08]  /*28d0*/  HMMA.16816.F32.BF16 R48, R12.reuse, R40, R96 ;  /* 0x000000280c30723c */ /* 0x048ff00000041860 */
[----:B------:R-:W-:Y:S08]  /*28e0*/  HMMA.16816.F32.BF16 R44, R12, R42, R92 ;  /* 0x0000002a0c2c723c */ /* 0x000ff0000004185c */
[C---:B----4-:R-:W-:Y:S08]  /*28f0*/  HMMA.16816.F32.BF16 R72, R16.reuse, R36, R108 ;  /* 0x000000241048723c */ /* 0x050ff0000004186c */
[----:B------:R-:W-:Y:S08]  /*2900*/  HMMA.16816.F32.BF16 R68, R16, R38, R104 ;  /* 0x000000261044723c */ /* 0x000ff00000041868 */
[----:B------:R-:W-:Y:S08]  /*2910*/  HMMA.16816.F32.BF16 R40, R12, R36, R88 ;  /* 0x000000240c28723c */ /* 0x000ff00000041858 */
[C---:B------:R-:W-:Y:S08]  /*2920*/  HMMA.16816.F32.BF16 R64, R16.reuse, R32, R100 ;  /* 0x000000201040723c */ /* 0x040ff00000041864 */
[----:B------:R-:W-:Y:S08]  /*2930*/  HMMA.16816.F32.BF16 R52, R16, R34, R52 ;  /* 0x000000221034723c */ /* 0x000ff00000041834 */
[C---:B------:R-:W-:Y:S08]  /*2940*/  HMMA.16816.F32.BF16 R36, R12.reuse, R38, R84 ;  /* 0x000000260c24723c */ /* 0x040ff00000041854 */
[C---:B------:R-:W-:Y:S08]  /*2950*/  HMMA.16816.F32.BF16 R16, R12.reuse, R32, R60 ;  /* 0x000000200c10723c */ /* 0x040ff0000004183c */
[----:B------:R-:W-:Y:S08]  /*2960*/  HMMA.16816.F32.BF16 R12, R12, R34, R56 ;  /* 0x000000220c0c723c */ /* 0x000ff00000041838 */
[C---:B-----5:R-:W-:Y:S08]  /*2970*/  HMMA.16816.F32.BF16 R32, R4.reuse, R24, R72 ;  /* 0x000000180420723c */ /* 0x060ff00000041848 */
[----:B------:R-:W-:Y:S08]  /*2980*/  HMMA.16816.F32.BF16 R84, R4, R26, R68 ;  /* 0x0000001a0454723c */ /* 0x000ff00000041844 */
[C---:B-1----:R-:W-:Y:S08]  /*2990*/  HMMA.16816.F32.BF16 R40, R8.reuse, R24, R40 ;  /* 0x000000180828723c */ /* 0x042ff00000041828 */
[----:B------:R-:W-:Y:S08]  /*29a0*/  HMMA.16816.F32.BF16 R36, R8, R26, R36 ;  /* 0x0000001a0824723c */ /* 0x000ff00000041824 */
[C---:B------:R-:W-:Y:S08]  /*29b0*/  HMMA.16816.F32.BF16 R92, R4.reuse, R20, R64 ;  /* 0x00000014045c723c */ /* 0x040ff00000041840 */
[----:B------:R-:W-:Y:S08]  /*29c0*/  HMMA.16816.F32.BF16 R96, R4, R22, R52 ;  /* 0x000000160460723c */ /* 0x000ff00000041834 */
[----:B------:R-:W-:Y:S08]  /*29d0*/  HMMA.16816.F32.BF16 R24, R8, R20, R16 ;  /* 0x000000140818723c */ /* 0x000ff00000041810 */
[C---:B------:R-:W-:Y:S08]  /*29e0*/  HMMA.16816.F32.BF16 R80, R4.reuse, R28, R80 ;  /* 0x0000001c0450723c */ /* 0x040ff00000041850 */
[----:B------:R-:W-:Y:S08]  /*29f0*/  HMMA.16816.F32.BF16 R76, R4, R30, R76 ;  /* 0x0000001e044c723c */ /* 0x000ff0000004184c */
[C---:B------:R-:W-:Y:S08]  /*2a00*/  HMMA.16816.F32.BF16 R48, R8.reuse, R28, R48 ;  /* 0x0000001c0830723c */ /* 0x040ff00000041830 */
[C---:B------:R-:W-:Y:S08]  /*2a10*/  HMMA.16816.F32.BF16 R44, R8.reuse, R30, R44 ;  /* 0x0000001e082c723c */ /* 0x040ff0000004182c */
[----:B------:R-:W-:Y:S01]  /*2a20*/  HMMA.16816.F32.BF16 R20, R8, R22, R12 ;  /* 0x000000160814723c */ /* 0x000fe2000004180c */
[----:B------:R-:W-:Y:S06]  /*2a30*/  BAR.SYNC.DEFER_BLOCKING 0x0 ;  /* 0x0000000000007b1d */ /* 0x000fec0000010000 */
[----:B------:R-:W-:Y:S05]  /*2a40*/  @!P0 BRA `(.L_x_950) ;  /* 0x000003e000008947 */ /* 0x000fea0003800000 */
[----:B------:R-:W-:Y:S02]  /*2a50*/  IMAD.U32 R0, RZ, RZ, UR19 ;  /* 0x00000013ff007e24 */ /* 0x000fe4000f8e00ff */
        /* <DEDUP_REMOVED lines=12> */
[----:B------:R-:W-:Y:S01]  /*2b20*/  SEL R19, RZ, 0x10, P5 ;  /* 0x00000010ff137807 */ /* 0x000fe20002800000 */
[----:B------:R-:W-:Y:S01]  /*2b30*/  IMAD.SHL.U32 R15, R128, 0x2, RZ ;  /* 0x00000002800f7824 */ /* 0x000fe200078e00ff */
[----:B------:R-:W-:Y:S01]  /*2b40*/  IADD3 R8, -R125, 0x10, RZ ;  /* 0x000000107d087810 */ /* 0x000fe20007ffe1ff */
[----:B------:R-:W-:-:S04]  /*2b50*/  IMAD R243, R0, c[0x0][0x2b8], R4 ;  /* 0x0000ae0000f37a24 */ /* 0x000fc800078e0204 */
[----:B------:R-:W-:Y:S01]  /*2b60*/  IMAD.WIDE.U32 R4, R243, c[0x0][0x1e0], RZ ;  /* 0x00007800f3047a25 */ /* 0x000fe200078e00ff */
[----:B------:R-:W-:-:S05]  /*2b70*/  SHF.R.S32.HI R0, RZ, 0x1f, R243 ;  /* 0x0000001fff007819 */ /* 0x000fca00000114f3 */
[----:B------:R-:W-:-:S04]  /*2b80*/  IMAD R0, R0, c[0x0][0x1e0], RZ ;  /* 0x0000780000007a24 */ /* 0x000fc800078e02ff */
[----:B------:R-:W-:-:S04]  /*2b90*/  IMAD R0, R243, c[0x0][0x1e4], R0 ;  /* 0x00007900f3007a24 */ /* 0x000fc800078e0200 */
[----:B------:R-:W-:Y:S01]  /*2ba0*/  IMAD.IADD R5, R5, 0x1, R0 ;  /* 0x0000000105057824 */ /* 0x000fe200078e0200 */
[----:B--2---:R-:W-:-:S03]  /*2bb0*/  SHF.R.S32.HI R0, RZ, 0x1f, R242 ;  /* 0x0000001fff007819 */ /* 0x004fc600000114f2 */
[----:B------:R-:W-:-:S04]  /*2bc0*/  IMAD.WIDE.U32 R4, R242, c[0x0][0x1f0], R4 ;  /* 0x00007c00f2047a25 */ /* 0x000fc800078e0004 */
[----:B------:R-:W-:-:S04]  /*2bd0*/  IMAD R0, R0, c[0x0][0x1f0], RZ ;  /* 0x00007c0000007a24 */ /* 0x000fc800078e02ff */
[----:B------:R-:W-:Y:S01]  /*2be0*/  IMAD R6, R242, c[0x0][0x1f4], R0 ;  /* 0x00007d00f2067a24 */ /* 0x000fe200078e0200 */
[----:B------:R-:W-:-:S04]  /*2bf0*/  IADD3 R0, P0, R4, UR16, RZ ;  /* 0x0000001004007c10 */ /* 0x000fc8000ff1e0ff */
[----:B------:R-:W-:Y:S02]  /*2c00*/  IADD3.X R5, R5, UR8, R6, P0, !PT ;  /* 0x0000000805057c10 */ /* 0x000fe400087fe406 */
[----:B------:R-:W-:-:S04]  /*2c10*/  LEA R4, P0, R0, c[0x0][0x1c8], 0x1 ;  /* 0x0000720000047a11 */ /* 0x000fc800078008ff */
[----:B------:R-:W-:Y:S01]  /*2c20*/  LEA.HI.X R0, R0, c[0x0][0x1cc], R5, 0x1, P0 ;  /* 0x0000730000007a11 */ /* 0x000fe200000f0c05 */
[----:B------:R-:W-:Y:S01]  /*2c30*/  SHFL.IDX PT, R6, R4, 0x2, 0x181f ;  /* 0x00581f0004067f89 */ /* 0x000fe200000e0000 */
[----:B------:R-:W-:-:S03]  /*2c40*/  IMAD.SHL.U32 R5, R126, 0x2, RZ ;  /* 0x000000027e057824 */ /* 0x000fc600078e00ff */
[----:B------:R-:W-:Y:S04]  /*2c50*/  SHFL.IDX PT, R7, R0, 0x2, 0x181f ;  /* 0x00581f0000077f89 */ /* 0x000fe800000e0000 */
[----:B------:R-:W1:Y:S04]  /*2c60*/  SHFL.IDX PT, R10, R4, RZ, 0x181f ;  /* 0x00181fff040a7589 */ /* 0x000e6800000e0000 */
[----:B------:R2:W3:Y:S04]  /*2c70*/  SHFL.IDX PT, R11, R4, 0x1, 0x181f ;  /* 0x00381f00040b7f89 */ /* 0x0004e800000e0000 */
[----:B------:R-:W4:Y:S04]  /*2c80*/  SHFL.IDX PT, R13, R0, RZ, 0x181f ;  /* 0x00181fff000d7589 */ /* 0x000f2800000e0000 */
[----:B------:R5:W3:Y:S01]  /*2c90*/  SHFL.IDX PT, R18, R0, 0x1, 0x181f ;  /* 0x00381f0000127f89 */ /* 0x000ae200000e0000 */
[----:B-1----:R-:W-:-:S02]  /*2ca0*/  IADD3 R14, P2, R10, R15, RZ ;  /* 0x0000000f0a0e7210 */ /* 0x002fc40007f5e0ff */
[----:B--2---:R-:W-:-:S04]  /*2cb0*/  IADD3 R4, -R19, 0x10, RZ ;  /* 0x0000001013047810 */ /* 0x004fc80007ffe1ff */
[----:B------:R-:W-:Y:S02]  /*2cc0*/  LOP3.LUT R4, R4, 0xf, RZ, 0xc0, !PT ;  /* 0x0000000f04047812 */ /* 0x000fe400078ec0ff */
[----:B-----5:R-:W-:Y:S02]  /*2cd0*/  SHF.L.U64.HI R0, R128, 0x1, R130 ;  /* 0x0000000180007819 */ /* 0x020fe40000010282 */
[-C--:B------:R-:W-:Y:S02]  /*2ce0*/  IADD3 R16, P1, P0, R4, R6.reuse, R15 ;  /* 0x0000000604107210 */ /* 0x080fe4000783e00f */
[----:B------:R-:W-:Y:S02]  /*2cf0*/  LOP3.LUT R4, R8, 0xf, RZ, 0xc0, !PT ;  /* 0x0000000f08047812 */ /* 0x000fe400078ec0ff */
[----:B------:R-:W-:Y:S02]  /*2d00*/  IADD3.X R17, RZ, R7, R0, P1, P0 ;  /* 0x00000007ff117210 */ /* 0x000fe40000fe0400 */
[----:B------:R-:W-:-:S02]  /*2d10*/  IADD3 R8, P1, P0, R4, R6, R5 ;  /* 0x0000000604087210 */ /* 0x000fc4000783e005 */
[----:B------:R-:W-:-:S04]  /*2d20*/  SHF.L.U64.HI R4, R126, 0x1, R127 ;  /* 0x000000017e047819 */ /* 0x000fc8000001027f */
[----:B------:R-:W-:Y:S02]  /*2d30*/  IADD3.X R9, RZ, R7, R4, P1, P0 ;  /* 0x00000007ff097210 */ /* 0x000fe40000fe0404 */
[----:B------:R-:W-:Y:S02]  /*2d40*/  IADD3 R12, P1, R10, R5, RZ ;  /* 0x000000050a0c7210 */ /* 0x000fe40007f3e0ff */
[----:B---3--:R-:W-:Y:S01]  /*2d50*/  IADD3 R10, P0, R11, R15, RZ ;  /* 0x0000000f0b0a7210 */ /* 0x008fe20007f1e0ff */
[----:B----4-:R-:W-:Y:S01]  /*2d60*/  IMAD.X R15, R13, 0x1, R0, P2 ;  /* 0x000000010d0f7824 */ /* 0x010fe200010e0600 */
[----:B------:R-:W-:Y:S01]  /*2d70*/  IADD3 R6, P2, R11, R5, RZ ;  /* 0x000000050b067210 */ /* 0x000fe20007f5e0ff */
[----:B------:R-:W-:Y:S01]  /*2d80*/  IMAD.X R13, R13, 0x1, R4, P1 ;  /* 0x000000010d0d7824 */ /* 0x000fe200008e0604 */
        /* <DEDUP_REMOVED lines=10> */
.L_x_950:
[----:B------:R-:W-:Y:S01]  /*2e30*/  LOP3.LUT R0, R123, 0xffffffe0, RZ, 0xc0, !PT ;  /* 0xffffffe07b007812 */ /* 0x000fe200078ec0ff */
[----:B------:R-:W-:Y:S01]  /*2e40*/  UISETP.NE.AND UP1, UPT, UR13, URZ, UPT ;  /* 0x0000003f0d00728c */ /* 0x000fe2000bf25270 */
[----:B------:R-:W-:Y:S01]  /*2e50*/  LEA.HI R5, R124, R129, RZ, 0x2 ;  /* 0x000000817c057211 */ /* 0x000fe200078f10ff */
[----:B------:R-:W-:Y:S01]  /*2e60*/  UISETP.NE.AND UP0, UPT, UR12, URZ, UPT ;  /* 0x0000003f0c00728c */ /* 0x000fe2000bf05270 */
[----:B------:R-:W-:Y:S01]  /*2e70*/  SHF.R.S32.HI R4, RZ, 0x1f, R122 ;  /* 0x0000001fff047819 */ /* 0x000fe2000001147a */
[----:B------:R-:W-:Y:S01]  /*2e80*/  IMAD.IADD R0, R129, 0x1, -R0 ;  /* 0x0000000181007824 */ /* 0x000fe200078e0a00 */
[----:B------:R-:W-:Y:S01]  /*2e90*/  LOP3.LUT R5, R5, 0xfffffffc, RZ, 0xc0, !PT ;  /* 0xfffffffc05057812 */ /* 0x000fe200078ec0ff */
[----:B------:R-:W-:Y:S01]  /*2ea0*/  ULDC UR19, c[0x0][0x324] ;  /* 0x0000c90000137ab9 */ /* 0x000fe20000000800 */
[----:B------:R-:W-:Y:S01]  /*2eb0*/  LEA.HI R4, R4, R122, RZ, 0x2 ;  /* 0x0000007a04047211 */ /* 0x000fe200078f10ff */
[----:B------:R-:W-:Y:S01]  /*2ec0*/  ULDC UR4, c[0x0][0x1d0] ;  /* 0x0000740000047ab9 */ /* 0x000fe20000000800 */
[----:B-1----:R-:W-:Y:S01]  /*2ed0*/  SHF.R.S32.HI R6, RZ, 0x1f, R0 ;  /* 0x0000001fff067819 */ /* 0x002fe20000011400 */
[----:B------:R-:W-:Y:S01]  /*2ee0*/  IMAD.IADD R5, R129, 0x1, -R5 ;  /* 0x0000000181057824 */ /* 0x000fe200078e0a05 */
[----:B------:R-:W-:Y:S01]  /*2ef0*/  LOP3.LUT R7, R4, 0xffffffc, RZ, 0xc0, !PT ;  /* 0x0ffffffc04077812 */ /* 0x000fe200078ec0ff */
[----:B------:R-:W-:Y:S01]  /*2f00*/  ULOP3.LUT UR19, URZ, UR19, URZ, 0x33, !UPT ;  /* 0x000000133f137292 */ /* 0x000fe2000f8e333f */
[----:B------:R-:W-:Y:S01]  /*2f10*/  LEA.HI R6, R6, R0, RZ, 0x2 ;  /* 0x0000000006067211 */ /* 0x000fe200078f10ff */
[----:B------:R-:W-:Y:S01]  /*2f20*/  UIMAD UR4, UR22, UR4, UR31 ;  /* 0x00000004160472a4 */ /* 0x000fe2000f8e021f */
[----:B------:R-:W-:Y:S01]  /*2f30*/  LEA.HI R4, R5, R5, RZ, 0x1 ;  /* 0x0000000505047211 */ /* 0x000fe200078f08ff */
[----:B------:R-:W-:Y:S01]  /*2f40*/  IMAD.IADD R8, R122, 0x1, -R7 ;  /* 0x000000017a087824 */ /* 0x000fe200078e0a07 */
[----:B------:R-:W-:Y:S01]  /*2f50*/  LEA.HI.SX32 R7, R6, UR27, 0x1e ;  /* 0x0000001b06077c11 */ /* 0x000fe2000f8ff2ff */
[----:B------:R-:W0:Y:S01]  /*2f60*/  LDGDEPBAR ;  /* 0x00000000000079af */ /* 0x000e220000000000 */
[----:B------:R-:W-:Y:S01]  /*2f70*/  PLOP3.LUT P1, PT, PT, PT, UP1, 0x80, 0x0 ;  /* 0x000000000000781c */ /* 0x000fe20003f2f018 */
[C---:B------:R-:W-:Y:S01]  /*2f80*/  IMAD.SHL.U32 R9, R4.reuse, 0x20, RZ ;  /* 0x0000002004097824 */ /* 0x040fe200078e00ff */
[----:B------:R-:W-:Y:S01]  /*2f90*/  LOP3.LUT R4, R4, 0x1ffffffe, RZ, 0xc0, !PT ;  /* 0x1ffffffe04047812 */ /* 0x000fe200078ec0ff */
[----:B------:R-:W-:Y:S01]  /*2fa0*/  IMAD R8, R8, 0x10, R7 ;  /* 0x0000001008087824 */ /* 0x000fe200078e0207 */
[----:B------:R-:W-:-:S02]  /*2fb0*/  PLOP3.LUT P0, PT, PT, PT, UP1, 0x80, 0x0 ;  /* 0x000000000000781c */ /* 0x000fc40003f0f018 */
[----:B------:R-:W-:Y:S01]  /*2fc0*/  LOP3.LUT R7, R9, 0xffffffc0, RZ, 0xc0, !PT ;  /* 0xffffffc009077812 */ /* 0x000fe200078ec0ff */
[----:B------:R-:W-:-:S04]  /*2fd0*/  IMAD.IADD R5, R5, 0x1, -R4 ;  /* 0x0000000105057824 */ /* 0x000fc800078e0a04 */
[----:B------:R-:W-:-:S04]  /*2fe0*/  IMAD.IADD R4, R7, 0x1, R8 ;  /* 0x0000000107047824 */ /* 0x000fc800078e0208 */
[----:B------:R-:W-:-:S04]  /*2ff0*/  IMAD R10, R5, 0x8, R4 ;  /* 0x00000008050a7824 */ /* 0x000fc800078e0204 */
[----:B------:R-:W-:Y:S01]  /*3000*/  @P1 IMAD.HI.U32 R4, R10, c[0x0][0x2c8], RZ ;  /* 0x0000b2000a041a27 */ /* 0x000fe200078e00ff */
[----:B------:R1:W-:Y:S03]  /*3010*/  STL [R1+0x1c], R10 ;  /* 0x00001c0a01007387 */ /* 0x0003e60000100800 */
[----:B------:R-:W-:Y:S01]  /*3020*/  IMAD.MOV.U32 R9, RZ, RZ, R10 ;  /* 0x000000ffff097224 */ /* 0x000fe200078e000a */
[----:B------:R-:W-:Y:S02]  /*3030*/  @P0 SHF.R.U32.HI R9, RZ, c[0x0][0x2cc], R4 ;  /* 0x0000b300ff090a19 */ /* 0x000fe40000011604 */
[----:B------:R-:W-:Y:S02]  /*3040*/  LOP3.LUT R4, R6, 0x7ffffffc, RZ, 0xc0, !PT ;  /* 0x7ffffffc06047812 */ /* 0x000fe400078ec0ff */
[----:B------:R-:W-:Y:S01]  /*3050*/  PLOP3.LUT P0, PT, PT, PT, UP0, 0x40, 0x0 ;  /* 0x000000000000781c */ /* 0x000fe20003f0e808 */
[----:B------:R-:W2:Y:S02]  /*3060*/  SHFL.IDX PT, R6, R9, RZ, 0x1c1f ;  /* 0x001c1fff09067589 */ /* 0x000ea400000e0000 */
[----:B------:R-:W-:-:S02]  /*3070*/  IMAD.IADD R4, R0, 0x1, -R4 ;  /* 0x0000000100047824 */ /* 0x000fc400078e0a04 */
[----:B------:R-:W-:Y:S02]  /*3080*/  IMAD.U32 R0, RZ, RZ, UR28 ;  /* 0x0000001cff007e24 */ /* 0x000fe4000f8e00ff */
[----:B------:R-:W-:-:S05]  /*3090*/  IMAD.SHL.U32 R7, R4, 0x2, RZ ;  /* 0x0000000204077824 */ /* 0x000fca00078e00ff */
[----:B------:R3:W-:Y:S01]  /*30a0*/  STL [R1+0x8], R7 ;  /* 0x0000080701007387 */ /* 0x0007e20000100800 */
[C---:B------:R-:W-:Y:S02]  /*30b0*/  IADD3 R0, -R7.reuse, 0x1, R0 ;  /* 0x0000000107007810 */ /* 0x040fe40007ffe100 */
[C---:B------:R-:W-:Y:S02]  /*30c0*/  IADD3 R11, -R7.reuse, UR4, RZ ;  /* 0x00000004070b7c10 */ /* 0x040fe4000fffe1ff */
[----:B------:R-:W-:Y:S02]  /*30d0*/  IADD3 R0, R0, -c[0x0][0x168], RZ ;  /* 0x80005a0000007a10 */ /* 0x000fe40007ffe0ff */
[----:B------:R-:W-:Y:S02]  /*30e0*/  IADD3 R13, -R7, UR31, RZ ;  /* 0x0000001f070d7c10 */ /* 0x000fe4000fffe1ff */
[C---:B-1----:R-:W-:Y:S02]  /*30f0*/  IADD3 R10, R0.reuse, c[0x0][0x328], RZ ;  /* 0x0000ca00000a7a10 */ /* 0x042fe40007ffe0ff */
[----:B------:R-:W-:Y:S01]  /*3100*/  IADD3 R12, R0, UR19, RZ ;  /* 0x00000013000c7c10 */ /* 0x000fe2000fffe0ff */
[----:B------:R-:W-:-:S02]  /*3110*/  IMAD.IADD R0, R121, 0x1, R120 ;  /* 0x0000000179007824 */ /* 0x000fc400078e0278 */
[--C-:B--2---:R-:W-:Y:S02]  /*3120*/  IMAD.IADD R5, R10, 0x1, R6.reuse ;  /* 0x000000010a057824 */ /* 0x104fe400078e0206 */
[----:B------:R-:W-:-:S03]  /*3130*/  IMAD.IADD R4, R12, 0x1, R6 ;  /* 0x000000010c047824 */ /* 0x000fc600078e0206 */
[----:B------:R-:W-:Y:S01]  /*3140*/  IMNMX R5, R5, R11, PT ;  /* 0x0000000b05057217 */ /* 0x000fe20003800200 */
[----:B------:R-:W-:Y:S05]  /*3150*/  @P0 BRA `(.L_x_951) ;  /* 0x0000015000000947 */ /* 0x000fea0003800000 */
[----:B---3--:R-:W-:Y:S01]  /*3160*/  IMAD.U32 R7, RZ, RZ, UR9 ;  /* 0x00000009ff077e24 */ /* 0x008fe2000f8e00ff */
        /* <DEDUP_REMOVED lines=11> */
.L_x_953:
[----:B------:R-:W-:-:S04]  /*3220*/  MOV R7, c[0x0][0x32c] ;  /* 0x0000cb0000077a02 */ /* 0x000fc80000000f00 */
[----:B------:R-:W-:-:S13]  /*3230*/  ISETP.NE.AND P0, PT, R7, 0x1, PT ;  /* 0x000000010700780c */ /* 0x000fda0003f05270 */
[----:B------:R-:W-:-:S05]  /*3240*/  @P0 IMAD.HI.U32 R7, R6, c[0x0][0x330], RZ ;  /* 0x0000cc0006070a27 */ /* 0x000fca00078e00ff */
[----:B------:R-:W-:Y:S02]  /*3250*/  @P0 SHF.R.U32.HI R6, RZ, c[0x0][0x334], R7 ;  /* 0x0000cd00ff060a19 */ /* 0x000fe40000011607 */
.L_x_954:
[----:B------:R-:W-:Y:S05]  /*3260*/  BSYNC B0 ;  /* 0x0000000000007941 */ /* 0x000fea0003800000 */
.L_x_952:
[----:B------:R-:W-:-:S05]  /*3270*/  IMAD R6, R6, c[0x0][0x32c], R13 ;  /* 0x0000cb0006067a24 */ /* 0x000fca00078e020d */
[----:B------:R-:W-:Y:S02]  /*3280*/  IADD3 R7, R6, c[0x0][0x32c], RZ ;  /* 0x0000cb0006077a10 */ /* 0x000fe40007ffe0ff */
[----:B------:R-:W-:Y:S02]  /*3290*/  IMNMX R4, R4, R6, !PT ;  /* 0x0000000604047217 */ /* 0x000fe40007800200 */
[----:B------:R-:W-:Y:S02]  /*32a0*/  IMNMX R5, R5, R7, PT ;  /* 0x0000000705057217 */ /* 0x000fe40003800200 */
.L_x_951:
[----:B------:R-:W1:Y:S01]  /*32b0*/  SHFL.IDX PT, R8, R9, 0x1, 0x1c1f ;  /* 0x003c1f0009087f89 */ /* 0x000e6200000e0000 */
[----:B------:R-:W-:-:S06]  /*32c0*/  UISETP.NE.AND UP0, UPT, UR12, URZ, UPT ;  /* 0x0000003f0c00728c */ /* 0x000fcc000bf05270 */
[----:B------:R-:W-:Y:S01]  /*32d0*/  PLOP3.LUT P0, PT, PT, PT, UP0, 0x40, 0x0 ;  /* 0x000000000000781c */ /* 0x000fe20003f0e808 */
[--C-:B-1-3--:R-:W-:Y:S02]  /*32e0*/  IMAD.IADD R7, R10, 0x1, R8.reuse ;  /* 0x000000010a077824 */ /* 0x10afe400078e0208 */
[----:B------:R-:W-:-:S03]  /*32f0*/  IMAD.IADD R6, R12, 0x1, R8 ;  /* 0x000000010c067824 */ /* 0x000fc600078e0208 */
[----:B------:R-:W-:-:S07]  /*3300*/  IMNMX R7, R7, R11, PT ;  /* 0x0000000b07077217 */ /* 0x000fce0003800200 */
        /* <DEDUP_REMOVED lines=13> */
.L_x_957:
[----:B------:R-:W-:-:S04]  /*33e0*/  MOV R14, c[0x0][0x32c] ;  /* 0x0000cb00000e7a02 */ /* 0x000fc80000000f00 */
[----:B------:R-:W-:-:S13]  /*33f0*/  ISETP.NE.AND P0, PT, R14, 0x1, PT ;  /* 0x000000010e00780c */ /* 0x000fda0003f05270 */
[----:B------:R-:W-:-:S05]  /*3400*/  @P0 IMAD.HI.U32 R14, R8, c[0x0][0x330], RZ ;  /* 0x0000cc00080e0a27 */ /* 0x000fca00078e00ff */
[----:B------:R-:W-:Y:S02]  /*3410*/  @P0 SHF.R.U32.HI R8, RZ, c[0x0][0x334], R14 ;  /* 0x0000cd00ff080a19 */ /* 0x000fe4000001160e */
.L_x_958:
[----:B------:R-:W-:Y:S05]  /*3420*/  BSYNC B0 ;  /* 0x0000000000007941 */ /* 0x000fea0003800000 */
.L_x_956:
[----:B------:R-:W-:-:S05]  /*3430*/  IMAD R8, R8, c[0x0][0x32c], R13 ;  /* 0x0000cb0008087a24 */ /* 0x000fca00078e020d */
[----:B------:R-:W-:Y:S02]  /*3440*/  IADD3 R14, R8, c[0x0][0x32c], RZ ;  /* 0x0000cb00080e7a10 */ /* 0x000fe40007ffe0ff */
[----:B------:R-:W-:Y:S02]  /*3450*/  IMNMX R6, R6, R8, !PT ;  /* 0x0000000806067217 */ /* 0x000fe40007800200 */
[----:B------:R-:W-:Y:S02]  /*3460*/  IMNMX R7, R7, R14, PT ;  /* 0x0000000e07077217 */ /* 0x000fe40003800200 */
.L_x_955:
[----:B------:R-:W-:Y:S01]  /*3470*/  UISETP.GE.AND UP2, UPT, UR31, 0x1, UPT ;  /* 0x000000011f00788c */ /* 0x000fe2000bf46270 */
[----:B------:R-:W1:Y:S01]  /*3480*/  SHFL.IDX PT, R8, R9, 0x2, 0x1c1f ;  /* 0x005c1f0009087f89 */ /* 0x000e6200000e0000 */
[----:B------:R-:W-:Y:S02]  /*3490*/  UISETP.GE.AND UP1, UPT, UR31, 0x2, UPT ;  /* 0x000000021f00788c */ /* 0x000fe4000bf26270 */
[----:B------:R-:W-:Y:S02]  /*34a0*/  UISETP.GE.AND UP0, UPT, UR31, 0x9, UPT ;  /* 0x000000091f00788c */ /* 0x000fe4000bf06270 */
[----:B------:R-:W-:Y:S01]  /*34b0*/  PLOP3.LUT P0, PT, PT, PT, UP2, 0x40, 0x0 ;  /* 0x000000000000781c */ /* 0x000fe20003f0e828 */
[----:B------:R-:W-:Y:S01]  /*34c0*/  UP2UR UR29, UPR, URZ, 0x2 ;  /* 0x000000023f1d7883 */ /* 0x000fe20008000000 */
[----:B------:R-:W-:Y:S01]  /*34d0*/  PLOP3.LUT P2, PT, PT, PT, UP1, 0x40, 0x0 ;  /* 0x000000000000781c */ /* 0x000fe20003f4e818 */
[----:B------:R-:W-:Y:S01]  /*34e0*/  UISETP.GE.AND UP1, UPT, UR31, 0xa, UPT ;  /* 0x0000000a1f00788c */ /* 0x000fe2000bf26270 */
[C---:B------:R-:W-:Y:S01]  /*34f0*/  ISETP.GT.AND P0, PT, R4.reuse, RZ, P0 ;  /* 0x000000ff0400720c */ /* 0x040fe20000704270 */
[----:B------:R-:W-:Y:S01]  /*3500*/  UP2UR UR28, UPR, URZ, 0x1 ;  /* 0x000000013f1c7883 */ /* 0x000fe20008000000 */
[----:B------:R-:W-:Y:S01]  /*3510*/  PLOP3.LUT P1, PT, PT, PT, UP0, 0x40, 0x0 ;  /* 0x000000000000781c */ /* 0x000fe20003f2e808 */
[----:B------:R-:W-:Y:S01]  /*3520*/  UISETP.GE.AND UP5, UPT, UR31, 0x19, UPT ;  /* 0x000000191f00788c */ /* 0x000fe2000bfa6270 */
[C---:B------:R-:W-:Y:S01]  /*3530*/  ISETP.LT.OR P0, PT, R5.reuse, 0x1, P0 ;  /* 0x000000010500780c */ /* 0x040fe20000701670 */
[----:B------:R-:W-:Y:S01]  /*3540*/  UISETP.GE.AND UP0, UPT, UR31, 0x11, UPT ;  /* 0x000000111f00788c */ /* 0x000fe2000bf06270 */
[----:B------:R-:W-:Y:S01]  /*3550*/  ISETP.GT.AND P2, PT, R4, 0x1, P2 ;  /* 0x000000010400780c */ /* 0x000fe20001744270 */
[----:B------:R-:W-:Y:S01]  /*3560*/  UISETP.GE.AND UP6, UPT, UR31, 0x12, UPT ;  /* 0x000000121f00788c */ /* 0x000fe2000bfc6270 */
[----:B------:R-:W-:Y:S01]  /*3570*/  FSEL R15, R48, -INF , !P0 ;  /* 0xff800000300f7808 */ /* 0x000fe20004000000 */
[----:B------:R-:W-:Y:S01]  /*3580*/  UP2UR UR30, UPR, URZ, 0x4 ;  /* 0x000000043f1e7883 */ /* 0x000fe20008000000 */
[----:B------:R-:W-:Y:S01]  /*3590*/  PLOP3.LUT P0, PT, PT, PT, UP1, 0x40, 0x0 ;  /* 0x000000000000781c */ /* 0x000fe20003f0e818 */
[----:B------:R-:W-:Y:S01]  /*35a0*/  UISETP.GE.AND UP2, UPT, UR31, 0x22, UPT ;  /* 0x000000221f00788c */ /* 0x000fe2000bf46270 */
[C---:B------:R-:W-:Y:S01]  /*35b0*/  ISETP.GT.AND P1, PT, R4.reuse, 0x8, P1 ;  /* 0x000000080400780c */ /* 0x040fe20000f24270 */
[----:B------:R-:W-:Y:S01]  /*35c0*/  UISETP.GE.AND UP4, UPT, UR31, 0x1a, UPT ;  /* 0x0000001a1f00788c */ /* 0x000fe2000bf86270 */
[----:B------:R-:W-:Y:S01]  /*35d0*/  ISETP.GT.AND P0, PT, R4, 0x9, P0 ;  /* 0x000000090400780c */ /* 0x000fe20000704270 */
[----:B------:R-:W-:Y:S01]  /*35e0*/  UISETP.GE.AND UP3, UPT, UR31, 0x21, UPT ;  /* 0x000000211f00788c */ /* 0x000fe2000bf66270 */
[C---:B------:R-:W-:Y:S01]  /*35f0*/  ISETP.LT.OR P2, PT, R5.reuse, 0x2, P2 ;  /* 0x000000020500780c */ /* 0x040fe20001741670 */
[----:B------:R-:W-:Y:S01]  /*3600*/  UP2UR UR32, UPR, URZ, 0x40 ;  /* 0x000000403f207883 */ /* 0x000fe20008000000 */
[C---:B------:R-:W-:Y:S01]  /*3610*/  ISETP.LT.OR P0, PT, R5.reuse, 0xa, P0 ;  /* 0x0000000a0500780c */ /* 0x040fe20000701670 */
[----:B------:R-:W-:Y:S01]  /*3620*/  UP2UR UR5, UPR, URZ, 0x2 ;  /* 0x000000023f057883 */ /* 0x000fe20008000000 */
[----:B------:R-:W-:Y:S01]  /*3630*/  ISETP.LT.OR P1, PT, R5, 0x9, P1 ;  /* 0x000000090500780c */ /* 0x000fe20000f21670 */
[----:B------:R-:W-:Y:S01]  /*3640*/  UP2UR UR4, UPR, URZ, 0x1 ;  /* 0x000000013f047883 */ /* 0x000fe20008000000 */
[----:B------:R-:W-:Y:S01]  /*3650*/  FSEL R19, R45, -INF , !P0 ;  /* 0xff8000002d137808 */ /* 0x000fe20004000000 */
[----:B------:R-:W-:Y:S01]  /*3660*/  UISETP.GE.AND UP1, UPT, UR31, 0x29, UPT ;  /* 0x000000291f00788c */ /* 0x000fe2000bf26270 */
[----:B------:R-:W-:-:S02]  /*3670*/  FSEL R16, R49, -INF , !P2 ;  /* 0xff80000031107808 */ /* 0x000fc40005000000 */
[----:B------:R-:W-:Y:S02]  /*3680*/  FSEL R18, R44, -INF , !P1 ;  /* 0xff8000002c127808 */ /* 0x000fe40004800000 */
[----:B------:R-:W-:Y:S02]  /*3690*/  PLOP3.LUT P0, PT, PT, PT, UP5, 0x40, 0x0 ;  /* 0x000000000000781c */ /* 0x000fe40003f0e858 */
[----:B------:R-:W-:Y:S01]  /*36a0*/  PLOP3.LUT P2, PT, PT, PT, UP0, 0x40, 0x0 ;  /* 0x000000000000781c */ /* 0x000fe20003f4e808 */
[----:B------:R-:W-:Y:S01]  /*36b0*/  UISETP.GE.AND UP0, UPT, UR31, 0x2a, UPT ;  /* 0x0000002a1f00788c */ /* 0x000fe2000bf06270 */
[----:B------:R-:W-:Y:S01]  /*36c0*/  PLOP3.LUT P1, PT, PT, PT, UP6, 0x40, 0x0 ;  /* 0x000000000000781c */ /* 0x000fe20003f2e868 */
[----:B------:R-:W-:Y:S01]  /*36d0*/  UISETP.NE.AND UP6, UPT, UR12, URZ, UPT ;  /* 0x0000003f0c00728c */ /* 0x000fe2000bfc5270 */
[C---:B------:R-:W-:Y:S02]  /*36e0*/  ISETP.GT.AND P0, PT, R4.reuse, 0x18, P0 ;  /* 0x000000180400780c */ /* 0x040fe40000704270 */
[----:B------:R-:W-:-:S02]  /*36f0*/  ISETP.GT.AND P2, PT, R4, 0x10, P2 ;  /* 0x000000100400780c */ /* 0x000fc40001744270 */
[----:B------:R-:W-:Y:S02]  /*3700*/  ISETP.GT.AND P1, PT, R4, 0x11, P1 ;  /* 0x000000110400780c */ /* 0x000fe40000f24270 */
[C---:B------:R-:W-:Y:S02]  /*3710*/  ISETP.LT.OR P0, PT, R5.reuse, 0x19, P0 ;  /* 0x000000190500780c */ /* 0x040fe40000701670 */
[C---:B------:R-:W-:Y:S02]  /*3720*/  ISETP.LT.OR P2, PT, R5.reuse, 0x11, P2 ;  /* 0x000000110500780c */ /* 0x040fe40001741670 */
[----:B------:R-:W-:Y:S02]  /*3730*/  ISETP.LT.OR P1, PT, R5, 0x12, P1 ;  /* 0x000000120500780c */ /* 0x000fe40000f21670 */
[----:B------:R-:W-:Y:S02]  /*3740*/  FSEL R70, R36, -INF , !P0 ;  /* 0xff80000024467808 */ /* 0x000fe40004000000 */
[----:B------:R-:W-:-:S02]  /*3750*/  FSEL R64, R40, -INF , !P2 ;  /* 0xff80000028407808 */ /* 0x000fc40005000000 */
[----:B------:R-:W-:Y:S02]  /*3760*/  FSEL R69, R41, -INF , !P1 ;  /* 0xff80000029457808 */ /* 0x000fe40004800000 */
[----:B------:R-:W-:Y:S02]  /*3770*/  PLOP3.LUT P0, PT, PT, PT, UP2, 0x40, 0x0 ;  /* 0x000000000000781c */ /* 0x000fe40003f0e828 */
        /* <DEDUP_REMOVED lines=11> */
[----:B------:R-:W-:Y:S01]  /*3830*/  PLOP3.LUT P0, PT, PT, PT, UP6, 0x40, 0x0 ;  /* 0x000000000000781c */ /* 0x000fe20003f0e868 */
[----:B------:R-:W-:Y:S01]  /*3840*/  UISETP.NE.AND UP6, UPT, UR32, URZ, UPT ;  /* 0x0000003f2000728c */ /* 0x000fe2000bfc5270 */
[----:B------:R-:W-:Y:S02]  /*3850*/  PLOP3.LUT P2, PT, PT, PT, UP1, 0x40, 0x0 ;  /* 0x000000000000781c */ /* 0x000fe40003f4e818 */
[----:B------:R-:W-:Y:S02]  /*3860*/  PLOP3.LUT P1, PT, PT, PT, UP0, 0x40, 0x0 ;  /* 0x000000000000781c */ /* 0x000fe40003f2e808 */
[C---:B------:R-:W-:Y:S02]  /*3870*/  ISETP.GT.AND P2, PT, R4.reuse, 0x28, P2 ;  /* 0x000000280400780c */ /* 0x040fe40001744270 */
[----:B------:R-:W-:Y:S01]  /*3880*/  ISETP.GT.AND P1, PT, R4, 0x29, P1 ;  /* 0x000000290400780c */ /* 0x000fe20000f24270 */
[----:B-1----:R-:W-:Y:S01]  /*3890*/  IMAD.IADD R4, R12, 0x1, R8 ;  /* 0x000000010c047824 */ /* 0x002fe200078e0208 */
[----:B------:R-:W-:-:S02]  /*38a0*/  ISETP.LT.OR P2, PT, R5, 0x29, P2 ;  /* 0x000000290500780c */ /* 0x000fc40001741670 */
[----:B------:R-:W-:Y:S01]  /*38b0*/  ISETP.LT.OR P1, PT, R5, 0x2a, P1 ;  /* 0x0000002a0500780c */ /* 0x000fe20000f21670 */
[----:B------:R-:W-:Y:S01]  /*38c0*/  IMAD.IADD R5, R10, 0x1, R8 ;  /* 0x000000010a057824 */ /* 0x000fe200078e0208 */
[----:B------:R-:W-:Y:S02]  /*38d0*/  FSEL R147, R20, -INF , !P2 ;  /* 0xff80000014937808 */ /* 0x000fe40005000000 */
[----:B------:R-:W-:Y:S02]  /*38e0*/  FSEL R146, R21, -INF , !P1 ;  /* 0xff80000015927808 */ /* 0x000fe40004800000 */
        /* <DEDUP_REMOVED lines=14> */
.L_x_961:
[----:B------:R-:W-:-:S04]  /*39d0*/  MOV R14, c[0x0][0x32c] ;  /* 0x0000cb00000e7a02 */ /* 0x000fc80000000f00 */
[----:B------:R-:W-:-:S13]  /*39e0*/  ISETP.NE.AND P0, PT, R14, 0x1, PT ;  /* 0x000000010e00780c */ /* 0x000fda0003f05270 */
[----:B------:R-:W-:-:S05]  /*39f0*/  @P0 IMAD.HI.U32 R14, R8, c[0x0][0x330], RZ ;  /* 0x0000cc00080e0a27 */ /* 0x000fca00078e00ff */
[----:B------:R-:W-:Y:S02]  /*3a00*/  @P0 SHF.R.U32.HI R8, RZ, c[0x0][0x334], R14 ;  /* 0x0000cd00ff080a19 */ /* 0x000fe4000001160e */
.L_x_962:
[----:B------:R-:W-:Y:S05]  /*3a10*/  BSYNC B0 ;  /* 0x0000000000007941 */ /* 0x000fea0003800000 */
.L_x_960:
[----:B------:R-:W-:-:S05]  /*3a20*/  IMAD R8, R8, c[0x0][0x32c], R13 ;  /* 0x0000cb0008087a24 */ /* 0x000fca00078e020d */
[----:B------:R-:W-:Y:S02]  /*3a30*/  IADD3 R14, R8, c[0x0][0x32c], RZ ;  /* 0x0000cb00080e7a10 */ /* 0x000fe40007ffe0ff */
[----:B------:R-:W-:Y:S02]  /*3a40*/  IMNMX R4, R4, R8, !PT ;  /* 0x0000000804047217 */ /* 0x000fe40007800200 */
[----:B------:R-:W-:Y:S02]  /*3a50*/  IMNMX R5, R5, R14, PT ;  /* 0x0000000e05057217 */ /* 0x000fe40003800200 */
.L_x_959:
[----:B------:R-:W-:Y:S01]  /*3a60*/  UP2UR UR34, UPR, URZ, 0x8 ;  /* 0x000000083f227883 */ /* 0x000fe20008000000 */
[----:B------:R-:W1:Y:S01]  /*3a70*/  SHFL.IDX PT, R8, R9, 0x3, 0x1c1f ;  /* 0x007c1f0009087f89 */ /* 0x000e6200000e0000 */
[----:B------:R-:W-:Y:S02]  /*3a80*/  UISETP.NE.AND UP3, UPT, UR29, URZ, UPT ;  /* 0x0000003f1d00728c */ /* 0x000fe4000bf65270 */
[----:B------:R-:W-:Y:S02]  /*3a90*/  UP2UR UR31, UPR, URZ, 0x1 ;  /* 0x000000013f1f7883 */ /* 0x000fe40008000000 */
[----:B------:R-:W-:-:S02]  /*3aa0*/  UP2UR UR33, UPR, URZ, 0x4 ;  /* 0x000000043f217883 */ /* 0x000fc40008000000 */
[----:B------:R-:W-:Y:S01]  /*3ab0*/  PLOP3.LUT P0, PT, PT, PT, UP3, 0x40, 0x0 ;  /* 0x000000000000781c */ /* 0x000fe20003f0e838 */
[----:B------:R-:W-:Y:S02]  /*3ac0*/  UISETP.NE.AND UP0, UPT, UR4, URZ, UPT ;  /* 0x0000003f0400728c */ /* 0x000fe4000bf05270 */
[----:B------:R-:W-:Y:S01]  /*3ad0*/  UISETP.NE.AND UP2, UPT, UR28, URZ, UPT ;  /* 0x0000003f1c00728c */ /* 0x000fe2000bf45270 */
[----:B------:R-:W-:Y:S01]  /*3ae0*/  ISETP.GT.AND P0, PT, R4, 0x1, P0 ;  /* 0x000000010400780c */ /* 0x000fe20000704270 */
[----:B------:R-:W-:Y:S02]  /*3af0*/  UP2UR UR35, UPR, URZ, 0x10 ;  /* 0x000000103f237883 */ /* 0x000fe40008000000 */
[----:B------:R-:W-:Y:S01]  /*3b00*/  UISETP.NE.AND UP4, UPT, UR30, URZ, UPT ;  /* 0x0000003f1e00728c */ /* 0x000fe2000bf85270 */
[----:B------:R-:W-:Y:S01]  /*3b10*/  ISETP.LT.OR P0, PT, R5, 0x2, P0 ;  /* 0x000000020500780c */ /* 0x000fe20000701670 */
[----:B------:R-:W-:Y:S01]  /*3b20*/  UP2UR UR32, UPR, URZ, 0x2 ;  /* 0x000000023f207883 */ /* 0x000fe20008000000 */
[----:B------:R-:W-:Y:S01]  /*3b30*/  PLOP3.LUT P1, PT, PT, PT, UP2, 0x40, 0x0 ;  /* 0x000000000000781c */ /* 0x000fe20003f2e828 */
[----:B------:R-:W-:Y:S01]  /*3b40*/  UISETP.NE.AND UP1, UPT, UR5, URZ, UPT ;  /* 0x0000003f0500728c */ /* 0x000fe2000bf25270 */
[----:B------:R-:W-:-:S02]  /*3b50*/  FSEL R55, R81, -INF , !P0 ;  /* 0xff80000051377808 */ /* 0x000fc40004000000 */
[----:B------:R-:W-:Y:S02]  /*3b60*/  PLOP3.LUT P0, PT, PT, PT, UP0, 0x40, 0x0 ;  /* 0x000000000000781c */ /* 0x000fe40003f0e808 */
[----:B------:R-:W-:Y:S01]  /*3b70*/  PLOP3.LUT P2, PT, PT, PT, UP4, 0x40, 0x0 ;  /* 0x000000000000781c */ /* 0x000fe20003f4e848 */
[----:B------:R-:W-:Y:S01]  /*3b80*/  UISETP.NE.AND UP4, UPT, UR35, URZ, UPT ;  /* 0x0000003f2300728c */ /* 0x000fe2000bf85270 */
[C---:B------:R-:W-:Y:S01]  /*3b90*/  ISETP.GT.AND P0, PT, R4.reuse, 0x10, P0 ;  /* 0x000000100400780c */ /* 0x040fe20000704270 */
[----:B------:R-:W-:Y:S01]  /*3ba0*/  UP2UR UR35, UPR, URZ, 0x8 ;  /* 0x000000083f237883 */ /* 0x000fe20008000000 */
[C---:B------:R-:W-:Y:S01]  /*3bb0*/  ISETP.GT.AND P1, PT, R4.reuse, 0x8, P1 ;  /* 0x000000080400780c */ /* 0x040fe20000f24270 */
[----:B------:R-:W-:Y:S01]  /*3bc0*/  UISETP.NE.AND UP3, UPT, UR30, URZ, UPT ;  /* 0x0000003f1e00728c */ /* 0x000fe2000bf65270 */
[----:B------:R-:W-:Y:S02]  /*3bd0*/  ISETP.GT.AND P2, PT, R4, RZ, P2 ;  /* 0x000000ff0400720c */ /* 0x000fe40001744270 */
[----:B------:R-:W-:-:S02]  /*3be0*/  ISETP.LT.OR P0, PT, R5, 0x11, P0 ;  /* 0x000000110500780c */ /* 0x000fc40000701670 */
[C---:B------:R-:W-:Y:S02]  /*3bf0*/  ISETP.LT.OR P1, PT, R5.reuse, 0x9, P1 ;  /* 0x000000090500780c */ /* 0x040fe40000f21670 */
[----:B------:R-:W-:Y:S02]  /*3c00*/  ISETP.LT.OR P2, PT, R5, 0x1, P2 ;  /* 0x000000010500780c */ /* 0x000fe40001741670 */
[----:B------:R-:W-:Y:S02]  /*3c10*/  FSEL R68, R32, -INF , !P0 ;  /* 0xff80000020447808 */ /* 0x000fe40004000000 */
[----:B------:R-:W-:Y:S02]  /*3c20*/  FSEL R58, R76, -INF , !P1 ;  /* 0xff8000004c3a7808 */ /* 0x000fe40004800000 */
[----:B------:R-:W-:Y:S02]  /*3c30*/  PLOP3.LUT P0, PT, PT, PT, UP4, 0x40, 0x0 ;  /* 0x000000000000781c */ /* 0x000fe40003f0e848 */
[----:B------:R-:W-:-:S02]  /*3c40*/  PLOP3.LUT P1, PT, PT, PT, UP6, 0x40, 0x0 ;  /* 0x000000000000781c */ /* 0x000fc40003f2e868 */
[----:B------:R-:W-:Y:S02]  /*3c50*/  FSEL R54, R80, -INF , !P2 ;  /* 0xff80000050367808 */ /* 0x000fe40005000000 */
[----:B------:R-:W-:Y:S02]  /*3c60*/  PLOP3.LUT P2, PT, PT, PT, UP1, 0x40, 0x0 ;  /* 0x000000000000781c */ /* 0x000fe40003f4e818 */
[C---:B------:R-:W-:Y:S02]  /*3c70*/  ISETP.GT.AND P0, PT, R4.reuse, 0x19, P0 ;  /* 0x000000190400780c */ /* 0x040fe40000704270 */
[C---:B------:R-:W-:Y:S02]  /*3c80*/  ISETP.GT.AND P1, PT, R4.reuse, 0x11, P1 ;  /* 0x000000110400780c */ /* 0x040fe40000f24270 */
[----:B------:R-:W-:Y:S02]  /*3c90*/  ISETP.GT.AND P2, PT, R4, 0x9, P2 ;  /* 0x000000090400780c */ /* 0x000fe40001744270 */
[----:B------:R-:W-:-:S02]  /*3ca0*/  ISETP.LT.OR P0, PT, R5, 0x1a, P0 ;  /* 0x0000001a0500780c */ /* 0x000fc40000701670 */
[C---:B------:R-:W-:Y:S02]  /*3cb0*/  ISETP.LT.OR P1, PT, R5.reuse, 0x12, P1 ;  /* 0x000000120500780c */ /* 0x040fe40000f21670 */
[----:B------:R-:W-:Y:S02]  /*3cc0*/  ISETP.LT.OR P2, PT, R5, 0xa, P2 ;  /* 0x0000000a0500780c */ /* 0x000fe40001741670 */
[----:B------:R-:W-:Y:S02]  /*3cd0*/  FSEL R74, R85, -INF , !P0 ;  /* 0xff800000554a7808 */ /* 0x000fe40004000000 */
[----:B------:R-:W-:Y:S02]  /*3ce0*/  FSEL R72, R33, -INF , !P1 ;  /* 0xff80000021487808 */ /* 0x000fe40004800000 */
[----:B------:R-:W-:Y:S01]  /*3cf0*/  PLOP3.LUT P0, PT, PT, PT, UP2, 0x40, 0x0 ;  /* 0x000000000000781c */ /* 0x000fe20003f0e828 */
[----:B------:R-:W-:Y:S01]  /*3d00*/  UISETP.NE.AND UP2, UPT, UR33, URZ, UPT ;  /* 0x0000003f2100728c */ /* 0x000fe2000bf45270 */
[----:B------:R-:W-:Y:S01]  /*3d10*/  PLOP3.LUT P1, PT, PT, PT, UP3, 0x40, 0x0 ;  /* 0x000000000000781c */ /* 0x000fe20003f2e838 */
[----:B------:R-:W-:Y:S01]  /*3d20*/  UISETP.NE.AND UP3, UPT, UR35, URZ, UPT ;  /* 0x0000003f2300728c */ /* 0x000fe2000bf65270 */
[----:B------:R-:W-:-:S02]  /*3d30*/  FSEL R59, R77, -INF , !P2 ;  /* 0xff8000004d3b7808 */ /* 0x000fc40005000000 */
[----:B------:R-:W-:Y:S02]  /*3d40*/  PLOP3.LUT P2, PT, PT, PT, UP5, 0x40, 0x0 ;  /* 0x000000000000781c */ /* 0x000fe40003f4e858 */
[C---:B------:R-:W-:Y:S02]  /*3d50*/  ISETP.GT.AND P0, PT, R6.reuse, 0x8, P0 ;  /* 0x000000080600780c */ /* 0x040fe40000704270 */
[----:B------:R-:W-:Y:S02]  /*3d60*/  ISETP.GT.AND P1, PT, R6, RZ, P1 ;  /* 0x000000ff0600720c */ /* 0x000fe40000f24270 */
[----:B------:R-:W-:Y:S02]  /*3d70*/  ISETP.GT.AND P2, PT, R4, 0x18, P2 ;  /* 0x000000180400780c */ /* 0x000fe40001744270 */
[C---:B------:R-:W-:Y:S02]  /*3d80*/  ISETP.LT.OR P0, PT, R7.reuse, 0x9, P0 ;  /* 0x000000090700780c */ /* 0x040fe40000701670 */
[----:B------:R-:W-:-:S02]  /*3d90*/  ISETP.LT.OR P1, PT, R7, 0x1, P1 ;  /* 0x000000010700780c */ /* 0x000fc40000f21670 */
[----:B------:R-:W-:Y:S02]  /*3da0*/  ISETP.LT.OR P2, PT, R5, 0x19, P2 ;  /* 0x000000190500780c */ /* 0x000fe40001741670 */
[----:B------:R-:W-:Y:S02]  /*3db0*/  FSEL R20, R46, -INF , !P0 ;  /* 0xff8000002e147808 */ /* 0x000fe40004000000 */
[----:B------:R-:W-:Y:S02]  /*3dc0*/  FSEL R14, R50, -INF , !P1 ;  /* 0xff800000320e7808 */ /* 0x000fe40004800000 */
[----:B------:R-:W-:Y:S02]  /*3dd0*/  PLOP3.LUT P0, PT, PT, PT, UP6, 0x40, 0x0 ;  /* 0x000000000000781c */ /* 0x000fe40003f0e868 */
[----:B------:R-:W-:Y:S01]  /*3de0*/  PLOP3.LUT P1, PT, PT, PT, UP1, 0x40, 0x0 ;  /* 0x000000000000781c */ /* 0x000fe20003f2e818 */
[----:B------:R-:W-:Y:S01]  /*3df0*/  UISETP.NE.AND UP1, UPT, UR32, URZ, UPT ;  /* 0x0000003f2000728c */ /* 0x000fe2000bf25270 */
[----:B------:R-:W-:-:S02]  /*3e00*/  FSEL R73, R84, -INF , !P2 ;  /* 0xff80000054497808 */ /* 0x000fc40005000000 */
[----:B------:R-:W-:Y:S01]  /*3e10*/  PLOP3.LUT P2, PT, PT, PT, UP3, 0x40, 0x0 ;  /* 0x000000000000781c */ /* 0x000fe20003f4e838 */
[----:B------:R-:W-:Y:S01]  /*3e20*/  UISETP.NE.AND UP3, UPT, UR34, URZ, UPT ;  /* 0x0000003f2200728c */ /* 0x000fe2000bf65270 */
[C---:B------:R-:W-:Y:S02]  /*3e30*/  ISETP.GT.AND P0, PT, R6.reuse, 0x11, P0 ;  /* 0x000000110600780c */ /* 0x040fe40000704270 */
[C---:B------:R-:W-:Y:S02]  /*3e40*/  ISETP.GT.AND P1, PT, R6.reuse, 0x9, P1 ;  /* 0x000000090600780c */ /* 0x040fe40000f24270 */
[----:B------:R-:W-:Y:S02]  /*3e50*/  ISETP.GT.AND P2, PT, R6, 0x1, P2 ;  /* 0x000000010600780c */ /* 0x000fe40001744270 */
[C---:B------:R-:W-:Y:S02]  /*3e60*/  ISETP.LT.OR P0, PT, R7.reuse, 0x12, P0 ;  /* 0x000000120700780c */ /* 0x040fe40000701670 */
[----:B------:R-:W-:-:S02]  /*3e70*/  ISETP.LT.OR P1, PT, R7, 0xa, P1 ;  /* 0x0000000a0700780c */ /* 0x000fc40000f21670 */
[----:B------:R-:W-:Y:S02]  /*3e80*/  ISETP.LT.OR P2, PT, R7, 0x2, P2 ;  /* 0x000000020700780c */ /* 0x000fe40001741670 */
[----:B------:R-:W-:Y:S02]  /*3e90*/  FSEL R61, R43, -INF , !P0 ;  /* 0xff8000002b3d7808 */ /* 0x000fe40004000000 */
[----:B------:R-:W-:Y:S02]  /*3ea0*/  FSEL R21, R47, -INF , !P1 ;  /* 0xff8000002f157808 */ /* 0x000fe40004800000 */
[----:B------:R-:W-:Y:S02]  /*3eb0*/  PLOP3.LUT P0, PT, PT, PT, UP3, 0x40, 0x0 ;  /* 0x000000000000781c */ /* 0x000fe40003f0e838 */
[----:B------:R-:W-:Y:S02]  /*3ec0*/  PLOP3.LUT P1, PT, PT, PT, UP5, 0x40, 0x0 ;  /* 0x000000000000781c */ /* 0x000fe40003f2e858 */
[----:B------:R-:W-:-:S02]  /*3ed0*/  FSEL R17, R51, -INF , !P2 ;  /* 0xff80000033117808 */ /* 0x000fc40005000000 */
[----:B------:R-:W-:Y:S01]  /*3ee0*/  PLOP3.LUT P2, PT, PT, PT, UP0, 0x40, 0x0 ;  /* 0x000000000000781c */ /* 0x000fe20003f4e808 */
[----:B------:R-:W-:Y:S01]  /*3ef0*/  UISETP.NE.AND UP0, UPT, UR31, URZ, UPT ;  /* 0x0000003f1f00728c */ /* 0x000fe2000bf05270 */
[----:B------:R-:W-:Y:S01]  /*3f00*/  ISETP.GT.AND P0, PT, R4, 0x20, P0 ;  /* 0x000000200400780c */ /* 0x000fe20000704270 */
[----:B------:R-:W-:Y:S01]  /*3f10*/  UP2UR UR31, UPR, URZ, 0x40 ;  /* 0x000000403f1f7883 */ /* 0x000fe20008000000 */
[C---:B------:R-:W-:Y:S01]  /*3f20*/  ISETP.GT.AND P1, PT, R6.reuse, 0x18, P1 ;  /* 0x000000180600780c */ /* 0x040fe20000f24270 */
[----:B------:R-:W-:Y:S01]  /*3f30*/  UISETP.NE.AND UP6, UPT, UR12, URZ, UPT ;  /* 0x0000003f0c00728c */ /* 0x000fe2000bfc5270 */
[----:B------:R-:W-:Y:S02]  /*3f40*/  ISETP.GT.AND P2, PT, R6, 0x10, P2 ;  /* 0x000000100600780c */ /* 0x000fe40001744270 */
[----:B------:R-:W-:Y:S02]  /*3f50*/  ISETP.LT.OR P0, PT, R5, 0x21, P0 ;  /* 0x000000210500780c */ /* 0x000fe40000701670 */
[----:B------:R-:W-:-:S02]  /*3f60*/  ISETP.LT.OR P1, PT, R7, 0x19, P1 ;  /* 0x000000190700780c */ /* 0x000fc40000f21670 */
[----:B------:R-:W-:Y:S02]  /*3f70*/  ISETP.LT.OR P2, PT, R7, 0x11, P2 ;  /* 0x000000110700780c */ /* 0x000fe40001741670 */
[----:B------:R-:W-:Y:S02]  /*3f80*/  FSEL R126, R92, -INF , !P0 ;  /* 0xff8000005c7e7808 */ /* 0x000fe40004000000 */
[----:B------:R-:W-:Y:S02]  /*3f90*/  FSEL R62, R38, -INF , !P1 ;  /* 0xff800000263e7808 */ /* 0x000fe40004800000 */
[----:B------:R-:W-:Y:S02]  /*3fa0*/  PLOP3.LUT P0, PT, PT, PT, UP2, 0x40, 0x0 ;  /* 0x000000000000781c */ /* 0x000fe40003f0e828 */
[----:B------:R-:W-:Y:S02]  /*3fb0*/  PLOP3.LUT P1, PT, PT, PT, UP3, 0x40, 0x0 ;  /* 0x000000000000781c */ /* 0x000fe40003f2e838 */
[----:B------:R-:W-:-:S02]  /*3fc0*/  FSEL R60, R42, -INF , !P2 ;  /* 0xff8000002a3c7808 */ /* 0x000fc40005000000 */
[----:B------:R-:W-:Y:S02]  /*3fd0*/  PLOP3.LUT P2, PT, PT, PT, UP4, 0x40, 0x0 ;  /* 0x000000000000781c */ /* 0x000fe40003f4e848 */
[----:B------:R-:W-:Y:S02]  /*3fe0*/  ISETP.GT.AND P0, PT, R4, 0x21, P0 ;  /* 0x000000210400780c */ /* 0x000fe40000704270 */
[C---:B------:R-:W-:Y:S02]  /*3ff0*/  ISETP.GT.AND P1, PT, R6.reuse, 0x20, P1 ;  /* 0x000000200600780c */ /* 0x040fe40000f24270 */
        /* <DEDUP_REMOVED lines=11> */
[----:B------:R-:W-:Y:S02]  /*40b0*/  ISETP.GT.AND P1, PT, R4, 0x28, P1 ;  /* 0x000000280400780c */ /* 0x000fe40000f24270 */
[----:B------:R-:W-:Y:S02]  /*40c0*/  ISETP.GT.AND P2, PT, R6, 0x21, P2 ;  /* 0x000000210600780c */ /* 0x000fe40001744270 */
[----:B------:R-:W-:Y:S02]  /*40d0*/  ISETP.LT.OR P0, PT, R7, 0x29, P0 ;  /* 0x000000290700780c */ /* 0x000fe40000701670 */
[----:B------:R-:W-:-:S02]  /*40e0*/  ISETP.LT.OR P1, PT, R5, 0x29, P1 ;  /* 0x000000290500780c */ /* 0x000fc40000f21670 */
[----:B------:R-:W-:Y:S02]  /*40f0*/  ISETP.LT.OR P2, PT, R7, 0x22, P2 ;  /* 0x000000220700780c */ /* 0x000fe40001741670 */
[----:B------:R-:W-:Y:S02]  /*4100*/  FSEL R91, R22, -INF , !P0 ;  /* 0xff800000165b7808 */ /* 0x000fe40004000000 */
[----:B------:R-:W-:Y:S02]  /*4110*/  FSEL R145, R96, -INF , !P1 ;  /* 0xff80000060917808 */ /* 0x000fe40004800000 */
[----:B------:R-:W-:Y:S01]  /*4120*/  PLOP3.LUT P0, PT, PT, PT, UP6, 0x40, 0x0 ;  /* 0x000000000000781c */ /* 0x000fe20003f0e868 */
[----:B------:R-:W-:Y:S01]  /*4130*/  UISETP.NE.AND UP6, UPT, UR31, URZ, UPT ;  /* 0x0000003f1f00728c */ /* 0x000fe2000bfc5270 */
[----:B------:R-:W-:Y:S02]  /*4140*/  PLOP3.LUT P1, PT, PT, PT, UP0, 0x40, 0x0 ;  /* 0x000000000000781c */ /* 0x000fe40003f2e808 */
[----:B------:R-:W-:-:S02]  /*4150*/  FSEL R124, R27, -INF , !P2 ;  /* 0xff8000001b7c7808 */ /* 0x000fc40005000000 */
[----:B------:R-:W-:Y:S02]  /*4160*/  PLOP3.LUT P2, PT, PT, PT, UP0, 0x40, 0x0 ;  /* 0x000000000000781c */ /* 0x000fe40003f4e808 */
[----:B------:R-:W-:Y:S01]  /*4170*/  ISETP.GT.AND P1, PT, R4, 0x29, P1 ;  /* 0x000000290400780c */ /* 0x000fe20000f24270 */
[--C-:B-1----:R-:W-:Y:S01]  /*4180*/  IMAD.IADD R4, R12, 0x1, R8.reuse ;  /* 0x000000010c047824 */ /* 0x102fe200078e0208 */
[----:B------:R-:W-:Y:S02]  /*4190*/  ISETP.GT.AND P2, PT, R6, 0x29, P2 ;  /* 0x000000290600780c */ /* 0x000fe40001744270 */
[----:B------:R-:W-:Y:S01]  /*41a0*/  ISETP.LT.OR P1, PT, R5, 0x2a, P1 ;  /* 0x0000002a0500780c */ /* 0x000fe20000f21670 */
[----:B------:R-:W-:Y:S01]  /*41b0*/  IMAD.IADD R5, R10, 0x1, R8 ;  /* 0x000000010a057824 */ /* 0x000fe200078e0208 */
[----:B------:R-:W-:Y:S02]  /*41c0*/  ISETP.LT.OR P2, PT, R7, 0x2a, P2 ;  /* 0x0000002a0700780c */ /* 0x000fe40001741670 */
[----:B------:R-:W-:-:S02]  /*41d0*/  FSEL R127, R97, -INF , !P1 ;  /* 0xff800000617f7808 */ /* 0x000fc40004800000 */
[----:B------:R-:W-:Y:S02]  /*41e0*/  IMNMX R5, R5, R11, PT ;  /* 0x0000000b05057217 */ /* 0x000fe40003800200 */
        /* <DEDUP_REMOVED lines=14> */
.L_x_965:
[----:B------:R-:W-:-:S04]  /*42d0*/  MOV R7, c[0x0][0x32c] ;  /* 0x0000cb0000077a02 */ /* 0x000fc80000000f00 */
[----:B------:R-:W-:-:S13]  /*42e0*/  ISETP.NE.AND P0, PT, R7, 0x1, PT ;  /* 0x000000010700780c */ /* 0x000fda0003f05270 */
[----:B------:R-:W-:-:S05]  /*42f0*/  @P0 IMAD.HI.U32 R7, R6, c[0x0][0x330], RZ ;  /* 0x0000cc0006070a27 */ /* 0x000fca00078e00ff */
[----:B------:R-:W-:Y:S02]  /*4300*/  @P0 SHF.R.U32.HI R6, RZ, c[0x0][0x334], R7 ;  /* 0x0000cd00ff060a19 */ /* 0x000fe40000011607 */
.L_x_966:
[----:B------:R-:W-:Y:S05]  /*4310*/  BSYNC B0 ;  /* 0x0000000000007941 */ /* 0x000fea0003800000 */
.L_x_964:
[----:B------:R-:W-:-:S05]  /*4320*/  IMAD R6, R6, c[0x0][0x32c], R13 ;  /* 0x0000cb0006067a24 */ /* 0x000fca00078e020d */
[----:B------:R-:W-:Y:S02]  /*4330*/  IADD3 R7, R6, c[0x0][0x32c], RZ ;  /* 0x0000cb0006077a10 */ /* 0x000fe40007ffe0ff */
[----:B------:R-:W-:Y:S02]  /*4340*/  IMNMX R4, R4, R6, !PT ;  /* 0x0000000604047217 */ /* 0x000fe40007800200 */
[----:B------:R-:W-:Y:S02]  /*4350*/  IMNMX R5, R5, R7, PT ;  /* 0x0000000705057217 */ /* 0x000fe40003800200 */
.L_x_963:
[----:B------:R-:W-:Y:S01]  /*4360*/  FMNMX.FTZ R7, R15, R16, !PT ;  /* 0x000000100f077209 */ /* 0x000fe20007810000 */
[----:B------:R-:W-:Y:S01]  /*4370*/  UP2UR UR31, UPR, URZ, 0x10 ;  /* 0x000000103f1f7883 */ /* 0x000fe20008000000 */
[----:B------:R-:W-:Y:S01]  /*4380*/  FMNMX.FTZ R6, R14, R17, !PT ;  /* 0x000000110e067209 */ /* 0x000fe20007810000 */
[----:B------:R-:W-:Y:S01]  /*4390*/  UISETP.NE.AND UP4, UPT, UR30, URZ, UPT ;  /* 0x0000003f1e00728c */ /* 0x000fe2000bf85270 */
        /* <DEDUP_REMOVED lines=17> */
[----:B------:R-:W-:Y:S01]  /*44b0*/  STL [R1+0x68], R242 ;  /* 0x000068f201007387 */ /* 0x000fe20000100800 */
[----:B------:R-:W-:Y:S01]  /*44c0*/  FMNMX.FTZ R6, R62, R6, !PT ;  /* 0x000000063e067209 */ /* 0x000fe20007810000 */
[----:B------:R-:W-:Y:S01]  /*44d0*/  IMAD.SHL.U32 R225, R0, 0x2, RZ ;  /* 0x0000000200e17824 */ /* 0x000fe200078e00ff */
[----:B------:R-:W-:Y:S01]  /*44e0*/  FMNMX.FTZ R169, R71, R169, !PT ;  /* 0x000000a947a97209 */ /* 0x000fe20007810000 */
[----:B------:R-:W-:Y:S01]  /*44f0*/  STL [R1+0x64], R241 ;  /* 0x000064f101007387 */ /* 0x000fe20000100800 */
[----:B------:R-:W-:Y:S01]  /*4500*/  FMNMX.FTZ R6, R63, R6, !PT ;  /* 0x000000063f067209 */ /* 0x000fe20007810000 */
[----:B------:R-:W-:Y:S01]  /*4510*/  IMAD R226, R3, 0x2, R225 ;  /* 0x0000000203e27824 */ /* 0x000fe200078e02e1 */
[----:B------:R-:W-:Y:S01]  /*4520*/  FMNMX.FTZ R169, R161, R169, !PT ;  /* 0x000000a9a1a97209 */ /* 0x000fe20007810000 */
[----:B------:R-:W-:Y:S01]  /*4530*/  STL [R1+0x60], R240 ;  /* 0x000060f001007387 */ /* 0x000fe20000100800 */
[----:B------:R-:W-:Y:S01]  /*4540*/  FMNMX.FTZ R6, R125, R6, !PT ;  /* 0x000000067d067209 */ /* 0x000fe20007810000 */
[----:B------:R-:W-:Y:S01]  /*4550*/  IMAD R227, R2, 0x2, R226 ;  /* 0x0000000202e37824 */ /* 0x000fe200078e02e2 */
[----:B------:R-:W-:Y:S01]  /*4560*/  FMNMX.FTZ R169, R160, R169, !PT ;  /* 0x000000a9a0a97209 */ /* 0x000fe20007810000 */
[----:B------:R-:W-:Y:S01]  /*4570*/  STL [R1+0x5c], R239 ;  /* 0x00005cef01007387 */ /* 0x000fe20000100800 */
[----:B------:R-:W-:-:S02]  /*4580*/  FMNMX.FTZ R6, R124, R6, !PT ;  /* 0x000000067c067209 */ /* 0x000fc40007810000 */
[----:B------:R-:W-:Y:S01]  /*4590*/  FMNMX.FTZ R169, R147, R169, !PT ;  /* 0x000000a993a97209 */ /* 0x000fe20007810000 */
[----:B------:R-:W-:Y:S01]  /*45a0*/  STL [R1+0x58], R238 ;  /* 0x000058ee01007387 */ /* 0x000fe20000100800 */
[----:B------:R-:W-:Y:S02]  /*45b0*/  FMNMX.FTZ R6, R91, R6, !PT ;  /* 0x000000065b067209 */ /* 0x000fe40007810000 */
[----:B------:R-:W-:Y:S01]  /*45c0*/  FMNMX.FTZ R169, R146, R169, !PT ;  /* 0x000000a992a97209 */ /* 0x000fe20007810000 */
[----:B------:R-:W-:Y:S01]  /*45d0*/  STL [R1+0x54], R237 ;  /* 0x000054ed01007387 */ /* 0x000fe20000100800 */
[----:B------:R-:W-:Y:S02]  /*45e0*/  FMNMX.FTZ R168, R90, R6, !PT ;  /* 0x000000065aa87209 */ /* 0x000fe40007810000 */
[----:B------:R-:W-:Y:S01]  /*45f0*/  PLOP3.LUT P0, PT, PT, PT, UP3, 0x40, 0x0 ;  /* 0x000000000000781c */ /* 0x000fe20003f0e838 */
[----:B------:R-:W1:Y:S01]  /*4600*/  SHFL.BFLY PT, R6, R169, 0x2, 0x1f ;  /* 0x0c401f00a9067f89 */ /* 0x000e6200000e0000 */
[----:B------:R-:W-:Y:S01]  /*4610*/  PLOP3.LUT P1, PT, PT, PT, UP4, 0x40, 0x0 ;  /* 0x000000000000781c */ /* 0x000fe20003f2e848 */
[----:B------:R-:W-:Y:S01]  /*4620*/  UISETP.NE.AND UP4, UPT, UR31, URZ, UPT ;  /* 0x0000003f1f00728c */ /* 0x000fe2000bf85270 */
[C---:B------:R-:W-:Y:S01]  /*4630*/  ISETP.GT.AND P0, PT, R4.reuse, 0x1, P0 ;  /* 0x000000010400780c */ /* 0x040fe20000704270 */
[----:B------:R-:W2:Y:S01]  /*4640*/  SHFL.BFLY PT, R7, R168, 0x2, 0x1f ;  /* 0x0c401f00a8077f89 */ /* 0x000ea200000e0000 */
[----:B------:R-:W-:Y:S01]  /*4650*/  ISETP.GT.AND P1, PT, R4, RZ, P1 ;  /* 0x000000ff0400720c */ /* 0x000fe20000f24270 */
[----:B------:R-:W-:Y:S01]  /*4660*/  UISETP.NE.AND UP3, UPT, UR30, URZ, UPT ;  /* 0x0000003f1e00728c */ /* 0x000fe2000bf65270 */
[C---:B------:R-:W-:Y:S01]  /*4670*/  ISETP.LT.OR P0, PT, R5.reuse, 0x2, P0 ;  /* 0x000000020500780c */ /* 0x040fe20000701670 */
[----:B------:R-:W-:Y:S01]  /*4680*/  STL [R1+0x50], R236 ;  /* 0x000050ec01007387 */ /* 0x000fe20000100800 */
[----:B------:R-:W-:-:S02]  /*4690*/  ISETP.LT.OR P1, PT, R5, 0x1, P1 ;  /* 0x000000010500780c */ /* 0x000fc40000f21670 */
[----:B------:R-:W-:Y:S01]  /*46a0*/  FSEL R51, R83, -INF , !P0 ;  /* 0xff80000053337808 */ /* 0x000fe20004000000 */
[----:B------:R-:W-:Y:S01]  /*46b0*/  STL [R1+0x4c], R235 ;  /* 0x00004ceb01007387 */ /* 0x000fe20000100800 */
[----:B------:R-:W-:Y:S01]  /*46c0*/  PLOP3.LUT P0, PT, PT, PT, UP0, 0x40, 0x0 ;  /* 0x000000000000781c */ /* 0x000fe20003f0e808 */
[----:B------:R-:W-:Y:S01]  /*46d0*/  UISETP.NE.AND UP0, UPT, UR5, URZ, UPT ;  /* 0x0000003f0500728c */ /* 0x000fe2000bf05270 */
[----:B------:R-:W-:Y:S01]  /*46e0*/  FSEL R50, R82, -INF , !P1 ;  /* 0xff80000052327808 */ /* 0x000fe20004800000 */
[----:B------:R-:W-:Y:S01]  /*46f0*/  STL [R1+0x48], R234 ;  /* 0x000048ea01007387 */ /* 0x000fe20000100800 */
[----:B------:R-:W-:Y:S01]  /*4700*/  ISETP.GT.AND P0, PT, R4, 0x10, P0 ;  /* 0x000000100400780c */ /* 0x000fe20000704270 */
[----:B------:R-:W-:Y:S01]  /*4710*/  ULDC.64 UR4, c[0x0][0x2c8] ;  /* 0x0000b20000047ab9 */ /* 0x000fe20000000a00 */
[----:B------:R-:W-:Y:S01]  /*4720*/  PLOP3.LUT P1, PT, PT, PT, UP1, 0x40, 0x0 ;  /* 0x000000000000781c */ /* 0x000fe20003f2e818 */
[----:B------:R-:W-:Y:S01]  /*4730*/  UISETP.NE.AND UP1, UPT, UR28, URZ, UPT ;  /* 0x0000003f1c00728c */ /* 0x000fe2000bf25270 */
[----:B------:R-:W-:Y:S01]  /*4740*/  ISETP.LT.OR P0, PT, R5, 0x11, P0 ;  /* 0x000000110500780c */ /* 0x000fe20000701670 */
[----:B------:R-:W-:Y:S01]  /*4750*/  LDSM.16.MT88.4 R28, [R226+0x2080] ;  /* 0x00208000e21c783b */ /* 0x000fe20000004200 */
[----:B------:R-:W-:Y:S01]  /*4760*/  PLOP3.LUT P2, PT, PT, PT, UP2, 0x40, 0x0 ;  /* 0x000000000000781c */ /* 0x000fe20003f4e828 */
[----:B------:R-:W-:Y:S01]  /*4770*/  UISETP.NE.AND UP2, UPT, UR29, URZ, UPT ;  /* 0x0000003f1d00728c */ /* 0x000fe2000bf45270 */
[----:B-1----:R-:W-:Y:S01]  /*4780*/  FMNMX.FTZ R169, R169, R6, !PT ;  /* 0x00000006a9a97209 */ /* 0x002fe20007810000 */
[----:B------:R-:W-:Y:S01]  /*4790*/  LDSM.16.MT88.4 R36, [R226+0x3880] ;  /* 0x00388000e224783b */ /* 0x000fe20000004200 */
[----:B------:R-:W-:-:S02]  /*47a0*/  FSEL R49, R34, -INF , !P0 ;  /* 0xff80000022317808 */ /* 0x000fc40004000000 */
[----:B--2---:R-:W-:Y:S01]  /*47b0*/  FMNMX.FTZ R168, R168, R7, !PT ;  /* 0x00000007a8a87209 */ /* 0x004fe20007810000 */
[----:B------:R-:W1:Y:S01]  /*47c0*/  SHFL.BFLY PT, R6, R169, 0x1, 0x1f ;  /* 0x0c201f00a9067f89 */ /* 0x000e6200000e0000 */
[----:B------:R-:W-:Y:S02]  /*47d0*/  FMNMX.FTZ R7, R54, R55, !PT ;  /* 0x0000003736077209 */ /* 0x000fe40007810000 */
[----:B------:R-:W-:Y:S01]  /*47e0*/  PLOP3.LUT P0, PT, PT, PT, UP4, 0x40, 0x0 ;  /* 0x000000000000781c */ /* 0x000fe20003f0e848 */
[----:B------:R-:W2:Y:S01]  /*47f0*/  SHFL.BFLY PT, R8, R168, 0x1, 0x1f ;  /* 0x0c201f00a8087f89 */ /* 0x000ea200000e0000 */
[C---:B------:R-:W-:Y:S02]  /*4800*/  ISETP.GT.AND P1, PT, R4.reuse, 0x9, P1 ;  /* 0x000000090400780c */ /* 0x040fe40000f24270 */
[C---:B------:R-:W-:Y:S01]  /*4810*/  ISETP.GT.AND P0, PT, R4.reuse, 0x19, P0 ;  /* 0x000000190400780c */ /* 0x040fe20000704270 */
[----:B------:R-:W-:Y:S01]  /*4820*/  LDSM.16.MT88.4 R44, [R227+0x3880] ;  /* 0x00388000e32c783b */ /* 0x000fe20000004200 */
[----:B------:R-:W-:-:S02]  /*4830*/  ISETP.GT.AND P2, PT, R4, 0x8, P2 ;  /* 0x000000080400780c */ /* 0x000fc40001744270 */
[C---:B------:R-:W-:Y:S01]  /*4840*/  ISETP.LT.OR P1, PT, R5.reuse, 0xa, P1 ;  /* 0x0000000a0500780c */ /* 0x040fe20000f21670 */
[----:B------:R3:W-:Y:S01]  /*4850*/  STL [R1+0x44], R233 ;  /* 0x000044e901007387 */ /* 0x0007e20000100800 */
[C---:B------:R-:W-:Y:S02]  /*4860*/  ISETP.LT.OR P0, PT, R5.reuse, 0x1a, P0 ;  /* 0x0000001a0500780c */ /* 0x040fe40000701670 */
[----:B------:R-:W-:Y:S01]  /*4870*/  ISETP.LT.OR P2, PT, R5, 0x9, P2 ;  /* 0x000000090500780c */ /* 0x000fe20001741670 */
[----:B------:R-:W-:Y:S01]  /*4880*/  STL [R1+0x40], R232 ;  /* 0x000040e801007387 */ /* 0x000fe20000100800 */
[----:B------:R-:W-:Y:S02]  /*4890*/  FSEL R53, R79, -INF , !P1 ;  /* 0xff8000004f357808 */ /* 0x000fe40004800000 */
[----:B------:R-:W-:Y:S01]  /*48a0*/  FSEL R56, R87, -INF , !P0 ;  /* 0xff80000057387808 */ /* 0x000fe20004000000 */
[----:B------:R-:W-:Y:S01]  /*48b0*/  STL [R1+0x3c], R231 ;  /* 0x00003ce701007387 */ /* 0x000fe20000100800 */
[----:B------:R-:W-:Y:S01]  /*48c0*/  PLOP3.LUT P1, PT, PT, PT, UP5, 0x40, 0x0 ;  /* 0x000000000000781c */ /* 0x000fe20003f2e858 */
[----:B------:R-:W-:Y:S01]  /*48d0*/  UISETP.NE.AND UP5, UPT, UR13, URZ, UPT ;  /* 0x0000003f0d00728c */ /* 0x000fe2000bfa5270 */
[----:B------:R-:W-:Y:S01]  /*48e0*/  FSEL R52, R78, -INF , !P2 ;  /* 0xff8000004e347808 */ /* 0x000fe20005000000 */
[----:B------:R-:W-:Y:S01]  /*48f0*/  STL [R1+0x38], R230 ;  /* 0x000038e601007387 */ /* 0x000fe20000100800 */
[----:B-1----:R-:W-:-:S02]  /*4900*/  FMNMX.FTZ R169, R169, R6, !PT ;  /* 0x00000006a9a97209 */ /* 0x002fc40007810000 */
[----:B------:R-:W-:Y:S01]  /*4910*/  FMNMX.FTZ R6, R58, R7, !PT ;  /* 0x000000073a067209 */ /* 0x000fe20007810000 */
[----:B------:R-:W-:Y:S01]  /*4920*/  STL [R1+0x34], R229 ;  /* 0x000034e501007387 */ /* 0x000fe20000100800 */
[C---:B------:R-:W-:Y:S01]  /*4930*/  FSETP.NEU.FTZ.AND P0, PT, R169.reuse, -INF , PT ;  /* 0xff800000a900780b */ /* 0x040fe20003f1d000 */
[----:B------:R-:W-:Y:S01]  /*4940*/  FMUL.FTZ R13, R169, c[0x0][0x2d0] ;  /* 0x0000b400a90d7a20 */ /* 0x000fe20000410000 */
[----:B------:R-:W-:Y:S01]  /*4950*/  FMNMX.FTZ R6, R59, R6, !PT ;  /* 0x000000063b067209 */ /* 0x000fe20007810000 */
[----:B------:R-:W-:Y:S01]  /*4960*/  STL [R1+0x30], R224 ;  /* 0x000030e001007387 */ /* 0x000fe20000100800 */
[----:B--2---:R-:W-:Y:S02]  /*4970*/  FMNMX.FTZ R168, R168, R8, !PT ;  /* 0x00000008a8a87209 */ /* 0x004fe40007810000 */
[----:B------:R-:W-:Y:S02]  /*4980*/  FMNMX.FTZ R6, R68, R6, !PT ;  /* 0x0000000644067209 */ /* 0x000fe40007810000 */
[----:B------:R-:W-:Y:S01]  /*4990*/  PLOP3.LUT P2, PT, PT, PT, UP6, 0x40, 0x0 ;  /* 0x000000000000781c */ /* 0x000fe20003f4e868 */
[----:B------:R-:W-:Y:S01]  /*49a0*/  FMUL.FTZ R12, R168, c[0x0][0x2d0] ;  /* 0x0000b400a80c7a20 */ /* 0x000fe20000410000 */
[----:B------:R-:W-:Y:S01]  /*49b0*/  FMNMX.FTZ R6, R72, R6, !PT ;  /* 0x0000000648067209 */ /* 0x000fe20007810000 */
[----:B------:R-:W-:Y:S01]  /*49c0*/  UISETP.NE.AND UP6, UPT, UR12, URZ, UPT ;  /* 0x0000003f0c00728c */ /* 0x000fe2000bfc5270 */
[----:B------:R-:W-:-:S02]  /*49d0*/  FMNMX.FTZ R8, R50, R51, !PT ;  /* 0x0000003332087209 */ /* 0x000fc40007810000 */
[----:B------:R-:W-:Y:S02]  /*49e0*/  FMNMX.FTZ R6, R73, R6, !PT ;  /* 0x0000000649067209 */ /* 0x000fe40007810000 */
[----:B------:R-:W-:Y:S02]  /*49f0*/  ISETP.GT.AND P1, PT, R4, 0x18, P1 ;  /* 0x000000180400780c */ /* 0x000fe40000f24270 */
[----:B------:R-:W-:Y:S02]  /*4a00*/  FMNMX.FTZ R6, R74, R6, !PT ;  /* 0x000000064a067209 */ /* 0x000fe40007810000 */
[----:B------:R-:W-:Y:S02]  /*4a10*/  FSEL R13, R13, RZ, P0 ;  /* 0x000000ff0d0d7208 */ /* 0x000fe40000000000 */
[----:B------:R-:W-:Y:S02]  /*4a20*/  PLOP3.LUT P0, PT, PT, PT, UP3, 0x40, 0x0 ;  /* 0x000000000000781c */ /* 0x000fe40003f0e838 */
[----:B------:R-:W-:Y:S01]  /*4a30*/  ISETP.GT.AND P2, PT, R4, 0x11, P2 ;  /* 0x000000110400780c */ /* 0x000fe20001744270 */
[----:B------:R-:W-:Y:S01]  /*4a40*/  FFMA.FTZ R7, R15, c[0x0][0x2d0], -R13 ;  /* 0x0000b4000f077a23 */ /* 0x000fe2000001080d */
[----:B------:R-:W-:-:S02]  /*4a50*/  FMNMX.FTZ R8, R52, R8, !PT ;  /* 0x0000000834087209 */ /* 0x000fc40007810000 */
[----:B------:R-:W-:Y:S01]  /*4a60*/  FMNMX.FTZ R6, R126, R6, !PT ;  /* 0x000000067e067209 */ /* 0x000fe20007810000 */
[----:B------:R1:W-:Y:S01]  /*4a70*/  MUFU.EX2 R239, R7 ;  /* 0x0000000700ef7308 */ /* 0x0003e20000000800 */
[C---:B------:R-:W-:Y:S02]  /*4a80*/  ISETP.LT.OR P1, PT, R5.reuse, 0x19, P1 ;  /* 0x000000190500780c */ /* 0x040fe40000f21670 */
[----:B------:R-:W-:Y:S02]  /*4a90*/  ISETP.GT.AND P0, PT, R4, 0x20, P0 ;  /* 0x000000200400780c */ /* 0x000fe40000704270 */
[----:B------:R-:W-:Y:S02]  /*4aa0*/  ISETP.LT.OR P2, PT, R5, 0x12, P2 ;  /* 0x000000120500780c */ /* 0x000fe40001741670 */
[----:B------:R-:W-:Y:S02]  /*4ab0*/  FMNMX.FTZ R8, R53, R8, !PT ;  /* 0x0000000835087209 */ /* 0x000fe40007810000 */
[----:B------:R-:W-:-:S02]  /*4ac0*/  FMNMX.FTZ R6, R144, R6, !PT ;  /* 0x0000000690067209 */ /* 0x000fc40007810000 */
[----:B------:R-:W-:Y:S02]  /*4ad0*/  FSEL R48, R86, -INF , !P1 ;  /* 0xff80000056307808 */ /* 0x000fe40004800000 */
[----:B------:R-:W-:Y:S02]  /*4ae0*/  FSETP.NEU.FTZ.AND P1, PT, R168, -INF , PT ;  /* 0xff800000a800780b */ /* 0x000fe40003f3d000 */
[----:B------:R-:W-:Y:S01]  /*4af0*/  ISETP.LT.OR P0, PT, R5, 0x21, P0 ;  /* 0x000000210500780c */ /* 0x000fe20000701670 */
[----:B-1----:R-:W-:Y:S01]  /*4b00*/  FFMA.FTZ R7, R16, c[0x0][0x2d0], -R13 ;  /* 0x0000b40010077a23 */ /* 0x002fe2000001080d */
[----:B------:R-:W-:Y:S02]  /*4b10*/  FSEL R57, R35, -INF , !P2 ;  /* 0xff80000023397808 */ /* 0x000fe40005000000 */
[----:B------:R-:W-:Y:S01]  /*4b20*/  FMNMX.FTZ R8, R49, R8, !PT ;  /* 0x0000000831087209 */ /* 0x000fe20007810000 */
[----:B------:R1:W2:Y:S01]  /*4b30*/  MUFU.EX2 R238, R7 ;  /* 0x0000000700ee7308 */ /* 0x0002a20000000800 */
[----:B------:R-:W-:Y:S01]  /*4b40*/  FMNMX.FTZ R6, R145, R6, !PT ;  /* 0x0000000691067209 */ /* 0x000fe20007810000 */
[----:B------:R-:W-:Y:S01]  /*4b50*/  LDSM.16.MT88.4 R32, [R225+0x2080] ;  /* 0x00208000e120783b */ /* 0x000fe20000004200 */
[----:B------:R-:W-:-:S02]  /*4b60*/  FSEL R12, R12, RZ, P1 ;  /* 0x000000ff0c0c7208 */ /* 0x000fc40000800000 */
[----:B------:R-:W-:Y:S02]  /*4b70*/  FSEL R89, R94, -INF , !P0 ;  /* 0xff8000005e597808 */ /* 0x000fe40004000000 */
[----:B------:R-:W-:Y:S02]  /*4b80*/  PLOP3.LUT P2, PT, PT, PT, UP2, 0x40, 0x0 ;  /* 0x000000000000781c */ /* 0x000fe40003f4e828 */
[----:B------:R-:W-:Y:S02]  /*4b90*/  PLOP3.LUT P1, PT, PT, PT, UP1, 0x40, 0x0 ;  /* 0x000000000000781c */ /* 0x000fe40003f2e818 */
[----:B------:R-:W-:Y:S02]  /*4ba0*/  PLOP3.LUT P0, PT, PT, PT, UP0, 0x40, 0x0 ;  /* 0x000000000000781c */ /* 0x000fe40003f0e808 */
[----:B------:R-:W-:Y:S02]  /*4bb0*/  FMNMX.FTZ R8, R57, R8, !PT ;  /* 0x0000000839087209 */ /* 0x000fe40007810000 */
[----:B------:R-:W-:Y:S01]  /*4bc0*/  FMNMX.FTZ R6, R127, R6, !PT ;  /* 0x000000067f067209 */ /* 0x000fe20007810000 */
[----:B-1----:R-:W-:Y:S01]  /*4bd0*/  FFMA.FTZ R7, R18, c[0x0][0x2d0], -R13 ;  /* 0x0000b40012077a23 */ /* 0x002fe2000001080d */
[----:B------:R-:W-:-:S02]  /*4be0*/  ISETP.GT.AND P2, PT, R4, 0x21, P2 ;  /* 0x000000210400780c */ /* 0x000fc40001744270 */
[C---:B------:R-:W-:Y:S01]  /*4bf0*/  ISETP.GT.AND P1, PT, R4.reuse, 0x28, P1 ;  /* 0x000000280400780c */ /* 0x040fe20000f24270 */
[----:B------:R1:W-:Y:S01]  /*4c00*/  MUFU.EX2 R240, R7 ;  /* 0x0000000700f07308 */ /* 0x0003e20000000800 */
[----:B------:R-:W-:Y:S02]  /*4c10*/  ISETP.GT.AND P0, PT, R4, 0x29, P0 ;  /* 0x000000290400780c */ /* 0x000fe40000704270 */
[----:B------:R-:W-:Y:S02]  /*4c20*/  FMNMX.FTZ R4, R48, R8, !PT ;  /* 0x0000000830047209 */ /* 0x000fe40007810000 */
[----:B------:R-:W4:Y:S01]  /*4c30*/  SHFL.BFLY PT, R8, R6, 0x2, 0x1f ;  /* 0x0c401f0006087f89 */ /* 0x000f2200000e0000 */
[----:B------:R-:W-:Y:S02]  /*4c40*/  ISETP.LT.OR P2, PT, R5, 0x22, P2 ;  /* 0x000000220500780c */ /* 0x000fe40001741670 */
[----:B------:R-:W-:Y:S02]  /*4c50*/  FMNMX.FTZ R4, R56, R4, !PT ;  /* 0x0000000438047209 */ /* 0x000fe40007810000 */
[----:B------:R-:W-:-:S02]  /*4c60*/  FSEL R88, R95, -INF , !P2 ;  /* 0xff8000005f587808 */ /* 0x000fc40005000000 */
[C---:B------:R-:W-:Y:S02]  /*4c70*/  ISETP.LT.OR P1, PT, R5.reuse, 0x29, P1 ;  /* 0x000000290500780c */ /* 0x040fe40000f21670 */
[----:B------:R-:W-:Y:S01]  /*4c80*/  ISETP.LT.OR P0, PT, R5, 0x2a, P0 ;  /* 0x0000002a0500780c */ /* 0x000fe20000701670 */
[----:B-1----:R-:W-:Y:S01]  /*4c90*/  FFMA.FTZ R7, R19, c[0x0][0x2d0], -R13 ;  /* 0x0000b40013077a23 */ /* 0x002fe2000001080d */
[----:B------:R-:W-:Y:S01]  /*4ca0*/  LEA R228, R2, R225, 0x1 ;  /* 0x000000e102e47211 */ /* 0x000fe200078e08ff */
[----:B------:R-:W-:Y:S01]  /*4cb0*/  FFMA.FTZ R2, R21, c[0x0][0x2d0], -R12 ;  /* 0x0000b40015027a23 */ /* 0x000fe2000001080c */
[----:B------:R-:W-:Y:S01]  /*4cc0*/  FSEL R15, R99, -INF , !P0 ;  /* 0xff800000630f7808 */ /* 0x000fe20004000000 */
[----:B------:R1:W1:Y:S02]  /*4cd0*/  MUFU.EX2 R234, R7 ;  /* 0x0000000700ea7308 */ /* 0x0002640000000800 */
[----:B------:R-:W-:Y:S04]  /*4ce0*/  LDSM.16.MT88.4 R24, [R228+0x2080] ;  /* 0x00208000e418783b */ /* 0x000fe80000004200 */
[----:B------:R-:W-:Y:S02]  /*4cf0*/  LDSM.16.MT88.4 R40, [R228+0x3880] ;  /* 0x00388000e428783b */ /* 0x000fe40000004200 */
[----:B---3--:R-:W-:Y:S01]  /*4d00*/  MUFU.EX2 R233, R2 ;  /* 0x0000000200e97308 */ /* 0x008fe20000000800 */
[----:B----4-:R-:W-:-:S02]  /*4d10*/  FMNMX.FTZ R3, R6, R8, !PT ;  /* 0x0000000806037209 */ /* 0x010fc40007810000 */
[----:B--2---:R-:W-:-:S03]  /*4d20*/  F2FP.BF16.PACK_AB R8, R238, R239 ;  /* 0x000000efee08723e */ /* 0x004fc600000010ff */
[----:B------:R-:W2:Y:S01]  /*4d30*/  SHFL.BFLY PT, R167, R3, 0x1, 0x1f ;  /* 0x0c201f0003a77f89 */ /* 0x000ea200000e0000 */
[----:B-1----:R-:W-:Y:S01]  /*4d40*/  FMNMX.FTZ R7, R89, R4, !PT ;  /* 0x0000000459077209 */ /* 0x002fe20007810000 */
[----:B------:R-:W-:Y:S01]  /*4d50*/  FFMA.FTZ R4, R14, c[0x0][0x2d0], -R12 ;  /* 0x0000b4000e047a23 */ /* 0x000fe2000001080c */
[----:B------:R-:W-:Y:S02]  /*4d60*/  FSEL R14, R98, -INF , !P1 ;  /* 0xff800000620e7808 */ /* 0x000fe40004800000 */
[----:B------:R-:W-:Y:S01]  /*4d70*/  FMNMX.FTZ R5, R88, R7, !PT ;  /* 0x0000000758057209 */ /* 0x000fe20007810000 */
[----:B------:R1:W-:Y:S01]  /*4d80*/  MUFU.EX2 R212, R4 ;  /* 0x0000000400d47308 */ /* 0x0003e20000000800 */
[----:B------:R-:W-:Y:S02]  /*4d90*/  F2FP.BF16.PACK_AB R10, R234, R240 ;  /* 0x000000f0ea0a723e */ /* 0x000fe400000010ff */
[----:B------:R-:W-:-:S04]  /*4da0*/  FMNMX.FTZ R0, R14, R5, !PT ;  /* 0x000000050e007209 */ /* 0x000fc80007810000 */
[----:B------:R-:W-:-:S05]  /*4db0*/  FMNMX.FTZ R0, R15, R0, !PT ;  /* 0x000000000f007209 */ /* 0x000fca0007810000 */
[----:B------:R-:W3:Y:S01]  /*4dc0*/  SHFL.BFLY PT, R5, R0, 0x2, 0x1f ;  /* 0x0c401f0000057f89 */ /* 0x000ee200000e0000 */
[----:B-1----:R-:W-:Y:S01]  /*4dd0*/  FFMA.FTZ R4, R17, c[0x0][0x2d0], -R12 ;  /* 0x0000b40011047a23 */ /* 0x002fe2000001080c */
[----:B--2---:R-:W-:Y:S02]  /*4de0*/  FMNMX.FTZ R167, R3, R167, !PT ;  /* 0x000000a703a77209 */ /* 0x004fe40007810000 */
[----:B------:R-:W-:Y:S01]  /*4df0*/  LDSM.16.MT88.4 R16, [R225+0x3880] ;  /* 0x00388000e110783b */ /* 0x000fe20000004200 */
[----:B------:R1:W2:Y:S01]  /*4e00*/  MUFU.EX2 R237, R4 ;  /* 0x0000000400ed7308 */ /* 0x0002a20000000800 */
[C---:B------:R-:W-:Y:S01]  /*4e10*/  FSETP.NEU.FTZ.AND P0, PT, R167.reuse, -INF , PT ;  /* 0xff800000a700780b */ /* 0x040fe20003f1d000 */
[----:B------:R-:W-:-:S05]  /*4e20*/  FMUL.FTZ R2, R167, c[0x0][0x2d0] ;  /* 0x0000b400a7027a20 */ /* 0x000fca0000410000 */
[----:B------:R-:W-:-:S05]  /*4e30*/  FSEL R2, R2, RZ, P0 ;  /* 0x000000ff02027208 */ /* 0x000fca0000000000 */
[----:B------:R-:W-:Y:S02]  /*4e40*/  FFMA.FTZ R3, R54, c[0x0][0x2d0], -R2 ;  /* 0x0000b40036037a23 */ /* 0x000fe40000010802 */
[----:B-1----:R-:W-:Y:S01]  /*4e50*/  FFMA.FTZ R4, R20, c[0x0][0x2d0], -R12 ;  /* 0x0000b40014047a23 */ /* 0x002fe2000001080c */
[----:B---3--:R-:W-:Y:S01]  /*4e60*/  FMNMX.FTZ R0, R0, R5, !PT ;  /* 0x0000000500007209 */ /* 0x008fe20007810000 */
[----:B------:R-:W-:Y:S01]  /*4e70*/  LDSM.16.MT88.4 R20, [R227+0x2080] ;  /* 0x00208000e314783b */ /* 0x000fe20000004200 */
[----:B------:R1:W-:Y:S01]  /*4e80*/  MUFU.EX2 R207, R3 ;  /* 0x0000000300cf7308 */ /* 0x0003e20000000800 */
[----:B--2---:R-:W-:-:S07]  /*4e90*/  F2FP.BF16.PACK_AB R9, R237, R212 ;  /* 0x000000d4ed09723e */ /* 0x004fce00000010ff */
[----:B------:R2:W3:Y:S01]  /*4ea0*/  MUFU.EX2 R162, R4 ;  /* 0x0000000400a27308 */ /* 0x0004e20000000800 */
[----:B-1----:R-:W-:-:S07]  /*4eb0*/  FFMA.FTZ R3, R55, c[0x0][0x2d0], -R2 ;  /* 0x0000b40037037a23 */ /* 0x002fce0000010802 */
[----:B------:R1:W-:Y:S01]  /*4ec0*/  MUFU.EX2 R214, R3 ;  /* 0x0000000300d67308 */ /* 0x0003e20000000800 */
[----:B--2---:R-:W1:Y:S01]  /*4ed0*/  SHFL.BFLY PT, R4, R0, 0x1, 0x1f ;  /* 0x0c201f0000047f89 */ /* 0x004e6200000e0000 */
[----:B---3--:R-:W-:-:S07]  /*4ee0*/  F2FP.BF16.PACK_AB R11, R233, R162 ;  /* 0x000000a2e90b723e */ /* 0x008fce00000010ff */
[C---:B------:R-:W-:Y:S08]  /*4ef0*/  HMMA.16816.F32.BF16 R176, R8.reuse, R32, RZ ;  /* 0x0000002008b0723c */ /* 0x040ff000000418ff */
[----:B------:R-:W-:Y:S01]  /*4f00*/  HMMA.16816.F32.BF16 R196, R8, R28, RZ ;  /* 0x0000001c08c4723c */ /* 0x000fe200000418ff */
[----:B-1----:R-:W-:Y:S01]  /*4f10*/  FMNMX.FTZ R3, R0, R4, !PT ;  /* 0x0000000400037209 */ /* 0x002fe20007810000 */
[----:B------:R-:W-:-:S06]  /*4f20*/  FFMA.FTZ R0, R58, c[0x0][0x2d0], -R2 ;  /* 0x0000b4003a007a23 */ /* 0x000fcc0000010802 */
[C---:B------:R-:W-:Y:S01]  /*4f30*/  HMMA.16816.F32.BF16 R192, R8.reuse, R24, RZ ;  /* 0x0000001808c0723c */ /* 0x040fe200000418ff */
[----:B------:R-:W-:Y:S01]  /*4f40*/  FFMA.FTZ R4, R59, c[0x0][0x2d0], -R2 ;  /* 0x0000b4003b047a23 */ /* 0x000fe20000010802 */
[C---:B------:R-:W-:Y:S01]  /*4f50*/  FSETP.NEU.FTZ.AND P0, PT, R3.reuse, -INF , PT ;  /* 0xff8000000300780b */ /* 0x040fe20003f1d000 */
[----:B------:R1:W-:Y:S05]  /*4f60*/  MUFU.EX2 R235, R0 ;  /* 0x0000000000eb7308 */ /* 0x0003ea0000000800 */
[C---:B------:R-:W-:Y:S03]  /*4f70*/  HMMA.16816.F32.BF16 R188, R8.reuse, R20, RZ ;  /* 0x0000001408bc723c */ /* 0x040fe600000418ff */
[----:B------:R-:W2:Y:S05]  /*4f80*/  MUFU.EX2 R229, R4 ;  /* 0x0000000400e57308 */ /* 0x000eaa0000000800 */
[----:B------:R-:W-:Y:S01]  /*4f90*/  HMMA.16816.F32.BF16 R184, R8, R16, RZ ;  /* 0x0000001008b8723c */ /* 0x000fe200000418ff */
[----:B-1----:R-:W-:-:S07]  /*4fa0*/  FMUL.FTZ R0, R3, c[0x0][0x2d0] ;  /* 0x0000b40003007a20 */ /* 0x002fce0000410000 */
[----:B------:R-:W-:Y:S01]  /*4fb0*/  HMMA.16816.F32.BF16 R180, R8, R36, RZ ;  /* 0x0000002408b4723c */ /* 0x000fe200000418ff */
[----:B------:R-:W-:Y:S02]  /*4fc0*/  FSEL R0, R0, RZ, P0 ;  /* 0x000000ff00007208 */ /* 0x000fe40000000000 */
[----:B--2---:R-:W-:-:S03]  /*4fd0*/  F2FP.BF16.PACK_AB R6, R229, R235 ;  /* 0x000000ebe506723e */ /* 0x004fc600000010ff */
[--C-:B------:R-:W-:Y:S02]  /*4fe0*/  FFMA.FTZ R4, R50, c[0x0][0x2d0], -R0.reuse ;  /* 0x0000b40032047a23 */ /* 0x100fe40000010800 */
[C---:B------:R-:W-:Y:S02]  /*4ff0*/  HMMA.16816.F32.BF16 R172, R8.reuse, R40, RZ ;  /* 0x0000002808ac723c */ /* 0x040fe400000418ff */
[----:B------:R1:W-:Y:S06]  /*5000*/  MUFU.EX2 R247, R4 ;  /* 0x0000000400f77308 */ /* 0x0003ec0000000800 */
[C---:B------:R-:W-:Y:S08]  /*5010*/  HMMA.16816.F32.BF16 R156, R8.reuse, R44, RZ ;  /* 0x0000002c089c723c */ /* 0x040ff000000418ff */
[----:B------:R-:W-:Y:S01]  /*5020*/  HMMA.16816.F32.BF16 R152, R8, R34, RZ ;  /* 0x000000220898723c */ /* 0x000fe200000418ff */
[----:B-1----:R-:W-:-:S04]  /*5030*/  FFMA.FTZ R4, R51, c[0x0][0x2d0], -R0 ;  /* 0x0000b40033047a23 */ /* 0x002fc80000010800 */
[----:B------:R1:W2:Y:S03]  /*5040*/  MUFU.EX2 R171, R4 ;  /* 0x0000000400ab7308 */ /* 0x0002a60000000800 */
[C---:B------:R-:W-:Y:S08]  /*5050*/  HMMA.16816.F32.BF16 R148, R8.reuse, R30, RZ ;  /* 0x0000001e0894723c */ /* 0x040ff000000418ff */
[----:B------:R-:W-:Y:S01]  /*5060*/  HMMA.16816.F32.BF16 R140, R8, R26, RZ ;  /* 0x0000001a088c723c */ /* 0x000fe200000418ff */
[----:B-1----:R-:W-:Y:S01]  /*5070*/  FFMA.FTZ R4, R52, c[0x0][0x2d0], -R0 ;  /* 0x0000b40034047a23 */ /* 0x002fe20000010800 */
[----:B--2---:R-:W-:-:S06]  /*5080*/  F2FP.BF16.PACK_AB R5, R171, R247 ;  /* 0x000000f7ab05723e */ /* 0x004fcc00000010ff */
[C---:B------:R-:W-:Y:S01]  /*5090*/  HMMA.16816.F32.BF16 R136, R8.reuse, R22, RZ ;  /* 0x000000160888723c */ /* 0x040fe200000418ff */
[----:B------:R1:W-:Y:S07]  /*50a0*/  MUFU.EX2 R246, R4 ;  /* 0x0000000400f67308 */ /* 0x0003ee0000000800 */
[C---:B------:R-:W-:Y:S08]  /*50b0*/  HMMA.16816.F32.BF16 R132, R8.reuse, R18, RZ ;  /* 0x000000120884723c */ /* 0x040ff000000418ff */
[----:B------:R-:W-:Y:S01]  /*50c0*/  HMMA.16816.F32.BF16 R128, R8, R38, RZ ;  /* 0x000000260880723c */ /* 0x000fe200000418ff */
[----:B-1----:R-:W-:-:S04]  /*50d0*/  FFMA.FTZ R4, R53, c[0x0][0x2d0], -R0 ;  /* 0x0000b40035047a23 */ /* 0x002fc80000010800 */
[----:B------:R1:W2:Y:S03]  /*50e0*/  MUFU.EX2 R252, R4 ;  /* 0x0000000400fc7308 */ /* 0x0002a60000000800 */
[C---:B------:R-:W-:Y:S08]  /*50f0*/  HMMA.16816.F32.BF16 R120, R8.reuse, R42, RZ ;  /* 0x0000002a0878723c */ /* 0x040ff000000418ff */
[----:B------:R-:W-:Y:S01]  /*5100*/  HMMA.16816.F32.BF16 R112, R8, R46, RZ ;  /* 0x0000002e0870723c */ /* 0x000fe200000418ff */
[----:B-1----:R-:W-:-:S06]  /*5110*/  F2FP.BF16.PACK_AB R4, R214, R207 ;  /* 0x000000cfd604723e */ /* 0x002fcc00000010ff */
[----:B------:R-:W-:Y:S01]  /*5120*/  FFMA.FTZ R8, R64, c[0x0][0x2d0], -R13 ;  /* 0x0000b40040087a23 */ /* 0x000fe2000001080d */
[----:B--2---:R-:W-:-:S03]  /*5130*/  F2FP.BF16.PACK_AB R7, R252, R246 ;  /* 0x000000f6fc07723e */ /* 0x004fc600000010ff */
[----:B------:R1:W-:Y:S04]  /*5140*/  MUFU.EX2 R224, R8 ;  /* 0x0000000800e07308 */ /* 0x0003e80000000800 */
[C---:B------:R-:W-:Y:S08]  /*5150*/  HMMA.16816.F32.BF16 R92, R4.reuse, R24, RZ ;  /* 0x00000018045c723c */ /* 0x040ff000000418ff */
[----:B------:R-:W-:Y:S01]  /*5160*/  HMMA.16816.F32.BF16 R100, R4, R26, RZ ;  /* 0x0000001a0464723c */ /* 0x000fe200000418ff */
[----:B------:R-:W2:Y:S01]  /*5170*/  LDSM.16.MT88.4 R24, [R226+0x2880] ;  /* 0x00288000e218783b */ /* 0x000ea20000004200 */
[----:B-1----:R-:W-:-:S04]  /*5180*/  FFMA.FTZ R8, R69, c[0x0][0x2d0], -R13 ;  /* 0x0000b40045087a23 */ /* 0x002fc8000001080d */
[----:B------:R1:W-:Y:S02]  /*5190*/  MUFU.EX2 R241, R8 ;  /* 0x0000000800f17308 */ /* 0x0003e40000000800 */
[C---:B------:R-:W-:Y:S08]  /*51a0*/  HMMA.16816.F32.BF16 R64, R4.reuse, R32, RZ ;  /* 0x000000200440723c */ /* 0x040ff000000418ff */
[----:B------:R-:W-:Y:S01]  /*51b0*/  HMMA.16816.F32.BF16 R116, R4, R34, RZ ;  /* 0x000000220474723c */ /* 0x000fe200000418ff */
[----:B------:R-:W3:Y:S01]  /*51c0*/  LDSM.16.MT88.4 R32, [R225+0x2880] ;  /* 0x00288000e120783b */ /* 0x000ee20000004200 */
[----:B-1----:R-:W-:-:S06]  /*51d0*/  FFMA.FTZ R8, R70, c[0x0][0x2d0], -R13 ;  /* 0x0000b40046087a23 */ /* 0x002fcc000001080d */
[C---:B------:R-:W-:Y:S01]  /*51e0*/  HMMA.16816.F32.BF16 R80, R4.reuse, R20, RZ ;  /* 0x000000140450723c */ /* 0x040fe200000418ff */
[----:B------:R1:W-:Y:S07]  /*51f0*/  MUFU.EX2 R163, R8 ;  /* 0x0000000800a37308 */ /* 0x0003ee0000000800 */
[C---:B------:R-:W-:Y:S01]  /*5200*/  HMMA.16816.F32.BF16 R96, R4.reuse, R22, RZ ;  /* 0x000000160460723c */ /* 0x040fe200000418ff */
[----:B------:R-:W4:Y:S07]  /*5210*/  LDSM.16.MT88.4 R20, [R228+0x2880] ;  /* 0x00288000e414783b */ /* 0x000f2e0000004200 */
[----:B------:R-:W-:Y:S01]  /*5220*/  HMMA.16816.F32.BF16 R76, R4, R38, RZ ;  /* 0x00000026044c723c */ /* 0x000fe200000418ff */
[----:B-1----:R-:W-:-:S04]  /*5230*/  FFMA.FTZ R8, R71, c[0x0][0x2d0], -R13 ;  /* 0x0000b40047087a23 */ /* 0x002fc8000001080d */
[----:B------:R1:W1:Y:S03]  /*5240*/  MUFU.EX2 R213, R8 ;  /* 0x0000000800d57308 */ /* 0x0002660000000800 */
[C---:B------:R-:W-:Y:S08]  /*5250*/  HMMA.16816.F32.BF16 R104, R4.reuse, R28, RZ ;  /* 0x0000001c0468723c */ /* 0x040ff000000418ff */
[----:B------:R-:W-:Y:S01]  /*5260*/  HMMA.16816.F32.BF16 R108, R4, R30, RZ ;  /* 0x0000001e046c723c */ /* 0x000fe200000418ff */
[----:B------:R-:W-:Y:S01]  /*5270*/  LDSM.16.MT88.4 R28, [R225+0x4080] ;  /* 0x00408000e11c783b */ /* 0x000fe20000004200 */
[----:B-1----:R-:W-:-:S06]  /*5280*/  FFMA.FTZ R8, R60, c[0x0][0x2d0], -R12 ;  /* 0x0000b4003c087a23 */ /* 0x002fcc000001080c */
[C---:B------:R-:W-:Y:S01]  /*5290*/  HMMA.16816.F32.BF16 R84, R4.reuse, R18, RZ ;  /* 0x000000120454723c */ /* 0x040fe200000418ff */
[----:B------:R-:W-:Y:S01]  /*52a0*/  F2FP.BF16.PACK_AB R10, R213, R163 ;  /* 0x000000a3d50a723e */ /* 0x000fe200000010ff */
[----:B------:R1:W-:Y:S06]  /*52b0*/  MUFU.EX2 R205, R8 ;  /* 0x0000000800cd7308 */ /* 0x0003ec0000000800 */
[----:B------:R-:W-:Y:S01]  /*52c0*/  HMMA.16816.F32.BF16 R52, R4, R40, RZ ;  /* 0x000000280434723c */ /* 0x000fe200000418ff */
[----:B-1----:R-:W-:-:S04]  /*52d0*/  FFMA.FTZ R8, R61, c[0x0][0x2d0], -R12 ;  /* 0x0000b4003d087a23 */ /* 0x002fc8000001080c */
[----:B------:R1:W1:Y:S02]  /*52e0*/  MUFU.EX2 R231, R8 ;  /* 0x0000000800e77308 */ /* 0x0002640000000800 */
[----:B-1----:R-:W-:Y:S01]  /*52f0*/  FFMA.FTZ R8, R62, c[0x0][0x2d0], -R12 ;  /* 0x0000b4003e087a23 */ /* 0x002fe2000001080c */
[----:B------:R-:W-:-:S05]  /*5300*/  F2FP.BF16.PACK_AB R9, R231, R205 ;  /* 0x000000cde709723e */ /* 0x000fca00000010ff */
[----:B------:R1:W-:Y:S02]  /*5310*/  MUFU.EX2 R236, R8 ;  /* 0x0000000800ec7308 */ /* 0x0003e40000000800 */
[----:B-1----:R-:W-:Y:S02]  /*5320*/  FFMA.FTZ R8, R63, c[0x0][0x2d0], -R12 ;  /* 0x0000b4003f087a23 */ /* 0x002fe4000001080c */
[C---:B------:R-:W-:Y:S01]  /*5330*/  HMMA.16816.F32.BF16 R60, R4.reuse, R36, RZ ;  /* 0x00000024043c723c */ /* 0x040fe200000418ff */
[----:B------:R-:W1:Y:S03]  /*5340*/  LDSM.16.MT88.4 R36, [R226+0x4080] ;  /* 0x00408000e224783b */ /* 0x000e660000004200 */
[----:B------:R2:W2:Y:S02]  /*5350*/  MUFU.EX2 R204, R8 ;  /* 0x0000000800cc7308 */ /* 0x0004a40000000800 */
[--C-:B--2---:R-:W-:Y:S01]  /*5360*/  FFMA.FTZ R8, R68, c[0x0][0x2d0], -R2.reuse ;  /* 0x0000b40044087a23 */ /* 0x104fe20000010802 */
[----:B------:R-:W-:Y:S01]  /*5370*/  F2FP.BF16.PACK_AB R11, R204, R236 ;  /* 0x000000eccc0b723e */ /* 0x000fe200000010ff */
[----:B------:R-:W-:Y:S01]  /*5380*/  HMMA.16816.F32.BF16 R68, R4, R16, RZ ;  /* 0x000000100444723c */ /* 0x000fe200000418ff */
[----:B------:R-:W2:Y:S03]  /*5390*/  LDSM.16.MT88.4 R16, [R227+0x2880] ;  /* 0x00288000e310783b */ /* 0x000ea60000004200 */
[----:B------:R3:W-:Y:S02]  /*53a0*/  MUFU.EX2 R242, R8 ;  /* 0x0000000800f27308 */ /* 0x0007e40000000800 */
[----:B---3--:R-:W-:-:S06]  /*53b0*/  FFMA.FTZ R8, R72, c[0x0][0x2d0], -R2 ;  /* 0x0000b40048087a23 */ /* 0x008fcc0000010802 */
[----:B------:R3:W1:Y:S02]  /*53c0*/  MUFU.EX2 R232, R8 ;  /* 0x0000000800e87308 */ /* 0x0006640000000800 */
[----:B---3--:R-:W-:-:S06]  /*53d0*/  FFMA.FTZ R8, R73, c[0x0][0x2d0], -R2 ;  /* 0x0000b40049087a23 */ /* 0x008fcc0000010802 */
[----:B------:R3:W-:Y:S02]  /*53e0*/  MUFU.EX2 R230, R8 ;  /* 0x0000000800e67308 */ /* 0x0007e40000000800 */
[----:B---3--:R-:W-:Y:S02]  /*53f0*/  FFMA.FTZ R8, R74, c[0x0][0x2d0], -R2 ;  /* 0x0000b4004a087a23 */ /* 0x008fe40000010802 */
[----:B------:R-:W-:Y:S01]  /*5400*/  HMMA.16816.F32.BF16 R72, R4, R42, RZ ;  /* 0x0000002a0448723c */ /* 0x000fe200000418ff */
[----:B------:R-:W3:Y:S03]  /*5410*/  LDSM.16.MT88.4 R40, [R228+0x4080] ;  /* 0x00408000e428783b */ /* 0x000ee60000004200 */
[----:B------:R1:W1:Y:S02]  /*5420*/  MUFU.EX2 R206, R8 ;  /* 0x0000000800ce7308 */ /* 0x0002640000000800 */
[----:B-1----:R-:W-:-:S06]  /*5430*/  FFMA.FTZ R8, R49, c[0x0][0x2d0], -R0 ;  /* 0x0000b40031087a23 */ /* 0x002fcc0000010800 */
[----:B------:R1:W-:Y:S02]  /*5440*/  MUFU.EX2 R164, R8 ;  /* 0x0000000800a47308 */ /* 0x0003e40000000800 */
[----:B-1----:R-:W-:-:S06]  /*5450*/  FFMA.FTZ R8, R57, c[0x0][0x2d0], -R0 ;  /* 0x0000b40039087a23 */ /* 0x002fcc0000010800 */
[----:B------:R1:W1:Y:S02]  /*5460*/  MUFU.EX2 R170, R8 ;  /* 0x0000000800aa7308 */ /* 0x0002640000000800 */
[--C-:B-1----:R-:W-:Y:S02]  /*5470*/  FFMA.FTZ R8, R48, c[0x0][0x2d0], -R0.reuse ;  /* 0x0000b40030087a23 */ /* 0x102fe40000010800 */
[----:B------:R-:W-:Y:S04]  /*5480*/  HMMA.16816.F32.BF16 R48, R4, R44, RZ ;  /* 0x0000002c0430723c */ /* 0x000fe800000418ff */
[----:B------:R1:W-:Y:S02]  /*5490*/  MUFU.EX2 R166, R8 ;  /* 0x0000000800a67308 */ /* 0x0003e40000000800 */
[----:B-1----:R-:W-:-:S02]  /*54a0*/  FFMA.FTZ R8, R56, c[0x0][0x2d0], -R0 ;  /* 0x0000b40038087a23 */ /* 0x002fc40000010800 */
[----:B------:R-:W-:Y:S01]  /*54b0*/  HMMA.16816.F32.BF16 R56, R4, R46, RZ ;  /* 0x0000002e0438723c */ /* 0x000fe200000418ff */
[----:B------:R-:W1:Y:S03]  /*54c0*/  LDSM.16.MT88.4 R44, [R227+0x4080] ;  /* 0x00408000e32c783b */ /* 0x000e660000004200 */
[----:B------:R2:W2:Y:S03]  /*54d0*/  MUFU.EX2 R165, R8 ;  /* 0x0000000800a57308 */ /* 0x0004a60000000800 */
[----:B------:R-:W-:Y:S02]  /*54e0*/  F2FP.BF16.PACK_AB R4, R232, R242 ;  /* 0x000000f2e804723e */ /* 0x000fe400000010ff */
[----:B------:R-:W-:Y:S02]  /*54f0*/  F2FP.BF16.PACK_AB R6, R206, R230 ;  /* 0x000000e6ce06723e */ /* 0x000fe400000010ff */
[----:B------:R-:W-:-:S02]  /*5500*/  F2FP.BF16.PACK_AB R5, R170, R164 ;  /* 0x000000a4aa05723e */ /* 0x000fc400000010ff */
[----:B--2---:R-:W-:Y:S02]  /*5510*/  F2FP.BF16.PACK_AB R8, R241, R224 ;  /* 0x000000e0f108723e */ /* 0x004fe400000010ff */
[----:B------:R-:W-:-:S05]  /*5520*/  F2FP.BF16.PACK_AB R7, R165, R166 ;  /* 0x000000a6a507723e */ /* 0x000fca00000010ff */
[C---:B------:R-:W-:Y:S08]  /*5530*/  HMMA.16816.F32.BF16 R200, R8.reuse, R24, R196 ;  /* 0x0000001808c8723c */ /* 0x040ff000000418c4 */
[C---:B------:R-:W-:Y:S08]  /*5540*/  HMMA.16816.F32.BF16 R152, R8.reuse, R34, R152 ;  /* 0x000000220898723c */ /* 0x040ff00000041898 */
[-C--:B------:R-:W-:Y:S08]  /*5550*/  HMMA.16816.F32.BF16 R176, R8, R32.reuse, R176 ;  /* 0x0000002008b0723c */ /* 0x080ff000000418b0 */
[----:B------:R-:W-:Y:S01]  /*5560*/  HMMA.16816.F32.BF16 R64, R4, R32, R64 ;  /* 0x000000200440723c */ /* 0x000fe20000041840 */
[----:B------:R-:W-:Y:S01]  /*5570*/  MOV R196, R200 ;  /* 0x000000c800c47202 */ /* 0x000fe20000000f00 */
[----:B------:R-:W-:-:S05]  /*5580*/  IMAD.MOV.U32 R197, RZ, RZ, R203 ;  /* 0x000000ffffc57224 */ /* 0x000fca00078e00cb */
[----:B------:R-:W-:Y:S01]  /*5590*/  IMAD.MOV.U32 R32, RZ, RZ, R201 ;  /* 0x000000ffff207224 */ /* 0x000fe200078e00c9 */
[----:B----4-:R-:W-:Y:S01]  /*55a0*/  HMMA.16816.F32.BF16 R220, R8, R20, R192 ;  /* 0x0000001408dc723c */ /* 0x010fe200000418c0 */
[----:B------:R-:W-:-:S07]  /*55b0*/  IMAD.MOV.U32 R33, RZ, RZ, R202 ;  /* 0x000000ffff217224 */ /* 0x000fce00078e00ca */
[C---:B------:R-:W-:Y:S07]  /*55c0*/  HMMA.16816.F32.BF16 R192, R8.reuse, R36, R180 ;  /* 0x0000002408c0723c */ /* 0x040fee00000418b4 */
[----:B------:R-:W-:Y:S01]  /*55d0*/  IMAD.MOV.U32 R182, RZ, RZ, R32 ;  /* 0x000000ffffb67224 */ /* 0x000fe200078e0020 */
[----:B------:R-:W-:Y:S01]  /*55e0*/  HMMA.16816.F32.BF16 R208, R8, R16, R188 ;  /* 0x0000001008d0723c */ /* 0x000fe200000418bc */
[----:B------:R-:W-:Y:S01]  /*55f0*/  IMAD.MOV.U32 R32, RZ, RZ, R207 ;  /* 0x000000ffff207224 */ /* 0x000fe200078e00cf */
[----:B------:R-:W-:Y:S01]  /*5600*/  MOV R180, R205 ;  /* 0x000000cd00b47202 */ /* 0x000fe20000000f00 */
[----:B------:R-:W-:Y:S01]  /*5610*/  IMAD.MOV.U32 R181, RZ, RZ, R213 ;  /* 0x000000ffffb57224 */ /* 0x000fe200078e00d5 */
[----:B------:R-:W-:-:S02]  /*5620*/  MOV R183, R33 ;  /* 0x0000002100b77202 */ /* 0x000fc40000000f00 */
[----:B------:R-:W-:Y:S02]  /*5630*/  MOV R33, R212 ;  /* 0x000000d400217202 */ /* 0x000fe40000000f00 */
[C---:B------:R-:W-:Y:S07]  /*5640*/  HMMA.16816.F32.BF16 R200, R8.reuse, R28, R184 ;  /* 0x0000001c08c8723c */ /* 0x040fee00000418b8 */
[----:B------:R-:W-:Y:S01]  /*5650*/  IMAD.MOV.U32 R187, RZ, RZ, R206 ;  /* 0x000000ffffbb7224 */ /* 0x000fe200078e00ce */
[----:B------:R-:W-:Y:S01]  /*5660*/  HMMA.16816.F32.BF16 R248, R8, R26, R148 ;  /* 0x0000001a08f8723c */ /* 0x000fe20000041894 */
[----:B------:R-:W-:Y:S01]  /*5670*/  MOV R186, R214 ;  /* 0x000000d600ba7202 */ /* 0x000fe20000000f00 */
[----:B------:R-:W-:-:S02]  /*5680*/  IMAD.MOV.U32 R184, RZ, RZ, R197 ;  /* 0x000000ffffb87224 */ /* 0x000fc400078e00c5 */
[----:B------:R-:W-:-:S03]  /*5690*/  IMAD.MOV.U32 R185, RZ, RZ, R196 ;  /* 0x000000ffffb97224 */ /* 0x000fc600078e00c4 */
[----:B------:R-:W-:Y:S01]  /*56a0*/  IMAD.MOV.U32 R151, RZ, RZ, R204 ;  /* 0x000000ffff977224 */ /* 0x000fe200078e00cc */
[C---:B---3--:R-:W-:Y:S01]  /*56b0*/  HMMA.16816.F32.BF16 R188, R8.reuse, R40, R172 ;  /* 0x0000002808bc723c */ /* 0x048fe200000418ac */
[----:B------:R-:W-:Y:S02]  /*56c0*/  IMAD.MOV.U32 R149, RZ, RZ, R181 ;  /* 0x000000ffff957224 */ /* 0x000fe400078e00b5 */
[----:B------:R-:W-:Y:S02]  /*56d0*/  IMAD.MOV.U32 R181, RZ, RZ, R230 ;  /* 0x000000ffffb57224 */ /* 0x000fe400078e00e6 */
[----:B------:R-:W-:Y:S01]  /*56e0*/  IMAD.MOV.U32 R150, RZ, RZ, R151 ;  /* 0x000000ffff967224 */ /* 0x000fe200078e0097 */
[----:B------:R-:W-:Y:S01]  /*56f0*/  MOV R151, R180 ;  /* 0x000000b400977202 */ /* 0x000fe20000000f00 */
[----:B------:R-:W-:Y:S01]  /*5700*/  IMAD.MOV.U32 R148, RZ, RZ, R184 ;  /* 0x000000ffff947224 */ /* 0x000fe200078e00b8 */
[----:B-1----:R-:W-:Y:S01]  /*5710*/  HMMA.16816.F32.BF16 R172, R8, R44, R156 ;  /* 0x0000002c08ac723c */ /* 0x002fe2000004189c */
[----:B------:R-:W-:Y:S01]  /*5720*/  MOV R180, R186 ;  /* 0x000000ba00b47202 */ /* 0x000fe20000000f00 */
[----:B------:R-:W-:Y:S01]  /*5730*/  IMAD.MOV.U32 R184, RZ, RZ, R238 ;  /* 0x000000ffffb87224 */ /* 0x000fe200078e00ee */
[----:B------:R-:W-:-:S04]  /*5740*/  MOV R186, R240 ;  /* 0x000000f000ba7202 */ /* 0x000fc80000000f00 */
[----:B------:R-:W-:Y:S01]  /*5750*/  IMAD.MOV.U32 R159, RZ, RZ, R152 ;  /* 0x000000ffff9f7224 */ /* 0x000fe200078e0098 */
[----:B------:R-:W-:Y:S01]  /*5760*/  HMMA.16816.F32.BF16 R204, R8, R18, R136 ;  /* 0x0000001208cc723c */ /* 0x000fe20000041888 */
[----:B------:R-:W-:Y:S01]  /*5770*/  IMAD.MOV.U32 R158, RZ, RZ, R153 ;  /* 0x000000ffff9e7224 */ /* 0x000fe200078e0099 */
[----:B------:R-:W-:Y:S01]  /*5780*/  MOV R157, R154 ;  /* 0x0000009a009d7202 */ /* 0x000fe20000000f00 */
[----:B------:R-:W-:-:S05]  /*5790*/  IMAD.MOV.U32 R156, RZ, RZ, R155 ;  /* 0x000000ffff9c7224 */ /* 0x000fca00078e009b */
[C---:B------:R-:W-:Y:S08]  /*57a0*/  HMMA.16816.F32.BF16 R136, R8.reuse, R42, R120 ;  /* 0x0000002a0888723c */ /* 0x040ff00000041878 */
[C---:B------:R-:W-:Y:S07]  /*57b0*/  HMMA.16816.F32.BF16 R212, R8.reuse, R22, R140 ;  /* 0x0000001608d4723c */ /* 0x040fee000004188c */
[----:B------:R-:W-:Y:S01]  /*57c0*/  IMAD.MOV.U32 R142, RZ, RZ, R182 ;  /* 0x000000ffff8e7224 */ /* 0x000fe200078e00b6 */
[C---:B------:R-:W-:Y:S01]  /*57d0*/  HMMA.16816.F32.BF16 R196, R8.reuse, R30, R132 ;  /* 0x0000001e08c4723c */ /* 0x040fe20000041884 */
[----:B------:R-:W-:Y:S01]  /*57e0*/  IMAD.MOV.U32 R182, RZ, RZ, R236 ;  /* 0x000000ffffb67224 */ /* 0x000fe200078e00ec */
[----:B------:R-:W-:Y:S01]  /*57f0*/  MOV R143, R183 ;  /* 0x000000b7008f7202 */ /* 0x000fe20000000f00 */
[----:B------:R-:W-:Y:S01]  /*5800*/  IMAD.MOV.U32 R141, RZ, RZ, R185 ;  /* 0x000000ffff8d7224 */ /* 0x000fe200078e00b9 */
[----:B------:R-:W-:Y:S01]  /*5810*/  MOV R183, R237 ;  /* 0x000000ed00b77202 */ /* 0x000fe20000000f00 */
[----:B------:R-:W-:Y:S01]  /*5820*/  IMAD.MOV.U32 R185, RZ, RZ, R239 ;  /* 0x000000ffffb97224 */ /* 0x000fe200078e00ef */
[----:B------:R-:W-:Y:S01]  /*5830*/  MOV R140, R180 ;  /* 0x000000b4008c7202 */ /* 0x000fe20000000f00 */
[----:B------:R-:W-:Y:S01]  /*5840*/  IMAD.MOV.U32 R134, RZ, RZ, R182 ;  /* 0x000000ffff867224 */ /* 0x000fe200078e00b6 */
[----:B------:R-:W-:Y:S01]  /*5850*/  HMMA.16816.F32.BF16 R152, R8, R38, R128 ;  /* 0x000000260898723c */ /* 0x000fe20000041880 */
[----:B------:R-:W-:Y:S01]  /*5860*/  MOV R133, R183 ;  /* 0x000000b700857202 */ /* 0x000fe20000000f00 */
[----:B------:R-:W-:Y:S01]  /*5870*/  IMAD.MOV.U32 R132, RZ, RZ, R184 ;  /* 0x000000ffff847224 */ /* 0x000fe200078e00b8 */
[----:B------:R-:W-:Y:S01]  /*5880*/  MOV R183, R186 ;  /* 0x000000ba00b77202 */ /* 0x000fe20000000f00 */
[----:B------:R-:W-:Y:S01]  /*5890*/  IMAD.MOV.U32 R182, RZ, RZ, R187 ;  /* 0x000000ffffb67224 */ /* 0x000fe200078e00bb */
[----:B------:R-:W-:Y:S01]  /*58a0*/  MOV R180, R33 ;  /* 0x0000002100b47202 */ /* 0x000fe20000000f00 */
[----:B------:R-:W-:-:S02]  /*58b0*/  IMAD.MOV.U32 R135, RZ, RZ, R181 ;  /* 0x000000ffff877224 */ /* 0x000fc400078e00b5 */
[----:B------:R-:W-:Y:S01]  /*58c0*/  HMMA.16816.F32.BF16 R120, R8, R46, R112 ;  /* 0x0000002e0878723c */ /* 0x000fe20000041870 */
[----:B------:R-:W-:Y:S02]  /*58d0*/  IMAD.MOV.U32 R130, RZ, RZ, R232 ;  /* 0x000000ffff827224 */ /* 0x000fe400078e00e8 */
[----:B------:R-:W-:Y:S02]  /*58e0*/  IMAD.MOV.U32 R129, RZ, RZ, R231 ;  /* 0x000000ffff817224 */ /* 0x000fe400078e00e7 */
[----:B------:R-:W-:Y:S02]  /*58f0*/  IMAD.MOV.U32 R131, RZ, RZ, R185 ;  /* 0x000000ffff837224 */ /* 0x000fe400078e00b9 */
[----:B------:R-:W-:Y:S01]  /*5900*/  LDSM.16.MT88.4 R184, [R225+0x3080] ;  /* 0x00308000e1b8783b */ /* 0x000fe20000004200 */
[----:B------:R-:W-:Y:S01]  /*5910*/  HMMA.16816.F32.BF16 R8, R4, R28, R68 ;  /* 0x0000001c0408723c */ /* 0x000fe20000041844 */
[----:B------:R-:W-:-:S07]  /*5920*/  IMAD.MOV.U32 R181, RZ, RZ, R32 ;  /* 0x000000ffffb57224 */ /* 0x000fce00078e0020 */
[C---:B------:R-:W-:Y:S08]  /*5930*/  HMMA.16816.F32.BF16 R80, R4.reuse, R16, R80 ;  /* 0x000000100450723c */ /* 0x040ff00000041850 */
[C---:B------:R-:W-:Y:S08]  /*5940*/  HMMA.16816.F32.BF16 R216, R4.reuse, R20, R92 ;  /* 0x0000001404d8723c */ /* 0x040ff0000004185c */
[----:B------:R-:W-:Y:S01]  /*5950*/  IMAD.MOV.U32 R71, RZ, RZ, R8 ;  /* 0x000000ffff477224 */ /* 0x000fe200078e0008 */
[----:B------:R-:W-:Y:S01]  /*5960*/  MOV R69, R10 ;  /* 0x0000000a00457202 */ /* 0x000fe20000000f00 */
[----:B------:R-:W-:Y:S01]  /*5970*/  IMAD.MOV.U32 R70, RZ, RZ, R9 ;  /* 0x000000ffff467224 */ /* 0x000fe200078e0009 */
[----:B------:R-:W-:Y:S01]  /*5980*/  HMMA.16816.F32.BF16 R52, R4, R40, R52 ;  /* 0x000000280434723c */ /* 0x000fe20000041834 */
[----:B------:R-:W-:-:S04]  /*5990*/  IMAD.MOV.U32 R68, RZ, RZ, R11 ;  /* 0x000000ffff447224 */ /* 0x000fc800078e000b */
[----:B------:R-:W-:Y:S01]  /*59a0*/  IMAD.MOV.U32 R93, RZ, RZ, R83 ;  /* 0x000000ffff5d7224 */ /* 0x000fe200078e0053 */
[----:B------:R-:W-:Y:S01]  /*59b0*/  MOV R95, R81 ;  /* 0x00000051005f7202 */ /* 0x000fe20000000f00 */
[----:B------:R-:W-:Y:S01]  /*59c0*/  IMAD.MOV.U32 R94, RZ, RZ, R82 ;  /* 0x000000ffff5e7224 */ /* 0x000fe200078e0052 */
[C---:B------:R-:W-:Y:S01]  /*59d0*/  HMMA.16816.F32.BF16 R8, R4.reuse, R36, R60 ;  /* 0x000000240408723c */ /* 0x040fe2000004183c */
[----:B------:R-:W-:Y:S01]  /*59e0*/  MOV R92, R80 ;  /* 0x00000050005c7202 */ /* 0x000fe20000000f00 */
[----:B------:R-:W1:Y:S06]  /*59f0*/  LDSM.16.MT88.4 R60, [R227+0x3080] ;  /* 0x00308000e33c783b */ /* 0x000e6c0000004200 */
[C---:B------:R-:W-:Y:S08]  /*5a00*/  HMMA.16816.F32.BF16 R48, R4.reuse, R44, R48 ;  /* 0x0000002c0430723c */ /* 0x040ff00000041830 */
[----:B------:R-:W-:Y:S01]  /*5a10*/  IMAD.MOV.U32 R240, RZ, RZ, R52 ;  /* 0x000000fffff07224 */ /* 0x000fe200078e0034 */
[----:B------:R-:W-:Y:S01]  /*5a20*/  HMMA.16816.F32.BF16 R44, R4, R46, R56 ;  /* 0x0000002e042c723c */ /* 0x000fe20000041838 */
[----:B------:R-:W-:Y:S01]  /*5a30*/  MOV R239, R53 ;  /* 0x0000003500ef7202 */ /* 0x000fe20000000f00 */
[----:B------:R-:W-:-:S02]  /*5a40*/  IMAD.MOV.U32 R238, RZ, RZ, R54 ;  /* 0x000000ffffee7224 */ /* 0x000fc400078e0036 */
[----:B------:R-:W-:-:S03]  /*5a50*/  IMAD.MOV.U32 R237, RZ, RZ, R55 ;  /* 0x000000ffffed7224 */ /* 0x000fc600078e0037 */
[----:B------:R-:W-:Y:S01]  /*5a60*/  IMAD.MOV.U32 R83, RZ, RZ, R8 ;  /* 0x000000ffff537224 */ /* 0x000fe200078e0008 */
[----:B------:R-:W-:Y:S01]  /*5a70*/  MOV R81, R10 ;  /* 0x0000000a00517202 */ /* 0x000fe20000000f00 */
[----:B------:R-:W-:Y:S01]  /*5a80*/  FFMA.FTZ R8, R161, c[0x0][0x2d0], -R13 ;  /* 0x0000b400a1087a23 */ /* 0x000fe2000001080d */
[----:B------:R-:W-:Y:S01]  /*5a90*/  MOV R59, R150 ;  /* 0x00000096003b7202 */ /* 0x000fe20000000f00 */
[----:B------:R-:W-:Y:S01]  /*5aa0*/  IMAD.MOV.U32 R82, RZ, RZ, R9 ;  /* 0x000000ffff527224 */ /* 0x000fe200078e0009 */
[----:B------:R-:W-:Y:S01]  /*5ab0*/  HMMA.16816.F32.BF16 R36, R4, R38, R76 ;  /* 0x000000260424723c */ /* 0x000fe2000004184c */
[----:B------:R2:W-:Y:S01]  /*5ac0*/  MUFU.EX2 R112, R8 ;  /* 0x0000000800707308 */ /* 0x0005e20000000800 */
[----:B------:R-:W-:Y:S01]  /*5ad0*/  IMAD.MOV.U32 R80, RZ, RZ, R11 ;  /* 0x000000ffff507224 */ /* 0x000fe200078e000b */
[----:B------:R-:W3:Y:S01]  /*5ae0*/  LDSM.16.MT88.4 R76, [R225+0x4880] ;  /* 0x00488000e14c783b */ /* 0x000ee20000004200 */
[----:B------:R-:W-:Y:S02]  /*5af0*/  IMAD.MOV.U32 R150, RZ, RZ, R180 ;  /* 0x000000ffff967224 */ /* 0x000fe400078e00b4 */
[----:B------:R-:W-:-:S02]  /*5b00*/  IMAD.MOV.U32 R58, RZ, RZ, R182 ;  /* 0x000000ffff3a7224 */ /* 0x000fc400078e00b6 */
[----:B------:R-:W-:Y:S01]  /*5b10*/  IMAD.MOV.U32 R57, RZ, RZ, R183 ;  /* 0x000000ffff397224 */ /* 0x000fe200078e00b7 */
[----:B------:R-:W-:Y:S01]  /*5b20*/  HMMA.16816.F32.BF16 R104, R4, R24, R104 ;  /* 0x000000180468723c */ /* 0x000fe20000041868 */
[----:B------:R-:W-:Y:S01]  /*5b30*/  MOV R115, R150 ;  /* 0x0000009600737202 */ /* 0x000fe20000000f00 */
[----:B--2---:R-:W-:-:S06]  /*5b40*/  FFMA.FTZ R8, R160, c[0x0][0x2d0], -R13 ;  /* 0x0000b400a0087a23 */ /* 0x004fcc000001080d */
[C---:B------:R-:W-:Y:S01]  /*5b50*/  HMMA.16816.F32.BF16 R32, R4.reuse, R34, R116 ;  /* 0x000000220420723c */ /* 0x040fe20000041874 */
[----:B------:R-:W-:Y:S01]  /*5b60*/  IMAD.MOV.U32 R160, RZ, RZ, R68 ;  /* 0x000000ffffa07224 */ /* 0x000fe200078e0044 */
[----:B------:R2:W4:Y:S06]  /*5b70*/  MUFU.EX2 R236, R8 ;  /* 0x0000000800ec7308 */ /* 0x00052c0000000800 */
[C---:B------:R-:W-:Y:S01]  /*5b80*/  HMMA.16816.F32.BF16 R24, R4.reuse, R26, R108 ;  /* 0x0000001a0418723c */ /* 0x040fe2000004186c */
[----:B------:R-:W-:Y:S07]  /*5b90*/  LDSM.16.MT88.4 R108, [R228+0x4880] ;  /* 0x00488000e46c783b */ /* 0x000fee0000004200 */
[----:B------:R-:W-:Y:S01]  /*5ba0*/  HMMA.16816.F32.BF16 R20, R4, R22, R100 ;  /* 0x000000160414723c */ /* 0x000fe20000041864 */
[----:B--2---:R-:W-:Y:S01]  /*5bb0*/  FFMA.FTZ R8, R147, c[0x0][0x2d0], -R13 ;  /* 0x0000b40093087a23 */ /* 0x004fe2000001080d */
[----:B----4-:R-:W-:-:S02]  /*5bc0*/  F2FP.BF16.PACK_AB R128, R236, R112 ;  /* 0x00000070ec80723e */ /* 0x010fc400000010ff */
[----:B------:R-:W-:Y:S01]  /*5bd0*/  MOV R147, R69 ;  /* 0x0000004500937202 */ /* 0x000fe20000000f00 */
[----:B------:R2:W-:Y:S03]  /*5be0*/  MUFU.EX2 R230, R8 ;  /* 0x0000000800e67308 */ /* 0x0005e60000000800 */
[----:B------:R-:W-:Y:S01]  /*5bf0*/  HMMA.16816.F32.BF16 R28, R4, R30, R84 ;  /* 0x0000001e041c723c */ /* 0x000fe20000041854 */
[----:B--2---:R-:W-:Y:S02]  /*5c00*/  FFMA.FTZ R8, R146, c[0x0][0x2d0], -R13 ;  /* 0x0000b40092087a23 */ /* 0x004fe4000001080d */
[----:B------:R-:W-:Y:S02]  /*5c10*/  IMAD.MOV.U32 R146, RZ, RZ, R70 ;  /* 0x000000ffff927224 */ /* 0x000fe400078e0046 */
[----:B------:R2:W-:Y:S02]  /*5c20*/  MUFU.EX2 R16, R8 ;  /* 0x0000000800107308 */ /* 0x0005e40000000800 */
[----:B--2---:R-:W-:-:S06]  /*5c30*/  FFMA.FTZ R8, R125, c[0x0][0x2d0], -R12 ;  /* 0x0000b4007d087a23 */ /* 0x004fcc000001080c */
[----:B------:R2:W-:Y:S02]  /*5c40*/  MUFU.EX2 R113, R8 ;  /* 0x0000000800717308 */ /* 0x0005e40000000800 */
[----:B--2---:R-:W-:-:S06]  /*5c50*/  FFMA.FTZ R8, R124, c[0x0][0x2d0], -R12 ;  /* 0x0000b4007c087a23 */ /* 0x004fcc000001080c */
[----:B------:R2:W-:Y:S02]  /*5c60*/  MUFU.EX2 R232, R8 ;  /* 0x0000000800e87308 */ /* 0x0005e40000000800 */
[----:B--2---:R-:W-:Y:S02]  /*5c70*/  FFMA.FTZ R8, R91, c[0x0][0x2d0], -R12 ;  /* 0x0000b4005b087a23 */ /* 0x004fe4000001080c */
[----:B------:R-:W-:-:S04]  /*5c80*/  IMAD.MOV.U32 R91, RZ, RZ, R71 ;  /* 0x000000ffff5b7224 */ /* 0x000fc800078e0047 */
[----:B------:R2:W-:Y:S02]  /*5c90*/  MUFU.EX2 R52, R8 ;  /* 0x0000000800347308 */ /* 0x0005e40000000800 */
[----:B--2---:R-:W-:Y:S01]  /*5ca0*/  FFMA.FTZ R8, R90, c[0x0][0x2d0], -R12 ;  /* 0x0000b4005a087a23 */ /* 0x004fe2000001080c */
[----:B------:R-:W-:-:S05]  /*5cb0*/  MOV R90, R93 ;  /* 0x0000005d005a7202 */ /* 0x000fca0000000f00 */
[----:B------:R2:W-:Y:S02]  /*5cc0*/  MUFU.EX2 R13, R8 ;  /* 0x00000008000d7308 */ /* 0x0005e40000000800 */
[----:B--2---:R-:W-:-:S06]  /*5cd0*/  FFMA.FTZ R8, R126, c[0x0][0x2d0], -R2 ;  /* 0x0000b4007e087a23 */ /* 0x004fcc0000010802 */
[----:B------:R2:W-:Y:S02]  /*5ce0*/  MUFU.EX2 R12, R8 ;  /* 0x00000008000c7308 */ /* 0x0005e40000000800 */
[----:B--2---:R-:W-:Y:S02]  /*5cf0*/  FFMA.FTZ R8, R144, c[0x0][0x2d0], -R2 ;  /* 0x0000b40090087a23 */ /* 0x004fe40000010802 */
[----:B------:R-:W-:-:S04]  /*5d00*/  IMAD.MOV.U32 R144, RZ, RZ, R94 ;  /* 0x000000ffff907224 */ /* 0x000fc800078e005e */
[----:B------:R2:W4:Y:S02]  /*5d10*/  MUFU.EX2 R231, R8 ;  /* 0x0000000800e77308 */ /* 0x0005240000000800 */
[--C-:B--2---:R-:W-:Y:S01]  /*5d20*/  FFMA.FTZ R8, R145, c[0x0][0x2d0], -R2.reuse ;  /* 0x0000b40091087a23 */ /* 0x104fe20000010802 */
[----:B----4-:R-:W-:Y:S01]  /*5d30*/  F2FP.BF16.PACK_AB R124, R231, R12 ;  /* 0x0000000ce77c723e */ /* 0x010fe200000010ff */
[----:B------:R-:W-:-:S04]  /*5d40*/  FFMA.FTZ R2, R127, c[0x0][0x2d0], -R2 ;  /* 0x0000b4007f027a23 */ /* 0x000fc80000010802 */
[----:B------:R2:W-:Y:S01]  /*5d50*/  MUFU.EX2 R40, R8 ;  /* 0x0000000800287308 */ /* 0x0005e20000000800 */
[----:B------:R-:W-:-:S07]  /*5d60*/  IMAD.MOV.U32 R145, RZ, RZ, R95 ;  /* 0x000000ffff917224 */ /* 0x000fce00078e005f */
[----:B------:R4:W-:Y:S01]  /*5d70*/  MUFU.EX2 R17, R2 ;  /* 0x0000000200117308 */ /* 0x0009e20000000800 */
[----:B--2---:R-:W-:Y:S07]  /*5d80*/  HMMA.16816.F32.BF16 R8, R4, R18, R96 ;  /* 0x000000120408723c */ /* 0x004fee0000041860 */
[----:B------:R-:W-:Y:S01]  /*5d90*/  MOV R18, R16 ;  /* 0x0000001000127202 */ /* 0x000fe20000000f00 */
[----:B----4-:R-:W-:Y:S01]  /*5da0*/  FFMA.FTZ R2, R89, c[0x0][0x2d0], -R0 ;  /* 0x0000b40059027a23 */ /* 0x010fe20000010800 */
[----:B------:R-:W-:Y:S01]  /*5db0*/  MOV R97, R130 ;  /* 0x0000008200617202 */ /* 0x000fe20000000f00 */
[----:B------:R-:W-:Y:S01]  /*5dc0*/  IMAD.MOV.U32 R19, RZ, RZ, R13 ;  /* 0x000000ffff137224 */ /* 0x000fe200078e000d */
[----:B------:R-:W-:Y:S01]  /*5dd0*/  F2FP.BF16.PACK_AB R130, R18, R230 ;  /* 0x000000e61282723e */ /* 0x000fe200000010ff */
[----:B------:R2:W-:Y:S01]  /*5de0*/  MUFU.EX2 R16, R2 ;  /* 0x0000000200107308 */ /* 0x0005e20000000800 */
[----:B------:R-:W-:-:S02]  /*5df0*/  IMAD.MOV.U32 R89, RZ, RZ, R132 ;  /* 0x000000ffff597224 */ /* 0x000fc400078e0084 */
[----:B------:R-:W-:Y:S02]  /*5e00*/  IMAD.MOV.U32 R132, RZ, RZ, R141 ;  /* 0x000000ffff847224 */ /* 0x000fe400078e008d */
[----:B------:R-:W-:Y:S02]  /*5e10*/  IMAD.MOV.U32 R99, RZ, RZ, R92 ;  /* 0x000000ffff637224 */ /* 0x000fe400078e005c */
[----:B------:R-:W-:Y:S01]  /*5e20*/  LDSM.16.MT88.4 R92, [R226+0x4880] ;  /* 0x00488000e25c783b */ /* 0x000fe20000004200 */
[----:B------:R-:W-:Y:S01]  /*5e30*/  IMAD.MOV.U32 R98, RZ, RZ, R129 ;  /* 0x000000ffff627224 */ /* 0x000fe200078e0081 */
[----:B------:R-:W-:Y:S01]  /*5e40*/  F2FP.BF16.PACK_AB R129, R232, R113 ;  /* 0x00000071e881723e */ /* 0x000fe200000010ff */
[----:B------:R-:W-:Y:S02]  /*5e50*/  IMAD.MOV.U32 R96, RZ, RZ, R131 ;  /* 0x000000ffff607224 */ /* 0x000fe400078e0083 */
[----:B------:R-:W-:Y:S02]  /*5e60*/  IMAD.MOV.U32 R56, RZ, RZ, R99 ;  /* 0x000000ffff387224 */ /* 0x000fe400078e0063 */
[----:B--2---:R-:W-:Y:S01]  /*5e70*/  FFMA.FTZ R2, R88, c[0x0][0x2d0], -R0 ;  /* 0x0000b40058027a23 */ /* 0x004fe20000010800 */
[----:B------:R-:W-:Y:S01]  /*5e80*/  MOV R88, R133 ;  /* 0x0000008500587202 */ /* 0x000fe20000000f00 */
[----:B------:R-:W-:-:S02]  /*5e90*/  IMAD.MOV.U32 R133, RZ, RZ, R142 ;  /* 0x000000ffff857224 */ /* 0x000fc400078e008e */
[----:B------:R2:W4:Y:S02]  /*5ea0*/  MUFU.EX2 R13, R2 ;  /* 0x00000002000d7308 */ /* 0x0005240000000800 */
[--C-:B--2---:R-:W-:Y:S01]  /*5eb0*/  FFMA.FTZ R2, R14, c[0x0][0x2d0], -R0.reuse ;  /* 0x0000b4000e027a23 */ /* 0x104fe20000010800 */
[----:B----4-:R-:W-:Y:S01]  /*5ec0*/  F2FP.BF16.PACK_AB R125, R13, R16 ;  /* 0x000000100d7d723e */ /* 0x010fe200000010ff */
[----:B------:R-:W-:Y:S01]  /*5ed0*/  FFMA.FTZ R0, R15, c[0x0][0x2d0], -R0 ;  /* 0x0000b4000f007a23 */ /* 0x000fe20000010800 */
[----:B------:R-:W-:Y:S01]  /*5ee0*/  MOV R15, R52 ;  /* 0x00000034000f7202 */ /* 0x000fe20000000f00 */
[----:B------:R-:W-:Y:S02]  /*5ef0*/  IMAD.MOV.U32 R14, RZ, RZ, R40 ;  /* 0x000000ffff0e7224 */ /* 0x000fe400078e0028 */
[----:B------:R-:W-:Y:S01]  /*5f00*/  MUFU.EX2 R2, R2 ;  /* 0x0000000200027308 */ /* 0x000fe20000000800 */
[----:B------:R-:W-:Y:S01]  /*5f10*/  HMMA.16816.F32.BF16 R40, R4, R42, R72 ;  /* 0x0000002a0428723c */ /* 0x000fe20000041848 */
[----:B------:R-:W2:Y:S01]  /*5f20*/  LDSM.16.MT88.4 R4, [R227+0x4880] ;  /* 0x00488000e304783b */ /* 0x000ea20000004200 */
[----:B------:R-:W-:-:S02]  /*5f30*/  F2FP.BF16.PACK_AB R126, R17, R14 ;  /* 0x0000000e117e723e */ /* 0x000fc400000010ff */
[----:B------:R-:W-:-:S03]  /*5f40*/  F2FP.BF16.PACK_AB R131, R19, R15 ;  /* 0x0000000f1383723e */ /* 0x000fc600000010ff */
[----:B------:R-:W4:Y:S01]  /*5f50*/  MUFU.EX2 R0, R0 ;  /* 0x0000000000007308 */ /* 0x000f220000000800 */
[----:B------:R-:W-:Y:S01]  /*5f60*/  IMAD.MOV.U32 R72, RZ, RZ, R149 ;  /* 0x000000ffff487224 */ /* 0x000fe200078e0095 */
[----:B------:R-:W-:Y:S01]  /*5f70*/  MOV R73, R140 ;  /* 0x0000008c00497202 */ /* 0x000fe20000000f00 */
[----:B------:R-:W-:Y:S01]  /*5f80*/  IMAD.MOV.U32 R149, RZ, RZ, R151 ;  /* 0x000000ffff957224 */ /* 0x000fe200078e0097 */
[----:B------:R-:W-:Y:S01]  /*5f90*/  MOV R151, R181 ;  /* 0x000000b500977202 */ /* 0x000fe20000000f00 */
[----:B------:R-:W-:Y:S01]  /*5fa0*/  IMAD.MOV.U32 R75, RZ, RZ, R134 ;  /* 0x000000ffff4b7224 */ /* 0x000fe200078e0086 */
[----:B------:R-:W-:Y:S01]  /*5fb0*/  MOV R134, R143 ;  /* 0x0000008f00867202 */ /* 0x000fe20000000f00 */
[----:B------:R-:W-:Y:S01]  /*5fc0*/  IMAD.MOV.U32 R74, RZ, RZ, R135 ;  /* 0x000000ffff4a7224 */ /* 0x000fe200078e0087 */
[----:B------:R-:W-:Y:S01]  /*5fd0*/  LDSM.16.MT88.4 R140, [R226+0x3080] ;  /* 0x00308000e28c783b */ /* 0x000fe20000004200 */
[----:B------:R-:W-:Y:S01]  /*5fe0*/  IMAD.MOV.U32 R135, RZ, RZ, R148 ;  /* 0x000000ffff877224 */ /* 0x000fe200078e0094 */
[----:B-1----:R-:W-:Y:S01]  /*5ff0*/  HMMA.16816.F32.BF16 R52, R128, R60, R208 ;  /* 0x0000003c8034723c */ /* 0x002fe200000418d0 */
[----:B------:R-:W-:-:S02]  /*6000*/  IMAD.MOV.U32 R161, RZ, RZ, R149 ;  /* 0x000000ffffa17224 */ /* 0x000fc400078e0095 */
[----:B------:R-:W-:Y:S01]  /*6010*/  IMAD.MOV.U32 R114, RZ, RZ, R151 ;  /* 0x000000ffff727224 */ /* 0x000fe200078e0097 */
[----:B----4-:R-:W-:-:S03]  /*6020*/  F2FP.BF16.PACK_AB R127, R0, R2 ;  /* 0x00000002007f723e */ /* 0x010fc600000010ff */
[----:B------:R-:W-:Y:S01]  /*6030*/  IMAD.MOV.U32 R208, RZ, RZ, R73 ;  /* 0x000000ffffd07224 */ /* 0x000fe200078e0049 */
[----:B---3--:R-:W-:Y:S01]  /*6040*/  HMMA.16816.F32.BF16 R68, R128, R76, R200 ;  /* 0x0000004c8044723c */ /* 0x008fe200000418c8 */
[----:B------:R-:W-:Y:S01]  /*6050*/  IMAD.MOV.U32 R73, RZ, RZ, R146 ;  /* 0x000000ffff497224 */ /* 0x000fe200078e0092 */
[----:B------:R-:W-:Y:S01]  /*6060*/  MOV R211, R72 ;  /* 0x0000004800d37202 */ /* 0x000fe20000000f00 */
[----:B------:R-:W-:Y:S01]  /*6070*/  IMAD.MOV.U32 R210, RZ, RZ, R113 ;  /* 0x000000ffffd27224 */ /* 0x000fe200078e0071 */
[----:B------:R-:W-:Y:S02]  /*6080*/  MOV R72, R91 ;  /* 0x0000005b00487202 */ /* 0x000fe40000000f00 */
        /* <DEDUP_REMOVED lines=14> */
[----:B------:R-:W1:Y:S01]  /*6170*/  LDSM.16.MT88.4 R156, [R228+0x3080] ;  /* 0x00308000e49c783b */ /* 0x000e620000004200 */
[----:B------:R-:W-:-:S02]  /*6180*/  MOV R89, R82 ;  /* 0x0000005200597202 */ /* 0x000fc40000000f00 */
[----:B------:R-:W-:-:S03]  /*6190*/  MOV R209, R112 ;  /* 0x0000007000d17202 */ /* 0x000fc60000000f00 */
[----:B------:R-:W-:Y:S01]  /*61a0*/  MOV R174, R96 ;  /* 0x0000006000ae7202 */ /* 0x000fe20000000f00 */
[----:B------:R-:W-:Y:S01]  /*61b0*/  IMAD.MOV.U32 R172, RZ, RZ, R114 ;  /* 0x000000ffffac7224 */ /* 0x000fe200078e0072 */
[----:B------:R-:W-:Y:S01]  /*61c0*/  MOV R173, R115 ;  /* 0x0000007300ad7202 */ /* 0x000fe20000000f00 */
[----:B------:R-:W-:Y:S01]  /*61d0*/  HMMA.16816.F32.BF16 R100, R128, R108, R188 ;  /* 0x0000006c8064723c */ /* 0x000fe200000418bc */
[----:B------:R-:W-:-:S07]  /*61e0*/  MOV R175, R161 ;  /* 0x000000a100af7202 */ /* 0x000fce0000000f00 */
[C---:B------:R-:W-:Y:S08]  /*61f0*/  HMMA.16816.F32.BF16 R188, R128.reuse, R186, R64 ;  /* 0x000000ba80bc723c */ /* 0x040ff00000041840 */
[C---:B------:R-:W-:Y:S08]  /*6200*/  HMMA.16816.F32.BF16 R64, R128.reuse, R62, R204 ;  /* 0x0000003e8040723c */ /* 0x040ff000000418cc */
[C---:B------:R-:W-:Y:S08]  /*6210*/  HMMA.16816.F32.BF16 R84, R128.reuse, R92, R192 ;  /* 0x0000005c8054723c */ /* 0x040ff000000418c0 */
[C---:B-1----:R-:W-:Y:S01]  /*6220*/  HMMA.16816.F32.BF16 R148, R128.reuse, R156, R220 ;  /* 0x0000009c8094723c */ /* 0x042fe200000418dc */
[----:B------:R-:W-:Y:S01]  /*6230*/  MOV R193, R241 ;  /* 0x000000f100c17202 */ /* 0x000fe20000000f00 */
[----:B------:R-:W-:Y:S01]  /*6240*/  IMAD.MOV.U32 R192, RZ, RZ, R242 ;  /* 0x000000ffffc07224 */ /* 0x000fe200078e00f2 */
[----:B------:R-:W-:Y:S01]  /*6250*/  MOV R194, R98 ;  /* 0x0000006200c27202 */ /* 0x000fe20000000f00 */
[----:B------:R-:W-:Y:S01]  /*6260*/  IMAD.MOV.U32 R195, RZ, RZ, R97 ;  /* 0x000000ffffc37224 */ /* 0x000fe200078e0061 */
[----:B------:R1:W5:Y:S02]  /*6270*/  LDL.LU R242, [R1+0x68] ;  /* 0x0000680001f27983 */ /* 0x0003640000300800 */
[----:B------:R-:W-:Y:S01]  /*6280*/  IMAD.MOV.U32 R222, RZ, RZ, R57 ;  /* 0x000000ffffde7224 */ /* 0x000fe200078e0039 */
[----:B------:R-:W-:Y:S01]  /*6290*/  MOV R221, R58 ;  /* 0x0000003a00dd7202 */ /* 0x000fe20000000f00 */
[----:B------:R-:W-:Y:S01]  /*62a0*/  IMAD.MOV.U32 R58, RZ, RZ, R144 ;  /* 0x000000ffff3a7224 */ /* 0x000fe200078e0090 */
[----:B------:R-:W-:Y:S01]  /*62b0*/  MOV R57, R145 ;  /* 0x0000009100397202 */ /* 0x000fe20000000f00 */
[----:B------:R-:W-:Y:S01]  /*62c0*/  IMAD.MOV.U32 R220, RZ, RZ, R59 ;  /* 0x000000ffffdc7224 */ /* 0x000fe200078e003b */
[C---:B------:R-:W-:Y:S01]  /*62d0*/  HMMA.16816.F32.BF16 R144, R128.reuse, R142, R248 ;  /* 0x0000008e8090723c */ /* 0x040fe200000418f8 */
[----:B------:R-:W-:Y:S01]  /*62e0*/  MOV R59, R90 ;  /* 0x0000005a003b7202 */ /* 0x000fe20000000f00 */
[----:B------:R-:W-:Y:S01]  /*62f0*/  IMAD.MOV.U32 R223, RZ, RZ, R12 ;  /* 0x000000ffffdf7224 */ /* 0x000fe200078e000c */
[----:B------:R1:W5:Y:S04]  /*6300*/  LDL.LU R241, [R1+0x64] ;  /* 0x0000640001f17983 */ /* 0x0003680000300800 */
[----:B------:R-:W-:Y:S01]  /*6310*/  MOV R251, R162 ;  /* 0x000000a200fb7202 */ /* 0x000fe20000000f00 */
[----:B------:R-:W-:Y:S01]  /*6320*/  IMAD.MOV.U32 R12, RZ, RZ, R163 ;  /* 0x000000ffff0c7224 */ /* 0x000fe200078e00a3 */
[----:B------:R-:W-:Y:S01]  /*6330*/  MOV R250, R174 ;  /* 0x000000ae00fa7202 */ /* 0x000fe20000000f00 */
[----:B------:R-:W-:Y:S01]  /*6340*/  IMAD.MOV.U32 R90, RZ, RZ, R81 ;  /* 0x000000ffff5a7224 */ /* 0x000fe200078e0051 */
[----:B------:R-:W-:Y:S01]  /*6350*/  HMMA.16816.F32.BF16 R176, R128, R184, R176 ;  /* 0x000000b880b0723c */ /* 0x000fe200000418b0 */
[----:B------:R-:W-:-:S02]  /*6360*/  IMAD.MOV.U32 R249, RZ, RZ, R251 ;  /* 0x000000fffff97224 */ /* 0x000fc400078e00fb */
[----:B------:R-:W-:Y:S02]  /*6370*/  IMAD.MOV.U32 R251, RZ, RZ, R200 ;  /* 0x000000fffffb7224 */ /* 0x000fe400078e00c8 */
[----:B------:R-:W-:Y:S02]  /*6380*/  IMAD.MOV.U32 R248, RZ, RZ, R173 ;  /* 0x000000fffff87224 */ /* 0x000fe400078e00ad */
[----:B------:R-:W-:Y:S01]  /*6390*/  IMAD.MOV.U32 R174, RZ, RZ, R222 ;  /* 0x000000ffffae7224 */ /* 0x000fe200078e00de */
[----:B------:R-:W-:Y:S01]  /*63a0*/  HMMA.16816.F32.BF16 R160, R128, R158, R212 ;  /* 0x0000009e80a0723c */ /* 0x000fe200000418d4 */
[----:B------:R-:W-:-:S06]  /*63b0*/  IMAD.MOV.U32 R205, RZ, RZ, R248 ;  /* 0x000000ffffcd7224 */ /* 0x000fcc00078e00f8 */
[----:B------:R-:W-:Y:S01]  /*63c0*/  MOV R215, R172 ;  /* 0x000000ac00d77202 */ /* 0x000fe20000000f00 */
[----:B------:R-:W-:Y:S01]  /*63d0*/  HMMA.16816.F32.BF16 R80, R128, R78, R196 ;  /* 0x0000004e8050723c */ /* 0x000fe200000418c4 */
[----:B------:R-:W-:Y:S01]  /*63e0*/  MOV R172, R201 ;  /* 0x000000c900ac7202 */ /* 0x000fe20000000f00 */
[----:B------:R-:W-:Y:S01]  /*63f0*/  IMAD.MOV.U32 R173, RZ, RZ, R208 ;  /* 0x000000ffffad7224 */ /* 0x000fe200078e00d0 */
[----:B------:R-:W-:-:S04]  /*6400*/  MOV R248, R174 ;  /* 0x000000ae00f87202 */ /* 0x000fc80000000f00 */
[----:B------:R-:W-:Y:S01]  /*6410*/  MOV R199, R250 ;  /* 0x000000fa00c77202 */ /* 0x000fe20000000f00 */
[----:B------:R-:W-:Y:S01]  /*6420*/  IMAD.MOV.U32 R198, RZ, RZ, R251 ;  /* 0x000000ffffc67224 */ /* 0x000fe200078e00fb */
[----:B------:R-:W-:Y:S01]  /*6430*/  HMMA.16816.F32.BF16 R56, R124, R60, R56 ;  /* 0x0000003c7c38723c */ /* 0x000fe20000041838 */
[----:B------:R-:W-:Y:S01]  /*6440*/  MOV R204, R172 ;  /* 0x000000ac00cc7202 */ /* 0x000fe20000000f00 */
[----:B------:R-:W-:Y:S01]  /*6450*/  IMAD.MOV.U32 R206, RZ, RZ, R173 ;  /* 0x000000ffffce7224 */ /* 0x000fe200078e00ad */
[----:B------:R-:W-:-:S05]  /*6460*/  MOV R207, R215 ;  /* 0x000000d700cf7202 */ /* 0x000fca0000000f00 */
[----:B------:R-:W-:Y:S01]  /*6470*/  HMMA.16816.F32.BF16 R60, R124, R62, R8 ;  /* 0x0000003e7c3c723c */ /* 0x000fe20000041808 */
[----:B------:R-:W-:-:S06]  /*6480*/  MOV R251, R234 ;  /* 0x000000ea00fb7202 */ /* 0x000fcc0000000f00 */
[----:B------:R-:W-:Y:S01]  /*6490*/  FADD.FTZ R8, R199, R198 ;  /* 0x000000c6c7087221 */ /* 0x000fe20000010000 */
[----:B------:R-:W-:Y:S01]  /*64a0*/  HMMA.16816.F32.BF16 R132, R128, R140, R132 ;  /* 0x0000008c8084723c */ /* 0x000fe20000041884 */
[----:B------:R-:W-:Y:S02]  /*64b0*/  FADD.FTZ R10, R205, R204 ;  /* 0x000000cccd0a7221 */ /* 0x000fe40000010000 */
[----:B------:R-:W-:Y:S01]  /*64c0*/  FADD.FTZ R8, R248, R8 ;  /* 0x00000008f8087221 */ /* 0x000fe20000010000 */
[----:B------:R-:W-:Y:S01]  /*64d0*/  MOV R174, R224 ;  /* 0x000000e000ae7202 */ /* 0x000fe20000000f00 */
[----:B------:R-:W-:Y:S02]  /*64e0*/  IMAD.MOV.U32 R250, RZ, RZ, R235 ;  /* 0x000000fffffa7224 */ /* 0x000fe400078e00eb */
[----:B------:R-:W-:Y:S02]  /*64f0*/  FADD.FTZ R11, R207, R206 ;  /* 0x000000cecf0b7221 */ /* 0x000fe40000010000 */
[----:B------:R-:W-:-:S02]  /*6500*/  IMAD.MOV.U32 R172, RZ, RZ, R233 ;  /* 0x000000ffffac7224 */ /* 0x000fc400078e00e9 */
[----:B------:R-:W-:Y:S02]  /*6510*/  FADD.FTZ R10, R249, R10 ;  /* 0x0000000af90a7221 */ /* 0x000fe40000010000 */
[----:B------:R-:W-:Y:S02]  /*6520*/  FADD.FTZ R8, R251, R8 ;  /* 0x00000008fb087221 */ /* 0x000fe40000010000 */
[----:B------:R-:W-:Y:S02]  /*6530*/  IMAD.MOV.U32 R173, RZ, RZ, R229 ;  /* 0x000000ffffad7224 */ /* 0x000fe400078e00e5 */
[----:B------:R-:W-:Y:S02]  /*6540*/  FADD.FTZ R11, R250, R11 ;  /* 0x0000000bfa0b7221 */ /* 0x000fe40000010000 */
[----:B------:R-:W-:Y:S02]  /*6550*/  FADD.FTZ R10, R172, R10 ;  /* 0x0000000aac0a7221 */ /* 0x000fe40000010000 */
[----:B------:R-:W-:-:S02]  /*6560*/  FADD.FTZ R8, R174, R8 ;  /* 0x00000008ae087221 */ /* 0x000fc40000010000 */
[----:B------:R-:W-:Y:S02]  /*6570*/  FADD.FTZ R11, R173, R11 ;  /* 0x0000000bad0b7221 */ /* 0x000fe40000010000 */
[----:B------:R-:W-:Y:S02]  /*6580*/  FADD.FTZ R10, R175, R10 ;  /* 0x0000000aaf0a7221 */ /* 0x000fe40000010000 */
[----:B------:R-:W-:Y:S02]  /*6590*/  FADD.FTZ R8, R193, R8 ;  /* 0x00000008c1087221 */ /* 0x000fe40000010000 */
[----:B------:R-:W-:Y:S01]  /*65a0*/  FADD.FTZ R9, R247, R171 ;  /* 0x000000abf7097221 */ /* 0x000fe20000010000 */
[----:B------:R-:W-:Y:S01]  /*65b0*/  MOV R201, R203 ;  /* 0x000000cb00c97202 */ /* 0x000fe20000000f00 */
[----:B------:R-:W-:Y:S01]  /*65c0*/  IMAD.MOV.U32 R200, RZ, RZ, R202 ;  /* 0x000000ffffc87224 */ /* 0x000fe200078e00ca */
[----:B------:R-:W-:Y:S01]  /*65d0*/  MOV R202, R211 ;  /* 0x000000d300ca7202 */ /* 0x000fe20000000f00 */
[----:B------:R-:W-:Y:S01]  /*65e0*/  FADD.FTZ R11, R192, R11 ;  /* 0x0000000bc00b7221 */ /* 0x000fe20000010000 */
[----:B------:R-:W-:Y:S01]  /*65f0*/  MOV R208, R221 ;  /* 0x000000dd00d07202 */ /* 0x000fe20000000f00 */
[----:B------:R-:W-:Y:S01]  /*6600*/  IMAD.MOV.U32 R203, RZ, RZ, R220 ;  /* 0x000000ffffcb7224 */ /* 0x000fe200078e00dc */
[C---:B------:R-:W-:Y:S01]  /*6610*/  HMMA.16816.F32.BF16 R96, R128.reuse, R94, R152 ;  /* 0x0000005e8060723c */ /* 0x040fe20000041898 */
[----:B------:R-:W-:Y:S01]  /*6620*/  FADD.FTZ R10, R194, R10 ;  /* 0x0000000ac20a7221 */ /* 0x000fe20000010000 */
[----:B------:R-:W-:Y:S01]  /*6630*/  MOV R211, R240 ;  /* 0x000000f000d37202 */ /* 0x000fe20000000f00 */
[----:B------:R-:W-:Y:S01]  /*6640*/  FADD.FTZ R12, R12, R8 ;  /* 0x000000080c0c7221 */ /* 0x000fe20000010000 */
[----:B------:R-:W-:Y:S01]  /*6650*/  MOV R221, R238 ;  /* 0x000000ee00dd7202 */ /* 0x000fe20000000f00 */
[----:B------:R-:W-:Y:S01]  /*6660*/  IMAD.MOV.U32 R220, RZ, RZ, R239 ;  /* 0x000000ffffdc7224 */ /* 0x000fe200078e00ef */
[----:B------:R1:W5:Y:S01]  /*6670*/  LDL.LU R240, [R1+0x60] ;  /* 0x0000600001f07983 */ /* 0x0003620000300800 */
[----:B------:R-:W-:Y:S01]  /*6680*/  IMAD.MOV.U32 R222, RZ, RZ, R237 ;  /* 0x000000ffffde7224 */ /* 0x000fe200078e00ed */
[----:B------:R-:W-:Y:S01]  /*6690*/  HMMA.16816.F32.BF16 R112, R128, R110, R136 ;  /* 0x0000006e8070723c */ /* 0x000fe20000041888 */
[----:B------:R-:W-:-:S02]  /*66a0*/  FADD.FTZ R8, R246, R9 ;  /* 0x00000009f6087221 */ /* 0x000fc40000010000 */
[----:B------:R-:W-:Y:S01]  /*66b0*/  FADD.FTZ R11, R195, R11 ;  /* 0x0000000bc30b7221 */ /* 0x000fe20000010000 */
[----:B------:R-:W-:Y:S01]  /*66c0*/  MOV R213, R220 ;  /* 0x000000dc00d57202 */ /* 0x000fe20000000f00 */
[----:B------:R-:W-:Y:S01]  /*66d0*/  FADD.FTZ R8, R252, R8 ;  /* 0x00000008fc087221 */ /* 0x000fe20000010000 */
[----:B------:R1:W5:Y:S02]  /*66e0*/  LDL.LU R239, [R1+0x5c] ;  /* 0x00005c0001ef7983 */ /* 0x0003640000300800 */
[----:B------:R-:W-:Y:S01]  /*66f0*/  HMMA.16816.F32.BF16 R128, R128, R6, R120 ;  /* 0x000000068080723c */ /* 0x000fe20000041878 */
[----:B------:R-:W-:Y:S01]  /*6700*/  IMAD.MOV.U32 R212, RZ, RZ, R211 ;  /* 0x000000ffffd47224 */ /* 0x000fe200078e00d3 */
[----:B------:R-:W-:Y:S01]  /*6710*/  MOV R215, R222 ;  /* 0x000000de00d77202 */ /* 0x000fe20000000f00 */
[----:B------:R-:W-:Y:S01]  /*6720*/  IMAD.MOV.U32 R214, RZ, RZ, R221 ;  /* 0x000000ffffd67224 */ /* 0x000fe200078e00dd */
[----:B------:R-:W-:Y:S01]  /*6730*/  MOV R220, R236 ;  /* 0x000000ec00dc7202 */ /* 0x000fe20000000f00 */
[----:B------:R1:W5:Y:S03]  /*6740*/  LDL.LU R238, [R1+0x58] ;  /* 0x0000580001ee7983 */ /* 0x0003660000300800 */
[C---:B------:R-:W-:Y:S08]  /*6750*/  HMMA.16816.F32.BF16 R120, R124.reuse, R4, R48 ;  /* 0x000000047c78723c */ /* 0x040ff00000041830 */
[----:B------:R-:W-:Y:S01]  /*6760*/  HMMA.16816.F32.BF16 R136, R124, R140, R104 ;  /* 0x0000008c7c88723c */ /* 0x000fe20000041868 */
[----:B------:R-:W-:-:S07]  /*6770*/  FADD.FTZ R5, R200, R10 ;  /* 0x0000000ac8057221 */ /* 0x000fce0000010000 */
[----:B------:R-:W-:Y:S01]  /*6780*/  HMMA.16816.F32.BF16 R152, R124, R156, R216 ;  /* 0x0000009c7c98723c */ /* 0x000fe200000418d8 */
[----:B------:R-:W-:-:S07]  /*6790*/  FADD.FTZ R4, R201, R11 ;  /* 0x0000000bc9047221 */ /* 0x000fce0000010000 */
[----:B------:R-:W-:Y:S01]  /*67a0*/  HMMA.16816.F32.BF16 R72, R124, R76, R72 ;  /* 0x0000004c7c48723c */ /* 0x000fe20000041848 */
[----:B------:R-:W-:-:S07]  /*67b0*/  FADD.FTZ R10, R202, R12 ;  /* 0x0000000cca0a7221 */ /* 0x000fce0000010000 */
[----:B------:R-:W-:Y:S01]  /*67c0*/  HMMA.16816.F32.BF16 R88, R124, R92, R88 ;  /* 0x0000005c7c58723c */ /* 0x000fe20000041858 */
[----:B------:R-:W-:-:S07]  /*67d0*/  FADD.FTZ R9, R203, R5 ;  /* 0x00000005cb097221 */ /* 0x000fce0000010000 */
[C---:B------:R-:W-:Y:S01]  /*67e0*/  HMMA.16816.F32.BF16 R184, R124.reuse, R186, R32 ;  /* 0x000000ba7cb8723c */ /* 0x040fe20000041820 */
[----:B------:R-:W-:Y:S01]  /*67f0*/  FADD.FTZ R5, R164, R8 ;  /* 0x00000008a4057221 */ /* 0x000fe20000010000 */
[----:B------:R-:W-:Y:S01]  /*6800*/  MOV R221, R232 ;  /* 0x000000e800dd7202 */ /* 0x000fe20000000f00 */
[----:B------:R-:W-:Y:S01]  /*6810*/  FADD.FTZ R11, R208, R4 ;  /* 0x00000004d00b7221 */ /* 0x000fe20000010000 */
[----:B------:R1:W5:Y:S01]  /*6820*/  LDL.LU R237, [R1+0x54] ;  /* 0x0000540001ed7983 */ /* 0x0003620000300800 */
[----:B------:R-:W-:Y:S02]  /*6830*/  FADD.FTZ R4, R209, R10 ;  /* 0x0000000ad1047221 */ /* 0x000fe40000010000 */
[----:B------:R-:W-:Y:S01]  /*6840*/  FADD.FTZ R5, R170, R5 ;  /* 0x00000005aa057221 */ /* 0x000fe20000010000 */
[C---:B------:R-:W-:Y:S01]  /*6850*/  HMMA.16816.F32.BF16 R104, R124.reuse, R108, R212 ;  /* 0x0000006c7c68723c */ /* 0x040fe200000418d4 */
[----:B------:R-:W-:Y:S01]  /*6860*/  IMAD.MOV.U32 R211, RZ, RZ, R223 ;  /* 0x000000ffffd37224 */ /* 0x000fe200078e00df */
[----:B------:R1:W5:Y:S06]  /*6870*/  LDL.LU R236, [R1+0x50] ;  /* 0x0000500001ec7983 */ /* 0x00036c0000300800 */
[C---:B------:R-:W-:Y:S08]  /*6880*/  HMMA.16816.F32.BF16 R140, R124.reuse, R142, R24 ;  /* 0x0000008e7c8c723c */ /* 0x040ff00000041818 */
[C---:B------:R-:W-:Y:S08]  /*6890*/  HMMA.16816.F32.BF16 R156, R124.reuse, R158, R20 ;  /* 0x0000009e7c9c723c */ /* 0x040ff00000041814 */
[C---:B------:R-:W-:Y:S08]  /*68a0*/  HMMA.16816.F32.BF16 R76, R124.reuse, R78, R28 ;  /* 0x0000004e7c4c723c */ /* 0x040ff0000004181c */
[C---:B------:R-:W-:Y:S08]  /*68b0*/  HMMA.16816.F32.BF16 R92, R124.reuse, R94, R36 ;  /* 0x0000005e7c5c723c */ /* 0x040ff00000041824 */
[C---:B------:R-:W-:Y:S01]  /*68c0*/  HMMA.16816.F32.BF16 R108, R124.reuse, R110, R40 ;  /* 0x0000006e7c6c723c */ /* 0x040fe20000041828 */
[----:B------:R-:W-:Y:S01]  /*68d0*/  IMAD.MOV.U32 R222, RZ, RZ, R231 ;  /* 0x000000ffffde7224 */ /* 0x000fe200078e00e7 */
[----:B------:R-:W-:Y:S01]  /*68e0*/  MOV R223, R230 ;  /* 0x000000e600df7202 */ /* 0x000fe20000000f00 */
[----:B------:R-:W-:Y:S01]  /*68f0*/  FADD.FTZ R8, R211, R11 ;  /* 0x0000000bd3087221 */ /* 0x000fe20000010000 */
[----:B------:R1:W5:Y:S04]  /*6900*/  LDL.LU R235, [R1+0x4c] ;  /* 0x00004c0001eb7983 */ /* 0x0003680000300800 */
[----:B------:R-:W-:Y:S01]  /*6910*/  HMMA.16816.F32.BF16 R124, R124, R6, R44 ;  /* 0x000000067c7c723c */ /* 0x000fe2000004182c */
[----:B------:R1:W5:Y:S04]  /*6920*/  LDL.LU R234, [R1+0x48] ;  /* 0x0000480001ea7983 */ /* 0x0003680000300800 */
[----:B------:R1:W5:Y:S02]  /*6930*/  LDL.LU R233, [R1+0x44] ;  /* 0x0000440001e97983 */ /* 0x0003640000300800 */
[----:B------:R-:W-:-:S02]  /*6940*/  FADD.FTZ R7, R220, R4 ;  /* 0x00000004dc077221 */ /* 0x000fc40000010000 */
[----:B------:R-:W-:Y:S01]  /*6950*/  FADD.FTZ R4, R166, R5 ;  /* 0x00000005a6047221 */ /* 0x000fe20000010000 */
[----:B------:R1:W5:Y:S03]  /*6960*/  LDL.LU R232, [R1+0x40] ;  /* 0x0000400001e87983 */ /* 0x0003660000300800 */
[----:B------:R-:W-:Y:S01]  /*6970*/  FADD.FTZ R4, R165, R4 ;  /* 0x00000004a5047221 */ /* 0x000fe20000010000 */
[----:B------:R1:W5:Y:S01]  /*6980*/  LDL.LU R231, [R1+0x3c] ;  /* 0x00003c0001e77983 */ /* 0x0003620000300800 */
[----:B------:R-:W-:Y:S02]  /*6990*/  FADD.FTZ R6, R210, R9 ;  /* 0x00000009d2067221 */ /* 0x000fe40000010000 */
[----:B------:R-:W-:Y:S01]  /*69a0*/  FADD.FTZ R4, R16, R4 ;  /* 0x0000000410047221 */ /* 0x000fe20000010000 */
[----:B------:R1:W5:Y:S01]  /*69b0*/  LDL.LU R230, [R1+0x38] ;  /* 0x0000380001e67983 */ /* 0x0003620000300800 */
[----:B------:R-:W-:-:S02]  /*69c0*/  FADD.FTZ R5, R221, R6 ;  /* 0x00000006dd057221 */ /* 0x000fc40000010000 */
[----:B------:R-:W-:Y:S01]  /*69d0*/  FADD.FTZ R4, R13, R4 ;  /* 0x000000040d047221 */ /* 0x000fe20000010000 */
[----:B------:R1:W5:Y:S01]  /*69e0*/  LDL.LU R229, [R1+0x34] ;  /* 0x0000340001e57983 */ /* 0x0003620000300800 */
[----:B------:R-:W-:Y:S02]  /*69f0*/  FADD.FTZ R6, R222, R8 ;  /* 0x00000008de067221 */ /* 0x000fe40000010000 */
[----:B------:R-:W-:Y:S01]  /*6a00*/  FADD.FTZ R7, R223, R7 ;  /* 0x00000007df077221 */ /* 0x000fe20000010000 */
[----:B------:R1:W5:Y:S01]  /*6a10*/  LDL.LU R224, [R1+0x30] ;  /* 0x0000300001e07983 */ /* 0x0003620000300800 */
[----:B------:R-:W-:Y:S02]  /*6a20*/  FADD.FTZ R5, R15, R5 ;  /* 0x000000050f057221 */ /* 0x000fe40000010000 */
[----:B------:R-:W-:Y:S02]  /*6a30*/  FADD.FTZ R4, R2, R4 ;  /* 0x0000000402047221 */ /* 0x000fe40000010000 */
[----:B------:R-:W-:-:S02]  /*6a40*/  FADD.FTZ R6, R14, R6 ;  /* 0x000000060e067221 */ /* 0x000fc40000010000 */
[----:B------:R-:W-:Y:S02]  /*6a50*/  FADD.FTZ R7, R18, R7 ;  /* 0x0000000712077221 */ /* 0x000fe40000010000 */
[----:B------:R-:W-:Y:S02]  /*6a60*/  FADD.FTZ R5, R19, R5 ;  /* 0x0000000513057221 */ /* 0x000fe40000010000 */
[----:B------:R-:W-:Y:S02]  /*6a70*/  FADD.FTZ R0, R0, R4 ;  /* 0x0000000400007221 */ /* 0x000fe40000010000 */
[----:B------:R-:W-:Y:S01]  /*6a80*/  FADD.FTZ R2, R17, R6 ;  /* 0x0000000611027221 */ /* 0x000fe20000010000 */
[----:B------:R1:W-:Y:S04]  /*6a90*/  STL [R1+0x10], R7 ;  /* 0x0000100701007387 */ /* 0x0003e80000100800 */
[----:B------:R1:W-:Y:S04]  /*6aa0*/  STL [R1+0xc], R5 ;  /* 0x00000c0501007387 */ /* 0x0003e80000100800 */
[----:B------:R1:W-:Y:S04]  /*6ab0*/  STL [R1+0x18], R0 ;  /* 0x0000180001007387 */ /* 0x0003e80000100800 */
[----:B------:R1:W-:Y:S01]  /*6ac0*/  STL [R1+0x14], R2 ;  /* 0x0000140201007387 */ /* 0x0003e20000100800 */
[----:B------:R-:W-:Y:S01]  /*6ad0*/  UIMAD.WIDE.U32 UR28, UR27, UR4, URZ ;  /* 0x000000041b1c72a5 */ /* 0x000fe2000f8e003f */
[----:B------:R-:W-:-:S03]  /*6ae0*/  PLOP3.LUT P0, PT, PT, PT, UP6, 0x40, 0x0 ;  /* 0x000000000000781c */ /* 0x000fc60003f0e868 */
[----:B------:R-:W-:-:S04]  /*6af0*/  @UP5 USHF.R.U32.HI UR27, URZ, UR5, UR29 ;  /* 0x000000053f1b5299 */ /* 0x000fc8000801161d */
[----:B------:R-:W-:-:S03]  /*6b00*/  UIADD3 UR4, UR26, UR27, URZ ;  /* 0x0000001b1a047290 */ /* 0x000fc6000fffe03f */
[----:B------:R-:W-:Y:S02]  /*6b10*/  ULDC UR27, c[0x0][0x328] ;  /* 0x0000ca00001b7ab9 */ /* 0x000fe40000000800 */
[----:B------:R-:W-:Y:S02]  /*6b20*/  UIADD3 UR23, UR23, -0x2, URZ ;  /* 0xfffffffe17177890 */ /* 0x000fe4000fffe03f */
[----:B------:R-:W-:Y:S01]  /*6b30*/  UIADD3 UR27, UR4, UR27, URZ ;  /* 0x0000001b041b7290 */ /* 0x000fe2000fffe03f */
[----:B------:R-:W-:Y:S05]  /*6b40*/  @P0 BRA `(.L_x_967) ;  /* 0x0000015000000947 */ /* 0x000fea0003800000 */
[----:B------:R-:W-:Y:S01]  /*6b50*/  ISETP.LT.AND P0, PT, RZ, UR4, PT ;  /* 0x00000004ff007c0c */ /* 0x000fe2000bf01270 */
[----:B------:R-:W-:Y:S02]  /*6b60*/  UIADD3 UR28, UR4, -0x1, URZ ;  /* 0xffffffff041c7890 */ /* 0x000fe4000fffe03f */
        /* <DEDUP_REMOVED lines=10> */
.L_x_968:
[----:B------:R-:W-:Y:S02]  /*6c10*/  UISETP.NE.AND UP0, UPT, UR26, 0x1, UPT ;  /* 0x000000011a00788c */ /* 0x000fe4000bf05270 */
[----:B------:R-:W-:Y:S02]  /*6c20*/  ULDC.64 UR4, c[0x0][0x330] ;  /* 0x0000cc0000047ab9 */ /* 0x000fe40000000a00 */
[----:B------:R-:W-:-:S07]  /*6c30*/  UIMAD.WIDE.U32 UR30, UR28, UR4, URZ ;  /* 0x000000041c1e72a5 */ /* 0x000fce000f8e003f */
[----:B------:R-:W-:Y:S02]  /*6c40*/  @UP0 UMOV UR29, UR31 ;  /* 0x0000001f001d0c82 */ /* 0x000fe40008000000 */
[----:B------:R-:W-:Y:S02]  /*6c50*/  @UP0 USHF.R.U32.HI UR28, URZ, UR5, UR29 ;  /* 0x000000053f1c0299 */ /* 0x000fe4000801161d */
.L_x_969:
[----:B------:R-:W-:Y:S02]  /*6c60*/  ULDC UR4, c[0x0][0x32c] ;  /* 0x0000cb0000047ab9 */ /* 0x000fe40000000800 */
[----:B------:R-:W-:-:S04]  /*6c70*/  UIMAD UR4, UR28, UR26, UR4 ;  /* 0x0000001a1c0472a4 */ /* 0x000fc8000f8e0204 */
[----:B------:R-:W-:-:S04]  /*6c80*/  UISETP.LT.AND UP0, UPT, UR27, UR4, UPT ;  /* 0x000000041b00728c */ /* 0x000fc8000bf01270 */
[----:B------:R-:W-:-:S04]  /*6c90*/  USEL UR27, UR27, UR4, UP0 ;  /* 0x000000041b1b7287 */ /* 0x000fc80008000000 */
.L_x_967:
[----:B------:R-:W-:-:S04]  /*6ca0*/  UIMAD.WIDE UR4, UR27, 0x2aaaaaab, URZ ;  /* 0x2aaaaaab1b0478a5 */ /* 0x000fc8000f8e023f */
[----:B------:R-:W-:-:S04]  /*6cb0*/  USHF.R.U32.HI UR4, URZ, 0x1f, UR5 ;  /* 0x0000001f3f047899 */ /* 0x000fc80008011605 */
[----:B------:R-:W-:-:S04]  /*6cc0*/  ULEA.HI.SX32 UR4, UR5, UR4, 0x1d ;  /* 0x0000000405047291 */ /* 0x000fc8000f8fea3f */
[----:B------:R-:W-:-:S04]  /*6cd0*/  UISETP.LT.AND UP0, UPT, UR7, UR4, UPT ;  /* 0x000000040700728c */ /* 0x000fc8000bf01270 */
[----:B------:R-:W-:-:S04]  /*6ce0*/  USEL UR5, UR7, UR4, !UP0 ;  /* 0x0000000407057287 */ /* 0x000fc8000c000000 */
[----:B------:R-:W-:-:S06]  /*6cf0*/  UISETP.GE.AND UP0, UPT, UR23, UR5, UPT ;  /* 0x000000051700728c */ /* 0x000fcc000bf06270 */
[----:B------:R-:W-:-:S13]  /*6d00*/  PLOP3.LUT P0, PT, PT, PT, UP0, 0x80, 0x0 ;  /* 0x000000000000781c */ /* 0x000fda0003f0f008 */
[----:B------:R-:W-:Y:S05]  /*6d10*/  @!P0 BRA `(.L_x_970) ;  /* 0x00004d4000008947 */ /* 0x000fea0003800000 */
[----:B------:R-:W2:Y:S04]  /*6d20*/  LDL R4, [R1] ;  /* 0x0000000001047983 */ /* 0x000ea80000100800 */
[----:B-1----:R-:W3:Y:S04]  /*6d30*/  LDL R2, [R1+0x28] ;  /* 0x0000280001027983 */ /* 0x002ee80000100800 */
[----:B------:R-:W3:Y:S04]  /*6d40*/  LDL R0, [R1+0x20] ;  /* 0x0000200001007983 */ /* 0x000ee80000100800 */
[----:B------:R-:W4:Y:S01]  /*6d50*/  LDL.LU R5, [R1+0x2c] ;  /* 0x00002c0001057983 */ /* 0x000f220000300800 */
[----:B------:R-:W-:Y:S01]  /*6d60*/  MOV R171, R3 ;  /* 0x0000000300ab7202 */ /* 0x000fe20000000f00 */
[----:B------:R-:W-:-:S02]  /*6d70*/  IMAD.MOV.U32 R166, RZ, RZ, R168 ;  /* 0x000000ffffa67224 */ /* 0x000fc400078e00a8 */
[----:B------:R-:W-:Y:S02]  /*6d80*/  IMAD.MOV.U32 R164, RZ, RZ, R169 ;  /* 0x000000ffffa47224 */ /* 0x000fe400078e00a9 */
[----:B------:R-:W-:Y:S01]  /*6d90*/  IMAD.MOV.U32 R170, RZ, RZ, R167 ;  /* 0x000000ffffaa7224 */ /* 0x000fe200078e00a7 */
[----:B--2---:R-:W-:-:S05]  /*6da0*/  SHF.L.U32 R3, R4, 0x1, RZ ;  /* 0x0000000104037819 */ /* 0x004fca00000006ff */
[----:B------:R1:W-:Y:S01]  /*6db0*/  STL [R1+0x24], R3 ;  /* 0x0000240301007387 */ /* 0x0003e20000100800 */
[C---:B---3--:R-:W-:Y:S01]  /*6dc0*/  SHF.L.U64.HI R249, R0.reuse, 0x1, R2 ;  /* 0x0000000100f97819 */ /* 0x048fe20000010202 */
[----:B------:R-:W-:Y:S01]  /*6dd0*/  IMAD.SHL.U32 R248, R0, 0x2, RZ ;  /* 0x0000000200f87824 */ /* 0x000fe200078e00ff */
[----:B----4-:R-:W-:Y:S02]  /*6de0*/  SHF.L.U64.HI R250, R4, 0x1, R5 ;  /* 0x0000000104fa7819 */ /* 0x010fe40000010205 */
.L_x_989:
[----:B-----5:R2:W5:Y:S01]  /*6df0*/  LDL R221, [R1+0x24] ;  /* 0x0000240001dd7983 */ /* 0x0205620000100800 */
[----:B------:R-:W-:Y:S04]  /*6e00*/  DEPBAR.LE SB0, 0x0 ;  /* 0x000080000000791a */ /* 0x000fe80000000000 */
[----:B------:R-:W-:Y:S01]  /*6e10*/  BAR.SYNC.DEFER_BLOCKING 0x0 ;  /* 0x0000000000007b1d */ /* 0x000fe20000010000 */
[----:B------:R-:W-:Y:S01]  /*6e20*/  UISETP.GT.AND UP0, UPT, UR7, UR23, UPT ;  /* 0x000000170700728c */ /* 0x000fe2000bf04270 */
[----:B------:R-:W-:Y:S05]  /*6e30*/  SEL R220, RZ, 0x10, P4 ;  /* 0x00000010ffdc7807 */ /* 0x000fea0002000000 */
[----:B------:R-:W-:Y:S01]  /*6e40*/  PLOP3.LUT P0, PT, PT, PT, UP0, 0x80, 0x0 ;  /* 0x000000000000781c */ /* 0x000fe20003f0f008 */
[----:B------:R2:W3:Y:S04]  /*6e50*/  LDSM.16.M88.4 R48, [R231+0x8080] ;  /* 0x00808000e730783b */ /* 0x0004e80000000200 */
[----:B------:R2:W4:Y:S04]  /*6e60*/  LDSM.16.M88.4 R44, [R231+0xa080] ;  /* 0x00a08000e72c783b */ /* 0x0005280000000200 */
[----:B-1----:R2:W1:Y:S04]  /*6e70*/  LDSM.16.M88.4 R16, [R224+0x5080] ;  /* 0x00508000e010783b */ /* 0x0024680000000200 */
[----:B------:R2:W1:Y:S04]  /*6e80*/  LDSM.16.M88.4 R32, [R224+0x5880] ;  /* 0x00588000e020783b */ /* 0x0004680000000200 */
[----:B------:R2:W1:Y:S04]  /*6e90*/  LDSM.16.M88.4 R172, [R224+0x6080] ;  /* 0x00608000e0ac783b */ /* 0x0004680000000200 */
[----:B------:R2:W1:Y:S04]  /*6ea0*/  LDSM.16.M88.4 R192, [R233+0x8080] ;  /* 0x00808000e9c0783b */ /* 0x0004680000000200 */
[----:B------:R2:W1:Y:S04]  /*6eb0*/  LDSM.16.M88.4 R200, [R233+0xa080] ;  /* 0x00a08000e9c8783b */ /* 0x0004680000000200 */
[----:B------:R2:W1:Y:S04]  /*6ec0*/  LDSM.16.M88.4 R196, [R235] ;  /* 0x00000000ebc4783b */ /* 0x0004680000000200 */
[----:B------:R2:W1:Y:S04]  /*6ed0*/  LDSM.16.M88.4 R204, [R241] ;  /* 0x00000000f1cc783b */ /* 0x0004680000000200 */
[----:B------:R2:W1:Y:S01]  /*6ee0*/  LDSM.16.M88.4 R208, [R240] ;  /* 0x00000000f0d0783b */ /* 0x0004620000000200 */
[----:B------:R-:W-:-:S05]  /*6ef0*/  @P0 BRA `(.L_x_971) ;  /* 0x0000028000000947 */ /* 0x000fca0003800000 */
[----:B------:R-:W-:Y:S01]  /*6f00*/  SHF.R.S32.HI R0, RZ, 0x1f, R243 ;  /* 0x0000001fff007819 */ /* 0x000fe200000114f3 */
[C---:B-1----:R-:W-:Y:S01]  /*6f10*/  IMAD.WIDE.U32 R2, R243.reuse, c[0x0][0x208], RZ ;  /* 0x00008200f3027a25 */ /* 0x042fe200078e00ff */
[----:B------:R-:W-:Y:S02]  /*6f20*/  SHF.R.S32.HI R4, RZ, 0x1f, R242 ;  /* 0x0000001fff047819 */ /* 0x000fe400000114f2 */
[----:B------:R-:W-:Y:S01]  /*6f30*/  IADD3 R14, -R220, 0x10, RZ ;  /* 0x00000010dc0e7810 */ /* 0x000fe20007ffe1ff */
[----:B------:R-:W-:Y:S02]  /*6f40*/  IMAD R0, R0, c[0x0][0x208], RZ ;  /* 0x0000820000007a24 */ /* 0x000fe400078e02ff */
[----:B------:R-:W-:Y:S01]  /*6f50*/  IMAD R4, R4, c[0x0][0x218], RZ ;  /* 0x0000860004047a24 */ /* 0x000fe200078e02ff */
[----:B------:R-:W-:Y:S01]  /*6f60*/  LOP3.LUT R14, R14, 0xf, RZ, 0xc0, !PT ;  /* 0x0000000f0e0e7812 */ /* 0x000fe200078ec0ff */
[----:B------:R-:W-:Y:S02]  /*6f70*/  IMAD R0, R243, c[0x0][0x20c], R0 ;  /* 0x00008300f3007a24 */ /* 0x000fe400078e0200 */
[C---:B------:R-:W-:Y:S02]  /*6f80*/  IMAD R4, R242.reuse, c[0x0][0x21c], R4 ;  /* 0x00008700f2047a24 */ /* 0x040fe400078e0204 */
[----:B------:R-:W-:Y:S04]  /*6f90*/  IMAD.IADD R3, R3, 0x1, R0 ;  /* 0x0000000103037824 */ /* 0x000fe800078e0200 */
[----:B------:R-:W-:Y:S05]  /*6fa0*/  IMAD.WIDE.U32 R2, R242, c[0x0][0x218], R2 ;  /* 0x00008600f2027a25 */ /* 0x000fea00078e0002 */
[----:B------:R-:W-:Y:S04]  /*6fb0*/  IADD3 R0, P0, R2, UR24, RZ ;  /* 0x0000001802007c10 */ /* 0x000fe8000ff1e0ff */
[----:B------:R-:W-:Y:S02]  /*6fc0*/  IADD3.X R3, R3, UR18, R4, P0, !PT ;  /* 0x0000001203037c10 */ /* 0x000fe400087fe404 */
[C---:B------:R-:W-:Y:S04]  /*6fd0*/  LEA R2, P0, R0.reuse, c[0x0][0x1f8], 0x1 ;  /* 0x00007e0000027a11 */ /* 0x040fe800078008ff */
[----:B------:R-:W-:Y:S01]  /*6fe0*/  LEA.HI.X R0, R0, c[0x0][0x1fc], R3, 0x1, P0 ;  /* 0x00007f0000007a11 */ /* 0x000fe200000f0c03 */
[----:B------:R-:W1:Y:S04]  /*6ff0*/  SHFL.IDX PT, R6, R2, 0x1, 0x181f ;  /* 0x00381f0002067f89 */ /* 0x000e6800000e0000 */
[----:B------:R-:W2:Y:S04]  /*7000*/  SHFL.IDX PT, R3, R2, RZ, 0x181f ;  /* 0x00181fff02037589 */ /* 0x000ea800000e0000 */
[----:B------:R-:W4:Y:S04]  /*7010*/  SHFL.IDX PT, R4, R0, RZ, 0x181f ;  /* 0x00181fff00047589 */ /* 0x000f2800000e0000 */
[----:B------:R-:W3:Y:S04]  /*7020*/  SHFL.IDX PT, R2, R2, 0x2, 0x181f ;  /* 0x00581f0002027f89 */ /* 0x000ee800000e0000 */
[----:B------:R-:W3:Y:S04]  /*7030*/  SHFL.IDX PT, R5, R0, 0x1, 0x181f ;  /* 0x00381f0000057f89 */ /* 0x000ee800000e0000 */
[----:B------:R-:W3:Y:S01]  /*7040*/  SHFL.IDX PT, R0, R0, 0x2, 0x181f ;  /* 0x00581f0000007f89 */ /* 0x000ee200000e0000 */
[-C--:B-1---5:R-:W-:Y:S02]  /*7050*/  IADD3 R8, P2, R6, R221.reuse, RZ ;  /* 0x000000dd06087210 */ /* 0x0a2fe40007f5e0ff */
[CC--:B--2---:R-:W-:Y:S02]  /*7060*/  IADD3 R12, P1, R3.reuse, R221.reuse, RZ ;  /* 0x000000dd030c7210 */ /* 0x0c4fe40007f3e0ff */
[-C--:B------:R-:W-:Y:S03]  /*7070*/  IADD3 R10, P0, R3, R248.reuse, RZ ;  /* 0x000000f8030a7210 */ /* 0x080fe60007f1e0ff */
[--C-:B----4-:R-:W-:Y:S01]  /*7080*/  IMAD.X R13, R4, 0x1, R250.reuse, P1 ;  /* 0x00000001040d7824 */ /* 0x110fe200008e06fa */
[----:B------:R-:W-:Y:S01]  /*7090*/  IADD3 R6, P1, R6, R248, RZ ;  /* 0x000000f806067210 */ /* 0x000fe20007f3e0ff */
[--C-:B------:R-:W-:Y:S01]  /*70a0*/  IMAD.X R11, R4, 0x1, R249.reuse, P0 ;  /* 0x00000001040b7824 */ /* 0x100fe200000e06f9 */
[----:B---3--:R-:W-:Y:S02]  /*70b0*/  IADD3 R4, P0, R2, R221, RZ ;  /* 0x000000dd02047210 */ /* 0x008fe40007f1e0ff */
[----:B------:R1:W-:Y:S01]  /*70c0*/  LDGSTS.E.BYPASS.LTC128B.128 [R244], [R12.64], !P5 ;  /* 0x000000000cf47fae */ /* 0x0003e2000e901d54 */
[C---:B------:R-:W-:Y:S03]  /*70d0*/  IMAD.X R9, R5.reuse, 0x1, R250, P2 ;  /* 0x0000000105097824 */ /* 0x040fe600010e06fa */
[----:B------:R1:W-:Y:S01]  /*70e0*/  LDGSTS.E.BYPASS.LTC128B.128 [R244+0x1800], [R10.64], !P4 ;  /* 0x018000000af47fae */ /* 0x0003e2000e101d54 */
[--C-:B------:R-:W-:Y:S01]  /*70f0*/  IMAD.X R7, R5, 0x1, R249.reuse, P1 ;  /* 0x0000000105077824 */ /* 0x100fe200008e06f9 */
        /* <DEDUP_REMOVED lines=8> */
.L_x_971:
[-C--:B-1-3--:R-:W-:Y:S01]  /*7180*/  HMMA.16816.F32.BF16 R4, R48, R16.reuse, RZ ;  /* 0x000000103004723c */ /* 0x08afe200000418ff */
[----:B------:R-:W-:Y:S01]  /*7190*/  LDSM.16.M88.4 R212, [R232+0x8080] ;  /* 0x00808000e8d4783b */ /* 0x000fe20000000200 */
[----:B------:R-:W-:Y:S06]  /*71a0*/  UISETP.GT.AND UP0, UPT, UR23, UR7, UPT ;  /* 0x000000071700728c */ /* 0x000fec000bf04270 */
[C---:B----4-:R-:W-:Y:S01]  /*71b0*/  HMMA.16816.F32.BF16 R8, R44.reuse, R16, RZ ;  /* 0x000000102c08723c */ /* 0x050fe200000418ff */
[----:B------:R-:W0:Y:S01]  /*71c0*/  LDGDEPBAR ;  /* 0x00000000000079af */ /* 0x000e220000000000 */
[----:B------:R-:W-:Y:S06]  /*71d0*/  PLOP3.LUT P0, PT, PT, PT, UP0, 0x80, 0x0 ;  /* 0x000000000000781c */ /* 0x000fec0003f0f008 */
[-C--:B------:R-:W-:Y:S01]  /*71e0*/  HMMA.16816.F32.BF16 R12, R44, R18.reuse, RZ ;  /* 0x000000122c0c723c */ /* 0x080fe200000418ff */
[----:B------:R-:W1:Y:S07]  /*71f0*/  LDSM.16.M88.4 R216, [R230+0x5080] ;  /* 0x00508000e6d8783b */ /* 0x000e6e0000000200 */
[C---:B------:R-:W-:Y:S08]  /*7200*/  HMMA.16816.F32.BF16 R16, R48.reuse, R18, RZ ;  /* 0x000000123010723c */ /* 0x040ff000000418ff */
[-C--:B------:R-:W-:Y:S08]  /*7210*/  HMMA.16816.F32.BF16 R20, R48, R32.reuse, RZ ;  /* 0x000000203014723c */ /* 0x080ff000000418ff */
[C---:B------:R-:W-:Y:S08]  /*7220*/  HMMA.16816.F32.BF16 R24, R44.reuse, R32, RZ ;  /* 0x000000202c18723c */ /* 0x040ff000000418ff */
[-C--:B------:R-:W-:Y:S08]  /*7230*/  HMMA.16816.F32.BF16 R28, R44, R34.reuse, RZ ;  /* 0x000000222c1c723c */ /* 0x080ff000000418ff */
[C---:B------:R-:W-:Y:S08]  /*7240*/  HMMA.16816.F32.BF16 R32, R48.reuse, R34, RZ ;  /* 0x000000223020723c */ /* 0x040ff000000418ff */
[-C--:B------:R-:W-:Y:S08]  /*7250*/  HMMA.16816.F32.BF16 R36, R48, R172.reuse, RZ ;  /* 0x000000ac3024723c */ /* 0x080ff000000418ff */
[C---:B------:R-:W-:Y:S08]  /*7260*/  HMMA.16816.F32.BF16 R40, R44.reuse, R172, RZ ;  /* 0x000000ac2c28723c */ /* 0x040ff000000418ff */
[-C--:B------:R-:W-:Y:S08]  /*7270*/  HMMA.16816.F32.BF16 R44, R44, R174.reuse, RZ ;  /* 0x000000ae2c2c723c */ /* 0x080ff000000418ff */
[----:B------:R-:W-:Y:S01]  /*7280*/  HMMA.16816.F32.BF16 R48, R48, R174, RZ ;  /* 0x000000ae3030723c */ /* 0x000fe200000418ff */
[----:B------:R-:W3:Y:S07]  /*7290*/  LDSM.16.M88.4 R172, [R232+0xa080] ;  /* 0x00a08000e8ac783b */ /* 0x000eee0000000200 */
[-C--:B------:R-:W-:Y:S08]  /*72a0*/  HMMA.16816.F32.BF16 R4, R192, R196.reuse, R4 ;  /* 0x000000c4c004723c */ /* 0x080ff00000041804 */
[C---:B------:R-:W-:Y:S08]  /*72b0*/  HMMA.16816.F32.BF16 R8, R200.reuse, R196, R8 ;  /* 0x000000c4c808723c */ /* 0x040ff00000041808 */
[-C--:B------:R-:W-:Y:S08]  /*72c0*/  HMMA.16816.F32.BF16 R12, R200, R198.reuse, R12 ;  /* 0x000000c6c80c723c */ /* 0x080ff0000004180c */
[C---:B------:R-:W-:Y:S01]  /*72d0*/  HMMA.16816.F32.BF16 R16, R192.reuse, R198, R16 ;  /* 0x000000c6c010723c */ /* 0x040fe20000041810 */
[----:B------:R-:W4:Y:S07]  /*72e0*/  LDSM.16.M88.4 R196, [R230+0x5880] ;  /* 0x00588000e6c4783b */ /* 0x000f2e0000000200 */
[-C--:B------:R-:W-:Y:S08]  /*72f0*/  HMMA.16816.F32.BF16 R20, R192, R204.reuse, R20 ;  /* 0x000000ccc014723c */ /* 0x080ff00000041814 */
[C---:B------:R-:W-:Y:S08]  /*7300*/  HMMA.16816.F32.BF16 R24, R200.reuse, R204, R24 ;  /* 0x000000ccc818723c */ /* 0x040ff00000041818 */
[-C--:B------:R-:W-:Y:S08]  /*7310*/  HMMA.16816.F32.BF16 R28, R200, R206.reuse, R28 ;  /* 0x000000cec81c723c */ /* 0x080ff0000004181c */
[C---:B------:R-:W-:Y:S01]  /*7320*/  HMMA.16816.F32.BF16 R32, R192.reuse, R206, R32 ;  /* 0x000000cec020723c */ /* 0x040fe20000041820 */
[----:B------:R-:W-:Y:S07]  /*7330*/  LDSM.16.M88.4 R204, [R229] ;  /* 0x00000000e5cc783b */ /* 0x000fee0000000200 */
[-C--:B------:R-:W-:Y:S08]  /*7340*/  HMMA.16816.F32.BF16 R36, R192, R208.reuse, R36 ;  /* 0x000000d0c024723c */ /* 0x080ff00000041824 */
[C---:B------:R-:W-:Y:S08]  /*7350*/  HMMA.16816.F32.BF16 R40, R200.reuse, R208, R40 ;  /* 0x000000d0c828723c */ /* 0x040ff00000041828 */
[-C--:B------:R-:W-:Y:S01]  /*7360*/  HMMA.16816.F32.BF16 R44, R200, R210.reuse, R44 ;  /* 0x000000d2c82c723c */ /* 0x080fe2000004182c */
[----:B------:R-:W-:Y:S07]  /*7370*/  LDSM.16.M88.4 R200, [R234+0x8080] ;  /* 0x00808000eac8783b */ /* 0x000fee0000000200 */
[----:B------:R-:W-:Y:S01]  /*7380*/  HMMA.16816.F32.BF16 R48, R192, R210, R48 ;  /* 0x000000d2c030723c */ /* 0x000fe20000041830 */
[----:B------:R-:W2:Y:S07]  /*7390*/  LDSM.16.M88.4 R192, [R230+0x6080] ;  /* 0x00608000e6c0783b */ /* 0x000eae0000000200 */
[-C--:B-1----:R-:W-:Y:S01]  /*73a0*/  HMMA.16816.F32.BF16 R4, R212, R216.reuse, R4 ;  /* 0x000000d8d404723c */ /* 0x082fe20000041804 */
[----:B------:R-:W1:Y:S07]  /*73b0*/  LDSM.16.M88.4 R208, [R234+0xa080] ;  /* 0x00a08000ead0783b */ /* 0x000e6e0000000200 */
[C---:B---3--:R-:W-:Y:S08]  /*73c0*/  HMMA.16816.F32.BF16 R8, R172.reuse, R216, R8 ;  /* 0x000000d8ac08723c */ /* 0x048ff00000041808 */
[-C--:B------:R-:W-:Y:S08]  /*73d0*/  HMMA.16816.F32.BF16 R12, R172, R218.reuse, R12 ;  /* 0x000000daac0c723c */ /* 0x080ff0000004180c */
[C---:B------:R-:W-:Y:S01]  /*73e0*/  HMMA.16816.F32.BF16 R16, R212.reuse, R218, R16 ;  /* 0x000000dad410723c */ /* 0x040fe20000041810 */
[----:B------:R-:W3:Y:S07]  /*73f0*/  LDSM.16.M88.4 R216, [R229+0x800] ;  /* 0x00080000e5d8783b */ /* 0x000eee0000000200 */
[-C--:B----4-:R-:W-:Y:S08]  /*7400*/  HMMA.16816.F32.BF16 R20, R212, R196.reuse, R20 ;  /* 0x000000c4d414723c */ /* 0x090ff00000041814 */
[C---:B------:R-:W-:Y:S08]  /*7410*/  HMMA.16816.F32.BF16 R24, R172.reuse, R196, R24 ;  /* 0x000000c4ac18723c */ /* 0x040ff00000041818 */
[-C--:B------:R-:W-:Y:S08]  /*7420*/  HMMA.16816.F32.BF16 R28, R172, R198.reuse, R28 ;  /* 0x000000c6ac1c723c */ /* 0x080ff0000004181c */
[C---:B------:R-:W-:Y:S01]  /*7430*/  HMMA.16816.F32.BF16 R32, R212.reuse, R198, R32 ;  /* 0x000000c6d420723c */ /* 0x040fe20000041820 */
[----:B------:R-:W4:Y:S07]  /*7440*/  LDSM.16.M88.4 R196, [R229+0x1000] ;  /* 0x00100000e5c4783b */ /* 0x000f2e0000000200 */
[-C--:B--2---:R-:W-:Y:S08]  /*7450*/  HMMA.16816.F32.BF16 R36, R212, R192.reuse, R36 ;  /* 0x000000c0d424723c */ /* 0x084ff00000041824 */
[C---:B------:R-:W-:Y:S08]  /*7460*/  HMMA.16816.F32.BF16 R40, R172.reuse, R192, R40 ;  /* 0x000000c0ac28723c */ /* 0x040ff00000041828 */
[-C--:B------:R-:W-:Y:S01]  /*7470*/  HMMA.16816.F32.BF16 R44, R172, R194.reuse, R44 ;  /* 0x000000c2ac2c723c */ /* 0x080fe2000004182c */
[----:B------:R-:W-:Y:S07]  /*7480*/  LDSM.16.M88.4 R172, [R231+0xc080] ;  /* 0x00c08000e7ac783b */ /* 0x000fee0000000200 */
[----:B------:R-:W-:Y:S01]  /*7490*/  HMMA.16816.F32.BF16 R48, R212, R194, R48 ;  /* 0x000000c2d430723c */ /* 0x000fe20000041830 */
[----:B------:R-:W2:Y:S07]  /*74a0*/  LDSM.16.M88.4 R192, [R224+0x6880] ;  /* 0x00688000e0c0783b */ /* 0x000eae0000000200 */
[-C--:B------:R-:W-:Y:S01]  /*74b0*/  HMMA.16816.F32.BF16 R4, R200, R204.reuse, R4 ;  /* 0x000000ccc804723c */ /* 0x080fe20000041804 */
[----:B------:R-:W-:Y:S07]  /*74c0*/  LDSM.16.M88.4 R212, [R224+0x7080] ;  /* 0x00708000e0d4783b */ /* 0x000fee0000000200 */
[C---:B-1----:R-:W-:Y:S08]  /*74d0*/  HMMA.16816.F32.BF16 R8, R208.reuse, R204, R8 ;  /* 0x000000ccd008723c */ /* 0x042ff00000041808 */
[-C--:B------:R-:W-:Y:S08]  /*74e0*/  HMMA.16816.F32.BF16 R12, R208, R206.reuse, R12 ;  /* 0x000000ced00c723c */ /* 0x080ff0000004180c */
[C---:B------:R-:W-:Y:S01]  /*74f0*/  HMMA.16816.F32.BF16 R16, R200.reuse, R206, R16 ;  /* 0x000000cec810723c */ /* 0x040fe20000041810 */
[----:B------:R-:W1:Y:S07]  /*7500*/  LDSM.16.M88.4 R204, [R231+0xe080] ;  /* 0x00e08000e7cc783b */ /* 0x000e6e0000000200 */
[-C--:B---3--:R-:W-:Y:S08]  /*7510*/  HMMA.16816.F32.BF16 R20, R200, R216.reuse, R20 ;  /* 0x000000d8c814723c */ /* 0x088ff00000041814 */
[C---:B------:R-:W-:Y:S08]  /*7520*/  HMMA.16816.F32.BF16 R24, R208.reuse, R216, R24 ;  /* 0x000000d8d018723c */ /* 0x040ff00000041818 */
[-C--:B------:R-:W-:Y:S08]  /*7530*/  HMMA.16816.F32.BF16 R28, R208, R218.reuse, R28 ;  /* 0x000000dad01c723c */ /* 0x080ff0000004181c */
[C---:B------:R-:W-:Y:S01]  /*7540*/  HMMA.16816.F32.BF16 R32, R200.reuse, R218, R32 ;  /* 0x000000dac820723c */ /* 0x040fe20000041820 */
[----:B------:R-:W3:Y:S07]  /*7550*/  LDSM.16.M88.4 R216, [R224+0x7880] ;  /* 0x00788000e0d8783b */ /* 0x000eee0000000200 */
[-C--:B----4-:R-:W-:Y:S08]  /*7560*/  HMMA.16816.F32.BF16 R36, R200, R196.reuse, R36 ;  /* 0x000000c4c824723c */ /* 0x090ff00000041824 */
[C---:B------:R-:W-:Y:S08]  /*7570*/  HMMA.16816.F32.BF16 R40, R208.reuse, R196, R40 ;  /* 0x000000c4d028723c */ /* 0x040ff00000041828 */
[-C--:B------:R-:W-:Y:S01]  /*7580*/  HMMA.16816.F32.BF16 R44, R208, R198.reuse, R44 ;  /* 0x000000c6d02c723c */ /* 0x080fe2000004182c */
[----:B------:R-:W-:Y:S07]  /*7590*/  LDSM.16.M88.4 R208, [R233+0xe080] ;  /* 0x00e08000e9d0783b */ /* 0x000fee0000000200 */
[----:B------:R-:W-:Y:S01]  /*75a0*/  HMMA.16816.F32.BF16 R48, R200, R198, R48 ;  /* 0x000000c6c830723c */ /* 0x000fe20000041830 */
[----:B------:R-:W-:Y:S07]  /*75b0*/  LDSM.16.M88.4 R196, [R233+0xc080] ;  /* 0x00c08000e9c4783b */ /* 0x000fee0000000200 */
[-C--:B--2---:R-:W-:Y:S01]  /*75c0*/  HMMA.16816.F32.BF16 R4, R172, R192.reuse, R4 ;  /* 0x000000c0ac04723c */ /* 0x084fe20000041804 */
[----:B------:R-:W2:Y:S07]  /*75d0*/  LDSM.16.M88.4 R200, [R239] ;  /* 0x00000000efc8783b */ /* 0x000eae0000000200 */
[C---:B-1----:R-:W-:Y:S08]  /*75e0*/  HMMA.16816.F32.BF16 R8, R204.reuse, R192, R8 ;  /* 0x000000c0cc08723c */ /* 0x042ff00000041808 */
[-C--:B------:R-:W-:Y:S08]  /*75f0*/  HMMA.16816.F32.BF16 R12, R204, R194.reuse, R12 ;  /* 0x000000c2cc0c723c */ /* 0x080ff0000004180c */
[C---:B------:R-:W-:Y:S01]  /*7600*/  HMMA.16816.F32.BF16 R16, R172.reuse, R194, R16 ;  /* 0x000000c2ac10723c */ /* 0x040fe20000041810 */
[----:B------:R-:W1:Y:S07]  /*7610*/  LDSM.16.M88.4 R192, [R238] ;  /* 0x00000000eec0783b */ /* 0x000e6e0000000200 */
[-C--:B------:R-:W-:Y:S08]  /*7620*/  HMMA.16816.F32.BF16 R20, R172, R212.reuse, R20 ;  /* 0x000000d4ac14723c */ /* 0x080ff00000041814 */
[C---:B------:R-:W-:Y:S08]  /*7630*/  HMMA.16816.F32.BF16 R24, R204.reuse, R212, R24 ;  /* 0x000000d4cc18723c */ /* 0x040ff00000041818 */
[-C--:B------:R-:W-:Y:S08]  /*7640*/  HMMA.16816.F32.BF16 R28, R204, R214.reuse, R28 ;  /* 0x000000d6cc1c723c */ /* 0x080ff0000004181c */
[C---:B------:R-:W-:Y:S01]  /*7650*/  HMMA.16816.F32.BF16 R32, R172.reuse, R214, R32 ;  /* 0x000000d6ac20723c */ /* 0x040fe20000041820 */
[----:B------:R-:W-:Y:S07]  /*7660*/  LDSM.16.M88.4 R212, [R230+0x6880] ;  /* 0x00688000e6d4783b */ /* 0x000fee0000000200 */
[-C--:B---3--:R-:W-:Y:S08]  /*7670*/  HMMA.16816.F32.BF16 R36, R172, R216.reuse, R36 ;  /* 0x000000d8ac24723c */ /* 0x088ff00000041824 */
[C---:B------:R-:W-:Y:S08]  /*7680*/  HMMA.16816.F32.BF16 R40, R204.reuse, R216, R40 ;  /* 0x000000d8cc28723c */ /* 0x040ff00000041828 */
[-C--:B------:R-:W-:Y:S01]  /*7690*/  HMMA.16816.F32.BF16 R44, R204, R218.reuse, R44 ;  /* 0x000000dacc2c723c */ /* 0x080fe2000004182c */
[----:B------:R-:W-:Y:S07]  /*76a0*/  LDSM.16.M88.4 R204, [R232+0xc080] ;  /* 0x00c08000e8cc783b */ /* 0x000fee0000000200 */
[----:B------:R-:W-:Y:S01]  /*76b0*/  HMMA.16816.F32.BF16 R48, R172, R218, R48 ;  /* 0x000000daac30723c */ /* 0x000fe20000041830 */
[----:B------:R-:W3:Y:S07]  /*76c0*/  LDSM.16.M88.4 R172, [R237] ;  /* 0x00000000edac783b */ /* 0x000eee0000000200 */
[-C--:B--2---:R-:W-:Y:S01]  /*76d0*/  HMMA.16816.F32.BF16 R4, R196, R200.reuse, R4 ;  /* 0x000000c8c404723c */ /* 0x084fe20000041804 */
[----:B------:R-:W2:Y:S07]  /*76e0*/  LDSM.16.M88.4 R216, [R232+0xe080] ;  /* 0x00e08000e8d8783b */ /* 0x000eae0000000200 */
[C---:B------:R-:W-:Y:S08]  /*76f0*/  HMMA.16816.F32.BF16 R8, R208.reuse, R200, R8 ;  /* 0x000000c8d008723c */ /* 0x040ff00000041808 */
[-C--:B------:R-:W-:Y:S08]  /*7700*/  HMMA.16816.F32.BF16 R12, R208, R202.reuse, R12 ;  /* 0x000000cad00c723c */ /* 0x080ff0000004180c */
[C---:B------:R-:W-:Y:S01]  /*7710*/  HMMA.16816.F32.BF16 R16, R196.reuse, R202, R16 ;  /* 0x000000cac410723c */ /* 0x040fe20000041810 */
[----:B------:R-:W4:Y:S07]  /*7720*/  LDSM.16.M88.4 R200, [R230+0x7080] ;  /* 0x00708000e6c8783b */ /* 0x000f2e0000000200 */
[-C--:B-1----:R-:W-:Y:S08]  /*7730*/  HMMA.16816.F32.BF16 R20, R196, R192.reuse, R20 ;  /* 0x000000c0c414723c */ /* 0x082ff00000041814 */
        /* <DEDUP_REMOVED lines=9> */
[----:B------:R-:W1:Y:S07]  /*77d0*/  LDSM.16.M88.4 R172, [R230+0x7880] ;  /* 0x00788000e6ac783b */ /* 0x000e6e0000000200 */
[-C--:B------:R-:W-:Y:S01]  /*77e0*/  HMMA.16816.F32.BF16 R4, R204, R212.reuse, R4 ;  /* 0x000000d4cc04723c */ /* 0x080fe20000041804 */
[----:B------:R-:W3:Y:S07]  /*77f0*/  LDSM.16.M88.4 R196, [R229+0x1800] ;  /* 0x00180000e5c4783b */ /* 0x000eee0000000200 */
[C---:B--2---:R-:W-:Y:S08]  /*7800*/  HMMA.16816.F32.BF16 R8, R216.reuse, R212, R8 ;  /* 0x000000d4d808723c */ /* 0x044ff00000041808 */
[-C--:B------:R-:W-:Y:S08]  /*7810*/  HMMA.16816.F32.BF16 R12, R216, R214.reuse, R12 ;  /* 0x000000d6d80c723c */ /* 0x080ff0000004180c */
[C---:B------:R-:W-:Y:S01]  /*7820*/  HMMA.16816.F32.BF16 R16, R204.reuse, R214, R16 ;  /* 0x000000d6cc10723c */ /* 0x040fe20000041810 */
[----:B------:R-:W2:Y:S07]  /*7830*/  LDSM.16.M88.4 R212, [R229+0x2000] ;  /* 0x00200000e5d4783b */ /* 0x000eae0000000200 */
[-C--:B----4-:R-:W-:Y:S08]  /*7840*/  HMMA.16816.F32.BF16 R20, R204, R200.reuse, R20 ;  /* 0x000000c8cc14723c */ /* 0x090ff00000041814 */
[C---:B------:R-:W-:Y:S08]  /*7850*/  HMMA.16816.F32.BF16 R24, R216.reuse, R200, R24 ;  /* 0x000000c8d818723c */ /* 0x040ff00000041818 */
[-C--:B------:R-:W-:Y:S08]  /*7860*/  HMMA.16816.F32.BF16 R28, R216, R202.reuse, R28 ;  /* 0x000000cad81c723c */ /* 0x080ff0000004181c */
[C---:B------:R-:W-:Y:S01]  /*7870*/  HMMA.16816.F32.BF16 R32, R204.reuse, R202, R32 ;  /* 0x000000cacc20723c */ /* 0x040fe20000041820 */
[----:B------:R-:W4:Y:S01]  /*7880*/  LDSM.16.M88.4 R200, [R229+0x2800] ;  /* 0x00280000e5c8783b */ /* 0x000f220000000200 */
[----:B------:R-:W-:Y:S06]  /*7890*/  DEPBAR.LE SB0, 0x0 ;  /* 0x000080000000791a */ /* 0x000fec0000000000 */
[-C--:B-1----:R-:W-:Y:S01]  /*78a0*/  HMMA.16816.F32.BF16 R36, R204, R172.reuse, R36 ;  /* 0x000000accc24723c */ /* 0x082fe20000041824 */
[----:B------:R-:W-:Y:S07]  /*78b0*/  BAR.SYNC.DEFER_BLOCKING 0x0 ;  /* 0x0000000000007b1d */ /* 0x000fee0000010000 */
[C---:B------:R-:W-:Y:S08]  /*78c0*/  HMMA.16816.F32.BF16 R40, R216.reuse, R172, R40 ;  /* 0x000000acd828723c */ /* 0x040ff00000041828 */
[-C--:B------:R-:W-:Y:S08]  /*78d0*/  HMMA.16816.F32.BF16 R44, R216, R174.reuse, R44 ;  /* 0x000000aed82c723c */ /* 0x080ff0000004182c */
[----:B------:R-:W-:Y:S08]  /*78e0*/  HMMA.16816.F32.BF16 R48, R204, R174, R48 ;  /* 0x000000aecc30723c */ /* 0x000ff00000041830 */
[-C--:B---3--:R-:W-:Y:S08]  /*78f0*/  HMMA.16816.F32.BF16 R4, R192, R196.reuse, R4 ;  /* 0x000000c4c004723c */ /* 0x088ff00000041804 */
[C---:B------:R-:W-:Y:S08]  /*7900*/  HMMA.16816.F32.BF16 R8, R208.reuse, R196, R8 ;  /* 0x000000c4d008723c */ /* 0x040ff00000041808 */
[-C--:B------:R-:W-:Y:S08]  /*7910*/  HMMA.16816.F32.BF16 R12, R208, R198.reuse, R12 ;  /* 0x000000c6d00c723c */ /* 0x080ff0000004180c */
[C---:B------:R-:W-:Y:S08]  /*7920*/  HMMA.16816.F32.BF16 R16, R192.reuse, R198, R16 ;  /* 0x000000c6c010723c */ /* 0x040ff00000041810 */
[-C--:B--2---:R-:W-:Y:S08]  /*7930*/  HMMA.16816.F32.BF16 R20, R192, R212.reuse, R20 ;  /* 0x000000d4c014723c */ /* 0x084ff00000041814 */
[C---:B------:R-:W-:Y:S08]  /*7940*/  HMMA.16816.F32.BF16 R24, R208.reuse, R212, R24 ;  /* 0x000000d4d018723c */ /* 0x040ff00000041818 */
[-C--:B------:R-:W-:Y:S08]  /*7950*/  HMMA.16816.F32.BF16 R28, R208, R214.reuse, R28 ;  /* 0x000000d6d01c723c */ /* 0x080ff0000004181c */
[C---:B------:R-:W-:Y:S08]  /*7960*/  HMMA.16816.F32.BF16 R32, R192.reuse, R214, R32 ;  /* 0x000000d6c020723c */ /* 0x040ff00000041820 */
[-C--:B----4-:R-:W-:Y:S08]  /*7970*/  HMMA.16816.F32.BF16 R36, R192, R200.reuse, R36 ;  /* 0x000000c8c024723c */ /* 0x090ff00000041824 */
[C---:B------:R-:W-:Y:S08]  /*7980*/  HMMA.16816.F32.BF16 R40, R208.reuse, R200, R40 ;  /* 0x000000c8d028723c */ /* 0x040ff00000041828 */
[-C--:B------:R-:W-:Y:S08]  /*7990*/  HMMA.16816.F32.BF16 R44, R208, R202.reuse, R44 ;  /* 0x000000cad02c723c */ /* 0x080ff0000004182c */
[----:B------:R-:W-:Y:S01]  /*79a0*/  HMMA.16816.F32.BF16 R48, R192, R202, R48 ;  /* 0x000000cac030723c */ /* 0x000fe20000041830 */
[----:B------:R-:W-:-:S07]  /*79b0*/  @!P0 BRA `(.L_x_972) ;  /* 0x0000037000008947 */ /* 0x000fce0003800000 */
[----:B------:R-:W2:Y:S01]  /*79c0*/  LDL R0, [R1+0x4] ;  /* 0x0000040001007983 */ /* 0x000ea20000100800 */
[----:B------:R-:W-:Y:S01]  /*79d0*/  UIMAD UR4, UR23, 0x30, UR11 ;  /* 0x00000030170478a4 */ /* 0x000fe2000f8e020b */
[----:B------:R-:W-:Y:S05]  /*79e0*/  IMAD.MOV.U32 R242, RZ, RZ, RZ ;  /* 0x000000fffff27224 */ /* 0x000fea00078e00ff */
[----:B------:R-:W-:Y:S05]  /*79f0*/  IMAD.U32 R2, RZ, RZ, UR4 ;  /* 0x00000004ff027e24 */ /* 0x000fea000f8e00ff */
[----:B--2---:R-:W-:Y:S05]  /*7a00*/  IADD3 R2, R2, -0x30, R0 ;  /* 0xffffffd002027810 */ /* 0x004fea0007ffe000 */
        /* <DEDUP_REMOVED lines=11> */
[----:B------:R1:W2:Y:S04]  /*7ac0*/  @!P6 LDG.E R242, [R168.64] ;  /* 0x00000014a8f2e981 */ /* 0x0002a8000c1e1900 */
        /* <DEDUP_REMOVED lines=8> */
[----:B------:R-:W-:Y:S03]  /*7b50*/  IADD3 R0, P0, R2, UR16, RZ ;  /* 0x0000001002007c10 */ /* 0x000fe6000ff1e0ff */
[----:B------:R-:W-:Y:S05]  /*7b60*/  IMAD R165, R242, c[0x0][0x1f4], R165 ;  /* 0x00007d00f2a57a24 */ /* 0x000fea00078e02a5 */
[----:B------:R-:W-:Y:S02]  /*7b70*/  IADD3.X R3, R3, UR8, R165, P0, !PT ;  /* 0x0000000803037c10 */ /* 0x000fe400087fe4a5 */
[C---:B------:R-:W-:Y:S04]  /*7b80*/  LEA R2, P0, R0.reuse, c[0x0][0x1c8], 0x1 ;  /* 0x0000720000027a11 */ /* 0x040fe800078008ff */
[----:B------:R-:W-:Y:S01]  /*7b90*/  LEA.HI.X R0, R0, c[0x0][0x1cc], R3, 0x1, P0 ;  /* 0x0000730000007a11 */ /* 0x000fe200000f0c03 */
[----:B------:R-:W1:Y:S04]  /*7ba0*/  SHFL.IDX PT, R172, R2, 0x1, 0x181f ;  /* 0x00381f0002ac7f89 */ /* 0x000e6800000e0000 */
[----:B------:R-:W2:Y:S04]  /*7bb0*/  SHFL.IDX PT, R3, R2, RZ, 0x181f ;  /* 0x00181fff02037589 */ /* 0x000ea800000e0000 */
[----:B------:R-:W3:Y:S04]  /*7bc0*/  SHFL.IDX PT, R165, R0, RZ, 0x181f ;  /* 0x00181fff00a57589 */ /* 0x000ee800000e0000 */
[----:B------:R-:W4:Y:S04]  /*7bd0*/  SHFL.IDX PT, R2, R2, 0x2, 0x181f ;  /* 0x00581f0002027f89 */ /* 0x000f2800000e0000 */
[----:B------:R-:W4:Y:S04]  /*7be0*/  SHFL.IDX PT, R167, R0, 0x1, 0x181f ;  /* 0x00381f0000a77f89 */ /* 0x000f2800000e0000 */
[----:B------:R-:W4:Y:S01]  /*7bf0*/  SHFL.IDX PT, R0, R0, 0x2, 0x181f ;  /* 0x00581f0000007f89 */ /* 0x000f2200000e0000 */
[CC--:B-1---5:R-:W-:Y:S02]  /*7c00*/  IADD3 R174, P2, R172.reuse, R221.reuse, RZ ;  /* 0x000000ddacae7210 */ /* 0x0e2fe40007f5e0ff */
[CC--:B--2---:R-:W-:Y:S02]  /*7c10*/  IADD3 R194, P1, R3.reuse, R221.reuse, RZ ;  /* 0x000000dd03c27210 */ /* 0x0c4fe40007f3e0ff */
[-C--:B------:R-:W-:Y:S03]  /*7c20*/  IADD3 R192, P0, R3, R248.reuse, RZ ;  /* 0x000000f803c07210 */ /* 0x080fe60007f1e0ff */
[C-C-:B---3--:R-:W-:Y:S01]  /*7c30*/  IMAD.X R195, R165.reuse, 0x1, R250.reuse, P1 ;  /* 0x00000001a5c37824 */ /* 0x148fe200008e06fa */
[----:B------:R-:W-:Y:S01]  /*7c40*/  IADD3 R172, P1, R172, R248, RZ ;  /* 0x000000f8acac7210 */ /* 0x000fe20007f3e0ff */
[--C-:B------:R-:W-:Y:S01]  /*7c50*/  IMAD.X R193, R165, 0x1, R249.reuse, P0 ;  /* 0x00000001a5c17824 */ /* 0x100fe200000e06f9 */
[----:B----4-:R-:W-:Y:S02]  /*7c60*/  IADD3 R168, P0, R2, R221, RZ ;  /* 0x000000dd02a87210 */ /* 0x010fe40007f1e0ff */
[----:B------:R1:W-:Y:S01]  /*7c70*/  LDGSTS.E.BYPASS.LTC128B.128 [R245+0x5080], [R194.64], !P5 ;  /* 0x05080000c2f57fae */ /* 0x0003e2000e901d54 */
        /* <DEDUP_REMOVED lines=11> */
.L_x_972:
[----:B-1----:R-:W-:Y:S01]  /*7d30*/  IMAD.U32 R3, RZ, RZ, UR22 ;  /* 0x00000016ff037e24 */ /* 0x002fe2000f8e00ff */
[----:B------:R-:W2:Y:S01]  /*7d40*/  LDL R2, [R1+0x1c] ;  /* 0x00001c0001027983 */ /* 0x000ea20000100800 */
[----:B------:R-:W-:Y:S02]  /*7d50*/  UISETP.NE.AND UP1, UPT, UR13, URZ, UPT ;  /* 0x0000003f0d00728c */ /* 0x000fe4000bf25270 */
[----:B------:R-:W-:Y:S01]  /*7d60*/  UIMAD UR4, UR23, -0x30, URZ ;  /* 0xffffffd0170478a4 */ /* 0x000fe2000f8e023f */
[----:B------:R-:W3:Y:S01]  /*7d70*/  LDL R194, [R1+0x8] ;  /* 0x0000080001c27983 */ /* 0x000ee20000100800 */
[----:B------:R-:W-:Y:S02]  /*7d80*/  UISETP.NE.AND UP0, UPT, UR12, URZ, UPT ;  /* 0x0000003f0c00728c */ /* 0x000fe4000bf05270 */
[----:B------:R-:W-:Y:S01]  /*7d90*/  PLOP3.LUT P1, PT, PT, PT, UP1, 0x80, 0x0 ;  /* 0x000000000000781c */ /* 0x000fe20003f2f018 */
[----:B------:R-:W0:Y:S01]  /*7da0*/  LDGDEPBAR ;  /* 0x00000000000079af */ /* 0x000e220000000000 */
[----:B------:R-:W-:Y:S11]  /*7db0*/  PLOP3.LUT P0, PT, PT, PT, UP1, 0x80, 0x0 ;  /* 0x000000000000781c */ /* 0x000ff60003f0f018 */
[----:B--2---:R-:W-:Y:S04]  /*7dc0*/  @P1 IMAD.HI.U32 R0, R2, c[0x0][0x2c8], RZ ;  /* 0x0000b20002001a27 */ /* 0x004fe800078e00ff */
[----:B------:R-:W-:Y:S01]  /*7dd0*/  IMAD.MOV.U32 R172, RZ, RZ, R2 ;  /* 0x000000ffffac7224 */ /* 0x000fe200078e0002 */
[----:B------:R-:W-:Y:S01]  /*7de0*/  @P0 SHF.R.U32.HI R172, RZ, c[0x0][0x2cc], R0 ;  /* 0x0000b300ffac0a19 */ /* 0x000fe20000011600 */
[----:B------:R-:W-:Y:S01]  /*7df0*/  IMAD.U32 R2, RZ, RZ, UR4 ;  /* 0x00000004ff027e24 */ /* 0x000fe2000f8e00ff */
[----:B------:R-:W-:Y:S03]  /*7e00*/  PLOP3.LUT P0, PT, PT, PT, UP0, 0x40, 0x0 ;  /* 0x000000000000781c */ /* 0x000fe60003f0e808 */
[----:B------:R-:W1:Y:S01]  /*7e10*/  SHFL.IDX PT, R0, R172, RZ, 0x1c1f ;  /* 0x001c1fffac007589 */ /* 0x000e6200000e0000 */
[----:B---3--:R-:W-:Y:S05]  /*7e20*/  IADD3 R174, -R194, 0x1, R2 ;  /* 0x00000001c2ae7810 */ /* 0x008fea0007ffe102 */
        /* <DEDUP_REMOVED lines=22> */
.L_x_975:
[----:B------:R-:W-:Y:S04]  /*7f90*/  MOV R2, c[0x0][0x32c] ;  /* 0x0000cb0000027a02 */ /* 0x000fe80000000f00 */
[----:B------:R-:W-:Y:S11]  /*7fa0*/  ISETP.NE.AND P0, PT, R2, 0x1, PT ;  /* 0x000000010200780c */ /* 0x000ff60003f05270 */
[----:B------:R-:W-:Y:S02]  /*7fb0*/  @!UPT UIADD3 URZ, URZ, URZ, URZ ;  /* 0x0000003f3f3ff290 */ /* 0x000fe4000fffe03f */
[----:B------:R-:W-:Y:S05]  /*7fc0*/  @P0 IMAD.HI.U32 R2, R0, c[0x0][0x330], RZ ;  /* 0x0000cc0000020a27 */ /* 0x000fea00078e00ff */
[----:B------:R-:W-:Y:S02]  /*7fd0*/  @P0 SHF.R.U32.HI R0, RZ, c[0x0][0x334], R2 ;  /* 0x0000cd00ff000a19 */ /* 0x000fe40000011602 */
.L_x_976:
[----:B------:R-:W-:Y:S05]  /*7fe0*/  BSYNC B0 ;  /* 0x0000000000007941 */ /* 0x000fea0003800000 */
.L_x_974:
[----:B------:R-:W-:Y:S05]  /*7ff0*/  IADD3 R2, -R194, UR4, RZ ;  /* 0x00000004c2027c10 */ /* 0x000fea000fffe1ff */
[----:B------:R-:W-:Y:S05]  /*8000*/  IMAD R0, R0, c[0x0][0x32c], R2 ;  /* 0x0000cb0000007a24 */ /* 0x000fea00078e0202 */
[----:B------:R-:W-:Y:S02]  /*8010*/  IADD3 R2, R0, c[0x0][0x32c], RZ ;  /* 0x0000cb0000027a10 */ /* 0x000fe40007ffe0ff */
[----:B------:R-:W-:Y:S02]  /*8020*/  IMNMX R167, R167, R0, !PT ;  /* 0x00000000a7a77217 */ /* 0x000fe40007800200 */
[----:B------:R-:W-:Y:S02]  /*8030*/  IMNMX R168, R168, R2, PT ;  /* 0x00000002a8a87217 */ /* 0x000fe40003800200 */
.L_x_973:
[----:B------:R-:W1:Y:S01]  /*8040*/  SHFL.IDX PT, R0, R172, 0x1, 0x1c1f ;  /* 0x003c1f00ac007f89 */ /* 0x000e6200000e0000 */
[----:B------:R-:W-:Y:S06]  /*8050*/  UISETP.NE.AND UP0, UPT, UR12, URZ, UPT ;  /* 0x0000003f0c00728c */ /* 0x000fec000bf05270 */
[----:B------:R-:W-:Y:S02]  /*8060*/  PLOP3.LUT P0, PT, PT, PT, UP0, 0x40, 0x0 ;  /* 0x000000000000781c */ /* 0x000fe40003f0e808 */
[----:B-1----:R-:W-:Y:S01]  /*8070*/  IADD3 R3, R174, R0, RZ ;  /* 0x00000000ae037210 */ /* 0x002fe20007ffe0ff */
[----:B------:R-:W-:Y:S10]  /*8080*/  IMAD.IADD R165, R173, 0x1, R0 ;  /* 0x00000001ada57824 */ /* 0x000ff400078e0200 */
        /* <DEDUP_REMOVED lines=16> */
.L_x_979:
[----:B------:R-:W-:Y:S04]  /*8190*/  MOV R2, c[0x0][0x32c] ;  /* 0x0000cb0000027a02 */ /* 0x000fe80000000f00 */
[----:B------:R-:W-:Y:S11]  /*81a0*/  ISETP.NE.AND P0, PT, R2, 0x1, PT ;  /* 0x000000010200780c */ /* 0x000ff60003f05270 */
[----:B------:R-:W-:Y:S02]  /*81b0*/  @!UPT UIADD3 URZ, URZ, URZ, URZ ;  /* 0x0000003f3f3ff290 */ /* 0x000fe4000fffe03f */
[----:B------:R-:W-:Y:S05]  /*81c0*/  @P0 IMAD.HI.U32 R2, R0, c[0x0][0x330], RZ ;  /* 0x0000cc0000020a27 */ /* 0x000fea00078e00ff */
[----:B------:R-:W-:Y:S02]  /*81d0*/  @P0 SHF.R.U32.HI R0, RZ, c[0x0][0x334], R2 ;  /* 0x0000cd00ff000a19 */ /* 0x000fe40000011602 */
.L_x_980:
[----:B------:R-:W-:Y:S05]  /*81e0*/  BSYNC B0 ;  /* 0x0000000000007941 */ /* 0x000fea0003800000 */
.L_x_978:
[----:B------:R-:W-:Y:S05]  /*81f0*/  IADD3 R2, -R194, UR4, RZ ;  /* 0x00000004c2027c10 */ /* 0x000fea000fffe1ff */
[----:B------:R-:W-:Y:S05]  /*8200*/  IMAD R0, R0, c[0x0][0x32c], R2 ;  /* 0x0000cb0000007a24 */ /* 0x000fea00078e0202 */
[----:B------:R-:W-:Y:S02]  /*8210*/  IADD3 R2, R0, c[0x0][0x32c], RZ ;  /* 0x0000cb0000027a10 */ /* 0x000fe40007ffe0ff */
[----:B------:R-:W-:Y:S02]  /*8220*/  IMNMX R3, R3, R0, !PT ;  /* 0x0000000003037217 */ /* 0x000fe40007800200 */
[----:B------:R-:W-:Y:S02]  /*8230*/  IMNMX R165, R165, R2, PT ;  /* 0x00000002a5a57217 */ /* 0x000fe40003800200 */
.L_x_977:
        /* <DEDUP_REMOVED lines=21> */
.L_x_983:
[----:B------:R-:W-:Y:S04]  /*8390*/  MOV R175, c[0x0][0x32c] ;  /* 0x0000cb0000af7a02 */ /* 0x000fe80000000f00 */
[----:B------:R-:W-:Y:S11]  /*83a0*/  ISETP.NE.AND P0, PT, R175, 0x1, PT ;  /* 0x00000001af00780c */ /* 0x000ff60003f05270 */
[----:B------:R-:W-:Y:S02]  /*83b0*/  @!UPT UIADD3 URZ, URZ, URZ, URZ ;  /* 0x0000003f3f3ff290 */ /* 0x000fe4000fffe03f */
[----:B------:R-:W-:Y:S05]  /*83c0*/  @P0 IMAD.HI.U32 R175, R169, c[0x0][0x330], RZ ;  /* 0x0000cc00a9af0a27 */ /* 0x000fea00078e00ff */
[----:B------:R-:W-:Y:S02]  /*83d0*/  @P0 SHF.R.U32.HI R169, RZ, c[0x0][0x334], R175 ;  /* 0x0000cd00ffa90a19 */ /* 0x000fe400000116af */
.L_x_984:
[----:B------:R-:W-:Y:S05]  /*83e0*/  BSYNC B0 ;  /* 0x0000000000007941 */ /* 0x000fea0003800000 */
.L_x_982:
[----:B------:R-:W-:Y:S05]  /*83f0*/  IADD3 R175, -R194, UR4, RZ ;  /* 0x00000004c2af7c10 */ /* 0x000fea000fffe1ff */
[----:B------:R-:W-:Y:S05]  /*8400*/  IMAD R169, R169, c[0x0][0x32c], R175 ;  /* 0x0000cb00a9a97a24 */ /* 0x000fea00078e02af */
[----:B------:R-:W-:Y:S02]  /*8410*/  IADD3 R175, R169, c[0x0][0x32c], RZ ;  /* 0x0000cb00a9af7a10 */ /* 0x000fe40007ffe0ff */
[----:B------:R-:W-:Y:S02]  /*8420*/  IMNMX R0, R0, R169, !PT ;  /* 0x000000a900007217 */ /* 0x000fe40007800200 */
[----:B------:R-:W-:Y:S02]  /*8430*/  IMNMX R2, R2, R175, PT ;  /* 0x000000af02027217 */ /* 0x000fe40003800200 */
.L_x_981:
[----:B------:R-:W-:Y:S02]  /*8440*/  UISETP.GE.AND UP1, UPT, UR4, 0x1, UPT ;  /* 0x000000010400788c */ /* 0x000fe4000bf26270 */
[----:B------:R-:W-:Y:S02]  /*8450*/  UISETP.GE.AND UP0, UPT, UR4, 0x2, UPT ;  /* 0x000000020400788c */ /* 0x000fe4000bf06270 */
[----:B------:R-:W-:Y:S02]  /*8460*/  UISETP.GE.AND UP2, UPT, UR4, 0x9, UPT ;  /* 0x000000090400788c */ /* 0x000fe4000bf46270 */
[----:B------:R-:W-:Y:S01]  /*8470*/  PLOP3.LUT P0, PT, PT, PT, UP1, 0x40, 0x0 ;  /* 0x000000000000781c */ /* 0x000fe20003f0e818 */
[----:B------:R-:W-:Y:S01]  /*8480*/  UP2UR UR30, UPR, URZ, 0x2 ;  /* 0x000000023f1e7883 */ /* 0x000fe20008000000 */
[----:B------:R-:W-:Y:S01]  /*8490*/  PLOP3.LUT P1, PT, PT, PT, UP0, 0x40, 0x0 ;  /* 0x000000000000781c */ /* 0x000fe20003f2e808 */
[----:B------:R-:W-:Y:S01]  /*84a0*/  UP2UR UR29, UPR, URZ, 0x1 ;  /* 0x000000013f1d7883 */ /* 0x000fe20008000000 */
[C---:B------:R-:W-:Y:S01]  /*84b0*/  ISETP.GT.AND P0, PT, R3.reuse, RZ, P0 ;  /* 0x000000ff0300720c */ /* 0x040fe20000704270 */
[----:B------:R-:W-:Y:S01]  /*84c0*/  UISETP.GE.AND UP6, UPT, UR4, 0x12, UPT ;  /* 0x000000120400788c */ /* 0x000fe2000bfc6270 */
[----:B------:R-:W-:Y:S01]  /*84d0*/  ISETP.GT.AND P1, PT, R3, 0x1, P1 ;  /* 0x000000010300780c */ /* 0x000fe20000f24270 */
[----:B------:R-:W-:Y:S01]  /*84e0*/  UISETP.GE.AND UP4, UPT, UR4, 0x1a, UPT ;  /* 0x0000001a0400788c */ /* 0x000fe2000bf86270 */
[C---:B------:R-:W-:Y:S01]  /*84f0*/  ISETP.LT.OR P0, PT, R165.reuse, 0x1, P0 ;  /* 0x00000001a500780c */ /* 0x040fe20000701670 */
[----:B------:R-:W-:Y:S01]  /*8500*/  UISETP.GE.AND UP5, UPT, UR4, 0x19, UPT ;  /* 0x000000190400788c */ /* 0x000fe2000bfa6270 */
[----:B------:R-:W-:Y:S01]  /*8510*/  ISETP.LT.OR P1, PT, R165, 0x2, P1 ;  /* 0x00000002a500780c */ /* 0x000fe20000f21670 */
[----:B------:R-:W-:Y:S01]  /*8520*/  UISETP.GE.AND UP3, UPT, UR4, 0x21, UPT ;  /* 0x000000210400788c */ /* 0x000fe2000bf66270 */
[----:B------:R-:W-:Y:S01]  /*8530*/  FSEL R175, R6, -INF , !P0 ;  /* 0xff80000006af7808 */ /* 0x000fe20004000000 */
[----:B------:R-:W-:Y:S01]  /*8540*/  UP2UR UR28, UPR, URZ, 0x4 ;  /* 0x000000043f1c7883 */ /* 0x000fe20008000000 */
[----:B------:R-:W-:Y:S01]  /*8550*/  PLOP3.LUT P0, PT, PT, PT, UP0, 0x40, 0x0 ;  /* 0x000000000000781c */ /* 0x000fe20003f0e808 */
[----:B------:R-:W-:Y:S01]  /*8560*/  UISETP.GE.AND UP0, UPT, UR4, 0x11, UPT ;  /* 0x000000110400788c */ /* 0x000fe2000bf06270 */
[----:B------:R-:W-:Y:S01]  /*8570*/  PLOP3.LUT P2, PT, PT, PT, UP1, 0x40, 0x0 ;  /* 0x000000000000781c */ /* 0x000fe20003f4e818 */
[----:B------:R-:W-:Y:S01]  /*8580*/  UISETP.GE.AND UP1, UPT, UR4, 0xa, UPT ;  /* 0x0000000a0400788c */ /* 0x000fe2000bf26270 */
[----:B------:R-:W-:Y:S01]  /*8590*/  ISETP.GT.AND P0, PT, R167, 0x1, P0 ;  /* 0x00000001a700780c */ /* 0x000fe20000704270 */
[----:B------:R-:W-:Y:S01]  /*85a0*/  UP2UR UR26, UPR, URZ, 0x1 ;  /* 0x000000013f1a7883 */ /* 0x000fe20008000000 */
[----:B------:R-:W-:Y:S01]  /*85b0*/  FSEL R192, R7, -INF , !P1 ;  /* 0xff80000007c07808 */ /* 0x000fe20004800000 */
[----:B------:R-:W-:Y:S01]  /*85c0*/  UP2UR UR27, UPR, URZ, 0x2 ;  /* 0x000000023f1b7883 */ /* 0x000fe20008000000 */
[----:B------:R-:W-:Y:S01]  /*85d0*/  PLOP3.LUT P1, PT, PT, PT, UP2, 0x40, 0x0 ;  /* 0x000000000000781c */ /* 0x000fe20003f2e828 */
[----:B------:R-:W-:Y:S01]  /*85e0*/  UP2UR UR31, UPR, URZ, 0x40 ;  /* 0x000000403f1f7883 */ /* 0x000fe20008000000 */
[----:B------:R-:W-:Y:S02]  /*85f0*/  ISETP.LT.OR P0, PT, R168, 0x2, P0 ;  /* 0x00000002a800780c */ /* 0x000fe40000701670 */
[----:B------:R-:W-:Y:S02]  /*8600*/  ISETP.GT.AND P1, PT, R3, 0x8, P1 ;  /* 0x000000080300780c */ /* 0x000fe40000f24270 */
[----:B------:R-:W-:Y:S02]  /*8610*/  FSEL R7, R5, -INF , !P0 ;  /* 0xff80000005077808 */ /* 0x000fe40004000000 */
[----:B------:R-:W-:Y:S02]  /*8620*/  PLOP3.LUT P0, PT, PT, PT, UP1, 0x40, 0x0 ;  /* 0x000000000000781c */ /* 0x000fe40003f0e818 */
[----:B------:R-:W-:Y:S02]  /*8630*/  ISETP.LT.OR P1, PT, R165, 0x9, P1 ;  /* 0x00000009a500780c */ /* 0x000fe40000f21670 */
[----:B------:R-:W-:Y:S02]  /*8640*/  ISETP.GT.AND P0, PT, R3, 0x9, P0 ;  /* 0x000000090300780c */ /* 0x000fe40000704270 */
[----:B------:R-:W-:Y:S02]  /*8650*/  ISETP.GT.AND P2, PT, R167, RZ, P2 ;  /* 0x000000ffa700720c */ /* 0x000fe40001744270 */
[----:B------:R-:W-:Y:S02]  /*8660*/  FSEL R193, R18, -INF , !P1 ;  /* 0xff80000012c17808 */ /* 0x000fe40004800000 */
[----:B------:R-:W-:Y:S01]  /*8670*/  PLOP3.LUT P1, PT, PT, PT, UP1, 0x40, 0x0 ;  /* 0x000000000000781c */ /* 0x000fe20003f2e818 */
[----:B------:R-:W-:Y:S01]  /*8680*/  UISETP.GE.AND UP1, UPT, UR4, 0x29, UPT ;  /* 0x000000290400788c */ /* 0x000fe2000bf26270 */
[----:B------:R-:W-:Y:S02]  /*8690*/  ISETP.LT.OR P0, PT, R165, 0xa, P0 ;  /* 0x0000000aa500780c */ /* 0x000fe40000701670 */
[----:B------:R-:W-:Y:S02]  /*86a0*/  ISETP.LT.OR P2, PT, R168, 0x1, P2 ;  /* 0x00000001a800780c */ /* 0x000fe40001741670 */
[----:B------:R-:W-:Y:S02]  /*86b0*/  ISETP.GT.AND P1, PT, R167, 0x9, P1 ;  /* 0x00000009a700780c */ /* 0x000fe40000f24270 */
[----:B------:R-:W-:Y:S02]  /*86c0*/  FSEL R19, R19, -INF , !P0 ;  /* 0xff80000013137808 */ /* 0x000fe40004000000 */
[----:B------:R-:W-:Y:S02]  /*86d0*/  PLOP3.LUT P0, PT, PT, PT, UP0, 0x40, 0x0 ;  /* 0x000000000000781c */ /* 0x000fe40003f0e808 */
[----:B------:R-:W-:Y:S02]  /*86e0*/  FSEL R6, R4, -INF , !P2 ;  /* 0xff80000004067808 */ /* 0x000fe40005000000 */
[----:B------:R-:W-:Y:S01]  /*86f0*/  PLOP3.LUT P2, PT, PT, PT, UP2, 0x40, 0x0 ;  /* 0x000000000000781c */ /* 0x000fe20003f4e828 */
[----:B------:R-:W-:Y:S01]  /*8700*/  UISETP.GE.AND UP2, UPT, UR4, 0x22, UPT ;  /* 0x000000220400788c */ /* 0x000fe2000bf46270 */
[C---:B------:R-:W-:Y:S02]  /*8710*/  ISETP.LT.OR P1, PT, R168.reuse, 0xa, P1 ;  /* 0x0000000aa800780c */ /* 0x040fe40000f21670 */
[----:B------:R-:W-:Y:S02]  /*8720*/  ISETP.GT.AND P0, PT, R3, 0x10, P0 ;  /* 0x000000100300780c */ /* 0x000fe40000704270 */
[----:B------:R-:W-:Y:S02]  /*8730*/  ISETP.GT.AND P2, PT, R167, 0x8, P2 ;  /* 0x00000008a700780c */ /* 0x000fe40001744270 */
[----:B------:R-:W-:Y:S02]  /*8740*/  FSEL R18, R17, -INF , !P1 ;  /* 0xff80000011127808 */ /* 0x000fe40004800000 */
[----:B------:R-:W-:Y:S01]  /*8750*/  PLOP3.LUT P1, PT, PT, PT, UP0, 0x40, 0x0 ;  /* 0x000000000000781c */ /* 0x000fe20003f2e808 */
[----:B------:R-:W-:Y:S01]  /*8760*/  UISETP.GE.AND UP0, UPT, UR4, 0x2a, UPT ;  /* 0x0000002a0400788c */ /* 0x000fe2000bf06270 */
[----:B------:R-:W-:Y:S02]  /*8770*/  ISETP.LT.OR P0, PT, R165, 0x11, P0 ;  /* 0x00000011a500780c */ /* 0x000fe40000701670 */
[----:B------:R-:W-:Y:S02]  /*8780*/  ISETP.LT.OR P2, PT, R168, 0x9, P2 ;  /* 0x00000009a800780c */ /* 0x000fe40001741670 */
[C---:B------:R-:W-:Y:S02]  /*8790*/  ISETP.GT.AND P1, PT, R167.reuse, 0x10, P1 ;  /* 0x00000010a700780c */ /* 0x040fe40000f24270 */
[----:B------:R-:W-:Y:S02]  /*87a0*/  FSEL R198, R22, -INF , !P0 ;  /* 0xff80000016c67808 */ /* 0x000fe40004000000 */
[----:B------:R-:W-:Y:S02]  /*87b0*/  PLOP3.LUT P0, PT, PT, PT, UP6, 0x40, 0x0 ;  /* 0x000000000000781c */ /* 0x000fe40003f0e868 */
[----:B------:R-:W-:Y:S02]  /*87c0*/  FSEL R16, R16, -INF , !P2 ;  /* 0xff80000010107808 */ /* 0x000fe40005000000 */
[----:B------:R-:W-:Y:S01]  /*87d0*/  PLOP3.LUT P2, PT, PT, PT, UP6, 0x40, 0x0 ;  /* 0x000000000000781c */ /* 0x000fe20003f4e868 */
[----:B------:R-:W-:Y:S01]  /*87e0*/  UISETP.NE.AND UP6, UPT, UR26, URZ, UPT ;  /* 0x0000003f1a00728c */ /* 0x000fe2000bfc5270 */
[----:B------:R-:W-:Y:S02]  /*87f0*/  ISETP.LT.OR P1, PT, R168, 0x11, P1 ;  /* 0x00000011a800780c */ /* 0x000fe40000f21670 */
[----:B------:R-:W-:Y:S01]  /*8800*/  ISETP.GT.AND P0, PT, R167, 0x11, P0 ;  /* 0x00000011a700780c */ /* 0x000fe20000704270 */
[----:B------:R-:W-:Y:S01]  /*8810*/  UP2UR UR32, UPR, URZ, 0x40 ;  /* 0x000000403f207883 */ /* 0x000fe20008000000 */
[----:B------:R-:W-:Y:S01]  /*8820*/  ISETP.GT.AND P2, PT, R3, 0x11, P2 ;  /* 0x000000110300780c */ /* 0x000fe20001744270 */
[----:B------:R-:W-:Y:S01]  /*8830*/  UISETP.NE.AND UP6, UPT, UR27, URZ, UPT ;  /* 0x0000003f1b00728c */ /* 0x000fe2000bfc5270 */
[----:B------:R-:W-:Y:S02]  /*8840*/  FSEL R196, R20, -INF , !P1 ;  /* 0xff80000014c47808 */ /* 0x000fe40004800000 */
[----:B------:R-:W-:Y:S01]  /*8850*/  PLOP3.LUT P1, PT, PT, PT, UP4, 0x40, 0x0 ;  /* 0x000000000000781c */ /* 0x000fe20003f2e848 */
[----:B------:R-:W-:Y:S01]  /*8860*/  UP2UR UR33, UPR, URZ, 0x40 ;  /* 0x000000403f217883 */ /* 0x000fe20008000000 */
[C---:B------:R-:W-:Y:S01]  /*8870*/  ISETP.LT.OR P0, PT, R168.reuse, 0x12, P0 ;  /* 0x00000012a800780c */ /* 0x040fe20000701670 */
[----:B------:R-:W-:Y:S01]  /*8880*/  UISETP.NE.AND UP6, UPT, UR28, URZ, UPT ;  /* 0x0000003f1c00728c */ /* 0x000fe2000bfc5270 */
[----:B------:R-:W-:Y:S02]  /*8890*/  ISETP.LT.OR P2, PT, R165, 0x12, P2 ;  /* 0x00000012a500780c */ /* 0x000fe40001741670 */
[----:B------:R-:W-:Y:S01]  /*88a0*/  ISETP.GT.AND P1, PT, R3, 0x19, P1 ;  /* 0x000000190300780c */ /* 0x000fe20000f24270 */
[----:B------:R-:W-:Y:S01]  /*88b0*/  UP2UR UR34, UPR, URZ, 0x40 ;  /* 0x000000403f227883 */ /* 0x000fe20008000000 */
[----:B------:R-:W-:Y:S01]  /*88c0*/  FSEL R197, R21, -INF , !P0 ;  /* 0xff80000015c57808 */ /* 0x000fe20004000000 */
[----:B------:R-:W-:Y:S01]  /*88d0*/  UISETP.NE.AND UP6, UPT, UR29, URZ, UPT ;  /* 0x0000003f1d00728c */ /* 0x000fe2000bfc5270 */
[----:B------:R-:W-:Y:S02]  /*88e0*/  PLOP3.LUT P0, PT, PT, PT, UP5, 0x40, 0x0 ;  /* 0x000000000000781c */ /* 0x000fe40003f0e858 */
[----:B------:R-:W-:Y:S01]  /*88f0*/  FSEL R199, R23, -INF , !P2 ;  /* 0xff80000017c77808 */ /* 0x000fe20005000000 */
[----:B------:R-:W-:Y:S01]  /*8900*/  UP2UR UR35, UPR, URZ, 0x40 ;  /* 0x000000403f237883 */ /* 0x000fe20008000000 */
[----:B------:R-:W-:Y:S01]  /*8910*/  PLOP3.LUT P2, PT, PT, PT, UP5, 0x40, 0x0 ;  /* 0x000000000000781c */ /* 0x000fe20003f4e858 */
[----:B------:R-:W-:Y:S01]  /*8920*/  UISETP.NE.AND UP6, UPT, UR30, URZ, UPT ;  /* 0x0000003f1e00728c */ /* 0x000fe2000bfc5270 */
[----:B------:R-:W-:Y:S02]  /*8930*/  ISETP.LT.OR P1, PT, R165, 0x1a, P1 ;  /* 0x0000001aa500780c */ /* 0x000fe40000f21670 */
[----:B------:R-:W-:Y:S02]  /*8940*/  ISETP.GT.AND P0, PT, R167, 0x18, P0 ;  /* 0x00000018a700780c */ /* 0x000fe40000704270 */
[----:B------:R-:W-:Y:S02]  /*8950*/  ISETP.GT.AND P2, PT, R3, 0x18, P2 ;  /* 0x000000180300780c */ /* 0x000fe40001744270 */
[----:B------:R-:W-:Y:S02]  /*8960*/  FSEL R209, R35, -INF , !P1 ;  /* 0xff80000023d17808 */ /* 0x000fe40004800000 */
[----:B------:R-:W-:Y:S02]  /*8970*/  PLOP3.LUT P1, PT, PT, PT, UP3, 0x40, 0x0 ;  /* 0x000000000000781c */ /* 0x000fe40003f2e838 */
[----:B------:R-:W-:Y:S02]  /*8980*/  ISETP.LT.OR P0, PT, R168, 0x19, P0 ;  /* 0x00000019a800780c */ /* 0x000fe40000701670 */
[----:B------:R-:W-:Y:S02]  /*8990*/  ISETP.LT.OR P2, PT, R165, 0x19, P2 ;  /* 0x00000019a500780c */ /* 0x000fe40001741670 */
[----:B------:R-:W-:Y:S02]  /*89a0*/  ISETP.GT.AND P1, PT, R3, 0x20, P1 ;  /* 0x000000200300780c */ /* 0x000fe40000f24270 */
[----:B------:R-:W-:Y:S02]  /*89b0*/  FSEL R200, R32, -INF , !P0 ;  /* 0xff80000020c87808 */ /* 0x000fe40004000000 */
[----:B------:R-:W-:Y:S02]  /*89c0*/  PLOP3.LUT P0, PT, PT, PT, UP2, 0x40, 0x0 ;  /* 0x000000000000781c */ /* 0x000fe40003f0e828 */
[----:B------:R-:W-:Y:S02]  /*89d0*/  FSEL R206, R34, -INF , !P2 ;  /* 0xff80000022ce7808 */ /* 0x000fe40005000000 */
[----:B------:R-:W-:Y:S02]  /*89e0*/  PLOP3.LUT P2, PT, PT, PT, UP4, 0x40, 0x0 ;  /* 0x000000000000781c */ /* 0x000fe40003f4e848 */
[----:B------:R-:W-:Y:S02]  /*89f0*/  ISETP.LT.OR P1, PT, R165, 0x21, P1 ;  /* 0x00000021a500780c */ /* 0x000fe40000f21670 */
[----:B------:R-:W-:Y:S02]  /*8a00*/  ISETP.GT.AND P0, PT, R3, 0x21, P0 ;  /* 0x000000210300780c */ /* 0x000fe40000704270 */
[----:B------:R-:W-:Y:S02]  /*8a10*/  ISETP.GT.AND P2, PT, R167, 0x19, P2 ;  /* 0x00000019a700780c */ /* 0x000fe40001744270 */
[----:B------:R-:W-:Y:S02]  /*8a20*/  FSEL R219, R38, -INF , !P1 ;  /* 0xff80000026db7808 */ /* 0x000fe40004800000 */
[----:B------:R-:W-:Y:S02]  /*8a30*/  PLOP3.LUT P1, PT, PT, PT, UP2, 0x40, 0x0 ;  /* 0x000000000000781c */ /* 0x000fe40003f2e828 */
[----:B------:R-:W-:Y:S02]  /*8a40*/  ISETP.LT.OR P0, PT, R165, 0x22, P0 ;  /* 0x00000022a500780c */ /* 0x000fe40000701670 */
[C---:B------:R-:W-:Y:S02]  /*8a50*/  ISETP.LT.OR P2, PT, R168.reuse, 0x1a, P2 ;  /* 0x0000001aa800780c */ /* 0x040fe40001741670 */
[----:B------:R-:W-:Y:S02]  /*8a60*/  ISETP.GT.AND P1, PT, R167, 0x21, P1 ;  /* 0x00000021a700780c */ /* 0x000fe40000f24270 */
[----:B------:R-:W-:Y:S02]  /*8a70*/  FSEL R223, R39, -INF , !P0 ;  /* 0xff80000027df7808 */ /* 0x000fe40004000000 */
[----:B------:R-:W-:Y:S02]  /*8a80*/  PLOP3.LUT P0, PT, PT, PT, UP1, 0x40, 0x0 ;  /* 0x000000000000781c */ /* 0x000fe40003f0e818 */
[----:B------:R-:W-:Y:S02]  /*8a90*/  FSEL R202, R33, -INF , !P2 ;  /* 0xff80000021ca7808 */ /* 0x000fe40005000000 */
[----:B------:R-:W-:Y:S02]  /*8aa0*/  PLOP3.LUT P2, PT, PT, PT, UP3, 0x40, 0x0 ;  /* 0x000000000000781c */ /* 0x000fe40003f4e838 */
[C---:B------:R-:W-:Y:S02]  /*8ab0*/  ISETP.LT.OR P1, PT, R168.reuse, 0x22, P1 ;  /* 0x00000022a800780c */ /* 0x040fe40000f21670 */
[----:B------:R-:W-:Y:S02]  /*8ac0*/  ISETP.GT.AND P0, PT, R3, 0x28, P0 ;  /* 0x000000280300780c */ /* 0x000fe40000704270 */
[----:B------:R-:W-:Y:S02]  /*8ad0*/  ISETP.GT.AND P2, PT, R167, 0x20, P2 ;  /* 0x00000020a700780c */ /* 0x000fe40001744270 */
[----:B------:R-:W-:Y:S02]  /*8ae0*/  FSEL R216, R37, -INF , !P1 ;  /* 0xff80000025d87808 */ /* 0x000fe40004800000 */
[----:B------:R-:W-:Y:S02]  /*8af0*/  ISETP.LT.OR P1, PT, R165, 0x29, P0 ;  /* 0x00000029a500780c */ /* 0x000fe40000721670 */
[----:B------:R-:W-:Y:S02]  /*8b00*/  PLOP3.LUT P0, PT, PT, PT, UP0, 0x40, 0x0 ;  /* 0x000000000000781c */ /* 0x000fe40003f0e808 */
[----:B------:R-:W-:Y:S02]  /*8b10*/  ISETP.LT.OR P2, PT, R168, 0x21, P2 ;  /* 0x00000021a800780c */ /* 0x000fe40001741670 */
[----:B------:R-:W-:Y:S02]  /*8b20*/  ISETP.GT.AND P0, PT, R3, 0x29, P0 ;  /* 0x000000290300780c */ /* 0x000fe40000704270 */
[----:B------:R-:W-:Y:S01]  /*8b30*/  FSEL R215, R36, -INF , !P2 ;  /* 0xff80000024d77808 */ /* 0x000fe20005000000 */
[----:B------:R-:W1:Y:S01]  /*8b40*/  SHFL.IDX PT, R3, R172, 0x3, 0x1c1f ;  /* 0x007c1f00ac037f89 */ /* 0x000e6200000e0000 */
[----:B------:R-:W-:Y:S02]  /*8b50*/  PLOP3.LUT P2, PT, PT, PT, UP1, 0x40, 0x0 ;  /* 0x000000000000781c */ /* 0x000fe40003f4e818 */
[----:B------:R-:W-:Y:S02]  /*8b60*/  ISETP.LT.OR P0, PT, R165, 0x2a, P0 ;  /* 0x0000002aa500780c */ /* 0x000fe40000701670 */
[----:B------:R-:W-:Y:S02]  /*8b70*/  ISETP.GT.AND P2, PT, R167, 0x28, P2 ;  /* 0x00000028a700780c */ /* 0x000fe40001744270 */
[----:B------:R-:W-:Y:S02]  /*8b80*/  FSEL R252, R50, -INF , !P1 ;  /* 0xff80000032fc7808 */ /* 0x000fe40004800000 */
[----:B------:R-:W-:Y:S02]  /*8b90*/  PLOP3.LUT P1, PT, PT, PT, UP0, 0x40, 0x0 ;  /* 0x000000000000781c */ /* 0x000fe40003f2e808 */
[----:B------:R-:W-:Y:S02]  /*8ba0*/  FSEL R51, R51, -INF , !P0 ;  /* 0xff80000033337808 */ /* 0x000fe40004000000 */
[----:B------:R-:W-:Y:S01]  /*8bb0*/  PLOP3.LUT P0, PT, PT, PT, UP6, 0x40, 0x0 ;  /* 0x000000000000781c */ /* 0x000fe20003f0e868 */
[----:B------:R-:W-:Y:S01]  /*8bc0*/  UISETP.NE.AND UP6, UPT, UR35, URZ, UPT ;  /* 0x0000003f2300728c */ /* 0x000fe2000bfc5270 */
[----:B------:R-:W-:Y:S02]  /*8bd0*/  ISETP.LT.OR P2, PT, R168, 0x29, P2 ;  /* 0x00000029a800780c */ /* 0x000fe40001741670 */
[----:B------:R-:W-:Y:S02]  /*8be0*/  ISETP.GT.AND P1, PT, R167, 0x29, P1 ;  /* 0x00000029a700780c */ /* 0x000fe40000f24270 */
[----:B------:R-:W-:Y:S02]  /*8bf0*/  FSEL R222, R48, -INF , !P2 ;  /* 0xff80000030de7808 */ /* 0x000fe40005000000 */
[----:B------:R-:W-:Y:S01]  /*8c00*/  PLOP3.LUT P2, PT, PT, PT, UP6, 0x40, 0x0 ;  /* 0x000000000000781c */ /* 0x000fe20003f4e868 */
[----:B------:R-:W-:Y:S01]  /*8c10*/  UISETP.NE.AND UP6, UPT, UR34, URZ, UPT ;  /* 0x0000003f2200728c */ /* 0x000fe2000bfc5270 */
[----:B------:R-:W-:Y:S02]  /*8c20*/  ISETP.LT.OR P1, PT, R168, 0x2a, P1 ;  /* 0x0000002aa800780c */ /* 0x000fe40000f21670 */
[----:B------:R-:W-:Y:S02]  /*8c30*/  ISETP.GT.AND P0, PT, R0, RZ, P0 ;  /* 0x000000ff0000720c */ /* 0x000fe40000704270 */
        /* <DEDUP_REMOVED lines=9> */
[C---:B------:R-:W-:Y:S02]  /*8cd0*/  ISETP.GT.AND P0, PT, R0.reuse, 0x9, P0 ;  /* 0x000000090000780c */ /* 0x040fe40000704270 */
[----:B------:R-:W-:Y:S02]  /*8ce0*/  ISETP.GT.AND P1, PT, R0, 0x8, P1 ;  /* 0x000000080000780c */ /* 0x000fe40000f24270 */
[C---:B------:R-:W-:Y:S02]  /*8cf0*/  ISETP.LT.OR P0, PT, R2.reuse, 0xa, P0 ;  /* 0x0000000a0200780c */ /* 0x040fe40000701670 */
[----:B------:R-:W-:Y:S02]  /*8d00*/  FSEL R17, R9, -INF , !P2 ;  /* 0xff80000009117808 */ /* 0x000fe40005000000 */
[----:B------:R-:W-:Y:S01]  /*8d10*/  PLOP3.LUT P2, PT, PT, PT, UP6, 0x40, 0x0 ;  /* 0x000000000000781c */ /* 0x000fe20003f4e868 */
[----:B------:R-:W-:Y:S01]  /*8d20*/  UISETP.NE.AND UP6, UPT, UR31, URZ, UPT ;  /* 0x0000003f1f00728c */ /* 0x000fe2000bfc5270 */
[----:B------:R-:W-:Y:S02]  /*8d30*/  ISETP.LT.OR P1, PT, R2, 0x9, P1 ;  /* 0x000000090200780c */ /* 0x000fe40000f21670 */
[----:B------:R-:W-:Y:S01]  /*8d40*/  FSEL R13, R13, -INF , !P0 ;  /* 0xff8000000d0d7808 */ /* 0x000fe20004000000 */
[----:B------:R-:W-:Y:S01]  /*8d50*/  UP2UR UR31, UPR, URZ, 0x40 ;  /* 0x000000403f1f7883 */ /* 0x000fe20008000000 */
[----:B------:R-:W-:Y:S02]  /*8d60*/  PLOP3.LUT P0, PT, PT, PT, UP5, 0x40, 0x0 ;  /* 0x000000000000781c */ /* 0x000fe40003f0e858 */
[----:B------:R-:W-:Y:S02]  /*8d70*/  FSEL R12, R12, -INF , !P1 ;  /* 0xff8000000c0c7808 */ /* 0x000fe40004800000 */
[----:B------:R-:W-:Y:S01]  /*8d80*/  PLOP3.LUT P1, PT, PT, PT, UP6, 0x40, 0x0 ;  /* 0x000000000000781c */ /* 0x000fe20003f2e868 */
[----:B------:R-:W-:Y:S01]  /*8d90*/  UISETP.NE.AND UP6, UPT, UR12, URZ, UPT ;  /* 0x0000003f0c00728c */ /* 0x000fe2000bfc5270 */
[C---:B------:R-:W-:Y:S02]  /*8da0*/  ISETP.GT.AND P0, PT, R0.reuse, 0x18, P0 ;  /* 0x000000180000780c */ /* 0x040fe40000704270 */
[C---:B------:R-:W-:Y:S02]  /*8db0*/  ISETP.GT.AND P2, PT, R0.reuse, 0x10, P2 ;  /* 0x000000100000780c */ /* 0x040fe40001744270 */
[----:B------:R-:W-:Y:S02]  /*8dc0*/  ISETP.GT.AND P1, PT, R0, 0x11, P1 ;  /* 0x000000110000780c */ /* 0x000fe40000f24270 */
[C---:B------:R-:W-:Y:S02]  /*8dd0*/  ISETP.LT.OR P0, PT, R2.reuse, 0x19, P0 ;  /* 0x000000190200780c */ /* 0x040fe40000701670 */
[C---:B------:R-:W-:Y:S02]  /*8de0*/  ISETP.LT.OR P2, PT, R2.reuse, 0x11, P2 ;  /* 0x000000110200780c */ /* 0x040fe40001741670 */
[----:B------:R-:W-:Y:S02]  /*8df0*/  ISETP.LT.OR P1, PT, R2, 0x12, P1 ;  /* 0x000000120200780c */ /* 0x000fe40000f21670 */
[----:B------:R-:W-:Y:S02]  /*8e00*/  FSEL R210, R28, -INF , !P0 ;  /* 0xff8000001cd27808 */ /* 0x000fe40004000000 */
[----:B------:R-:W-:Y:S02]  /*8e10*/  PLOP3.LUT P0, PT, PT, PT, UP2, 0x40, 0x0 ;  /* 0x000000000000781c */ /* 0x000fe40003f0e828 */
[----:B------:R-:W-:Y:S02]  /*8e20*/  FSEL R205, R24, -INF , !P2 ;  /* 0xff80000018cd7808 */ /* 0x000fe40005000000 */
[----:B------:R-:W-:Y:S02]  /*8e30*/  PLOP3.LUT P2, PT, PT, PT, UP4, 0x40, 0x0 ;  /* 0x000000000000781c */ /* 0x000fe40003f4e848 */
[----:B------:R-:W-:Y:S02]  /*8e40*/  FSEL R208, R25, -INF , !P1 ;  /* 0xff80000019d07808 */ /* 0x000fe40004800000 */
[----:B------:R-:W-:Y:S02]  /*8e50*/  PLOP3.LUT P1, PT, PT, PT, UP3, 0x40, 0x0 ;  /* 0x000000000000781c */ /* 0x000fe40003f2e838 */
[C---:B------:R-:W-:Y:S02]  /*8e60*/  ISETP.GT.AND P0, PT, R0.reuse, 0x21, P0 ;  /* 0x000000210000780c */ /* 0x040fe40000704270 */
[C---:B------:R-:W-:Y:S02]  /*8e70*/  ISETP.GT.AND P2, PT, R0.reuse, 0x19, P2 ;  /* 0x000000190000780c */ /* 0x040fe40001744270 */
[----:B------:R-:W-:Y:S02]  /*8e80*/  ISETP.GT.AND P1, PT, R0, 0x20, P1 ;  /* 0x000000200000780c */ /* 0x000fe40000f24270 */
[C---:B------:R-:W-:Y:S02]  /*8e90*/  ISETP.LT.OR P0, PT, R2.reuse, 0x22, P0 ;  /* 0x000000220200780c */ /* 0x040fe40000701670 */
[C---:B------:R-:W-:Y:S02]  /*8ea0*/  ISETP.LT.OR P2, PT, R2.reuse, 0x1a, P2 ;  /* 0x0000001a0200780c */ /* 0x040fe40001741670 */
[----:B------:R-:W-:Y:S02]  /*8eb0*/  ISETP.LT.OR P1, PT, R2, 0x21, P1 ;  /* 0x000000210200780c */ /* 0x000fe40000f21670 */
[----:B------:R-:W-:Y:S02]  /*8ec0*/  FSEL R251, R41, -INF , !P0 ;  /* 0xff80000029fb7808 */ /* 0x000fe40004000000 */
[----:B------:R-:W-:Y:S01]  /*8ed0*/  PLOP3.LUT P0, PT, PT, PT, UP6, 0x40, 0x0 ;  /* 0x000000000000781c */ /* 0x000fe20003f0e868 */
[----:B------:R-:W-:Y:S01]  /*8ee0*/  UISETP.NE.AND UP6, UPT, UR31, URZ, UPT ;  /* 0x0000003f1f00728c */ /* 0x000fe2000bfc5270 */
[----:B------:R-:W-:Y:S02]  /*8ef0*/  FSEL R211, R29, -INF , !P2 ;  /* 0xff8000001dd37808 */ /* 0x000fe40005000000 */
[----:B------:R-:W-:Y:S02]  /*8f00*/  PLOP3.LUT P2, PT, PT, PT, UP1, 0x40, 0x0 ;  /* 0x000000000000781c */ /* 0x000fe40003f4e818 */
[----:B------:R-:W-:Y:S02]  /*8f10*/  FSEL R247, R40, -INF , !P1 ;  /* 0xff80000028f77808 */ /* 0x000fe40004800000 */
[----:B------:R-:W-:Y:S02]  /*8f20*/  PLOP3.LUT P1, PT, PT, PT, UP0, 0x40, 0x0 ;  /* 0x000000000000781c */ /* 0x000fe40003f2e808 */
[C---:B------:R-:W-:Y:S02]  /*8f30*/  ISETP.GT.AND P2, PT, R0.reuse, 0x28, P2 ;  /* 0x000000280000780c */ /* 0x040fe40001744270 */
[----:B------:R-:W-:Y:S01]  /*8f40*/  ISETP.GT.AND P1, PT, R0, 0x29, P1 ;  /* 0x000000290000780c */ /* 0x000fe20000f24270 */
[--C-:B-1----:R-:W-:Y:S01]  /*8f50*/  IMAD.IADD R0, R174, 0x1, R3.reuse ;  /* 0x00000001ae007824 */ /* 0x102fe200078e0203 */
[C---:B------:R-:W-:Y:S02]  /*8f60*/  ISETP.LT.OR P2, PT, R2.reuse, 0x29, P2 ;  /* 0x000000290200780c */ /* 0x040fe40001741670 */
[----:B------:R-:W-:Y:S01]  /*8f70*/  ISETP.LT.OR P1, PT, R2, 0x2a, P1 ;  /* 0x0000002a0200780c */ /* 0x000fe20000f21670 */
[----:B------:R-:W-:Y:S01]  /*8f80*/  IMAD.IADD R2, R173, 0x1, R3 ;  /* 0x00000001ad027824 */ /* 0x000fe200078e0203 */
[----:B------:R-:W-:Y:S02]  /*8f90*/  FSEL R34, R44, -INF , !P2 ;  /* 0xff8000002c227808 */ /* 0x000fe40005000000 */
[----:B------:R-:W-:Y:S01]  /*8fa0*/  FSEL R35, R45, -INF , !P1 ;  /* 0xff8000002d237808 */ /* 0x000fe20004800000 */
        /* <DEDUP_REMOVED lines=16> */
.L_x_987:
[----:B------:R-:W-:Y:S04]  /*90b0*/  MOV R4, c[0x0][0x32c] ;  /* 0x0000cb0000047a02 */ /* 0x000fe80000000f00 */
[----:B------:R-:W-:Y:S11]  /*90c0*/  ISETP.NE.AND P0, PT, R4, 0x1, PT ;  /* 0x000000010400780c */ /* 0x000ff60003f05270 */
[----:B------:R-:W-:Y:S02]  /*90d0*/  @!UPT UIADD3 URZ, URZ, URZ, URZ ;  /* 0x0000003f3f3ff290 */ /* 0x000fe4000fffe03f */
[----:B------:R-:W-:Y:S05]  /*90e0*/  @P0 IMAD.HI.U32 R4, R3, c[0x0][0x330], RZ ;  /* 0x0000cc0003040a27 */ /* 0x000fea00078e00ff */
[----:B------:R-:W-:Y:S02]  /*90f0*/  @P0 SHF.R.U32.HI R3, RZ, c[0x0][0x334], R4 ;  /* 0x0000cd00ff030a19 */ /* 0x000fe40000011604 */
.L_x_988:
[----:B------:R-:W-:Y:S05]  /*9100*/  BSYNC B0 ;  /* 0x0000000000007941 */ /* 0x000fea0003800000 */
.L_x_986:
[----:B------:R-:W-:Y:S05]  /*9110*/  IADD3 R4, -R194, UR4, RZ ;  /* 0x00000004c2047c10 */ /* 0x000fea000fffe1ff */
[----:B------:R-:W-:Y:S05]  /*9120*/  IMAD R3, R3, c[0x0][0x32c], R4 ;  /* 0x0000cb0003037a24 */ /* 0x000fea00078e0204 */
[----:B------:R-:W-:Y:S02]  /*9130*/  IADD3 R4, R3, c[0x0][0x32c], RZ ;  /* 0x0000cb0003047a10 */ /* 0x000fe40007ffe0ff */
[----:B------:R-:W-:Y:S02]  /*9140*/  IMNMX R0, R0, R3, !PT ;  /* 0x0000000300007217 */ /* 0x000fe40007800200 */
[----:B------:R-:W-:Y:S02]  /*9150*/  IMNMX R2, R2, R4, PT ;  /* 0x0000000402027217 */ /* 0x000fe40003800200 */
.L_x_985:
        /* <DEDUP_REMOVED lines=21> */
[----:B------:R-:W-:Y:S01]  /*92b0*/  LDSM.16.MT88.4 R36, [R226+0x2080] ;  /* 0x00208000e224783b */ /* 0x000fe20000004200 */
        /* <DEDUP_REMOVED lines=12> */
[----:B------:R-:W-:Y:S02]  /*9380*/  MOV R41, R51 ;  /* 0x0000003300297202 */ /* 0x000fe40000000f00 */
[----:B------:R-:W-:Y:S01]  /*9390*/  FMNMX.FTZ R3, R252, R3, !PT ;  /* 0x00000003fc037209 */ /* 0x000fe20007810000 */
[----:B------:R-:W1:Y:S01]  /*93a0*/  SHFL.BFLY PT, R5, R169, 0x2, 0x1f ;  /* 0x0c401f00a9057f89 */ /* 0x000e6200000e0000 */
[----:B------:R-:W-:Y:S02]  /*93b0*/  FMNMX.FTZ R4, R17, R4, !PT ;  /* 0x0000000411047209 */ /* 0x000fe40007810000 */
[----:B------:R-:W-:Y:S02]  /*93c0*/  FMNMX.FTZ R3, R41, R3, !PT ;  /* 0x0000000329037209 */ /* 0x000fe40007810000 */
[----:B------:R-:W-:Y:S02]  /*93d0*/  FMNMX.FTZ R4, R12, R4, !PT ;  /* 0x000000040c047209 */ /* 0x000fe40007810000 */
[----:B------:R-:W-:Y:S01]  /*93e0*/  PLOP3.LUT P2, PT, PT, PT, UP3, 0x40, 0x0 ;  /* 0x000000000000781c */ /* 0x000fe20003f4e838 */
[----:B------:R-:W-:Y:S01]  /*93f0*/  UISETP.NE.AND UP3, UPT, UR30, URZ, UPT ;  /* 0x0000003f1e00728c */ /* 0x000fe2000bf65270 */
[----:B------:R-:W-:Y:S02]  /*9400*/  FMNMX.FTZ R4, R13, R4, !PT ;  /* 0x000000040d047209 */ /* 0x000fe40007810000 */
[----:B------:R-:W-:Y:S02]  /*9410*/  ISETP.GT.AND P2, PT, R0, 0x1, P2 ;  /* 0x000000010000780c */ /* 0x000fe40001744270 */
[----:B------:R-:W-:Y:S02]  /*9420*/  FMNMX.FTZ R4, R205, R4, !PT ;  /* 0x00000004cd047209 */ /* 0x000fe40007810000 */
[----:B------:R-:W-:Y:S02]  /*9430*/  ISETP.LT.OR P2, PT, R2, 0x2, P2 ;  /* 0x000000020200780c */ /* 0x000fe40001741670 */
[----:B------:R-:W-:Y:S02]  /*9440*/  FMNMX.FTZ R4, R208, R4, !PT ;  /* 0x00000004d0047209 */ /* 0x000fe40007810000 */
[----:B------:R-:W-:Y:S02]  /*9450*/  FSEL R11, R11, -INF , !P2 ;  /* 0xff8000000b0b7808 */ /* 0x000fe40005000000 */
[----:B------:R-:W-:Y:S01]  /*9460*/  PLOP3.LUT P2, PT, PT, PT, UP0, 0x40, 0x0 ;  /* 0x000000000000781c */ /* 0x000fe20003f4e808 */
[----:B------:R-:W-:Y:S01]  /*9470*/  UISETP.NE.AND UP0, UPT, UR27, URZ, UPT ;  /* 0x0000003f1b00728c */ /* 0x000fe2000bf05270 */
[----:B------:R-:W-:Y:S02]  /*9480*/  FMNMX.FTZ R4, R210, R4, !PT ;  /* 0x00000004d2047209 */ /* 0x000fe40007810000 */
[----:B-1----:R-:W-:Y:S02]  /*9490*/  FMNMX.FTZ R169, R169, R5, !PT ;  /* 0x00000005a9a97209 */ /* 0x002fe40007810000 */
[----:B------:R-:W1:Y:S01]  /*94a0*/  SHFL.BFLY PT, R5, R3, 0x2, 0x1f ;  /* 0x0c401f0003057f89 */ /* 0x000e6200000e0000 */
[----:B------:R-:W-:Y:S02]  /*94b0*/  ISETP.GT.AND P2, PT, R0, 0x10, P2 ;  /* 0x000000100000780c */ /* 0x000fe40001744270 */
[----:B------:R-:W-:Y:S02]  /*94c0*/  FMNMX.FTZ R4, R211, R4, !PT ;  /* 0x00000004d3047209 */ /* 0x000fe40007810000 */
[----:B------:R-:W-:Y:S02]  /*94d0*/  ISETP.LT.OR P2, PT, R2, 0x11, P2 ;  /* 0x000000110200780c */ /* 0x000fe40001741670 */
[----:B------:R-:W-:Y:S01]  /*94e0*/  FMNMX.FTZ R4, R247, R4, !PT ;  /* 0x00000004f7047209 */ /* 0x000fe20007810000 */
[----:B------:R-:W2:Y:S01]  /*94f0*/  SHFL.BFLY PT, R9, R169, 0x1, 0x1f ;  /* 0x0c201f00a9097f89 */ /* 0x000ea200000e0000 */
[----:B------:R-:W-:Y:S02]  /*9500*/  FSEL R201, R26, -INF , !P2 ;  /* 0xff8000001ac97808 */ /* 0x000fe40005000000 */
[----:B------:R-:W-:Y:S02]  /*9510*/  FMNMX.FTZ R4, R251, R4, !PT ;  /* 0x00000004fb047209 */ /* 0x000fe40007810000 */
[----:B------:R-:W-:Y:S01]  /*9520*/  PLOP3.LUT P0, PT, PT, PT, UP2, 0x40, 0x0 ;  /* 0x000000000000781c */ /* 0x000fe20003f0e828 */
[----:B------:R-:W-:Y:S01]  /*9530*/  UISETP.NE.AND UP2, UPT, UR29, URZ, UPT ;  /* 0x0000003f1d00728c */ /* 0x000fe2000bf45270 */
[----:B------:R-:W-:Y:S02]  /*9540*/  FMNMX.FTZ R4, R34, R4, !PT ;  /* 0x0000000422047209 */ /* 0x000fe40007810000 */
[----:B------:R-:W-:Y:S02]  /*9550*/  ISETP.GT.AND P0, PT, R0, 0x8, P0 ;  /* 0x000000080000780c */ /* 0x000fe40000704270 */
[----:B------:R-:W-:Y:S02]  /*9560*/  FMNMX.FTZ R167, R35, R4, !PT ;  /* 0x0000000423a77209 */ /* 0x000fe40007810000 */
[----:B------:R-:W-:Y:S01]  /*9570*/  PLOP3.LUT P1, PT, PT, PT, UP4, 0x40, 0x0 ;  /* 0x000000000000781c */ /* 0x000fe20003f2e848 */
[----:B------:R-:W-:Y:S01]  /*9580*/  UISETP.NE.AND UP4, UPT, UR4, URZ, UPT ;  /* 0x0000003f0400728c */ /* 0x000fe2000bf85270 */
[----:B------:R-:W-:Y:S02]  /*9590*/  ISETP.LT.OR P0, PT, R2, 0x9, P0 ;  /* 0x000000090200780c */ /* 0x000fe40000701670 */
[----:B-1----:R-:W-:Y:S02]  /*95a0*/  FMNMX.FTZ R3, R3, R5, !PT ;  /* 0x0000000503037209 */ /* 0x002fe40007810000 */
[----:B------:R-:W-:Y:S02]  /*95b0*/  ISETP.GT.AND P1, PT, R0, RZ, P1 ;  /* 0x000000ff0000720c */ /* 0x000fe40000f24270 */
[----:B------:R-:W-:Y:S01]  /*95c0*/  FSEL R14, R14, -INF , !P0 ;  /* 0xff8000000e0e7808 */ /* 0x000fe20004000000 */
[----:B------:R-:W1:Y:S01]  /*95d0*/  SHFL.BFLY PT, R168, R3, 0x1, 0x1f ;  /* 0x0c201f0003a87f89 */ /* 0x000e6200000e0000 */
[----:B------:R-:W-:Y:S02]  /*95e0*/  PLOP3.LUT P0, PT, PT, PT, UP6, 0x40, 0x0 ;  /* 0x000000000000781c */ /* 0x000fe40003f0e868 */
[----:B--2---:R-:W-:Y:S02]  /*95f0*/  FMNMX.FTZ R169, R169, R9, !PT ;  /* 0x00000009a9a97209 */ /* 0x004fe40007810000 */
[----:B------:R-:W-:Y:S02]  /*9600*/  ISETP.LT.OR P1, PT, R2, 0x1, P1 ;  /* 0x000000010200780c */ /* 0x000fe40000f21670 */
[C---:B------:R-:W-:Y:S01]  /*9610*/  FSETP.NEU.FTZ.AND P2, PT, R169.reuse, -INF , PT ;  /* 0xff800000a900780b */ /* 0x040fe20003f5d000 */
[----:B------:R-:W-:Y:S01]  /*9620*/  FMUL.FTZ R173, R169, c[0x0][0x2d0] ;  /* 0x0000b400a9ad7a20 */ /* 0x000fe20000410000 */
[----:B------:R-:W-:Y:S02]  /*9630*/  ISETP.GT.AND P0, PT, R0, 0x11, P0 ;  /* 0x000000110000780c */ /* 0x000fe40000704270 */
[----:B------:R-:W-:Y:S02]  /*9640*/  FSEL R10, R10, -INF , !P1 ;  /* 0xff8000000a0a7808 */ /* 0x000fe40004800000 */
[----:B------:R-:W-:Y:S02]  /*9650*/  FSEL R173, R173, RZ, P2 ;  /* 0x000000ffadad7208 */ /* 0x000fe40001000000 */
[----:B------:R-:W-:Y:S01]  /*9660*/  PLOP3.LUT P1, PT, PT, PT, UP1, 0x40, 0x0 ;  /* 0x000000000000781c */ /* 0x000fe20003f2e818 */
[----:B------:R-:W-:Y:S01]  /*9670*/  UISETP.NE.AND UP1, UPT, UR28, URZ, UPT ;  /* 0x0000003f1c00728c */ /* 0x000fe2000bf25270 */
[----:B------:R-:W-:Y:S01]  /*9680*/  ISETP.LT.OR P0, PT, R2, 0x12, P0 ;  /* 0x000000120200780c */ /* 0x000fe20000701670 */
[--C-:B------:R-:W-:Y:S01]  /*9690*/  FFMA.FTZ R4, R6, c[0x0][0x2d0], -R173.reuse ;  /* 0x0000b40006047a23 */ /* 0x100fe200000108ad */
[----:B------:R-:W-:Y:S01]  /*96a0*/  ISETP.GT.AND P1, PT, R0, 0x9, P1 ;  /* 0x000000090000780c */ /* 0x000fe20000f24270 */
[----:B------:R-:W2:Y:S01]  /*96b0*/  SHFL.BFLY PT, R6, R167, 0x2, 0x1f ;  /* 0x0c401f00a7067f89 */ /* 0x000ea200000e0000 */
[----:B------:R-:W-:Y:S01]  /*96c0*/  FSEL R203, R27, -INF , !P0 ;  /* 0xff8000001bcb7808 */ /* 0x000fe20004000000 */
[----:B------:R3:W-:Y:S01]  /*96d0*/  MUFU.EX2 R20, R4 ;  /* 0x0000000400147308 */ /* 0x0007e20000000800 */
[----:B------:R-:W-:Y:S02]  /*96e0*/  PLOP3.LUT P0, PT, PT, PT, UP4, 0x40, 0x0 ;  /* 0x000000000000781c */ /* 0x000fe40003f0e848 */
[----:B-1----:R-:W-:Y:S01]  /*96f0*/  FMNMX.FTZ R168, R3, R168, !PT ;  /* 0x000000a803a87209 */ /* 0x002fe20007810000 */
[--C-:B------:R-:W-:Y:S01]  /*9700*/  FFMA.FTZ R3, R16, c[0x0][0x2d0], -R173.reuse ;  /* 0x0000b40010037a23 */ /* 0x100fe200000108ad */
[----:B------:R-:W-:Y:S02]  /*9710*/  ISETP.LT.OR P1, PT, R2, 0xa, P1 ;  /* 0x0000000a0200780c */ /* 0x000fe40000f21670 */
[----:B------:R-:W-:Y:S01]  /*9720*/  ISETP.GT.AND P0, PT, R0, 0x19, P0 ;  /* 0x000000190000780c */ /* 0x000fe20000704270 */
[----:B------:R-:W-:Y:S01]  /*9730*/  FMUL.FTZ R174, R168, c[0x0][0x2d0] ;  /* 0x0000b400a8ae7a20 */ /* 0x000fe20000410000 */
[----:B------:R-:W-:Y:S01]  /*9740*/  FSEL R15, R15, -INF , !P1 ;  /* 0xff8000000f0f7808 */ /* 0x000fe20004800000 */
[----:B------:R1:W4:Y:S01]  /*9750*/  MUFU.EX2 R21, R3 ;  /* 0x0000000300157308 */ /* 0x0003220000000800 */
[----:B------:R-:W-:Y:S02]  /*9760*/  PLOP3.LUT P1, PT, PT, PT, UP5, 0x40, 0x0 ;  /* 0x000000000000781c */ /* 0x000fe40003f2e858 */
[----:B------:R-:W-:Y:S02]  /*9770*/  ISETP.LT.OR P0, PT, R2, 0x1a, P0 ;  /* 0x0000001a0200780c */ /* 0x000fe40000701670 */
[----:B------:R-:W-:Y:S02]  /*9780*/  FMNMX.FTZ R5, R10, R171, !PT ;  /* 0x000000ab0a057209 */ /* 0x000fe40007810000 */
[----:B------:R-:W-:Y:S02]  /*9790*/  ISETP.GT.AND P1, PT, R0, 0x18, P1 ;  /* 0x000000180000780c */ /* 0x000fe40000f24270 */
[----:B------:R-:W-:Y:S02]  /*97a0*/  FSEL R207, R31, -INF , !P0 ;  /* 0xff8000001fcf7808 */ /* 0x000fe40004000000 */
[----:B------:R-:W-:Y:S02]  /*97b0*/  PLOP3.LUT P0, PT, PT, PT, UP3, 0x40, 0x0 ;  /* 0x000000000000781c */ /* 0x000fe40003f0e838 */
[----:B------:R-:W-:Y:S01]  /*97c0*/  ISETP.LT.OR P1, PT, R2, 0x19, P1 ;  /* 0x000000190200780c */ /* 0x000fe20000f21670 */
[--C-:B---3--:R-:W-:Y:S01]  /*97d0*/  FFMA.FTZ R4, R7, c[0x0][0x2d0], -R173.reuse ;  /* 0x0000b40007047a23 */ /* 0x108fe200000108ad */
[----:B------:R-:W-:Y:S02]  /*97e0*/  ISETP.GT.AND P0, PT, R0, 0x20, P0 ;  /* 0x000000200000780c */ /* 0x000fe40000704270 */
[----:B------:R-:W-:Y:S01]  /*97f0*/  FSEL R204, R30, -INF , !P1 ;  /* 0xff8000001ecc7808 */ /* 0x000fe20004800000 */
[----:B------:R3:W3:Y:S01]  /*9800*/  MUFU.EX2 R24, R4 ;  /* 0x0000000400187308 */ /* 0x0006e20000000800 */
[----:B------:R-:W-:Y:S02]  /*9810*/  PLOP3.LUT P1, PT, PT, PT, UP2, 0x40, 0x0 ;  /* 0x000000000000781c */ /* 0x000fe40003f2e828 */
[----:B------:R-:W-:Y:S02]  /*9820*/  ISETP.LT.OR P0, PT, R2, 0x21, P0 ;  /* 0x000000210200780c */ /* 0x000fe40000701670 */
[----:B------:R-:W-:Y:S01]  /*9830*/  ISETP.GT.AND P1, PT, R0, 0x21, P1 ;  /* 0x000000210000780c */ /* 0x000fe20000f24270 */
[----:B-1----:R-:W-:Y:S01]  /*9840*/  FFMA.FTZ R3, R18, c[0x0][0x2d0], -R173 ;  /* 0x0000b40012037a23 */ /* 0x002fe200000108ad */
[----:B------:R-:W-:Y:S02]  /*9850*/  FSEL R212, R42, -INF , !P0 ;  /* 0xff8000002ad47808 */ /* 0x000fe40004000000 */
[----:B------:R-:W-:Y:S01]  /*9860*/  PLOP3.LUT P0, PT, PT, PT, UP1, 0x40, 0x0 ;  /* 0x000000000000781c */ /* 0x000fe20003f0e818 */
[----:B------:R1:W1:Y:S01]  /*9870*/  MUFU.EX2 R51, R3 ;  /* 0x0000000300337308 */ /* 0x0002620000000800 */
[----:B--2---:R-:W-:Y:S02]  /*9880*/  FMNMX.FTZ R167, R167, R6, !PT ;  /* 0x00000006a7a77209 */ /* 0x004fe40007810000 */
[----:B------:R-:W-:Y:S02]  /*9890*/  ISETP.LT.OR P1, PT, R2, 0x22, P1 ;  /* 0x000000220200780c */ /* 0x000fe40000f21670 */
[----:B------:R-:W-:Y:S02]  /*98a0*/  ISETP.GT.AND P0, PT, R0, 0x28, P0 ;  /* 0x000000280000780c */ /* 0x000fe40000704270 */
[----:B------:R-:W-:Y:S02]  /*98b0*/  FSEL R214, R43, -INF , !P1 ;  /* 0xff8000002bd67808 */ /* 0x000fe40004800000 */
[----:B------:R-:W-:Y:S02]  /*98c0*/  FSETP.NEU.FTZ.AND P1, PT, R168, -INF , PT ;  /* 0xff800000a800780b */ /* 0x000fe40003f3d000 */
[----:B------:R-:W-:Y:S02]  /*98d0*/  ISETP.LT.OR P0, PT, R2, 0x29, P0 ;  /* 0x000000290200780c */ /* 0x000fe40000701670 */
[----:B------:R-:W-:Y:S02]  /*98e0*/  FSEL R174, R174, RZ, P1 ;  /* 0x000000ffaeae7208 */ /* 0x000fe40000800000 */
[----:B---3--:R-:W-:Y:S02]  /*98f0*/  FMNMX.FTZ R4, R11, R5, !PT ;  /* 0x000000050b047209 */ /* 0x008fe40007810000 */
[----:B------:R-:W2:Y:S01]  /*9900*/  SHFL.BFLY PT, R5, R167, 0x1, 0x1f ;  /* 0x0c201f00a7057f89 */ /* 0x000ea200000e0000 */
[----:B------:R-:W-:Y:S02]  /*9910*/  FSEL R213, R46, -INF , !P0 ;  /* 0xff8000002ed57808 */ /* 0x000fe40004000000 */
[----:B------:R-:W-:Y:S02]  /*9920*/  FMNMX.FTZ R4, R14, R4, !PT ;  /* 0x000000040e047209 */ /* 0x000fe40007810000 */
[----:B------:R-:W-:Y:S01]  /*9930*/  PLOP3.LUT P0, PT, PT, PT, UP0, 0x40, 0x0 ;  /* 0x000000000000781c */ /* 0x000fe20003f0e808 */
[----:B------:R-:W-:Y:S01]  /*9940*/  UISETP.GT.AND UP0, UPT, UR23, UR5, UPT ;  /* 0x000000051700728c */ /* 0x000fe2000bf04270 */
[----:B------:R-:W-:Y:S01]  /*9950*/  FMNMX.FTZ R4, R15, R4, !PT ;  /* 0x000000040f047209 */ /* 0x000fe20007810000 */
[----:B------:R-:W-:Y:S01]  /*9960*/  UIADD3 UR23, UR23, -0x1, URZ ;  /* 0xffffffff17177890 */ /* 0x000fe2000fffe03f */
[----:B------:R-:W-:Y:S02]  /*9970*/  ISETP.GT.AND P0, PT, R0, 0x29, P0 ;  /* 0x000000290000780c */ /* 0x000fe40000704270 */
[----:B------:R-:W-:Y:S02]  /*9980*/  FMNMX.FTZ R4, R201, R4, !PT ;  /* 0x00000004c9047209 */ /* 0x000fe40007810000 */
[----:B------:R-:W-:Y:S01]  /*9990*/  ISETP.LT.OR P0, PT, R2, 0x2a, P0 ;  /* 0x0000002a0200780c */ /* 0x000fe20000701670 */
[--C-:B------:R-:W-:Y:S01]  /*99a0*/  FFMA.FTZ R2, R192, c[0x0][0x2d0], -R174.reuse ;  /* 0x0000b400c0027a23 */ /* 0x100fe200000108ae */
[----:B------:R-:W-:Y:S02]  /*99b0*/  FMNMX.FTZ R4, R203, R4, !PT ;  /* 0x00000004cb047209 */ /* 0x000fe40007810000 */
[----:B------:R-:W-:Y:S01]  /*99c0*/  FSEL R172, R47, -INF , !P0 ;  /* 0xff8000002fac7808 */ /* 0x000fe20004000000 */
[----:B------:R3:W-:Y:S01]  /*99d0*/  MUFU.EX2 R6, R2 ;  /* 0x0000000200067308 */ /* 0x0007e20000000800 */
[----:B-1----:R-:W-:Y:S01]  /*99e0*/  FMNMX.FTZ R3, R204, R4, !PT ;  /* 0x00000004cc037209 */ /* 0x002fe20007810000 */
[--C-:B------:R-:W-:Y:S01]  /*99f0*/  FFMA.FTZ R4, R175, c[0x0][0x2d0], -R174.reuse ;  /* 0x0000b400af047a23 */ /* 0x100fe200000108ae */
[----:B----4-:R-:W-:Y:S02]  /*9a00*/  MOV R46, R21 ;  /* 0x00000015002e7202 */ /* 0x010fe40000000f00 */
[----:B------:R-:W-:Y:S02]  /*9a10*/  FMNMX.FTZ R3, R207, R3, !PT ;  /* 0x00000003cf037209 */ /* 0x000fe40007810000 */
[----:B--2---:R-:W-:Y:S02]  /*9a20*/  FMNMX.FTZ R167, R167, R5, !PT ;  /* 0x00000005a7a77209 */ /* 0x004fe40007810000 */
[----:B------:R-:W-:Y:S01]  /*9a30*/  FMNMX.FTZ R0, R212, R3, !PT ;  /* 0x00000003d4007209 */ /* 0x000fe20007810000 */
[--C-:B------:R-:W-:Y:S01]  /*9a40*/  FFMA.FTZ R3, R19, c[0x0][0x2d0], -R174.reuse ;  /* 0x0000b40013037a23 */ /* 0x100fe200000108ae */
[C---:B------:R-:W-:Y:S01]  /*9a50*/  FSETP.NEU.FTZ.AND P0, PT, R167.reuse, -INF , PT ;  /* 0xff800000a700780b */ /* 0x040fe20003f1d000 */
[----:B------:R-:W-:Y:S01]  /*9a60*/  FMUL.FTZ R175, R167, c[0x0][0x2d0] ;  /* 0x0000b400a7af7a20 */ /* 0x000fe20000410000 */
[----:B------:R-:W-:Y:S01]  /*9a70*/  FMNMX.FTZ R0, R214, R0, !PT ;  /* 0x00000000d6007209 */ /* 0x000fe20007810000 */
[----:B------:R1:W-:Y:S01]  /*9a80*/  MUFU.EX2 R49, R3 ;  /* 0x0000000300317308 */ /* 0x0003e20000000800 */
[----:B------:R-:W-:Y:S02]  /*9a90*/  MOV R43, R20 ;  /* 0x00000014002b7202 */ /* 0x000fe40000000f00 */
[----:B------:R-:W-:Y:S01]  /*9aa0*/  FSEL R175, R175, RZ, P0 ;  /* 0x000000ffafaf7208 */ /* 0x000fe20000000000 */
[----:B------:R-:W-:Y:S01]  /*9ab0*/  LDSM.16.MT88.4 R20, [R225+0x2080] ;  /* 0x00208000e114783b */ /* 0x000fe20000004200 */
[----:B------:R-:W-:Y:S02]  /*9ac0*/  FMNMX.FTZ R0, R213, R0, !PT ;  /* 0x00000000d5007209 */ /* 0x000fe40007810000 */
[----:B------:R-:W-:Y:S02]  /*9ad0*/  F2FP.BF16.PACK_AB R192, R24, R43 ;  /* 0x0000002b18c0723e */ /* 0x000fe400000010ff */
[----:B------:R-:W-:Y:S01]  /*9ae0*/  FMNMX.FTZ R0, R172, R0, !PT ;  /* 0x00000000ac007209 */ /* 0x000fe20007810000 */
[----:B---3--:R-:W-:Y:S01]  /*9af0*/  FFMA.FTZ R2, R193, c[0x0][0x2d0], -R174 ;  /* 0x0000b400c1027a23 */ /* 0x008fe200000108ae */
[----:B------:R2:W-:Y:S01]  /*9b00*/  MUFU.EX2 R45, R4 ;  /* 0x00000004002d7308 */ /* 0x0005e20000000800 */
[----:B------:R-:W-:Y:S02]  /*9b10*/  F2FP.BF16.PACK_AB R194, R51, R46 ;  /* 0x0000002e33c2723e */ /* 0x000fe400000010ff */
[----:B------:R-:W-:Y:S07]  /*9b20*/  MOV R42, R34 ;  /* 0x00000022002a7202 */ /* 0x000fee0000000f00 */
[----:B------:R3:W4:Y:S01]  /*9b30*/  MUFU.EX2 R50, R2 ;  /* 0x0000000200327308 */ /* 0x0007220000000800 */
[--C-:B-1----:R-:W-:Y:S09]  /*9b40*/  FFMA.FTZ R3, R8, c[0x0][0x2d0], -R175.reuse ;  /* 0x0000b40008037a23 */ /* 0x102ff200000108af */
[----:B------:R1:W-:Y:S01]  /*9b50*/  MUFU.EX2 R44, R3 ;  /* 0x00000003002c7308 */ /* 0x0003e20000000800 */
[--C-:B--2---:R-:W-:Y:S09]  /*9b60*/  FFMA.FTZ R4, R12, c[0x0][0x2d0], -R175.reuse ;  /* 0x0000b4000c047a23 */ /* 0x104ff200000108af */
[----:B------:R-:W-:Y:S01]  /*9b70*/  MUFU.EX2 R7, R4 ;  /* 0x0000000400077308 */ /* 0x000fe20000000800 */
[----:B---3--:R-:W2:Y:S01]  /*9b80*/  SHFL.BFLY PT, R2, R0, 0x2, 0x1f ;  /* 0x0c401f0000027f89 */ /* 0x008ea200000e0000 */
[----:B----4-:R-:W-:Y:S01]  /*9b90*/  F2FP.BF16.PACK_AB R195, R49, R50 ;  /* 0x0000003231c3723e */ /* 0x010fe200000010ff */
[--C-:B-1----:R-:W-:Y:S07]  /*9ba0*/  FFMA.FTZ R3, R17, c[0x0][0x2d0], -R175.reuse ;  /* 0x0000b40011037a23 */ /* 0x102fee00000108af */
[----:B------:R2:W-:Y:S02]  /*9bb0*/  MUFU.EX2 R47, R3 ;  /* 0x00000003002f7308 */ /* 0x0005e40000000800 */
[----:B--2---:R-:W-:Y:S01]  /*9bc0*/  FMNMX.FTZ R3, R0, R2, !PT ;  /* 0x0000000200037209 */ /* 0x004fe20007810000 */
[----:B------:R-:W-:Y:S01]  /*9bd0*/  FFMA.FTZ R2, R13, c[0x0][0x2d0], -R175 ;  /* 0x0000b4000d027a23 */ /* 0x000fe200000108af */
[----:B------:R-:W-:Y:S06]  /*9be0*/  FSEL R0, R169, RZ, P2 ;  /* 0x000000ffa9007208 */ /* 0x000fec0001000000 */
[----:B------:R1:W-:Y:S01]  /*9bf0*/  MUFU.EX2 R48, R2 ;  /* 0x0000000200307308 */ /* 0x0003e20000000800 */
[----:B------:R-:W2:Y:S01]  /*9c00*/  SHFL.BFLY PT, R4, R3, 0x1, 0x1f ;  /* 0x0c201f0003047f89 */ /* 0x000ea200000e0000 */
[----:B------:R-:W-:Y:S04]  /*9c10*/  FADD.FTZ R0, -R0, R164 ;  /* 0x000000a400007221 */ /* 0x000fe80000010100 */
[----:B------:R-:W-:Y:S04]  /*9c20*/  FMUL.FTZ R0, R0, c[0x0][0x2d0] ;  /* 0x0000b40000007a20 */ /* 0x000fe80000410000 */
[----:B------:R3:W4:Y:S01]  /*9c30*/  MUFU.EX2 R165, R0 ;  /* 0x0000000000a57308 */ /* 0x0007220000000800 */
[----:B-1----:R-:W-:Y:S02]  /*9c40*/  FSEL R2, R168, RZ, P1 ;  /* 0x000000ffa8027208 */ /* 0x002fe40000800000 */
[----:B--2---:R-:W-:Y:S03]  /*9c50*/  FMNMX.FTZ R3, R3, R4, !PT ;  /* 0x0000000403037209 */ /* 0x004fe60007810000 */
[----:B------:R-:W-:Y:S02]  /*9c60*/  FADD.FTZ R2, -R2, R166 ;  /* 0x000000a602027221 */ /* 0x000fe40000010100 */
[----:B------:R-:W-:Y:S02]  /*9c70*/  FMUL.FTZ R166, R3, c[0x0][0x2d0] ;  /* 0x0000b40003a67a20 */ /* 0x000fe40000410000 */
[----:B------:R-:W-:Y:S01]  /*9c80*/  FMUL.FTZ R2, R2, c[0x0][0x2d0] ;  /* 0x0000b40002027a20 */ /* 0x000fe20000410000 */
[----:B---3--:R-:W-:Y:S01]  /*9c90*/  FSEL R0, R167, RZ, P0 ;  /* 0x000000ffa7007208 */ /* 0x008fe20000000000 */
[----:B----4-:R-:W-:Y:S01]  /*9ca0*/  FMUL.FTZ R5, R165, R177 ;  /* 0x000000b1a5057220 */ /* 0x010fe20000410000 */
[----:B------:R-:W-:Y:S01]  /*9cb0*/  FSETP.NEU.FTZ.AND P0, PT, R3, -INF , PT ;  /* 0xff8000000300780b */ /* 0x000fe20003f1d000 */
[----:B------:R-:W1:Y:S01]  /*9cc0*/  MUFU.EX2 R164, R2 ;  /* 0x0000000200a47308 */ /* 0x000e620000000800 */
[C---:B------:R-:W-:Y:S02]  /*9cd0*/  FMUL.FTZ R16, R165.reuse, R188 ;  /* 0x000000bca5107220 */ /* 0x040fe40000410000 */
[----:B------:R-:W-:Y:S01]  /*9ce0*/  FADD.FTZ R0, -R0, R170 ;  /* 0x000000aa00007221 */ /* 0x000fe20000010100 */
[----:B------:R-:W-:Y:S01]  /*9cf0*/  FSEL R166, R166, RZ, P0 ;  /* 0x000000ffa6a67208 */ /* 0x000fe20000000000 */
[C---:B------:R-:W-:Y:S01]  /*9d00*/  FMUL.FTZ R17, R165.reuse, R189 ;  /* 0x000000bda5117220 */ /* 0x040fe20000410000 */
[----:B------:R-:W-:Y:S01]  /*9d10*/  MOV R170, R7 ;  /* 0x0000000700aa7202 */ /* 0x000fe20000000f00 */
[----:B------:R-:W-:Y:S02]  /*9d20*/  FMUL.FTZ R0, R0, c[0x0][0x2d0] ;  /* 0x0000b40000007a20 */ /* 0x000fe40000410000 */
[--C-:B------:R-:W-:Y:S02]  /*9d30*/  FFMA.FTZ R4, R14, c[0x0][0x2d0], -R166.reuse ;  /* 0x0000b4000e047a23 */ /* 0x100fe400000108a6 */
[----:B------:R2:W3:Y:S01]  /*9d40*/  MUFU.EX2 R2, R0 ;  /* 0x0000000000027308 */ /* 0x0004e20000000800 */
[C---:B------:R-:W-:Y:S02]  /*9d50*/  FMUL.FTZ R32, R165.reuse, R144 ;  /* 0x00000090a5207220 */ /* 0x040fe40000410000 */
[C---:B------:R-:W-:Y:S02]  /*9d60*/  FMUL.FTZ R33, R165.reuse, R145 ;  /* 0x00000091a5217220 */ /* 0x040fe40000410000 */
[C---:B------:R-:W-:Y:S02]  /*9d70*/  FMUL.FTZ R52, R165.reuse, R52 ;  /* 0x00000034a5347220 */ /* 0x040fe40000410000 */
[C---:B------:R-:W-:Y:S02]  /*9d80*/  FMUL.FTZ R53, R165.reuse, R53 ;  /* 0x00000035a5357220 */ /* 0x040fe40000410000 */
[C---:B------:R-:W-:Y:S01]  /*9d90*/  FMUL.FTZ R64, R165.reuse, R64 ;  /* 0x00000040a5407220 */ /* 0x040fe20000410000 */
[----:B------:R4:W-:Y:S01]  /*9da0*/  MUFU.EX2 R220, R4 ;  /* 0x0000000400dc7308 */ /* 0x0009e20000000800 */
[----:B------:R-:W-:Y:S02]  /*9db0*/  FMUL.FTZ R65, R165, R65 ;  /* 0x00000041a5417220 */ /* 0x000fe40000410000 */
[C---:B-1----:R-:W-:Y:S02]  /*9dc0*/  FMUL.FTZ R7, R164.reuse, R179 ;  /* 0x000000b3a4077220 */ /* 0x042fe40000410000 */
[C---:B------:R-:W-:Y:S02]  /*9dd0*/  FMUL.FTZ R18, R164.reuse, R190 ;  /* 0x000000bea4127220 */ /* 0x040fe40000410000 */
[C---:B------:R-:W-:Y:S02]  /*9de0*/  FMUL.FTZ R19, R164.reuse, R191 ;  /* 0x000000bfa4137220 */ /* 0x040fe40000410000 */
[C---:B------:R-:W-:Y:S02]  /*9df0*/  FMUL.FTZ R34, R164.reuse, R146 ;  /* 0x00000092a4227220 */ /* 0x040fe40000410000 */
[C---:B------:R-:W-:Y:S02]  /*9e00*/  FMUL.FTZ R54, R164.reuse, R54 ;  /* 0x00000036a4367220 */ /* 0x040fe40000410000 */
[----:B------:R-:W-:Y:S02]  /*9e10*/  FMUL.FTZ R55, R164, R55 ;  /* 0x00000037a4377220 */ /* 0x000fe40000410000 */
[--C-:B--2---:R-:W-:Y:S02]  /*9e20*/  FFMA.FTZ R0, R10, c[0x0][0x2d0], -R166.reuse ;  /* 0x0000b4000a007a23 */ /* 0x104fe400000108a6 */
[C---:B---3--:R-:W-:Y:S01]  /*9e30*/  FMUL.FTZ R8, R2.reuse, R180 ;  /* 0x000000b402087220 */ /* 0x048fe20000410000 */
[----:B------:R-:W-:Y:S01]  /*9e40*/  MOV R180, R24 ;  /* 0x0000001800b47202 */ /* 0x000fe20000000f00 */
[----:B------:R1:W-:Y:S01]  /*9e50*/  MUFU.EX2 R217, R0 ;  /* 0x0000000000d97308 */ /* 0x0003e20000000800 */
[C---:B------:R-:W-:Y:S01]  /*9e60*/  FMUL.FTZ R9, R2.reuse, R181 ;  /* 0x000000b502097220 */ /* 0x040fe20000410000 */
[----:B------:R-:W-:Y:S01]  /*9e70*/  MOV R181, R35 ;  /* 0x0000002300b57202 */ /* 0x000fe20000000f00 */
[C---:B------:R-:W-:Y:S01]  /*9e80*/  FMUL.FTZ R12, R2.reuse, R184 ;  /* 0x000000b8020c7220 */ /* 0x040fe20000410000 */
[----:B------:R-:W-:Y:S01]  /*9e90*/  MOV R184, R51 ;  /* 0x0000003300b87202 */ /* 0x000fe20000000f00 */
[--C-:B----4-:R-:W-:Y:S01]  /*9ea0*/  FFMA.FTZ R4, R15, c[0x0][0x2d0], -R166.reuse ;  /* 0x0000b4000f047a23 */ /* 0x110fe200000108a6 */
[----:B------:R-:W-:Y:S01]  /*9eb0*/  MOV R191, R180 ;  /* 0x000000b400bf7202 */ /* 0x000fe20000000f00 */
[C---:B------:R-:W-:Y:S01]  /*9ec0*/  FMUL.FTZ R13, R2.reuse, R185 ;  /* 0x000000b9020d7220 */ /* 0x040fe20000410000 */
[----:B------:R-:W-:Y:S01]  /*9ed0*/  MOV R185, R46 ;  /* 0x0000002e00b97202 */ /* 0x000fe20000000f00 */
[C---:B------:R-:W-:Y:S01]  /*9ee0*/  FMUL.FTZ R24, R2.reuse, R136 ;  /* 0x0000008802187220 */ /* 0x040fe20000410000 */
[----:B-----5:R2:W3:Y:S01]  /*9ef0*/  MUFU.EX2 R221, R4 ;  /* 0x0000000400dd7308 */ /* 0x0204e20000000800 */
[C---:B------:R-:W-:Y:S02]  /*9f00*/  FMUL.FTZ R25, R2.reuse, R137 ;  /* 0x0000008902197220 */ /* 0x040fe40000410000 */
[C---:B------:R-:W-:Y:S02]  /*9f10*/  FMUL.FTZ R29, R2.reuse, R141 ;  /* 0x0000008d021d7220 */ /* 0x040fe40000410000 */
[----:B------:R-:W-:Y:S02]  /*9f20*/  FMUL.FTZ R28, R2, R140 ;  /* 0x0000008c021c7220 */ /* 0x000fe40000410000 */
[----:B------:R-:W-:Y:S02]  /*9f30*/  FMUL.FTZ R35, R164, R147 ;  /* 0x00000093a4237220 */ /* 0x000fe40000410000 */
[C---:B------:R-:W-:Y:S01]  /*9f40*/  FMUL.FTZ R40, R2.reuse, R152 ;  /* 0x0000009802287220 */ /* 0x040fe20000410000 */
[----:B------:R-:W-:Y:S01]  /*9f50*/  MOV R152, R41 ;  /* 0x0000002900987202 */ /* 0x000fe20000000f00 */
[----:B------:R-:W-:Y:S01]  /*9f60*/  FMUL.FTZ R41, R2, R153 ;  /* 0x0000009902297220 */ /* 0x000fe20000410000 */
[----:B------:R-:W-:Y:S01]  /*9f70*/  MOV R153, R42 ;  /* 0x0000002a00997202 */ /* 0x000fe20000000f00 */
[----:B------:R-:W-:Y:S01]  /*9f80*/  FMUL.FTZ R51, R164, R163 ;  /* 0x000000a3a4337220 */ /* 0x000fe20000410000 */
[----:B------:R-:W-:Y:S01]  /*9f90*/  LDSM.16.MT88.4 R144, [R226+0x2880] ;  /* 0x00288000e290783b */ /* 0x000fe20000004200 */
[----:B-1----:R-:W-:Y:S02]  /*9fa0*/  FFMA.FTZ R0, R11, c[0x0][0x2d0], -R166 ;  /* 0x0000b4000b007a23 */ /* 0x002fe400000108a6 */
[C---:B------:R-:W-:Y:S02]  /*9fb0*/  FMUL.FTZ R56, R2.reuse, R56 ;  /* 0x0000003802387220 */ /* 0x040fe40000410000 */
[----:B------:R1:W4:Y:S01]  /*9fc0*/  MUFU.EX2 R218, R0 ;  /* 0x0000000000da7308 */ /* 0x0003220000000800 */
[C---:B------:R-:W-:Y:S02]  /*9fd0*/  FMUL.FTZ R57, R2.reuse, R57 ;  /* 0x0000003902397220 */ /* 0x040fe40000410000 */
[C---:B------:R-:W-:Y:S02]  /*9fe0*/  FMUL.FTZ R60, R2.reuse, R60 ;  /* 0x0000003c023c7220 */ /* 0x040fe40000410000 */
[----:B--2---:R-:W-:Y:S01]  /*9ff0*/  FMUL.FTZ R4, R165, R176 ;  /* 0x000000b0a5047220 */ /* 0x004fe20000410000 */
[----:B------:R-:W-:Y:S01]  /*a000*/  F2FP.BF16.PACK_AB R176, R47, R44 ;  /* 0x0000002c2fb0723e */ /* 0x000fe200000010ff */
[----:B------:R-:W-:Y:S01]  /*a010*/  FMUL.FTZ R61, R2, R61 ;  /* 0x0000003d023d7220 */ /* 0x000fe20000410000 */
[----:B---3--:R-:W-:Y:S01]  /*a020*/  F2FP.BF16.PACK_AB R179, R221, R220 ;  /* 0x000000dcddb3723e */ /* 0x008fe200000010ff */
[C---:B------:R-:W-:Y:S02]  /*a030*/  FMUL.FTZ R66, R164.reuse, R66 ;  /* 0x00000042a4427220 */ /* 0x040fe40000410000 */
[C---:B------:R-:W-:Y:S02]  /*a040*/  FMUL.FTZ R67, R164.reuse, R67 ;  /* 0x00000043a4437220 */ /* 0x040fe40000410000 */
[C---:B------:R-:W-:Y:S02]  /*a050*/  FMUL.FTZ R68, R165.reuse, R68 ;  /* 0x00000044a5447220 */ /* 0x040fe40000410000 */
[----:B------:R-:W-:Y:S02]  /*a060*/  FMUL.FTZ R69, R165, R69 ;  /* 0x00000045a5457220 */ /* 0x000fe40000410000 */
[C---:B------:R-:W-:Y:S02]  /*a070*/  FMUL.FTZ R70, R164.reuse, R70 ;  /* 0x00000046a4467220 */ /* 0x040fe40000410000 */
[----:B------:R-:W-:Y:S02]  /*a080*/  FMUL.FTZ R71, R164, R71 ;  /* 0x00000047a4477220 */ /* 0x000fe40000410000 */
[C---:B------:R-:W-:Y:S02]  /*a090*/  FMUL.FTZ R72, R2.reuse, R72 ;  /* 0x0000004802487220 */ /* 0x040fe40000410000 */
[C---:B------:R-:W-:Y:S01]  /*a0a0*/  FMUL.FTZ R73, R2.reuse, R73 ;  /* 0x0000004902497220 */ /* 0x040fe20000410000 */
[----:B-1----:R-:W-:Y:S01]  /*a0b0*/  FSEL R0, R3, RZ, P0 ;  /* 0x000000ff03007208 */ /* 0x002fe20000000000 */
[----:B------:R-:W-:Y:S01]  /*a0c0*/  FMUL.FTZ R76, R2, R76 ;  /* 0x0000004c024c7220 */ /* 0x000fe20000410000 */
[----:B----4-:R-:W-:Y:S01]  /*a0d0*/  F2FP.BF16.PACK_AB R177, R218, R217 ;  /* 0x000000d9dab1723e */ /* 0x010fe200000010ff */
[----:B------:R-:W-:Y:S01]  /*a0e0*/  FMUL.FTZ R77, R2, R77 ;  /* 0x0000004d024d7220 */ /* 0x000fe20000410000 */
[----:B------:R-:W-:Y:S01]  /*a0f0*/  PLOP3.LUT P0, PT, PT, PT, UP0, 0x80, 0x0 ;  /* 0x000000000000781c */ /* 0x000fe20003f0f008 */
[----:B------:R-:W-:Y:S01]  /*a100*/  FADD.FTZ R0, -R0, R171 ;  /* 0x000000ab00007221 */ /* 0x000fe20000010100 */
[----:B------:R-:W-:Y:S01]  /*a110*/  MOV R171, R6 ;  /* 0x0000000600ab7202 */ /* 0x000fe20000000f00 */
[----:B------:R-:W-:Y:S01]  /*a120*/  FMUL.FTZ R6, R164, R178 ;  /* 0x000000b2a4067220 */ /* 0x000fe20000410000 */
[----:B------:R-:W-:Y:S01]  /*a130*/  F2FP.BF16.PACK_AB R178, R48, R170 ;  /* 0x000000aa30b2723e */ /* 0x000fe200000010ff */
[----:B------:R-:W-:Y:S01]  /*a140*/  FMUL.FTZ R0, R0, c[0x0][0x2d0] ;  /* 0x0000b40000007a20 */ /* 0x000fe20000410000 */
[----:B------:R-:W-:Y:S01]  /*a150*/  F2FP.BF16.PACK_AB R193, R171, R45 ;  /* 0x0000002dabc1723e */ /* 0x000fe200000010ff */
[C---:B------:R-:W-:Y:S02]  /*a160*/  FMUL.FTZ R80, R165.reuse, R80 ;  /* 0x00000050a5507220 */ /* 0x040fe40000410000 */
[----:B------:R-:W-:Y:S02]  /*a170*/  FMUL.FTZ R81, R165, R81 ;  /* 0x00000051a5517220 */ /* 0x000fe40000410000 */
[----:B------:R-:W1:Y:S01]  /*a180*/  MUFU.EX2 R0, R0 ;  /* 0x0000000000007308 */ /* 0x000e620000000800 */
[C---:B------:R-:W-:Y:S01]  /*a190*/  FMUL.FTZ R82, R164.reuse, R82 ;  /* 0x00000052a4527220 */ /* 0x040fe20000410000 */
[-C--:B------:R-:W-:Y:S01]  /*a1a0*/  HMMA.16816.F32.BF16 R4, R192, R20.reuse, R4 ;  /* 0x00000014c004723c */ /* 0x080fe20000041804 */
[C---:B------:R-:W-:Y:S02]  /*a1b0*/  FMUL.FTZ R83, R164.reuse, R83 ;  /* 0x00000053a4537220 */ /* 0x040fe40000410000 */
[--C-:B------:R-:W-:Y:S02]  /*a1c0*/  FFMA.FTZ R140, R197, c[0x0][0x2d0], -R173.reuse ;  /* 0x0000b400c58c7a23 */ /* 0x100fe400000108ad */
[C---:B------:R-:W-:Y:S02]  /*a1d0*/  FMUL.FTZ R84, R165.reuse, R84 ;  /* 0x00000054a5547220 */ /* 0x040fe40000410000 */
[C---:B------:R-:W-:Y:S02]  /*a1e0*/  FMUL.FTZ R85, R165.reuse, R85 ;  /* 0x00000055a5557220 */ /* 0x040fe40000410000 */
[C---:B------:R-:W-:Y:S03]  /*a1f0*/  FMUL.FTZ R86, R164.reuse, R86 ;  /* 0x00000056a4567220 */ /* 0x040fe60000410000 */
[----:B------:R-:W-:Y:S02]  /*a200*/  FMUL.FTZ R87, R164, R87 ;  /* 0x00000057a4577220 */ /* 0x000fe40000410000 */
[C---:B------:R-:W-:Y:S02]  /*a210*/  FMUL.FTZ R88, R2.reuse, R88 ;  /* 0x0000005802587220 */ /* 0x040fe40000410000 */
[C---:B------:R-:W-:Y:S02]  /*a220*/  FMUL.FTZ R89, R2.reuse, R89 ;  /* 0x0000005902597220 */ /* 0x040fe40000410000 */
[C---:B------:R-:W-:Y:S02]  /*a230*/  FMUL.FTZ R92, R2.reuse, R92 ;  /* 0x0000005c025c7220 */ /* 0x040fe40000410000 */
[----:B------:R-:W-:Y:S02]  /*a240*/  FMUL.FTZ R93, R2, R93 ;  /* 0x0000005d025d7220 */ /* 0x000fe40000410000 */
[C---:B-1----:R-:W-:Y:S01]  /*a250*/  FMUL.FTZ R10, R0.reuse, R182 ;  /* 0x000000b6000a7220 */ /* 0x042fe20000410000 */
[----:B------:R-:W-:Y:S01]  /*a260*/  MOV R182, R48 ;  /* 0x0000003000b67202 */ /* 0x000fe20000000f00 */
[C---:B------:R-:W-:Y:S01]  /*a270*/  FMUL.FTZ R11, R0.reuse, R183 ;  /* 0x000000b7000b7220 */ /* 0x040fe20000410000 */
[----:B------:R-:W-:Y:S01]  /*a280*/  MOV R183, R50 ;  /* 0x0000003200b77202 */ /* 0x000fe20000000f00 */
[C---:B------:R-:W-:Y:S02]  /*a290*/  FMUL.FTZ R26, R0.reuse, R138 ;  /* 0x0000008a001a7220 */ /* 0x040fe40000410000 */
[C---:B------:R-:W-:Y:S02]  /*a2a0*/  FMUL.FTZ R27, R0.reuse, R139 ;  /* 0x0000008b001b7220 */ /* 0x040fe40000410000 */
[----:B------:R-:W-:Y:S01]  /*a2b0*/  LDSM.16.MT88.4 R136, [R227+0x2080] ;  /* 0x00208000e388783b */ /* 0x000fe20000004200 */
[C---:B------:R-:W-:Y:S01]  /*a2c0*/  HMMA.16816.F32.BF16 R8, R176.reuse, R20, R8 ;  /* 0x00000014b008723c */ /* 0x040fe20000041808 */
[C---:B------:R-:W-:Y:S01]  /*a2d0*/  FMUL.FTZ R14, R0.reuse, R186 ;  /* 0x000000ba000e7220 */ /* 0x040fe20000410000 */
[----:B------:R-:W-:Y:S01]  /*a2e0*/  MOV R186, R47 ;  /* 0x0000002f00ba7202 */ /* 0x000fe20000000f00 */
[C---:B------:R-:W-:Y:S01]  /*a2f0*/  FMUL.FTZ R15, R0.reuse, R187 ;  /* 0x000000bb000f7220 */ /* 0x040fe20000410000 */
[----:B------:R-:W-:Y:S01]  /*a300*/  MOV R187, R171 ;  /* 0x000000ab00bb7202 */ /* 0x000fe20000000f00 */
[C---:B------:R-:W-:Y:S01]  /*a310*/  FMUL.FTZ R30, R0.reuse, R142 ;  /* 0x0000008e001e7220 */ /* 0x040fe20000410000 */
[----:B------:R1:W-:Y:S01]  /*a320*/  MUFU.EX2 R171, R140 ;  /* 0x0000008c00ab7308 */ /* 0x0003e20000000800 */
[C---:B------:R-:W-:Y:S02]  /*a330*/  FMUL.FTZ R20, R165.reuse, R132 ;  /* 0x00000084a5147220 */ /* 0x040fe40000410000 */
[C---:B------:R-:W-:Y:S01]  /*a340*/  FMUL.FTZ R21, R165.reuse, R133 ;  /* 0x00000085a5157220 */ /* 0x040fe20000410000 */
[-C--:B------:R-:W-:Y:S02]  /*a350*/  HMMA.16816.F32.BF16 R12, R176, R22.reuse, R12 ;  /* 0x00000016b00c723c */ /* 0x080fe4000004180c */
[C---:B------:R-:W-:Y:S02]  /*a360*/  FMUL.FTZ R31, R0.reuse, R143 ;  /* 0x0000008f001f7220 */ /* 0x040fe40000410000 */
[C---:B------:R-:W-:Y:S01]  /*a370*/  FMUL.FTZ R42, R0.reuse, R154 ;  /* 0x0000009a002a7220 */ /* 0x040fe20000410000 */
[----:B------:R-:W-:Y:S01]  /*a380*/  MOV R154, R43 ;  /* 0x0000002b009a7202 */ /* 0x000fe20000000f00 */
[----:B------:R-:W-:Y:S01]  /*a390*/  FMUL.FTZ R43, R0, R155 ;  /* 0x0000009b002b7220 */ /* 0x000fe20000410000 */
[----:B------:R-:W-:Y:S01]  /*a3a0*/  MOV R155, R44 ;  /* 0x0000002c009b7202 */ /* 0x000fe20000000f00 */
[C---:B------:R-:W-:Y:S01]  /*a3b0*/  HMMA.16816.F32.BF16 R16, R192.reuse, R22, R16 ;  /* 0x00000016c010723c */ /* 0x040fe20000041810 */
[C---:B------:R-:W-:Y:S03]  /*a3c0*/  FMUL.FTZ R44, R2.reuse, R156 ;  /* 0x0000009c022c7220 */ /* 0x040fe60000410000 */
[----:B------:R-:W-:Y:S01]  /*a3d0*/  MOV R156, R45 ;  /* 0x0000002d009c7202 */ /* 0x000fe20000000f00 */
[----:B------:R-:W-:Y:S01]  /*a3e0*/  FMUL.FTZ R45, R2, R157 ;  /* 0x0000009d022d7220 */ /* 0x000fe20000410000 */
[----:B------:R-:W-:Y:S01]  /*a3f0*/  MOV R157, R181 ;  /* 0x000000b5009d7202 */ /* 0x000fe20000000f00 */
[C---:B------:R-:W-:Y:S01]  /*a400*/  FMUL.FTZ R22, R164.reuse, R134 ;  /* 0x00000086a4167220 */ /* 0x040fe20000410000 */
[----:B------:R-:W-:Y:S01]  /*a410*/  MOV R181, R49 ;  /* 0x0000003100b57202 */ /* 0x000fe20000000f00 */
[----:B------:R-:W-:Y:S02]  /*a420*/  FMUL.FTZ R23, R164, R135 ;  /* 0x00000087a4177220 */ /* 0x000fe40000410000 */
[----:B------:R-:W2:Y:S01]  /*a430*/  LDSM.16.MT88.4 R132, [R228+0x2080] ;  /* 0x00208000e484783b */ /* 0x000ea20000004200 */
[C---:B------:R-:W-:Y:S02]  /*a440*/  FMUL.FTZ R46, R0.reuse, R158 ;  /* 0x0000009e002e7220 */ /* 0x040fe40000410000 */
[----:B------:R-:W-:Y:S02]  /*a450*/  FMUL.FTZ R47, R0, R159 ;  /* 0x0000009f002f7220 */ /* 0x000fe40000410000 */
[-C--:B------:R-:W-:Y:S01]  /*a460*/  HMMA.16816.F32.BF16 R20, R192, R36.reuse, R20 ;  /* 0x00000024c014723c */ /* 0x080fe20000041814 */
[C---:B------:R-:W-:Y:S02]  /*a470*/  FMUL.FTZ R48, R165.reuse, R160 ;  /* 0x000000a0a5307220 */ /* 0x040fe40000410000 */
[C---:B------:R-:W-:Y:S02]  /*a480*/  FMUL.FTZ R49, R165.reuse, R161 ;  /* 0x000000a1a5317220 */ /* 0x040fe40000410000 */
[----:B------:R-:W-:Y:S02]  /*a490*/  FMUL.FTZ R50, R164, R162 ;  /* 0x000000a2a4327220 */ /* 0x000fe40000410000 */
[C---:B------:R-:W-:Y:S01]  /*a4a0*/  FMUL.FTZ R58, R0.reuse, R58 ;  /* 0x0000003a003a7220 */ /* 0x040fe20000410000 */
[C---:B------:R-:W-:Y:S01]  /*a4b0*/  HMMA.16816.F32.BF16 R24, R176.reuse, R36, R24 ;  /* 0x00000024b018723c */ /* 0x040fe20000041818 */
[C---:B------:R-:W-:Y:S03]  /*a4c0*/  FMUL.FTZ R59, R0.reuse, R59 ;  /* 0x0000003b003b7220 */ /* 0x040fe60000410000 */
[C---:B------:R-:W-:Y:S02]  /*a4d0*/  FMUL.FTZ R62, R0.reuse, R62 ;  /* 0x0000003e003e7220 */ /* 0x040fe40000410000 */
[C---:B------:R-:W-:Y:S02]  /*a4e0*/  FMUL.FTZ R63, R0.reuse, R63 ;  /* 0x0000003f003f7220 */ /* 0x040fe40000410000 */
[-C--:B------:R-:W-:Y:S01]  /*a4f0*/  HMMA.16816.F32.BF16 R28, R176, R38.reuse, R28 ;  /* 0x00000026b01c723c */ /* 0x080fe2000004181c */
[C---:B------:R-:W-:Y:S03]  /*a500*/  FMUL.FTZ R36, R165.reuse, R148 ;  /* 0x00000094a5247220 */ /* 0x040fe60000410000 */
[C---:B------:R-:W-:Y:S02]  /*a510*/  FMUL.FTZ R37, R165.reuse, R149 ;  /* 0x00000095a5257220 */ /* 0x040fe40000410000 */
[C---:B------:R-:W-:Y:S02]  /*a520*/  FMUL.FTZ R74, R0.reuse, R74 ;  /* 0x0000004a004a7220 */ /* 0x040fe40000410000 */
[C---:B------:R-:W-:Y:S01]  /*a530*/  HMMA.16816.F32.BF16 R32, R192.reuse, R38, R32 ;  /* 0x00000026c020723c */ /* 0x040fe20000041820 */
[C---:B------:R-:W-:Y:S03]  /*a540*/  FMUL.FTZ R75, R0.reuse, R75 ;  /* 0x0000004b004b7220 */ /* 0x040fe60000410000 */
[C---:B------:R-:W-:Y:S02]  /*a550*/  FMUL.FTZ R78, R0.reuse, R78 ;  /* 0x0000004e004e7220 */ /* 0x040fe40000410000 */
[----:B------:R-:W-:Y:S02]  /*a560*/  FMUL.FTZ R79, R0, R79 ;  /* 0x0000004f004f7220 */ /* 0x000fe40000410000 */
[C---:B------:R-:W-:Y:S04]  /*a570*/  FMUL.FTZ R38, R164.reuse, R150 ;  /* 0x00000096a4267220 */ /* 0x040fe80000410000 */
[----:B------:R-:W-:Y:S02]  /*a580*/  FMUL.FTZ R39, R164, R151 ;  /* 0x00000097a4277220 */ /* 0x000fe40000410000 */
[----:B------:R-:W-:Y:S01]  /*a590*/  LDSM.16.MT88.4 R148, [R228+0x2880] ;  /* 0x00288000e494783b */ /* 0x000fe20000004200 */
[C---:B------:R-:W-:Y:S02]  /*a5a0*/  FMUL.FTZ R90, R0.reuse, R90 ;  /* 0x0000005a005a7220 */ /* 0x040fe40000410000 */
[C---:B------:R-:W-:Y:S02]  /*a5b0*/  FMUL.FTZ R91, R0.reuse, R91 ;  /* 0x0000005b005b7220 */ /* 0x040fe40000410000 */
[-C--:B--2---:R-:W-:Y:S01]  /*a5c0*/  HMMA.16816.F32.BF16 R36, R192, R132.reuse, R36 ;  /* 0x00000084c024723c */ /* 0x084fe20000041824 */
[C---:B------:R-:W-:Y:S02]  /*a5d0*/  FMUL.FTZ R94, R0.reuse, R94 ;  /* 0x0000005e005e7220 */ /* 0x040fe40000410000 */
[----:B------:R-:W-:Y:S02]  /*a5e0*/  FMUL.FTZ R95, R0, R95 ;  /* 0x0000005f005f7220 */ /* 0x000fe40000410000 */
[C---:B------:R-:W-:Y:S02]  /*a5f0*/  FMUL.FTZ R96, R165.reuse, R96 ;  /* 0x00000060a5607220 */ /* 0x040fe40000410000 */
[C---:B------:R-:W-:Y:S01]  /*a600*/  FMUL.FTZ R97, R165.reuse, R97 ;  /* 0x00000061a5617220 */ /* 0x040fe20000410000 */
[C---:B------:R-:W-:Y:S01]  /*a610*/  HMMA.16816.F32.BF16 R40, R176.reuse, R132, R40 ;  /* 0x00000084b028723c */ /* 0x040fe20000041828 */
[C---:B------:R-:W-:Y:S03]  /*a620*/  FMUL.FTZ R98, R164.reuse, R98 ;  /* 0x00000062a4627220 */ /* 0x040fe60000410000 */
[----:B------:R-:W-:Y:S02]  /*a630*/  FMUL.FTZ R99, R164, R99 ;  /* 0x00000063a4637220 */ /* 0x000fe40000410000 */
[--C-:B-1----:R-:W-:Y:S02]  /*a640*/  FFMA.FTZ R140, R198, c[0x0][0x2d0], -R174.reuse ;  /* 0x0000b400c68c7a23 */ /* 0x102fe400000108ae */
[-C--:B------:R-:W-:Y:S01]  /*a650*/  HMMA.16816.F32.BF16 R44, R176, R134.reuse, R44 ;  /* 0x00000086b02c723c */ /* 0x080fe2000004182c */
[C---:B------:R-:W-:Y:S01]  /*a660*/  FMUL.FTZ R100, R165.reuse, R100 ;  /* 0x00000064a5647220 */ /* 0x040fe20000410000 */
[----:B------:R1:W-:Y:S02]  /*a670*/  MUFU.EX2 R160, R140 ;  /* 0x0000008c00a07308 */ /* 0x0003e40000000800 */
[C---:B------:R-:W-:Y:S02]  /*a680*/  FMUL.FTZ R101, R165.reuse, R101 ;  /* 0x00000065a5657220 */ /* 0x040fe40000410000 */
[C---:B------:R-:W-:Y:S02]  /*a690*/  FMUL.FTZ R102, R164.reuse, R102 ;  /* 0x00000066a4667220 */ /* 0x040fe40000410000 */
[C---:B------:R-:W-:Y:S01]  /*a6a0*/  HMMA.16816.F32.BF16 R48, R192.reuse, R134, R48 ;  /* 0x00000086c030723c */ /* 0x040fe20000041830 */
[----:B------:R-:W2:Y:S03]  /*a6b0*/  LDSM.16.MT88.4 R132, [R225+0x3880] ;  /* 0x00388000e184783b */ /* 0x000ea60000004200 */
[----:B------:R-:W-:Y:S02]  /*a6c0*/  FMUL.FTZ R103, R164, R103 ;  /* 0x00000067a4677220 */ /* 0x000fe40000410000 */
[C---:B------:R-:W-:Y:S02]  /*a6d0*/  FMUL.FTZ R104, R2.reuse, R104 ;  /* 0x0000006802687220 */ /* 0x040fe40000410000 */
[-C--:B------:R-:W-:Y:S01]  /*a6e0*/  HMMA.16816.F32.BF16 R52, R192, R136.reuse, R52 ;  /* 0x00000088c034723c */ /* 0x080fe20000041834 */
[----:B------:R-:W-:Y:S03]  /*a6f0*/  FMUL.FTZ R105, R2, R105 ;  /* 0x0000006902697220 */ /* 0x000fe60000410000 */
[C---:B------:R-:W-:Y:S02]  /*a700*/  FMUL.FTZ R106, R0.reuse, R106 ;  /* 0x0000006a006a7220 */ /* 0x040fe40000410000 */
[----:B------:R-:W-:Y:S02]  /*a710*/  FMUL.FTZ R107, R0, R107 ;  /* 0x0000006b006b7220 */ /* 0x000fe40000410000 */
[C---:B------:R-:W-:Y:S01]  /*a720*/  HMMA.16816.F32.BF16 R56, R176.reuse, R136, R56 ;  /* 0x00000088b038723c */ /* 0x040fe20000041838 */
[----:B------:R-:W-:Y:S03]  /*a730*/  FMUL.FTZ R108, R2, R108 ;  /* 0x0000006c026c7220 */ /* 0x000fe60000410000 */
[--C-:B-1----:R-:W-:Y:S01]  /*a740*/  FFMA.FTZ R140, R202, c[0x0][0x2d0], -R173.reuse ;  /* 0x0000b400ca8c7a23 */ /* 0x102fe200000108ad */
[----:B------:R-:W-:Y:S01]  /*a750*/  MOV R202, R153 ;  /* 0x0000009900ca7202 */ /* 0x000fe20000000f00 */
[----:B------:R-:W-:Y:S02]  /*a760*/  FMUL.FTZ R109, R2, R109 ;  /* 0x0000006d026d7220 */ /* 0x000fe40000410000 */
[-C--:B------:R-:W-:Y:S01]  /*a770*/  HMMA.16816.F32.BF16 R60, R176, R138.reuse, R60 ;  /* 0x0000008ab03c723c */ /* 0x080fe2000004183c */
[----:B------:R-:W-:Y:S01]  /*a780*/  FFMA.FTZ R136, R196, c[0x0][0x2d0], -R173 ;  /* 0x0000b400c4887a23 */ /* 0x000fe200000108ad */
[----:B------:R1:W-:Y:S02]  /*a790*/  MUFU.EX2 R161, R140 ;  /* 0x0000008c00a17308 */ /* 0x0003e40000000800 */
[C---:B------:R-:W-:Y:S02]  /*a7a0*/  FMUL.FTZ R110, R0.reuse, R110 ;  /* 0x0000006e006e7220 */ /* 0x040fe40000410000 */
[----:B------:R-:W-:Y:S02]  /*a7b0*/  FMUL.FTZ R111, R0, R111 ;  /* 0x0000006f006f7220 */ /* 0x000fe40000410000 */
[C---:B------:R-:W-:Y:S01]  /*a7c0*/  HMMA.16816.F32.BF16 R64, R192.reuse, R138, R64 ;  /* 0x0000008ac040723c */ /* 0x040fe20000041840 */
[C---:B------:R-:W-:Y:S03]  /*a7d0*/  FMUL.FTZ R112, R165.reuse, R112 ;  /* 0x00000070a5707220 */ /* 0x040fe60000410000 */
[----:B------:R3:W-:Y:S01]  /*a7e0*/  MUFU.EX2 R180, R136 ;  /* 0x0000008800b47308 */ /* 0x0007e20000000800 */
[C---:B------:R-:W-:Y:S02]  /*a7f0*/  FMUL.FTZ R113, R165.reuse, R113 ;  /* 0x00000071a5717220 */ /* 0x040fe40000410000 */
[C---:B------:R-:W-:Y:S01]  /*a800*/  FMUL.FTZ R114, R164.reuse, R114 ;  /* 0x00000072a4727220 */ /* 0x040fe20000410000 */
[-C--:B--2---:R-:W-:Y:S01]  /*a810*/  HMMA.16816.F32.BF16 R68, R192, R132.reuse, R68 ;  /* 0x00000084c044723c */ /* 0x084fe20000041844 */
[----:B------:R-:W-:Y:S03]  /*a820*/  FMUL.FTZ R115, R164, R115 ;  /* 0x00000073a4737220 */ /* 0x000fe60000410000 */
[C---:B------:R-:W-:Y:S02]  /*a830*/  FMUL.FTZ R116, R165.reuse, R116 ;  /* 0x00000074a5747220 */ /* 0x040fe40000410000 */
[----:B------:R-:W-:Y:S02]  /*a840*/  FMUL.FTZ R117, R165, R117 ;  /* 0x00000075a5757220 */ /* 0x000fe40000410000 */
[C---:B------:R-:W-:Y:S01]  /*a850*/  HMMA.16816.F32.BF16 R72, R176.reuse, R132, R72 ;  /* 0x00000084b048723c */ /* 0x040fe20000041848 */
[--C-:B-1----:R-:W-:Y:S03]  /*a860*/  FFMA.FTZ R140, R206, c[0x0][0x2d0], -R174.reuse ;  /* 0x0000b400ce8c7a23 */ /* 0x102fe600000108ae */
[C---:B------:R-:W-:Y:S01]  /*a870*/  FMUL.FTZ R118, R164.reuse, R118 ;  /* 0x00000076a4767220 */ /* 0x040fe20000410000 */
[----:B------:R1:W-:Y:S01]  /*a880*/  MUFU.EX2 R163, R140 ;  /* 0x0000008c00a37308 */ /* 0x0003e20000000800 */
[----:B------:R-:W-:Y:S02]  /*a890*/  FMUL.FTZ R119, R164, R119 ;  /* 0x00000077a4777220 */ /* 0x000fe40000410000 */
[-C--:B------:R-:W-:Y:S01]  /*a8a0*/  HMMA.16816.F32.BF16 R76, R176, R134.reuse, R76 ;  /* 0x00000086b04c723c */ /* 0x080fe2000004184c */
[--C-:B------:R-:W-:Y:S01]  /*a8b0*/  FFMA.FTZ R132, R199, c[0x0][0x2d0], -R174.reuse ;  /* 0x0000b400c7847a23 */ /* 0x100fe200000108ae */
[----:B---3--:R-:W2:Y:S02]  /*a8c0*/  LDSM.16.MT88.4 R136, [R226+0x3880] ;  /* 0x00388000e288783b */ /* 0x008ea40000004200 */
[C---:B------:R-:W-:Y:S02]  /*a8d0*/  FMUL.FTZ R120, R2.reuse, R120 ;  /* 0x0000007802787220 */ /* 0x040fe40000410000 */
[----:B------:R-:W-:Y:S01]  /*a8e0*/  FMUL.FTZ R121, R2, R121 ;  /* 0x0000007902797220 */ /* 0x000fe20000410000 */
[----:B------:R3:W-:Y:S01]  /*a8f0*/  MUFU.EX2 R188, R132 ;  /* 0x0000008400bc7308 */ /* 0x0007e20000000800 */
[C---:B------:R-:W-:Y:S01]  /*a900*/  HMMA.16816.F32.BF16 R80, R192.reuse, R134, R80 ;  /* 0x00000086c050723c */ /* 0x040fe20000041850 */
[C---:B------:R-:W-:Y:S03]  /*a910*/  FMUL.FTZ R122, R0.reuse, R122 ;  /* 0x0000007a007a7220 */ /* 0x040fe60000410000 */
[----:B------:R-:W-:Y:S02]  /*a920*/  FMUL.FTZ R123, R0, R123 ;  /* 0x0000007b007b7220 */ /* 0x000fe40000410000 */
[C---:B------:R-:W-:Y:S02]  /*a930*/  FMUL.FTZ R124, R2.reuse, R124 ;  /* 0x0000007c027c7220 */ /* 0x040fe40000410000 */
[----:B------:R-:W-:Y:S04]  /*a940*/  FMUL.FTZ R125, R2, R125 ;  /* 0x0000007d027d7220 */ /* 0x000fe80000410000 */
[----:B------:R-:W-:Y:S02]  /*a950*/  FMUL.FTZ R126, R0, R126 ;  /* 0x0000007e007e7220 */ /* 0x000fe40000410000 */
[----:B-1----:R-:W-:Y:S02]  /*a960*/  FFMA.FTZ R140, R208, c[0x0][0x2d0], -R175 ;  /* 0x0000b400d08c7a23 */ /* 0x002fe400000108af */
[----:B------:R-:W-:Y:S02]  /*a970*/  FMUL.FTZ R127, R0, R127 ;  /* 0x0000007f007f7220 */ /* 0x000fe40000410000 */
[----:B------:R1:W-:Y:S01]  /*a980*/  MUFU.EX2 R189, R140 ;  /* 0x0000008c00bd7308 */ /* 0x0003e20000000800 */
[C---:B------:R-:W-:Y:S02]  /*a990*/  FMUL.FTZ R128, R165.reuse, R128 ;  /* 0x00000080a5807220 */ /* 0x040fe40000410000 */
[----:B------:R-:W-:Y:S02]  /*a9a0*/  FMUL.FTZ R129, R165, R129 ;  /* 0x00000081a5817220 */ /* 0x000fe40000410000 */
[----:B---3--:R-:W-:Y:S02]  /*a9b0*/  FFMA.FTZ R132, R200, c[0x0][0x2d0], -R173 ;  /* 0x0000b400c8847a23 */ /* 0x008fe400000108ad */
[C---:B------:R-:W-:Y:S02]  /*a9c0*/  FMUL.FTZ R130, R164.reuse, R130 ;  /* 0x00000082a4827220 */ /* 0x040fe40000410000 */
[----:B------:R-:W-:Y:S01]  /*a9d0*/  FMUL.FTZ R131, R164, R131 ;  /* 0x00000083a4837220 */ /* 0x000fe20000410000 */
[----:B------:R3:W4:Y:S01]  /*a9e0*/  MUFU.EX2 R190, R132 ;  /* 0x0000008400be7308 */ /* 0x0007220000000800 */
[-C--:B--2---:R-:W-:Y:S01]  /*a9f0*/  HMMA.16816.F32.BF16 R84, R192, R136.reuse, R84 ;  /* 0x00000088c054723c */ /* 0x084fe20000041854 */
[--C-:B-1----:R-:W-:Y:S07]  /*aa00*/  FFMA.FTZ R140, R210, c[0x0][0x2d0], -R175.reuse ;  /* 0x0000b400d28c7a23 */ /* 0x102fee00000108af */
[C---:B------:R-:W-:Y:S01]  /*aa10*/  HMMA.16816.F32.BF16 R88, R176.reuse, R136, R88 ;  /* 0x00000088b058723c */ /* 0x040fe20000041858 */
[----:B------:R1:W-:Y:S06]  /*aa20*/  MUFU.EX2 R162, R140 ;  /* 0x0000008c00a27308 */ /* 0x0003ec0000000800 */
[----:B------:R-:W-:Y:S01]  /*aa30*/  FFMA.FTZ R136, R209, c[0x0][0x2d0], -R174 ;  /* 0x0000b400d1887a23 */ /* 0x000fe200000108ae */
[-C--:B------:R-:W-:Y:S01]  /*aa40*/  HMMA.16816.F32.BF16 R92, R176, R138.reuse, R92 ;  /* 0x0000008ab05c723c */ /* 0x080fe2000004185c */
[----:B---3--:R-:W2:Y:S02]  /*aa50*/  LDSM.16.MT88.4 R132, [R228+0x3880] ;  /* 0x00388000e484783b */ /* 0x008ea40000004200 */
[----:B------:R3:W-:Y:S05]  /*aa60*/  MUFU.EX2 R158, R136 ;  /* 0x00000088009e7308 */ /* 0x0007ea0000000800 */
[C---:B------:R-:W-:Y:S01]  /*aa70*/  HMMA.16816.F32.BF16 R96, R192.reuse, R138, R96 ;  /* 0x0000008ac060723c */ /* 0x040fe20000041860 */
[----:B-1----:R-:W-:Y:S03]  /*aa80*/  LDSM.16.MT88.4 R140, [R225+0x2880] ;  /* 0x00288000e18c783b */ /* 0x002fe60000004200 */
[--C-:B---3--:R-:W-:Y:S01]  /*aa90*/  FFMA.FTZ R136, R205, c[0x0][0x2d0], -R175.reuse ;  /* 0x0000b400cd887a23 */ /* 0x108fe200000108af */
[----:B------:R-:W-:Y:S03]  /*aaa0*/  MOV R205, R152 ;  /* 0x0000009800cd7202 */ /* 0x000fe60000000f00 */
[----:B------:R1:W3:Y:S01]  /*aab0*/  MUFU.EX2 R196, R136 ;  /* 0x0000008800c47308 */ /* 0x0002e20000000800 */
[-C--:B--2---:R-:W-:Y:S08]  /*aac0*/  HMMA.16816.F32.BF16 R100, R192, R132.reuse, R100 ;  /* 0x00000084c064723c */ /* 0x084ff00000041864 */
[C---:B------:R-:W-:Y:S07]  /*aad0*/  HMMA.16816.F32.BF16 R104, R176.reuse, R132, R104 ;  /* 0x00000084b068723c */ /* 0x040fee0000041868 */
[----:B------:R-:W-:Y:S01]  /*aae0*/  FFMA.FTZ R132, R211, c[0x0][0x2d0], -R175 ;  /* 0x0000b400d3847a23 */ /* 0x000fe200000108af */
[-C--:B------:R-:W-:Y:S01]  /*aaf0*/  HMMA.16816.F32.BF16 R108, R176, R134.reuse, R108 ;  /* 0x00000086b06c723c */ /* 0x080fe2000004186c */
[----:B-1----:R-:W1:Y:S02]  /*ab00*/  LDSM.16.MT88.4 R136, [R227+0x3880] ;  /* 0x00388000e388783b */ /* 0x002e640000004200 */
[----:B------:R2:W1:Y:S05]  /*ab10*/  MUFU.EX2 R159, R132 ;  /* 0x00000084009f7308 */ /* 0x00046a0000000800 */
[C---:B------:R-:W-:Y:S07]  /*ab20*/  HMMA.16816.F32.BF16 R112, R192.reuse, R134, R112 ;  /* 0x00000086c070723c */ /* 0x040fee0000041870 */
[----:B----4-:R-:W-:Y:S01]  /*ab30*/  F2FP.BF16.PACK_AB R134, R161, R190 ;  /* 0x000000bea186723e */ /* 0x010fe200000010ff */
[--C-:B--2---:R-:W-:Y:S04]  /*ab40*/  FFMA.FTZ R132, R201, c[0x0][0x2d0], -R166.reuse ;  /* 0x0000b400c9847a23 */ /* 0x104fe800000108a6 */
[----:B------:R2:W-:Y:S01]  /*ab50*/  MUFU.EX2 R200, R132 ;  /* 0x0000008400c87308 */ /* 0x0005e20000000800 */
[-C--:B-1----:R-:W-:Y:S08]  /*ab60*/  HMMA.16816.F32.BF16 R116, R192, R136.reuse, R116 ;  /* 0x00000088c074723c */ /* 0x082ff00000041874 */
[C---:B------:R-:W-:Y:S01]  /*ab70*/  HMMA.16816.F32.BF16 R120, R176.reuse, R136, R120 ;  /* 0x00000088b078723c */ /* 0x040fe20000041878 */
[--C-:B--2---:R-:W-:Y:S06]  /*ab80*/  FFMA.FTZ R132, R203, c[0x0][0x2d0], -R166.reuse ;  /* 0x0000b400cb847a23 */ /* 0x104fec00000108a6 */
[----:B---3--:R-:W-:Y:S01]  /*ab90*/  F2FP.BF16.PACK_AB R136, R189, R196 ;  /* 0x000000c4bd88723e */ /* 0x008fe200000010ff */
[-C--:B------:R-:W-:Y:S01]  /*aba0*/  HMMA.16816.F32.BF16 R124, R176, R138.reuse, R124 ;  /* 0x0000008ab07c723c */ /* 0x080fe2000004187c */
[----:B------:R1:W2:Y:S06]  /*abb0*/  MUFU.EX2 R199, R132 ;  /* 0x0000008400c77308 */ /* 0x0002ac0000000800 */
[----:B------:R-:W-:Y:S01]  /*abc0*/  MOV R178, R160 ;  /* 0x000000a000b27202 */ /* 0x000fe20000000f00 */
[----:B------:R-:W-:Y:S01]  /*abd0*/  HMMA.16816.F32.BF16 R128, R192, R138, R128 ;  /* 0x0000008ac080723c */ /* 0x000fe20000041880 */
[----:B------:R-:W-:Y:S03]  /*abe0*/  MOV R179, R158 ;  /* 0x0000009e00b37202 */ /* 0x000fe60000000f00 */
[----:B------:R-:W-:Y:S02]  /*abf0*/  F2FP.BF16.PACK_AB R133, R188, R178 ;  /* 0x000000b2bc85723e */ /* 0x000fe400000010ff */
[----:B------:R-:W-:Y:S02]  /*ac00*/  F2FP.BF16.PACK_AB R135, R179, R163 ;  /* 0x000000a3b387723e */ /* 0x000fe400000010ff */
[----:B------:R-:W-:Y:S04]  /*ac10*/  F2FP.BF16.PACK_AB R138, R159, R162 ;  /* 0x000000a29f8a723e */ /* 0x000fe800000010ff */
[----:B------:R-:W-:Y:S02]  /*ac20*/  MOV R160, R157 ;  /* 0x0000009d00a07202 */ /* 0x000fe40000000f00 */
[----:B------:R-:W-:Y:S02]  /*ac30*/  MOV R157, R155 ;  /* 0x0000009b009d7202 */ /* 0x000fe40000000f00 */
[----:B------:R-:W-:Y:S01]  /*ac40*/  MOV R158, R156 ;  /* 0x0000009c009e7202 */ /* 0x000fe20000000f00 */
[--C-:B-1----:R-:W-:Y:S01]  /*ac50*/  FFMA.FTZ R132, R204, c[0x0][0x2d0], -R166.reuse ;  /* 0x0000b400cc847a23 */ /* 0x102fe200000108a6 */
[----:B--2---:R-:W-:Y:S02]  /*ac60*/  F2FP.BF16.PACK_AB R137, R199, R200 ;  /* 0x000000c8c789723e */ /* 0x004fe400000010ff */
[----:B------:R-:W-:Y:S01]  /*ac70*/  MOV R156, R154 ;  /* 0x0000009a009c7202 */ /* 0x000fe20000000f00 */
[----:B------:R1:W-:Y:S01]  /*ac80*/  MUFU.EX2 R198, R132 ;  /* 0x0000008400c67308 */ /* 0x0003e20000000800 */
[----:B------:R-:W2:Y:S01]  /*ac90*/  LDSM.16.MT88.4 R152, [R227+0x2880] ;  /* 0x00288000e398783b */ /* 0x000ea20000004200 */
[----:B-1----:R-:W-:Y:S08]  /*aca0*/  FFMA.FTZ R132, R207, c[0x0][0x2d0], -R166 ;  /* 0x0000b400cf847a23 */ /* 0x002ff000000108a6 */
[----:B------:R1:W3:Y:S02]  /*acb0*/  MUFU.EX2 R197, R132 ;  /* 0x0000008400c57308 */ /* 0x0002e40000000800 */
[----:B-1----:R-:W-:Y:S02]  /*acc0*/  F2FP.BF16.PACK_AB R132, R171, R180 ;  /* 0x000000b4ab84723e */ /* 0x002fe400000010ff */
[----:B---3--:R-:W-:Y:S05]  /*acd0*/  F2FP.BF16.PACK_AB R139, R197, R198 ;  /* 0x000000c6c58b723e */ /* 0x008fea00000010ff */
[-C--:B------:R-:W-:Y:S08]  /*ace0*/  HMMA.16816.F32.BF16 R4, R132, R140.reuse, R4 ;  /* 0x0000008c8404723c */ /* 0x080ff00000041804 */
[C---:B------:R-:W-:Y:S08]  /*acf0*/  HMMA.16816.F32.BF16 R8, R136.reuse, R140, R8 ;  /* 0x0000008c8808723c */ /* 0x040ff00000041808 */
[-C--:B------:R-:W-:Y:S08]  /*ad00*/  HMMA.16816.F32.BF16 R12, R136, R142.reuse, R12 ;  /* 0x0000008e880c723c */ /* 0x080ff0000004180c */
[C---:B------:R-:W-:Y:S01]  /*ad10*/  HMMA.16816.F32.BF16 R16, R132.reuse, R142, R16 ;  /* 0x0000008e8410723c */ /* 0x040fe20000041810 */
[----:B------:R-:W1:Y:S07]  /*ad20*/  LDSM.16.MT88.4 R140, [R225+0x4080] ;  /* 0x00408000e18c783b */ /* 0x000e6e0000004200 */
[-C--:B------:R-:W-:Y:S08]  /*ad30*/  HMMA.16816.F32.BF16 R20, R132, R144.reuse, R20 ;  /* 0x000000908414723c */ /* 0x080ff00000041814 */
[C---:B------:R-:W-:Y:S07]  /*ad40*/  HMMA.16816.F32.BF16 R24, R136.reuse, R144, R24 ;  /* 0x000000908818723c */ /* 0x040fee0000041818 */
[--C-:B------:R-:W-:Y:S01]  /*ad50*/  FFMA.FTZ R144, R215, c[0x0][0x2d0], -R173.reuse ;  /* 0x0000b400d7907a23 */ /* 0x100fe200000108ad */
[-C--:B------:R-:W-:Y:S03]  /*ad60*/  HMMA.16816.F32.BF16 R28, R136, R146.reuse, R28 ;  /* 0x00000092881c723c */ /* 0x080fe6000004181c */
[----:B------:R3:W-:Y:S05]  /*ad70*/  MUFU.EX2 R211, R144 ;  /* 0x0000009000d37308 */ /* 0x0007ea0000000800 */
[C---:B------:R-:W-:Y:S08]  /*ad80*/  HMMA.16816.F32.BF16 R32, R132.reuse, R146, R32 ;  /* 0x000000928420723c */ /* 0x040ff00000041820 */
[-C--:B------:R-:W-:Y:S08]  /*ad90*/  HMMA.16816.F32.BF16 R36, R132, R148.reuse, R36 ;  /* 0x000000948424723c */ /* 0x080ff00000041824 */
[C---:B------:R-:W-:Y:S01]  /*ada0*/  HMMA.16816.F32.BF16 R40, R136.reuse, R148, R40 ;  /* 0x000000948828723c */ /* 0x040fe20000041828 */
[--C-:B---3--:R-:W-:Y:S03]  /*adb0*/  FFMA.FTZ R144, R216, c[0x0][0x2d0], -R173.reuse ;  /* 0x0000b400d8907a23 */ /* 0x108fe600000108ad */
[----:B------:R-:W-:Y:S03]  /*adc0*/  MOV R216, R179 ;  /* 0x000000b300d87202 */ /* 0x000fe60000000f00 */
[--C-:B------:R-:W-:Y:S01]  /*add0*/  FFMA.FTZ R148, R223, c[0x0][0x2d0], -R174.reuse ;  /* 0x0000b400df947a23 */ /* 0x100fe200000108ae */
[-C--:B------:R-:W-:Y:S01]  /*ade0*/  HMMA.16816.F32.BF16 R44, R136, R150.reuse, R44 ;  /* 0x00000096882c723c */ /* 0x080fe2000004182c */
[----:B------:R3:W-:Y:S07]  /*adf0*/  MUFU.EX2 R215, R144 ;  /* 0x0000009000d77308 */ /* 0x0007ee0000000800 */
[C---:B------:R-:W-:Y:S03]  /*ae00*/  HMMA.16816.F32.BF16 R48, R132.reuse, R150, R48 ;  /* 0x000000968430723c */ /* 0x040fe60000041830 */
[----:B------:R4:W-:Y:S05]  /*ae10*/  MUFU.EX2 R209, R148 ;  /* 0x0000009400d17308 */ /* 0x0009ea0000000800 */
[-C--:B--2---:R-:W-:Y:S08]  /*ae20*/  HMMA.16816.F32.BF16 R52, R132, R152.reuse, R52 ;  /* 0x000000988434723c */ /* 0x084ff00000041834 */
[C---:B------:R-:W-:Y:S01]  /*ae30*/  HMMA.16816.F32.BF16 R56, R136.reuse, R152, R56 ;  /* 0x000000988838723c */ /* 0x040fe20000041838 */
[--C-:B---3--:R-:W-:Y:S03]  /*ae40*/  FFMA.FTZ R144, R219, c[0x0][0x2d0], -R174.reuse ;  /* 0x0000b400db907a23 */ /* 0x108fe600000108ae */
[----:B------:R-:W-:Y:S01]  /*ae50*/  MOV R219, R161 ;  /* 0x000000a100db7202 */ /* 0x000fe20000000f00 */
[----:B------:R2:W3:Y:S02]  /*ae60*/  MUFU.EX2 R210, R144 ;  /* 0x0000009000d27308 */ /* 0x0004e40000000800 */
[----:B------:R-:W-:Y:S01]  /*ae70*/  MOV R153, R163 ;  /* 0x000000a300997202 */ /* 0x000fe20000000f00 */
[-C--:B------:R-:W-:Y:S01]  /*ae80*/  HMMA.16816.F32.BF16 R60, R136, R154.reuse, R60 ;  /* 0x0000009a883c723c */ /* 0x080fe2000004183c */
[----:B------:R-:W-:Y:S03]  /*ae90*/  MOV R152, R162 ;  /* 0x000000a200987202 */ /* 0x000fe60000000f00 */
[--C-:B----4-:R-:W-:Y:S01]  /*aea0*/  FFMA.FTZ R148, R222, c[0x0][0x2d0], -R173.reuse ;  /* 0x0000b400de947a23 */ /* 0x110fe200000108ad */
[----:B------:R-:W-:Y:S01]  /*aeb0*/  MOV R222, R185 ;  /* 0x000000b900de7202 */ /* 0x000fe20000000f00 */
[----:B------:R-:W-:Y:S01]  /*aec0*/  FFMA.FTZ R173, R246, c[0x0][0x2d0], -R173 ;  /* 0x0000b400f6ad7a23 */ /* 0x000fe200000108ad */
[----:B------:R-:W-:Y:S01]  /*aed0*/  MOV R246, R183 ;  /* 0x000000b700f67202 */ /* 0x000fe20000000f00 */
[C---:B------:R-:W-:Y:S01]  /*aee0*/  HMMA.16816.F32.BF16 R64, R132.reuse, R154, R64 ;  /* 0x0000009a8440723c */ /* 0x040fe20000041840 */
[----:B------:R4:W-:Y:S06]  /*aef0*/  MUFU.EX2 R208, R148 ;  /* 0x0000009400d07308 */ /* 0x0009ec0000000800 */
[----:B------:R-:W-:Y:S01]  /*af00*/  MOV R155, R187 ;  /* 0x000000bb009b7202 */ /* 0x000fe20000000f00 */
[-C--:B-1----:R-:W-:Y:S01]  /*af10*/  HMMA.16816.F32.BF16 R68, R132, R140.reuse, R68 ;  /* 0x0000008c8444723c */ /* 0x082fe20000041844 */
[----:B------:R-:W-:Y:S02]  /*af20*/  MOV R154, R186 ;  /* 0x000000ba009a7202 */ /* 0x000fe40000000f00 */
[----:B------:R3:W1:Y:S01]  /*af30*/  MUFU.EX2 R207, R173 ;  /* 0x000000ad00cf7308 */ /* 0x0006620000000800 */
[----:B--2---:R-:W2:Y:S04]  /*af40*/  LDSM.16.MT88.4 R144, [R226+0x4080] ;  /* 0x00408000e290783b */ /* 0x004ea80000004200 */
[C---:B------:R-:W-:Y:S07]  /*af50*/  HMMA.16816.F32.BF16 R72, R136.reuse, R140, R72 ;  /* 0x0000008c8848723c */ /* 0x040fee0000041848 */
[--C-:B------:R-:W-:Y:S01]  /*af60*/  FFMA.FTZ R140, R252, c[0x0][0x2d0], -R174.reuse ;  /* 0x0000b400fc8c7a23 */ /* 0x100fe200000108ae */
[-C--:B------:R-:W-:Y:S01]  /*af70*/  HMMA.16816.F32.BF16 R76, R136, R142.reuse, R76 ;  /* 0x0000008e884c723c */ /* 0x080fe2000004184c */
[----:B----4-:R-:W4:Y:S02]  /*af80*/  LDSM.16.MT88.4 R148, [R228+0x4080] ;  /* 0x00408000e494783b */ /* 0x010f240000004200 */
[----:B------:R1:W-:Y:S01]  /*af90*/  MUFU.EX2 R206, R140 ;  /* 0x0000008c00ce7308 */ /* 0x0003e20000000800 */
[----:B------:R-:W-:Y:S01]  /*afa0*/  MOV R252, R190 ;  /* 0x000000be00fc7202 */ /* 0x000fe20000000f00 */
[----:B------:R-:W-:Y:S03]  /*afb0*/  FFMA.FTZ R174, R205, c[0x0][0x2d0], -R174 ;  /* 0x0000b400cdae7a23 */ /* 0x000fe600000108ae */
[C---:B------:R-:W-:Y:S01]  /*afc0*/  HMMA.16816.F32.BF16 R80, R132.reuse, R142, R80 ;  /* 0x0000008e8450723c */ /* 0x040fe20000041850 */
[----:B---3--:R-:W-:Y:S04]  /*afd0*/  F2FP.BF16.PACK_AB R173, R209, R210 ;  /* 0x000000d2d1ad723e */ /* 0x008fe800000010ff */
[----:B------:R3:W-:Y:S01]  /*afe0*/  MUFU.EX2 R205, R174 ;  /* 0x000000ae00cd7308 */ /* 0x0007e20000000800 */
[--C-:B-1----:R-:W-:Y:S01]  /*aff0*/  FFMA.FTZ R140, R247, c[0x0][0x2d0], -R175.reuse ;  /* 0x0000b400f78c7a23 */ /* 0x102fe200000108af */
[----:B------:R-:W-:Y:S01]  /*b000*/  MOV R247, R189 ;  /* 0x000000bd00f77202 */ /* 0x000fe20000000f00 */
[-C--:B--2---:R-:W-:Y:S07]  /*b010*/  HMMA.16816.F32.BF16 R84, R132, R144.reuse, R84 ;  /* 0x000000908454723c */ /* 0x084fee0000041854 */
[----:B------:R1:W-:Y:S01]  /*b020*/  MUFU.EX2 R204, R140 ;  /* 0x0000008c00cc7308 */ /* 0x0003e20000000800 */
[C---:B------:R-:W-:Y:S01]  /*b030*/  HMMA.16816.F32.BF16 R88, R136.reuse, R144, R88 ;  /* 0x000000908858723c */ /* 0x040fe20000041858 */
[----:B---3--:R-:W-:Y:S06]  /*b040*/  F2FP.BF16.PACK_AB R174, R207, R208 ;  /* 0x000000d0cfae723e */ /* 0x008fec00000010ff */
[--C-:B------:R-:W-:Y:S01]  /*b050*/  FFMA.FTZ R144, R212, c[0x0][0x2d0], -R166.reuse ;  /* 0x0000b400d4907a23 */ /* 0x100fe200000108a6 */
[-C--:B------:R-:W-:Y:S01]  /*b060*/  HMMA.16816.F32.BF16 R92, R136, R146.reuse, R92 ;  /* 0x00000092885c723c */ /* 0x080fe2000004185c */
[----:B------:R-:W-:Y:S02]  /*b070*/  MOV R212, R171 ;  /* 0x000000ab00d47202 */ /* 0x000fe40000000f00 */
[----:B------:R2:W-:Y:S05]  /*b080*/  MUFU.EX2 R171, R144 ;  /* 0x0000009000ab7308 */ /* 0x0005ea0000000800 */
[C---:B------:R-:W-:Y:S01]  /*b090*/  HMMA.16816.F32.BF16 R96, R132.reuse, R146, R96 ;  /* 0x000000928460723c */ /* 0x040fe20000041860 */
[--C-:B-1----:R-:W-:Y:S03]  /*b0a0*/  FFMA.FTZ R140, R251, c[0x0][0x2d0], -R175.reuse ;  /* 0x0000b400fb8c7a23 */ /* 0x102fe600000108af */
[----:B------:R-:W-:Y:S04]  /*b0b0*/  MOV R251, R188 ;  /* 0x000000bc00fb7202 */ /* 0x000fe80000000f00 */
[-C--:B----4-:R-:W-:Y:S01]  /*b0c0*/  HMMA.16816.F32.BF16 R100, R132, R148.reuse, R100 ;  /* 0x000000948464723c */ /* 0x090fe20000041864 */
[----:B------:R1:W3:Y:S07]  /*b0d0*/  MUFU.EX2 R203, R140 ;  /* 0x0000008c00cb7308 */ /* 0x0002ee0000000800 */
[C---:B------:R-:W-:Y:S01]  /*b0e0*/  HMMA.16816.F32.BF16 R104, R136.reuse, R148, R104 ;  /* 0x000000948868723c */ /* 0x040fe20000041868 */
[--C-:B--2---:R-:W-:Y:S03]  /*b0f0*/  FFMA.FTZ R144, R214, c[0x0][0x2d0], -R166.reuse ;  /* 0x0000b400d6907a23 */ /* 0x104fe600000108a6 */
[----:B------:R-:W-:Y:S03]  /*b100*/  MOV R214, R196 ;  /* 0x000000c400d67202 */ /* 0x000fe60000000f00 */
[----:B------:R-:W-:Y:S01]  /*b110*/  MOV R149, R170 ;  /* 0x000000aa00957202 */ /* 0x000fe20000000f00 */
[-C--:B------:R-:W-:Y:S01]  /*b120*/  HMMA.16816.F32.BF16 R108, R136, R150.reuse, R108 ;  /* 0x00000096886c723c */ /* 0x080fe2000004186c */
[----:B------:R2:W4:Y:S03]  /*b130*/  MUFU.EX2 R196, R144 ;  /* 0x0000009000c47308 */ /* 0x0005260000000800 */
[----:B------:R-:W-:Y:S04]  /*b140*/  MOV R148, R184 ;  /* 0x000000b800947202 */ /* 0x000fe80000000f00 */
[C---:B------:R-:W-:Y:S01]  /*b150*/  HMMA.16816.F32.BF16 R112, R132.reuse, R150, R112 ;  /* 0x000000968470723c */ /* 0x040fe20000041870 */
[--C-:B-1----:R-:W-:Y:S03]  /*b160*/  FFMA.FTZ R140, R202, c[0x0][0x2d0], -R175.reuse ;  /* 0x0000b400ca8c7a23 */ /* 0x102fe600000108af */
[----:B------:R-:W-:Y:S01]  /*b170*/  FFMA.FTZ R175, R160, c[0x0][0x2d0], -R175 ;  /* 0x0000b400a0af7a23 */ /* 0x000fe200000108af */
[----:B------:R1:W-:Y:S01]  /*b180*/  MUFU.EX2 R202, R140 ;  /* 0x0000008c00ca7308 */ /* 0x0003e20000000800 */
[----:B------:R-:W-:Y:S02]  /*b190*/  MOV R160, R191 ;  /* 0x000000bf00a07202 */ /* 0x000fe40000000f00 */
[----:B------:R-:W-:Y:S01]  /*b1a0*/  LDSM.16.MT88.4 R188, [R225+0x3080] ;  /* 0x00308000e1bc783b */ /* 0x000fe20000004200 */
[----:B---3--:R-:W-:Y:S03]  /*b1b0*/  F2FP.BF16.PACK_AB R192, R203, R204 ;  /* 0x000000cccbc0723e */ /* 0x008fe600000010ff */
[----:B------:R-:W-:Y:S02]  /*b1c0*/  MOV R150, R182 ;  /* 0x000000b600967202 */ /* 0x000fe40000000f00 */
[----:B------:R-:W-:Y:S01]  /*b1d0*/  MOV R151, R181 ;  /* 0x000000b500977202 */ /* 0x000fe20000000f00 */
[----:B------:R3:W3:Y:S01]  /*b1e0*/  MUFU.EX2 R201, R175 ;  /* 0x000000af00c97308 */ /* 0x0006e20000000800 */
[----:B------:R-:W-:Y:S01]  /*b1f0*/  MOV R223, R160 ;  /* 0x000000a000df7202 */ /* 0x000fe20000000f00 */
[--C-:B--2---:R-:W-:Y:S01]  /*b200*/  FFMA.FTZ R144, R213, c[0x0][0x2d0], -R166.reuse ;  /* 0x0000b400d5907a23 */ /* 0x104fe200000108a6 */
[----:B------:R-:W-:Y:S01]  /*b210*/  MOV R213, R178 ;  /* 0x000000b200d57202 */ /* 0x000fe20000000f00 */
[----:B------:R-:W-:Y:S01]  /*b220*/  FFMA.FTZ R166, R172, c[0x0][0x2d0], -R166 ;  /* 0x0000b400aca67a23 */ /* 0x000fe200000108a6 */
[----:B------:R-:W-:Y:S01]  /*b230*/  F2FP.BF16.PACK_AB R172, R215, R211 ;  /* 0x000000d3d7ac723e */ /* 0x000fe200000010ff */
[----:B------:R-:W-:Y:S01]  /*b240*/  LDSM.16.MT88.4 R160, [R228+0x3080] ;  /* 0x00308000e4a0783b */ /* 0x000fe20000004200 */
[----:B----4-:R-:W-:Y:S03]  /*b250*/  F2FP.BF16.PACK_AB R193, R196, R171 ;  /* 0x000000abc4c1723e */ /* 0x010fe600000010ff */
[----:B------:R2:W-:Y:S04]  /*b260*/  MUFU.EX2 R170, R144 ;  /* 0x0000009000aa7308 */ /* 0x0005e80000000800 */
[----:B-1----:R-:W1:Y:S06]  /*b270*/  LDSM.16.MT88.4 R140, [R227+0x4080] ;  /* 0x00408000e38c783b */ /* 0x002e6c0000004200 */
[----:B------:R-:W4:Y:S01]  /*b280*/  MUFU.EX2 R166, R166 ;  /* 0x000000a600a67308 */ /* 0x000f220000000800 */
[----:B---3--:R-:W-:Y:S02]  /*b290*/  F2FP.BF16.PACK_AB R175, R205, R206 ;  /* 0x000000cecdaf723e */ /* 0x008fe400000010ff */
[----:B------:R-:W-:Y:S01]  /*b2a0*/  F2FP.BF16.PACK_AB R194, R201, R202 ;  /* 0x000000cac9c2723e */ /* 0x000fe200000010ff */
[----:B--2---:R-:W2:Y:S01]  /*b2b0*/  LDSM.16.MT88.4 R144, [R226+0x3080] ;  /* 0x00308000e290783b */ /* 0x004ea20000004200 */
[----:B----4-:R-:W-:Y:S01]  /*b2c0*/  F2FP.BF16.PACK_AB R195, R166, R170 ;  /* 0x000000aaa6c3723e */ /* 0x010fe200000010ff */
[-C--:B-1----:R-:W-:Y:S08]  /*b2d0*/  HMMA.16816.F32.BF16 R116, R132, R140.reuse, R116 ;  /* 0x0000008c8474723c */ /* 0x082ff00000041874 */
[C---:B------:R-:W-:Y:S07]  /*b2e0*/  HMMA.16816.F32.BF16 R120, R136.reuse, R140, R120 ;  /* 0x0000008c8878723c */ /* 0x040fee0000041878 */
[----:B------:R-:W-:Y:S01]  /*b2f0*/  MOV R141, R180 ;  /* 0x000000b4008d7202 */ /* 0x000fe20000000f00 */
[-C--:B------:R-:W-:Y:S08]  /*b300*/  HMMA.16816.F32.BF16 R124, R136, R142.reuse, R124 ;  /* 0x0000008e887c723c */ /* 0x080ff0000004187c */
[----:B------:R-:W-:Y:S08]  /*b310*/  HMMA.16816.F32.BF16 R128, R132, R142, R128 ;  /* 0x0000008e8480723c */ /* 0x000ff00000041880 */
[-C--:B------:R-:W-:Y:S01]  /*b320*/  HMMA.16816.F32.BF16 R176, R172, R188.reuse, R4 ;  /* 0x000000bcacb0723c */ /* 0x080fe20000041804 */
[----:B------:R-:W1:Y:S07]  /*b330*/  LDSM.16.MT88.4 R4, [R227+0x3080] ;  /* 0x00308000e304783b */ /* 0x000e6e0000004200 */
[C---:B------:R-:W-:Y:S01]  /*b340*/  HMMA.16816.F32.BF16 R180, R192.reuse, R188, R8 ;  /* 0x000000bcc0b4723c */ /* 0x040fe20000041808 */
[----:B------:R-:W3:Y:S07]  /*b350*/  LDSM.16.MT88.4 R8, [R225+0x4880] ;  /* 0x00488000e108783b */ /* 0x000eee0000004200 */
[-C--:B------:R-:W-:Y:S01]  /*b360*/  HMMA.16816.F32.BF16 R184, R192, R190.reuse, R12 ;  /* 0x000000bec0b8723c */ /* 0x080fe2000004180c */
[----:B------:R-:W4:Y:S07]  /*b370*/  LDSM.16.MT88.4 R12, [R226+0x4880] ;  /* 0x00488000e20c783b */ /* 0x000f2e0000004200 */
[C---:B------:R-:W-:Y:S01]  /*b380*/  HMMA.16816.F32.BF16 R188, R172.reuse, R190, R16 ;  /* 0x000000beacbc723c */ /* 0x040fe20000041810 */
[----:B------:R-:W1:Y:S07]  /*b390*/  LDSM.16.MT88.4 R16, [R228+0x4880] ;  /* 0x00488000e410783b */ /* 0x000e6e0000004200 */
[-C--:B--2---:R-:W-:Y:S07]  /*b3a0*/  HMMA.16816.F32.BF16 R132, R172, R144.reuse, R20 ;  /* 0x00000090ac84723c */ /* 0x084fee0000041814 */
[----:B------:R-:W-:Y:S01]  /*b3b0*/  MOV R23, R141 ;  /* 0x0000008d00177202 */ /* 0x000fe20000000f00 */
[C---:B------:R-:W-:Y:S01]  /*b3c0*/  HMMA.16816.F32.BF16 R136, R192.reuse, R144, R24 ;  /* 0x00000090c088723c */ /* 0x040fe20000041818 */
[----:B------:R-:W2:Y:S03]  /*b3d0*/  LDL.LU R27, [R1+0x18] ;  /* 0x00001800011b7983 */ /* 0x000ea60000300800 */
[----:B------:R-:W-:Y:S02]  /*b3e0*/  MOV R22, R150 ;  /* 0x0000009600167202 */ /* 0x000fe40000000f00 */
[----:B------:R-:W-:Y:S02]  /*b3f0*/  MOV R21, R151 ;  /* 0x0000009700157202 */ /* 0x000fe40000000f00 */
[-C--:B------:R-:W-:Y:S01]  /*b400*/  HMMA.16816.F32.BF16 R140, R192, R146.reuse, R28 ;  /* 0x00000092c08c723c */ /* 0x080fe2000004181c */
[----:B------:R-:W2:Y:S03]  /*b410*/  LDL.LU R28, [R1+0x14] ;  /* 0x00001400011c7983 */ /* 0x000ea60000300800 */
[----:B------:R-:W-:Y:S02]  /*b420*/  MOV R20, R148 ;  /* 0x0000009400147202 */ /* 0x000fe40000000f00 */
[----:B------:R-:W-:Y:S02]  /*b430*/  MOV R26, R149 ;  /* 0x00000095001a7202 */ /* 0x000fe40000000f00 */
[C---:B------:R-:W-:Y:S01]  /*b440*/  HMMA.16816.F32.BF16 R144, R172.reuse, R146, R32 ;  /* 0x00000092ac90723c */ /* 0x040fe20000041820 */
[----:B------:R-:W2:Y:S03]  /*b450*/  LDL.LU R33, [R1+0x10] ;  /* 0x0000100001217983 */ /* 0x000ea60000300800 */
[----:B------:R-:W-:Y:S01]  /*b460*/  MOV R31, R154 ;  /* 0x0000009a001f7202 */ /* 0x000fe20000000f00 */
[----:B------:R-:W2:Y:S01]  /*b470*/  LDL.LU R32, [R1+0xc] ;  /* 0x00000c0001207983 */ /* 0x000ea20000300800 */
[----:B------:R-:W-:Y:S02]  /*b480*/  MOV R30, R155 ;  /* 0x0000009b001e7202 */ /* 0x000fe40000000f00 */
[-C--:B------:R-:W-:Y:S01]  /*b490*/  HMMA.16816.F32.BF16 R148, R172, R160.reuse, R36 ;  /* 0x000000a0ac94723c */ /* 0x080fe20000041824 */
[----:B------:R-:W-:Y:S03]  /*b4a0*/  MOV R25, R246 ;  /* 0x000000f600197202 */ /* 0x000fe60000000f00 */
[----:B------:R-:W-:Y:S02]  /*b4b0*/  MOV R246, R153 ;  /* 0x0000009900f67202 */ /* 0x000fe40000000f00 */
[----:B------:R-:W-:Y:S02]  /*b4c0*/  MOV R24, R222 ;  /* 0x000000de00187202 */ /* 0x000fe40000000f00 */
[----:B------:R-:W-:Y:S02]  /*b4d0*/  MOV R222, R152 ;  /* 0x0000009800de7202 */ /* 0x000fe40000000f00 */
[C---:B------:R-:W-:Y:S02]  /*b4e0*/  HMMA.16816.F32.BF16 R152, R192.reuse, R160, R40 ;  /* 0x000000a0c098723c */ /* 0x040fe40000041828 */
[----:B------:R-:W-:Y:S02]  /*b4f0*/  MOV R34, R158 ;  /* 0x0000009e00227202 */ /* 0x000fe40000000f00 */
[----:B------:R-:W-:Y:S02]  /*b500*/  MOV R35, R157 ;  /* 0x0000009d00237202 */ /* 0x000fe40000000f00 */
[----:B------:R-:W-:Y:S02]  /*b510*/  MOV R39, R156 ;  /* 0x0000009c00277202 */ /* 0x000fe40000000f00 */
[----:B------:R-:W-:Y:S04]  /*b520*/  MOV R29, R223 ;  /* 0x000000df001d7202 */ /* 0x000fe80000000f00 */
[----:B------:R-:W-:Y:S02]  /*b530*/  MOV R223, R219 ;  /* 0x000000db00df7202 */ /* 0x000fe40000000f00 */
[----:B------:R-:W-:Y:S02]  /*b540*/  MOV R219, R216 ;  /* 0x000000d800db7202 */ /* 0x000fe40000000f00 */
[----:B------:R-:W-:Y:S02]  /*b550*/  MOV R216, R159 ;  /* 0x0000009f00d87202 */ /* 0x000fe40000000f00 */
[-C--:B------:R-:W-:Y:S08]  /*b560*/  HMMA.16816.F32.BF16 R156, R192, R162.reuse, R44 ;  /* 0x000000a2c09c723c */ /* 0x080ff0000004182c */
[C---:B------:R-:W-:Y:S08]  /*b570*/  HMMA.16816.F32.BF16 R160, R172.reuse, R162, R48 ;  /* 0x000000a2aca0723c */ /* 0x040ff00000041830 */
[-C--:B-1----:R-:W-:Y:S08]  /*b580*/  HMMA.16816.F32.BF16 R52, R172, R4.reuse, R52 ;  /* 0x00000004ac34723c */ /* 0x082ff00000041834 */
[C---:B------:R-:W-:Y:S08]  /*b590*/  HMMA.16816.F32.BF16 R56, R192.reuse, R4, R56 ;  /* 0x00000004c038723c */ /* 0x040ff00000041838 */
[-C--:B------:R-:W-:Y:S08]  /*b5a0*/  HMMA.16816.F32.BF16 R60, R192, R6.reuse, R60 ;  /* 0x00000006c03c723c */ /* 0x080ff0000004183c */
[C---:B------:R-:W-:Y:S01]  /*b5b0*/  HMMA.16816.F32.BF16 R64, R172.reuse, R6, R64 ;  /* 0x00000006ac40723c */ /* 0x040fe20000041840 */
[----:B------:R-:W1:Y:S07]  /*b5c0*/  LDSM.16.MT88.4 R4, [R227+0x4880] ;  /* 0x00488000e304783b */ /* 0x000e6e0000004200 */
[-C--:B---3--:R-:W-:Y:S08]  /*b5d0*/  HMMA.16816.F32.BF16 R68, R172, R8.reuse, R68 ;  /* 0x00000008ac44723c */ /* 0x088ff00000041844 */
[C---:B------:R-:W-:Y:S08]  /*b5e0*/  HMMA.16816.F32.BF16 R72, R192.reuse, R8, R72 ;  /* 0x00000008c048723c */ /* 0x040ff00000041848 */
[-C--:B------:R-:W-:Y:S08]  /*b5f0*/  HMMA.16816.F32.BF16 R76, R192, R10.reuse, R76 ;  /* 0x0000000ac04c723c */ /* 0x080ff0000004184c */
[C---:B------:R-:W-:Y:S08]  /*b600*/  HMMA.16816.F32.BF16 R80, R172.reuse, R10, R80 ;  /* 0x0000000aac50723c */ /* 0x040ff00000041850 */
        /* <DEDUP_REMOVED lines=8> */
[-C--:B-1----:R-:W-:Y:S08]  /*b690*/  HMMA.16816.F32.BF16 R116, R172, R4.reuse, R116 ;  /* 0x00000004ac74723c */ /* 0x082ff00000041874 */
[C---:B------:R-:W-:Y:S08]  /*b6a0*/  HMMA.16816.F32.BF16 R120, R192.reuse, R4, R120 ;  /* 0x00000004c078723c */ /* 0x040ff00000041878 */
[-C--:B------:R-:W-:Y:S08]  /*b6b0*/  HMMA.16816.F32.BF16 R124, R192, R6.reuse, R124 ;  /* 0x00000006c07c723c */ /* 0x080ff0000004187c */
[----:B------:R-:W-:Y:S01]  /*b6c0*/  HMMA.16816.F32.BF16 R128, R172, R6, R128 ;  /* 0x00000006ac80723c */ /* 0x000fe20000041880 */
[----:B--2---:R-:W-:Y:S04]  /*b6d0*/  FFMA.FTZ R8, R2, R28, R35 ;  /* 0x0000001c02087223 */ /* 0x004fe80000010023 */
[----:B------:R-:W-:Y:S02]  /*b6e0*/  FADD.FTZ R8, R31, R8 ;  /* 0x000000081f087221 */ /* 0x000fe40000010000 */
[----:B------:R-:W-:Y:S02]  /*b6f0*/  FFMA.FTZ R165, R165, R33, R39 ;  /* 0x00000021a5a57223 */ /* 0x000fe40000010027 */
[----:B------:R-:W-:Y:S03]  /*b700*/  FADD.FTZ R9, R26, R8 ;  /* 0x000000081a097221 */ /* 0x000fe60000010000 */
[----:B------:R-:W-:Y:S02]  /*b710*/  FFMA.FTZ R164, R164, R32, R34 ;  /* 0x00000020a4a47223 */ /* 0x000fe40000010022 */
[----:B------:R-:W-:Y:S02]  /*b720*/  FADD.FTZ R2, R29, R165 ;  /* 0x000000a51d027221 */ /* 0x000fe40000010000 */
[----:B------:R-:W-:Y:S02]  /*b730*/  FADD.FTZ R164, R30, R164 ;  /* 0x000000a41ea47221 */ /* 0x000fe40000010000 */
[----:B------:R-:W-:Y:S02]  /*b740*/  FADD.FTZ R2, R24, R2 ;  /* 0x0000000218027221 */ /* 0x000fe40000010000 */
[----:B------:R-:W-:Y:S02]  /*b750*/  FFMA.FTZ R8, R0, R27, R217 ;  /* 0x0000001b00087223 */ /* 0x000fe400000100d9 */
[----:B------:R-:W-:Y:S02]  /*b760*/  FADD.FTZ R164, R25, R164 ;  /* 0x000000a419a47221 */ /* 0x000fe40000010000 */
[----:B------:R-:W-:Y:S02]  /*b770*/  FADD.FTZ R10, R20, R2 ;  /* 0x00000002140a7221 */ /* 0x000fe40000010000 */
[----:B------:R-:W-:Y:S02]  /*b780*/  FADD.FTZ R8, R218, R8 ;  /* 0x00000008da087221 */ /* 0x000fe40000010000 */
[----:B------:R-:W-:Y:S01]  /*b790*/  FADD.FTZ R2, R21, R164 ;  /* 0x000000a415027221 */ /* 0x000fe20000010000 */
[----:B------:R-:W-:Y:S01]  /*b7a0*/  MOV R164, R169 ;  /* 0x000000a900a47202 */ /* 0x000fe20000000f00 */
[----:B------:R-:W-:Y:S02]  /*b7b0*/  FADD.FTZ R10, R23, R10 ;  /* 0x0000000a170a7221 */ /* 0x000fe40000010000 */
        /* <DEDUP_REMOVED lines=29> */
[----:B------:R-:W-:Y:S01]  /*b990*/  FADD.FTZ R4, R206, R8 ;  /* 0x00000008ce047221 */ /* 0x000fe20000010000 */
[----:B------:R1:W-:Y:S01]  /*b9a0*/  STL [R1+0x10], R5 ;  /* 0x0000100501007387 */ /* 0x0003e20000100800 */
[----:B------:R-:W-:Y:S02]  /*b9b0*/  FADD.FTZ R2, R202, R2 ;  /* 0x00000002ca027221 */ /* 0x000fe40000010000 */
[----:B------:R-:W-:Y:S02]  /*b9c0*/  FADD.FTZ R4, R205, R4 ;  /* 0x00000004cd047221 */ /* 0x000fe40000010000 */
[----:B------:R-:W-:Y:S02]  /*b9d0*/  FADD.FTZ R2, R201, R2 ;  /* 0x00000002c9027221 */ /* 0x000fe40000010000 */
[----:B------:R-:W-:Y:S01]  /*b9e0*/  FADD.FTZ R0, R170, R0 ;  /* 0x00000000aa007221 */ /* 0x000fe20000010000 */
[----:B------:R1:W-:Y:S01]  /*b9f0*/  STL [R1+0xc], R4 ;  /* 0x00000c0401007387 */ /* 0x0003e20000100800 */
[----:B------:R-:W-:Y:S02]  /*ba00*/  MOV R170, R167 ;  /* 0x000000a700aa7202 */ /* 0x000fe40000000f00 */
[----:B------:R-:W-:Y:S01]  /*ba10*/  FADD.FTZ R0, R166, R0 ;  /* 0x00000000a6007221 */ /* 0x000fe20000010000 */
[----:B------:R1:W-:Y:S01]  /*ba20*/  STL [R1+0x14], R2 ;  /* 0x0000140201007387 */ /* 0x0003e20000100800 */
[----:B------:R-:W-:Y:S03]  /*ba30*/  MOV R166, R168 ;  /* 0x000000a800a67202 */ /* 0x000fe60000000f00 */
[----:B------:R1:W-:Y:S01]  /*ba40*/  STL [R1+0x18], R0 ;  /* 0x0000180001007387 */ /* 0x0003e20000100800 */
[----:B------:R-:W-:-:S05]  /*ba50*/  @P0 BRA `(.L_x_989) ;  /* 0xffffb39000000947 */ /* 0x000fca000383ffff */
.L_x_970:
[----:B------:R-:W2:Y:S01]  /*ba60*/  S2UR UR26, SR_CTAID.X ;  /* 0x00000000001a79c3 */ /* 0x000ea20000002500 */
[----:B------:R-:W-:-:S02]  /*ba70*/  UISETP.NE.AND UP1, UPT, UR13, URZ, UPT ;  /* 0x0000003f0d00728c */ /* 0x000fc4000bf25270 */
[----:B------:R-:W-:Y:S02]  /*ba80*/  UISETP.NE.AND UP0, UPT, UR12, URZ, UPT ;  /* 0x0000003f0c00728c */ /* 0x000fe4000bf05270 */
[----:B------:R-:W-:Y:S02]  /*ba90*/  ULDC UR27, c[0x0][0x168] ;  /* 0x00005a00001b7ab9 */ /* 0x000fe40000000800 */
[----:B------:R-:W-:Y:S02]  /*baa0*/  ULDC.64 UR4, c[0x0][0x2c8] ;  /* 0x0000b20000047ab9 */ /* 0x000fe40000000a00 */
[----:B------:R-:W-:Y:S01]  /*bab0*/  UIADD3 UR27, -UR27, 0x1, URZ ;  /* 0x000000011b1b7890 */ /* 0x000fe2000fffe13f */
[----:B------:R-:W-:Y:S01]  /*bac0*/  PLOP3.LUT P0, PT, PT, PT, UP0, 0x40, 0x0 ;  /* 0x000000000000781c */ /* 0x000fe20003f0e808 */
[----:B--2---:R-:W-:-:S04]  /*bad0*/  ULEA UR26, UR26, 0x7f, 0x7 ;  /* 0x0000007f1a1a7891 */ /* 0x004fc8000f8e383f */
[----:B------:R-:W-:-:S03]  /*bae0*/  UIMAD.WIDE.U32 UR28, UR26, UR4, URZ ;  /* 0x000000041a1c72a5 */ /* 0x000fc6000f8e003f */
[----:B------:R-:W-:Y:S02]  /*baf0*/  ULDC UR4, c[0x0][0x1d0] ;  /* 0x0000740000047ab9 */ /* 0x000fe40000000800 */
[----:B------:R-:W-:Y:S02]  /*bb00*/  UIMAD UR4, UR22, UR4, UR27 ;  /* 0x00000004160472a4 */ /* 0x000fe4000f8e021b */
[----:B------:R-:W-:Y:S02]  /*bb10*/  @UP1 USHF.R.U32.HI UR26, URZ, UR5, UR29 ;  /* 0x000000053f1a1299 */ /* 0x000fe4000801161d */
[----:B------:R-:W-:Y:S02]  /*bb20*/  ULDC UR22, c[0x0][0x324] ;  /* 0x0000c90000167ab9 */ /* 0x000fe40000000800 */
[----:B------:R-:W-:-:S04]  /*bb30*/  UIADD3 UR26, UR4, UR26, URZ ;  /* 0x0000001a041a7290 */ /* 0x000fc8000fffe03f */
        /* <DEDUP_REMOVED lines=14> */
.L_x_991:
[----:B------:R-:W-:Y:S02]  /*bc20*/  ULDC UR4, c[0x0][0x32c] ;  /* 0x0000cb0000047ab9 */ /* 0x000fe40000000800 */
[----:B------:R-:W-:-:S03]  /*bc30*/  UISETP.NE.AND UP0, UPT, UR4, 0x1, UPT ;  /* 0x000000010400788c */ /* 0x000fc6000bf05270 */
[----:B------:R-:W-:Y:S02]  /*bc40*/  ULDC.64 UR4, c[0x0][0x330] ;  /* 0x0000cc0000047ab9 */ /* 0x000fe40000000a00 */
[----:B------:R-:W-:-:S07]  /*bc50*/  UIMAD.WIDE.U32 UR28, UR26, UR4, URZ ;  /* 0x000000041a1c72a5 */ /* 0x000fce000f8e003f */
[----:B------:R-:W-:Y:S02]  /*bc60*/  @UP0 UMOV UR27, UR29 ;  /* 0x0000001d001b0c82 */ /* 0x000fe40008000000 */
[----:B------:R-:W-:Y:S02]  /*bc70*/  @UP0 USHF.R.U32.HI UR26, URZ, UR5, UR27 ;  /* 0x000000053f1a0299 */ /* 0x000fe4000801161b */
.L_x_992:
[----:B------:R-:W-:Y:S02]  /*bc80*/  ULDC UR4, c[0x0][0x32c] ;  /* 0x0000cb0000047ab9 */ /* 0x000fe40000000800 */
[----:B------:R-:W-:-:S04]  /*bc90*/  UIMAD UR4, UR26, UR4, URZ ;  /* 0x000000041a0472a4 */ /* 0x000fc8000f8e023f */
[----:B------:R-:W-:-:S04]  /*bca0*/  UISETP.LT.AND UP0, UPT, UR22, UR4, UPT ;  /* 0x000000041600728c */ /* 0x000fc8000bf01270 */
[----:B------:R-:W-:-:S04]  /*bcb0*/  USEL UR22, UR22, UR4, !UP0 ;  /* 0x0000000416167287 */ /* 0x000fc8000c000000 */
.L_x_990:
[----:B------:R-:W-:-:S04]  /*bcc0*/  UIADD3 UR22, UR22, 0x2f, URZ ;  /* 0x0000002f16167890 */ /* 0x000fc8000fffe03f */
        /* <DEDUP_REMOVED lines=8> */
[----:B-1----:R-:W2:Y:S04]  /*bd50*/  LDL R2, [R1] ;  /* 0x0000000001027983 */ /* 0x002ea80000100800 */
[----:B------:R-:W3:Y:S04]  /*bd60*/  LDL R5, [R1+0x28] ;  /* 0x0000280001057983 */ /* 0x000ee80000100800 */
[----:B------:R-:W3:Y:S01]  /*bd70*/  LDL R4, [R1+0x20] ;  /* 0x0000200001047983 */ /* 0x000ee20000100800 */
[----:B------:R-:W-:Y:S01]  /*bd80*/  IMAD.MOV.U32 R164, RZ, RZ, R168 ;  /* 0x000000ffffa47224 */ /* 0x000fe200078e00a8 */
[----:B------:R-:W-:Y:S01]  /*bd90*/  MOV R171, R3 ;  /* 0x0000000300ab7202 */ /* 0x000fe20000000f00 */
[----:B------:R-:W-:-:S02]  /*bda0*/  IMAD.MOV.U32 R0, RZ, RZ, R169 ;  /* 0x000000ffff007224 */ /* 0x000fc400078e00a9 */
[----:B------:R-:W-:Y:S01]  /*bdb0*/  IMAD.MOV.U32 R170, RZ, RZ, R167 ;  /* 0x000000ffffaa7224 */ /* 0x000fe200078e00a7 */
[----:B--2---:R-:W-:Y:S02]  /*bdc0*/  SHF.R.S32.HI R222, RZ, 0x1f, R2 ;  /* 0x0000001fffde7819 */ /* 0x004fe40000011402 */
[C---:B------:R-:W-:Y:S02]  /*bdd0*/  SHF.L.U32 R251, R2.reuse, 0x1, RZ ;  /* 0x0000000102fb7819 */ /* 0x040fe400000006ff */
[----:B------:R-:W-:Y:S02]  /*bde0*/  SHF.L.U64.HI R222, R2, 0x1, R222 ;  /* 0x0000000102de7819 */ /* 0x000fe400000102de */
[C---:B---3--:R-:W-:Y:S01]  /*bdf0*/  SHF.L.U64.HI R221, R4.reuse, 0x1, R5 ;  /* 0x0000000104dd7819 */ /* 0x048fe20000010205 */
[----:B------:R-:W-:Y:S02]  /*be00*/  IMAD.SHL.U32 R220, R4, 0x2, RZ ;  /* 0x0000000204dc7824 */ /* 0x000fe400078e00ff */
.L_x_996:
[----:B------:R-:W-:Y:S04]  /*be10*/  DEPBAR.LE SB0, 0x0 ;  /* 0x000080000000791a */ /* 0x000fe80000000000 */
[----:B------:R-:W-:Y:S01]  /*be20*/  BAR.SYNC.DEFER_BLOCKING 0x0 ;  /* 0x0000000000007b1d */ /* 0x000fe20000010000 */
[----:B------:R-:W-:Y:S01]  /*be30*/  UISETP.GT.AND UP0, UPT, UR7, UR23, UPT ;  /* 0x000000170700728c */ /* 0x000fe2000bf04270 */
[----:B------:R-:W-:Y:S05]  /*be40*/  SEL R223, RZ, 0x10, P4 ;  /* 0x00000010ffdf7807 */ /* 0x000fea0002000000 */
[----:B------:R-:W-:Y:S01]  /*be50*/  PLOP3.LUT P0, PT, PT, PT, UP0, 0x80, 0x0 ;  /* 0x000000000000781c */ /* 0x000fe20003f0f008 */
[----:B-----5:R1:W2:Y:S04]  /*be60*/  LDSM.16.M88.4 R48, [R231+0x8080] ;  /* 0x00808000e730783b */ /* 0x0202a80000000200 */
[----:B------:R1:W3:Y:S04]  /*be70*/  LDSM.16.M88.4 R44, [R231+0xa080] ;  /* 0x00a08000e72c783b */ /* 0x0002e80000000200 */
[----:B------:R1:W4:Y:S04]  /*be80*/  LDSM.16.M88.4 R16, [R224+0x5080] ;  /* 0x00508000e010783b */ /* 0x0003280000000200 */
        /* <DEDUP_REMOVED lines=8> */
[----:B------:R-:W-:Y:S02]  /*bf10*/  SHF.R.S32.HI R2, RZ, 0x1f, R243 ;  /* 0x0000001fff027819 */ /* 0x000fe400000114f3 */
[----:B------:R-:W-:Y:S03]  /*bf20*/  SHF.R.S32.HI R5, RZ, 0x1f, R242 ;  /* 0x0000001fff057819 */ /* 0x000fe600000114f2 */
[----:B------:R-:W-:Y:S02]  /*bf30*/  IMAD R4, R2, c[0x0][0x208], RZ ;  /* 0x0000820002047a24 */ /* 0x000fe400078e02ff */
[C---:B------:R-:W-:Y:S04]  /*bf40*/  IMAD.WIDE.U32 R2, R243.reuse, c[0x0][0x208], RZ ;  /* 0x00008200f3027a25 */ /* 0x040fe800078e00ff */
[----:B------:R-:W-:Y:S04]  /*bf50*/  IMAD R4, R243, c[0x0][0x20c], R4 ;  /* 0x00008300f3047a24 */ /* 0x000fe800078e0204 */
[----:B------:R-:W-:Y:S02]  /*bf60*/  IMAD.IADD R3, R3, 0x1, R4 ;  /* 0x0000000103037824 */ /* 0x000fe400078e0204 */
[----:B------:R-:W-:Y:S02]  /*bf70*/  IMAD R4, R5, c[0x0][0x218], RZ ;  /* 0x0000860005047a24 */ /* 0x000fe400078e02ff */
[C---:B------:R-:W-:Y:S04]  /*bf80*/  IMAD.WIDE.U32 R2, R242.reuse, c[0x0][0x218], R2 ;  /* 0x00008600f2027a25 */ /* 0x040fe800078e0002 */
[----:B------:R-:W-:Y:S01]  /*bf90*/  IMAD R4, R242, c[0x0][0x21c], R4 ;  /* 0x00008700f2047a24 */ /* 0x000fe200078e0204 */
[----:B------:R-:W-:Y:S04]  /*bfa0*/  IADD3 R2, P0, R2, UR24, RZ ;  /* 0x0000001802027c10 */ /* 0x000fe8000ff1e0ff */
[----:B------:R-:W-:Y:S02]  /*bfb0*/  IADD3.X R4, R3, UR18, R4, P0, !PT ;  /* 0x0000001203047c10 */ /* 0x000fe400087fe404 */
[C---:B------:R-:W-:Y:S04]  /*bfc0*/  LEA R3, P0, R2.reuse, c[0x0][0x1f8], 0x1 ;  /* 0x00007e0002037a11 */ /* 0x040fe800078008ff */
[----:B------:R-:W-:Y:S01]  /*bfd0*/  LEA.HI.X R2, R2, c[0x0][0x1fc], R4, 0x1, P0 ;  /* 0x00007f0002027a11 */ /* 0x000fe200000f0c04 */
[----:B------:R-:W-:Y:S04]  /*bfe0*/  SHFL.IDX PT, R6, R3, 0x1, 0x181f ;  /* 0x00381f0003067f89 */ /* 0x000fe800000e0000 */
[----:B------:R-:W5:Y:S04]  /*bff0*/  SHFL.IDX PT, R4, R3, RZ, 0x181f ;  /* 0x00181fff03047589 */ /* 0x000f6800000e0000 */
[----:B------:R-:W4:Y:S04]  /*c000*/  SHFL.IDX PT, R5, R2, RZ, 0x181f ;  /* 0x00181fff02057589 */ /* 0x000f2800000e0000 */
[----:B------:R-:W3:Y:S04]  /*c010*/  SHFL.IDX PT, R3, R3, 0x2, 0x181f ;  /* 0x00581f0003037f89 */ /* 0x000ee800000e0000 */
[----:B------:R-:W2:Y:S04]  /*c020*/  SHFL.IDX PT, R7, R2, 0x1, 0x181f ;  /* 0x00381f0002077f89 */ /* 0x000ea800000e0000 */
[----:B------:R1:W2:Y:S02]  /*c030*/  SHFL.IDX PT, R14, R2, 0x2, 0x181f ;  /* 0x00581f00020e7f89 */ /* 0x0002a400000e0000 */
[----:B-1----:R-:W-:Y:S02]  /*c040*/  IADD3 R2, -R223, 0x10, RZ ;  /* 0x00000010df027810 */ /* 0x002fe40007ffe1ff */
[CC--:B-----5:R-:W-:Y:S02]  /*c050*/  IADD3 R12, P1, R4.reuse, R251.reuse, RZ ;  /* 0x000000fb040c7210 */ /* 0x0e0fe40007f3e0ff */
[-C--:B------:R-:W-:Y:S02]  /*c060*/  IADD3 R10, P0, R4, R220.reuse, RZ ;  /* 0x000000dc040a7210 */ /* 0x080fe40007f1e0ff */
[CC--:B------:R-:W-:Y:S01]  /*c070*/  IADD3 R8, P2, R6.reuse, R251.reuse, RZ ;  /* 0x000000fb06087210 */ /* 0x0c0fe20007f5e0ff */
[C-C-:B----4-:R-:W-:Y:S01]  /*c080*/  IMAD.X R13, R5.reuse, 0x1, R222.reuse, P1 ;  /* 0x00000001050d7824 */ /* 0x150fe200008e06de */
[----:B------:R-:W-:Y:S01]  /*c090*/  IADD3 R6, P1, R6, R220, RZ ;  /* 0x000000dc06067210 */ /* 0x000fe20007f3e0ff */
[--C-:B------:R-:W-:Y:S01]  /*c0a0*/  IMAD.X R11, R5, 0x1, R221.reuse, P0 ;  /* 0x00000001050b7824 */ /* 0x100fe200000e06dd */
[----:B---3--:R-:W-:Y:S01]  /*c0b0*/  IADD3 R4, P0, R3, R251, RZ ;  /* 0x000000fb03047210 */ /* 0x008fe20007f1e0ff */
[C-C-:B--2---:R-:W-:Y:S01]  /*c0c0*/  IMAD.X R9, R7.reuse, 0x1, R222.reuse, P2 ;  /* 0x0000000107097824 */ /* 0x144fe200010e06de */
[----:B------:R1:W-:Y:S01]  /*c0d0*/  LDGSTS.E.BYPASS.LTC128B.128 [R244], [R12.64], !P5 ;  /* 0x000000000cf47fae */ /* 0x0003e2000e901d54 */
[--C-:B------:R-:W-:Y:S01]  /*c0e0*/  IMAD.X R7, R7, 0x1, R221.reuse, P1 ;  /* 0x0000000107077824 */ /* 0x100fe200008e06dd */
[----:B------:R-:W-:Y:S01]  /*c0f0*/  LOP3.LUT R2, R2, 0xf, RZ, 0xc0, !PT ;  /* 0x0000000f02027812 */ /* 0x000fe200078ec0ff */
[----:B------:R-:W-:Y:S01]  /*c100*/  IMAD.X R5, R14, 0x1, R222, P0 ;  /* 0x000000010e057824 */ /* 0x000fe200000e06de */
[----:B------:R1:W-:Y:S01]  /*c110*/  LDGSTS.E.BYPASS.LTC128B.128 [R244+0x1800], [R10.64], !P4 ;  /* 0x018000000af47fae */ /* 0x0003e2000e101d54 */
[----:B------:R-:W-:Y:S02]  /*c120*/  ISETP.NE.U32.AND P0, PT, R223, RZ, PT ;  /* 0x000000ffdf00720c */ /* 0x000fe40003f05070 */
[----:B------:R-:W-:Y:S01]  /*c130*/  IADD3 R2, P2, P1, R2, R3, R220 ;  /* 0x0000000302027210 */ /* 0x000fe2000795e0dc */
[----:B------:R1:W-:Y:S03]  /*c140*/  LDGSTS.E.BYPASS.LTC128B.128 [R244+0x800], [R8.64], !P5 ;  /* 0x0080000008f47fae */ /* 0x0003e6000e901d54 */
[----:B------:R-:W-:Y:S01]  /*c150*/  IADD3.X R3, RZ, R14, R221, P2, P1 ;  /* 0x0000000eff037210 */ /* 0x000fe200017e24dd */
[----:B------:R1:W-:Y:S04]  /*c160*/  LDGSTS.E.BYPASS.LTC128B.128 [R244+0x2000], [R6.64], !P4 ;  /* 0x0200000006f47fae */ /* 0x0003e8000e101d54 */
[----:B------:R1:W-:Y:S04]  /*c170*/  LDGSTS.E.BYPASS.LTC128B.128 [R244+0x1000], [R4.64], !P5 ;  /* 0x0100000004f47fae */ /* 0x0003e8000e901d54 */
[----:B------:R1:W-:Y:S02]  /*c180*/  LDGSTS.E.BYPASS.LTC128B.128.ZFILL [R244+0x2800], [R2.64], P0 ;  /* 0x0280000002f47fae */ /* 0x0003e40008141d54 */
.L_x_994:
[-C--:B-12-4-:R-:W-:Y:S01]  /*c190*/  HMMA.16816.F32.BF16 R4, R48, R16.reuse, RZ ;  /* 0x000000103004723c */ /* 0x096fe200000418ff */
[----:B------:R-:W-:Y:S01]  /*c1a0*/  LDSM.16.M88.4 R212, [R232+0x8080] ;  /* 0x00808000e8d4783b */ /* 0x000fe20000000200 */
[----:B------:R-:W-:Y:S06]  /*c1b0*/  UISETP.GT.AND UP0, UPT, UR23, UR7, UPT ;  /* 0x000000071700728c */ /* 0x000fec000bf04270 */
[C---:B---3--:R-:W-:Y:S01]  /*c1c0*/  HMMA.16816.F32.BF16 R8, R44.reuse, R16, RZ ;  /* 0x000000102c08723c */ /* 0x048fe200000418ff */
        /* <DEDUP_REMOVED lines=29> */
[----:B------:R-:W4:Y:S07]  /*c3a0*/  LDSM.16.M88.4 R192, [R230+0x6080] ;  /* 0x00608000e6c0783b */ /* 0x000f2e0000000200 */
[-C--:B-1----:R-:W-:Y:S01]  /*c3b0*/  HMMA.16816.F32.BF16 R4, R212, R216.reuse, R4 ;  /* 0x000000d8d404723c */ /* 0x082fe20000041804 */
[----:B------:R-:W1:Y:S07]  /*c3c0*/  LDSM.16.M88.4 R208, [R234+0xa080] ;  /* 0x00a08000ead0783b */ /* 0x000e6e0000000200 */
[C---:B--2---:R-:W-:Y:S08]  /*c3d0*/  HMMA.16816.F32.BF16 R8, R172.reuse, R216, R8 ;  /* 0x000000d8ac08723c */ /* 0x044ff00000041808 */
[-C--:B------:R-:W-:Y:S08]  /*c3e0*/  HMMA.16816.F32.BF16 R12, R172, R218.reuse, R12 ;  /* 0x000000daac0c723c */ /* 0x080ff0000004180c */
[C---:B------:R-:W-:Y:S01]  /*c3f0*/  HMMA.16816.F32.BF16 R16, R212.reuse, R218, R16 ;  /* 0x000000dad410723c */ /* 0x040fe20000041810 */
[----:B------:R-:W2:Y:S07]  /*c400*/  LDSM.16.M88.4 R216, [R229+0x800] ;  /* 0x00080000e5d8783b */ /* 0x000eae0000000200 */
        /* <DEDUP_REMOVED lines=10> */
[----:B------:R-:W4:Y:S07]  /*c4b0*/  LDSM.16.M88.4 R192, [R224+0x6880] ;  /* 0x00688000e0c0783b */ /* 0x000f2e0000000200 */
[-C--:B------:R-:W-:Y:S01]  /*c4c0*/  HMMA.16816.F32.BF16 R4, R200, R204.reuse, R4 ;  /* 0x000000ccc804723c */ /* 0x080fe20000041804 */
[----:B------:R-:W-:Y:S07]  /*c4d0*/  LDSM.16.M88.4 R212, [R224+0x7080] ;  /* 0x00708000e0d4783b */ /* 0x000fee0000000200 */
[C---:B-1----:R-:W-:Y:S08]  /*c4e0*/  HMMA.16816.F32.BF16 R8, R208.reuse, R204, R8 ;  /* 0x000000ccd008723c */ /* 0x042ff00000041808 */
[-C--:B------:R-:W-:Y:S08]  /*c4f0*/  HMMA.16816.F32.BF16 R12, R208, R206.reuse, R12 ;  /* 0x000000ced00c723c */ /* 0x080ff0000004180c */
[C---:B------:R-:W-:Y:S01]  /*c500*/  HMMA.16816.F32.BF16 R16, R200.reuse, R206, R16 ;  /* 0x000000cec810723c */ /* 0x040fe20000041810 */
[----:B------:R-:W1:Y:S07]  /*c510*/  LDSM.16.M88.4 R204, [R231+0xe080] ;  /* 0x00e08000e7cc783b */ /* 0x000e6e0000000200 */
[-C--:B--2---:R-:W-:Y:S08]  /*c520*/  HMMA.16816.F32.BF16 R20, R200, R216.reuse, R20 ;  /* 0x000000d8c814723c */ /* 0x084ff00000041814 */
[C---:B------:R-:W-:Y:S08]  /*c530*/  HMMA.16816.F32.BF16 R24, R208.reuse, R216, R24 ;  /* 0x000000d8d018723c */ /* 0x040ff00000041818 */
[-C--:B------:R-:W-:Y:S08]  /*c540*/  HMMA.16816.F32.BF16 R28, R208, R218.reuse, R28 ;  /* 0x000000dad01c723c */ /* 0x080ff0000004181c */
[C---:B------:R-:W-:Y:S01]  /*c550*/  HMMA.16816.F32.BF16 R32, R200.reuse, R218, R32 ;  /* 0x000000dac820723c */ /* 0x040fe20000041820 */
[----:B------:R-:W2:Y:S07]  /*c560*/  LDSM.16.M88.4 R216, [R224+0x7880] ;  /* 0x00788000e0d8783b */ /* 0x000eae0000000200 */
[-C--:B---3--:R-:W-:Y:S08]  /*c570*/  HMMA.16816.F32.BF16 R36, R200, R196.reuse, R36 ;  /* 0x000000c4c824723c */ /* 0x088ff00000041824 */
[C---:B------:R-:W-:Y:S08]  /*c580*/  HMMA.16816.F32.BF16 R40, R208.reuse, R196, R40 ;  /* 0x000000c4d028723c */ /* 0x040ff00000041828 */
[-C--:B------:R-:W-:Y:S01]  /*c590*/  HMMA.16816.F32.BF16 R44, R208, R198.reuse, R44 ;  /* 0x000000c6d02c723c */ /* 0x080fe2000004182c */
[----:B------:R-:W-:Y:S07]  /*c5a0*/  LDSM.16.M88.4 R208, [R233+0xe080] ;  /* 0x00e08000e9d0783b */ /* 0x000fee0000000200 */
[----:B------:R-:W-:Y:S01]  /*c5b0*/  HMMA.16816.F32.BF16 R48, R200, R198, R48 ;  /* 0x000000c6c830723c */ /* 0x000fe20000041830 */
[----:B------:R-:W-:Y:S07]  /*c5c0*/  LDSM.16.M88.4 R196, [R233+0xc080] ;  /* 0x00c08000e9c4783b */ /* 0x000fee0000000200 */
[-C--:B----4-:R-:W-:Y:S01]  /*c5d0*/  HMMA.16816.F32.BF16 R4, R172, R192.reuse, R4 ;  /* 0x000000c0ac04723c */ /* 0x090fe20000041804 */
[----:B------:R-:W3:Y:S07]  /*c5e0*/  LDSM.16.M88.4 R200, [R239] ;  /* 0x00000000efc8783b */ /* 0x000eee0000000200 */
        /* <DEDUP_REMOVED lines=9> */
[-C--:B--2---:R-:W-:Y:S08]  /*c680*/  HMMA.16816.F32.BF16 R36, R172, R216.reuse, R36 ;  /* 0x000000d8ac24723c */ /* 0x084ff00000041824 */
[C---:B------:R-:W-:Y:S08]  /*c690*/  HMMA.16816.F32.BF16 R40, R204.reuse, R216, R40 ;  /* 0x000000d8cc28723c */ /* 0x040ff00000041828 */
[-C--:B------:R-:W-:Y:S01]  /*c6a0*/  HMMA.16816.F32.BF16 R44, R204, R218.reuse, R44 ;  /* 0x000000dacc2c723c */ /* 0x080fe2000004182c */
[----:B------:R-:W-:Y:S07]  /*c6b0*/  LDSM.16.M88.4 R204, [R232+0xc080] ;  /* 0x00c08000e8cc783b */ /* 0x000fee0000000200 */
[----:B------:R-:W-:Y:S01]  /*c6c0*/  HMMA.16816.F32.BF16 R48, R172, R218, R48 ;  /* 0x000000daac30723c */ /* 0x000fe20000041830 */
[----:B------:R-:W2:Y:S07]  /*c6d0*/  LDSM.16.M88.4 R172, [R237] ;  /* 0x00000000edac783b */ /* 0x000eae0000000200 */
[-C--:B---3--:R-:W-:Y:S01]  /*c6e0*/  HMMA.16816.F32.BF16 R4, R196, R200.reuse, R4 ;  /* 0x000000c8c404723c */ /* 0x088fe20000041804 */
[----:B------:R-:W3:Y:S07]  /*c6f0*/  LDSM.16.M88.4 R216, [R232+0xe080] ;  /* 0x00e08000e8d8783b */ /* 0x000eee0000000200 */
        /* <DEDUP_REMOVED lines=14> */
[----:B------:R-:W1:Y:S07]  /*c7e0*/  LDSM.16.M88.4 R172, [R230+0x7880] ;  /* 0x00788000e6ac783b */ /* 0x000e6e0000000200 */
[-C--:B------:R-:W-:Y:S01]  /*c7f0*/  HMMA.16816.F32.BF16 R4, R204, R212.reuse, R4 ;  /* 0x000000d4cc04723c */ /* 0x080fe20000041804 */
[----:B------:R-:W2:Y:S07]  /*c800*/  LDSM.16.M88.4 R196, [R229+0x1800] ;  /* 0x00180000e5c4783b */ /* 0x000eae0000000200 */
        /* <DEDUP_REMOVED lines=15> */
[-C--:B--2---:R-:W-:Y:S08]  /*c900*/  HMMA.16816.F32.BF16 R4, R192, R196.reuse, R4 ;  /* 0x000000c4c004723c */ /* 0x084ff00000041804 */
[C---:B------:R-:W-:Y:S08]  /*c910*/  HMMA.16816.F32.BF16 R8, R208.reuse, R196, R8 ;  /* 0x000000c4d008723c */ /* 0x040ff00000041808 */
[-C--:B------:R-:W-:Y:S08]  /*c920*/  HMMA.16816.F32.BF16 R12, R208, R198.reuse, R12 ;  /* 0x000000c6d00c723c */ /* 0x080ff0000004180c */
[C---:B------:R-:W-:Y:S08]  /*c930*/  HMMA.16816.F32.BF16 R16, R192.reuse, R198, R16 ;  /* 0x000000c6c010723c */ /* 0x040ff00000041810 */
[-C--:B---3--:R-:W-:Y:S08]  /*c940*/  HMMA.16816.F32.BF16 R20, R192, R212.reuse, R20 ;  /* 0x000000d4c014723c */ /* 0x088ff00000041814 */
        /* <DEDUP_REMOVED lines=21> */
[----:B------:R-:W-:Y:S04]  /*caa0*/  @!P6 LEA.HI.X R167, R165, c[0x0][0x2a4], R167, 0x2, P0 ;  /* 0x0000a900a5a7ea11 */ /* 0x000fe800000f14a7 */
[----:B------:R-:W-:Y:S01]  /*cab0*/  SHF.R.S32.HI R2, RZ, 0x1f, R243 ;  /* 0x0000001fff027819 */ /* 0x000fe200000114f3 */
[----:B------:R-:W2:Y:S04]  /*cac0*/  @!P6 LDG.E R242, [R166.64] ;  /* 0x00000014a6f2e981 */ /* 0x000ea8000c1e1900 */
[----:B------:R-:W-:Y:S02]  /*cad0*/  IMAD R165, R2, c[0x0][0x1e0], RZ ;  /* 0x0000780002a57a24 */ /* 0x000fe400078e02ff */
[C---:B------:R-:W-:Y:S04]  /*cae0*/  IMAD.WIDE.U32 R2, R243.reuse, c[0x0][0x1e0], RZ ;  /* 0x00007800f3027a25 */ /* 0x040fe800078e00ff */
        /* <DEDUP_REMOVED lines=14> */
[----:B------:R-:W5:Y:S04]  /*cbd0*/  SHFL.IDX PT, R167, R2, 0x1, 0x181f ;  /* 0x00381f0002a77f89 */ /* 0x000f6800000e0000 */
[----:B------:R5:W5:Y:S01]  /*cbe0*/  SHFL.IDX PT, R194, R2, 0x2, 0x181f ;  /* 0x00581f0002c27f89 */ /* 0x000b6200000e0000 */
[-C--:B-1----:R-:W-:Y:S02]  /*cbf0*/  IADD3 R172, P2, R168, R251.reuse, RZ ;  /* 0x000000fba8ac7210 */ /* 0x082fe40007f5e0ff */
[CC--:B--2---:R-:W-:Y:S02]  /*cc00*/  IADD3 R192, P1, R165.reuse, R251.reuse, RZ ;  /* 0x000000fba5c07210 */ /* 0x0c4fe40007f3e0ff */
[-C--:B------:R-:W-:Y:S03]  /*cc10*/  IADD3 R174, P0, R165, R220.reuse, RZ ;  /* 0x000000dca5ae7210 */ /* 0x080fe60007f1e0ff */
[--C-:B---3--:R-:W-:Y:S01]  /*cc20*/  IMAD.X R193, R166, 0x1, R222.reuse, P1 ;  /* 0x00000001a6c17824 */ /* 0x108fe200008e06de */
[----:B------:R-:W-:Y:S01]  /*cc30*/  IADD3 R168, P1, R168, R220, RZ ;  /* 0x000000dca8a87210 */ /* 0x000fe20007f3e0ff */
[--C-:B------:R-:W-:Y:S01]  /*cc40*/  IMAD.X R175, R166, 0x1, R221.reuse, P0 ;  /* 0x00000001a6af7824 */ /* 0x100fe200000e06dd */
[----:B----4-:R-:W-:Y:S02]  /*cc50*/  IADD3 R166, P0, R3, R251, RZ ;  /* 0x000000fb03a67210 */ /* 0x010fe40007f1e0ff */
[----:B------:R1:W-:Y:S01]  /*cc60*/  LDGSTS.E.BYPASS.LTC128B.128 [R245+0x5080], [R192.64], !P5 ;  /* 0x05080000c0f57fae */ /* 0x0003e2000e901d54 */
[--C-:B-----5:R-:W-:Y:S03]  /*cc70*/  IMAD.X R173, R167, 0x1, R222.reuse, P2 ;  /* 0x00000001a7ad7824 */ /* 0x120fe600010e06de */
[----:B------:R1:W-:Y:S01]  /*cc80*/  LDGSTS.E.BYPASS.LTC128B.128 [R245+0x6880], [R174.64], !P4 ;  /* 0x06880000aef57fae */ /* 0x0003e2000e101d54 */
[----:B------:R-:W-:Y:S01]  /*cc90*/  IADD3 R2, -R223, 0x10, RZ ;  /* 0x00000010df027810 */ /* 0x000fe20007ffe1ff */
[--C-:B------:R-:W-:Y:S02]  /*cca0*/  IMAD.X R169, R167, 0x1, R221.reuse, P1 ;  /* 0x00000001a7a97824 */ /* 0x100fe400008e06dd */
[----:B------:R1:W-:Y:S01]  /*ccb0*/  LDGSTS.E.BYPASS.LTC128B.128 [R245+0x5880], [R172.64], !P5 ;  /* 0x05880000acf57fae */ /* 0x0003e2000e901d54 */
[----:B------:R-:W-:Y:S01]  /*ccc0*/  IMAD.X R167, R194, 0x1, R222, P0 ;  /* 0x00000001c2a77824 */ /* 0x000fe200000e06de */
[----:B------:R-:W-:Y:S02]  /*ccd0*/  ISETP.NE.U32.AND P0, PT, R223, RZ, PT ;  /* 0x000000ffdf00720c */ /* 0x000fe40003f05070 */
[----:B------:R1:W-:Y:S01]  /*cce0*/  LDGSTS.E.BYPASS.LTC128B.128 [R245+0x7080], [R168.64], !P4 ;  /* 0x07080000a8f57fae */ /* 0x0003e2000e101d54 */
[----:B------:R-:W-:Y:S03]  /*ccf0*/  LOP3.LUT R2, R2, 0xf, RZ, 0xc0, !PT ;  /* 0x0000000f02027812 */ /* 0x000fe600078ec0ff */
[----:B------:R1:W-:Y:S01]  /*cd00*/  LDGSTS.E.BYPASS.LTC128B.128 [R245+0x6080], [R166.64], !P5 ;  /* 0x06080000a6f57fae */ /* 0x0003e2000e901d54 */
[----:B------:R-:W-:Y:S04]  /*cd10*/  IADD3 R2, P2, P1, R2, R3, R220 ;  /* 0x0000000302027210 */ /* 0x000fe8000795e0dc */
[----:B------:R-:W-:Y:S05]  /*cd20*/  IADD3.X R3, RZ, R194, R221, P2, P1 ;  /* 0x000000c2ff037210 */ /* 0x000fea00017e24dd */
[----:B------:R1:W-:Y:S04]  /*cd30*/  LDGSTS.E.BYPASS.LTC128B.128.ZFILL [R245+0x7880], [R2.64], P0 ;  /* 0x0788000002f57fae */ /* 0x0003e80008141d54 */
.L_x_995:
[----:B-1----:R-:W-:Y:S01]  /*cd40*/  FMNMX.FTZ R169, R4, R0, !PT ;  /* 0x0000000004a97209 */ /* 0x002fe20007810000 */
[----:B------:R-:W-:Y:S01]  /*cd50*/  LDSM.16.MT88.4 R192, [R225+0x2080] ;  /* 0x00208000e1c0783b */ /* 0x000fe20000004200 */
[----:B------:R-:W-:Y:S01]  /*cd60*/  FMNMX.FTZ R2, R6, R164, !PT ;  /* 0x000000a406027209 */ /* 0x000fe20007810000 */
[----:B------:R-:W-:Y:S01]  /*cd70*/  UISETP.GT.AND UP0, UPT, UR23, UR4, UPT ;  /* 0x000000041700728c */ /* 0x000fe2000bf04270 */
[----:B------:R-:W-:Y:S01]  /*cd80*/  FMNMX.FTZ R169, R5, R169, !PT ;  /* 0x000000a905a97209 */ /* 0x000fe20007810000 */
[----:B------:R-:W-:Y:S01]  /*cd90*/  UIADD3 UR23, UR23, -0x1, URZ ;  /* 0xffffffff17177890 */ /* 0x000fe2000fffe03f */
[----:B------:R-:W-:Y:S02]  /*cda0*/  FMNMX.FTZ R2, R7, R2, !PT ;  /* 0x0000000207027209 */ /* 0x000fe40007810000 */
[----:B------:R-:W-:Y:S01]  /*cdb0*/  FMNMX.FTZ R169, R16, R169, !PT ;  /* 0x000000a910a97209 */ /* 0x000fe20007810000 */
[----:B------:R-:W-:Y:S01]  /*cdc0*/  LDSM.16.MT88.4 R196, [R226+0x2080] ;  /* 0x00208000e2c4783b */ /* 0x000fe20000004200 */
[----:B------:R-:W-:Y:S02]  /*cdd0*/  FMNMX.FTZ R2, R18, R2, !PT ;  /* 0x0000000212027209 */ /* 0x000fe40007810000 */
[----:B------:R-:W-:Y:S02]  /*cde0*/  FMNMX.FTZ R169, R17, R169, !PT ;  /* 0x000000a911a97209 */ /* 0x000fe40007810000 */
[----:B------:R-:W-:Y:S02]  /*cdf0*/  FMNMX.FTZ R2, R19, R2, !PT ;  /* 0x0000000213027209 */ /* 0x000fe40007810000 */
[----:B------:R-:W-:Y:S01]  /*ce00*/  FMNMX.FTZ R169, R20, R169, !PT ;  /* 0x000000a914a97209 */ /* 0x000fe20007810000 */
[----:B------:R-:W2:Y:S01]  /*ce10*/  LDL.LU R252, [R1+0x18] ;  /* 0x0000180001fc7983 */ /* 0x000ea20000300800 */
        /* <DEDUP_REMOVED lines=18> */
[----:B------:R-:W-:Y:S02]  /*cf40*/  PLOP3.LUT P0, PT, PT, PT, UP0, 0x80, 0x0 ;  /* 0x000000000000781c */ /* 0x000fe40003f0f008 */
[----:B------:R-:W-:Y:S04]  /*cf50*/  FMNMX.FTZ R3, R9, R3, !PT ;  /* 0x0000000309037209 */ /* 0x000fe80007810000 */
[----:B------:R-:W-:Y:S01]  /*cf60*/  FMNMX.FTZ R3, R12, R3, !PT ;  /* 0x000000030c037209 */ /* 0x000fe20007810000 */
[----:B------:R-:W3:Y:S03]  /*cf70*/  SHFL.BFLY PT, R166, R2, 0x2, 0x1f ;  /* 0x0c401f0002a67f89 */ /* 0x000ee600000e0000 */
[----:B------:R-:W-:Y:S04]  /*cf80*/  FMNMX.FTZ R3, R13, R3, !PT ;  /* 0x000000030d037209 */ /* 0x000fe80007810000 */
[----:B------:R-:W-:Y:S04]  /*cf90*/  FMNMX.FTZ R3, R24, R3, !PT ;  /* 0x0000000318037209 */ /* 0x000fe80007810000 */
[----:B------:R-:W-:Y:S04]  /*cfa0*/  FMNMX.FTZ R3, R25, R3, !PT ;  /* 0x0000000319037209 */ /* 0x000fe80007810000 */
[----:B------:R-:W-:Y:S04]  /*cfb0*/  FMNMX.FTZ R3, R28, R3, !PT ;  /* 0x000000031c037209 */ /* 0x000fe80007810000 */
[----:B------:R-:W-:Y:S04]  /*cfc0*/  FMNMX.FTZ R3, R29, R3, !PT ;  /* 0x000000031d037209 */ /* 0x000fe80007810000 */
[----:B------:R-:W-:Y:S04]  /*cfd0*/  FMNMX.FTZ R3, R40, R3, !PT ;  /* 0x0000000328037209 */ /* 0x000fe80007810000 */
[----:B------:R-:W-:Y:S04]  /*cfe0*/  FMNMX.FTZ R3, R41, R3, !PT ;  /* 0x0000000329037209 */ /* 0x000fe80007810000 */
[----:B------:R-:W-:Y:S04]  /*cff0*/  FMNMX.FTZ R3, R44, R3, !PT ;  /* 0x000000032c037209 */ /* 0x000fe80007810000 */
[----:B------:R-:W-:Y:S05]  /*d000*/  FMNMX.FTZ R3, R45, R3, !PT ;  /* 0x000000032d037209 */ /* 0x000fea0007810000 */
[----:B------:R-:W4:Y:S01]  /*d010*/  SHFL.BFLY PT, R167, R3, 0x2, 0x1f ;  /* 0x0c401f0003a77f89 */ /* 0x000f2200000e0000 */
[----:B-1----:R-:W-:Y:S02]  /*d020*/  FMNMX.FTZ R169, R169, R165, !PT ;  /* 0x000000a5a9a97209 */ /* 0x002fe40007810000 */
[----:B---3--:R-:W-:Y:S02]  /*d030*/  FMNMX.FTZ R2, R2, R166, !PT ;  /* 0x000000a602027209 */ /* 0x008fe40007810000 */
[----:B------:R-:W-:Y:S03]  /*d040*/  FMNMX.FTZ R165, R10, R171, !PT ;  /* 0x000000ab0aa57209 */ /* 0x000fe60007810000 */
[----:B------:R-:W1:Y:S01]  /*d050*/  SHFL.BFLY PT, R172, R169, 0x1, 0x1f ;  /* 0x0c201f00a9ac7f89 */ /* 0x000e6200000e0000 */
[----:B------:R-:W-:Y:S04]  /*d060*/  FMNMX.FTZ R165, R11, R165, !PT ;  /* 0x000000a50ba57209 */ /* 0x000fe80007810000 */
[----:B------:R-:W-:Y:S03]  /*d070*/  FMNMX.FTZ R165, R14, R165, !PT ;  /* 0x000000a50ea57209 */ /* 0x000fe60007810000 */
[----:B------:R-:W3:Y:S01]  /*d080*/  SHFL.BFLY PT, R168, R2, 0x1, 0x1f ;  /* 0x0c201f0002a87f89 */ /* 0x000ee200000e0000 */
[----:B------:R-:W-:Y:S04]  /*d090*/  FMNMX.FTZ R165, R15, R165, !PT ;  /* 0x000000a50fa57209 */ /* 0x000fe80007810000 */
[----:B------:R-:W-:Y:S02]  /*d0a0*/  FMNMX.FTZ R165, R26, R165, !PT ;  /* 0x000000a51aa57209 */ /* 0x000fe40007810000 */
[----:B----4-:R-:W-:Y:S02]  /*d0b0*/  FMNMX.FTZ R3, R3, R167, !PT ;  /* 0x000000a703037209 */ /* 0x010fe40007810000 */
[----:B------:R-:W-:Y:S03]  /*d0c0*/  FMNMX.FTZ R165, R27, R165, !PT ;  /* 0x000000a51ba57209 */ /* 0x000fe60007810000 */
[----:B------:R-:W4:Y:S01]  /*d0d0*/  SHFL.BFLY PT, R167, R3, 0x1, 0x1f ;  /* 0x0c201f0003a77f89 */ /* 0x000f2200000e0000 */
[----:B------:R-:W-:Y:S02]  /*d0e0*/  FMNMX.FTZ R165, R30, R165, !PT ;  /* 0x000000a51ea57209 */ /* 0x000fe40007810000 */
[----:B-1----:R-:W-:Y:S02]  /*d0f0*/  FMNMX.FTZ R169, R169, R172, !PT ;  /* 0x000000aca9a97209 */ /* 0x002fe40007810000 */
[----:B------:R-:W-:Y:S03]  /*d100*/  FMNMX.FTZ R165, R31, R165, !PT ;  /* 0x000000a51fa57209 */ /* 0x000fe60007810000 */
[----:B------:R-:W-:Y:S01]  /*d110*/  FADD.FTZ R0, -R169, R0 ;  /* 0x00000000a9007221 */ /* 0x000fe20000010100 */
[----:B------:R-:W-:Y:S02]  /*d120*/  FMNMX.FTZ R165, R42, R165, !PT ;  /* 0x000000a52aa57209 */ /* 0x000fe40007810000 */
[----:B---3--:R-:W-:Y:S01]  /*d130*/  FMNMX.FTZ R168, R2, R168, !PT ;  /* 0x000000a802a87209 */ /* 0x008fe20007810000 */
[----:B------:R-:W-:Y:S01]  /*d140*/  FMUL.FTZ R2, R0, c[0x0][0x2d0] ;  /* 0x0000b40000027a20 */ /* 0x000fe20000410000 */
[----:B------:R-:W-:Y:S03]  /*d150*/  FMNMX.FTZ R0, R43, R165, !PT ;  /* 0x000000a52b007209 */ /* 0x000fe60007810000 */
[----:B------:R1:W3:Y:S01]  /*d160*/  MUFU.EX2 R166, R2 ;  /* 0x0000000200a67308 */ /* 0x0002e20000000800 */
[----:B------:R-:W-:Y:S01]  /*d170*/  FMNMX.FTZ R0, R46, R0, !PT ;  /* 0x000000002e007209 */ /* 0x000fe20007810000 */
[----:B------:R-:W-:Y:S03]  /*d180*/  FMUL.FTZ R200, R168, c[0x0][0x2d0] ;  /* 0x0000b400a8c87a20 */ /* 0x000fe60000410000 */
[----:B------:R-:W-:Y:S01]  /*d190*/  FMNMX.FTZ R0, R47, R0, !PT ;  /* 0x000000002f007209 */ /* 0x000fe20007810000 */
[--C-:B------:R-:W-:Y:S01]  /*d1a0*/  FFMA.FTZ R6, R6, c[0x0][0x2d0], -R200.reuse ;  /* 0x0000b40006067a23 */ /* 0x100fe200000108c8 */
[----:B----4-:R-:W-:Y:S01]  /*d1b0*/  FMNMX.FTZ R167, R3, R167, !PT ;  /* 0x000000a703a77209 */ /* 0x010fe20007810000 */
[--C-:B------:R-:W-:Y:S02]  /*d1c0*/  FFMA.FTZ R7, R7, c[0x0][0x2d0], -R200.reuse ;  /* 0x0000b40007077a23 */ /* 0x100fe400000108c8 */
[----:B------:R-:W4:Y:S01]  /*d1d0*/  SHFL.BFLY PT, R3, R0, 0x2, 0x1f ;  /* 0x0c401f0000037f89 */ /* 0x000f2200000e0000 */
[--C-:B------:R-:W-:Y:S01]  /*d1e0*/  FFMA.FTZ R18, R18, c[0x0][0x2d0], -R200.reuse ;  /* 0x0000b40012127a23 */ /* 0x100fe200000108c8 */
[----:B------:R-:W-:Y:S01]  /*d1f0*/  MUFU.EX2 R218, R6 ;  /* 0x0000000600da7308 */ /* 0x000fe20000000800 */
[--C-:B------:R-:W-:Y:S02]  /*d200*/  FFMA.FTZ R19, R19, c[0x0][0x2d0], -R200.reuse ;  /* 0x0000b40013137a23 */ /* 0x100fe400000108c8 */
[--C-:B------:R-:W-:Y:S02]  /*d210*/  FFMA.FTZ R22, R22, c[0x0][0x2d0], -R200.reuse ;  /* 0x0000b40016167a23 */ /* 0x100fe400000108c8 */
[--C-:B------:R-:W-:Y:S02]  /*d220*/  FFMA.FTZ R23, R23, c[0x0][0x2d0], -R200.reuse ;  /* 0x0000b40017177a23 */ /* 0x100fe400000108c8 */
[--C-:B------:R-:W-:Y:S02]  /*d230*/  FFMA.FTZ R34, R34, c[0x0][0x2d0], -R200.reuse ;  /* 0x0000b40022227a23 */ /* 0x100fe400000108c8 */
[--C-:B------:R-:W-:Y:S01]  /*d240*/  FFMA.FTZ R35, R35, c[0x0][0x2d0], -R200.reuse ;  /* 0x0000b40023237a23 */ /* 0x100fe200000108c8 */
[----:B------:R-:W5:Y:S01]  /*d250*/  MUFU.EX2 R219, R7 ;  /* 0x0000000700db7308 */ /* 0x000f620000000800 */
[----:B------:R-:W-:Y:S02]  /*d260*/  FFMA.FTZ R38, R38, c[0x0][0x2d0], -R200 ;  /* 0x0000b40026267a23 */ /* 0x000fe400000108c8 */
[----:B-1----:R-:W-:Y:S02]  /*d270*/  FADD.FTZ R2, -R168, R164 ;  /* 0x000000a4a8027221 */ /* 0x002fe40000010100 */
[----:B---3--:R-:W-:Y:S02]  /*d280*/  FMUL.FTZ R132, R166, R132 ;  /* 0x00000084a6847220 */ /* 0x008fe40000410000 */
[----:B------:R-:W-:Y:S02]  /*d290*/  FMUL.FTZ R2, R2, c[0x0][0x2d0] ;  /* 0x0000b40002027a20 */ /* 0x000fe40000410000 */
[C---:B------:R-:W-:Y:S01]  /*d2a0*/  FMUL.FTZ R133, R166.reuse, R133 ;  /* 0x00000085a6857220 */ /* 0x040fe20000410000 */
[----:B------:R-:W-:Y:S01]  /*d2b0*/  MUFU.EX2 R246, R18 ;  /* 0x0000001200f67308 */ /* 0x000fe20000000800 */
[----:B------:R-:W-:Y:S01]  /*d2c0*/  FMUL.FTZ R144, R166, R144 ;  /* 0x00000090a6907220 */ /* 0x000fe20000410000 */
[----:B----4-:R-:W-:Y:S01]  /*d2d0*/  FMNMX.FTZ R0, R0, R3, !PT ;  /* 0x0000000300007209 */ /* 0x010fe20007810000 */
[----:B------:R-:W-:Y:S02]  /*d2e0*/  FMUL.FTZ R145, R166, R145 ;  /* 0x00000091a6917220 */ /* 0x000fe40000410000 */
[--C-:B------:R-:W-:Y:S02]  /*d2f0*/  FFMA.FTZ R39, R39, c[0x0][0x2d0], -R200.reuse ;  /* 0x0000b40027277a23 */ /* 0x100fe400000108c8 */
[--C-:B------:R-:W-:Y:S02]  /*d300*/  FFMA.FTZ R50, R50, c[0x0][0x2d0], -R200.reuse ;  /* 0x0000b40032327a23 */ /* 0x100fe400000108c8 */
[----:B------:R-:W-:Y:S01]  /*d310*/  FFMA.FTZ R51, R51, c[0x0][0x2d0], -R200 ;  /* 0x0000b40033337a23 */ /* 0x000fe200000108c8 */
[----:B------:R1:W-:Y:S01]  /*d320*/  MUFU.EX2 R165, R2 ;  /* 0x0000000200a57308 */ /* 0x0003e20000000800 */
[C---:B------:R-:W-:Y:S02]  /*d330*/  FMUL.FTZ R148, R166.reuse, R148 ;  /* 0x00000094a6947220 */ /* 0x040fe40000410000 */
[C---:B------:R-:W-:Y:S01]  /*d340*/  FMUL.FTZ R149, R166.reuse, R149 ;  /* 0x00000095a6957220 */ /* 0x040fe20000410000 */
[----:B-----5:R-:W-:Y:S01]  /*d350*/  F2FP.BF16.PACK_AB R173, R219, R218 ;  /* 0x000000dadbad723e */ /* 0x020fe200000010ff */
        /* <DEDUP_REMOVED lines=11> */
[----:B------:R-:W-:Y:S02]  /*d410*/  FMUL.FTZ R81, R166, R81 ;  /* 0x00000051a6517220 */ /* 0x000fe40000410000 */
[----:B-1----:R-:W-:Y:S02]  /*d420*/  FADD.FTZ R2, -R167, R170 ;  /* 0x000000aaa7027221 */ /* 0x002fe40000010100 */
[----:B------:R-:W-:Y:S02]  /*d430*/  FMUL.FTZ R170, R169, c[0x0][0x2d0] ;  /* 0x0000b400a9aa7a20 */ /* 0x000fe40000410000 */
[----:B------:R-:W-:Y:S01]  /*d440*/  FMUL.FTZ R2, R2, c[0x0][0x2d0] ;  /* 0x0000b40002027a20 */ /* 0x000fe20000410000 */
[----:B------:R-:W-:Y:S01]  /*d450*/  MUFU.EX2 R206, R23 ;  /* 0x0000001700ce7308 */ /* 0x000fe20000000800 */
[--C-:B------:R-:W-:Y:S02]  /*d460*/  FFMA.FTZ R4, R4, c[0x0][0x2d0], -R170.reuse ;  /* 0x0000b40004047a23 */ /* 0x100fe400000108aa */
[--C-:B------:R-:W-:Y:S01]  /*d470*/  FFMA.FTZ R5, R5, c[0x0][0x2d0], -R170.reuse ;  /* 0x0000b40005057a23 */ /* 0x100fe200000108aa */
[----:B---3--:R-:W-:Y:S01]  /*d480*/  F2FP.BF16.PACK_AB R175, R223, R246 ;  /* 0x000000f6dfaf723e */ /* 0x008fe200000010ff */
[--C-:B------:R-:W-:Y:S02]  /*d490*/  FFMA.FTZ R16, R16, c[0x0][0x2d0], -R170.reuse ;  /* 0x0000b40010107a23 */ /* 0x100fe400000108aa */
[--C-:B------:R-:W-:Y:S02]  /*d4a0*/  FFMA.FTZ R17, R17, c[0x0][0x2d0], -R170.reuse ;  /* 0x0000b40011117a23 */ /* 0x100fe400000108aa */
[C---:B------:R-:W-:Y:S01]  /*d4b0*/  FMUL.FTZ R6, R165.reuse, R178 ;  /* 0x000000b2a5067220 */ /* 0x040fe20000410000 */
[----:B------:R1:W3:Y:S01]  /*d4c0*/  MUFU.EX2 R164, R2 ;  /* 0x0000000200a47308 */ /* 0x0002e20000000800 */
        /* <DEDUP_REMOVED lines=8> */
[--C-:B------:R-:W-:Y:S02]  /*d550*/  FFMA.FTZ R20, R20, c[0x0][0x2d0], -R170.reuse ;  /* 0x0000b40014147a23 */ /* 0x100fe400000108aa */
[--C-:B------:R-:W-:Y:S02]  /*d560*/  FFMA.FTZ R21, R21, c[0x0][0x2d0], -R170.reuse ;  /* 0x0000b40015157a23 */ /* 0x100fe400000108aa */
[--C-:B------:R-:W-:Y:S01]  /*d570*/  FFMA.FTZ R32, R32, c[0x0][0x2d0], -R170.reuse ;  /* 0x0000b40020207a23 */ /* 0x100fe200000108aa */
[----:B------:R-:W5:Y:S01]  /*d580*/  MUFU.EX2 R249, R5 ;  /* 0x0000000500f97308 */ /* 0x000f620000000800 */
[--C-:B------:R-:W-:Y:S02]  /*d590*/  FFMA.FTZ R33, R33, c[0x0][0x2d0], -R170.reuse ;  /* 0x0000b40021217a23 */ /* 0x100fe400000108aa */
[--C-:B------:R-:W-:Y:S01]  /*d5a0*/  FFMA.FTZ R36, R36, c[0x0][0x2d0], -R170.reuse ;  /* 0x0000b40024247a23 */ /* 0x100fe200000108aa */
[----:B-1----:R-:W1:Y:S01]  /*d5b0*/  SHFL.BFLY PT, R2, R0, 0x1, 0x1f ;  /* 0x0c201f0000027f89 */ /* 0x002e6200000e0000 */
[C---:B---3--:R-:W-:Y:S02]  /*d5c0*/  FMUL.FTZ R136, R164.reuse, R136 ;  /* 0x00000088a4887220 */ /* 0x048fe40000410000 */
[C---:B------:R-:W-:Y:S02]  /*d5d0*/  FMUL.FTZ R137, R164.reuse, R137 ;  /* 0x00000089a4897220 */ /* 0x040fe40000410000 */
[C---:B------:R-:W-:Y:S01]  /*d5e0*/  FMUL.FTZ R140, R164.reuse, R140 ;  /* 0x0000008ca48c7220 */ /* 0x040fe20000410000 */
[----:B------:R-:W-:Y:S01]  /*d5f0*/  MUFU.EX2 R248, R16 ;  /* 0x0000001000f87308 */ /* 0x000fe20000000800 */
[----:B------:R-:W-:Y:S02]  /*d600*/  FMUL.FTZ R141, R164, R141 ;  /* 0x0000008da48d7220 */ /* 0x000fe40000410000 */
[--C-:B------:R-:W-:Y:S02]  /*d610*/  FFMA.FTZ R37, R37, c[0x0][0x2d0], -R170.reuse ;  /* 0x0000b40025257a23 */ /* 0x100fe400000108aa */
[----:B----4-:R-:W-:Y:S02]  /*d620*/  FMUL.FTZ R4, R166, R176 ;  /* 0x000000b0a6047220 */ /* 0x010fe40000410000 */
[--C-:B------:R-:W-:Y:S02]  /*d630*/  FFMA.FTZ R48, R48, c[0x0][0x2d0], -R170.reuse ;  /* 0x0000b40030307a23 */ /* 0x100fe400000108aa */
[----:B------:R-:W-:Y:S01]  /*d640*/  FFMA.FTZ R49, R49, c[0x0][0x2d0], -R170 ;  /* 0x0000b40031317a23 */ /* 0x000fe200000108aa */
[----:B------:R-:W3:Y:S01]  /*d650*/  MUFU.EX2 R250, R17 ;  /* 0x0000001100fa7308 */ /* 0x000ee20000000800 */
[----:B------:R-:W4:Y:S01]  /*d660*/  LDL.LU R170, [R1+0x14] ;  /* 0x0000140001aa7983 */ /* 0x000f220000300800 */
[----:B------:R-:W-:Y:S01]  /*d670*/  FMUL.FTZ R150, R165, R150 ;  /* 0x00000096a5967220 */ /* 0x000fe20000410000 */
[----:B-----5:R-:W-:Y:S01]  /*d680*/  F2FP.BF16.PACK_AB R172, R249, R247 ;  /* 0x000000f7f9ac723e */ /* 0x020fe200000010ff */
[----:B------:R-:W-:Y:S01]  /*d690*/  FMUL.FTZ R5, R166, R177 ;  /* 0x000000b1a6057220 */ /* 0x000fe20000410000 */
[----:B------:R-:W5:Y:S01]  /*d6a0*/  LDL.LU R200, [R1+0xc] ;  /* 0x00000c0001c87983 */ /* 0x000f620000300800 */
[----:B------:R-:W-:Y:S01]  /*d6b0*/  FMUL.FTZ R151, R165, R151 ;  /* 0x00000097a5977220 */ /* 0x000fe20000410000 */
[----:B-1----:R-:W-:Y:S01]  /*d6c0*/  FMNMX.FTZ R3, R0, R2, !PT ;  /* 0x0000000200037209 */ /* 0x002fe20007810000 */
[C---:B------:R-:W-:Y:S02]  /*d6d0*/  FMUL.FTZ R152, R164.reuse, R152 ;  /* 0x00000098a4987220 */ /* 0x040fe40000410000 */
[----:B------:R-:W-:Y:S01]  /*d6e0*/  MUFU.EX2 R209, R20 ;  /* 0x0000001400d17308 */ /* 0x000fe20000000800 */
[----:B------:R-:W-:Y:S02]  /*d6f0*/  FMUL.FTZ R153, R164, R153 ;  /* 0x00000099a4997220 */ /* 0x000fe40000410000 */
[----:B------:R-:W-:Y:S02]  /*d700*/  FADD.FTZ R0, -R3, R171 ;  /* 0x000000ab03007221 */ /* 0x000fe40000010100 */
[----:B------:R-:W-:Y:S02]  /*d710*/  FMUL.FTZ R171, R167, c[0x0][0x2d0] ;  /* 0x0000b400a7ab7a20 */ /* 0x000fe40000410000 */
[----:B------:R-:W-:Y:S02]  /*d720*/  FMUL.FTZ R2, R3, c[0x0][0x2d0] ;  /* 0x0000b40003027a20 */ /* 0x000fe40000410000 */
[----:B------:R-:W-:Y:S01]  /*d730*/  FMUL.FTZ R0, R0, c[0x0][0x2d0] ;  /* 0x0000b40000007a20 */ /* 0x000fe20000410000 */
[----:B------:R1:W-:Y:S01]  /*d740*/  MUFU.EX2 R208, R21 ;  /* 0x0000001500d07308 */ /* 0x0003e20000000800 */
[--C-:B------:R-:W-:Y:S02]  /*d750*/  FFMA.FTZ R8, R8, c[0x0][0x2d0], -R171.reuse ;  /* 0x0000b40008087a23 */ /* 0x100fe400000108ab */
[--C-:B------:R-:W-:Y:S01]  /*d760*/  FFMA.FTZ R9, R9, c[0x0][0x2d0], -R171.reuse ;  /* 0x0000b40009097a23 */ /* 0x100fe200000108ab */
[----:B---3--:R-:W-:Y:S01]  /*d770*/  F2FP.BF16.PACK_AB R174, R250, R248 ;  /* 0x000000f8faae723e */ /* 0x008fe200000010ff */
[--C-:B------:R-:W-:Y:S02]  /*d780*/  FFMA.FTZ R12, R12, c[0x0][0x2d0], -R171.reuse ;  /* 0x0000b4000c0c7a23 */ /* 0x100fe400000108ab */
[--C-:B------:R-:W-:Y:S02]  /*d790*/  FFMA.FTZ R13, R13, c[0x0][0x2d0], -R171.reuse ;  /* 0x0000b4000d0d7a23 */ /* 0x100fe400000108ab */
[--C-:B------:R-:W-:Y:S01]  /*d7a0*/  FFMA.FTZ R10, R10, c[0x0][0x2d0], -R2.reuse ;  /* 0x0000b4000a0a7a23 */ /* 0x100fe20000010802 */
[----:B------:R-:W3:Y:S01]  /*d7b0*/  MUFU.EX2 R0, R0 ;  /* 0x0000000000007308 */ /* 0x000ee20000000800 */
[-C--:B------:R-:W-:Y:S05]  /*d7c0*/  HMMA.16816.F32.BF16 R4, R172, R192.reuse, R4 ;  /* 0x000000c0ac04723c */ /* 0x080fea0000041804 */
[--C-:B------:R-:W-:Y:S02]  /*d7d0*/  FFMA.FTZ R11, R11, c[0x0][0x2d0], -R2.reuse ;  /* 0x0000b4000b0b7a23 */ /* 0x100fe40000010802 */
[--C-:B------:R-:W-:Y:S02]  /*d7e0*/  FFMA.FTZ R14, R14, c[0x0][0x2d0], -R2.reuse ;  /* 0x0000b4000e0e7a23 */ /* 0x100fe40000010802 */
[--C-:B------:R-:W-:Y:S01]  /*d7f0*/  FFMA.FTZ R15, R15, c[0x0][0x2d0], -R2.reuse ;  /* 0x0000b4000f0f7a23 */ /* 0x100fe20000010802 */
[----:B------:R2:W-:Y:S02]  /*d800*/  MUFU.EX2 R214, R8 ;  /* 0x0000000800d67308 */ /* 0x0005e40000000800 */
[C---:B------:R-:W-:Y:S01]  /*d810*/  FMUL.FTZ R16, R166.reuse, R188 ;  /* 0x000000bca6107220 */ /* 0x040fe20000410000 */
[----:B-1----:R-:W-:Y:S01]  /*d820*/  LDSM.16.MT88.4 R20, [R228+0x3880] ;  /* 0x00388000e414783b */ /* 0x002fe20000004200 */
[----:B------:R-:W-:Y:S02]  /*d830*/  FMUL.FTZ R17, R166, R189 ;  /* 0x000000bda6117220 */ /* 0x000fe40000410000 */
[--C-:B------:R-:W-:Y:S02]  /*d840*/  FFMA.FTZ R24, R24, c[0x0][0x2d0], -R171.reuse ;  /* 0x0000b40018187a23 */ /* 0x100fe400000108ab */
[--C-:B------:R-:W-:Y:S02]  /*d850*/  FFMA.FTZ R25, R25, c[0x0][0x2d0], -R171.reuse ;  /* 0x0000b40019197a23 */ /* 0x100fe400000108ab */
[----:B------:R-:W1:Y:S01]  /*d860*/  MUFU.EX2 R215, R9 ;  /* 0x0000000900d77308 */ /* 0x000e620000000800 */
[----:B------:R-:W-:Y:S01]  /*d870*/  LDSM.16.MT88.4 R188, [R225+0x3080] ;  /* 0x00308000e1bc783b */ /* 0x000fe20000004200 */
[--C-:B------:R-:W-:Y:S02]  /*d880*/  FFMA.FTZ R26, R26, c[0x0][0x2d0], -R2.reuse ;  /* 0x0000b4001a1a7a23 */ /* 0x100fe40000010802 */
[C---:B---3--:R-:W-:Y:S02]  /*d890*/  FMUL.FTZ R138, R0.reuse, R138 ;  /* 0x0000008a008a7220 */ /* 0x048fe40000410000 */
[C---:B------:R-:W-:Y:S02]  /*d8a0*/  FMUL.FTZ R139, R0.reuse, R139 ;  /* 0x0000008b008b7220 */ /* 0x040fe40000410000 */
[C---:B------:R-:W-:Y:S02]  /*d8b0*/  FMUL.FTZ R142, R0.reuse, R142 ;  /* 0x0000008e008e7220 */ /* 0x040fe40000410000 */
[----:B------:R3:W-:Y:S01]  /*d8c0*/  MUFU.EX2 R216, R12 ;  /* 0x0000000c00d87308 */ /* 0x0007e20000000800 */
[----:B------:R-:W-:Y:S02]  /*d8d0*/  FMUL.FTZ R143, R0, R143 ;  /* 0x0000008f008f7220 */ /* 0x000fe40000410000 */
[--C-:B------:R-:W-:Y:S02]  /*d8e0*/  FFMA.FTZ R27, R27, c[0x0][0x2d0], -R2.reuse ;  /* 0x0000b4001b1b7a23 */ /* 0x100fe40000010802 */
[----:B--2---:R-:W-:Y:S02]  /*d8f0*/  FMUL.FTZ R8, R164, R180 ;  /* 0x000000b4a4087220 */ /* 0x004fe40000410000 */
[C---:B------:R-:W-:Y:S02]  /*d900*/  FMUL.FTZ R154, R0.reuse, R154 ;  /* 0x0000009a009a7220 */ /* 0x040fe40000410000 */
[----:B------:R-:W-:Y:S01]  /*d910*/  FMUL.FTZ R155, R0, R155 ;  /* 0x0000009b009b7220 */ /* 0x000fe20000410000 */
[----:B------:R-:W2:Y:S01]  /*d920*/  MUFU.EX2 R217, R13 ;  /* 0x0000000d00d97308 */ /* 0x000ea20000000800 */
[C---:B------:R-:W-:Y:S02]  /*d930*/  FMUL.FTZ R156, R164.reuse, R156 ;  /* 0x0000009ca49c7220 */ /* 0x040fe40000410000 */
[C---:B------:R-:W-:Y:S01]  /*d940*/  FMUL.FTZ R157, R164.reuse, R157 ;  /* 0x0000009da49d7220 */ /* 0x040fe20000410000 */
[----:B-1----:R-:W-:Y:S01]  /*d950*/  F2FP.BF16.PACK_AB R176, R215, R214 ;  /* 0x000000d6d7b0723e */ /* 0x002fe200000010ff */
[----:B------:R-:W-:Y:S02]  /*d960*/  FMUL.FTZ R9, R164, R181 ;  /* 0x000000b5a4097220 */ /* 0x000fe40000410000 */
[C---:B------:R-:W-:Y:S02]  /*d970*/  FMUL.FTZ R158, R0.reuse, R158 ;  /* 0x0000009e009e7220 */ /* 0x040fe40000410000 */
[----:B------:R-:W-:Y:S01]  /*d980*/  FMUL.FTZ R159, R0, R159 ;  /* 0x0000009f009f7220 */ /* 0x000fe20000410000 */
[----:B------:R1:W-:Y:S01]  /*d990*/  MUFU.EX2 R210, R10 ;  /* 0x0000000a00d27308 */ /* 0x0003e20000000800 */
[C---:B------:R-:W-:Y:S02]  /*d9a0*/  FMUL.FTZ R162, R165.reuse, R162 ;  /* 0x000000a2a5a27220 */ /* 0x040fe40000410000 */
[C---:B------:R-:W-:Y:S02]  /*d9b0*/  FMUL.FTZ R163, R165.reuse, R163 ;  /* 0x000000a3a5a37220 */ /* 0x040fe40000410000 */
[C---:B---3--:R-:W-:Y:S02]  /*d9c0*/  FMUL.FTZ R12, R164.reuse, R184 ;  /* 0x000000b8a40c7220 */ /* 0x048fe40000410000 */
[C---:B------:R-:W-:Y:S02]  /*d9d0*/  FMUL.FTZ R54, R165.reuse, R54 ;  /* 0x00000036a5367220 */ /* 0x040fe40000410000 */
[----:B------:R-:W-:Y:S01]  /*d9e0*/  FMUL.FTZ R55, R165, R55 ;  /* 0x00000037a5377220 */ /* 0x000fe20000410000 */
[----:B------:R-:W3:Y:S01]  /*d9f0*/  MUFU.EX2 R211, R11 ;  /* 0x0000000b00d37308 */ /* 0x000ee20000000800 */
[C---:B------:R-:W-:Y:S02]  /*da00*/  FMUL.FTZ R56, R164.reuse, R56 ;  /* 0x00000038a4387220 */ /* 0x040fe40000410000 */
[C---:B------:R-:W-:Y:S01]  /*da10*/  FMUL.FTZ R57, R164.reuse, R57 ;  /* 0x00000039a4397220 */ /* 0x040fe20000410000 */
[----:B--2---:R-:W-:Y:S01]  /*da20*/  F2FP.BF16.PACK_AB R178, R217, R216 ;  /* 0x000000d8d9b2723e */ /* 0x004fe200000010ff */
[----:B------:R-:W-:Y:S02]  /*da30*/  FMUL.FTZ R13, R164, R185 ;  /* 0x000000b9a40d7220 */ /* 0x000fe40000410000 */
[C---:B------:R-:W-:Y:S02]  /*da40*/  FMUL.FTZ R58, R0.reuse, R58 ;  /* 0x0000003a003a7220 */ /* 0x040fe40000410000 */
[----:B------:R-:W-:Y:S01]  /*da50*/  FMUL.FTZ R59, R0, R59 ;  /* 0x0000003b003b7220 */ /* 0x000fe20000410000 */
[----:B------:R2:W-:Y:S01]  /*da60*/  MUFU.EX2 R212, R14 ;  /* 0x0000000e00d47308 */ /* 0x0005e20000000800 */
[C---:B------:R-:W-:Y:S02]  /*da70*/  FMUL.FTZ R60, R164.reuse, R60 ;  /* 0x0000003ca43c7220 */ /* 0x040fe40000410000 */
[----:B------:R-:W-:Y:S02]  /*da80*/  FMUL.FTZ R61, R164, R61 ;  /* 0x0000003da43d7220 */ /* 0x000fe40000410000 */
[C---:B-1----:R-:W-:Y:S02]  /*da90*/  FMUL.FTZ R10, R0.reuse, R182 ;  /* 0x000000b6000a7220 */ /* 0x042fe40000410000 */
[C---:B------:R-:W-:Y:S02]  /*daa0*/  FMUL.FTZ R62, R0.reuse, R62 ;  /* 0x0000003e003e7220 */ /* 0x040fe40000410000 */
[C---:B------:R-:W-:Y:S01]  /*dab0*/  FMUL.FTZ R63, R0.reuse, R63 ;  /* 0x0000003f003f7220 */ /* 0x040fe20000410000 */
[----:B------:R-:W1:Y:S01]  /*dac0*/  MUFU.EX2 R213, R15 ;  /* 0x0000000f00d57308 */ /* 0x000e620000000800 */
[C---:B------:R-:W-:Y:S02]  /*dad0*/  FMUL.FTZ R66, R165.reuse, R66 ;  /* 0x00000042a5427220 */ /* 0x040fe40000410000 */
[----:B------:R-:W-:Y:S01]  /*dae0*/  FMUL.FTZ R67, R165, R67 ;  /* 0x00000043a5437220 */ /* 0x000fe20000410000 */
[----:B---3--:R-:W-:Y:S01]  /*daf0*/  F2FP.BF16.PACK_AB R177, R211, R210 ;  /* 0x000000d2d3b1723e */ /* 0x008fe200000010ff */
[----:B------:R-:W-:Y:S02]  /*db00*/  FMUL.FTZ R11, R0, R183 ;  /* 0x000000b7000b7220 */ /* 0x000fe40000410000 */
[----:B------:R-:W3:Y:S01]  /*db10*/  LDSM.16.MT88.4 R180, [R228+0x2080] ;  /* 0x00208000e4b4783b */ /* 0x000ee20000004200 */
[C---:B------:R-:W-:Y:S02]  /*db20*/  FMUL.FTZ R70, R165.reuse, R70 ;  /* 0x00000046a5467220 */ /* 0x040fe40000410000 */
[----:B------:R-:W-:Y:S01]  /*db30*/  MUFU.EX2 R205, R32 ;  /* 0x0000002000cd7308 */ /* 0x000fe20000000800 */
[----:B------:R-:W-:Y:S02]  /*db40*/  FMUL.FTZ R71, R165, R71 ;  /* 0x00000047a5477220 */ /* 0x000fe40000410000 */
[----:B------:R-:W-:Y:S02]  /*db50*/  FMUL.FTZ R72, R164, R72 ;  /* 0x00000048a4487220 */ /* 0x000fe40000410000 */
[----:B--2---:R-:W-:Y:S02]  /*db60*/  FMUL.FTZ R14, R0, R186 ;  /* 0x000000ba000e7220 */ /* 0x004fe40000410000 */
[----:B------:R-:W-:Y:S02]  /*db70*/  FMUL.FTZ R73, R164, R73 ;  /* 0x00000049a4497220 */ /* 0x000fe40000410000 */
[C---:B------:R-:W-:Y:S01]  /*db80*/  FMUL.FTZ R74, R0.reuse, R74 ;  /* 0x0000004a004a7220 */ /* 0x040fe20000410000 */
[----:B------:R-:W-:Y:S01]  /*db90*/  MUFU.EX2 R204, R33 ;  /* 0x0000002100cc7308 */ /* 0x000fe20000000800 */
[----:B------:R-:W-:Y:S02]  /*dba0*/  FMUL.FTZ R75, R0, R75 ;  /* 0x0000004b004b7220 */ /* 0x000fe40000410000 */
[----:B------:R-:W-:Y:S01]  /*dbb0*/  FMUL.FTZ R76, R164, R76 ;  /* 0x0000004ca44c7220 */ /* 0x000fe20000410000 */
[----:B-1----:R-:W-:Y:S01]  /*dbc0*/  F2FP.BF16.PACK_AB R179, R213, R212 ;  /* 0x000000d4d5b3723e */ /* 0x002fe200000010ff */
[----:B------:R-:W-:Y:S02]  /*dbd0*/  FMUL.FTZ R15, R0, R187 ;  /* 0x000000bb000f7220 */ /* 0x000fe40000410000 */
[----:B------:R-:W1:Y:S01]  /*dbe0*/  LDSM.16.MT88.4 R184, [R227+0x2080] ;  /* 0x00208000e3b8783b */ /* 0x000e620000004200 */
[----:B------:R-:W-:Y:S02]  /*dbf0*/  FMUL.FTZ R77, R164, R77 ;  /* 0x0000004da44d7220 */ /* 0x000fe40000410000 */
[----:B------:R-:W-:Y:S01]  /*dc00*/  MUFU.EX2 R203, R34 ;  /* 0x0000002200cb7308 */ /* 0x000fe20000000800 */
[C---:B------:R-:W-:Y:S04]  /*dc10*/  HMMA.16816.F32.BF16 R8, R176.reuse, R192, R8 ;  /* 0x000000c0b008723c */ /* 0x040fe80000041808 */
[C---:B------:R-:W-:Y:S02]  /*dc20*/  FMUL.FTZ R78, R0.reuse, R78 ;  /* 0x0000004e004e7220 */ /* 0x040fe40000410000 */
[----:B------:R-:W-:Y:S02]  /*dc30*/  FMUL.FTZ R79, R0, R79 ;  /* 0x0000004f004f7220 */ /* 0x000fe40000410000 */
[-C--:B------:R-:W-:Y:S01]  /*dc40*/  HMMA.16816.F32.BF16 R12, R176, R194.reuse, R12 ;  /* 0x000000c2b00c723c */ /* 0x080fe2000004180c */
[----:B------:R2:W-:Y:S03]  /*dc50*/  MUFU.EX2 R202, R35 ;  /* 0x0000002300ca7308 */ /* 0x0005e60000000800 */
[C---:B------:R-:W-:Y:S02]  /*dc60*/  FMUL.FTZ R82, R165.reuse, R82 ;  /* 0x00000052a5527220 */ /* 0x040fe40000410000 */
[C---:B------:R-:W-:Y:S02]  /*dc70*/  FMUL.FTZ R83, R165.reuse, R83 ;  /* 0x00000053a5537220 */ /* 0x040fe40000410000 */
[C---:B------:R-:W-:Y:S03]  /*dc80*/  HMMA.16816.F32.BF16 R16, R172.reuse, R194, R16 ;  /* 0x000000c2ac10723c */ /* 0x040fe60000041810 */
[----:B------:R-:W-:Y:S01]  /*dc90*/  MUFU.EX2 R201, R24 ;  /* 0x0000001800c97308 */ /* 0x000fe20000000800 */
[C---:B------:R-:W-:Y:S02]  /*dca0*/  FMUL.FTZ R84, R166.reuse, R84 ;  /* 0x00000054a6547220 */ /* 0x040fe40000410000 */
[----:B------:R-:W-:Y:S02]  /*dcb0*/  FMUL.FTZ R85, R166, R85 ;  /* 0x00000055a6557220 */ /* 0x000fe40000410000 */
[-C--:B------:R-:W-:Y:S04]  /*dcc0*/  HMMA.16816.F32.BF16 R132, R172, R196.reuse, R132 ;  /* 0x000000c4ac84723c */ /* 0x080fe80000041884 */
[C---:B------:R-:W-:Y:S01]  /*dcd0*/  FMUL.FTZ R86, R165.reuse, R86 ;  /* 0x00000056a5567220 */ /* 0x040fe20000410000 */
[----:B------:R-:W-:Y:S01]  /*dce0*/  MUFU.EX2 R49, R49 ;  /* 0x0000003100317308 */ /* 0x000fe20000000800 */
[C---:B------:R-:W-:Y:S02]  /*dcf0*/  FMUL.FTZ R87, R165.reuse, R87 ;  /* 0x00000057a5577220 */ /* 0x040fe40000410000 */
[C---:B------:R-:W-:Y:S01]  /*dd00*/  HMMA.16816.F32.BF16 R136, R176.reuse, R196, R136 ;  /* 0x000000c4b088723c */ /* 0x040fe20000041888 */
[----:B--2---:R-:W-:Y:S03]  /*dd10*/  LDSM.16.MT88.4 R32, [R227+0x3880] ;  /* 0x00388000e320783b */ /* 0x004fe60000004200 */
[C---:B------:R-:W-:Y:S02]  /*dd20*/  FMUL.FTZ R88, R164.reuse, R88 ;  /* 0x00000058a4587220 */ /* 0x040fe40000410000 */
[----:B------:R-:W-:Y:S01]  /*dd30*/  FMUL.FTZ R89, R164, R89 ;  /* 0x00000059a4597220 */ /* 0x000fe20000410000 */
[----:B------:R-:W-:Y:S01]  /*dd40*/  MUFU.EX2 R197, R27 ;  /* 0x0000001b00c57308 */ /* 0x000fe20000000800 */
[-C--:B------:R-:W-:Y:S04]  /*dd50*/  HMMA.16816.F32.BF16 R140, R176, R198.reuse, R140 ;  /* 0x000000c6b08c723c */ /* 0x080fe8000004188c */
[C---:B------:R-:W-:Y:S02]  /*dd60*/  FMUL.FTZ R90, R0.reuse, R90 ;  /* 0x0000005a005a7220 */ /* 0x040fe40000410000 */
[----:B------:R-:W-:Y:S02]  /*dd70*/  FMUL.FTZ R91, R0, R91 ;  /* 0x0000005b005b7220 */ /* 0x000fe40000410000 */
[C---:B------:R-:W-:Y:S01]  /*dd80*/  HMMA.16816.F32.BF16 R144, R172.reuse, R198, R144 ;  /* 0x000000c6ac90723c */ /* 0x040fe20000041890 */
[----:B------:R-:W2:Y:S03]  /*dd90*/  MUFU.EX2 R199, R25 ;  /* 0x0000001900c77308 */ /* 0x000ea60000000800 */
[C---:B------:R-:W-:Y:S02]  /*dda0*/  FMUL.FTZ R92, R164.reuse, R92 ;  /* 0x0000005ca45c7220 */ /* 0x040fe40000410000 */
[----:B------:R-:W-:Y:S02]  /*ddb0*/  FMUL.FTZ R93, R164, R93 ;  /* 0x0000005da45d7220 */ /* 0x000fe40000410000 */
[-C--:B---3--:R-:W-:Y:S03]  /*ddc0*/  HMMA.16816.F32.BF16 R148, R172, R180.reuse, R148 ;  /* 0x000000b4ac94723c */ /* 0x088fe60000041894 */
[----:B------:R3:W1:Y:S01]  /*ddd0*/  MUFU.EX2 R198, R26 ;  /* 0x0000001a00c67308 */ /* 0x0006620000000800 */
[C---:B------:R-:W-:Y:S02]  /*dde0*/  FMUL.FTZ R94, R0.reuse, R94 ;  /* 0x0000005e005e7220 */ /* 0x040fe40000410000 */
[----:B------:R-:W-:Y:S02]  /*ddf0*/  FMUL.FTZ R95, R0, R95 ;  /* 0x0000005f005f7220 */ /* 0x000fe40000410000 */
[C---:B------:R-:W-:Y:S04]  /*de00*/  HMMA.16816.F32.BF16 R152, R176.reuse, R180, R152 ;  /* 0x000000b4b098723c */ /* 0x040fe80000041898 */
[C---:B------:R-:W-:Y:S01]  /*de10*/  FMUL.FTZ R96, R166.reuse, R96 ;  /* 0x00000060a6607220 */ /* 0x040fe20000410000 */
[----:B------:R-:W-:Y:S01]  /*de20*/  MUFU.EX2 R51, R51 ;  /* 0x0000003300337308 */ /* 0x000fe20000000800 */
[C---:B------:R-:W-:Y:S02]  /*de30*/  FMUL.FTZ R97, R166.reuse, R97 ;  /* 0x00000061a6617220 */ /* 0x040fe40000410000 */
[-C--:B------:R-:W-:Y:S04]  /*de40*/  HMMA.16816.F32.BF16 R156, R176, R182.reuse, R156 ;  /* 0x000000b6b09c723c */ /* 0x080fe8000004189c */
[C---:B------:R-:W-:Y:S02]  /*de50*/  FMUL.FTZ R98, R165.reuse, R98 ;  /* 0x00000062a5627220 */ /* 0x040fe40000410000 */
[C---:B------:R-:W-:Y:S01]  /*de60*/  FMUL.FTZ R99, R165.reuse, R99 ;  /* 0x00000063a5637220 */ /* 0x040fe20000410000 */
[----:B------:R-:W-:Y:S01]  /*de70*/  MUFU.EX2 R192, R36 ;  /* 0x0000002400c07308 */ /* 0x000fe20000000800 */
[C---:B------:R-:W-:Y:S01]  /*de80*/  HMMA.16816.F32.BF16 R160, R172.reuse, R182, R160 ;  /* 0x000000b6aca0723c */ /* 0x040fe200000418a0 */
[----:B------:R-:W2:Y:S03]  /*de90*/  LDSM.16.MT88.4 R180, [R225+0x3880] ;  /* 0x00388000e1b4783b */ /* 0x000ea60000004200 */
[C---:B------:R-:W-:Y:S02]  /*dea0*/  FMUL.FTZ R100, R166.reuse, R100 ;  /* 0x00000064a6647220 */ /* 0x040fe40000410000 */
[C---:B------:R-:W-:Y:S02]  /*deb0*/  FMUL.FTZ R101, R166.reuse, R101 ;  /* 0x00000065a6657220 */ /* 0x040fe40000410000 */
[-C--:B-1----:R-:W-:Y:S01]  /*dec0*/  HMMA.16816.F32.BF16 R52, R172, R184.reuse, R52 ;  /* 0x000000b8ac34723c */ /* 0x082fe20000041834 */
[----:B---3--:R-:W-:Y:S01]  /*ded0*/  LDSM.16.MT88.4 R24, [R225+0x2880] ;  /* 0x00288000e118783b */ /* 0x008fe20000004200 */
[----:B------:R-:W-:Y:S02]  /*dee0*/  MUFU.EX2 R37, R37 ;  /* 0x0000002500257308 */ /* 0x000fe40000000800 */
[C---:B------:R-:W-:Y:S02]  /*def0*/  FMUL.FTZ R102, R165.reuse, R102 ;  /* 0x00000066a5667220 */ /* 0x040fe40000410000 */
[C---:B------:R-:W-:Y:S02]  /*df00*/  FMUL.FTZ R103, R165.reuse, R103 ;  /* 0x00000067a5677220 */ /* 0x040fe40000410000 */
        /* <DEDUP_REMOVED lines=9> */
[----:B------:R-:W1:Y:S03]  /*dfa0*/  LDSM.16.MT88.4 R184, [R226+0x3880] ;  /* 0x00388000e2b8783b */ /* 0x000e660000004200 */
[C---:B------:R-:W-:Y:S02]  /*dfb0*/  FMUL.FTZ R116, R166.reuse, R116 ;  /* 0x00000074a6747220 */ /* 0x040fe40000410000 */
[----:B------:R-:W-:Y:S02]  /*dfc0*/  FMUL.FTZ R117, R166, R117 ;  /* 0x00000075a6757220 */ /* 0x000fe40000410000 */
[C---:B------:R-:W-:Y:S01]  /*dfd0*/  FMUL.FTZ R118, R165.reuse, R118 ;  /* 0x00000076a5767220 */ /* 0x040fe20000410000 */
[-C--:B--2---:R-:W-:Y:S01]  /*dfe0*/  HMMA.16816.F32.BF16 R68, R172, R180.reuse, R68 ;  /* 0x000000b4ac44723c */ /* 0x084fe20000041844 */
[----:B------:R-:W-:Y:S02]  /*dff0*/  MUFU.EX2 R48, R48 ;  /* 0x0000003000307308 */ /* 0x000fe40000000800 */
[----:B------:R-:W-:Y:S02]  /*e000*/  FMUL.FTZ R119, R165, R119 ;  /* 0x00000077a5777220 */ /* 0x000fe40000410000 */
[C---:B------:R-:W-:Y:S02]  /*e010*/  FMUL.FTZ R120, R164.reuse, R120 ;  /* 0x00000078a4787220 */ /* 0x040fe40000410000 */
[----:B------:R-:W-:Y:S01]  /*e020*/  FMUL.FTZ R121, R164, R121 ;  /* 0x00000079a4797220 */ /* 0x000fe20000410000 */
[C---:B------:R-:W-:Y:S03]  /*e030*/  HMMA.16816.F32.BF16 R72, R176.reuse, R180, R72 ;  /* 0x000000b4b048723c */ /* 0x040fe60000041848 */
[----:B------:R-:W-:Y:S01]  /*e040*/  MUFU.EX2 R50, R50 ;  /* 0x0000003200327308 */ /* 0x000fe20000000800 */
[C---:B------:R-:W-:Y:S02]  /*e050*/  FMUL.FTZ R122, R0.reuse, R122 ;  /* 0x0000007a007a7220 */ /* 0x040fe40000410000 */
[----:B------:R-:W-:Y:S02]  /*e060*/  FMUL.FTZ R123, R0, R123 ;  /* 0x0000007b007b7220 */ /* 0x000fe40000410000 */
[-C--:B------:R-:W-:Y:S04]  /*e070*/  HMMA.16816.F32.BF16 R76, R176, R182.reuse, R76 ;  /* 0x000000b6b04c723c */ /* 0x080fe8000004184c */
[--C-:B------:R-:W-:Y:S02]  /*e080*/  FFMA.FTZ R28, R28, c[0x0][0x2d0], -R171.reuse ;  /* 0x0000b4001c1c7a23 */ /* 0x100fe400000108ab */
[--C-:B------:R-:W-:Y:S02]  /*e090*/  FFMA.FTZ R29, R29, c[0x0][0x2d0], -R171.reuse ;  /* 0x0000b4001d1d7a23 */ /* 0x100fe400000108ab */
[C---:B------:R-:W-:Y:S01]  /*e0a0*/  HMMA.16816.F32.BF16 R80, R172.reuse, R182, R80 ;  /* 0x000000b6ac50723c */ /* 0x040fe20000041850 */
[----:B------:R-:W2:Y:S01]  /*e0b0*/  LDSM.16.MT88.4 R180, [R226+0x2880] ;  /* 0x00288000e2b4783b */ /* 0x000ea20000004200 */
[----:B------:R3:W-:Y:S02]  /*e0c0*/  MUFU.EX2 R196, R28 ;  /* 0x0000001c00c47308 */ /* 0x0007e40000000800 */
[--C-:B------:R-:W-:Y:S02]  /*e0d0*/  FFMA.FTZ R30, R30, c[0x0][0x2d0], -R2.reuse ;  /* 0x0000b4001e1e7a23 */ /* 0x100fe40000010802 */
[--C-:B------:R-:W-:Y:S02]  /*e0e0*/  FFMA.FTZ R31, R31, c[0x0][0x2d0], -R2.reuse ;  /* 0x0000b4001f1f7a23 */ /* 0x100fe40000010802 */
[-C--:B-1----:R-:W-:Y:S04]  /*e0f0*/  HMMA.16816.F32.BF16 R84, R172, R184.reuse, R84 ;  /* 0x000000b8ac54723c */ /* 0x082fe80000041854 */
[----:B------:R1:W1:Y:S01]  /*e100*/  MUFU.EX2 R195, R29 ;  /* 0x0000001d00c37308 */ /* 0x0002620000000800 */
[C---:B------:R-:W-:Y:S02]  /*e110*/  FMUL.FTZ R124, R164.reuse, R124 ;  /* 0x0000007ca47c7220 */ /* 0x040fe40000410000 */
[----:B------:R-:W-:Y:S01]  /*e120*/  FMUL.FTZ R125, R164, R125 ;  /* 0x0000007da47d7220 */ /* 0x000fe20000410000 */
[C---:B------:R-:W-:Y:S04]  /*e130*/  HMMA.16816.F32.BF16 R88, R176.reuse, R184, R88 ;  /* 0x000000b8b058723c */ /* 0x040fe80000041858 */
[C---:B------:R-:W-:Y:S02]  /*e140*/  FMUL.FTZ R126, R0.reuse, R126 ;  /* 0x0000007e007e7220 */ /* 0x040fe40000410000 */
[----:B------:R2:W-:Y:S01]  /*e150*/  MUFU.EX2 R194, R30 ;  /* 0x0000001e00c27308 */ /* 0x0005e20000000800 */
[----:B------:R-:W-:Y:S01]  /*e160*/  FMUL.FTZ R127, R0, R127 ;  /* 0x0000007f007f7220 */ /* 0x000fe20000410000 */
[-C--:B------:R-:W-:Y:S04]  /*e170*/  HMMA.16816.F32.BF16 R92, R176, R186.reuse, R92 ;  /* 0x000000bab05c723c */ /* 0x080fe8000004185c */
[----:B---3--:R-:W-:Y:S01]  /*e180*/  F2FP.BF16.PACK_AB R28, R199, R201 ;  /* 0x000000c9c71c723e */ /* 0x008fe200000010ff */
[C---:B------:R-:W-:Y:S02]  /*e190*/  FMUL.FTZ R128, R166.reuse, R128 ;  /* 0x00000080a6807220 */ /* 0x040fe40000410000 */
[----:B------:R-:W-:Y:S01]  /*e1a0*/  FMUL.FTZ R129, R166, R129 ;  /* 0x00000081a6817220 */ /* 0x000fe20000410000 */
[C---:B------:R-:W-:Y:S01]  /*e1b0*/  HMMA.16816.F32.BF16 R96, R172.reuse, R186, R96 ;  /* 0x000000baac60723c */ /* 0x040fe20000041860 */
[----:B------:R-:W3:Y:S01]  /*e1c0*/  LDSM.16.MT88.4 R184, [R228+0x2880] ;  /* 0x00288000e4b8783b */ /* 0x000ee20000004200 */
[----:B------:R-:W4:Y:S02]  /*e1d0*/  MUFU.EX2 R193, R31 ;  /* 0x0000001f00c17308 */ /* 0x000f240000000800 */
[----:B-1----:R-:W-:Y:S01]  /*e1e0*/  F2FP.BF16.PACK_AB R29, R197, R198 ;  /* 0x000000c6c51d723e */ /* 0x002fe200000010ff */
[C---:B------:R-:W-:Y:S02]  /*e1f0*/  FMUL.FTZ R130, R165.reuse, R130 ;  /* 0x00000082a5827220 */ /* 0x040fe40000410000 */
[----:B------:R-:W-:Y:S01]  /*e200*/  FMUL.FTZ R131, R165, R131 ;  /* 0x00000083a5837220 */ /* 0x000fe20000410000 */
[-C--:B------:R-:W-:Y:S04]  /*e210*/  HMMA.16816.F32.BF16 R100, R172, R20.reuse, R100 ;  /* 0x00000014ac64723c */ /* 0x080fe80000041864 */
[C---:B------:R-:W-:Y:S02]  /*e220*/  FMUL.FTZ R104, R164.reuse, R104 ;  /* 0x00000068a4687220 */ /* 0x040fe40000410000 */
[----:B------:R-:W-:Y:S01]  /*e230*/  FMUL.FTZ R105, R164, R105 ;  /* 0x00000069a4697220 */ /* 0x000fe20000410000 */
[----:B--2---:R-:W-:Y:S01]  /*e240*/  F2FP.BF16.PACK_AB R30, R195, R196 ;  /* 0x000000c4c31e723e */ /* 0x004fe200000010ff */
[C---:B------:R-:W-:Y:S04]  /*e250*/  FMUL.FTZ R106, R0.reuse, R106 ;  /* 0x0000006a006a7220 */ /* 0x040fe80000410000 */
[----:B------:R-:W-:Y:S02]  /*e260*/  FMUL.FTZ R107, R0, R107 ;  /* 0x0000006b006b7220 */ /* 0x000fe40000410000 */
[C---:B------:R-:W-:Y:S02]  /*e270*/  FMUL.FTZ R108, R164.reuse, R108 ;  /* 0x0000006ca46c7220 */ /* 0x040fe40000410000 */
[----:B------:R-:W-:Y:S01]  /*e280*/  FMUL.FTZ R109, R164, R109 ;  /* 0x0000006da46d7220 */ /* 0x000fe20000410000 */
[----:B----4-:R-:W-:Y:S02]  /*e290*/  F2FP.BF16.PACK_AB R31, R193, R194 ;  /* 0x000000c2c11f723e */ /* 0x010fe400000010ff */
[C---:B------:R-:W-:Y:S04]  /*e2a0*/  HMMA.16816.F32.BF16 R104, R176.reuse, R20, R104 ;  /* 0x00000014b068723c */ /* 0x040fe80000041868 */
[C---:B------:R-:W-:Y:S02]  /*e2b0*/  FMUL.FTZ R110, R0.reuse, R110 ;  /* 0x0000006e006e7220 */ /* 0x040fe40000410000 */
[----:B------:R-:W-:Y:S01]  /*e2c0*/  FMUL.FTZ R111, R0, R111 ;  /* 0x0000006f006f7220 */ /* 0x000fe20000410000 */
[----:B------:R-:W-:Y:S01]  /*e2d0*/  F2FP.BF16.PACK_AB R20, R208, R209 ;  /* 0x000000d1d014723e */ /* 0x000fe200000010ff */
[--C-:B------:R-:W-:Y:S01]  /*e2e0*/  FFMA.FTZ R45, R45, c[0x0][0x2d0], -R171.reuse ;  /* 0x0000b4002d2d7a23 */ /* 0x100fe200000108ab */
[----:B------:R-:W-:Y:S03]  /*e2f0*/  F2FP.BF16.PACK_AB R21, R206, R207 ;  /* 0x000000cfce15723e */ /* 0x000fe600000010ff */
[--C-:B------:R-:W-:Y:S01]  /*e300*/  FFMA.FTZ R40, R40, c[0x0][0x2d0], -R171.reuse ;  /* 0x0000b40028287a23 */ /* 0x100fe200000108ab */
[-C--:B------:R-:W-:Y:S01]  /*e310*/  HMMA.16816.F32.BF16 R108, R176, R22.reuse, R108 ;  /* 0x00000016b06c723c */ /* 0x080fe2000004186c */
[----:B------:R-:W-:Y:S02]  /*e320*/  MUFU.EX2 R45, R45 ;  /* 0x0000002d002d7308 */ /* 0x000fe40000000800 */
[--C-:B------:R-:W-:Y:S02]  /*e330*/  FFMA.FTZ R41, R41, c[0x0][0x2d0], -R171.reuse ;  /* 0x0000b40029297a23 */ /* 0x100fe400000108ab */
[--C-:B------:R-:W-:Y:S02]  /*e340*/  FFMA.FTZ R42, R42, c[0x0][0x2d0], -R2.reuse ;  /* 0x0000b4002a2a7a23 */ /* 0x100fe40000010802 */
[--C-:B------:R-:W-:Y:S01]  /*e350*/  FFMA.FTZ R43, R43, c[0x0][0x2d0], -R2.reuse ;  /* 0x0000b4002b2b7a23 */ /* 0x100fe20000010802 */
[C---:B------:R-:W-:Y:S03]  /*e360*/  HMMA.16816.F32.BF16 R112, R172.reuse, R22, R112 ;  /* 0x00000016ac70723c */ /* 0x040fe60000041870 */
[----:B------:R-:W-:Y:S01]  /*e370*/  MUFU.EX2 R40, R40 ;  /* 0x0000002800287308 */ /* 0x000fe20000000800 */
[----:B------:R-:W-:Y:S01]  /*e380*/  FFMA.FTZ R44, R44, c[0x0][0x2d0], -R171 ;  /* 0x0000b4002c2c7a23 */ /* 0x000fe200000108ab */
[----:B------:R-:W-:Y:S01]  /*e390*/  MOV R171, R3 ;  /* 0x0000000300ab7202 */ /* 0x000fe20000000f00 */
[--C-:B------:R-:W-:Y:S01]  /*e3a0*/  FFMA.FTZ R46, R46, c[0x0][0x2d0], -R2.reuse ;  /* 0x0000b4002e2e7a23 */ /* 0x100fe20000010802 */
[----:B------:R-:W-:Y:S01]  /*e3b0*/  F2FP.BF16.PACK_AB R22, R204, R205 ;  /* 0x000000cdcc16723e */ /* 0x000fe200000010ff */
[-C--:B------:R-:W-:Y:S04]  /*e3c0*/  HMMA.16816.F32.BF16 R116, R172, R32.reuse, R116 ;  /* 0x00000020ac74723c */ /* 0x080fe80000041874 */
[----:B------:R-:W-:Y:S01]  /*e3d0*/  F2FP.BF16.PACK_AB R23, R202, R203 ;  /* 0x000000cbca17723e */ /* 0x000fe200000010ff */
[----:B------:R-:W-:Y:S01]  /*e3e0*/  FFMA.FTZ R2, R47, c[0x0][0x2d0], -R2 ;  /* 0x0000b4002f027a23 */ /* 0x000fe20000010802 */
[----:B------:R-:W1:Y:S01]  /*e3f0*/  MUFU.EX2 R41, R41 ;  /* 0x0000002900297308 */ /* 0x000e620000000800 */
[----:B------:R-:W-:Y:S01]  /*e400*/  FFMA.FTZ R0, R0, R252, R210 ;  /* 0x000000fc00007223 */ /* 0x000fe200000100d2 */
[C---:B------:R-:W-:Y:S04]  /*e410*/  HMMA.16816.F32.BF16 R120, R176.reuse, R32, R120 ;  /* 0x00000020b078723c */ /* 0x040fe80000041878 */
[----:B------:R-:W-:Y:S02]  /*e420*/  FADD.FTZ R0, R211, R0 ;  /* 0x00000000d3007221 */ /* 0x000fe40000010000 */
[----:B-----5:R-:W-:Y:S02]  /*e430*/  FFMA.FTZ R165, R165, R200, R218 ;  /* 0x000000c8a5a57223 */ /* 0x020fe400000100da */
[-C--:B------:R-:W-:Y:S01]  /*e440*/  HMMA.16816.F32.BF16 R124, R176, R34.reuse, R124 ;  /* 0x00000022b07c723c */ /* 0x080fe2000004187c */
[----:B------:R2:W-:Y:S03]  /*e450*/  MUFU.EX2 R36, R2 ;  /* 0x0000000200247308 */ /* 0x0005e60000000800 */
[----:B------:R-:W-:Y:S02]  /*e460*/  FADD.FTZ R0, R212, R0 ;  /* 0x00000000d4007221 */ /* 0x000fe40000010000 */
[----:B------:R-:W-:Y:S01]  /*e470*/  FFMA.FTZ R164, R164, R170, R214 ;  /* 0x000000aaa4a47223 */ /* 0x000fe200000100d6 */
[----:B------:R-:W-:Y:S01]  /*e480*/  MOV R170, R167 ;  /* 0x000000a700aa7202 */ /* 0x000fe20000000f00 */
[----:B------:R-:W-:Y:S01]  /*e490*/  HMMA.16816.F32.BF16 R128, R172, R34, R128 ;  /* 0x00000022ac80723c */ /* 0x000fe20000041880 */
[----:B------:R-:W4:Y:S02]  /*e4a0*/  LDSM.16.MT88.4 R32, [R227+0x2880] ;  /* 0x00288000e320783b */ /* 0x000f240000004200 */
[----:B------:R-:W-:Y:S01]  /*e4b0*/  MUFU.EX2 R42, R42 ;  /* 0x0000002a002a7308 */ /* 0x000fe20000000800 */
[----:B------:R-:W-:Y:S04]  /*e4c0*/  FADD.FTZ R0, R213, R0 ;  /* 0x00000000d5007221 */ /* 0x000fe80000010000 */
[-C--:B------:R-:W-:Y:S01]  /*e4d0*/  HMMA.16816.F32.BF16 R4, R20, R24.reuse, R4 ;  /* 0x000000181404723c */ /* 0x080fe20000041804 */
[----:B------:R-:W-:Y:S04]  /*e4e0*/  LDSM.16.MT88.4 R172, [R226+0x4080] ;  /* 0x00408000e2ac783b */ /* 0x000fe80000004200 */
[----:B------:R-:W5:Y:S03]  /*e4f0*/  MUFU.EX2 R43, R43 ;  /* 0x0000002b002b7308 */ /* 0x000f660000000800 */
[C---:B------:R-:W-:Y:S04]  /*e500*/  HMMA.16816.F32.BF16 R8, R28.reuse, R24, R8 ;  /* 0x000000181c08723c */ /* 0x040fe80000041808 */
[----:B--2---:R-:W-:Y:S03]  /*e510*/  FADD.FTZ R2, R198, R0 ;  /* 0x00000000c6027221 */ /* 0x004fe60000010000 */
[----:B------:R-:W2:Y:S01]  /*e520*/  MUFU.EX2 R44, R44 ;  /* 0x0000002c002c7308 */ /* 0x000ea20000000800 */
[-C--:B------:R-:W-:Y:S08]  /*e530*/  HMMA.16816.F32.BF16 R12, R28, R26.reuse, R12 ;  /* 0x0000001a1c0c723c */ /* 0x080ff0000004180c */
[C---:B------:R-:W-:Y:S01]  /*e540*/  HMMA.16816.F32.BF16 R16, R20.reuse, R26, R16 ;  /* 0x0000001a1410723c */ /* 0x040fe20000041810 */
[----:B------:R-:W1:Y:S01]  /*e550*/  LDSM.16.MT88.4 R24, [R225+0x4080] ;  /* 0x00408000e118783b */ /* 0x000e620000004200 */
[----:B------:R-:W1:Y:S06]  /*e560*/  MUFU.EX2 R46, R46 ;  /* 0x0000002e002e7308 */ /* 0x000e6c0000000800 */
[-C--:B------:R-:W-:Y:S08]  /*e570*/  HMMA.16816.F32.BF16 R132, R20, R180.reuse, R132 ;  /* 0x000000b41484723c */ /* 0x080ff00000041884 */
        /* <DEDUP_REMOVED lines=10> */
[C---:B------:R-:W-:Y:S01]  /*e620*/  HMMA.16816.F32.BF16 R64, R20.reuse, R34, R64 ;  /* 0x000000221440723c */ /* 0x040fe20000041840 */
[----:B------:R-:W3:Y:S07]  /*e630*/  LDSM.16.MT88.4 R32, [R228+0x4080] ;  /* 0x00408000e420783b */ /* 0x000eee0000004200 */
[-C--:B-1----:R-:W-:Y:S08]  /*e640*/  HMMA.16816.F32.BF16 R68, R20, R24.reuse, R68 ;  /* 0x000000181444723c */ /* 0x082ff00000041844 */
[C---:B------:R-:W-:Y:S08]  /*e650*/  HMMA.16816.F32.BF16 R72, R28.reuse, R24, R72 ;  /* 0x000000181c48723c */ /* 0x040ff00000041848 */
[-C--:B------:R-:W-:Y:S08]  /*e660*/  HMMA.16816.F32.BF16 R76, R28, R26.reuse, R76 ;  /* 0x0000001a1c4c723c */ /* 0x080ff0000004184c */
[C---:B------:R-:W-:Y:S01]  /*e670*/  HMMA.16816.F32.BF16 R80, R20.reuse, R26, R80 ;  /* 0x0000001a1450723c */ /* 0x040fe20000041850 */
[----:B------:R-:W1:Y:S07]  /*e680*/  LDSM.16.MT88.4 R24, [R227+0x4080] ;  /* 0x00408000e318783b */ /* 0x000e6e0000004200 */
[-C--:B------:R-:W-:Y:S08]  /*e690*/  HMMA.16816.F32.BF16 R84, R20, R172.reuse, R84 ;  /* 0x000000ac1454723c */ /* 0x080ff00000041854 */
[C---:B------:R-:W-:Y:S01]  /*e6a0*/  HMMA.16816.F32.BF16 R88, R28.reuse, R172, R88 ;  /* 0x000000ac1c58723c */ /* 0x040fe20000041858 */
[----:B------:R-:W4:Y:S07]  /*e6b0*/  LDL.LU R173, [R1+0x10] ;  /* 0x0000100001ad7983 */ /* 0x000f2e0000300800 */
[-C--:B------:R-:W-:Y:S08]  /*e6c0*/  HMMA.16816.F32.BF16 R92, R28, R174.reuse, R92 ;  /* 0x000000ae1c5c723c */ /* 0x080ff0000004185c */
[C---:B------:R-:W-:Y:S08]  /*e6d0*/  HMMA.16816.F32.BF16 R96, R20.reuse, R174, R96 ;  /* 0x000000ae1460723c */ /* 0x040ff00000041860 */
[-C--:B---3--:R-:W-:Y:S08]  /*e6e0*/  HMMA.16816.F32.BF16 R100, R20, R32.reuse, R100 ;  /* 0x000000201464723c */ /* 0x088ff00000041864 */
[C---:B------:R-:W-:Y:S08]  /*e6f0*/  HMMA.16816.F32.BF16 R104, R28.reuse, R32, R104 ;  /* 0x000000201c68723c */ /* 0x040ff00000041868 */
[-C--:B------:R-:W-:Y:S08]  /*e700*/  HMMA.16816.F32.BF16 R108, R28, R34.reuse, R108 ;  /* 0x000000221c6c723c */ /* 0x080ff0000004186c */
[C---:B------:R-:W-:Y:S01]  /*e710*/  HMMA.16816.F32.BF16 R112, R20.reuse, R34, R112 ;  /* 0x000000221470723c */ /* 0x040fe20000041870 */
[----:B------:R-:W3:Y:S07]  /*e720*/  LDSM.16.MT88.4 R32, [R226+0x3080] ;  /* 0x00308000e220783b */ /* 0x000eee0000004200 */
[-C--:B-1----:R-:W-:Y:S08]  /*e730*/  HMMA.16816.F32.BF16 R116, R20, R24.reuse, R116 ;  /* 0x000000181474723c */ /* 0x082ff00000041874 */
[C---:B------:R-:W-:Y:S07]  /*e740*/  HMMA.16816.F32.BF16 R120, R28.reuse, R24, R120 ;  /* 0x000000181c78723c */ /* 0x040fee0000041878 */
[----:B------:R-:W-:Y:S01]  /*e750*/  F2FP.BF16.PACK_AB R24, R41, R40 ;  /* 0x000000282918723e */ /* 0x000fe200000010ff */
[-C--:B------:R-:W-:Y:S01]  /*e760*/  HMMA.16816.F32.BF16 R124, R28, R26.reuse, R124 ;  /* 0x0000001a1c7c723c */ /* 0x080fe2000004187c */
[----:B------:R-:W-:Y:S03]  /*e770*/  LDSM.16.MT88.4 R28, [R228+0x4880] ;  /* 0x00488000e41c783b */ /* 0x000fe60000004200 */
[----:B-----5:R-:W-:Y:S04]  /*e780*/  F2FP.BF16.PACK_AB R25, R43, R42 ;  /* 0x0000002a2b19723e */ /* 0x020fe800000010ff */
[----:B------:R-:W-:Y:S07]  /*e790*/  HMMA.16816.F32.BF16 R128, R20, R26, R128 ;  /* 0x0000001a1480723c */ /* 0x000fee0000041880 */
[----:B------:R-:W-:Y:S02]  /*e7a0*/  F2FP.BF16.PACK_AB R20, R37, R192 ;  /* 0x000000c02514723e */ /* 0x000fe400000010ff */
[----:B------:R-:W-:Y:S03]  /*e7b0*/  F2FP.BF16.PACK_AB R21, R39, R38 ;  /* 0x000000262715723e */ /* 0x000fe600000010ff */
[----:B------:R-:W-:Y:S02]  /*e7c0*/  F2FP.BF16.PACK_AB R22, R49, R48 ;  /* 0x000000303116723e */ /* 0x000fe400000010ff */
[----:B------:R-:W-:Y:S02]  /*e7d0*/  F2FP.BF16.PACK_AB R23, R51, R50 ;  /* 0x000000323317723e */ /* 0x000fe400000010ff */
[----:B--2---:R-:W-:Y:S02]  /*e7e0*/  F2FP.BF16.PACK_AB R26, R45, R44 ;  /* 0x0000002c2d1a723e */ /* 0x004fe400000010ff */
[----:B------:R-:W-:Y:S03]  /*e7f0*/  F2FP.BF16.PACK_AB R27, R36, R46 ;  /* 0x0000002e241b723e */ /* 0x000fe600000010ff */
[-C--:B------:R-:W-:Y:S01]  /*e800*/  HMMA.16816.F32.BF16 R176, R20, R188.reuse, R4 ;  /* 0x000000bc14b0723c */ /* 0x080fe20000041804 */
[----:B------:R-:W1:Y:S07]  /*e810*/  LDSM.16.MT88.4 R4, [R228+0x3080] ;  /* 0x00308000e404783b */ /* 0x000e6e0000004200 */
[C---:B------:R-:W-:Y:S01]  /*e820*/  HMMA.16816.F32.BF16 R180, R24.reuse, R188, R8 ;  /* 0x000000bc18b4723c */ /* 0x040fe20000041808 */
[----:B------:R-:W2:Y:S07]  /*e830*/  LDSM.16.MT88.4 R8, [R227+0x3080] ;  /* 0x00308000e308783b */ /* 0x000eae0000004200 */
[-C--:B------:R-:W-:Y:S01]  /*e840*/  HMMA.16816.F32.BF16 R184, R24, R190.reuse, R12 ;  /* 0x000000be18b8723c */ /* 0x080fe2000004180c */
[----:B------:R-:W5:Y:S07]  /*e850*/  LDSM.16.MT88.4 R12, [R225+0x4880] ;  /* 0x00488000e10c783b */ /* 0x000f6e0000004200 */
[C---:B------:R-:W-:Y:S01]  /*e860*/  HMMA.16816.F32.BF16 R188, R20.reuse, R190, R16 ;  /* 0x000000be14bc723c */ /* 0x040fe20000041810 */
[----:B------:R-:W2:Y:S07]  /*e870*/  LDSM.16.MT88.4 R16, [R226+0x4880] ;  /* 0x00488000e210783b */ /* 0x000eae0000004200 */
[-C--:B---3--:R-:W-:Y:S08]  /*e880*/  HMMA.16816.F32.BF16 R132, R20, R32.reuse, R132 ;  /* 0x000000201484723c */ /* 0x088ff00000041884 */
[C---:B------:R-:W-:Y:S08]  /*e890*/  HMMA.16816.F32.BF16 R136, R24.reuse, R32, R136 ;  /* 0x000000201888723c */ /* 0x040ff00000041888 */
[-C--:B------:R-:W-:Y:S08]  /*e8a0*/  HMMA.16816.F32.BF16 R140, R24, R34.reuse, R140 ;  /* 0x00000022188c723c */ /* 0x080ff0000004188c */
[C---:B------:R-:W-:Y:S08]  /*e8b0*/  HMMA.16816.F32.BF16 R144, R20.reuse, R34, R144 ;  /* 0x000000221490723c */ /* 0x040ff00000041890 */
[-C--:B-1----:R-:W-:Y:S08]  /*e8c0*/  HMMA.16816.F32.BF16 R148, R20, R4.reuse, R148 ;  /* 0x000000041494723c */ /* 0x082ff00000041894 */
[C---:B------:R-:W-:Y:S08]  /*e8d0*/  HMMA.16816.F32.BF16 R152, R24.reuse, R4, R152 ;  /* 0x000000041898723c */ /* 0x040ff00000041898 */
[-C--:B------:R-:W-:Y:S08]  /*e8e0*/  HMMA.16816.F32.BF16 R156, R24, R6.reuse, R156 ;  /* 0x00000006189c723c */ /* 0x080ff0000004189c */
[C---:B------:R-:W-:Y:S01]  /*e8f0*/  HMMA.16816.F32.BF16 R160, R20.reuse, R6, R160 ;  /* 0x0000000614a0723c */ /* 0x040fe200000418a0 */
[----:B------:R-:W1:Y:S07]  /*e900*/  LDSM.16.MT88.4 R4, [R227+0x4880] ;  /* 0x00488000e304783b */ /* 0x000e6e0000004200 */
[-C--:B--2---:R-:W-:Y:S08]  /*e910*/  HMMA.16816.F32.BF16 R52, R20, R8.reuse, R52 ;  /* 0x000000081434723c */ /* 0x084ff00000041834 */
[C---:B------:R-:W-:Y:S07]  /*e920*/  HMMA.16816.F32.BF16 R56, R24.reuse, R8, R56 ;  /* 0x000000081838723c */ /* 0x040fee0000041838 */
[----:B------:R-:W-:Y:S01]  /*e930*/  FADD.FTZ R8, R215, R164 ;  /* 0x000000a4d7087221 */ /* 0x000fe20000010000 */
[-C--:B------:R-:W-:Y:S04]  /*e940*/  HMMA.16816.F32.BF16 R60, R24, R10.reuse, R60 ;  /* 0x0000000a183c723c */ /* 0x080fe8000004183c */
[----:B------:R-:W-:Y:S01]  /*e950*/  FADD.FTZ R8, R216, R8 ;  /* 0x00000008d8087221 */ /* 0x000fe20000010000 */
[----:B------:R-:W-:Y:S03]  /*e960*/  MOV R164, R168 ;  /* 0x000000a800a47202 */ /* 0x000fe60000000f00 */
[C---:B------:R-:W-:Y:S04]  /*e970*/  HMMA.16816.F32.BF16 R64, R20.reuse, R10, R64 ;  /* 0x0000000a1440723c */ /* 0x040fe80000041840 */
[----:B------:R-:W-:Y:S03]  /*e980*/  FADD.FTZ R8, R217, R8 ;  /* 0x00000008d9087221 */ /* 0x000fe60000010000 */
[----:B------:R-:W-:Y:S01]  /*e990*/  FADD.FTZ R10, R219, R165 ;  /* 0x000000a5db0a7221 */ /* 0x000fe20000010000 */
[-C--:B-----5:R-:W-:Y:S04]  /*e9a0*/  HMMA.16816.F32.BF16 R68, R20, R12.reuse, R68 ;  /* 0x0000000c1444723c */ /* 0x0a0fe80000041844 */
[----:B------:R-:W-:Y:S02]  /*e9b0*/  FADD.FTZ R8, R201, R8 ;  /* 0x00000008c9087221 */ /* 0x000fe40000010000 */
[----:B------:R-:W-:Y:S02]  /*e9c0*/  FADD.FTZ R10, R246, R10 ;  /* 0x0000000af60a7221 */ /* 0x000fe40000010000 */
[C---:B------:R-:W-:Y:S04]  /*e9d0*/  HMMA.16816.F32.BF16 R72, R24.reuse, R12, R72 ;  /* 0x0000000c1848723c */ /* 0x040fe80000041848 */
[----:B------:R-:W-:Y:S04]  /*e9e0*/  FADD.FTZ R10, R223, R10 ;  /* 0x0000000adf0a7221 */ /* 0x000fe80000010000 */
[-C--:B------:R-:W-:Y:S04]  /*e9f0*/  HMMA.16816.F32.BF16 R76, R24, R14.reuse, R76 ;  /* 0x0000000e184c723c */ /* 0x080fe8000004184c */
[----:B------:R-:W-:Y:S04]  /*ea00*/  FADD.FTZ R10, R207, R10 ;  /* 0x0000000acf0a7221 */ /* 0x000fe80000010000 */
[C---:B------:R-:W-:Y:S04]  /*ea10*/  HMMA.16816.F32.BF16 R80, R20.reuse, R14, R80 ;  /* 0x0000000e1450723c */ /* 0x040fe80000041850 */
[----:B------:R-:W-:Y:S02]  /*ea20*/  FADD.FTZ R11, R206, R10 ;  /* 0x0000000ace0b7221 */ /* 0x000fe40000010000 */
[----:B------:R-:W-:Y:S02]  /*ea30*/  FADD.FTZ R10, R199, R8 ;  /* 0x00000008c70a7221 */ /* 0x000fe40000010000 */
[-C--:B------:R-:W-:Y:S08]  /*ea40*/  HMMA.16816.F32.BF16 R84, R20, R16.reuse, R84 ;  /* 0x000000101454723c */ /* 0x080ff00000041854 */
[C---:B------:R-:W-:Y:S08]  /*ea50*/  HMMA.16816.F32.BF16 R88, R24.reuse, R16, R88 ;  /* 0x000000101858723c */ /* 0x040ff00000041858 */
[-C--:B------:R-:W-:Y:S08]  /*ea60*/  HMMA.16816.F32.BF16 R92, R24, R18.reuse, R92 ;  /* 0x00000012185c723c */ /* 0x080ff0000004185c */
[C---:B------:R-:W-:Y:S08]  /*ea70*/  HMMA.16816.F32.BF16 R96, R20.reuse, R18, R96 ;  /* 0x000000121460723c */ /* 0x040ff00000041860 */
[-C--:B------:R-:W-:Y:S04]  /*ea80*/  HMMA.16816.F32.BF16 R100, R20, R28.reuse, R100 ;  /* 0x0000001c1464723c */ /* 0x080fe80000041864 */
[----:B----4-:R-:W-:Y:S04]  /*ea90*/  FFMA.FTZ R166, R166, R173, R247 ;  /* 0x000000ada6a67223 */ /* 0x010fe800000100f7 */
[C---:B------:R-:W-:Y:S04]  /*eaa0*/  HMMA.16816.F32.BF16 R104, R24.reuse, R28, R104 ;  /* 0x0000001c1868723c */ /* 0x040fe80000041868 */
[----:B------:R-:W-:Y:S04]  /*eab0*/  FADD.FTZ R9, R249, R166 ;  /* 0x000000a6f9097221 */ /* 0x000fe80000010000 */
[----:B------:R-:W-:Y:S01]  /*eac0*/  FADD.FTZ R9, R248, R9 ;  /* 0x00000009f8097221 */ /* 0x000fe20000010000 */
[-C--:B------:R-:W-:Y:S03]  /*ead0*/  HMMA.16816.F32.BF16 R108, R24, R30.reuse, R108 ;  /* 0x0000001e186c723c */ /* 0x080fe6000004186c */
[----:B------:R-:W-:Y:S04]  /*eae0*/  FADD.FTZ R9, R250, R9 ;  /* 0x00000009fa097221 */ /* 0x000fe80000010000 */
[----:B------:R-:W-:Y:S01]  /*eaf0*/  FADD.FTZ R9, R209, R9 ;  /* 0x00000009d1097221 */ /* 0x000fe20000010000 */
[C---:B------:R-:W-:Y:S04]  /*eb00*/  HMMA.16816.F32.BF16 R112, R20.reuse, R30, R112 ;  /* 0x0000001e1470723c */ /* 0x040fe80000041870 */
[----:B------:R-:W-:Y:S02]  /*eb10*/  FADD.FTZ R0, R208, R9 ;  /* 0x00000009d0007221 */ /* 0x000fe40000010000 */
[----:B------:R-:W-:Y:S02]  /*eb20*/  FADD.FTZ R9, R197, R2 ;  /* 0x00000002c5097221 */ /* 0x000fe40000010000 */
[----:B------:R-:W-:Y:S01]  /*eb30*/  FADD.FTZ R8, R205, R0 ;  /* 0x00000000cd087221 */ /* 0x000fe20000010000 */
[-C--:B-1----:R-:W-:Y:S03]  /*eb40*/  HMMA.16816.F32.BF16 R116, R20, R4.reuse, R116 ;  /* 0x000000041474723c */ /* 0x082fe60000041874 */
[----:B------:R-:W-:Y:S02]  /*eb50*/  FADD.FTZ R2, R196, R10 ;  /* 0x0000000ac4027221 */ /* 0x000fe40000010000 */
[----:B------:R-:W-:Y:S02]  /*eb60*/  FADD.FTZ R10, R204, R8 ;  /* 0x00000008cc0a7221 */ /* 0x000fe40000010000 */
[----:B------:R-:W-:Y:S01]  /*eb70*/  FADD.FTZ R0, R194, R9 ;  /* 0x00000009c2007221 */ /* 0x000fe20000010000 */
[C---:B------:R-:W-:Y:S04]  /*eb80*/  HMMA.16816.F32.BF16 R120, R24.reuse, R4, R120 ;  /* 0x000000041878723c */ /* 0x040fe80000041878 */
[----:B------:R-:W-:Y:S03]  /*eb90*/  FADD.FTZ R8, R193, R0 ;  /* 0x00000000c1087221 */ /* 0x000fe60000010000 */
        /* <DEDUP_REMOVED lines=19> */
[----:B------:R-:W-:Y:S01]  /*ecd0*/  FADD.FTZ R2, R45, R2 ;  /* 0x000000022d027221 */ /* 0x000fe20000010000 */
[----:B------:R-:W-:Y:S01]  /*ece0*/  STL [R1+0xc], R4 ;  /* 0x00000c0401007387 */ /* 0x000fe20000100800 */
[----:B------:R-:W-:Y:S03]  /*ecf0*/  FADD.FTZ R0, R46, R0 ;  /* 0x000000002e007221 */ /* 0x000fe60000010000 */
[----:B------:R-:W-:Y:S01]  /*ed00*/  STL [R1+0x14], R2 ;  /* 0x0000140201007387 */ /* 0x000fe20000100800 */
[----:B------:R-:W-:Y:S05]  /*ed10*/  FADD.FTZ R0, R36, R0 ;  /* 0x0000000024007221 */ /* 0x000fea0000010000 */
[----:B------:R1:W-:Y:S02]  /*ed20*/  STL [R1+0x18], R0 ;  /* 0x0000180001007387 */ /* 0x0003e40000100800 */
[----:B-1----:R-:W-:Y:S01]  /*ed30*/  MOV R0, R169 ;  /* 0x000000a900007202 */ /* 0x002fe20000000f00 */
[----:B------:R-:W-:-:S05]  /*ed40*/  @P0 BRA `(.L_x_996) ;  /* 0xffffd0c000000947 */ /* 0x000fca000383ffff */
.L_x_993:
[----:B------:R-:W-:-:S06]  /*ed50*/  UISETP.GE.AND UP0, UPT, UR23, UR7, UPT ;  /* 0x000000071700728c */ /* 0x000fcc000bf06270 */
[----:B------:R-:W-:-:S13]  /*ed60*/  PLOP3.LUT P0, PT, PT, PT, UP0, 0x80, 0x0 ;  /* 0x000000000000781c */ /* 0x000fda0003f0f008 */
[----:B------:R-:W-:Y:S05]  /*ed70*/  @!P0 BRA `(.L_x_997) ;  /* 0x00004af000008947 */ /* 0x000fea0003800000 */
[----:B-1----:R-:W2:Y:S01]  /*ed80*/  LDL.LU R2, [R1] ;  /* 0x0000000001027983 */ /* 0x002ea20000300800 */
[----:B------:R-:W-:Y:S01]  /*ed90*/  IMAD.MOV.U32 R165, RZ, RZ, R168 ;  /* 0x000000ffffa57224 */ /* 0x000fe200078e00a8 */
[----:B------:R-:W-:Y:S01]  /*eda0*/  MOV R170, R3 ;  /* 0x0000000300aa7202 */ /* 0x000fe20000000f00 */
[----:B------:R-:W-:Y:S01]  /*edb0*/  IMAD.MOV.U32 R164, RZ, RZ, R169 ;  /* 0x000000ffffa47224 */ /* 0x000fe200078e00a9 */
[----:B------:R-:W3:Y:S01]  /*edc0*/  LDL.LU R4, [R1+0x28] ;  /* 0x0000280001047983 */ /* 0x000ee20000300800 */
[----:B------:R-:W-:Y:S01]  /*edd0*/  IMAD.MOV.U32 R166, RZ, RZ, R167 ;  /* 0x000000ffffa67224 */ /* 0x000fe200078e00a7 */
[----:B--2---:R-:W-:Y:S02]  /*ede0*/  SHF.R.S32.HI R249, RZ, 0x1f, R2 ;  /* 0x0000001ffff97819 */ /* 0x004fe40000011402 */
[C---:B------:R-:W-:Y:S02]  /*edf0*/  SHF.L.U32 R248, R2.reuse, 0x1, RZ ;  /* 0x0000000102f87819 */ /* 0x040fe400000006ff */
[----:B------:R-:W-:-:S02]  /*ee00*/  SHF.L.U64.HI R249, R2, 0x1, R249 ;  /* 0x0000000102f97819 */ /* 0x000fc400000102f9 */
[----:B------:R-:W3:Y:S02]  /*ee10*/  LDL.LU R2, [R1+0x20] ;  /* 0x0000200001027983 */ /* 0x000ee40000300800 */
[C---:B---3--:R-:W-:Y:S01]  /*ee20*/  SHF.L.U64.HI R247, R2.reuse, 0x1, R4 ;  /* 0x0000000102f77819 */ /* 0x048fe20000010204 */
[----:B------:R-:W-:Y:S02]  /*ee30*/  IMAD.SHL.U32 R246, R2, 0x2, RZ ;  /* 0x0000000202f67824 */ /* 0x000fe400078e00ff */
.L_x_1015:
[----:B------:R-:W-:Y:S04]  /*ee40*/  DEPBAR.LE SB0, 0x0 ;  /* 0x000080000000791a */ /* 0x000fe80000000000 */
[----:B------:R-:W-:Y:S01]  /*ee50*/  BAR.SYNC.DEFER_BLOCKING 0x0 ;  /* 0x0000000000007b1d */ /* 0x000fe20000010000 */
[----:B-1----:R-:W-:Y:S01]  /*ee60*/  SHF.R.S32.HI R0, RZ, 0x1f, R243 ;  /* 0x0000001fff007819 */ /* 0x002fe200000114f3 */
[C---:B------:R-:W-:Y:S01]  /*ee70*/  IMAD.WIDE.U32 R2, R243.reuse, c[0x0][0x208], RZ ;  /* 0x00008200f3027a25 */ /* 0x040fe200078e00ff */
[----:B------:R-:W-:Y:S03]  /*ee80*/  UISETP.GT.AND UP0, UPT, UR23, UR7, UPT ;  /* 0x000000071700728c */ /* 0x000fe6000bf04270 */
[----:B------:R-:W-:Y:S04]  /*ee90*/  IMAD R0, R0, c[0x0][0x208], RZ ;  /* 0x0000820000007a24 */ /* 0x000fe800078e02ff */
[----:B------:R-:W-:Y:S04]  /*eea0*/  IMAD R0, R243, c[0x0][0x20c], R0 ;  /* 0x00008300f3007a24 */ /* 0x000fe800078e0200 */
[----:B------:R-:W-:Y:S01]  /*eeb0*/  IMAD.IADD R3, R3, 0x1, R0 ;  /* 0x0000000103037824 */ /* 0x000fe200078e0200 */
[----:B-----5:R-:W-:Y:S03]  /*eec0*/  SHF.R.S32.HI R0, RZ, 0x1f, R242 ;  /* 0x0000001fff007819 */ /* 0x020fe600000114f2 */
[----:B------:R-:W-:Y:S04]  /*eed0*/  IMAD.WIDE.U32 R2, R242, c[0x0][0x218], R2 ;  /* 0x00008600f2027a25 */ /* 0x000fe800078e0002 */
[----:B------:R-:W-:Y:S01]  /*eee0*/  IMAD R0, R0, c[0x0][0x218], RZ ;  /* 0x0000860000007a24 */ /* 0x000fe200078e02ff */
[----:B------:R-:W-:Y:S01]  /*eef0*/  IADD3 R2, P0, R2, UR24, RZ ;  /* 0x0000001802027c10 */ /* 0x000fe2000ff1e0ff */
[----:B------:R-:W-:Y:S02]  /*ef00*/  LDSM.16.M88.4 R48, [R231+0x8080] ;  /* 0x00808000e730783b */ /* 0x000fe40000000200 */
[----:B------:R-:W-:Y:S04]  /*ef10*/  IMAD R0, R242, c[0x0][0x21c], R0 ;  /* 0x00008700f2007a24 */ /* 0x000fe800078e0200 */
[----:B------:R-:W1:Y:S01]  /*ef20*/  LDSM.16.M88.4 R16, [R224+0x5080] ;  /* 0x00508000e010783b */ /* 0x000e620000000200 */
[----:B------:R-:W-:Y:S02]  /*ef30*/  IADD3.X R3, R3, UR18, R0, P0, !PT ;  /* 0x0000001203037c10 */ /* 0x000fe400087fe400 */
[C---:B------:R-:W-:Y:S03]  /*ef40*/  LEA R0, P0, R2.reuse, c[0x0][0x1f8], 0x1 ;  /* 0x00007e0002007a11 */ /* 0x040fe600078008ff */
[----:B------:R-:W-:Y:S01]  /*ef50*/  LDSM.16.M88.4 R44, [R231+0xa080] ;  /* 0x00a08000e72c783b */ /* 0x000fe20000000200 */
[----:B------:R-:W-:Y:S05]  /*ef60*/  LEA.HI.X R2, R2, c[0x0][0x1fc], R3, 0x1, P0 ;  /* 0x00007f0002027a11 */ /* 0x000fea00000f0c03 */
[----:B------:R-:W-:Y:S06]  /*ef70*/  LDSM.16.M88.4 R32, [R224+0x5880] ;  /* 0x00588000e020783b */ /* 0x000fec0000000200 */
[----:B------:R-:W2:Y:S06]  /*ef80*/  SHFL.IDX PT, R3, R0, RZ, 0x181f ;  /* 0x00181fff00037589 */ /* 0x000eac00000e0000 */
[----:B------:R-:W3:Y:S06]  /*ef90*/  SHFL.IDX PT, R37, R2, RZ, 0x181f ;  /* 0x00181fff02257589 */ /* 0x000eec00000e0000 */
[----:B------:R-:W-:Y:S06]  /*efa0*/  SHFL.IDX PT, R39, R2, 0x1, 0x181f ;  /* 0x00381f0002277f89 */ /* 0x000fec00000e0000 */
[----:B------:R4:W-:Y:S01]  /*efb0*/  SHFL.IDX PT, R42, R2, 0x2, 0x181f ;  /* 0x00581f00022a7f89 */ /* 0x0009e200000e0000 */
[-C--:B-1----:R-:W-:Y:S05]  /*efc0*/  HMMA.16816.F32.BF16 R4, R48, R16.reuse, RZ ;  /* 0x000000103004723c */ /* 0x082fea00000418ff */
[----:B------:R-:W-:Y:S01]  /*efd0*/  LDSM.16.M88.4 R172, [R224+0x6080] ;  /* 0x00608000e0ac783b */ /* 0x000fe20000000200 */
[C---:B--2---:R-:W-:Y:S02]  /*efe0*/  IADD3 R36, P0, R3.reuse, R246, RZ ;  /* 0x000000f603247210 */ /* 0x044fe40007f1e0ff */
[C---:B------:R-:W-:Y:S03]  /*eff0*/  HMMA.16816.F32.BF16 R8, R44.reuse, R16, RZ ;  /* 0x000000102c08723c */ /* 0x040fe600000418ff */
[----:B------:R-:W1:Y:S06]  /*f000*/  SHFL.IDX PT, R38, R0, 0x1, 0x181f ;  /* 0x00381f0000267f89 */ /* 0x000e6c00000e0000 */
[----:B------:R-:W-:Y:S01]  /*f010*/  LDSM.16.M88.4 R192, [R233+0x8080] ;  /* 0x00808000e9c0783b */ /* 0x000fe20000000200 */
[-C--:B------:R-:W-:Y:S02]  /*f020*/  HMMA.16816.F32.BF16 R12, R44, R18.reuse, RZ ;  /* 0x000000122c0c723c */ /* 0x080fe400000418ff */
[-C--:B----4-:R-:W-:Y:S03]  /*f030*/  IADD3 R2, P1, R3, R248.reuse, RZ ;  /* 0x000000f803027210 */ /* 0x090fe60007f3e0ff */
[----:B------:R-:W-:Y:S03]  /*f040*/  LDSM.16.M88.4 R196, [R235] ;  /* 0x00000000ebc4783b */ /* 0x000fe60000000200 */
[C---:B------:R-:W-:Y:S03]  /*f050*/  HMMA.16816.F32.BF16 R16, R48.reuse, R18, RZ ;  /* 0x000000123010723c */ /* 0x040fe600000418ff */
[----:B------:R-:W-:Y:S01]  /*f060*/  LDSM.16.M88.4 R200, [R233+0xa080] ;  /* 0x00a08000e9c8783b */ /* 0x000fe20000000200 */
[C---:B---3--:R-:W-:Y:S02]  /*f070*/  IMAD.X R3, R37.reuse, 0x1, R249, P1 ;  /* 0x0000000125037824 */ /* 0x048fe400008e06f9 */
[----:B------:R-:W-:Y:S02]  /*f080*/  IMAD.X R37, R37, 0x1, R247, P0 ;  /* 0x0000000125257824 */ /* 0x000fe400000e06f7 */
[-C--:B------:R-:W-:Y:S01]  /*f090*/  HMMA.16816.F32.BF16 R20, R48, R32.reuse, RZ ;  /* 0x000000203014723c */ /* 0x080fe200000418ff */
[----:B------:R-:W-:Y:S03]  /*f0a0*/  LDSM.16.M88.4 R204, [R241] ;  /* 0x00000000f1cc783b */ /* 0x000fe60000000200 */
[C---:B-1----:R-:W-:Y:S03]  /*f0b0*/  IADD3 R40, P0, R38.reuse, R248, RZ ;  /* 0x000000f826287210 */ /* 0x042fe60007f1e0ff */
[----:B------:R-:W-:Y:S01]  /*f0c0*/  LDSM.16.M88.4 R208, [R240] ;  /* 0x00000000f0d0783b */ /* 0x000fe20000000200 */
[C---:B------:R-:W-:Y:S04]  /*f0d0*/  HMMA.16816.F32.BF16 R24, R44.reuse, R32, RZ ;  /* 0x000000202c18723c */ /* 0x040fe800000418ff */
[C---:B------:R-:W-:Y:S01]  /*f0e0*/  IMAD.X R41, R39.reuse, 0x1, R249, P0 ;  /* 0x0000000127297824 */ /* 0x040fe200000e06f9 */
[----:B------:R-:W-:Y:S01]  /*f0f0*/  @!PT LDS RZ, [RZ] ;  /* 0x00000000fffff984 */ /* 0x000fe20000000800 */
[----:B------:R-:W-:Y:S01]  /*f100*/  @!PT LDS RZ, [RZ] ;  /* 0x00000000fffff984 */ /* 0x000fe20000000800 */
[----:B------:R-:W-:Y:S01]  /*f110*/  @!PT LDS RZ, [RZ] ;  /* 0x00000000fffff984 */ /* 0x000fe20000000800 */
[----:B------:R1:W-:Y:S03]  /*f120*/  LDGSTS.E.BYPASS.LTC128B.128 [R244], [R2.64], !P5 ;  /* 0x0000000002f47fae */ /* 0x0003e6000e901d54 */
[-C--:B------:R-:W-:Y:S03]  /*f130*/  HMMA.16816.F32.BF16 R28, R44, R34.reuse, RZ ;  /* 0x000000222c1c723c */ /* 0x080fe600000418ff */
[----:B------:R2:W-:Y:S05]  /*f140*/  LDGSTS.E.BYPASS.LTC128B.128 [R244+0x1800], [R36.64], !P4 ;  /* 0x0180000024f47fae */ /* 0x0005ea000e101d54 */
[C---:B------:R-:W-:Y:S01]  /*f150*/  HMMA.16816.F32.BF16 R32, R48.reuse, R34, RZ ;  /* 0x000000223020723c */ /* 0x040fe200000418ff */
[----:B------:R-:W3:Y:S06]  /*f160*/  SHFL.IDX PT, R0, R0, 0x2, 0x181f ;  /* 0x00581f0000007f89 */ /* 0x000eec00000e0000 */
[----:B------:R4:W-:Y:S01]  /*f170*/  LDGSTS.E.BYPASS.LTC128B.128 [R244+0x800], [R40.64], !P5 ;  /* 0x0080000028f47fae */ /* 0x0009e2000e901d54 */
[----:B-1----:R-:W-:Y:S05]  /*f180*/  IADD3 R2, P2, R38, R246, RZ ;  /* 0x000000f626027210 */ /* 0x002fea0007f5e0ff */
[----:B------:R-:W-:Y:S02]  /*f190*/  IMAD.X R3, R39, 0x1, R247, P2 ;  /* 0x0000000127037824 */ /* 0x000fe400010e06f7 */
[-C--:B--2---:R-:W-:Y:S01]  /*f1a0*/  HMMA.16816.F32.BF16 R36, R48, R172.reuse, RZ ;  /* 0x000000ac3024723c */ /* 0x084fe200000418ff */
[C---:B---3--:R-:W-:Y:S02]  /*f1b0*/  IADD3 R212, P1, R0.reuse, R248, RZ ;  /* 0x000000f800d47210 */ /* 0x048fe40007f3e0ff */
[----:B------:R1:W-:Y:S01]  /*f1c0*/  LDGSTS.E.BYPASS.LTC128B.128 [R244+0x2000], [R2.64], !P4 ;  /* 0x0200000002f47fae */ /* 0x0003e2000e101d54 */
[----:B------:R-:W-:Y:S02]  /*f1d0*/  IADD3 R168, P0, R0, R246, RZ ;  /* 0x000000f600a87210 */ /* 0x000fe40007f1e0ff */
[C---:B------:R-:W-:Y:S03]  /*f1e0*/  IMAD.X R213, R42.reuse, 0x1, R249, P1 ;  /* 0x000000012ad57824 */ /* 0x040fe600008e06f9 */
[----:B------:R-:W-:Y:S01]  /*f1f0*/  IMAD.X R169, R42, 0x1, R247, P0 ;  /* 0x000000012aa97824 */ /* 0x000fe200000e06f7 */
[----:B------:R-:W-:Y:S01]  /*f200*/  PLOP3.LUT P0, PT, PT, PT, UP0, 0x80, 0x0 ;  /* 0x000000000000781c */ /* 0x000fe20003f0f008 */
[C---:B----4-:R-:W-:Y:S01]  /*f210*/  HMMA.16816.F32.BF16 R40, R44.reuse, R172, RZ ;  /* 0x000000ac2c28723c */ /* 0x050fe200000418ff */
[----:B------:R2:W-:Y:S06]  /*f220*/  LDGSTS.E.BYPASS.LTC128B.128 [R244+0x1000], [R212.64], !P5 ;  /* 0x01000000d4f47fae */ /* 0x0005ec000e901d54 */
[----:B------:R1:W-:Y:S01]  /*f230*/  LDGSTS.E.BYPASS.LTC128B.128 [R244+0x2800], [R168.64], !P4 ;  /* 0x02800000a8f47fae */ /* 0x0003e2000e101d54 */
[-C--:B------:R-:W-:Y:S05]  /*f240*/  HMMA.16816.F32.BF16 R44, R44, R174.reuse, RZ ;  /* 0x000000ae2c2c723c */ /* 0x080fea00000418ff */
[----:B------:R-:W-:Y:S03]  /*f250*/  LDSM.16.M88.4 R216, [R230+0x5080] ;  /* 0x00508000e6d8783b */ /* 0x000fe60000000200 */
[----:B------:R-:W-:Y:S03]  /*f260*/  HMMA.16816.F32.BF16 R48, R48, R174, RZ ;  /* 0x000000ae3030723c */ /* 0x000fe600000418ff */
[----:B------:R-:W0:Y:S05]  /*f270*/  LDGDEPBAR ;  /* 0x00000000000079af */ /* 0x000e2a0000000000 */
[-C--:B------:R-:W-:Y:S01]  /*f280*/  HMMA.16816.F32.BF16 R4, R192, R196.reuse, R4 ;  /* 0x000000c4c004723c */ /* 0x080fe20000041804 */
[----:B------:R-:W-:Y:S06]  /*f290*/  LDSM.16.M88.4 R220, [R232+0xa080] ;  /* 0x00a08000e8dc783b */ /* 0x000fec0000000200 */
[----:B--2---:R-:W2:Y:S01]  /*f2a0*/  LDSM.16.M88.4 R212, [R232+0x8080] ;  /* 0x00808000e8d4783b */ /* 0x004ea20000000200 */
[C---:B------:R-:W-:Y:S05]  /*f2b0*/  HMMA.16816.F32.BF16 R8, R200.reuse, R196, R8 ;  /* 0x000000c4c808723c */ /* 0x040fea0000041808 */
[----:B------:R-:W3:Y:S03]  /*f2c0*/  LDSM.16.M88.4 R172, [R230+0x5880] ;  /* 0x00588000e6ac783b */ /* 0x000ee60000000200 */
[-C--:B------:R-:W-:Y:S08]  /*f2d0*/  HMMA.16816.F32.BF16 R12, R200, R198.reuse, R12 ;  /* 0x000000c6c80c723c */ /* 0x080ff0000004180c */
[C---:B------:R-:W-:Y:S01]  /*f2e0*/  HMMA.16816.F32.BF16 R16, R192.reuse, R198, R16 ;  /* 0x000000c6c010723c */ /* 0x040fe20000041810 */
[----:B------:R-:W4:Y:S07]  /*f2f0*/  LDSM.16.M88.4 R196, [R230+0x6080] ;  /* 0x00608000e6c4783b */ /* 0x000f2e0000000200 */
        /* <DEDUP_REMOVED lines=8> */
[----:B------:R-:W-:Y:S07]  /*f380*/  LDSM.16.M88.4 R200, [R229] ;  /* 0x00000000e5c8783b */ /* 0x000fee0000000200 */
[----:B------:R-:W-:Y:S01]  /*f390*/  HMMA.16816.F32.BF16 R48, R192, R210, R48 ;  /* 0x000000d2c030723c */ /* 0x000fe20000041830 */
[----:B------:R-:W1:Y:S06]  /*f3a0*/  LDSM.16.M88.4 R192, [R234+0x8080] ;  /* 0x00808000eac0783b */ /* 0x000e6c0000000200 */
[----:B------:R-:W-:Y:S01]  /*f3b0*/  LDSM.16.M88.4 R208, [R229+0x1000] ;  /* 0x00100000e5d0783b */ /* 0x000fe20000000200 */
[-C--:B--2---:R-:W-:Y:S08]  /*f3c0*/  HMMA.16816.F32.BF16 R4, R212, R216.reuse, R4 ;  /* 0x000000d8d404723c */ /* 0x084ff00000041804 */
[C---:B------:R-:W-:Y:S08]  /*f3d0*/  HMMA.16816.F32.BF16 R8, R220.reuse, R216, R8 ;  /* 0x000000d8dc08723c */ /* 0x040ff00000041808 */
[-C--:B------:R-:W-:Y:S08]  /*f3e0*/  HMMA.16816.F32.BF16 R12, R220, R218.reuse, R12 ;  /* 0x000000dadc0c723c */ /* 0x080ff0000004180c */
[C---:B------:R-:W-:Y:S01]  /*f3f0*/  HMMA.16816.F32.BF16 R16, R212.reuse, R218, R16 ;  /* 0x000000dad410723c */ /* 0x040fe20000041810 */
[----:B------:R-:W-:Y:S07]  /*f400*/  LDSM.16.M88.4 R216, [R231+0xe080] ;  /* 0x00e08000e7d8783b */ /* 0x000fee0000000200 */
[-C--:B---3--:R-:W-:Y:S08]  /*f410*/  HMMA.16816.F32.BF16 R20, R212, R172.reuse, R20 ;  /* 0x000000acd414723c */ /* 0x088ff00000041814 */
        /* <DEDUP_REMOVED lines=9> */
[----:B------:R-:W-:Y:S06]  /*f4b0*/  LDSM.16.M88.4 R196, [R231+0xc080] ;  /* 0x00c08000e7c4783b */ /* 0x000fec0000000200 */
[----:B------:R-:W3:Y:S01]  /*f4c0*/  LDSM.16.M88.4 R212, [R224+0x6880] ;  /* 0x00688000e0d4783b */ /* 0x000ee20000000200 */
[-C--:B-1----:R-:W-:Y:S08]  /*f4d0*/  HMMA.16816.F32.BF16 R4, R192, R200.reuse, R4 ;  /* 0x000000c8c004723c */ /* 0x082ff00000041804 */
[C---:B------:R-:W-:Y:S08]  /*f4e0*/  HMMA.16816.F32.BF16 R8, R204.reuse, R200, R8 ;  /* 0x000000c8cc08723c */ /* 0x040ff00000041808 */
[-C--:B------:R-:W-:Y:S08]  /*f4f0*/  HMMA.16816.F32.BF16 R12, R204, R202.reuse, R12 ;  /* 0x000000cacc0c723c */ /* 0x080ff0000004180c */
[C---:B------:R-:W-:Y:S01]  /*f500*/  HMMA.16816.F32.BF16 R16, R192.reuse, R202, R16 ;  /* 0x000000cac010723c */ /* 0x040fe20000041810 */
[----:B------:R-:W1:Y:S07]  /*f510*/  LDSM.16.M88.4 R200, [R224+0x7880] ;  /* 0x00788000e0c8783b */ /* 0x000e6e0000000200 */
[-C--:B--2---:R-:W-:Y:S08]  /*f520*/  HMMA.16816.F32.BF16 R20, R192, R172.reuse, R20 ;  /* 0x000000acc014723c */ /* 0x084ff00000041814 */
        /* <DEDUP_REMOVED lines=9> */
[----:B------:R-:W2:Y:S06]  /*f5c0*/  LDSM.16.M88.4 R192, [R239] ;  /* 0x00000000efc0783b */ /* 0x000eac0000000200 */
[----:B------:R-:W4:Y:S01]  /*f5d0*/  LDSM.16.M88.4 R208, [R238] ;  /* 0x00000000eed0783b */ /* 0x000f220000000200 */
[-C--:B---3--:R-:W-:Y:S08]  /*f5e0*/  HMMA.16816.F32.BF16 R4, R196, R212.reuse, R4 ;  /* 0x000000d4c404723c */ /* 0x088ff00000041804 */
[C---:B------:R-:W-:Y:S08]  /*f5f0*/  HMMA.16816.F32.BF16 R8, R216.reuse, R212, R8 ;  /* 0x000000d4d808723c */ /* 0x040ff00000041808 */
[-C--:B------:R-:W-:Y:S08]  /*f600*/  HMMA.16816.F32.BF16 R12, R216, R214.reuse, R12 ;  /* 0x000000d6d80c723c */ /* 0x080ff0000004180c */
[C---:B------:R-:W-:Y:S01]  /*f610*/  HMMA.16816.F32.BF16 R16, R196.reuse, R214, R16 ;  /* 0x000000d6c410723c */ /* 0x040fe20000041810 */
[----:B------:R-:W3:Y:S07]  /*f620*/  LDSM.16.M88.4 R212, [R237] ;  /* 0x00000000edd4783b */ /* 0x000eee0000000200 */
[-C--:B------:R-:W-:Y:S08]  /*f630*/  HMMA.16816.F32.BF16 R20, R196, R220.reuse, R20 ;  /* 0x000000dcc414723c */ /* 0x080ff00000041814 */
[C---:B------:R-:W-:Y:S08]  /*f640*/  HMMA.16816.F32.BF16 R24, R216.reuse, R220, R24 ;  /* 0x000000dcd818723c */ /* 0x040ff00000041818 */
[-C--:B------:R-:W-:Y:S08]  /*f650*/  HMMA.16816.F32.BF16 R28, R216, R222.reuse, R28 ;  /* 0x000000ded81c723c */ /* 0x080ff0000004181c */
[C---:B------:R-:W-:Y:S01]  /*f660*/  HMMA.16816.F32.BF16 R32, R196.reuse, R222, R32 ;  /* 0x000000dec420723c */ /* 0x040fe20000041820 */
[----:B------:R-:W-:Y:S07]  /*f670*/  LDSM.16.M88.4 R220, [R229+0x2000] ;  /* 0x00200000e5dc783b */ /* 0x000fee0000000200 */
[-C--:B-1----:R-:W-:Y:S08]  /*f680*/  HMMA.16816.F32.BF16 R36, R196, R200.reuse, R36 ;  /* 0x000000c8c424723c */ /* 0x082ff00000041824 */
[C---:B------:R-:W-:Y:S08]  /*f690*/  HMMA.16816.F32.BF16 R40, R216.reuse, R200, R40 ;  /* 0x000000c8d828723c */ /* 0x040ff00000041828 */
[-C--:B------:R-:W-:Y:S01]  /*f6a0*/  HMMA.16816.F32.BF16 R44, R216, R202.reuse, R44 ;  /* 0x000000cad82c723c */ /* 0x080fe2000004182c */
[----:B------:R-:W-:Y:S07]  /*f6b0*/  LDSM.16.M88.4 R216, [R232+0xe080] ;  /* 0x00e08000e8d8783b */ /* 0x000fee0000000200 */
[----:B------:R-:W-:Y:S01]  /*f6c0*/  HMMA.16816.F32.BF16 R48, R196, R202, R48 ;  /* 0x000000cac430723c */ /* 0x000fe20000041830 */
[----:B------:R-:W-:Y:S06]  /*f6d0*/  LDSM.16.M88.4 R196, [R232+0xc080] ;  /* 0x00c08000e8c4783b */ /* 0x000fec0000000200 */
[----:B------:R-:W1:Y:S01]  /*f6e0*/  LDSM.16.M88.4 R200, [R230+0x6880] ;  /* 0x00688000e6c8783b */ /* 0x000e620000000200 */
[-C--:B--2---:R-:W-:Y:S08]  /*f6f0*/  HMMA.16816.F32.BF16 R4, R172, R192.reuse, R4 ;  /* 0x000000c0ac04723c */ /* 0x084ff00000041804 */
[C---:B------:R-:W-:Y:S08]  /*f700*/  HMMA.16816.F32.BF16 R8, R204.reuse, R192, R8 ;  /* 0x000000c0cc08723c */ /* 0x040ff00000041808 */
[-C--:B------:R-:W-:Y:S08]  /*f710*/  HMMA.16816.F32.BF16 R12, R204, R194.reuse, R12 ;  /* 0x000000c2cc0c723c */ /* 0x080ff0000004180c */
[C---:B------:R-:W-:Y:S01]  /*f720*/  HMMA.16816.F32.BF16 R16, R172.reuse, R194, R16 ;  /* 0x000000c2ac10723c */ /* 0x040fe20000041810 */
[----:B------:R-:W2:Y:S07]  /*f730*/  LDSM.16.M88.4 R192, [R230+0x7080] ;  /* 0x00708000e6c0783b */ /* 0x000eae0000000200 */
[-C--:B----4-:R-:W-:Y:S08]  /*f740*/  HMMA.16816.F32.BF16 R20, R172, R208.reuse, R20 ;  /* 0x000000d0ac14723c */ /* 0x090ff00000041814 */
[C---:B------:R-:W-:Y:S08]  /*f750*/  HMMA.16816.F32.BF16 R24, R204.reuse, R208, R24 ;  /* 0x000000d0cc18723c */ /* 0x040ff00000041818 */
[-C--:B------:R-:W-:Y:S08]  /*f760*/  HMMA.16816.F32.BF16 R28, R204, R210.reuse, R28 ;  /* 0x000000d2cc1c723c */ /* 0x080ff0000004181c */
[C---:B------:R-:W-:Y:S01]  /*f770*/  HMMA.16816.F32.BF16 R32, R172.reuse, R210, R32 ;  /* 0x000000d2ac20723c */ /* 0x040fe20000041820 */
[----:B------:R-:W4:Y:S07]  /*f780*/  LDSM.16.M88.4 R208, [R230+0x7880] ;  /* 0x00788000e6d0783b */ /* 0x000f2e0000000200 */
[-C--:B---3--:R-:W-:Y:S08]  /*f790*/  HMMA.16816.F32.BF16 R36, R172, R212.reuse, R36 ;  /* 0x000000d4ac24723c */ /* 0x088ff00000041824 */
[C---:B------:R-:W-:Y:S08]  /*f7a0*/  HMMA.16816.F32.BF16 R40, R204.reuse, R212, R40 ;  /* 0x000000d4cc28723c */ /* 0x040ff00000041828 */
[-C--:B------:R-:W-:Y:S01]  /*f7b0*/  HMMA.16816.F32.BF16 R44, R204, R214.reuse, R44 ;  /* 0x000000d6cc2c723c */ /* 0x080fe2000004182c */
[----:B------:R-:W-:Y:S07]  /*f7c0*/  LDSM.16.M88.4 R204, [R229+0x1800] ;  /* 0x00180000e5cc783b */ /* 0x000fee0000000200 */
[----:B------:R-:W-:Y:S01]  /*f7d0*/  HMMA.16816.F32.BF16 R48, R172, R214, R48 ;  /* 0x000000d6ac30723c */ /* 0x000fe20000041830 */
[----:B------:R-:W3:Y:S06]  /*f7e0*/  LDSM.16.M88.4 R172, [R234+0xc080] ;  /* 0x00c08000eaac783b */ /* 0x000eec0000000200 */
[----:B------:R-:W3:Y:S01]  /*f7f0*/  LDSM.16.M88.4 R212, [R236+0xe080] ;  /* 0x00e08000ecd4783b */ /* 0x000ee20000000200 */
[-C--:B-1----:R-:W-:Y:S08]  /*f800*/  HMMA.16816.F32.BF16 R4, R196, R200.reuse, R4 ;  /* 0x000000c8c404723c */ /* 0x082ff00000041804 */
[C---:B------:R-:W-:Y:S08]  /*f810*/  HMMA.16816.F32.BF16 R8, R216.reuse, R200, R8 ;  /* 0x000000c8d808723c */ /* 0x040ff00000041808 */
[-C--:B------:R-:W-:Y:S08]  /*f820*/  HMMA.16816.F32.BF16 R12, R216, R202.reuse, R12 ;  /* 0x000000cad80c723c */ /* 0x080ff0000004180c */
[C---:B------:R-:W-:Y:S01]  /*f830*/  HMMA.16816.F32.BF16 R16, R196.reuse, R202, R16 ;  /* 0x000000cac410723c */ /* 0x040fe20000041810 */
[----:B------:R-:W1:Y:S01]  /*f840*/  LDSM.16.M88.4 R200, [R229+0x2800] ;  /* 0x00280000e5c8783b */ /* 0x000e620000000200 */
[----:B------:R-:W-:Y:S05]  /*f850*/  DEPBAR.LE SB0, 0x0 ;  /* 0x000080000000791a */ /* 0x000fea0000000000 */
[----:B------:R-:W-:Y:S01]  /*f860*/  BAR.SYNC.DEFER_BLOCKING 0x0 ;  /* 0x0000000000007b1d */ /* 0x000fe20000010000 */
[-C--:B--2---:R-:W-:Y:S08]  /*f870*/  HMMA.16816.F32.BF16 R20, R196, R192.reuse, R20 ;  /* 0x000000c0c414723c */ /* 0x084ff00000041814 */
[C---:B------:R-:W-:Y:S08]  /*f880*/  HMMA.16816.F32.BF16 R24, R216.reuse, R192, R24 ;  /* 0x000000c0d818723c */ /* 0x040ff00000041818 */
[-C--:B------:R-:W-:Y:S08]  /*f890*/  HMMA.16816.F32.BF16 R28, R216, R194.reuse, R28 ;  /* 0x000000c2d81c723c */ /* 0x080ff0000004181c */
[C---:B------:R-:W-:Y:S08]  /*f8a0*/  HMMA.16816.F32.BF16 R32, R196.reuse, R194, R32 ;  /* 0x000000c2c420723c */ /* 0x040ff00000041820 */
[-C--:B----4-:R-:W-:Y:S08]  /*f8b0*/  HMMA.16816.F32.BF16 R36, R196, R208.reuse, R36 ;  /* 0x000000d0c424723c */ /* 0x090ff00000041824 */
[C---:B------:R-:W-:Y:S08]  /*f8c0*/  HMMA.16816.F32.BF16 R40, R216.reuse, R208, R40 ;  /* 0x000000d0d828723c */ /* 0x040ff00000041828 */
[-C--:B------:R-:W-:Y:S08]  /*f8d0*/  HMMA.16816.F32.BF16 R44, R216, R210.reuse, R44 ;  /* 0x000000d2d82c723c */ /* 0x080ff0000004182c */
[----:B------:R-:W-:Y:S08]  /*f8e0*/  HMMA.16816.F32.BF16 R48, R196, R210, R48 ;  /* 0x000000d2c430723c */ /* 0x000ff00000041830 */
        /* <DEDUP_REMOVED lines=42> */
[----:B------:R-:W-:Y:S04]  /*fb90*/  SHFL.IDX PT, R172, R2, 0x1, 0x181f ;  /* 0x00381f0002ac7f89 */ /* 0x000fe800000e0000 */
[----:B------:R2:W-:Y:S04]  /*fba0*/  SHFL.IDX PT, R169, R2, 0x2, 0x181f ;  /* 0x00581f0002a97f89 */ /* 0x0005e800000e0000 */
[----:B------:R-:W3:Y:S04]  /*fbb0*/  SHFL.IDX PT, R168, R0, RZ, 0x181f ;  /* 0x00181fff00a87589 */ /* 0x000ee800000e0000 */
[----:B------:R-:W4:Y:S04]  /*fbc0*/  SHFL.IDX PT, R171, R0, 0x1, 0x181f ;  /* 0x00381f0000ab7f89 */ /* 0x000f2800000e0000 */
[----:B------:R-:W5:Y:S01]  /*fbd0*/  SHFL.IDX PT, R0, R0, 0x2, 0x181f ;  /* 0x00581f0000007f89 */ /* 0x000f6200000e0000 */
[C---:B-1----:R-:W-:Y:S02]  /*fbe0*/  IADD3 R192, P1, R167.reuse, R246, RZ ;  /* 0x000000f6a7c07210 */ /* 0x042fe40007f3e0ff */
[-C--:B--2---:R-:W-:Y:S04]  /*fbf0*/  IADD3 R2, P0, R167, R248.reuse, RZ ;  /* 0x000000f8a7027210 */ /* 0x084fe80007f1e0ff */
[CC--:B---3--:R-:W-:Y:S01]  /*fc00*/  IADD3.X R3, R168.reuse, R249.reuse, RZ, P0, !PT ;  /* 0x000000f9a8037210 */ /* 0x0c8fe200007fe4ff */
[----:B------:R-:W-:Y:S01]  /*fc10*/  IMAD.X R193, R168, 0x1, R247, P1 ;  /* 0x00000001a8c17824 */ /* 0x000fe200008e06f7 */
[C---:B------:R-:W-:Y:S02]  /*fc20*/  IADD3 R174, P0, R172.reuse, R248, RZ ;  /* 0x000000f8acae7210 */ /* 0x040fe40007f1e0ff */
[----:B------:R-:W-:Y:S01]  /*fc30*/  IADD3 R172, P2, R172, R246, RZ ;  /* 0x000000f6acac7210 */ /* 0x000fe20007f5e0ff */
[----:B------:R1:W-:Y:S01]  /*fc40*/  LDGSTS.E.BYPASS.LTC128B.128 [R245+0x5080], [R2.64], !P5 ;  /* 0x0508000002f57fae */ /* 0x0003e2000e901d54 */
[----:B------:R-:W-:Y:S01]  /*fc50*/  IADD3 R168, P1, R169, R248, RZ ;  /* 0x000000f8a9a87210 */ /* 0x000fe20007f3e0ff */
[C---:B----4-:R-:W-:Y:S02]  /*fc60*/  IMAD.X R175, R171.reuse, 0x1, R249, P0 ;  /* 0x00000001abaf7824 */ /* 0x050fe400000e06f9 */
[----:B------:R2:W-:Y:S01]  /*fc70*/  LDGSTS.E.BYPASS.LTC128B.128 [R245+0x6880], [R192.64], !P4 ;  /* 0x06880000c0f57fae */ /* 0x0005e2000e101d54 */
[--C-:B------:R-:W-:Y:S03]  /*fc80*/  IMAD.X R173, R171, 0x1, R247.reuse, P2 ;  /* 0x00000001abad7824 */ /* 0x100fe600010e06f7 */
[----:B------:R2:W-:Y:S04]  /*fc90*/  LDGSTS.E.BYPASS.LTC128B.128 [R245+0x5880], [R174.64], !P5 ;  /* 0x05880000aef57fae */ /* 0x0005e8000e901d54 */
[----:B------:R2:W-:Y:S01]  /*fca0*/  LDGSTS.E.BYPASS.LTC128B.128 [R245+0x7080], [R172.64], !P4 ;  /* 0x07080000acf57fae */ /* 0x0005e2000e101d54 */
[----:B-1----:R-:W-:Y:S02]  /*fcb0*/  IADD3 R2, P0, R169, R246, RZ ;  /* 0x000000f6a9027210 */ /* 0x002fe40007f1e0ff */
[C---:B-----5:R-:W-:Y:S03]  /*fcc0*/  IADD3.X R169, R0.reuse, R249, RZ, P1, !PT ;  /* 0x000000f900a97210 */ /* 0x060fe60000ffe4ff */
[----:B------:R-:W-:Y:S02]  /*fcd0*/  IMAD.X R3, R0, 0x1, R247, P0 ;  /* 0x0000000100037824 */ /* 0x000fe400000e06f7 */
[----:B------:R2:W-:Y:S04]  /*fce0*/  LDGSTS.E.BYPASS.LTC128B.128 [R245+0x6080], [R168.64], !P5 ;  /* 0x06080000a8f57fae */ /* 0x0005e8000e901d54 */
[----:B------:R2:W-:Y:S02]  /*fcf0*/  LDGSTS.E.BYPASS.LTC128B.128 [R245+0x7880], [R2.64], !P4 ;  /* 0x0788000002f57fae */ /* 0x0005e4000e101d54 */
.L_x_998:
[----:B--2---:R-:W2:Y:S01]  /*fd00*/  LDL R3, [R1+0x1c] ;  /* 0x00001c0001037983 */ /* 0x004ea20000100800 */
[----:B------:R-:W-:Y:S01]  /*fd10*/  UISETP.NE.AND UP1, UPT, UR13, URZ, UPT ;  /* 0x0000003f0d00728c */ /* 0x000fe2000bf25270 */
[----:B------:R-:W-:Y:S01]  /*fd20*/  IMAD.U32 R172, RZ, RZ, UR9 ;  /* 0x00000009ffac7e24 */ /* 0x000fe2000f8e00ff */
[----:B------:R-:W-:Y:S01]  /*fd30*/  UIMAD UR28, UR23, -0x30, URZ ;  /* 0xffffffd0171c78a4 */ /* 0x000fe2000f8e023f */
[----:B------:R-:W3:Y:S01]  /*fd40*/  LDL R2, [R1+0x8] ;  /* 0x0000080001027983 */ /* 0x000ee20000100800 */
[----:B------:R-:W-:Y:S02]  /*fd50*/  UISETP.NE.AND UP0, UPT, UR12, URZ, UPT ;  /* 0x0000003f0c00728c */ /* 0x000fe4000bf05270 */
[----:B------:R-:W-:Y:S01]  /*fd60*/  PLOP3.LUT P1, PT, PT, PT, UP1, 0x80, 0x0 ;  /* 0x000000000000781c */ /* 0x000fe20003f2f018 */
[----:B------:R-:W0:Y:S01]  /*fd70*/  LDGDEPBAR ;  /* 0x00000000000079af */ /* 0x000e220000000000 */
[----:B------:R-:W-:Y:S02]  /*fd80*/  PLOP3.LUT P0, PT, PT, PT, UP1, 0x80, 0x0 ;  /* 0x000000000000781c */ /* 0x000fe40003f0f018 */
[C---:B---3--:R-:W-:Y:S09]  /*fd90*/  IADD3 R173, -R2.reuse, UR28, RZ ;  /* 0x0000001c02ad7c10 */ /* 0x048ff2000fffe1ff */
[----:B--2---:R-:W-:Y:S04]  /*fda0*/  @P1 IMAD.HI.U32 R0, R3, c[0x0][0x2c8], RZ ;  /* 0x0000b20003001a27 */ /* 0x004fe800078e00ff */
[----:B------:R-:W-:Y:S01]  /*fdb0*/  IMAD.MOV.U32 R169, RZ, RZ, R3 ;  /* 0x000000ffffa97224 */ /* 0x000fe200078e0003 */
[----:B------:R-:W-:Y:S01]  /*fdc0*/  @P0 SHF.R.U32.HI R169, RZ, c[0x0][0x2cc], R0 ;  /* 0x0000b300ffa90a19 */ /* 0x000fe20000011600 */
[----:B------:R-:W-:Y:S01]  /*fdd0*/  IMAD.U32 R0, RZ, RZ, UR28 ;  /* 0x0000001cff007e24 */ /* 0x000fe2000f8e00ff */
[----:B------:R-:W-:Y:S03]  /*fde0*/  PLOP3.LUT P0, PT, PT, PT, UP0, 0x40, 0x0 ;  /* 0x000000000000781c */ /* 0x000fe60003f0e808 */
[----:B------:R-:W1:Y:S01]  /*fdf0*/  SHFL.IDX PT, R3, R169, RZ, 0x1c1f ;  /* 0x001c1fffa9037589 */ /* 0x000e6200000e0000 */
[----:B------:R-:W-:Y:S04]  /*fe00*/  IADD3 R0, -R2, 0x1, R0 ;  /* 0x0000000102007810 */ /* 0x000fe80007ffe100 */
[----:B------:R-:W-:Y:S04]  /*fe10*/  IADD3 R172, R0, -c[0x0][0x168], R172 ;  /* 0x80005a0000ac7a10 */ /* 0x000fe80007ffe0ac */
[C---:B------:R-:W-:Y:S02]  /*fe20*/  IADD3 R171, R172.reuse, c[0x0][0x328], RZ ;  /* 0x0000ca00acab7a10 */ /* 0x040fe40007ffe0ff */
[----:B------:R-:W-:Y:S03]  /*fe30*/  IADD3 R172, R172, UR19, RZ ;  /* 0x00000013acac7c10 */ /* 0x000fe6000fffe0ff */
[--C-:B-1----:R-:W-:Y:S02]  /*fe40*/  IMAD.IADD R2, R171, 0x1, R3.reuse ;  /* 0x00000001ab027824 */ /* 0x102fe400078e0203 */
[----:B------:R-:W-:Y:S01]  /*fe50*/  IMAD.IADD R0, R172, 0x1, R3 ;  /* 0x00000001ac007824 */ /* 0x000fe200078e0203 */
        /* <DEDUP_REMOVED lines=16> */
.L_x_1001:
[----:B------:R-:W-:Y:S04]  /*ff60*/  MOV R167, c[0x0][0x32c] ;  /* 0x0000cb0000a77a02 */ /* 0x000fe80000000f00 */
[----:B------:R-:W-:Y:S11]  /*ff70*/  ISETP.NE.AND P0, PT, R167, 0x1, PT ;  /* 0x00000001a700780c */ /* 0x000ff60003f05270 */
[----:B------:R-:W-:Y:S02]  /*ff80*/  @!UPT UIADD3 URZ, URZ, URZ, URZ ;  /* 0x0000003f3f3ff290 */ /* 0x000fe4000fffe03f */
[----:B------:R-:W-:Y:S05]  /*ff90*/  @P0 IMAD.HI.U32 R167, R3, c[0x0][0x330], RZ ;  /* 0x0000cc0003a70a27 */ /* 0x000fea00078e00ff */
[----:B------:R-:W-:Y:S02]  /*ffa0*/  @P0 SHF.R.U32.HI R3, RZ, c[0x0][0x334], R167 ;  /* 0x0000cd00ff030a19 */ /* 0x000fe400000116a7 */
.L_x_1002:
[----:B------:R-:W-:Y:S05]  /*ffb0*/  BSYNC B0 ;  /* 0x0000000000007941 */ /* 0x000fea0003800000 */
.L_x_1000:
[----:B------:R-:W-:Y:S05]  /*ffc0*/  IMAD R3, R3, c[0x0][0x32c], R173 ;  /* 0x0000cb0003037a24 */ /* 0x000fea00078e02ad */
[----:B------:R-:W-:Y:S02]  /*ffd0*/  IADD3 R167, R3, c[0x0][0x32c], RZ ;  /* 0x0000cb0003a77a10 */ /* 0x000fe40007ffe0ff */
[----:B------:R-:W-:Y:S02]  /*ffe0*/  IMNMX R0, R0, R3, !PT ;  /* 0x0000000300007217 */ /* 0x000fe40007800200 */
[----:B------:R-:W-:Y:S02]  /*fff0*/  IMNMX R2, R2, R167, PT ;  /* 0x000000a702027217 */ /* 0x000fe40003800200 */
.L_x_999:
[----:B------:R-:W1:Y:S01]  /*10000*/  SHFL.IDX PT, R168, R169, 0x1, 0x1c1f ;  /* 0x003c1f00a9a87f89 */ /* 0x000e6200000e0000 */
[----:B------:R-:W-:Y:S06]  /*10010*/  UISETP.NE.AND UP0, UPT, UR12, URZ, UPT ;  /* 0x0000003f0c00728c */ /* 0x000fec000bf05270 */
[----:B------:R-:W-:Y:S02]  /*10020*/  PLOP3.LUT P0, PT, PT, PT, UP0, 0x40, 0x0 ;  /* 0x000000000000781c */ /* 0x000fe40003f0e808 */
[----:B-1----:R-:W-:Y:S01]  /*10030*/  IADD3 R3, R172, R168, RZ ;  /* 0x000000a8ac037210 */ /* 0x002fe20007ffe0ff */
[----:B------:R-:W-:Y:S10]  /*10040*/  IMAD.IADD R167, R171, 0x1, R168 ;  /* 0x00000001aba77824 */ /* 0x000ff400078e02a8 */
        /* <DEDUP_REMOVED lines=16> */
.L_x_1005:
[----:B------:R-:W-:Y:S04]  /*10150*/  MOV R174, c[0x0][0x32c] ;  /* 0x0000cb0000ae7a02 */ /* 0x000fe80000000f00 */
[----:B------:R-:W-:Y:S11]  /*10160*/  ISETP.NE.AND P0, PT, R174, 0x1, PT ;  /* 0x00000001ae00780c */ /* 0x000ff60003f05270 */
[----:B------:R-:W-:Y:S02]  /*10170*/  @!UPT UIADD3 URZ, URZ, URZ, URZ ;  /* 0x0000003f3f3ff290 */ /* 0x000fe4000fffe03f */
[----:B------:R-:W-:Y:S05]  /*10180*/  @P0 IMAD.HI.U32 R174, R168, c[0x0][0x330], RZ ;  /* 0x0000cc00a8ae0a27 */ /* 0x000fea00078e00ff */
[----:B------:R-:W-:Y:S02]  /*10190*/  @P0 SHF.R.U32.HI R168, RZ, c[0x0][0x334], R174 ;  /* 0x0000cd00ffa80a19 */ /* 0x000fe400000116ae */
.L_x_1006:
[----:B------:R-:W-:Y:S05]  /*101a0*/  BSYNC B0 ;  /* 0x0000000000007941 */ /* 0x000fea0003800000 */
.L_x_1004:
[----:B------:R-:W-:Y:S05]  /*101b0*/  IMAD R168, R168, c[0x0][0x32c], R173 ;  /* 0x0000cb00a8a87a24 */ /* 0x000fea00078e02ad */
[----:B------:R-:W-:Y:S02]  /*101c0*/  IADD3 R174, R168, c[0x0][0x32c], RZ ;  /* 0x0000cb00a8ae7a10 */ /* 0x000fe40007ffe0ff */
[----:B------:R-:W-:Y:S02]  /*101d0*/  IMNMX R3, R3, R168, !PT ;  /* 0x000000a803037217 */ /* 0x000fe40007800200 */
[----:B------:R-:W-:Y:S02]  /*101e0*/  IMNMX R167, R167, R174, PT ;  /* 0x000000aea7a77217 */ /* 0x000fe40003800200 */
.L_x_1003:
[----:B------:R-:W-:Y:S02]  /*101f0*/  UISETP.GE.AND UP2, UPT, UR28, 0x1, UPT ;  /* 0x000000011c00788c */ /* 0x000fe4000bf46270 */
[----:B------:R-:W-:Y:S02]  /*10200*/  UISETP.GE.AND UP1, UPT, UR28, 0x2, UPT ;  /* 0x000000021c00788c */ /* 0x000fe4000bf26270 */
[----:B------:R-:W-:Y:S02]  /*10210*/  UISETP.GE.AND UP0, UPT, UR28, 0x9, UPT ;  /* 0x000000091c00788c */ /* 0x000fe4000bf06270 */
[----:B------:R-:W-:Y:S01]  /*10220*/  PLOP3.LUT P0, PT, PT, PT, UP2, 0x40, 0x0 ;  /* 0x000000000000781c */ /* 0x000fe20003f0e828 */
[----:B------:R-:W-:Y:S01]  /*10230*/  UP2UR UR26, UPR, URZ, 0x2 ;  /* 0x000000023f1a7883 */ /* 0x000fe20008000000 */
[----:B------:R-:W-:Y:S01]  /*10240*/  PLOP3.LUT P2, PT, PT, PT, UP1, 0x40, 0x0 ;  /* 0x000000000000781c */ /* 0x000fe20003f4e818 */
[----:B------:R-:W-:Y:S01]  /*10250*/  UISETP.GE.AND UP1, UPT, UR28, 0xa, UPT ;  /* 0x0000000a1c00788c */ /* 0x000fe2000bf26270 */
[----:B------:R-:W-:Y:S01]  /*10260*/  ISETP.GT.AND P0, PT, R0, RZ, P0 ;  /* 0x000000ff0000720c */ /* 0x000fe20000704270 */
[----:B------:R-:W-:Y:S01]  /*10270*/  UISETP.GE.AND UP5, UPT, UR28, 0x19, UPT ;  /* 0x000000191c00788c */ /* 0x000fe2000bfa6270 */
[----:B------:R-:W-:Y:S01]  /*10280*/  PLOP3.LUT P1, PT, PT, PT, UP0, 0x40, 0x0 ;  /* 0x000000000000781c */ /* 0x000fe20003f2e808 */
[----:B------:R-:W-:Y:S01]  /*10290*/  UP2UR UR22, UPR, URZ, 0x1 ;  /* 0x000000013f167883 */ /* 0x000fe20008000000 */
[----:B------:R-:W-:Y:S01]  /*102a0*/  ISETP.LT.OR P0, PT, R2, 0x1, P0 ;  /* 0x000000010200780c */ /* 0x000fe20000701670 */
        /* <DEDUP_REMOVED lines=12> */
[----:B------:R-:W1:Y:S01]  /*10370*/  SHFL.IDX PT, R4, R169, 0x2, 0x1c1f ;  /* 0x005c1f00a9047f89 */ /* 0x000e6200000e0000 */
[C---:B------:R-:W-:Y:S01]  /*10380*/  ISETP.LT.OR P0, PT, R2.reuse, 0xa, P0 ;  /* 0x0000000a0200780c */ /* 0x040fe20000701670 */
[----:B------:R-:W-:Y:S01]  /*10390*/  UP2UR UR29, UPR, URZ, 0x40 ;  /* 0x000000403f1d7883 */ /* 0x000fe20008000000 */
[----:B------:R-:W-:Y:S01]  /*103a0*/  ISETP.LT.OR P1, PT, R2, 0x9, P1 ;  /* 0x000000090200780c */ /* 0x000fe20000f21670 */
[----:B------:R-:W-:Y:S01]  /*103b0*/  UP2UR UR5, UPR, URZ, 0x2 ;  /* 0x000000023f057883 */ /* 0x000fe20008000000 */
[----:B------:R-:W-:Y:S01]  /*103c0*/  FSEL R192, R17, -INF , !P0 ;  /* 0xff80000011c07808 */ /* 0x000fe20004000000 */
[----:B------:R-:W-:Y:S01]  /*103d0*/  UP2UR UR4, UPR, URZ, 0x1 ;  /* 0x000000013f047883 */ /* 0x000fe20008000000 */
[----:B------:R-:W-:Y:S01]  /*103e0*/  PLOP3.LUT P0, PT, PT, PT, UP5, 0x40, 0x0 ;  /* 0x000000000000781c */ /* 0x000fe20003f0e858 */
[----:B------:R-:W-:Y:S01]  /*103f0*/  UISETP.GE.AND UP1, UPT, UR28, 0x29, UPT ;  /* 0x000000291c00788c */ /* 0x000fe2000bf26270 */
[----:B------:R-:W-:Y:S02]  /*10400*/  FSEL R174, R5, -INF , !P2 ;  /* 0xff80000005ae7808 */ /* 0x000fe40005000000 */
[----:B------:R-:W-:Y:S01]  /*10410*/  PLOP3.LUT P2, PT, PT, PT, UP0, 0x40, 0x0 ;  /* 0x000000000000781c */ /* 0x000fe20003f4e808 */
[----:B------:R-:W-:Y:S01]  /*10420*/  UISETP.GE.AND UP0, UPT, UR28, 0x2a, UPT ;  /* 0x0000002a1c00788c */ /* 0x000fe2000bf06270 */
        /* <DEDUP_REMOVED lines=52> */
.L_x_1009:
[----:B------:R-:W-:Y:S04]  /*10770*/  MOV R5, c[0x0][0x32c] ;  /* 0x0000cb0000057a02 */ /* 0x000fe80000000f00 */
[----:B------:R-:W-:Y:S11]  /*10780*/  ISETP.NE.AND P0, PT, R5, 0x1, PT ;  /* 0x000000010500780c */ /* 0x000ff60003f05270 */
[----:B------:R-:W-:Y:S02]  /*10790*/  @!UPT UIADD3 URZ, URZ, URZ, URZ ;  /* 0x0000003f3f3ff290 */ /* 0x000fe4000fffe03f */
[----:B------:R-:W-:Y:S05]  /*107a0*/  @P0 IMAD.HI.U32 R5, R4, c[0x0][0x330], RZ ;  /* 0x0000cc0004050a27 */ /* 0x000fea00078e00ff */
[----:B------:R-:W-:Y:S02]  /*107b0*/  @P0 SHF.R.U32.HI R4, RZ, c[0x0][0x334], R5 ;  /* 0x0000cd00ff040a19 */ /* 0x000fe40000011605 */
.L_x_1010:
[----:B------:R-:W-:Y:S05]  /*107c0*/  BSYNC B0 ;  /* 0x0000000000007941 */ /* 0x000fea0003800000 */
.L_x_1008:
[----:B------:R-:W-:Y:S05]  /*107d0*/  IMAD R4, R4, c[0x0][0x32c], R173 ;  /* 0x0000cb0004047a24 */ /* 0x000fea00078e02ad */
[----:B------:R-:W-:Y:S02]  /*107e0*/  IADD3 R5, R4, c[0x0][0x32c], RZ ;  /* 0x0000cb0004057a10 */ /* 0x000fe40007ffe0ff */
[----:B------:R-:W-:Y:S02]  /*107f0*/  IMNMX R0, R0, R4, !PT ;  /* 0x0000000400007217 */ /* 0x000fe40007800200 */
[----:B------:R-:W-:Y:S02]  /*10800*/  IMNMX R2, R2, R5, PT ;  /* 0x0000000502027217 */ /* 0x000fe40003800200 */
.L_x_1007:
[----:B------:R-:W-:Y:S02]  /*10810*/  UP2UR UR31, UPR, URZ, 0x8 ;  /* 0x000000083f1f7883 */ /* 0x000fe40008000000 */
[----:B------:R-:W-:Y:S02]  /*10820*/  UISETP.NE.AND UP3, UPT, UR26, URZ, UPT ;  /* 0x0000003f1a00728c */ /* 0x000fe4000bf65270 */
[----:B------:R-:W-:Y:S02]  /*10830*/  UP2UR UR32, UPR, URZ, 0x10 ;  /* 0x000000103f207883 */ /* 0x000fe40008000000 */
[----:B------:R-:W-:Y:S02]  /*10840*/  UISETP.NE.AND UP4, UPT, UR27, URZ, UPT ;  /* 0x0000003f1b00728c */ /* 0x000fe4000bf85270 */
[----:B------:R-:W-:Y:S01]  /*10850*/  PLOP3.LUT P0, PT, PT, PT, UP3, 0x40, 0x0 ;  /* 0x000000000000781c */ /* 0x000fe20003f0e838 */
[----:B------:R-:W-:Y:S02]  /*10860*/  UP2UR UR30, UPR, URZ, 0x4 ;  /* 0x000000043f1e7883 */ /* 0x000fe40008000000 */
[----:B------:R-:W-:Y:S01]  /*10870*/  UISETP.NE.AND UP2, UPT, UR22, URZ, UPT ;  /* 0x0000003f1600728c */ /* 0x000fe2000bf45270 */
[----:B------:R-:W-:Y:S01]  /*10880*/  ISETP.GT.AND P0, PT, R3, 0x1, P0 ;  /* 0x000000010300780c */ /* 0x000fe20000704270 */
[----:B------:R-:W-:Y:S01]  /*10890*/  UP2UR UR28, UPR, URZ, 0x1 ;  /* 0x000000013f1c7883 */ /* 0x000fe20008000000 */
[----:B------:R-:W-:Y:S01]  /*108a0*/  PLOP3.LUT P2, PT, PT, PT, UP4, 0x40, 0x0 ;  /* 0x000000000000781c */ /* 0x000fe20003f4e848 */
[----:B------:R-:W-:Y:S01]  /*108b0*/  UISETP.NE.AND UP0, UPT, UR4, URZ, UPT ;  /* 0x0000003f0400728c */ /* 0x000fe2000bf05270 */
[----:B------:R-:W-:Y:S01]  /*108c0*/  ISETP.LT.OR P0, PT, R167, 0x2, P0 ;  /* 0x00000002a700780c */ /* 0x000fe20000701670 */
[----:B------:R-:W-:Y:S01]  /*108d0*/  UP2UR UR29, UPR, URZ, 0x2 ;  /* 0x000000023f1d7883 */ /* 0x000fe20008000000 */
[----:B------:R-:W-:Y:S01]  /*108e0*/  ISETP.GT.AND P2, PT, R3, RZ, P2 ;  /* 0x000000ff0300720c */ /* 0x000fe20001744270 */
[----:B------:R-:W-:Y:S01]  /*108f0*/  UISETP.NE.AND UP1, UPT, UR5, URZ, UPT ;  /* 0x0000003f0500728c */ /* 0x000fe2000bf25270 */
[----:B------:R-:W-:Y:S01]  /*10900*/  PLOP3.LUT P1, PT, PT, PT, UP2, 0x40, 0x0 ;  /* 0x000000000000781c */ /* 0x000fe20003f2e828 */
[----:B------:R-:W-:Y:S01]  /*10910*/  UISETP.NE.AND UP4, UPT, UR32, URZ, UPT ;  /* 0x0000003f2000728c */ /* 0x000fe2000bf85270 */
[----:B------:R-:W-:Y:S01]  /*10920*/  FSEL R17, R7, -INF , !P0 ;  /* 0xff80000007117808 */ /* 0x000fe20004000000 */
[----:B------:R-:W-:Y:S01]  /*10930*/  UISETP.NE.AND UP3, UPT, UR31, URZ, UPT ;  /* 0x0000003f1f00728c */ /* 0x000fe2000bf65270 */
[----:B------:R-:W-:Y:S01]  /*10940*/  PLOP3.LUT P0, PT, PT, PT, UP0, 0x40, 0x0 ;  /* 0x000000000000781c */ /* 0x000fe20003f0e808 */
[----:B------:R-:W-:Y:S01]  /*10950*/  UISETP.NE.AND UP0, UPT, UR28, URZ, UPT ;  /* 0x0000003f1c00728c */ /* 0x000fe2000bf05270 */
[----:B------:R-:W-:Y:S01]  /*10960*/  ISETP.LT.OR P2, PT, R167, 0x1, P2 ;  /* 0x00000001a700780c */ /* 0x000fe20001741670 */
[----:B------:R-:W-:Y:S01]  /*10970*/  UP2UR UR28, UPR, URZ, 0x40 ;  /* 0x000000403f1c7883 */ /* 0x000fe20008000000 */
[C---:B------:R-:W-:Y:S01]  /*10980*/  ISETP.GT.AND P1, PT, R3.reuse, 0x8, P1 ;  /* 0x000000080300780c */ /* 0x040fe20000f24270 */
[----:B------:R-:W-:Y:S01]  /*10990*/  UISETP.NE.AND UP2, UPT, UR30, URZ, UPT ;  /* 0x0000003f1e00728c */ /* 0x000fe2000bf45270 */
[----:B------:R-:W-:Y:S02]  /*109a0*/  ISETP.GT.AND P0, PT, R3, 0x10, P0 ;  /* 0x000000100300780c */ /* 0x000fe40000704270 */
[----:B------:R-:W-:Y:S02]  /*109b0*/  FSEL R6, R6, -INF , !P2 ;  /* 0xff80000006067808 */ /* 0x000fe40005000000 */
[----:B------:R-:W-:Y:S01]  /*109c0*/  PLOP3.LUT P2, PT, PT, PT, UP1, 0x40, 0x0 ;  /* 0x000000000000781c */ /* 0x000fe20003f4e818 */
[----:B------:R-:W-:Y:S01]  /*109d0*/  UISETP.NE.AND UP1, UPT, UR29, URZ, UPT ;  /* 0x0000003f1d00728c */ /* 0x000fe2000bf25270 */
[C---:B------:R-:W-:Y:S02]  /*109e0*/  ISETP.LT.OR P1, PT, R167.reuse, 0x9, P1 ;  /* 0x00000009a700780c */ /* 0x040fe40000f21670 */
[----:B------:R-:W-:Y:S02]  /*109f0*/  ISETP.LT.OR P0, PT, R167, 0x11, P0 ;  /* 0x00000011a700780c */ /* 0x000fe40000701670 */
[----:B------:R-:W-:Y:S02]  /*10a00*/  ISETP.GT.AND P2, PT, R3, 0x9, P2 ;  /* 0x000000090300780c */ /* 0x000fe40001744270 */
[----:B------:R-:W-:Y:S02]  /*10a10*/  FSEL R18, R18, -INF , !P1 ;  /* 0xff80000012127808 */ /* 0x000fe40004800000 */
[----:B------:R-:W-:Y:S01]  /*10a20*/  PLOP3.LUT P1, PT, PT, PT, UP6, 0x40, 0x0 ;  /* 0x000000000000781c */ /* 0x000fe20003f2e868 */
[----:B------:R-:W-:Y:S01]  /*10a30*/  UISETP.NE.AND UP6, UPT, UR4, URZ, UPT ;  /* 0x0000003f0400728c */ /* 0x000fe2000bfc5270 */
[----:B------:R-:W-:Y:S02]  /*10a40*/  FSEL R194, R22, -INF , !P0 ;  /* 0xff80000016c27808 */ /* 0x000fe40004000000 */
[----:B------:R-:W-:Y:S01]  /*10a50*/  PLOP3.LUT P0, PT, PT, PT, UP4, 0x40, 0x0 ;  /* 0x000000000000781c */ /* 0x000fe20003f0e848 */
[----:B------:R-:W-:Y:S01]  /*10a60*/  UP2UR UR29, UPR, URZ, 0x40 ;  /* 0x000000403f1d7883 */ /* 0x000fe20008000000 */
[----:B------:R-:W-:Y:S01]  /*10a70*/  ISETP.LT.OR P2, PT, R167, 0xa, P2 ;  /* 0x0000000aa700780c */ /* 0x000fe20001741670 */
[----:B------:R-:W-:Y:S01]  /*10a80*/  UISETP.NE.AND UP6, UPT, UR5, URZ, UPT ;  /* 0x0000003f0500728c */ /* 0x000fe2000bfc5270 */
[C---:B------:R-:W-:Y:S02]  /*10a90*/  ISETP.GT.AND P1, PT, R3.reuse, 0x11, P1 ;  /* 0x000000110300780c */ /* 0x040fe40000f24270 */
[----:B------:R-:W-:Y:S01]  /*10aa0*/  ISETP.GT.AND P0, PT, R3, 0x19, P0 ;  /* 0x000000190300780c */ /* 0x000fe20000704270 */
[----:B------:R-:W-:Y:S01]  /*10ab0*/  UP2UR UR30, UPR, URZ, 0x40 ;  /* 0x000000403f1e7883 */ /* 0x000fe20008000000 */
[----:B------:R-:W-:Y:S01]  /*10ac0*/  FSEL R19, R19, -INF , !P2 ;  /* 0xff80000013137808 */ /* 0x000fe20005000000 */
[----:B------:R-:W-:Y:S01]  /*10ad0*/  UISETP.NE.AND UP6, UPT, UR22, URZ, UPT ;  /* 0x0000003f1600728c */ /* 0x000fe2000bfc5270 */
[----:B------:R-:W-:Y:S02]  /*10ae0*/  PLOP3.LUT P2, PT, PT, PT, UP5, 0x40, 0x0 ;  /* 0x000000000000781c */ /* 0x000fe40003f4e858 */
[C---:B------:R-:W-:Y:S01]  /*10af0*/  ISETP.LT.OR P1, PT, R167.reuse, 0x12, P1 ;  /* 0x00000012a700780c */ /* 0x040fe20000f21670 */
[----:B------:R-:W-:Y:S01]  /*10b00*/  UP2UR UR31, UPR, URZ, 0x40 ;  /* 0x000000403f1f7883 */ /* 0x000fe20008000000 */
[----:B------:R-:W-:Y:S01]  /*10b10*/  ISETP.LT.OR P0, PT, R167, 0x1a, P0 ;  /* 0x0000001aa700780c */ /* 0x000fe20000701670 */
[----:B------:R-:W-:Y:S01]  /*10b20*/  UISETP.NE.AND UP6, UPT, UR26, URZ, UPT ;  /* 0x0000003f1a00728c */ /* 0x000fe2000bfc5270 */
[----:B------:R-:W-:Y:S02]  /*10b30*/  ISETP.GT.AND P2, PT, R3, 0x18, P2 ;  /* 0x000000180300780c */ /* 0x000fe40001744270 */
[----:B------:R-:W-:Y:S01]  /*10b40*/  FSEL R196, R23, -INF , !P1 ;  /* 0xff80000017c47808 */ /* 0x000fe20004800000 */
[----:B------:R-:W-:Y:S01]  /*10b50*/  UP2UR UR32, UPR, URZ, 0x40 ;  /* 0x000000403f207883 */ /* 0x000fe20008000000 */
[----:B------:R-:W-:Y:S01]  /*10b60*/  PLOP3.LUT P1, PT, PT, PT, UP3, 0x40, 0x0 ;  /* 0x000000000000781c */ /* 0x000fe20003f2e838 */
[----:B------:R-:W-:Y:S01]  /*10b70*/  UISETP.NE.AND UP6, UPT, UR27, URZ, UPT ;  /* 0x0000003f1b00728c */ /* 0x000fe2000bfc5270 */
[----:B------:R-:W-:Y:S02]  /*10b80*/  FSEL R199, R35, -INF , !P0 ;  /* 0xff80000023c77808 */ /* 0x000fe40004000000 */
[----:B------:R-:W-:Y:S02]  /*10b90*/  PLOP3.LUT P0, PT, PT, PT, UP2, 0x40, 0x0 ;  /* 0x000000000000781c */ /* 0x000fe40003f0e828 */
[----:B------:R-:W-:Y:S02]  /*10ba0*/  ISETP.LT.OR P2, PT, R167, 0x19, P2 ;  /* 0x00000019a700780c */ /* 0x000fe40001741670 */
[C---:B------:R-:W-:Y:S02]  /*10bb0*/  ISETP.GT.AND P1, PT, R3.reuse, 0x20, P1 ;  /* 0x000000200300780c */ /* 0x040fe40000f24270 */
[----:B------:R-:W-:Y:S02]  /*10bc0*/  ISETP.GT.AND P0, PT, R3, 0x21, P0 ;  /* 0x000000210300780c */ /* 0x000fe40000704270 */
[----:B------:R-:W-:Y:S02]  /*10bd0*/  FSEL R197, R34, -INF , !P2 ;  /* 0xff80000022c57808 */ /* 0x000fe40005000000 */
[----:B------:R-:W-:Y:S02]  /*10be0*/  PLOP3.LUT P2, PT, PT, PT, UP1, 0x40, 0x0 ;  /* 0x000000000000781c */ /* 0x000fe40003f4e818 */
[C---:B------:R-:W-:Y:S02]  /*10bf0*/  ISETP.LT.OR P1, PT, R167.reuse, 0x21, P1 ;  /* 0x00000021a700780c */ /* 0x040fe40000f21670 */
        /* <DEDUP_REMOVED lines=9> */
[----:B------:R-:W-:Y:S01]  /*10c90*/  FSEL R210, R50, -INF , !P2 ;  /* 0xff80000032d27808 */ /* 0x000fe20005000000 */
[----:B------:R-:W1:Y:S01]  /*10ca0*/  SHFL.IDX PT, R3, R169, 0x3, 0x1c1f ;  /* 0x007c1f00a9037f89 */ /* 0x000e6200000e0000 */
        /* <DEDUP_REMOVED lines=75> */
.L_x_1013:
[----:B------:R-:W-:Y:S04]  /*11160*/  MOV R4, c[0x0][0x32c] ;  /* 0x0000cb0000047a02 */ /* 0x000fe80000000f00 */
[----:B------:R-:W-:Y:S11]  /*11170*/  ISETP.NE.AND P0, PT, R4, 0x1, PT ;  /* 0x000000010400780c */ /* 0x000ff60003f05270 */
[----:B------:R-:W-:Y:S02]  /*11180*/  @!UPT UIADD3 URZ, URZ, URZ, URZ ;  /* 0x0000003f3f3ff290 */ /* 0x000fe4000fffe03f */
[----:B------:R-:W-:Y:S05]  /*11190*/  @P0 IMAD.HI.U32 R4, R3, c[0x0][0x330], RZ ;  /* 0x0000cc0003040a27 */ /* 0x000fea00078e00ff */
[----:B------:R-:W-:Y:S02]  /*111a0*/  @P0 SHF.R.U32.HI R3, RZ, c[0x0][0x334], R4 ;  /* 0x0000cd00ff030a19 */ /* 0x000fe40000011604 */
.L_x_1014:
[----:B------:R-:W-:Y:S05]  /*111b0*/  BSYNC B0 ;  /* 0x0000000000007941 */ /* 0x000fea0003800000 */
.L_x_1012:
[----:B------:R-:W-:Y:S05]  /*111c0*/  IMAD R173, R3, c[0x0][0x32c], R173 ;  /* 0x0000cb0003ad7a24 */ /* 0x000fea00078e02ad */
[----:B------:R-:W-:Y:S02]  /*111d0*/  IADD3 R3, R173, c[0x0][0x32c], RZ ;  /* 0x0000cb00ad037a10 */ /* 0x000fe40007ffe0ff */
[----:B------:R-:W-:Y:S02]  /*111e0*/  IMNMX R0, R0, R173, !PT ;  /* 0x000000ad00007217 */ /* 0x000fe40007800200 */
[----:B------:R-:W-:Y:S02]  /*111f0*/  IMNMX R2, R2, R3, PT ;  /* 0x0000000302027217 */ /* 0x000fe40003800200 */
.L_x_1011:
        /* <DEDUP_REMOVED lines=50> */
[----:B------:R-:W-:Y:S02]  /*11520*/  ISETP.GT.AND P2, PT, R0, 0x10, P2 ;  /* 0x000000100000780c */ /* 0x000fe40001744270 */
[----:B-1----:R-:W-:Y:S02]  /*11530*/  FMNMX.FTZ R169, R169, R5, !PT ;  /* 0x00000005a9a97209 */ /* 0x002fe40007810000 */
[----:B------:R-:W1:Y:S01]  /*11540*/  SHFL.BFLY PT, R5, R3, 0x2, 0x1f ;  /* 0x0c401f0003057f89 */ /* 0x000e6200000e0000 */
[----:B------:R-:W-:Y:S02]  /*11550*/  FMNMX.FTZ R4, R203, R4, !PT ;  /* 0x00000004cb047209 */ /* 0x000fe40007810000 */
[----:B------:R-:W-:Y:S02]  /*11560*/  ISETP.LT.OR P2, PT, R2, 0x11, P2 ;  /* 0x000000110200780c */ /* 0x000fe40001741670 */
[----:B------:R-:W-:Y:S02]  /*11570*/  FMNMX.FTZ R4, R211, R4, !PT ;  /* 0x00000004d3047209 */ /* 0x000fe40007810000 */
[----:B------:R-:W-:Y:S01]  /*11580*/  FSEL R41, R26, -INF , !P2 ;  /* 0xff8000001a297808 */ /* 0x000fe20005000000 */
[----:B------:R-:W2:Y:S01]  /*11590*/  SHFL.BFLY PT, R7, R169, 0x1, 0x1f ;  /* 0x0c201f00a9077f89 */ /* 0x000ea200000e0000 */
[----:B------:R-:W-:Y:S02]  /*115a0*/  FMNMX.FTZ R4, R212, R4, !PT ;  /* 0x00000004d4047209 */ /* 0x000fe40007810000 */
[----:B------:R-:W-:Y:S01]  /*115b0*/  PLOP3.LUT P0, PT, PT, PT, UP2, 0x40, 0x0 ;  /* 0x000000000000781c */ /* 0x000fe20003f0e828 */
[----:B------:R-:W-:Y:S01]  /*115c0*/  UISETP.NE.AND UP2, UPT, UR26, URZ, UPT ;  /* 0x0000003f1a00728c */ /* 0x000fe2000bf45270 */
[----:B------:R-:W-:Y:S02]  /*115d0*/  FMNMX.FTZ R4, R213, R4, !PT ;  /* 0x00000004d5047209 */ /* 0x000fe40007810000 */
[----:B------:R-:W-:Y:S02]  /*115e0*/  ISETP.GT.AND P0, PT, R0, 0x8, P0 ;  /* 0x000000080000780c */ /* 0x000fe40000704270 */
[----:B------:R-:W-:Y:S02]  /*115f0*/  FMNMX.FTZ R167, R216, R4, !PT ;  /* 0x00000004d8a77209 */ /* 0x000fe40007810000 */
[----:B------:R-:W-:Y:S02]  /*11600*/  ISETP.LT.OR P0, PT, R2, 0x9, P0 ;  /* 0x000000090200780c */ /* 0x000fe40000701670 */
[----:B------:R-:W-:Y:S01]  /*11610*/  PLOP3.LUT P1, PT, PT, PT, UP4, 0x40, 0x0 ;  /* 0x000000000000781c */ /* 0x000fe20003f2e848 */
[----:B------:R-:W-:Y:S01]  /*11620*/  UISETP.NE.AND UP4, UPT, UR28, URZ, UPT ;  /* 0x0000003f1c00728c */ /* 0x000fe2000bf85270 */
[----:B------:R-:W-:Y:S02]  /*11630*/  FSEL R14, R14, -INF , !P0 ;  /* 0xff8000000e0e7808 */ /* 0x000fe40004000000 */
[----:B-1----:R-:W-:Y:S02]  /*11640*/  FMNMX.FTZ R3, R3, R5, !PT ;  /* 0x0000000503037209 */ /* 0x002fe40007810000 */
[----:B------:R-:W-:Y:S02]  /*11650*/  PLOP3.LUT P0, PT, PT, PT, UP6, 0x40, 0x0 ;  /* 0x000000000000781c */ /* 0x000fe40003f0e868 */
[C---:B------:R-:W-:Y:S01]  /*11660*/  ISETP.GT.AND P1, PT, R0.reuse, RZ, P1 ;  /* 0x000000ff0000720c */ /* 0x040fe20000f24270 */
[----:B------:R-:W1:Y:S01]  /*11670*/  SHFL.BFLY PT, R9, R3, 0x1, 0x1f ;  /* 0x0c201f0003097f89 */ /* 0x000e6200000e0000 */
[----:B------:R-:W-:Y:S02]  /*11680*/  ISETP.GT.AND P0, PT, R0, 0x11, P0 ;  /* 0x000000110000780c */ /* 0x000fe40000704270 */
[----:B--2---:R-:W-:Y:S02]  /*11690*/  FMNMX.FTZ R169, R169, R7, !PT ;  /* 0x00000007a9a97209 */ /* 0x004fe40007810000 */
[----:B------:R-:W-:Y:S02]  /*116a0*/  ISETP.LT.OR P0, PT, R2, 0x12, P0 ;  /* 0x000000120200780c */ /* 0x000fe40000701670 */
[C---:B------:R-:W-:Y:S01]  /*116b0*/  FSETP.NEU.FTZ.AND P2, PT, R169.reuse, -INF , PT ;  /* 0xff800000a900780b */ /* 0x040fe20003f5d000 */
[----:B------:R-:W-:Y:S01]  /*116c0*/  FMUL.FTZ R23, R169, c[0x0][0x2d0] ;  /* 0x0000b400a9177a20 */ /* 0x000fe20000410000 */
[----:B------:R-:W-:Y:S01]  /*116d0*/  FSEL R44, R27, -INF , !P0 ;  /* 0xff8000001b2c7808 */ /* 0x000fe20004000000 */
[----:B------:R-:W2:Y:S01]  /*116e0*/  SHFL.BFLY PT, R7, R167, 0x2, 0x1f ;  /* 0x0c401f00a7077f89 */ /* 0x000ea200000e0000 */
[----:B------:R-:W-:Y:S02]  /*116f0*/  PLOP3.LUT P0, PT, PT, PT, UP4, 0x40, 0x0 ;  /* 0x000000000000781c */ /* 0x000fe40003f0e848 */
[----:B------:R-:W-:Y:S02]  /*11700*/  FSEL R23, R23, RZ, P2 ;  /* 0x000000ff17177208 */ /* 0x000fe40001000000 */
[----:B------:R-:W-:Y:S02]  /*11710*/  ISETP.GT.AND P0, PT, R0, 0x19, P0 ;  /* 0x000000190000780c */ /* 0x000fe40000704270 */
[----:B------:R-:W-:Y:S01]  /*11720*/  ISETP.LT.OR P1, PT, R2, 0x1, P1 ;  /* 0x000000010200780c */ /* 0x000fe20000f21670 */
[--C-:B------:R-:W-:Y:S01]  /*11730*/  FFMA.FTZ R4, R168, c[0x0][0x2d0], -R23.reuse ;  /* 0x0000b400a8047a23 */ /* 0x100fe20000010817 */
[----:B------:R-:W-:Y:S01]  /*11740*/  ISETP.LT.OR P0, PT, R2, 0x1a, P0 ;  /* 0x0000001a0200780c */ /* 0x000fe20000701670 */
[--C-:B------:R-:W-:Y:S01]  /*11750*/  FFMA.FTZ R40, R195, c[0x0][0x2d0], -R23.reuse ;  /* 0x0000b400c3287a23 */ /* 0x100fe20000010817 */
[----:B------:R-:W-:Y:S01]  /*11760*/  FSEL R10, R10, -INF , !P1 ;  /* 0xff8000000a0a7808 */ /* 0x000fe20004800000 */
[----:B------:R3:W-:Y:S01]  /*11770*/  MUFU.EX2 R32, R4 ;  /* 0x0000000400207308 */ /* 0x0007e20000000800 */
[----:B------:R-:W-:Y:S02]  /*11780*/  FSEL R171, R31, -INF , !P0 ;  /* 0xff8000001fab7808 */ /* 0x000fe40004000000 */
[----:B-1----:R-:W-:Y:S01]  /*11790*/  FMNMX.FTZ R168, R3, R9, !PT ;  /* 0x0000000903a87209 */ /* 0x002fe20007810000 */
[--C-:B------:R-:W-:Y:S01]  /*117a0*/  FFMA.FTZ R3, R175, c[0x0][0x2d0], -R23.reuse ;  /* 0x0000b400af037a23 */ /* 0x100fe20000010817 */
[----:B------:R-:W-:Y:S02]  /*117b0*/  PLOP3.LUT P0, PT, PT, PT, UP3, 0x40, 0x0 ;  /* 0x000000000000781c */ /* 0x000fe40003f0e838 */
[----:B------:R-:W-:Y:S01]  /*117c0*/  PLOP3.LUT P1, PT, PT, PT, UP1, 0x40, 0x0 ;  /* 0x000000000000781c */ /* 0x000fe20003f2e818 */
[----:B------:R-:W-:Y:S01]  /*117d0*/  UISETP.NE.AND UP1, UPT, UR22, URZ, UPT ;  /* 0x0000003f1600728c */ /* 0x000fe2000bf25270 */
[C---:B------:R-:W-:Y:S01]  /*117e0*/  ISETP.GT.AND P0, PT, R0.reuse, 0x20, P0 ;  /* 0x000000200000780c */ /* 0x040fe20000704270 */
[----:B------:R1:W4:Y:S01]  /*117f0*/  MUFU.EX2 R20, R3 ;  /* 0x0000000300147308 */ /* 0x0003220000000800 */
[----:B------:R-:W-:Y:S01]  /*11800*/  ISETP.GT.AND P1, PT, R0, 0x9, P1 ;  /* 0x000000090000780c */ /* 0x000fe20000f24270 */
[----:B------:R-:W-:Y:S01]  /*11810*/  FMUL.FTZ R48, R168, c[0x0][0x2d0] ;  /* 0x0000b400a8307a20 */ /* 0x000fe20000410000 */
[C---:B------:R-:W-:Y:S02]  /*11820*/  ISETP.LT.OR P0, PT, R2.reuse, 0x21, P0 ;  /* 0x000000210200780c */ /* 0x040fe40000701670 */
[----:B------:R-:W-:Y:S02]  /*11830*/  ISETP.LT.OR P1, PT, R2, 0xa, P1 ;  /* 0x0000000a0200780c */ /* 0x000fe40000f21670 */
[----:B------:R-:W-:Y:S02]  /*11840*/  FSEL R172, R42, -INF , !P0 ;  /* 0xff8000002aac7808 */ /* 0x000fe40004000000 */
[----:B------:R-:W-:Y:S01]  /*11850*/  FSEL R15, R15, -INF , !P1 ;  /* 0xff8000000f0f7808 */ /* 0x000fe20004800000 */
[----:B------:R-:W-:Y:S01]  /*11860*/  MUFU.EX2 R251, R40 ;  /* 0x0000002800fb7308 */ /* 0x000fe20000000800 */
[----:B------:R-:W-:Y:S02]  /*11870*/  PLOP3.LUT P1, PT, PT, PT, UP5, 0x40, 0x0 ;  /* 0x000000000000781c */ /* 0x000fe40003f2e858 */
[----:B------:R-:W-:Y:S01]  /*11880*/  FMNMX.FTZ R5, R10, R170, !PT ;  /* 0x000000aa0a057209 */ /* 0x000fe20007810000 */
[--C-:B---3--:R-:W-:Y:S01]  /*11890*/  FFMA.FTZ R4, R174, c[0x0][0x2d0], -R23.reuse ;  /* 0x0000b400ae047a23 */ /* 0x108fe20000010817 */
[----:B------:R-:W-:Y:S02]  /*118a0*/  ISETP.GT.AND P1, PT, R0, 0x18, P1 ;  /* 0x000000180000780c */ /* 0x000fe40000f24270 */
[----:B------:R-:W-:Y:S02]  /*118b0*/  PLOP3.LUT P0, PT, PT, PT, UP1, 0x40, 0x0 ;  /* 0x000000000000781c */ /* 0x000fe40003f0e818 */
[----:B------:R-:W-:Y:S01]  /*118c0*/  ISETP.LT.OR P1, PT, R2, 0x19, P1 ;  /* 0x000000190200780c */ /* 0x000fe20000f21670 */
[----:B------:R3:W-:Y:S01]  /*118d0*/  MUFU.EX2 R24, R4 ;  /* 0x0000000400187308 */ /* 0x0007e20000000800 */
[----:B--2---:R-:W-:Y:S02]  /*118e0*/  FMNMX.FTZ R167, R167, R7, !PT ;  /* 0x00000007a7a77209 */ /* 0x004fe40007810000 */
[----:B------:R-:W-:Y:S01]  /*118f0*/  FSEL R45, R30, -INF , !P1 ;  /* 0xff8000001e2d7808 */ /* 0x000fe20004800000 */
[--C-:B-1----:R-:W-:Y:S01]  /*11900*/  FFMA.FTZ R3, R192, c[0x0][0x2d0], -R23.reuse ;  /* 0x0000b400c0037a23 */ /* 0x102fe20000010817 */
[----:B------:R-:W-:Y:S01]  /*11910*/  PLOP3.LUT P1, PT, PT, PT, UP2, 0x40, 0x0 ;  /* 0x000000000000781c */ /* 0x000fe20003f2e828 */
[----:B------:R-:W-:Y:S01]  /*11920*/  LDSM.16.MT88.4 R28, [R225+0x2080] ;  /* 0x00208000e11c783b */ /* 0x000fe20000004200 */
[C---:B------:R-:W-:Y:S02]  /*11930*/  ISETP.GT.AND P0, PT, R0.reuse, 0x28, P0 ;  /* 0x000000280000780c */ /* 0x040fe40000704270 */
[----:B------:R-:W-:Y:S01]  /*11940*/  ISETP.GT.AND P1, PT, R0, 0x21, P1 ;  /* 0x000000210000780c */ /* 0x000fe20000f24270 */
[----:B------:R-:W1:Y:S01]  /*11950*/  MUFU.EX2 R42, R3 ;  /* 0x00000003002a7308 */ /* 0x000e620000000800 */
[C---:B------:R-:W-:Y:S02]  /*11960*/  ISETP.LT.OR P0, PT, R2.reuse, 0x29, P0 ;  /* 0x000000290200780c */ /* 0x040fe40000701670 */
[----:B------:R-:W-:Y:S02]  /*11970*/  ISETP.LT.OR P1, PT, R2, 0x22, P1 ;  /* 0x000000220200780c */ /* 0x000fe40000f21670 */
[----:B------:R-:W-:Y:S02]  /*11980*/  FSEL R173, R46, -INF , !P0 ;  /* 0xff8000002ead7808 */ /* 0x000fe40004000000 */
[----:B------:R-:W-:Y:S02]  /*11990*/  FSEL R174, R43, -INF , !P1 ;  /* 0xff8000002bae7808 */ /* 0x000fe40004800000 */
[----:B------:R-:W-:Y:S02]  /*119a0*/  FSETP.NEU.FTZ.AND P1, PT, R168, -INF , PT ;  /* 0xff800000a800780b */ /* 0x000fe40003f3d000 */
[----:B------:R-:W-:Y:S01]  /*119b0*/  PLOP3.LUT P0, PT, PT, PT, UP0, 0x40, 0x0 ;  /* 0x000000000000781c */ /* 0x000fe20003f0e808 */
[----:B------:R-:W-:Y:S01]  /*119c0*/  UISETP.GT.AND UP0, UPT, UR23, UR7, UPT ;  /* 0x000000071700728c */ /* 0x000fe2000bf04270 */
[----:B------:R-:W-:Y:S01]  /*119d0*/  FSEL R48, R48, RZ, P1 ;  /* 0x000000ff30307208 */ /* 0x000fe20000800000 */
[----:B------:R-:W-:Y:S01]  /*119e0*/  UIADD3 UR23, UR23, -0x1, URZ ;  /* 0xffffffff17177890 */ /* 0x000fe2000fffe03f */
[----:B---3--:R-:W-:Y:S02]  /*119f0*/  FMNMX.FTZ R4, R11, R5, !PT ;  /* 0x000000050b047209 */ /* 0x008fe40007810000 */
[----:B------:R-:W2:Y:S01]  /*11a00*/  SHFL.BFLY PT, R5, R167, 0x1, 0x1f ;  /* 0x0c201f00a7057f89 */ /* 0x000ea200000e0000 */
[----:B------:R-:W-:Y:S01]  /*11a10*/  ISETP.GT.AND P0, PT, R0, 0x29, P0 ;  /* 0x000000290000780c */ /* 0x000fe20000704270 */
[--C-:B------:R-:W-:Y:S01]  /*11a20*/  FFMA.FTZ R40, R194, c[0x0][0x2d0], -R48.reuse ;  /* 0x0000b400c2287a23 */ /* 0x100fe20000010830 */
[----:B------:R-:W-:Y:S02]  /*11a30*/  FMNMX.FTZ R4, R14, R4, !PT ;  /* 0x000000040e047209 */ /* 0x000fe40007810000 */
[----:B------:R-:W-:Y:S01]  /*11a40*/  ISETP.LT.OR P0, PT, R2, 0x2a, P0 ;  /* 0x0000002a0200780c */ /* 0x000fe20000701670 */
[--C-:B------:R-:W-:Y:S01]  /*11a50*/  FFMA.FTZ R2, R17, c[0x0][0x2d0], -R48.reuse ;  /* 0x0000b40011027a23 */ /* 0x100fe20000010830 */
[----:B------:R-:W-:Y:S01]  /*11a60*/  FMNMX.FTZ R4, R15, R4, !PT ;  /* 0x000000040f047209 */ /* 0x000fe20007810000 */
[----:B------:R3:W-:Y:S01]  /*11a70*/  MUFU.EX2 R250, R40 ;  /* 0x0000002800fa7308 */ /* 0x0007e20000000800 */
[----:B------:R-:W-:Y:S02]  /*11a80*/  FSEL R22, R47, -INF , !P0 ;  /* 0xff8000002f167808 */ /* 0x000fe40004000000 */
[----:B------:R-:W-:Y:S02]  /*11a90*/  FMNMX.FTZ R4, R41, R4, !PT ;  /* 0x0000000429047209 */ /* 0x000fe40007810000 */
[----:B----4-:R-:W-:Y:S02]  /*11aa0*/  MOV R47, R20 ;  /* 0x00000014002f7202 */ /* 0x010fe40000000f00 */
[----:B------:R-:W-:Y:S02]  /*11ab0*/  FMNMX.FTZ R4, R44, R4, !PT ;  /* 0x000000042c047209 */ /* 0x000fe40007810000 */
[----:B-1----:R-:W-:Y:S02]  /*11ac0*/  F2FP.BF16.PACK_AB R26, R42, R47 ;  /* 0x0000002f2a1a723e */ /* 0x002fe400000010ff */
[----:B------:R-:W-:Y:S01]  /*11ad0*/  FMNMX.FTZ R3, R45, R4, !PT ;  /* 0x000000042d037209 */ /* 0x000fe20007810000 */
[--C-:B------:R-:W-:Y:S02]  /*11ae0*/  FFMA.FTZ R4, R6, c[0x0][0x2d0], -R48.reuse ;  /* 0x0000b40006047a23 */ /* 0x100fe40000010830 */
[----:B------:R1:W-:Y:S01]  /*11af0*/  MUFU.EX2 R6, R2 ;  /* 0x0000000200067308 */ /* 0x0003e20000000800 */
        /* <DEDUP_REMOVED lines=8> */
[----:B---3--:R-:W-:Y:S02]  /*11b80*/  FFMA.FTZ R40, R200, c[0x0][0x2d0], -R23 ;  /* 0x0000b400c8287a23 */ /* 0x008fe40000010817 */
[----:B------:R-:W-:Y:S02]  /*11b90*/  FSEL R49, R49, RZ, P0 ;  /* 0x000000ff31317208 */ /* 0x000fe40000000000 */
[----:B------:R-:W-:Y:S04]  /*11ba0*/  FMNMX.FTZ R0, R173, R0, !PT ;  /* 0x00000000ad007209 */ /* 0x000fe80007810000 */
[----:B------:R-:W-:Y:S01]  /*11bb0*/  FMNMX.FTZ R0, R22, R0, !PT ;  /* 0x0000000016007209 */ /* 0x000fe20007810000 */
[----:B------:R3:W-:Y:S01]  /*11bc0*/  MUFU.EX2 R21, R4 ;  /* 0x0000000400157308 */ /* 0x0007e20000000800 */
[--C-:B-1----:R-:W-:Y:S09]  /*11bd0*/  FFMA.FTZ R2, R18, c[0x0][0x2d0], -R48.reuse ;  /* 0x0000b40012027a23 */ /* 0x102ff20000010830 */
[----:B------:R1:W4:Y:S01]  /*11be0*/  MUFU.EX2 R46, R2 ;  /* 0x00000002002e7308 */ /* 0x0003220000000800 */
[--C-:B--2---:R-:W-:Y:S09]  /*11bf0*/  FFMA.FTZ R3, R8, c[0x0][0x2d0], -R49.reuse ;  /* 0x0000b40008037a23 */ /* 0x104ff20000010831 */
[----:B------:R2:W-:Y:S01]  /*11c00*/  MUFU.EX2 R17, R3 ;  /* 0x0000000300117308 */ /* 0x0005e20000000800 */
[--C-:B---3--:R-:W-:Y:S09]  /*11c10*/  FFMA.FTZ R4, R12, c[0x0][0x2d0], -R49.reuse ;  /* 0x0000b4000c047a23 */ /* 0x108ff20000010831 */
[----:B------:R-:W-:Y:S01]  /*11c20*/  MUFU.EX2 R43, R4 ;  /* 0x00000004002b7308 */ /* 0x000fe20000000800 */
[----:B-1----:R-:W1:Y:S01]  /*11c30*/  SHFL.BFLY PT, R2, R0, 0x2, 0x1f ;  /* 0x0c401f0000027f89 */ /* 0x002e6200000e0000 */
[----:B----4-:R-:W-:Y:S08]  /*11c40*/  F2FP.BF16.PACK_AB R27, R7, R46 ;  /* 0x0000002e071b723e */ /* 0x010ff000000010ff */
[----:B------:R3:W-:Y:S01]  /*11c50*/  MUFU.EX2 R221, R40 ;  /* 0x0000002800dd7308 */ /* 0x0007e20000000800 */
[--C-:B--2---:R-:W-:Y:S09]  /*11c60*/  FFMA.FTZ R3, R16, c[0x0][0x2d0], -R49.reuse ;  /* 0x0000b40010037a23 */ /* 0x104ff20000010831 */
[----:B------:R1:W2:Y:S01]  /*11c70*/  MUFU.EX2 R20, R3 ;  /* 0x0000000300147308 */ /* 0x0002a20000000800 */
[----:B---3--:R-:W-:Y:S09]  /*11c80*/  FFMA.FTZ R40, R197, c[0x0][0x2d0], -R48 ;  /* 0x0000b400c5287a23 */ /* 0x008ff20000010830 */
[----:B------:R3:W-:Y:S01]  /*11c90*/  MUFU.EX2 R220, R40 ;  /* 0x0000002800dc7308 */ /* 0x0007e20000000800 */
[----:B-1----:R-:W-:Y:S01]  /*11ca0*/  FMNMX.FTZ R3, R0, R2, !PT ;  /* 0x0000000200037209 */ /* 0x002fe20007810000 */
[--C-:B------:R-:W-:Y:S01]  /*11cb0*/  FFMA.FTZ R2, R13, c[0x0][0x2d0], -R49.reuse ;  /* 0x0000b4000d027a23 */ /* 0x100fe20000010831 */
[----:B------:R-:W-:Y:S07]  /*11cc0*/  FSEL R0, R169, RZ, P2 ;  /* 0x000000ffa9007208 */ /* 0x000fee0001000000 */
[----:B------:R1:W-:Y:S01]  /*11cd0*/  MUFU.EX2 R9, R2 ;  /* 0x0000000200097308 */ /* 0x0003e20000000800 */
[----:B------:R-:W4:Y:S01]  /*11ce0*/  SHFL.BFLY PT, R4, R3, 0x1, 0x1f ;  /* 0x0c201f0003047f89 */ /* 0x000f2200000e0000 */
[----:B------:R-:W-:Y:S01]  /*11cf0*/  FADD.FTZ R0, -R0, R164 ;  /* 0x000000a400007221 */ /* 0x000fe20000010100 */
[----:B------:R-:W-:Y:S03]  /*11d00*/  MOV R164, R21 ;  /* 0x0000001500a47202 */ /* 0x000fe60000000f00 */
[----:B------:R-:W-:Y:S04]  /*11d10*/  FMUL.FTZ R0, R0, c[0x0][0x2d0] ;  /* 0x0000b40000007a20 */ /* 0x000fe80000410000 */
[----:B------:R5:W5:Y:S01]  /*11d20*/  MUFU.EX2 R21, R0 ;  /* 0x0000000000157308 */ /* 0x000b620000000800 */
[----:B---3--:R-:W-:Y:S09]  /*11d30*/  FFMA.FTZ R40, R201, c[0x0][0x2d0], -R49 ;  /* 0x0000b400c9287a23 */ /* 0x008ff20000010831 */
[----:B------:R-:W-:Y:S01]  /*11d40*/  MUFU.EX2 R201, R40 ;  /* 0x0000002800c97308 */ /* 0x000fe20000000800 */
[----:B-1----:R-:W-:Y:S02]  /*11d50*/  FSEL R2, R168, RZ, P1 ;  /* 0x000000ffa8027208 */ /* 0x002fe40000800000 */
[----:B----4-:R-:W-:Y:S03]  /*11d60*/  FMNMX.FTZ R3, R3, R4, !PT ;  /* 0x0000000403037209 */ /* 0x010fe60007810000 */
[----:B------:R-:W-:Y:S01]  /*11d70*/  FADD.FTZ R2, -R2, R165 ;  /* 0x000000a502027221 */ /* 0x000fe20000010100 */
[----:B--2---:R-:W-:Y:S01]  /*11d80*/  MOV R165, R20 ;  /* 0x0000001400a57202 */ /* 0x004fe20000000f00 */
[----:B------:R-:W-:Y:S02]  /*11d90*/  FMUL.FTZ R50, R3, c[0x0][0x2d0] ;  /* 0x0000b40003327a20 */ /* 0x000fe40000410000 */
[----:B------:R-:W-:Y:S01]  /*11da0*/  FMUL.FTZ R2, R2, c[0x0][0x2d0] ;  /* 0x0000b40002027a20 */ /* 0x000fe20000410000 */
[----:B-----5:R-:W-:Y:S01]  /*11db0*/  FSEL R0, R167, RZ, P0 ;  /* 0x000000ffa7007208 */ /* 0x020fe20000000000 */
[----:B------:R-:W-:Y:S01]  /*11dc0*/  FMUL.FTZ R5, R21, R177 ;  /* 0x000000b115057220 */ /* 0x000fe20000410000 */
[----:B------:R-:W-:Y:S01]  /*11dd0*/  FSETP.NEU.FTZ.AND P0, PT, R3, -INF , PT ;  /* 0xff8000000300780b */ /* 0x000fe20003f1d000 */
[----:B------:R-:W1:Y:S01]  /*11de0*/  MUFU.EX2 R20, R2 ;  /* 0x0000000200147308 */ /* 0x000e620000000800 */
[----:B------:R-:W-:Y:S01]  /*11df0*/  MOV R177, R7 ;  /* 0x0000000700b17202 */ /* 0x000fe20000000f00 */
[----:B------:R-:W-:Y:S01]  /*11e00*/  FADD.FTZ R0, -R0, R166 ;  /* 0x000000a600007221 */ /* 0x000fe20000010100 */
[----:B------:R-:W-:Y:S01]  /*11e10*/  FSEL R50, R50, RZ, P0 ;  /* 0x000000ff32327208 */ /* 0x000fe20000000000 */
[C---:B------:R-:W-:Y:S01]  /*11e20*/  FMUL.FTZ R16, R21.reuse, R188 ;  /* 0x000000bc15107220 */ /* 0x040fe20000410000 */
[----:B------:R-:W-:Y:S01]  /*11e30*/  MOV R166, R6 ;  /* 0x0000000600a67202 */ /* 0x000fe20000000f00 */
[----:B------:R-:W-:Y:S02]  /*11e40*/  FMUL.FTZ R0, R0, c[0x0][0x2d0] ;  /* 0x0000b40000007a20 */ /* 0x000fe40000410000 */
[--C-:B------:R-:W-:Y:S01]  /*11e50*/  FFMA.FTZ R4, R14, c[0x0][0x2d0], -R50.reuse ;  /* 0x0000b4000e047a23 */ /* 0x100fe20000010832 */
[----:B------:R-:W-:Y:S01]  /*11e60*/  F2FP.BF16.PACK_AB R25, R166, R164 ;  /* 0x000000a4a619723e */ /* 0x000fe200000010ff */
        /* <DEDUP_REMOVED lines=8> */
[C---:B------:R-:W-:Y:S02]  /*11ef0*/  FMUL.FTZ R160, R21.reuse, R160 ;  /* 0x000000a015a07220 */ /* 0x040fe40000410000 */
[C---:B-1----:R-:W-:Y:S01]  /*11f00*/  FMUL.FTZ R6, R20.reuse, R178 ;  /* 0x000000b214067220 */ /* 0x042fe20000410000 */
[----:B------:R-:W-:Y:S01]  /*11f10*/  MOV R178, R17 ;  /* 0x0000001100b27202 */ /* 0x000fe20000000f00 */
[C---:B------:R-:W-:Y:S01]  /*11f20*/  FMUL.FTZ R7, R20.reuse, R179 ;  /* 0x000000b314077220 */ /* 0x040fe20000410000 */
[----:B------:R-:W-:Y:S01]  /*11f30*/  MOV R179, R9 ;  /* 0x0000000900b37202 */ /* 0x000fe20000000f00 */
[----:B------:R-:W-:Y:S02]  /*11f40*/  FMUL.FTZ R17, R21, R189 ;  /* 0x000000bd15117220 */ /* 0x000fe40000410000 */
[C---:B------:R-:W-:Y:S01]  /*11f50*/  FMUL.FTZ R18, R20.reuse, R190 ;  /* 0x000000be14127220 */ /* 0x040fe20000410000 */
[----:B------:R-:W-:Y:S01]  /*11f60*/  F2FP.BF16.PACK_AB R34, R179, R43 ;  /* 0x0000002bb322723e */ /* 0x000fe200000010ff */
[----:B------:R-:W-:Y:S02]  /*11f70*/  FMUL.FTZ R19, R20, R191 ;  /* 0x000000bf14137220 */ /* 0x000fe40000410000 */
[--C-:B--2---:R-:W-:Y:S01]  /*11f80*/  FFMA.FTZ R0, R10, c[0x0][0x2d0], -R50.reuse ;  /* 0x0000b4000a007a23 */ /* 0x104fe20000010832 */
[----:B------:R-:W-:Y:S01]  /*11f90*/  LDSM.16.MT88.4 R188, [R225+0x3080] ;  /* 0x00308000e1bc783b */ /* 0x000fe20000004200 */
[C---:B---3--:R-:W-:Y:S01]  /*11fa0*/  FMUL.FTZ R8, R2.reuse, R180 ;  /* 0x000000b402087220 */ /* 0x048fe20000410000 */
[----:B------:R-:W-:Y:S01]  /*11fb0*/  MOV R180, R165 ;  /* 0x000000a500b47202 */ /* 0x000fe20000000f00 */
[----:B------:R1:W-:Y:S01]  /*11fc0*/  MUFU.EX2 R175, R0 ;  /* 0x0000000000af7308 */ /* 0x0003e20000000800 */
[C---:B------:R-:W-:Y:S01]  /*11fd0*/  FMUL.FTZ R9, R2.reuse, R181 ;  /* 0x000000b502097220 */ /* 0x040fe20000410000 */
[----:B------:R-:W-:Y:S01]  /*11fe0*/  MOV R181, R47 ;  /* 0x0000002f00b57202 */ /* 0x000fe20000000f00 */
[C---:B------:R-:W-:Y:S01]  /*11ff0*/  FMUL.FTZ R12, R2.reuse, R184 ;  /* 0x000000b8020c7220 */ /* 0x040fe20000410000 */
[----:B------:R-:W-:Y:S01]  /*12000*/  MOV R184, R42 ;  /* 0x0000002a00b87202 */ /* 0x000fe20000000f00 */
[--C-:B----4-:R-:W-:Y:S02]  /*12010*/  FFMA.FTZ R4, R15, c[0x0][0x2d0], -R50.reuse ;  /* 0x0000b4000f047a23 */ /* 0x110fe40000010832 */
[----:B------:R-:W-:Y:S02]  /*12020*/  FMUL.FTZ R13, R2, R185 ;  /* 0x000000b9020d7220 */ /* 0x000fe40000410000 */
[C---:B------:R-:W-:Y:S01]  /*12030*/  FMUL.FTZ R134, R20.reuse, R134 ;  /* 0x0000008614867220 */ /* 0x040fe20000410000 */
[----:B------:R2:W3:Y:S01]  /*12040*/  MUFU.EX2 R207, R4 ;  /* 0x0000000400cf7308 */ /* 0x0004e20000000800 */
[----:B------:R-:W-:Y:S02]  /*12050*/  FMUL.FTZ R135, R20, R135 ;  /* 0x0000008714877220 */ /* 0x000fe40000410000 */
[C---:B------:R-:W-:Y:S02]  /*12060*/  FMUL.FTZ R136, R2.reuse, R136 ;  /* 0x0000008802887220 */ /* 0x040fe40000410000 */
[C---:B------:R-:W-:Y:S02]  /*12070*/  FMUL.FTZ R137, R2.reuse, R137 ;  /* 0x0000008902897220 */ /* 0x040fe40000410000 */
[C---:B------:R-:W-:Y:S02]  /*12080*/  FMUL.FTZ R140, R2.reuse, R140 ;  /* 0x0000008c028c7220 */ /* 0x040fe40000410000 */
[----:B------:R-:W-:Y:S02]  /*12090*/  FMUL.FTZ R141, R2, R141 ;  /* 0x0000008d028d7220 */ /* 0x000fe40000410000 */
[C---:B------:R-:W-:Y:S02]  /*120a0*/  FMUL.FTZ R146, R20.reuse, R146 ;  /* 0x0000009214927220 */ /* 0x040fe40000410000 */
[C---:B------:R-:W-:Y:S02]  /*120b0*/  FMUL.FTZ R147, R20.reuse, R147 ;  /* 0x0000009314937220 */ /* 0x040fe40000410000 */
[----:B-1----:R-:W-:Y:S02]  /*120c0*/  FFMA.FTZ R0, R11, c[0x0][0x2d0], -R50 ;  /* 0x0000b4000b007a23 */ /* 0x002fe40000010832 */
[C---:B------:R-:W-:Y:S02]  /*120d0*/  FMUL.FTZ R150, R20.reuse, R150 ;  /* 0x0000009614967220 */ /* 0x040fe40000410000 */
[----:B------:R1:W4:Y:S01]  /*120e0*/  MUFU.EX2 R192, R0 ;  /* 0x0000000000c07308 */ /* 0x0003220000000800 */
[----:B------:R-:W-:Y:S02]  /*120f0*/  FMUL.FTZ R151, R20, R151 ;  /* 0x0000009714977220 */ /* 0x000fe40000410000 */
[C---:B------:R-:W-:Y:S02]  /*12100*/  FMUL.FTZ R152, R2.reuse, R152 ;  /* 0x0000009802987220 */ /* 0x040fe40000410000 */
[----:B--2---:R-:W-:Y:S01]  /*12110*/  FMUL.FTZ R4, R21, R176 ;  /* 0x000000b015047220 */ /* 0x004fe20000410000 */
[----:B------:R-:W-:Y:S01]  /*12120*/  MOV R176, R32 ;  /* 0x0000002000b07202 */ /* 0x000fe20000000f00 */
[C---:B------:R-:W-:Y:S01]  /*12130*/  FMUL.FTZ R153, R2.reuse, R153 ;  /* 0x0000009902997220 */ /* 0x040fe20000410000 */
[----:B---3--:R-:W-:Y:S01]  /*12140*/  F2FP.BF16.PACK_AB R35, R207, R206 ;  /* 0x000000cecf23723e */ /* 0x008fe200000010ff */
[C---:B------:R-:W-:Y:S02]  /*12150*/  FMUL.FTZ R156, R2.reuse, R156 ;  /* 0x0000009c029c7220 */ /* 0x040fe40000410000 */
[----:B------:R-:W-:Y:S02]  /*12160*/  FMUL.FTZ R157, R2, R157 ;  /* 0x0000009d029d7220 */ /* 0x000fe40000410000 */
[C---:B------:R-:W-:Y:S02]  /*12170*/  FMUL.FTZ R161, R21.reuse, R161 ;  /* 0x000000a115a17220 */ /* 0x040fe40000410000 */
[C---:B------:R-:W-:Y:S02]  /*12180*/  FMUL.FTZ R162, R20.reuse, R162 ;  /* 0x000000a214a27220 */ /* 0x040fe40000410000 */
[C---:B------:R-:W-:Y:S02]  /*12190*/  FMUL.FTZ R163, R20.reuse, R163 ;  /* 0x000000a314a37220 */ /* 0x040fe40000410000 */
[C---:B------:R-:W-:Y:S02]  /*121a0*/  FMUL.FTZ R52, R21.reuse, R52 ;  /* 0x0000003415347220 */ /* 0x040fe40000410000 */
[----:B------:R-:W-:Y:S02]  /*121b0*/  FMUL.FTZ R53, R21, R53 ;  /* 0x0000003515357220 */ /* 0x000fe40000410000 */
        /* <DEDUP_REMOVED lines=8> */
[----:B------:R-:W-:Y:S02]  /*12240*/  FMUL.FTZ R57, R2, R57 ;  /* 0x0000003902397220 */ /* 0x000fe40000410000 */
[----:B------:R-:W-:Y:S01]  /*12250*/  FMUL.FTZ R0, R0, c[0x0][0x2d0] ;  /* 0x0000b40000007a20 */ /* 0x000fe20000410000 */
[----:B------:R-:W-:Y:S01]  /*12260*/  F2FP.BF16.PACK_AB R24, R170, R32 ;  /* 0x00000020aa18723e */ /* 0x000fe200000010ff */
[C---:B------:R-:W-:Y:S01]  /*12270*/  FMUL.FTZ R60, R2.reuse, R60 ;  /* 0x0000003c023c7220 */ /* 0x040fe20000410000 */
[----:B------:R-:W-:Y:S01]  /*12280*/  F2FP.BF16.PACK_AB R32, R165, R178 ;  /* 0x000000b2a520723e */ /* 0x000fe200000010ff */
[----:B------:R-:W-:Y:S02]  /*12290*/  FMUL.FTZ R61, R2, R61 ;  /* 0x0000003d023d7220 */ /* 0x000fe40000410000 */
[----:B------:R-:W1:Y:S01]  /*122a0*/  MUFU.EX2 R0, R0 ;  /* 0x0000000000007308 */ /* 0x000e620000000800 */
[C---:B------:R-:W-:Y:S01]  /*122b0*/  FMUL.FTZ R64, R21.reuse, R64 ;  /* 0x0000004015407220 */ /* 0x040fe20000410000 */
[-C--:B------:R-:W-:Y:S05]  /*122c0*/  HMMA.16816.F32.BF16 R4, R24, R28.reuse, R4 ;  /* 0x0000001c1804723c */ /* 0x080fea0000041804 */
[C---:B------:R-:W-:Y:S02]  /*122d0*/  FMUL.FTZ R65, R21.reuse, R65 ;  /* 0x0000004115417220 */ /* 0x040fe40000410000 */
[C---:B------:R-:W-:Y:S02]  /*122e0*/  FMUL.FTZ R66, R20.reuse, R66 ;  /* 0x0000004214427220 */ /* 0x040fe40000410000 */
[C---:B------:R-:W-:Y:S03]  /*122f0*/  FMUL.FTZ R67, R20.reuse, R67 ;  /* 0x0000004314437220 */ /* 0x040fe60000410000 */
[C---:B------:R-:W-:Y:S02]  /*12300*/  FMUL.FTZ R68, R21.reuse, R68 ;  /* 0x0000004415447220 */ /* 0x040fe40000410000 */
[C---:B------:R-:W-:Y:S02]  /*12310*/  FMUL.FTZ R69, R21.reuse, R69 ;  /* 0x0000004515457220 */ /* 0x040fe40000410000 */
[C---:B------:R-:W-:Y:S02]  /*12320*/  FMUL.FTZ R70, R20.reuse, R70 ;  /* 0x0000004614467220 */ /* 0x040fe40000410000 */
[----:B------:R-:W-:Y:S02]  /*12330*/  FMUL.FTZ R71, R20, R71 ;  /* 0x0000004714477220 */ /* 0x000fe40000410000 */
[----:B------:R-:W-:Y:S02]  /*12340*/  FMUL.FTZ R72, R2, R72 ;  /* 0x0000004802487220 */ /* 0x000fe40000410000 */
[C---:B-1----:R-:W-:Y:S01]  /*12350*/  FMUL.FTZ R10, R0.reuse, R182 ;  /* 0x000000b6000a7220 */ /* 0x042fe20000410000 */
[----:B------:R-:W-:Y:S01]  /*12360*/  MOV R182, R46 ;  /* 0x0000002e00b67202 */ /* 0x000fe20000000f00 */
[C---:B------:R-:W-:Y:S01]  /*12370*/  FMUL.FTZ R11, R0.reuse, R183 ;  /* 0x000000b7000b7220 */ /* 0x040fe20000410000 */
[----:B------:R-:W-:Y:S01]  /*12380*/  MOV R183, R43 ;  /* 0x0000002b00b77202 */ /* 0x000fe20000000f00 */
[C---:B------:R-:W-:Y:S02]  /*12390*/  FMUL.FTZ R14, R0.reuse, R186 ;  /* 0x000000ba000e7220 */ /* 0x040fe40000410000 */
[C---:B------:R-:W-:Y:S02]  /*123a0*/  FMUL.FTZ R15, R0.reuse, R187 ;  /* 0x000000bb000f7220 */ /* 0x040fe40000410000 */
[C---:B------:R-:W-:Y:S01]  /*123b0*/  FMUL.FTZ R138, R0.reuse, R138 ;  /* 0x0000008a008a7220 */ /* 0x040fe20000410000 */
[C---:B------:R-:W-:Y:S04]  /*123c0*/  HMMA.16816.F32.BF16 R8, R32.reuse, R28, R8 ;  /* 0x0000001c2008723c */ /* 0x040fe80000041808 */
[C---:B------:R-:W-:Y:S02]  /*123d0*/  FMUL.FTZ R139, R0.reuse, R139 ;  /* 0x0000008b008b7220 */ /* 0x040fe40000410000 */
        /* <DEDUP_REMOVED lines=8> */
[-C--:B------:R-:W-:Y:S04]  /*12460*/  HMMA.16816.F32.BF16 R132, R24, R36.reuse, R132 ;  /* 0x000000241884723c */ /* 0x080fe80000041884 */
[C---:B------:R-:W-:Y:S02]  /*12470*/  FMUL.FTZ R159, R0.reuse, R159 ;  /* 0x0000009f009f7220 */ /* 0x040fe40000410000 */
[C---:B------:R-:W-:Y:S02]  /*12480*/  FMUL.FTZ R58, R0.reuse, R58 ;  /* 0x0000003a003a7220 */ /* 0x040fe40000410000 */
[C---:B------:R-:W-:Y:S04]  /*12490*/  HMMA.16816.F32.BF16 R136, R32.reuse, R36, R136 ;  /* 0x000000242088723c */ /* 0x040fe80000041888 */
[C---:B------:R-:W-:Y:S02]  /*124a0*/  FMUL.FTZ R59, R0.reuse, R59 ;  /* 0x0000003b003b7220 */ /* 0x040fe40000410000 */
[C---:B------:R-:W-:Y:S02]  /*124b0*/  FMUL.FTZ R62, R0.reuse, R62 ;  /* 0x0000003e003e7220 */ /* 0x040fe40000410000 */
[-C--:B------:R-:W-:Y:S04]  /*124c0*/  HMMA.16816.F32.BF16 R140, R32, R38.reuse, R140 ;  /* 0x00000026208c723c */ /* 0x080fe8000004188c */
[----:B------:R-:W-:Y:S02]  /*124d0*/  FMUL.FTZ R63, R0, R63 ;  /* 0x0000003f003f7220 */ /* 0x000fe40000410000 */
[----:B------:R-:W-:Y:S02]  /*124e0*/  FMUL.FTZ R73, R2, R73 ;  /* 0x0000004902497220 */ /* 0x000fe40000410000 */
[C---:B------:R-:W-:Y:S01]  /*124f0*/  HMMA.16816.F32.BF16 R144, R24.reuse, R38, R144 ;  /* 0x000000261890723c */ /* 0x040fe20000041890 */
[----:B------:R-:W2:Y:S03]  /*12500*/  LDSM.16.MT88.4 R36, [R227+0x2080] ;  /* 0x00208000e324783b */ /* 0x000ea60000004200 */
[C---:B------:R-:W-:Y:S02]  /*12510*/  FMUL.FTZ R74, R0.reuse, R74 ;  /* 0x0000004a004a7220 */ /* 0x040fe40000410000 */
[----:B------:R-:W-:Y:S02]  /*12520*/  FMUL.FTZ R75, R0, R75 ;  /* 0x0000004b004b7220 */ /* 0x000fe40000410000 */
[C---:B------:R-:W-:Y:S01]  /*12530*/  FMUL.FTZ R76, R2.reuse, R76 ;  /* 0x0000004c024c7220 */ /* 0x040fe20000410000 */
[-C--:B-1----:R-:W-:Y:S03]  /*12540*/  HMMA.16816.F32.BF16 R148, R24, R28.reuse, R148 ;  /* 0x0000001c1894723c */ /* 0x082fe60000041894 */
[----:B------:R-:W-:Y:S02]  /*12550*/  FMUL.FTZ R77, R2, R77 ;  /* 0x0000004d024d7220 */ /* 0x000fe40000410000 */
[C---:B------:R-:W-:Y:S02]  /*12560*/  FMUL.FTZ R78, R0.reuse, R78 ;  /* 0x0000004e004e7220 */ /* 0x040fe40000410000 */
[----:B------:R-:W-:Y:S01]  /*12570*/  FMUL.FTZ R79, R0, R79 ;  /* 0x0000004f004f7220 */ /* 0x000fe20000410000 */
        /* <DEDUP_REMOVED lines=9> */
[----:B------:R-:W-:Y:S02]  /*12610*/  FMUL.FTZ R85, R21, R85 ;  /* 0x0000005515557220 */ /* 0x000fe40000410000 */
[-C--:B--2---:R-:W-:Y:S04]  /*12620*/  HMMA.16816.F32.BF16 R52, R24, R36.reuse, R52 ;  /* 0x000000241834723c */ /* 0x084fe80000041834 */
[C---:B------:R-:W-:Y:S02]  /*12630*/  FMUL.FTZ R86, R20.reuse, R86 ;  /* 0x0000005614567220 */ /* 0x040fe40000410000 */
[----:B------:R-:W-:Y:S02]  /*12640*/  FMUL.FTZ R87, R20, R87 ;  /* 0x0000005714577220 */ /* 0x000fe40000410000 */
[C---:B------:R-:W-:Y:S04]  /*12650*/  HMMA.16816.F32.BF16 R56, R32.reuse, R36, R56 ;  /* 0x000000242038723c */ /* 0x040fe80000041838 */
[C---:B------:R-:W-:Y:S02]  /*12660*/  FMUL.FTZ R88, R2.reuse, R88 ;  /* 0x0000005802587220 */ /* 0x040fe40000410000 */
[----:B------:R-:W-:Y:S02]  /*12670*/  FMUL.FTZ R89, R2, R89 ;  /* 0x0000005902597220 */ /* 0x000fe40000410000 */
[-C--:B------:R-:W-:Y:S04]  /*12680*/  HMMA.16816.F32.BF16 R60, R32, R38.reuse, R60 ;  /* 0x00000026203c723c */ /* 0x080fe8000004183c */
[----:B------:R-:W-:Y:S02]  /*12690*/  FFMA.FTZ R36, R193, c[0x0][0x2d0], -R23 ;  /* 0x0000b400c1247a23 */ /* 0x000fe40000010817 */
[C---:B------:R-:W-:Y:S02]  /*126a0*/  FMUL.FTZ R90, R0.reuse, R90 ;  /* 0x0000005a005a7220 */ /* 0x040fe40000410000 */
[C---:B------:R-:W-:Y:S01]  /*126b0*/  HMMA.16816.F32.BF16 R64, R24.reuse, R38, R64 ;  /* 0x000000261840723c */ /* 0x040fe20000041840 */
[----:B------:R2:W-:Y:S03]  /*126c0*/  MUFU.EX2 R252, R36 ;  /* 0x0000002400fc7308 */ /* 0x0005e60000000800 */
[----:B------:R-:W-:Y:S02]  /*126d0*/  FMUL.FTZ R91, R0, R91 ;  /* 0x0000005b005b7220 */ /* 0x000fe40000410000 */
[C---:B------:R-:W-:Y:S02]  /*126e0*/  FMUL.FTZ R92, R2.reuse, R92 ;  /* 0x0000005c025c7220 */ /* 0x040fe40000410000 */
[----:B------:R-:W-:Y:S01]  /*126f0*/  FMUL.FTZ R93, R2, R93 ;  /* 0x0000005d025d7220 */ /* 0x000fe20000410000 */
[-C--:B-1----:R-:W-:Y:S03]  /*12700*/  HMMA.16816.F32.BF16 R68, R24, R28.reuse, R68 ;  /* 0x0000001c1844723c */ /* 0x082fe60000041844 */
[C---:B------:R-:W-:Y:S02]  /*12710*/  FMUL.FTZ R94, R0.reuse, R94 ;  /* 0x0000005e005e7220 */ /* 0x040fe40000410000 */
[----:B------:R-:W-:Y:S02]  /*12720*/  FMUL.FTZ R95, R0, R95 ;  /* 0x0000005f005f7220 */ /* 0x000fe40000410000 */
[C---:B------:R-:W-:Y:S01]  /*12730*/  FMUL.FTZ R96, R21.reuse, R96 ;  /* 0x0000006015607220 */ /* 0x040fe20000410000 */
[C---:B------:R-:W-:Y:S04]  /*12740*/  HMMA.16816.F32.BF16 R72, R32.reuse, R28, R72 ;  /* 0x0000001c2048723c */ /* 0x040fe80000041848 */
[C---:B------:R-:W-:Y:S02]  /*12750*/  FMUL.FTZ R97, R21.reuse, R97 ;  /* 0x0000006115617220 */ /* 0x040fe40000410000 */
[----:B------:R-:W-:Y:S02]  /*12760*/  FMUL.FTZ R98, R20, R98 ;  /* 0x0000006214627220 */ /* 0x000fe40000410000 */
[-C--:B------:R-:W-:Y:S01]  /*12770*/  HMMA.16816.F32.BF16 R76, R32, R30.reuse, R76 ;  /* 0x0000001e204c723c */ /* 0x080fe2000004184c */
[----:B--2---:R-:W1:Y:S03]  /*12780*/  LDSM.16.MT88.4 R36, [R226+0x3880] ;  /* 0x00388000e224783b */ /* 0x004e660000004200 */
[----:B------:R-:W-:Y:S02]  /*12790*/  FFMA.FTZ R28, R196, c[0x0][0x2d0], -R48 ;  /* 0x0000b400c41c7a23 */ /* 0x000fe40000010830 */
[C---:B------:R-:W-:Y:S02]  /*127a0*/  FMUL.FTZ R99, R20.reuse, R99 ;  /* 0x0000006314637220 */ /* 0x040fe40000410000 */
[C---:B------:R-:W-:Y:S01]  /*127b0*/  HMMA.16816.F32.BF16 R80, R24.reuse, R30, R80 ;  /* 0x0000001e1850723c */ /* 0x040fe20000041850 */
[----:B------:R2:W-:Y:S03]  /*127c0*/  MUFU.EX2 R223, R28 ;  /* 0x0000001c00df7308 */ /* 0x0005e60000000800 */
[C---:B------:R-:W-:Y:S02]  /*127d0*/  FMUL.FTZ R100, R21.reuse, R100 ;  /* 0x0000006415647220 */ /* 0x040fe40000410000 */
[C---:B------:R-:W-:Y:S02]  /*127e0*/  FMUL.FTZ R101, R21.reuse, R101 ;  /* 0x0000006515657220 */ /* 0x040fe40000410000 */
[C---:B------:R-:W-:Y:S04]  /*127f0*/  FMUL.FTZ R102, R20.reuse, R102 ;  /* 0x0000006614667220 */ /* 0x040fe80000410000 */
[----:B------:R-:W-:Y:S02]  /*12800*/  FMUL.FTZ R103, R20, R103 ;  /* 0x0000006714677220 */ /* 0x000fe40000410000 */
[C---:B------:R-:W-:Y:S02]  /*12810*/  FMUL.FTZ R104, R2.reuse, R104 ;  /* 0x0000006802687220 */ /* 0x040fe40000410000 */
[----:B------:R-:W-:Y:S02]  /*12820*/  FMUL.FTZ R105, R2, R105 ;  /* 0x0000006902697220 */ /* 0x000fe40000410000 */
[C---:B------:R-:W-:Y:S02]  /*12830*/  FMUL.FTZ R106, R0.reuse, R106 ;  /* 0x0000006a006a7220 */ /* 0x040fe40000410000 */
[----:B------:R-:W-:Y:S02]  /*12840*/  FMUL.FTZ R107, R0, R107 ;  /* 0x0000006b006b7220 */ /* 0x000fe40000410000 */
[----:B------:R-:W-:Y:S01]  /*12850*/  FFMA.FTZ R40, R202, c[0x0][0x2d0], -R49 ;  /* 0x0000b400ca287a23 */ /* 0x000fe20000010831 */
[----:B------:R-:W-:Y:S01]  /*12860*/  MOV R202, R179 ;  /* 0x000000b300ca7202 */ /* 0x000fe20000000f00 */
[----:B------:R-:W-:Y:S01]  /*12870*/  FMUL.FTZ R108, R2, R108 ;  /* 0x0000006c026c7220 */ /* 0x000fe20000410000 */
[----:B------:R-:W-:Y:S01]  /*12880*/  MOV R179, R166 ;  /* 0x000000a600b37202 */ /* 0x000fe20000000f00 */
[----:B--2---:R-:W-:Y:S01]  /*12890*/  FFMA.FTZ R28, R198, c[0x0][0x2d0], -R23 ;  /* 0x0000b400c61c7a23 */ /* 0x004fe20000010817 */
[----:B------:R2:W-:Y:S01]  /*128a0*/  MUFU.EX2 R200, R40 ;  /* 0x0000002800c87308 */ /* 0x0005e20000000800 */
[----:B------:R-:W-:Y:S02]  /*128b0*/  FMUL.FTZ R109, R2, R109 ;  /* 0x0000006d026d7220 */ /* 0x000fe40000410000 */
[C---:B------:R-:W-:Y:S02]  /*128c0*/  FMUL.FTZ R110, R0.reuse, R110 ;  /* 0x0000006e006e7220 */ /* 0x040fe40000410000 */
[----:B------:R-:W-:Y:S01]  /*128d0*/  FMUL.FTZ R111, R0, R111 ;  /* 0x0000006f006f7220 */ /* 0x000fe20000410000 */
[-C--:B-1----:R-:W-:Y:S03]  /*128e0*/  HMMA.16816.F32.BF16 R84, R24, R36.reuse, R84 ;  /* 0x000000241854723c */ /* 0x082fe60000041854 */
[C---:B------:R-:W-:Y:S01]  /*128f0*/  FMUL.FTZ R112, R21.reuse, R112 ;  /* 0x0000007015707220 */ /* 0x040fe20000410000 */
[----:B------:R1:W-:Y:S01]  /*12900*/  MUFU.EX2 R222, R28 ;  /* 0x0000001c00de7308 */ /* 0x0003e20000000800 */
[C---:B------:R-:W-:Y:S02]  /*12910*/  FMUL.FTZ R113, R21.reuse, R113 ;  /* 0x0000007115717220 */ /* 0x040fe40000410000 */
[C---:B------:R-:W-:Y:S01]  /*12920*/  FMUL.FTZ R114, R20.reuse, R114 ;  /* 0x0000007214727220 */ /* 0x040fe20000410000 */
[C---:B------:R-:W-:Y:S04]  /*12930*/  HMMA.16816.F32.BF16 R88, R32.reuse, R36, R88 ;  /* 0x000000242058723c */ /* 0x040fe80000041858 */
[C---:B------:R-:W-:Y:S02]  /*12940*/  FMUL.FTZ R115, R20.reuse, R115 ;  /* 0x0000007314737220 */ /* 0x040fe40000410000 */
[----:B------:R-:W-:Y:S02]  /*12950*/  FMUL.FTZ R116, R21, R116 ;  /* 0x0000007415747220 */ /* 0x000fe40000410000 */
[-C--:B------:R-:W-:Y:S04]  /*12960*/  HMMA.16816.F32.BF16 R92, R32, R38.reuse, R92 ;  /* 0x00000026205c723c */ /* 0x080fe8000004185c */
[----:B--2---:R-:W-:Y:S02]  /*12970*/  FFMA.FTZ R40, R45, c[0x0][0x2d0], -R50 ;  /* 0x0000b4002d287a23 */ /* 0x004fe40000010832 */
[----:B------:R-:W-:Y:S02]  /*12980*/  FFMA.FTZ R36, R199, c[0x0][0x2d0], -R48 ;  /* 0x0000b400c7247a23 */ /* 0x000fe40000010830 */
[C---:B------:R-:W-:Y:S02]  /*12990*/  HMMA.16816.F32.BF16 R96, R24.reuse, R38, R96 ;  /* 0x000000261860723c */ /* 0x040fe40000041860 */
[----:B------:R2:W-:Y:S01]  /*129a0*/  MUFU.EX2 R219, R36 ;  /* 0x0000002400db7308 */ /* 0x0005e20000000800 */
[----:B-1----:R-:W1:Y:S01]  /*129b0*/  LDSM.16.MT88.4 R28, [R228+0x3880] ;  /* 0x00388000e41c783b */ /* 0x002e620000004200 */
[----:B------:R-:W-:Y:S02]  /*129c0*/  FMUL.FTZ R117, R21, R117 ;  /* 0x0000007515757220 */ /* 0x000fe40000410000 */
[C---:B------:R-:W-:Y:S02]  /*129d0*/  FMUL.FTZ R118, R20.reuse, R118 ;  /* 0x0000007614767220 */ /* 0x040fe40000410000 */
[----:B------:R-:W-:Y:S04]  /*129e0*/  FMUL.FTZ R119, R20, R119 ;  /* 0x0000007714777220 */ /* 0x000fe80000410000 */
[C---:B------:R-:W-:Y:S02]  /*129f0*/  FMUL.FTZ R120, R2.reuse, R120 ;  /* 0x0000007802787220 */ /* 0x040fe40000410000 */
[----:B------:R-:W-:Y:S02]  /*12a00*/  FMUL.FTZ R121, R2, R121 ;  /* 0x0000007902797220 */ /* 0x000fe40000410000 */
[C---:B------:R-:W-:Y:S02]  /*12a10*/  FMUL.FTZ R122, R0.reuse, R122 ;  /* 0x0000007a007a7220 */ /* 0x040fe40000410000 */
[----:B------:R-:W-:Y:S02]  /*12a20*/  FMUL.FTZ R123, R0, R123 ;  /* 0x0000007b007b7220 */ /* 0x000fe40000410000 */
[C---:B------:R-:W-:Y:S02]  /*12a30*/  FMUL.FTZ R124, R2.reuse, R124 ;  /* 0x0000007c027c7220 */ /* 0x040fe40000410000 */
[----:B------:R-:W-:Y:S02]  /*12a40*/  FMUL.FTZ R125, R2, R125 ;  /* 0x0000007d027d7220 */ /* 0x000fe40000410000 */
[C---:B------:R-:W-:Y:S02]  /*12a50*/  FMUL.FTZ R126, R0.reuse, R126 ;  /* 0x0000007e007e7220 */ /* 0x040fe40000410000 */
[--C-:B--2---:R-:W-:Y:S02]  /*12a60*/  FFMA.FTZ R36, R51, c[0x0][0x2d0], -R49.reuse ;  /* 0x0000b40033247a23 */ /* 0x104fe40000010831 */
[----:B------:R-:W-:Y:S02]  /*12a70*/  FMUL.FTZ R127, R0, R127 ;  /* 0x0000007f007f7220 */ /* 0x000fe40000410000 */
[----:B------:R2:W3:Y:S01]  /*12a80*/  MUFU.EX2 R218, R36 ;  /* 0x0000002400da7308 */ /* 0x0004e20000000800 */
[C---:B------:R-:W-:Y:S02]  /*12a90*/  FMUL.FTZ R128, R21.reuse, R128 ;  /* 0x0000008015807220 */ /* 0x040fe40000410000 */
[----:B------:R-:W-:Y:S02]  /*12aa0*/  FMUL.FTZ R129, R21, R129 ;  /* 0x0000008115817220 */ /* 0x000fe40000410000 */
[C---:B------:R-:W-:Y:S02]  /*12ab0*/  FMUL.FTZ R130, R20.reuse, R130 ;  /* 0x0000008214827220 */ /* 0x040fe40000410000 */
[----:B------:R-:W-:Y:S01]  /*12ac0*/  FMUL.FTZ R131, R20, R131 ;  /* 0x0000008314837220 */ /* 0x000fe20000410000 */
[-C--:B-1----:R-:W-:Y:S08]  /*12ad0*/  HMMA.16816.F32.BF16 R100, R24, R28.reuse, R100 ;  /* 0x0000001c1864723c */ /* 0x082ff00000041864 */
[C---:B------:R-:W-:Y:S01]  /*12ae0*/  HMMA.16816.F32.BF16 R104, R32.reuse, R28, R104 ;  /* 0x0000001c2068723c */ /* 0x040fe20000041868 */
[----:B--2---:R-:W1:Y:S06]  /*12af0*/  LDSM.16.MT88.4 R36, [R227+0x3880] ;  /* 0x00388000e324783b */ /* 0x004e6c0000004200 */
[----:B------:R-:W-:Y:S01]  /*12b00*/  FFMA.FTZ R28, R203, c[0x0][0x2d0], -R49 ;  /* 0x0000b400cb1c7a23 */ /* 0x000fe20000010831 */
[-C--:B------:R-:W-:Y:S03]  /*12b10*/  HMMA.16816.F32.BF16 R108, R32, R30.reuse, R108 ;  /* 0x0000001e206c723c */ /* 0x080fe6000004186c */
[----:B------:R2:W4:Y:S01]  /*12b20*/  MUFU.EX2 R199, R28 ;  /* 0x0000001c00c77308 */ /* 0x0005220000000800 */
[----:B------:R-:W-:Y:S02]  /*12b30*/  MOV R203, R177 ;  /* 0x000000b100cb7202 */ /* 0x000fe40000000f00 */
[----:B------:R-:W-:Y:S02]  /*12b40*/  MOV R177, R164 ;  /* 0x000000a400b17202 */ /* 0x000fe40000000f00 */
[C---:B------:R-:W-:Y:S05]  /*12b50*/  HMMA.16816.F32.BF16 R112, R24.reuse, R30, R112 ;  /* 0x0000001e1870723c */ /* 0x040fea0000041870 */
[----:B------:R5:W-:Y:S01]  /*12b60*/  MUFU.EX2 R164, R40 ;  /* 0x0000002800a47308 */ /* 0x000be20000000800 */
[--C-:B--2---:R-:W-:Y:S09]  /*12b70*/  FFMA.FTZ R28, R41, c[0x0][0x2d0], -R50.reuse ;  /* 0x0000b400291c7a23 */ /* 0x104ff20000010832 */
[----:B------:R2:W-:Y:S01]  /*12b80*/  MUFU.EX2 R166, R28 ;  /* 0x0000001c00a67308 */ /* 0x0005e20000000800 */
[-C--:B-1----:R-:W-:Y:S01]  /*12b90*/  HMMA.16816.F32.BF16 R116, R24, R36.reuse, R116 ;  /* 0x000000241874723c */ /* 0x082fe20000041874 */
[----:B-----5:R-:W-:Y:S07]  /*12ba0*/  LDSM.16.MT88.4 R40, [R226+0x2880] ;  /* 0x00288000e228783b */ /* 0x020fee0000004200 */
[C---:B------:R-:W-:Y:S07]  /*12bb0*/  HMMA.16816.F32.BF16 R120, R32.reuse, R36, R120 ;  /* 0x000000242078723c */ /* 0x040fee0000041878 */
[--C-:B------:R-:W-:Y:S01]  /*12bc0*/  FFMA.FTZ R36, R171, c[0x0][0x2d0], -R50.reuse ;  /* 0x0000b400ab247a23 */ /* 0x100fe20000010832 */
[-C--:B------:R-:W-:Y:S03]  /*12bd0*/  HMMA.16816.F32.BF16 R124, R32, R38.reuse, R124 ;  /* 0x00000026207c723c */ /* 0x080fe6000004187c */
[----:B------:R-:W1:Y:S01]  /*12be0*/  MUFU.EX2 R51, R36 ;  /* 0x0000002400337308 */ /* 0x000e620000000800 */
[----:B--2---:R-:W-:Y:S02]  /*12bf0*/  FFMA.FTZ R28, R44, c[0x0][0x2d0], -R50 ;  /* 0x0000b4002c1c7a23 */ /* 0x004fe40000010832 */
[----:B------:R-:W-:Y:S02]  /*12c00*/  LDSM.16.MT88.4 R44, [R228+0x2880] ;  /* 0x00288000e42c783b */ /* 0x000fe40000004200 */
[----:B------:R-:W-:Y:S04]  /*12c10*/  HMMA.16816.F32.BF16 R128, R24, R38, R128 ;  /* 0x000000261880723c */ /* 0x000fe80000041880 */
[----:B---3--:R-:W-:Y:S01]  /*12c20*/  F2FP.BF16.PACK_AB R32, R201, R218 ;  /* 0x000000dac920723e */ /* 0x008fe200000010ff */
[----:B------:R2:W3:Y:S01]  /*12c30*/  MUFU.EX2 R165, R28 ;  /* 0x0000001c00a57308 */ /* 0x0004e20000000800 */
[----:B----4-:R-:W-:Y:S02]  /*12c40*/  F2FP.BF16.PACK_AB R34, R199, R200 ;  /* 0x000000c8c722723e */ /* 0x010fe400000010ff */
[----:B------:R-:W-:Y:S04]  /*12c50*/  F2FP.BF16.PACK_AB R24, R251, R252 ;  /* 0x000000fcfb18723e */ /* 0x000fe800000010ff */
[----:B------:R-:W-:Y:S02]  /*12c60*/  F2FP.BF16.PACK_AB R25, R223, R250 ;  /* 0x000000fadf19723e */ /* 0x000fe400000010ff */
[----:B------:R-:W-:Y:S02]  /*12c70*/  F2FP.BF16.PACK_AB R26, R221, R222 ;  /* 0x000000dedd1a723e */ /* 0x000fe400000010ff */
[----:B------:R-:W-:Y:S02]  /*12c80*/  F2FP.BF16.PACK_AB R27, R219, R220 ;  /* 0x000000dcdb1b723e */ /* 0x000fe400000010ff */
[----:B-1----:R-:W-:Y:S01]  /*12c90*/  F2FP.BF16.PACK_AB R35, R51, R164 ;  /* 0x000000a43323723e */ /* 0x002fe200000010ff */
[----:B------:R-:W-:Y:S08]  /*12ca0*/  LDSM.16.MT88.4 R36, [R227+0x2880] ;  /* 0x00288000e324783b */ /* 0x000ff00000004200 */
[----:B--2---:R-:W1:Y:S01]  /*12cb0*/  LDSM.16.MT88.4 R28, [R225+0x2880] ;  /* 0x00288000e11c783b */ /* 0x004e620000004200 */
[----:B---3--:R-:W-:Y:S01]  /*12cc0*/  F2FP.BF16.PACK_AB R33, R165, R166 ;  /* 0x000000a6a521723e */ /* 0x008fe200000010ff */
[-C--:B-1----:R-:W-:Y:S08]  /*12cd0*/  HMMA.16816.F32.BF16 R4, R24, R28.reuse, R4 ;  /* 0x0000001c1804723c */ /* 0x082ff00000041804 */
        /* <DEDUP_REMOVED lines=8> */
[----:B------:R2:W-:Y:S01]  /*12d60*/  MUFU.EX2 R197, R40 ;  /* 0x0000002800c57308 */ /* 0x0005e20000000800 */
[----:B------:R-:W-:Y:S04]  /*12d70*/  MOV R208, R184 ;  /* 0x000000b800d07202 */ /* 0x000fe80000000f00 */
[C---:B------:R-:W-:Y:S08]  /*12d80*/  HMMA.16816.F32.BF16 R144, R24.reuse, R42, R144 ;  /* 0x0000002a1890723c */ /* 0x040ff00000041890 */
[-C--:B------:R-:W-:Y:S08]  /*12d90*/  HMMA.16816.F32.BF16 R148, R24, R44.reuse, R148 ;  /* 0x0000002c1894723c */ /* 0x080ff00000041894 */
[C---:B------:R-:W-:Y:S04]  /*12da0*/  HMMA.16816.F32.BF16 R152, R32.reuse, R44, R152 ;  /* 0x0000002c2098723c */ /* 0x040fe80000041898 */
[--C-:B--2---:R-:W-:Y:S02]  /*12db0*/  FFMA.FTZ R40, R209, c[0x0][0x2d0], -R23.reuse ;  /* 0x0000b400d1287a23 */ /* 0x104fe40000010817 */
[----:B------:R-:W2:Y:S02]  /*12dc0*/  LDL.LU R209, [R1+0x18] ;  /* 0x0000180001d17983 */ /* 0x000ea40000300800 */
[-C--:B------:R-:W-:Y:S01]  /*12dd0*/  HMMA.16816.F32.BF16 R156, R32, R46.reuse, R156 ;  /* 0x0000002e209c723c */ /* 0x080fe2000004189c */
[----:B------:R3:W-:Y:S07]  /*12de0*/  MUFU.EX2 R198, R40 ;  /* 0x0000002800c67308 */ /* 0x0007ee0000000800 */
[C---:B------:R-:W-:Y:S08]  /*12df0*/  HMMA.16816.F32.BF16 R160, R24.reuse, R46, R160 ;  /* 0x0000002e18a0723c */ /* 0x040ff000000418a0 */
[-C--:B------:R-:W-:Y:S08]  /*12e00*/  HMMA.16816.F32.BF16 R52, R24, R36.reuse, R52 ;  /* 0x000000241834723c */ /* 0x080ff00000041834 */
[C---:B------:R-:W-:Y:S01]  /*12e10*/  HMMA.16816.F32.BF16 R56, R32.reuse, R36, R56 ;  /* 0x000000242038723c */ /* 0x040fe20000041838 */
[----:B---3--:R-:W3:Y:S06]  /*12e20*/  LDSM.16.MT88.4 R40, [R226+0x4080] ;  /* 0x00408000e228783b */ /* 0x008eec0000004200 */
[--C-:B------:R-:W-:Y:S01]  /*12e30*/  FFMA.FTZ R36, R204, c[0x0][0x2d0], -R48.reuse ;  /* 0x0000b400cc247a23 */ /* 0x100fe20000010830 */
[-C--:B------:R-:W-:Y:S03]  /*12e40*/  HMMA.16816.F32.BF16 R60, R32, R38.reuse, R60 ;  /* 0x00000026203c723c */ /* 0x080fe6000004183c */
[----:B------:R4:W-:Y:S01]  /*12e50*/  MUFU.EX2 R196, R36 ;  /* 0x0000002400c47308 */ /* 0x0009e20000000800 */
[----:B------:R-:W-:Y:S04]  /*12e60*/  MOV R204, R183 ;  /* 0x000000b700cc7202 */ /* 0x000fe80000000f00 */
[C---:B------:R-:W-:Y:S08]  /*12e70*/  HMMA.16816.F32.BF16 R64, R24.reuse, R38, R64 ;  /* 0x000000261840723c */ /* 0x040ff00000041840 */
[-C--:B-1----:R-:W-:Y:S08]  /*12e80*/  HMMA.16816.F32.BF16 R68, R24, R28.reuse, R68 ;  /* 0x0000001c1844723c */ /* 0x082ff00000041844 */
[C---:B------:R-:W-:Y:S04]  /*12e90*/  HMMA.16816.F32.BF16 R72, R32.reuse, R28, R72 ;  /* 0x0000001c2048723c */ /* 0x040fe80000041848 */
[--C-:B----4-:R-:W-:Y:S01]  /*12ea0*/  FFMA.FTZ R36, R205, c[0x0][0x2d0], -R48.reuse ;  /* 0x0000b400cd247a23 */ /* 0x110fe20000010830 */
[----:B------:R-:W-:Y:S03]  /*12eb0*/  MOV R205, R182 ;  /* 0x000000b600cd7202 */ /* 0x000fe60000000f00 */
[-C--:B------:R-:W-:Y:S01]  /*12ec0*/  HMMA.16816.F32.BF16 R76, R32, R30.reuse, R76 ;  /* 0x0000001e204c723c */ /* 0x080fe2000004184c */
[----:B------:R1:W-:Y:S07]  /*12ed0*/  MUFU.EX2 R195, R36 ;  /* 0x0000002400c37308 */ /* 0x0003ee0000000800 */
[C---:B------:R-:W-:Y:S01]  /*12ee0*/  HMMA.16816.F32.BF16 R80, R24.reuse, R30, R80 ;  /* 0x0000001e1850723c */ /* 0x040fe20000041850 */
[----:B------:R-:W-:Y:S07]  /*12ef0*/  LDSM.16.MT88.4 R28, [R227+0x4080] ;  /* 0x00408000e31c783b */ /* 0x000fee0000004200 */
[-C--:B---3--:R-:W-:Y:S08]  /*12f00*/  HMMA.16816.F32.BF16 R84, R24, R40.reuse, R84 ;  /* 0x000000281854723c */ /* 0x088ff00000041854 */
[C---:B------:R-:W-:Y:S04]  /*12f10*/  HMMA.16816.F32.BF16 R88, R32.reuse, R40, R88 ;  /* 0x000000282058723c */ /* 0x040fe80000041858 */
[--C-:B-1----:R-:W-:Y:S01]  /*12f20*/  FFMA.FTZ R36, R215, c[0x0][0x2d0], -R23.reuse ;  /* 0x0000b400d7247a23 */ /* 0x102fe20000010817 */
[----:B------:R-:W-:Y:S01]  /*12f30*/  MOV R215, R181 ;  /* 0x000000b500d77202 */ /* 0x000fe20000000f00 */
[----:B------:R-:W-:Y:S01]  /*12f40*/  FFMA.FTZ R23, R217, c[0x0][0x2d0], -R23 ;  /* 0x0000b400d9177a23 */ /* 0x000fe20000010817 */
[----:B------:R-:W-:Y:S01]  /*12f50*/  MOV R217, R180 ;  /* 0x000000b400d97202 */ /* 0x000fe20000000f00 */
[-C--:B------:R-:W-:Y:S01]  /*12f60*/  HMMA.16816.F32.BF16 R92, R32, R42.reuse, R92 ;  /* 0x0000002a205c723c */ /* 0x080fe2000004185c */
[----:B------:R1:W-:Y:S07]  /*12f70*/  MUFU.EX2 R194, R36 ;  /* 0x0000002400c27308 */ /* 0x0003ee0000000800 */
[C---:B------:R-:W-:Y:S01]  /*12f80*/  HMMA.16816.F32.BF16 R96, R24.reuse, R42, R96 ;  /* 0x0000002a1860723c */ /* 0x040fe20000041860 */
[----:B------:R-:W-:Y:S02]  /*12f90*/  LDSM.16.MT88.4 R40, [R227+0x3080] ;  /* 0x00308000e328783b */ /* 0x000fe40000004200 */
[----:B------:R3:W-:Y:S06]  /*12fa0*/  MUFU.EX2 R193, R23 ;  /* 0x0000001700c17308 */ /* 0x0007ec0000000800 */
[----:B-1----:R-:W1:Y:S03]  /*12fb0*/  LDSM.16.MT88.4 R36, [R228+0x4080] ;  /* 0x00408000e424783b */ /* 0x002e660000004200 */
[--C-:B---3--:R-:W-:Y:S01]  /*12fc0*/  FFMA.FTZ R23, R210, c[0x0][0x2d0], -R48.reuse ;  /* 0x0000b400d2177a23 */ /* 0x108fe20000010830 */
[----:B------:R-:W-:Y:S01]  /*12fd0*/  MOV R210, R179 ;  /* 0x000000b300d27202 */ /* 0x000fe20000000f00 */
[----:B------:R-:W-:Y:S01]  /*12fe0*/  FFMA.FTZ R48, R214, c[0x0][0x2d0], -R48 ;  /* 0x0000b400d6307a23 */ /* 0x000fe20000010830 */
[----:B------:R-:W-:Y:S01]  /*12ff0*/  MOV R214, R170 ;  /* 0x000000aa00d67202 */ /* 0x000fe20000000f00 */
[----:B------:R3:W-:Y:S10]  /*13000*/  MUFU.EX2 R171, R23 ;  /* 0x0000001700ab7308 */ /* 0x0007f40000000800 */
[----:B------:R-:W-:Y:S01]  /*13010*/  MUFU.EX2 R170, R48 ;  /* 0x0000003000aa7308 */ /* 0x000fe20000000800 */
[--C-:B---3--:R-:W-:Y:S01]  /*13020*/  FFMA.FTZ R23, R211, c[0x0][0x2d0], -R49.reuse ;  /* 0x0000b400d3177a23 */ /* 0x108fe20000010831 */
[-C--:B-1----:R-:W-:Y:S01]  /*13030*/  HMMA.16816.F32.BF16 R100, R24, R36.reuse, R100 ;  /* 0x000000241864723c */ /* 0x082fe20000041864 */
[----:B------:R-:W3:Y:S07]  /*13040*/  LDL.LU R211, [R1+0x14] ;  /* 0x0000140001d37983 */ /* 0x000eee0000300800 */
[----:B------:R1:W-:Y:S01]  /*13050*/  MUFU.EX2 R48, R23 ;  /* 0x0000001700307308 */ /* 0x0003e20000000800 */
[C---:B------:R-:W-:Y:S08]  /*13060*/  HMMA.16816.F32.BF16 R104, R32.reuse, R36, R104 ;  /* 0x000000242068723c */ /* 0x040ff00000041868 */
[-C--:B------:R-:W-:Y:S08]  /*13070*/  HMMA.16816.F32.BF16 R108, R32, R38.reuse, R108 ;  /* 0x00000026206c723c */ /* 0x080ff0000004186c */
[C---:B------:R-:W-:Y:S01]  /*13080*/  HMMA.16816.F32.BF16 R112, R24.reuse, R38, R112 ;  /* 0x000000261870723c */ /* 0x040fe20000041870 */
[----:B------:R-:W-:Y:S03]  /*13090*/  LDSM.16.MT88.4 R36, [R228+0x3080] ;  /* 0x00308000e424783b */ /* 0x000fe60000004200 */
[--C-:B-1----:R-:W-:Y:S01]  /*130a0*/  FFMA.FTZ R23, R212, c[0x0][0x2d0], -R49.reuse ;  /* 0x0000b400d4177a23 */ /* 0x102fe20000010831 */
[----:B------:R-:W-:Y:S03]  /*130b0*/  MOV R212, R178 ;  /* 0x000000b200d47202 */ /* 0x000fe60000000f00 */
[-C--:B------:R-:W-:Y:S01]  /*130c0*/  HMMA.16816.F32.BF16 R116, R24, R28.reuse, R116 ;  /* 0x0000001c1874723c */ /* 0x080fe20000041874 */
[----:B------:R1:W4:Y:S07]  /*130d0*/  MUFU.EX2 R47, R23 ;  /* 0x00000017002f7308 */ /* 0x00032e0000000800 */
[C---:B------:R-:W-:Y:S08]  /*130e0*/  HMMA.16816.F32.BF16 R120, R32.reuse, R28, R120 ;  /* 0x0000001c2078723c */ /* 0x040ff00000041878 */
[-C--:B------:R-:W-:Y:S01]  /*130f0*/  HMMA.16816.F32.BF16 R124, R32, R30.reuse, R124 ;  /* 0x0000001e207c723c */ /* 0x080fe2000004187c */
[----:B------:R-:W5:Y:S07]  /*13100*/  LDSM.16.MT88.4 R32, [R226+0x3080] ;  /* 0x00308000e220783b */ /* 0x000f6e0000004200 */
[----:B------:R-:W-:Y:S04]  /*13110*/  HMMA.16816.F32.BF16 R128, R24, R30, R128 ;  /* 0x0000001e1880723c */ /* 0x000fe80000041880 */
[--C-:B-1----:R-:W-:Y:S01]  /*13120*/  FFMA.FTZ R23, R213, c[0x0][0x2d0], -R49.reuse ;  /* 0x0000b400d5177a23 */ /* 0x102fe20000010831 */
[----:B----4-:R-:W-:Y:S01]  /*13130*/  F2FP.BF16.PACK_AB R28, R47, R48 ;  /* 0x000000302f1c723e */ /* 0x010fe200000010ff */
[----:B------:R-:W4:Y:S01]  /*13140*/  LDL.LU R213, [R1+0xc] ;  /* 0x00000c0001d57983 */ /* 0x000f220000300800 */
[----:B------:R-:W-:Y:S01]  /*13150*/  FFMA.FTZ R49, R216, c[0x0][0x2d0], -R49 ;  /* 0x0000b400d8317a23 */ /* 0x000fe20000010831 */
[----:B------:R1:W-:Y:S01]  /*13160*/  MUFU.EX2 R46, R23 ;  /* 0x00000017002e7308 */ /* 0x0003e20000000800 */
[----:B------:R-:W-:Y:S03]  /*13170*/  F2FP.BF16.PACK_AB R24, R198, R197 ;  /* 0x000000c5c618723e */ /* 0x000fe600000010ff */
[----:B------:R-:W-:Y:S02]  /*13180*/  F2FP.BF16.PACK_AB R25, R195, R196 ;  /* 0x000000c4c319723e */ /* 0x000fe400000010ff */
[----:B------:R-:W-:Y:S02]  /*13190*/  F2FP.BF16.PACK_AB R26, R193, R194 ;  /* 0x000000c2c11a723e */ /* 0x000fe400000010ff */
[----:B------:R-:W-:Y:S02]  /*131a0*/  F2FP.BF16.PACK_AB R27, R170, R171 ;  /* 0x000000abaa1b723e */ /* 0x000fe400000010ff */
[----:B------:R-:W5:Y:S01]  /*131b0*/  MUFU.EX2 R49, R49 ;  /* 0x0000003100317308 */ /* 0x000f620000000800 */
[----:B------:R-:W-:Y:S01]  /*131c0*/  MOV R216, R177 ;  /* 0x000000b100d87202 */ /* 0x000fe20000000f00 */
[--C-:B-1----:R-:W-:Y:S02]  /*131d0*/  FFMA.FTZ R23, R172, c[0x0][0x2d0], -R50.reuse ;  /* 0x0000b400ac177a23 */ /* 0x102fe40000010832 */
[----:B------:R-:W4:Y:S06]  /*131e0*/  LDL.LU R172, [R1+0x10] ;  /* 0x0000100001ac7983 */ /* 0x000f2c0000300800 */
[----:B------:R1:W-:Y:S01]  /*131f0*/  MUFU.EX2 R44, R23 ;  /* 0x00000017002c7308 */ /* 0x0003e20000000800 */
[----:B-----5:R-:W-:Y:S01]  /*13200*/  F2FP.BF16.PACK_AB R30, R49, R46 ;  /* 0x0000002e311e723e */ /* 0x020fe200000010ff */
[--C-:B-1----:R-:W-:Y:S01]  /*13210*/  FFMA.FTZ R23, R174, c[0x0][0x2d0], -R50.reuse ;  /* 0x0000b400ae177a23 */ /* 0x102fe20000010832 */
[----:B------:R-:W-:Y:S02]  /*13220*/  MOV R174, R176 ;  /* 0x000000b000ae7202 */ /* 0x000fe40000000f00 */
[-C--:B------:R-:W-:Y:S05]  /*13230*/  HMMA.16816.F32.BF16 R176, R24, R188.reuse, R4 ;  /* 0x000000bc18b0723c */ /* 0x080fea0000041804 */
[----:B------:R1:W5:Y:S01]  /*13240*/  MUFU.EX2 R45, R23 ;  /* 0x00000017002d7308 */ /* 0x0003620000000800 */
[----:B------:R-:W2:Y:S01]  /*13250*/  LDSM.16.MT88.4 R4, [R225+0x4880] ;  /* 0x00488000e104783b */ /* 0x000ea20000004200 */
[--C-:B-1----:R-:W-:Y:S01]  /*13260*/  FFMA.FTZ R23, R173, c[0x0][0x2d0], -R50.reuse ;  /* 0x0000b400ad177a23 */ /* 0x102fe20000010832 */
[----:B-----5:R-:W-:Y:S01]  /*13270*/  F2FP.BF16.PACK_AB R29, R45, R44 ;  /* 0x0000002c2d1d723e */ /* 0x020fe200000010ff */
[----:B------:R-:W-:Y:S06]  /*13280*/  FFMA.FTZ R50, R22, c[0x0][0x2d0], -R50 ;  /* 0x0000b40016327a23 */ /* 0x000fec0000010832 */
[----:B------:R-:W-:Y:S10]  /*13290*/  MUFU.EX2 R23, R23 ;  /* 0x0000001700177308 */ /* 0x000ff40000000800 */
[----:B------:R-:W1:Y:S02]  /*132a0*/  MUFU.EX2 R50, R50 ;  /* 0x0000003200327308 */ /* 0x000e640000000800 */
[----:B-1----:R-:W-:Y:S07]  /*132b0*/  F2FP.BF16.PACK_AB R31, R50, R23 ;  /* 0x00000017321f723e */ /* 0x002fee00000010ff */
[C---:B------:R-:W-:Y:S01]  /*132c0*/  HMMA.16816.F32.BF16 R180, R28.reuse, R188, R8 ;  /* 0x000000bc1cb4723c */ /* 0x040fe20000041808 */
[----:B------:R-:W1:Y:S07]  /*132d0*/  LDSM.16.MT88.4 R8, [R226+0x4880] ;  /* 0x00488000e208783b */ /* 0x000e6e0000004200 */
[-C--:B------:R-:W-:Y:S01]  /*132e0*/  HMMA.16816.F32.BF16 R184, R28, R190.reuse, R12 ;  /* 0x000000be1cb8723c */ /* 0x080fe2000004180c */
[----:B------:R-:W5:Y:S07]  /*132f0*/  LDSM.16.MT88.4 R12, [R228+0x4880] ;  /* 0x00488000e40c783b */ /* 0x000f6e0000004200 */
[C---:B------:R-:W-:Y:S01]  /*13300*/  HMMA.16816.F32.BF16 R188, R24.reuse, R190, R16 ;  /* 0x000000be18bc723c */ /* 0x040fe20000041810 */
[----:B------:R-:W1:Y:S07]  /*13310*/  LDSM.16.MT88.4 R16, [R227+0x4880] ;  /* 0x00488000e310783b */ /* 0x000e6e0000004200 */
        /* <DEDUP_REMOVED lines=12> */
[-C--:B--2---:R-:W-:Y:S08]  /*133e0*/  HMMA.16816.F32.BF16 R68, R24, R4.reuse, R68 ;  /* 0x000000041844723c */ /* 0x084ff00000041844 */
[C---:B------:R-:W-:Y:S07]  /*133f0*/  HMMA.16816.F32.BF16 R72, R28.reuse, R4, R72 ;  /* 0x000000041c48723c */ /* 0x040fee0000041848 */
[----:B---3--:R-:W-:Y:S01]  /*13400*/  FFMA.FTZ R4, R2, R211, R212 ;  /* 0x000000d302047223 */ /* 0x008fe200000100d4 */
[-C--:B------:R-:W-:Y:S04]  /*13410*/  HMMA.16816.F32.BF16 R76, R28, R6.reuse, R76 ;  /* 0x000000061c4c723c */ /* 0x080fe8000004184c */
[----:B------:R-:W-:Y:S04]  /*13420*/  FADD.FTZ R4, R217, R4 ;  /* 0x00000004d9047221 */ /* 0x000fe80000010000 */
[C---:B------:R-:W-:Y:S04]  /*13430*/  HMMA.16816.F32.BF16 R80, R24.reuse, R6, R80 ;  /* 0x000000061850723c */ /* 0x040fe80000041850 */
[----:B------:R-:W-:Y:S02]  /*13440*/  FADD.FTZ R5, R204, R4 ;  /* 0x00000004cc057221 */ /* 0x000fe40000010000 */
[----:B------:R-:W-:Y:S02]  /*13450*/  FFMA.FTZ R4, R0, R209, R175 ;  /* 0x000000d100047223 */ /* 0x000fe400000100af */
[-C--:B-1----:R-:W-:Y:S04]  /*13460*/  HMMA.16816.F32.BF16 R84, R24, R8.reuse, R84 ;  /* 0x000000081854723c */ /* 0x082fe80000041854 */
[----:B------:R-:W-:Y:S02]  /*13470*/  FADD.FTZ R0, R202, R5 ;  /* 0x00000005ca007221 */ /* 0x000fe40000010000 */
[----:B------:R-:W-:Y:S02]  /*13480*/  FADD.FTZ R4, R192, R4 ;  /* 0x00000004c0047221 */ /* 0x000fe40000010000 */
[C---:B------:R-:W-:Y:S04]  /*13490*/  HMMA.16816.F32.BF16 R88, R28.reuse, R8, R88 ;  /* 0x000000081c58723c */ /* 0x040fe80000041858 */
[----:B------:R-:W-:Y:S02]  /*134a0*/  FADD.FTZ R4, R206, R4 ;  /* 0x00000004ce047221 */ /* 0x000fe40000010000 */
[----:B------:R-:W-:Y:S02]  /*134b0*/  FADD.FTZ R5, R218, R0 ;  /* 0x00000000da057221 */ /* 0x000fe40000010000 */
[-C--:B------:R-:W-:Y:S04]  /*134c0*/  HMMA.16816.F32.BF16 R92, R28, R10.reuse, R92 ;  /* 0x0000000a1c5c723c */ /* 0x080fe8000004185c */
[----:B----4-:R-:W-:Y:S02]  /*134d0*/  FFMA.FTZ R20, R20, R213, R216 ;  /* 0x000000d514147223 */ /* 0x010fe400000100d8 */
[----:B------:R-:W-:Y:S02]  /*134e0*/  FADD.FTZ R4, R207, R4 ;  /* 0x00000004cf047221 */ /* 0x000fe40000010000 */
[----:B------:R-:W-:Y:S01]  /*134f0*/  FADD.FTZ R20, R210, R20 ;  /* 0x00000014d2147221 */ /* 0x000fe20000010000 */
[C---:B------:R-:W-:Y:S04]  /*13500*/  HMMA.16816.F32.BF16 R96, R24.reuse, R10, R96 ;  /* 0x0000000a1860723c */ /* 0x040fe80000041860 */
[----:B------:R-:W-:Y:S02]  /*13510*/  FADD.FTZ R20, R205, R20 ;  /* 0x00000014cd147221 */ /* 0x000fe40000010000 */
[----:B------:R-:W-:Y:S01]  /*13520*/  FADD.FTZ R4, R166, R4 ;  /* 0x00000004a6047221 */ /* 0x000fe20000010000 */
[----:B------:R-:W-:Y:S01]  /*13530*/  MOV R166, R167 ;  /* 0x000000a700a67202 */ /* 0x000fe20000000f00 */
[----:B------:R-:W-:Y:S01]  /*13540*/  FADD.FTZ R5, R201, R5 ;  /* 0x00000005c9057221 */ /* 0x000fe20000010000 */
[-C--:B-----5:R-:W-:Y:S03]  /*13550*/  HMMA.16816.F32.BF16 R100, R24, R12.reuse, R100 ;  /* 0x0000000c1864723c */ /* 0x0a0fe60000041864 */
[----:B------:R-:W-:Y:S01]  /*13560*/  FADD.FTZ R4, R165, R4 ;  /* 0x00000004a5047221 */ /* 0x000fe20000010000 */
[----:B------:R-:W-:Y:S03]  /*13570*/  MOV R165, R168 ;  /* 0x000000a800a57202 */ /* 0x000fe60000000f00 */
[----:B------:R-:W-:Y:S01]  /*13580*/  FADD.FTZ R4, R164, R4 ;  /* 0x00000004a4047221 */ /* 0x000fe20000010000 */
[C---:B------:R-:W-:Y:S04]  /*13590*/  HMMA.16816.F32.BF16 R104, R28.reuse, R12, R104 ;  /* 0x0000000c1c68723c */ /* 0x040fe80000041868 */
[----:B------:R-:W-:Y:S01]  /*135a0*/  FADD.FTZ R4, R51, R4 ;  /* 0x0000000433047221 */ /* 0x000fe20000010000 */
[----:B------:R-:W-:Y:S01]  /*135b0*/  MOV R164, R169 ;  /* 0x000000a900a47202 */ /* 0x000fe20000000f00 */
[----:B------:R-:W-:Y:S02]  /*135c0*/  FFMA.FTZ R21, R21, R172, R174 ;  /* 0x000000ac15157223 */ /* 0x000fe400000100ae */
        /* <DEDUP_REMOVED lines=8> */
[-C--:B------:R-:W-:Y:S03]  /*13650*/  HMMA.16816.F32.BF16 R116, R24, R16.reuse, R116 ;  /* 0x000000101874723c */ /* 0x080fe60000041874 */
[----:B------:R-:W-:Y:S02]  /*13660*/  FADD.FTZ R7, R250, R2 ;  /* 0x00000002fa077221 */ /* 0x000fe40000010000 */
[----:B------:R-:W-:Y:S02]  /*13670*/  FADD.FTZ R2, R251, R6 ;  /* 0x00000006fb027221 */ /* 0x000fe40000010000 */
        /* <DEDUP_REMOVED lines=20> */
[----:B------:R1:W-:Y:S01]  /*137c0*/  STL [R1+0x10], R5 ;  /* 0x0000100501007387 */ /* 0x0003e20000100800 */
[----:B------:R-:W-:Y:S02]  /*137d0*/  FADD.FTZ R2, R46, R2 ;  /* 0x000000022e027221 */ /* 0x000fe40000010000 */
[----:B------:R-:W-:Y:S01]  /*137e0*/  FADD.FTZ R4, R170, R4 ;  /* 0x00000004aa047221 */ /* 0x000fe20000010000 */
[----:B------:R-:W-:Y:S01]  /*137f0*/  MOV R170, R3 ;  /* 0x0000000300aa7202 */ /* 0x000fe20000000f00 */
[----:B------:R-:W-:Y:S02]  /*13800*/  FADD.FTZ R2, R49, R2 ;  /* 0x0000000231027221 */ /* 0x000fe40000010000 */
[----:B------:R-:W-:Y:S01]  /*13810*/  FADD.FTZ R0, R23, R0 ;  /* 0x0000000017007221 */ /* 0x000fe20000010000 */
[----:B------:R1:W-:Y:S03]  /*13820*/  STL [R1+0xc], R4 ;  /* 0x00000c0401007387 */ /* 0x0003e60000100800 */
[----:B------:R-:W-:Y:S01]  /*13830*/  FADD.FTZ R0, R50, R0 ;  /* 0x0000000032007221 */ /* 0x000fe20000010000 */
[----:B------:R1:W-:Y:S04]  /*13840*/  STL [R1+0x14], R2 ;  /* 0x0000140201007387 */ /* 0x0003e80000100800 */
[----:B------:R1:W-:Y:S01]  /*13850*/  STL [R1+0x18], R0 ;  /* 0x0000180001007387 */ /* 0x0003e20000100800 */
[----:B------:R-:W-:-:S05]  /*13860*/  @P0 BRA `(.L_x_1015) ;  /* 0xffffb5d000000947 */ /* 0x000fca000383ffff */
.L_x_997:
[----:B-1----:R-:W2:Y:S04]  /*13870*/  LDL.LU R0, [R1+0x10] ;  /* 0x0000100001007983 */ /* 0x002ea80000300800 */
        /* <DEDUP_REMOVED lines=10> */
[----:B----4-:R-:W3:Y:S04]  /*13920*/  SHFL.BFLY PT, R6, R8, 0x2, 0x1f ;  /* 0x0c401f0008067f89 */ /* 0x010ee800000e0000 */
[----:B------:R-:W4:Y:S01]  /*13930*/  SHFL.BFLY PT, R2, R7, 0x2, 0x1f ;  /* 0x0c401f0007027f89 */ /* 0x000f2200000e0000 */
[----:B-1----:R-:W-:-:S02]  /*13940*/  FADD.FTZ R5, R5, R0 ;  /* 0x0000000005057221 */ /* 0x002fc40000010000 */
[----:B--2---:R-:W-:-:S03]  /*13950*/  FADD.FTZ R9, R9, R4 ;  /* 0x0000000409097221 */ /* 0x004fc60000010000 */
[----:B------:R-:W1:Y:S01]  /*13960*/  SHFL.BFLY PT, R0, R5, 0x1, 0x1f ;  /* 0x0c201f0005007f89 */ /* 0x000e6200000e0000 */
[----:B---3--:R-:W-:-:S03]  /*13970*/  FADD.FTZ R6, R6, R8 ;  /* 0x0000000806067221 */ /* 0x008fc60000010000 */
[----:B------:R-:W2:Y:S01]  /*13980*/  SHFL.BFLY PT, R4, R9, 0x1, 0x1f ;  /* 0x0c201f0009047f89 */ /* 0x000ea200000e0000 */
[----:B----4-:R-:W-:-:S03]  /*13990*/  FADD.FTZ R2, R2, R7 ;  /* 0x0000000702027221 */ /* 0x010fc60000010000 */
[----:B------:R-:W3:Y:S04]  /*139a0*/  SHFL.BFLY PT, R7, R6, 0x1, 0x1f ;  /* 0x0c201f0006077f89 */ /* 0x000ee800000e0000 */
[----:B------:R-:W4:Y:S01]  /*139b0*/  SHFL.BFLY PT, R8, R2, 0x1, 0x1f ;  /* 0x0c201f0002087f89 */ /* 0x000f2200000e0000 */
[----:B-1----:R-:W-:Y:S01]  /*139c0*/  FADD.FTZ R5, R5, R0 ;  /* 0x0000000005057221 */ /* 0x002fe20000010000 */
[----:B------:R-:W-:Y:S01]  /*139d0*/  MOV R0, RZ ;  /* 0x000000ff00007202 */ /* 0x000fe20000000f00 */
[----:B--2---:R-:W-:-:S03]  /*139e0*/  FADD.FTZ R9, R9, R4 ;  /* 0x0000000409097221 */ /* 0x004fc60000010000 */
[----:B------:R-:W-:Y:S02]  /*139f0*/  FSETP.NE.FTZ.AND P3, PT, R5, RZ, PT ;  /* 0x000000ff0500720b */ /* 0x000fe40003f75000 */
[----:B------:R-:W-:Y:S01]  /*13a00*/  MOV R4, RZ ;  /* 0x000000ff00047202 */ /* 0x000fe20000000f00 */
[----:B---3--:R-:W-:Y:S01]  /*13a10*/  FADD.FTZ R6, R6, R7 ;  /* 0x0000000706067221 */ /* 0x008fe20000010000 */
[----:B------:R-:W-:Y:S01]  /*13a20*/  FSETP.NE.FTZ.AND P2, PT, R9, RZ, PT ;  /* 0x000000ff0900720b */ /* 0x000fe20003f55000 */
[----:B----4-:R-:W-:-:S03]  /*13a30*/  FADD.FTZ R8, R2, R8 ;  /* 0x0000000802087221 */ /* 0x010fc60000010000 */
[----:B------:R-:W-:Y:S02]  /*13a40*/  FSETP.NE.FTZ.AND P1, PT, R6, RZ, PT ;  /* 0x000000ff0600720b */ /* 0x000fe40003f35000 */
[----:B------:R-:W-:-:S03]  /*13a50*/  MOV R2, RZ ;  /* 0x000000ff00027202 */ /* 0x000fc60000000f00 */
[----:B------:R-:W1:Y:S01]  /*13a60*/  @P3 MUFU.RCP R0, R5 ;  /* 0x0000000500003308 */ /* 0x000e620000001000 */
[----:B------:R-:W-:-:S07]  /*13a70*/  FSETP.NE.FTZ.AND P0, PT, R8, RZ, PT ;  /* 0x000000ff0800720b */ /* 0x000fce0003f15000 */
[----:B------:R-:W-:Y:S01]  /*13a80*/  @P2 MUFU.RCP R4, R9 ;  /* 0x0000000900042308 */ /* 0x000fe20000001000 */
[----:B-1----:R-:W-:-:S07]  /*13a90*/  FMUL.FTZ R176, R0, R176 ;  /* 0x000000b000b07220 */ /* 0x002fce0000410000 */
[----:B------:R-:W1:Y:S01]  /*13aa0*/  @P1 MUFU.RCP R2, R6 ;  /* 0x0000000600021308 */ /* 0x000e620000001000 */
[C---:B------:R-:W-:Y:S02]  /*13ab0*/  FMUL.FTZ R46, R0.reuse, R177 ;  /* 0x000000b1002e7220 */ /* 0x040fe40000410000 */
[C---:B------:R-:W-:Y:S02]  /*13ac0*/  FMUL.FTZ R188, R0.reuse, R188 ;  /* 0x000000bc00bc7220 */ /* 0x040fe40000410000 */
[C---:B------:R-:W-:Y:S02]  /*13ad0*/  FMUL.FTZ R44, R0.reuse, R189 ;  /* 0x000000bd002c7220 */ /* 0x040fe40000410000 */
[C---:B------:R-:W-:Y:S01]  /*13ae0*/  FMUL.FTZ R132, R0.reuse, R132 ;  /* 0x0000008400847220 */ /* 0x040fe20000410000 */
[----:B------:R-:W-:Y:S01]  /*13af0*/  @P1 MUFU.LG2 R7, R6 ;  /* 0x0000000600071308 */ /* 0x000fe20000000c00 */
[C---:B------:R-:W-:Y:S02]  /*13b00*/  FMUL.FTZ R48, R0.reuse, R133 ;  /* 0x0000008500307220 */ /* 0x040fe40000410000 */
        /* <DEDUP_REMOVED lines=12> */
[C---:B------:R-:W-:Y:S01]  /*13bd0*/  FMUL.FTZ R68, R0.reuse, R68 ;  /* 0x0000004400447220 */ /* 0x040fe20000410000 */
[----:B------:R-:W-:Y:S01]  /*13be0*/  @P0 MUFU.LG2 R6, R8 ;  /* 0x0000000800060308 */ /* 0x000fe20000000c00 */
        /* <DEDUP_REMOVED lines=19> */
[----:B------:R1:W2:Y:S01]  /*13d20*/  @P0 MUFU.RCP R0, R8 ;  /* 0x0000000800000308 */ /* 0x0002a20000001000 */
[C---:B------:R-:W-:Y:S02]  /*13d30*/  FMUL.FTZ R185, R2.reuse, R185 ;  /* 0x000000b902b97220 */ /* 0x040fe40000410000 */
[C---:B------:R-:W-:Y:S02]  /*13d40*/  FMUL.FTZ R136, R2.reuse, R136 ;  /* 0x0000008802887220 */ /* 0x040fe40000410000 */
[C---:B------:R-:W-:Y:S02]  /*13d50*/  FMUL.FTZ R137, R2.reuse, R137 ;  /* 0x0000008902897220 */ /* 0x040fe40000410000 */
[----:B------:R-:W-:-:S02]  /*13d60*/  FMUL.FTZ R140, R2, R140 ;  /* 0x0000008c028c7220 */ /* 0x000fc40000410000 */
[C---:B------:R-:W-:Y:S02]  /*13d70*/  FMUL.FTZ R141, R2.reuse, R141 ;  /* 0x0000008d028d7220 */ /* 0x040fe40000410000 */
[C---:B------:R-:W-:Y:S02]  /*13d80*/  FMUL.FTZ R152, R2.reuse, R152 ;  /* 0x0000009802987220 */ /* 0x040fe40000410000 */
[C---:B------:R-:W-:Y:S02]  /*13d90*/  FMUL.FTZ R153, R2.reuse, R153 ;  /* 0x0000009902997220 */ /* 0x040fe40000410000 */
[C---:B------:R-:W-:Y:S01]  /*13da0*/  FMUL.FTZ R156, R2.reuse, R156 ;  /* 0x0000009c029c7220 */ /* 0x040fe20000410000 */
[----:B-1----:R-:W-:Y:S01]  /*13db0*/  @P0 MOV R8, 0x3f317218 ;  /* 0x3f31721800080802 */ /* 0x002fe20000000f00 */
        /* <DEDUP_REMOVED lines=55> */
[C---:B--2---:R-:W-:Y:S02]  /*14130*/  FMUL.FTZ R182, R0.reuse, R182 ;  /* 0x000000b600b67220 */ /* 0x044fe40000410000 */
        /* <DEDUP_REMOVED lines=30> */
[----:B------:R-:W-:Y:S01]  /*14320*/  FMUL.FTZ R127, R0, R127 ;  /* 0x0000007f007f7220 */ /* 0x000fe20000410000 */
[----:B------:R-:W-:Y:S01]  /*14330*/  @P1 MOV R0, 0x3f317218 ;  /* 0x3f31721800001802 */ /* 0x000fe20000000f00 */
[----:B------:R-:W-:-:S02]  /*14340*/  @P2 FMUL.FTZ R5, R2, c[0x0][0x2d0] ;  /* 0x0000b40002052a20 */ /* 0x000fc40000410000 */
[----:B------:R-:W-:Y:S02]  /*14350*/  @P3 FMUL.FTZ R10, R4, c[0x0][0x2d0] ;  /* 0x0000b400040a3a20 */ /* 0x000fe40000410000 */
[----:B------:R-:W-:Y:S02]  /*14360*/  @P1 FMUL.FTZ R2, R0, c[0x0][0x2d0] ;  /* 0x0000b40000021a20 */ /* 0x000fe40000410000 */
[----:B------:R-:W-:Y:S02]  /*14370*/  @P3 FMUL.FTZ R11, R11, 0.69314718246459960938 ;  /* 0x3f3172180b0b3820 */ /* 0x000fe40000410000 */
[----:B------:R-:W-:Y:S02]  /*14380*/  @P2 FMUL.FTZ R9, R9, 0.69314718246459960938 ;  /* 0x3f31721809092820 */ /* 0x000fe40000410000 */
[----:B------:R-:W-:Y:S02]  /*14390*/  @P1 FMUL.FTZ R7, R7, 0.69314718246459960938 ;  /* 0x3f31721807071820 */ /* 0x000fe40000410000 */
[----:B------:R-:W-:-:S02]  /*143a0*/  @P0 FMUL.FTZ R4, R6, 0.69314718246459960938 ;  /* 0x3f31721806040820 */ /* 0x000fc40000410000 */
[----:B------:R-:W-:Y:S02]  /*143b0*/  @P0 FMUL.FTZ R0, R8, c[0x0][0x2d0] ;  /* 0x0000b40008000a20 */ /* 0x000fe40000410000 */
[----:B------:R-:W-:Y:S02]  /*143c0*/  @P3 FFMA.FTZ R37, R10, R169, R11 ;  /* 0x000000a90a253223 */ /* 0x000fe4000001000b */
[----:B------:R-:W-:Y:S02]  /*143d0*/  @P2 FFMA.FTZ R38, R5, R168, R9 ;  /* 0x000000a805262223 */ /* 0x000fe40000010009 */
[----:B------:R-:W-:Y:S02]  /*143e0*/  @P1 FFMA.FTZ R39, R2, R167, R7 ;  /* 0x000000a702271223 */ /* 0x000fe40000010007 */
[----:B------:R-:W-:Y:S02]  /*143f0*/  @P0 FFMA.FTZ R40, R0, R3, R4 ;  /* 0x0000000300280223 */ /* 0x000fe40000010004 */
.L_x_949:
[----:B------:R-:W-:Y:S01]  /*14400*/  USHF.R.S32.HI UR6, URZ, 0x1f, UR10 ;  /* 0x0000001f3f067899 */ /* 0x000fe2000801140a */
[----:B------:R-:W-:Y:S05]  /*14410*/  @P4 BRA `(.L_x_1016) ;  /* 0x00001b4000004947 */ /* 0x000fea0003800000 */
[----:B------:R-:W3:Y:S01]  /*14420*/  S2R R12, SR_TID.X ;  /* 0x00000000000c7919 */ /* 0x000ee20000002100 */
[----:B------:R-:W-:Y:S01]  /*14430*/  ULDC.64 UR4, c[0x0][0x490] ;  /* 0x0001240000047ab9 */ /* 0x000fe20000000a00 */
[----:B------:R-:W-:Y:S01]  /*14440*/  F2FP.BF16.PACK_AB R42, R42, R52 ;  /* 0x000000342a2a723e */ /* 0x000fe200000010ff */
[----:B------:R-:W-:Y:S01]  /*14450*/  UIMAD UR7, UR6, UR4, URZ ;  /* 0x00000004060772a4 */ /* 0x000fe2000f8e023f */
[----:B------:R-:W4:Y:S01]  /*14460*/  S2R R14, SR_CTAID.Z ;  /* 0x00000000000e7919 */ /* 0x000f220000002700 */
[----:B------:R-:W-:Y:S01]  /*14470*/  UIMAD.WIDE.U32 UR8, UR10, UR4, URZ ;  /* 0x000000040a0872a5 */ /* 0x000fe2000f8e003f */
[----:B------:R-:W-:Y:S01]  /*14480*/  F2FP.BF16.PACK_AB R35, R35, R80 ;  /* 0x000000502323723e */ /* 0x000fe200000010ff */
[----:B------:R-:W-:Y:S01]  /*14490*/  UIMAD UR7, UR10, UR5, UR7 ;  /* 0x000000050a0772a4 */ /* 0x000fe2000f8e0207 */
[----:B------:R-:W1:Y:S01]  /*144a0*/  S2R R80, SR_CTAID.X ;  /* 0x0000000000507919 */ /* 0x000e620000002500 */
[----:B------:R-:W-:Y:S01]  /*144b0*/  F2FP.BF16.PACK_AB R54, R55, R54 ;  /* 0x000000363736723e */ /* 0x000fe200000010ff */
[----:B------:R-:W-:Y:S01]  /*144c0*/  ULDC.64 UR4, c[0x0][0x3e8] ;  /* 0x0000fa0000047ab9 */ /* 0x000fe20000000a00 */
[----:B------:R-:W-:Y:S01]  /*144d0*/  IMAD.U32 R3, RZ, RZ, UR9 ;  /* 0x00000009ff037e24 */ /* 0x000fe2000f8e00ff */
[----:B------:R-:W-:Y:S01]  /*144e0*/  UIMAD.WIDE.U32 UR12, UR10, UR4, URZ ;  /* 0x000000040a0c72a5 */ /* 0x000fe2000f8e003f */
[----:B-1----:R-:W-:Y:S01]  /*144f0*/  IMAD.U32 R2, RZ, RZ, UR8 ;  /* 0x00000008ff027e24 */ /* 0x002fe2000f8e00ff */
[----:B------:R-:W-:Y:S01]  /*14500*/  UIMAD UR6, UR6, UR4, URZ ;  /* 0x00000004060672a4 */ /* 0x000fe2000f8e023f */
[----:B------:R-:W-:Y:S01]  /*14510*/  IMAD.MOV.U32 R55, RZ, RZ, c[0x0][0x4e8] ;  /* 0x00013a00ff377624 */ /* 0x000fe200078e00ff */
[----:B------:R-:W-:Y:S01]  /*14520*/  UIADD3 UR7, UR9, UR7, URZ ;  /* 0x0000000709077290 */ /* 0x000fe2000fffe03f */
[----:B------:R-:W-:Y:S01]  /*14530*/  F2FP.BF16.PACK_AB R46, R46, R176 ;  /* 0x000000b02e2e723e */ /* 0x000fe200000010ff */
[----:B------:R-:W-:Y:S01]  /*14540*/  IMAD.U32 R7, RZ, RZ, UR13 ;  /* 0x0000000dff077e24 */ /* 0x000fe2000f8e00ff */
[----:B------:R-:W-:Y:S01]  /*14550*/  UIMAD UR5, UR10, UR5, UR6 ;  /* 0x000000050a0572a4 */ /* 0x000fe2000f8e0206 */
[----:B------:R-:W-:Y:S01]  /*14560*/  IMAD.U32 R6, RZ, RZ, UR12 ;  /* 0x0000000cff067e24 */ /* 0x000fe2000f8e00ff */
[C---:B------:R-:W-:Y:S01]  /*14570*/  ISETP.NE.AND P0, PT, R55.reuse, 0x1, PT ;  /* 0x000000013700780c */ /* 0x040fe20003f05270 */
[----:B------:R-:W-:Y:S01]  /*14580*/  IMAD.U32 R5, RZ, RZ, UR7 ;  /* 0x00000007ff057e24 */ /* 0x000fe2000f8e00ff */
[----:B------:R-:W-:Y:S01]  /*14590*/  UIADD3 UR5, UR13, UR5, URZ ;  /* 0x000000050d057290 */ /* 0x000fe2000fffe03f */
[----:B---3--:R-:W-:Y:S01]  /*145a0*/  SHF.R.S32.HI R18, RZ, 0x1f, R12 ;  /* 0x0000001fff127819 */ /* 0x008fe2000001140c */
[----:B------:R-:W-:Y:S01]  /*145b0*/  IMAD R55, R55, c[0x0][0x388], RZ ;  /* 0x0000e20037377a24 */ /* 0x000fe200078e02ff */
[----:B------:R-:W-:Y:S01]  /*145c0*/  F2FP.BF16.PACK_AB R178, R179, R178 ;  /* 0x000000b2b3b2723e */ /* 0x000fe200000010ff */
[----:B------:R-:W-:Y:S01]  /*145d0*/  BSSY B0, `(.L_x_1017) ;  /* 0x0000121000007945 */ /* 0x000fe20003800000 */
[----:B------:R-:W-:-:S02]  /*145e0*/  LEA.HI R4, R18, R12, RZ, 0x2 ;  /* 0x0000000c12047211 */ /* 0x000fc400078f10ff */
[-C--:B------:R-:W-:Y:S02]  /*145f0*/  LEA.HI R8, R18, R12.reuse, RZ, 0x5 ;  /* 0x0000000c12087211 */ /* 0x080fe400078f28ff */
[--C-:B------:R-:W-:Y:S02]  /*14600*/  SHF.R.S32.HI R7, RZ, 0x2, R4.reuse ;  /* 0x00000002ff077819 */ /* 0x100fe40000011404 */
[----:B------:R-:W-:Y:S02]  /*14610*/  SHF.R.S32.HI R0, RZ, 0x1f, R4 ;  /* 0x0000001fff007819 */ /* 0x000fe40000011404 */
[----:B------:R-:W-:Y:S02]  /*14620*/  LOP3.LUT R3, R4, 0xfffffffc, RZ, 0xc0, !PT ;  /* 0xfffffffc04037812 */ /* 0x000fe400078ec0ff */
[----:B------:R-:W-:Y:S02]  /*14630*/  LOP3.LUT R4, R8, 0xffffffe0, RZ, 0xc0, !PT ;  /* 0xffffffe008047812 */ /* 0x000fe400078ec0ff */
[-C--:B------:R-:W-:Y:S01]  /*14640*/  LEA.HI R11, R18, R12.reuse, RZ, 0x3 ;  /* 0x0000000c120b7211 */ /* 0x080fe200078f18ff */
[----:B------:R-:W-:Y:S01]  /*14650*/  IMAD.IADD R10, R12, 0x1, -R3 ;  /* 0x000000010c0a7824 */ /* 0x000fe200078e0a03 */
[----:B------:R-:W-:Y:S01]  /*14660*/  LEA.HI R9, R0, R7, RZ, 0x3 ;  /* 0x0000000700097211 */ /* 0x000fe200078f18ff */
[----:B------:R-:W-:Y:S01]  /*14670*/  IMAD.IADD R0, R12, 0x1, -R4 ;  /* 0x000000010c007824 */ /* 0x000fe200078e0a04 */
[----:B------:R-:W-:Y:S01]  /*14680*/  LOP3.LUT R13, R11, 0xfffffff8, RZ, 0xc0, !PT ;  /* 0xfffffff80b0d7812 */ /* 0x000fe200078ec0ff */
[----:B------:R-:W-:Y:S01]  /*14690*/  IMAD.MOV.U32 R4, RZ, RZ, R2 ;  /* 0x000000ffff047224 */ /* 0x000fe200078e0002 */
[----:B------:R-:W-:Y:S01]  /*146a0*/  LEA.HI R18, R18, R12, RZ, 0x6 ;  /* 0x0000000c12127211 */ /* 0x000fe200078f30ff */
[----:B------:R-:W-:Y:S01]  /*146b0*/  IMAD.MOV.U32 R2, RZ, RZ, R6 ;  /* 0x000000ffff027224 */ /* 0x000fe200078e0006 */
[----:B------:R-:W-:Y:S01]  /*146c0*/  SHF.R.S32.HI R6, RZ, 0x1f, R0 ;  /* 0x0000001fff067819 */ /* 0x000fe20000011400 */
[----:B------:R-:W-:Y:S01]  /*146d0*/  IMAD.IADD R13, R12, 0x1, -R13 ;  /* 0x000000010c0d7824 */ /* 0x000fe200078e0a0d */
[----:B----4-:R-:W-:Y:S01]  /*146e0*/  SHF.R.S32.HI R12, RZ, 0x1f, R14 ;  /* 0x0000001fff0c7819 */ /* 0x010fe2000001140e */
[----:B------:R-:W-:Y:S01]  /*146f0*/  IMAD.U32 R3, RZ, RZ, UR5 ;  /* 0x00000005ff037e24 */ /* 0x000fe2000f8e00ff */
[----:B------:R-:W-:Y:S01]  /*14700*/  LOP3.LUT P3, RZ, R0, 0x3, RZ, 0xc0, !PT ;  /* 0x0000000300ff7812 */ /* 0x000fe2000786c0ff */
[----:B------:R-:W-:Y:S01]  /*14710*/  IMAD.WIDE.U32 R20, R14, c[0x0][0x498], R4 ;  /* 0x000126000e147a25 */ /* 0x000fe200078e0004 */
[----:B------:R-:W-:-:S02]  /*14720*/  LEA.HI R16, R6, R0, RZ, 0x2 ;  /* 0x0000000006107211 */ /* 0x000fc400078f10ff */
[--C-:B------:R-:W-:Y:S01]  /*14730*/  SHF.R.S32.HI R6, RZ, 0x5, R8.reuse ;  /* 0x00000005ff067819 */ /* 0x100fe20000011408 */
[C---:B------:R-:W-:Y:S01]  /*14740*/  IMAD R19, R12.reuse, c[0x0][0x498], RZ ;  /* 0x000126000c137a24 */ /* 0x040fe200078e02ff */
[----:B------:R-:W-:Y:S01]  /*14750*/  SHF.R.S32.HI R0, RZ, 0x1f, R8 ;  /* 0x0000001fff007819 */ /* 0x000fe20000011408 */
[----:B------:R-:W-:Y:S01]  /*14760*/  IMAD R12, R12, c[0x0][0x3f0], RZ ;  /* 0x0000fc000c0c7a24 */ /* 0x000fe200078e02ff */
[----:B------:R-:W-:Y:S01]  /*14770*/  SHF.R.S32.HI R52, RZ, 0x3, R11 ;  /* 0x00000003ff347819 */ /* 0x000fe2000001140b */
[----:B------:R-:W-:Y:S01]  /*14780*/  IMAD R19, R14, c[0x0][0x49c], R19 ;  /* 0x000127000e137a24 */ /* 0x000fe200078e0213 */
[----:B------:R-:W-:Y:S01]  /*14790*/  LEA.HI R0, R0, R6, RZ, 0x2 ;  /* 0x0000000600007211 */ /* 0x000fe200078f10ff */
[----:B------:R-:W-:Y:S01]  /*147a0*/  IMAD R8, R14, c[0x0][0x3f4], R12 ;  /* 0x0000fd000e087a24 */ /* 0x000fe200078e020c */
[----:B------:R-:W-:Y:S01]  /*147b0*/  LOP3.LUT R9, R9, 0xfffffff8, RZ, 0xc0, !PT ;  /* 0xfffffff809097812 */ /* 0x000fe200078ec0ff */
[----:B------:R-:W-:Y:S01]  /*147c0*/  IMAD.SHL.U32 R4, R52, 0x40, RZ ;  /* 0x0000004034047824 */ /* 0x000fe200078e00ff */
[----:B------:R-:W-:Y:S01]  /*147d0*/  F2FP.BF16.PACK_AB R44, R44, R188 ;  /* 0x000000bc2c2c723e */ /* 0x000fe200000010ff */
[----:B------:R-:W-:Y:S01]  /*147e0*/  IMAD.WIDE.U32 R14, R14, c[0x0][0x3f0], R2 ;  /* 0x0000fc000e0e7a25 */ /* 0x000fe200078e0002 */
[----:B------:R-:W-:-:S02]  /*147f0*/  LOP3.LUT R3, R0, 0xffffffc, RZ, 0xc0, !PT ;  /* 0x0ffffffc00037812 */ /* 0x000fc400078ec0ff */
[----:B------:R-:W-:Y:S01]  /*14800*/  LEA.HI R2, R10, R10, RZ, 0x1 ;  /* 0x0000000a0a027211 */ /* 0x000fe200078f08ff */
[----:B------:R-:W-:Y:S01]  /*14810*/  IMAD.SHL.U32 R12, R13, 0x8, RZ ;  /* 0x000000080d0c7824 */ /* 0x000fe200078e00ff */
[----:B------:R-:W-:Y:S01]  /*14820*/  LOP3.LUT R0, R4, 0x1c0, RZ, 0xc0, !PT ;  /* 0x000001c004007812 */ /* 0x000fe200078ec0ff */
[----:B------:R-:W-:Y:S01]  /*14830*/  IMAD.IADD R9, R7, 0x1, -R9 ;  /* 0x0000000107097824 */ /* 0x000fe200078e0a09 */
[----:B------:R-:W-:Y:S01]  /*14840*/  LOP3.LUT R4, R2, 0x1ffffffe, RZ, 0xc0, !PT ;  /* 0x1ffffffe02047812 */ /* 0x000fe200078ec0ff */
[C---:B------:R-:W-:Y:S01]  /*14850*/  IMAD.IADD R7, R6.reuse, 0x1, -R3 ;  /* 0x0000000106077824 */ /* 0x040fe200078e0a03 */
[----:B------:R-:W-:Y:S01]  /*14860*/  SHF.R.U32.HI R5, RZ, 0x3, R0 ;  /* 0x00000003ff057819 */ /* 0x000fe20000011600 */
[----:B------:R-:W-:Y:S01]  /*14870*/  IMAD R17, R6, 0x200, R10 ;  /* 0x0000020006117824 */ /* 0x000fe200078e020a */
[----:B------:R-:W-:Y:S01]  /*14880*/  LOP3.LUT R3, R0, 0x38, R12, 0xf8, !PT ;  /* 0x0000003800037812 */ /* 0x000fe200078ef80c */
[----:B------:R-:W-:Y:S01]  /*14890*/  IMAD.SHL.U32 R0, R2, 0x20, RZ ;  /* 0x0000002002007824 */ /* 0x000fe200078e00ff */
[----:B------:R-:W-:Y:S01]  /*148a0*/  F2FP.BF16.PACK_AB R190, R191, R190 ;  /* 0x000000bebfbe723e */ /* 0x000fe200000010ff */
[----:B------:R-:W-:Y:S01]  /*148b0*/  IMAD.IADD R6, R10, 0x1, -R4 ;  /* 0x000000010a067824 */ /* 0x000fe200078e0a04 */
[----:B------:R-:W-:-:S02]  /*148c0*/  LOP3.LUT R4, R9, 0x1, RZ, 0xc0, !PT ;  /* 0x0000000109047812 */ /* 0x000fc400078ec0ff */
[----:B------:R-:W-:Y:S01]  /*148d0*/  LOP3.LUT R2, R0, 0xffffffc0, RZ, 0xc0, !PT ;  /* 0xffffffc000027812 */ /* 0x000fe200078ec0ff */
[----:B------:R-:W-:Y:S01]  /*148e0*/  IMAD R0, R13, 0x10, R52 ;  /* 0x000000100d007824 */ /* 0x000fe200078e0234 */
[----:B------:R-:W-:Y:S02]  /*148f0*/  LOP3.LUT R11, R3, R5, RZ, 0x3c, !PT ;  /* 0x00000005030b7212 */ /* 0x000fe400078e3cff */
[----:B------:R-:W-:Y:S01]  /*14900*/  SHF.R.S32.HI R3, RZ, 0x2, R16 ;  /* 0x00000002ff037819 */ /* 0x000fe20000011410 */
[----:B------:R-:W-:Y:S01]  /*14910*/  IMAD R10, R6, 0x8, R2 ;  /* 0x00000008060a7824 */ /* 0x000fe200078e0202 */
[----:B------:R-:W-:Y:S01]  /*14920*/  ISETP.NE.U32.AND P4, PT, R4, 0x1, PT ;  /* 0x000000010400780c */ /* 0x000fe20003f85070 */
[----:B------:R-:W-:Y:S01]  /*14930*/  IMAD R4, R80, 0x80, R0 ;  /* 0x0000008050047824 */ /* 0x000fe200078e0200 */
[----:B------:R-:W-:Y:S01]  /*14940*/  F2FP.BF16.PACK_AB R180, R181, R180 ;  /* 0x000000b4b5b4723e */ /* 0x000fe200000010ff */
[----:B------:R-:W-:Y:S01]  /*14950*/  IMAD R5, R7, 0x10, R3 ;  /* 0x0000001007057824 */ /* 0x000fe200078e0203 */
[----:B------:R-:W-:Y:S01]  /*14960*/  R2P PR, R9, 0x6 ;  /* 0x0000000609007804 */ /* 0x000fe20000000000 */
[----:B------:R-:W-:Y:S01]  /*14970*/  IMAD.IADD R3, R15, 0x1, R8 ;  /* 0x000000010f037824 */ /* 0x000fe200078e0208 */
[----:B------:R-:W-:Y:S01]  /*14980*/  F2FP.BF16.PACK_AB R182, R183, R182 ;  /* 0x000000b6b7b6723e */ /* 0x000fe200000010ff */
[----:B------:R-:W-:Y:S01]  /*14990*/  @P0 IMAD.HI.U32 R8, R4, c[0x0][0x4ec], RZ ;  /* 0x00013b0004080a27 */ /* 0x000fe200078e00ff */
[----:B------:R-:W-:-:S02]  /*149a0*/  F2FP.BF16.PACK_AB R184, R185, R184 ;  /* 0x000000b8b9b8723e */ /* 0x000fc400000010ff */
[----:B------:R-:W-:Y:S01]  /*149b0*/  F2FP.BF16.PACK_AB R186, R187, R186 ;  /* 0x000000babbba723e */ /* 0x000fe200000010ff */
[----:B------:R-:W-:Y:S01]  /*149c0*/  IMAD.SHL.U32 R6, R9, 0x40, RZ ;  /* 0x0000004009067824 */ /* 0x000fe200078e00ff */
[----:B------:R-:W-:Y:S01]  /*149d0*/  F2FP.BF16.PACK_AB R48, R48, R132 ;  /* 0x000000843030723e */ /* 0x000fe200000010ff */
[----:B------:R-:W-:Y:S01]  /*149e0*/  IMAD.SHL.U32 R7, R18, 0x8, RZ ;  /* 0x0000000812077824 */ /* 0x000fe200078e00ff */
[----:B------:R-:W-:Y:S01]  /*149f0*/  F2FP.BF16.PACK_AB R134, R135, R134 ;  /* 0x000000868786723e */ /* 0x000fe200000010ff */
[----:B------:R-:W-:Y:S01]  /*14a00*/  IMAD.MOV.U32 R0, RZ, RZ, R4 ;  /* 0x000000ffff007224 */ /* 0x000fe200078e0004 */
[----:B------:R-:W-:Y:S01]  /*14a10*/  @P0 SHF.R.U32.HI R0, RZ, c[0x0][0x4f0], R8 ;  /* 0x00013c00ff000a19 */ /* 0x000fe20000011608 */
[----:B------:R-:W-:Y:S01]  /*14a20*/  IMAD.MOV.U32 R2, RZ, RZ, R14 ;  /* 0x000000ffff027224 */ /* 0x000fe200078e000e */
[----:B------:R-:W-:Y:S02]  /*14a30*/  LOP3.LUT R6, R6, 0x1c0, RZ, 0xc0, !PT ;  /* 0x000001c006067812 */ /* 0x000fe400078ec0ff */
[----:B------:R-:W-:Y:S01]  /*14a40*/  LOP3.LUT R13, R11, 0x7ffffe00, R7, 0xf8, !PT ;  /* 0x7ffffe000b0d7812 */ /* 0x000fe200078ef807 */
[----:B------:R-:W-:Y:S01]  /*14a50*/  IMAD.IADD R11, R5, 0x1, R10 ;  /* 0x00000001050b7824 */ /* 0x000fe200078e020a */
[--C-:B------:R-:W-:Y:S01]  /*14a60*/  SHF.R.S32.HI R7, RZ, 0x1f, R0.reuse ;  /* 0x0000001fff077819 */ /* 0x100fe20000011400 */
[----:B------:R-:W-:Y:S01]  /*14a70*/  IMAD R5, R80, 0x80, R5 ;  /* 0x0000008050057824 */ /* 0x000fe200078e0205 */
[----:B------:R-:W-:Y:S01]  /*14a80*/  LEA.HI R9, R6, R6, RZ, 0x1d ;  /* 0x0000000606097211 */ /* 0x000fe200078fe8ff */
[----:B------:R-:W-:Y:S01]  /*14a90*/  IMAD.MOV R6, RZ, RZ, -R0 ;  /* 0x000000ffff067224 */ /* 0x000fe200078e0a00 */
[----:B------:R-:W-:Y:S01]  /*14aa0*/  F2FP.BF16.PACK_AB R47, R47, R144 ;  /* 0x000000902f2f723e */ /* 0x000fe200000010ff */
[----:B------:R-:W-:Y:S01]  /*14ab0*/  IMAD R7, R7, c[0x0][0x3e0], RZ ;  /* 0x0000f80007077a24 */ /* 0x000fe200078e02ff */
[----:B------:R-:W-:Y:S01]  /*14ac0*/  IADD3 R8, R5, 0x8, RZ ;  /* 0x0000000805087810 */ /* 0x000fe20007ffe0ff */
[----:B------:R-:W-:Y:S01]  /*14ad0*/  IMAD.U32 R10, R17, 0x2, R9 ;  /* 0x00000002110a7824 */ /* 0x000fe200078e0009 */
[-C--:B------:R-:W-:Y:S01]  /*14ae0*/  ISETP.GE.OR P6, PT, R5, R55.reuse, P3 ;  /* 0x000000370500720c */ /* 0x080fe20001fc6670 */
[----:B------:R-:W-:Y:S01]  /*14af0*/  IMAD R7, R0, c[0x0][0x3e4], R7 ;  /* 0x0000f90000077a24 */ /* 0x000fe200078e0207 */
[----:B------:R-:W-:Y:S01]  /*14b00*/  ISETP.GE.OR P5, PT, R8, R55, P3 ;  /* 0x000000370800720c */ /* 0x000fe20001fa6670 */
[----:B------:R-:W-:Y:S01]  /*14b10*/  IMAD.WIDE.U32 R8, R0, c[0x0][0x3e0], R2 ;  /* 0x0000f80000087a25 */ /* 0x000fe200078e0002 */
[----:B------:R-:W-:-:S02]  /*14b20*/  F2FP.BF16.PACK_AB R146, R147, R146 ;  /* 0x000000929392723e */ /* 0x000fc400000010ff */
[----:B------:R-:W-:Y:S01]  /*14b30*/  F2FP.BF16.PACK_AB R136, R137, R136 ;  /* 0x000000888988723e */ /* 0x000fe200000010ff */
[----:B------:R-:W-:Y:S01]  /*14b40*/  IMAD R18, R6, c[0x0][0x4e8], R4 ;  /* 0x00013a0006127a24 */ /* 0x000fe200078e0204 */
[----:B------:R-:W-:Y:S01]  /*14b50*/  F2FP.BF16.PACK_AB R138, R139, R138 ;  /* 0x0000008a8b8a723e */ /* 0x000fe200000010ff */
[----:B------:R-:W-:Y:S01]  /*14b60*/  IMAD.SHL.U32 R0, R10, 0x2, RZ ;  /* 0x000000020a007824 */ /* 0x000fe200078e00ff */
[C---:B------:R-:W-:Y:S01]  /*14b70*/  IADD3 R10, R5.reuse, 0x40, RZ ;  /* 0x00000040050a7810 */ /* 0x040fe20007ffe0ff */
[----:B------:R-:W-:Y:S01]  /*14b80*/  IMAD R6, R80, 0x80, R11 ;  /* 0x0000008050067824 */ /* 0x000fe200078e020b */
[----:B------:R-:W-:Y:S01]  /*14b90*/  IADD3 R5, R5, 0x48, RZ ;  /* 0x0000004805057810 */ /* 0x000fe20007ffe0ff */
[----:B------:R-:W-:Y:S01]  /*14ba0*/  BAR.SYNC.DEFER_BLOCKING 0x1, 0x80 ;  /* 0x0042000000007b1d */ /* 0x000fe20000010000 */
[----:B------:R-:W-:Y:S01]  /*14bb0*/  IADD3 R11, R0, 0x80, RZ ;  /* 0x00000080000b7810 */ /* 0x000fe20007ffe0ff */
[----:B------:R-:W-:Y:S01]  /*14bc0*/  @P0 IMAD.HI.U32 R4, R6, c[0x0][0x4ec], RZ ;  /* 0x00013b0006040a27 */ /* 0x000fe200078e00ff */
[----:B------:R-:W-:-:S02]  /*14bd0*/  IADD3 R2, R0, 0x70, RZ ;  /* 0x0000007000027810 */ /* 0x000fc40007ffe0ff */
[----:B------:R-:W-:Y:S01]  /*14be0*/  @P4 IADD3 R2, R11, 0x10, RZ ;  /* 0x000000100b024810 */ /* 0x000fe20007ffe0ff */
[----:B------:R-:W-:Y:S01]  /*14bf0*/  IMAD.MOV.U32 R3, RZ, RZ, R6 ;  /* 0x000000ffff037224 */ /* 0x000fe200078e0006 */
[-C--:B------:R-:W-:Y:S02]  /*14c00*/  ISETP.GE.OR P4, PT, R10, R55.reuse, P3 ;  /* 0x000000370a00720c */ /* 0x080fe40001f86670 */
[----:B------:R-:W-:Y:S01]  /*14c10*/  @P0 SHF.R.U32.HI R3, RZ, c[0x0][0x4f0], R4 ;  /* 0x00013c00ff030a19 */ /* 0x000fe20000011604 */
[----:B------:R-:W-:Y:S01]  /*14c20*/  IMAD.MOV.U32 R4, RZ, RZ, R8 ;  /* 0x000000ffff047224 */ /* 0x000fe200078e0008 */
[----:B------:R-:W-:Y:S01]  /*14c30*/  ISETP.GE.OR P3, PT, R5, R55, P3 ;  /* 0x000000370500720c */ /* 0x000fe20001f66670 */
[----:B------:R-:W-:Y:S01]  /*14c40*/  IMAD.IADD R5, R9, 0x1, R7 ;  /* 0x0000000109057824 */ /* 0x000fe200078e0207 */
[----:B------:R-:W-:Y:S01]  /*14c50*/  SHF.R.S32.HI R7, RZ, 0x1f, R18 ;  /* 0x0000001fff077819 */ /* 0x000fe20000011412 */
[--C-:B------:R-:W-:Y:S01]  /*14c60*/  IMAD.MOV R8, RZ, RZ, -R3.reuse ;  /* 0x000000ffff087224 */ /* 0x100fe200078e0a03 */
[----:B------:R-:W-:-:S02]  /*14c70*/  SHF.R.S32.HI R9, RZ, 0x1f, R3 ;  /* 0x0000001fff097819 */ /* 0x000fc40000011403 */
[----:B------:R-:W-:Y:S01]  /*14c80*/  IADD3 R10, P0, R3, R20, RZ ;  /* 0x00000014030a7210 */ /* 0x000fe20007f1e0ff */
[----:B------:R-:W-:Y:S01]  /*14c90*/  IMAD R7, R7, c[0x0][0x3d8], RZ ;  /* 0x0000f60007077a24 */ /* 0x000fe200078e02ff */
[----:B------:R-:W-:Y:S01]  /*14ca0*/  F2FP.BF16.PACK_AB R140, R141, R140 ;  /* 0x0000008c8d8c723e */ /* 0x000fe200000010ff */
[----:B------:R-:W-:Y:S01]  /*14cb0*/  IMAD R8, R8, c[0x0][0x4e8], R6 ;  /* 0x00013a0008087a24 */ /* 0x000fe200078e0206 */
[----:B------:R-:W-:Y:S01]  /*14cc0*/  IADD3.X R11, R9, R21, R19, P0, !PT ;  /* 0x00000015090b7210 */ /* 0x000fe200007fe413 */
[C---:B------:R-:W-:Y:S01]  /*14cd0*/  IMAD R53, R18.reuse, c[0x0][0x3dc], R7 ;  /* 0x0000f70012357a24 */ /* 0x040fe200078e0207 */
[----:B------:R-:W-:Y:S01]  /*14ce0*/  F2FP.BF16.PACK_AB R142, R143, R142 ;  /* 0x0000008e8f8e723e */ /* 0x000fe200000010ff */
[----:B------:R-:W-:Y:S01]  /*14cf0*/  IMAD.WIDE.U32 R18, R18, c[0x0][0x3d8], R4 ;  /* 0x0000f60012127a25 */ /* 0x000fe200078e0004 */
[----:B------:R-:W-:Y:S01]  /*14d00*/  SHF.R.S32.HI R4, RZ, 0x1f, R8 ;  /* 0x0000001fff047819 */ /* 0x000fe20000011408 */
[----:B------:R-:W-:Y:S01]  /*14d10*/  STS [R0+0x80], R46 ;  /* 0x0000802e00007388 */ /* 0x000fe20000000800 */
[----:B------:R-:W-:Y:S01]  /*14d20*/  F2FP.BF16.PACK_AB R45, R45, R148 ;  /* 0x000000942d2d723e */ /* 0x000fe200000010ff */
[----:B------:R-:W-:Y:S01]  /*14d30*/  IMAD.MOV.U32 R9, RZ, RZ, 0x20 ;  /* 0x00000020ff097424 */ /* 0x000fe200078e00ff */
[----:B------:R-:W-:Y:S01]  /*14d40*/  F2FP.BF16.PACK_AB R150, R151, R150 ;  /* 0x000000969796723e */ /* 0x000fe200000010ff */
[----:B------:R-:W-:Y:S01]  /*14d50*/  IMAD R4, R4, c[0x0][0x488], RZ ;  /* 0x0001220004047a24 */ /* 0x000fe200078e02ff */
[----:B------:R-:W-:Y:S01]  /*14d60*/  STS [R0+0x480], R178 ;  /* 0x000480b200007388 */ /* 0x000fe20000000800 */
[----:B------:R-:W-:Y:S01]  /*14d70*/  IMAD.WIDE.U32 R6, R8, c[0x0][0x488], R10 ;  /* 0x0001220008067a25 */ /* 0x000fe200078e000a */
[----:B------:R-:W-:-:S02]  /*14d80*/  SEL R9, R9, 0xffffffe0, !P1 ;  /* 0xffffffe009097807 */ /* 0x000fc40004800000 */
[----:B------:R-:W-:Y:S01]  /*14d90*/  STS [R2], R44 ;  /* 0x0000002c02007388 */ /* 0x000fe20000000800 */
[----:B------:R-:W-:Y:S01]  /*14da0*/  IMAD R8, R8, c[0x0][0x48c], R4 ;  /* 0x0001230008087a24 */ /* 0x000fe200078e0204 */
[----:B------:R-:W-:Y:S01]  /*14db0*/  LEA R10, P0, R6, c[0x0][0x450], 0x2 ;  /* 0x00011400060a7a11 */ /* 0x000fe200078010ff */
[----:B------:R-:W-:Y:S01]  /*14dc0*/  IMAD.MOV.U32 R5, RZ, RZ, 0x40 ;  /* 0x00000040ff057424 */ /* 0x000fe200078e00ff */
[----:B------:R-:W-:Y:S01]  /*14dd0*/  STS [R2+0x400], R190 ;  /* 0x000400be02007388 */ /* 0x000fe20000000800 */
[----:B------:R-:W-:Y:S01]  /*14de0*/  IMAD.IADD R8, R7, 0x1, R8 ;  /* 0x0000000107087824 */ /* 0x000fe200078e0208 */
[----:B------:R-:W-:Y:S01]  /*14df0*/  F2FP.BF16.PACK_AB R43, R43, R160 ;  /* 0x000000a02b2b723e */ /* 0x000fe200000010ff */
[----:B------:R-:W-:Y:S01]  /*14e00*/  IMAD.IADD R3, R0, 0x1, R9 ;  /* 0x0000000100037824 */ /* 0x000fe200078e0209 */
[----:B------:R-:W-:Y:S01]  /*14e10*/  SEL R7, R5, 0xffffffc0, !P2 ;  /* 0xffffffc005077807 */ /* 0x000fe20005000000 */
[----:B------:R-:W-:Y:S01]  /*14e20*/  IMAD.IADD R4, R9, 0x1, R2 ;  /* 0x0000000109047824 */ /* 0x000fe200078e0202 */
[----:B------:R-:W-:Y:S01]  /*14e30*/  STS [R0+0x2080], R180 ;  /* 0x002080b400007388 */ /* 0x000fe20000000800 */
[----:B------:R-:W-:-:S02]  /*14e40*/  LEA.HI.X R9, R6, c[0x0][0x454], R8, 0x2, P0 ;  /* 0x0001150006097a11 */ /* 0x000fc400000f1408 */
[----:B------:R-:W-:Y:S01]  /*14e50*/  IMAD.IADD R6, R0, 0x1, R7 ;  /* 0x0000000100067824 */ /* 0x000fe200078e0207 */
[----:B------:R-:W-:Y:S01]  /*14e60*/  STS [R0+0x2480], R182 ;  /* 0x002480b600007388 */ /* 0x000fe20000000800 */
[----:B------:R-:W-:Y:S01]  /*14e70*/  F2FP.BF16.PACK_AB R162, R163, R162 ;  /* 0x000000a2a3a2723e */ /* 0x000fe200000010ff */
[----:B------:R-:W-:Y:S01]  /*14e80*/  IMAD.IADD R8, R7, 0x1, R2 ;  /* 0x0000000107087824 */ /* 0x000fe200078e0202 */
[----:B------:R-:W-:Y:S01]  /*14e90*/  F2FP.BF16.PACK_AB R152, R153, R152 ;  /* 0x000000989998723e */ /* 0x000fe200000010ff */
        /* <DEDUP_REMOVED lines=79> */
[----:B------:R-:W-:Y:S01]  /*15390*/  STS [R4+0x4400], R29 ;  /* 0x0044001d04007388 */ /* 0x000fe20000000800 */
[----:B-1----:R-:W-:Y:S01]  /*153a0*/  IMAD.SHL.U32 R0, R13, 0x2, RZ ;  /* 0x000000020d007824 */ /* 0x002fe200078e00ff */
[----:B------:R-:W-:-:S02]  /*153b0*/  LEA R13, P0, R18, c[0x0][0x380], 0x1 ;  /* 0x0000e000120d7a11 */ /* 0x000fc400078008ff */
        /* <DEDUP_REMOVED lines=16> */
[----:B-1----:R-:W-:-:S03]  /*154c0*/  IMAD R6, R80, 0x80, R52 ;  /* 0x0000008050067824 */ /* 0x002fc600078e0234 */
        /* <DEDUP_REMOVED lines=8> */
[----:B------:R-:W3:Y:S04]  /*15550*/  SHFL.IDX PT, R3, R9, 0x1, 0x1c1f ;  /* 0x003c1f0009037f89 */ /* 0x000ee800000e0000 */
[----:B------:R-:W-:Y:S04]  /*15560*/  SHFL.IDX PT, R14, R10, 0x2, 0x1c1f ;  /* 0x005c1f000a0e7f89 */ /* 0x000fe800000e0000 */
[----:B------:R-:W4:Y:S04]  /*15570*/  SHFL.IDX PT, R15, R9, 0x2, 0x1c1f ;  /* 0x005c1f00090f7f89 */ /* 0x000f2800000e0000 */
[----:B------:R-:W-:Y:S04]  /*15580*/  SHFL.IDX PT, R10, R10, 0x3, 0x1c1f ;  /* 0x007c1f000a0a7f89 */ /* 0x000fe800000e0000 */
[----:B------:R-:W2:Y:S04]  /*15590*/  SHFL.IDX PT, R11, R9, 0x3, 0x1c1f ;  /* 0x007c1f00090b7f89 */ /* 0x000ea800000e0000 */
[----:B-1----:R-:W-:Y:S04]  /*155a0*/  @!P6 ST.E [R16.64], R37 ;  /* 0x000000251000e985 */ /* 0x002fe8000c101914 */
[----:B---3--:R1:W-:Y:S04]  /*155b0*/  @!P5 ST.E [R2.64], R38 ;  /* 0x000000260200d985 */ /* 0x0083e8000c101914 */
[----:B----4-:R3:W-:Y:S04]  /*155c0*/  @!P4 ST.E [R14.64], R39 ;  /* 0x000000270e00c985 */ /* 0x0107e8000c101914 */
[----:B--2---:R3:W-:Y:S04]  /*155d0*/  @!P3 ST.E [R10.64], R40 ;  /* 0x000000280a00b985 */ /* 0x0047e8000c101914 */
[----:B------:R3:W2:Y:S04]  /*155e0*/  LDS.128 R24, [R0+0x880] ;  /* 0x0008800000187984 */ /* 0x0006a80000000c00 */
[----:B------:R3:W4:Y:S01]  /*155f0*/  LDS.128 R32, [R0+0x1080] ;  /* 0x0010800000207984 */ /* 0x0007220000000c00 */
[----:B-1----:R-:W-:-:S03]  /*15600*/  IMAD.IADD R2, R19, 0x1, R53 ;  /* 0x0000000113027824 */ /* 0x002fc600078e0235 */
[----:B------:R3:W1:Y:S04]  /*15610*/  LDS.128 R40, [R0+0x1880] ;  /* 0x0018800000287984 */ /* 0x0006680000000c00 */
[----:B------:R3:W1:Y:S01]  /*15620*/  LDS.128 R48, [R0+0x2080] ;  /* 0x0020800000307984 */ /* 0x0006620000000c00 */
[----:B------:R-:W-:Y:S02]  /*15630*/  LEA.HI.X R7, R18, c[0x0][0x384], R2, 0x1, P0 ;  /* 0x0000e10012077a11 */ /* 0x000fe400000f0c02 */
[----:B------:R-:W-:Y:S01]  /*15640*/  ISETP.GE.AND P0, PT, R6, R55, PT ;  /* 0x000000370600720c */ /* 0x000fe20003f06270 */
        /* <DEDUP_REMOVED lines=13> */
[----:B--2-4-:R-:W2:Y:S01]  /*15720*/  LDS.128 R16, [R0+0x80] ;  /* 0x0000800000107984 */ /* 0x014ea20000000c00 */
[----:B------:R-:W-:-:S02]  /*15730*/  IADD3 R4, R12, 0x40, RZ ;  /* 0x000000400c047810 */ /* 0x000fc40007ffe0ff */
[----:B------:R-:W-:Y:S01]  /*15740*/  ISETP.GE.AND P1, PT, R12, c[0x0][0x3c8], PT ;  /* 0x0000f2000c007a0c */ /* 0x000fe20003f26270 */
[----:B---3--:R3:W4:Y:S01]  /*15750*/  LDS.128 R8, [R0+0x4080] ;  /* 0x0040800000087984 */ /* 0x0087220000000c00 */
[----:B------:R-:W-:-:S13]  /*15760*/  ISETP.GE.AND P0, PT, R4, c[0x0][0x3c8], PT ;  /* 0x0000f20004007a0c */ /* 0x000fda0003f06270 */
[----:B---3--:R-:W-:-:S04]  /*15770*/  @!P0 SHF.R.S32.HI R0, RZ, 0x1f, R4 ;  /* 0x0000001fff008819 */ /* 0x008fc80000011404 */
[----:B------:R-:W-:Y:S01]  /*15780*/  @!P0 LEA.HI R0, R0, R4, RZ, 0x3 ;  /* 0x0000000400008211 */ /* 0x000fe200078f18ff */
[----:B-1----:R-:W-:-:S03]  /*15790*/  @!P1 IMAD.WIDE R4, R12, 0x2, R2 ;  /* 0x000000020c049825 */ /* 0x002fc600078e0202 */
[----:B------:R-:W-:-:S05]  /*157a0*/  @!P0 LOP3.LUT R0, R0, 0xfffffff8, RZ, 0xc0, !PT ;  /* 0xfffffff800008812 */ /* 0x000fca00078ec0ff */
[----:B------:R-:W-:Y:S01]  /*157b0*/  @!P0 IMAD.WIDE R2, R0, 0x2, R2 ;  /* 0x0000000200028825 */ /* 0x000fe200078e0202 */
[----:B--2---:R1:W-:Y:S04]  /*157c0*/  @!P1 ST.E.128 [R4.64], R16 ;  /* 0x0000001004009985 */ /* 0x0043e8000c101d14 */
[----:B----4-:R1:W-:Y:S02]  /*157d0*/  @!P0 ST.E.128 [R2.64], R8 ;  /* 0x0000000802008985 */ /* 0x0103e4000c101d14 */
.L_x_1018:
[----:B--2-4-:R-:W-:Y:S05]  /*157e0*/  BSYNC B0 ;  /* 0x0000000000007941 */ /* 0x014fea0003800000 */
.L_x_1017:
[----:B---3--:R-:W-:Y:S01]  /*157f0*/  IADD3 R0, R6, 0x10, RZ ;  /* 0x0000001006007810 */ /* 0x008fe20007ffe0ff */
[----:B-1----:R1:W2:Y:S01]  /*15800*/  SHFL.IDX PT, R3, R7, 0x1, 0x181f ;  /* 0x00381f0007037f89 */ /* 0x0022a200000e0000 */
        /* <DEDUP_REMOVED lines=14> */
.L_x_1020:
[----:B------:R-:W-:Y:S05]  /*158f0*/  BSYNC B0 ;  /* 0x0000000000007941 */ /* 0x000fea0003800000 */
.L_x_1019:
        /* <DEDUP_REMOVED lines=16> */
.L_x_1022:
[----:B------:R-:W-:Y:S05]  /*15a00*/  BSYNC B0 ;  /* 0x0000000000007941 */ /* 0x000fea0003800000 */
.L_x_1021:
        /* <DEDUP_REMOVED lines=16> */
.L_x_1024:
[----:B------:R-:W-:Y:S05]  /*15b10*/  BSYNC B0 ;  /* 0x0000000000007941 */ /* 0x000fea0003800000 */
.L_x_1023:
        /* <DEDUP_REMOVED lines=16> */
.L_x_1026:
[----:B------:R-:W-:Y:S05]  /*15c20*/  BSYNC B0 ;  /* 0x0000000000007941 */ /* 0x000fea0003800000 */
.L_x_1025:
        /* <DEDUP_REMOVED lines=16> */
.L_x_1028:
[----:B------:R-:W-:Y:S05]  /*15d30*/  BSYNC B0 ;  /* 0x0000000000007941 */ /* 0x000fea0003800000 */
.L_x_1027:
        /* <DEDUP_REMOVED lines=16> */
.L_x_1030:
[----:B------:R-:W-:Y:S05]  /*15e40*/  BSYNC B0 ;  /* 0x0000000000007941 */ /* 0x000fea0003800000 */
.L_x_1029:
        /* <DEDUP_REMOVED lines=17> */
.L_x_1016:
[----:B------:R-:W3:Y:S01]  /*15f60*/  S2R R11, SR_TID.X ;  /* 0x00000000000b7919 */ /* 0x000ee20000002100 */
[----:B------:R-:W-:Y:S03]  /*15f70*/  BSSY B0, `(.L_x_1031) ;  /* 0x0000028000007945 */ /* 0x000fe60003800000 */
[----:B------:R-:W4:Y:S01]  /*15f80*/  S2R R9, SR_CTAID.Z ;  /* 0x0000000000097919 */ /* 0x000f220000002700 */
[----:B---3--:R-:W-:Y:S02]  /*15f90*/  ISETP.GT.AND P0, PT, R11, 0x7f, PT ;  /* 0x0000007f0b00780c */ /* 0x008fe40003f04270 */
[----:B----4-:R-:W-:-:S11]  /*15fa0*/  SHF.R.S32.HI R10, RZ, 0x1f, R9 ;  /* 0x0000001fff0a7819 */ /* 0x010fd60000011409 */
[----:B------:R-:W-:Y:S05]  /*15fb0*/  @P0 BRA `(.L_x_1032) ;  /* 0x0000023000000947 */ /* 0x000fea0003800000 */
[----:B------:R-:W3:Y:S01]  /*15fc0*/  S2R R5, SR_CTAID.X ;  /* 0x0000000000057919 */ /* 0x000ee20000002500 */
[----:B-1----:R-:W-:-:S05]  /*15fd0*/  MOV R2, c[0x0][0x4e8] ;  /* 0x00013a0000027a02 */ /* 0x002fca0000000f00 */
[----:B------:R-:W-:Y:S01]  /*15fe0*/  IMAD R0, R2, c[0x0][0x388], RZ ;  /* 0x0000e20002007a24 */ /* 0x000fe200078e02ff */
[----:B---3--:R-:W-:-:S04]  /*15ff0*/  LEA R5, R5, R11, 0x7 ;  /* 0x0000000b05057211 */ /* 0x008fc800078e38ff */
[----:B------:R-:W-:-:S13]  /*16000*/  ISETP.GE.AND P0, PT, R5, R0, PT ;  /* 0x000000000500720c */ /* 0x000fda0003f06270 */
[----:B------:R-:W-:Y:S05]  /*16010*/  @P0 BRA `(.L_x_1032) ;  /* 0x000001d000000947 */ /* 0x000fea0003800000 */
[----:B------:R-:W-:Y:S01]  /*16020*/  ISETP.NE.AND P0, PT, R2, 0x1, PT ;  /* 0x000000010200780c */ /* 0x000fe20003f05270 */
[----:B------:R-:W-:Y:S01]  /*16030*/  ULDC.64 UR4, c[0x0][0x490] ;  /* 0x0001240000047ab9 */ /* 0x000fe20000000a00 */
[----:B------:R-:W-:Y:S01]  /*16040*/  MOV R0, R5 ;  /* 0x0000000500007202 */ /* 0x000fe20000000f00 */
[----:B------:R-:W-:Y:S01]  /*16050*/  UIMAD UR7, UR6, UR4, URZ ;  /* 0x00000004060772a4 */ /* 0x000fe2000f8e023f */
[----:B------:R-:W-:Y:S01]  /*16060*/  IMAD R6, R10, c[0x0][0x498], RZ ;  /* 0x000126000a067a24 */ /* 0x000fe200078e02ff */
[----:B------:R-:W-:Y:S02]  /*16070*/  UIMAD.WIDE.U32 UR8, UR10, UR4, URZ ;  /* 0x000000040a0872a5 */ /* 0x000fe4000f8e003f */
[----:B------:R-:W-:Y:S01]  /*16080*/  UIMAD UR4, UR10, UR5, UR7 ;  /* 0x000000050a0472a4 */ /* 0x000fe2000f8e0207 */
[----:B------:R-:W-:-:S03]  /*16090*/  IMAD R6, R9, c[0x0][0x49c], R6 ;  /* 0x0001270009067a24 */ /* 0x000fc600078e0206 */
[----:B------:R-:W-:Y:S01]  /*160a0*/  UIADD3 UR4, UR9, UR4, URZ ;  /* 0x0000000409047290 */ /* 0x000fe2000fffe03f */
[----:B------:R-:W-:Y:S01]  /*160b0*/  MOV R3, UR9 ;  /* 0x0000000900037c02 */ /* 0x000fe20008000f00 */
[----:B------:R-:W-:-:S04]  /*160c0*/  @P0 IMAD.HI.U32 R2, R5, c[0x0][0x4ec], RZ ;  /* 0x00013b0005020a27 */ /* 0x000fc800078e00ff */
[----:B------:R-:W-:Y:S01]  /*160d0*/  IMAD.U32 R3, RZ, RZ, UR4 ;  /* 0x00000004ff037e24 */ /* 0x000fe2000f8e00ff */
[----:B------:R-:W-:Y:S01]  /*160e0*/  @P0 SHF.R.U32.HI R0, RZ, c[0x0][0x4f0], R2 ;  /* 0x00013c00ff000a19 */ /* 0x000fe20000011602 */
[----:B------:R-:W-:-:S03]  /*160f0*/  IMAD.U32 R2, RZ, RZ, UR8 ;  /* 0x00000008ff027e24 */ /* 0x000fc6000f8e00ff */
[----:B------:R-:W-:Y:S01]  /*16100*/  IADD3 R4, -R0, RZ, RZ ;  /* 0x000000ff00047210 */ /* 0x000fe20007ffe1ff */
[----:B------:R-:W-:Y:S01]  /*16110*/  IMAD.WIDE.U32 R2, R9, c[0x0][0x498], R2 ;  /* 0x0001260009027a25 */ /* 0x000fe200078e0002 */
[----:B------:R-:W-:-:S03]  /*16120*/  SHF.R.S32.HI R7, RZ, 0x1f, R0 ;  /* 0x0000001fff077819 */ /* 0x000fc60000011400 */
[----:B------:R-:W-:Y:S01]  /*16130*/  IMAD R4, R4, c[0x0][0x4e8], R5 ;  /* 0x00013a0004047a24 */ /* 0x000fe200078e0205 */
[----:B------:R-:W-:-:S04]  /*16140*/  IADD3 R2, P0, R0, R2, RZ ;  /* 0x0000000200027210 */ /* 0x000fc80007f1e0ff */
[----:B------:R-:W-:Y:S02]  /*16150*/  SHF.R.S32.HI R5, RZ, 0x1f, R4 ;  /* 0x0000001fff057819 */ /* 0x000fe40000011404 */
[----:B------:R-:W-:-:S03]  /*16160*/  IADD3.X R3, R7, R3, R6, P0, !PT ;  /* 0x0000000307037210 */ /* 0x000fc600007fe406 */
        /* <DEDUP_REMOVED lines=8> */
.L_x_1032:
[----:B------:R-:W-:Y:S05]  /*161f0*/  BSYNC B0 ;  /* 0x0000000000007941 */ /* 0x000fea0003800000 */
.L_x_1031:
[----:B------:R-:W3:Y:S01]  /*16200*/  S2R R13, SR_CTAID.X ;  /* 0x00000000000d7919 */ /* 0x000ee20000002500 */
[----:B-1----:R-:W-:Y:S01]  /*16210*/  SHF.R.S32.HI R0, RZ, 0x1f, R11 ;  /* 0x0000001fff007819 */ /* 0x002fe2000001140b */
[----:B------:R-:W-:Y:S01]  /*16220*/  IMAD.MOV.U32 R12, RZ, RZ, c[0x0][0x4e8] ;  /* 0x00013a00ff0c7624 */ /* 0x000fe200078e00ff */
[----:B------:R-:W-:Y:S01]  /*16230*/  ULDC.64 UR4, c[0x0][0x3e8] ;  /* 0x0000fa0000047ab9 */ /* 0x000fe20000000a00 */
[----:B------:R-:W-:Y:S01]  /*16240*/  IMAD R7, R10, c[0x0][0x3f0], RZ ;  /* 0x0000fc000a077a24 */ /* 0x000fe200078e02ff */
[----:B------:R-:W-:Y:S01]  /*16250*/  LEA.HI R0, R0, R11, RZ, 0x3 ;  /* 0x0000000b00007211 */ /* 0x000fe200078f18ff */
[----:B------:R-:W-:Y:S01]  /*16260*/  UIMAD UR6, UR6, UR4, URZ ;  /* 0x00000004060672a4 */ /* 0x000fe2000f8e023f */
[----:B------:R-:W-:Y:S01]  /*16270*/  ISETP.NE.AND P0, PT, R12, 0x1, PT ;  /* 0x000000010c00780c */ /* 0x000fe20003f05270 */
[----:B------:R-:W-:Y:S01]  /*16280*/  UIMAD.WIDE.U32 UR8, UR10, UR4, URZ ;  /* 0x000000040a0872a5 */ /* 0x000fe2000f8e003f */
[----:B------:R-:W-:Y:S01]  /*16290*/  LOP3.LUT R2, R0, 0xfffffff8, RZ, 0xc0, !PT ;  /* 0xfffffff800027812 */ /* 0x000fe200078ec0ff */
[----:B------:R-:W-:Y:S01]  /*162a0*/  UIMAD UR4, UR10, UR5, UR6 ;  /* 0x000000050a0472a4 */ /* 0x000fe2000f8e0206 */
[----:B------:R-:W-:Y:S01]  /*162b0*/  SHF.R.S32.HI R8, RZ, 0x3, R0 ;  /* 0x00000003ff087819 */ /* 0x000fe20000011400 */
[----:B------:R-:W-:Y:S01]  /*162c0*/  IMAD R7, R9, c[0x0][0x3f4], R7 ;  /* 0x0000fd0009077a24 */ /* 0x000fe200078e0207 */
[----:B------:R-:W-:Y:S01]  /*162d0*/  BSSY B0, `(.L_x_1033) ;  /* 0x000002c000007945 */ /* 0x000fe20003800000 */
[----:B------:R-:W-:Y:S01]  /*162e0*/  IMAD.IADD R11, R11, 0x1, -R2 ;  /* 0x000000010b0b7824 */ /* 0x000fe200078e0a02 */
[----:B------:R-:W-:Y:S01]  /*162f0*/  UIADD3 UR4, UR9, UR4, URZ ;  /* 0x0000000409047290 */ /* 0x000fe2000fffe03f */
[----:B------:R-:W-:Y:S01]  /*16300*/  IMAD.U32 R3, RZ, RZ, UR9 ;  /* 0x00000009ff037e24 */ /* 0x000fe2000f8e00ff */
[----:B------:R-:W-:Y:S01]  /*16310*/  MOV R2, UR8 ;  /* 0x0000000800027c02 */ /* 0x000fe20008000f00 */
[----:B------:R-:W-:Y:S01]  /*16320*/  IMAD R12, R12, c[0x0][0x388], RZ ;  /* 0x0000e2000c0c7a24 */ /* 0x000fe200078e02ff */
[----:B------:R-:W-:-:S02]  /*16330*/  LEA R0, R11, R8, 0x4 ;  /* 0x000000080b007211 */ /* 0x000fc400078e20ff */
[----:B------:R-:W-:-:S03]  /*16340*/  MOV R3, UR4 ;  /* 0x0000000400037c02 */ /* 0x000fc60008000f00 */
[C---:B---3--:R-:W-:Y:S01]  /*16350*/  IMAD R4, R13.reuse, 0x80, R0 ;  /* 0x000000800d047824 */ /* 0x048fe200078e0200 */
        /* <DEDUP_REMOVED lines=10> */
[----:B------:R-:W-:Y:S02]  /*16400*/  IMAD R5, R5, c[0x0][0x4e8], R4 ;  /* 0x00013a0005057a24 */ /* 0x000fe400078e0204 */
[----:B------:R-:W-:Y:S01]  /*16410*/  IMAD R0, R0, c[0x0][0x3e4], R6 ;  /* 0x0000f90000007a24 */ /* 0x000fe200078e0206 */
[----:B------:R-:W-:Y:S02]  /*16420*/  SHF.L.U32 R6, R11, 0x3, RZ ;  /* 0x000000030b067819 */ /* 0x000fe400000006ff */
[----:B------:R-:W-:Y:S02]  /*16430*/  SHF.R.S32.HI R4, RZ, 0x1f, R5 ;  /* 0x0000001fff047819 */ /* 0x000fe40000011405 */
[----:B------:R-:W-:Y:S02]  /*16440*/  IADD3 R3, R3, R0, RZ ;  /* 0x0000000003037210 */ /* 0x000fe40007ffe0ff */
[----:B------:R-:W-:Y:S01]  /*16450*/  IADD3 R7, R6, 0x40, RZ ;  /* 0x0000004006077810 */ /* 0x000fe20007ffe0ff */
[----:B------:R-:W-:-:S02]  /*16460*/  IMAD R0, R4, c[0x0][0x3d8], RZ ;  /* 0x0000f60004007a24 */ /* 0x000fc400078e02ff */
[----:B------:R-:W-:-:S04]  /*16470*/  IMAD.WIDE.U32 R2, R5, c[0x0][0x3d8], R2 ;  /* 0x0000f60005027a25 */ /* 0x000fc800078e0002 */
[----:B------:R-:W-:Y:S01]  /*16480*/  IMAD R0, R5, c[0x0][0x3dc], R0 ;  /* 0x0000f70005007a24 */ /* 0x000fe200078e0200 */
[----:B------:R-:W-:-:S03]  /*16490*/  LEA R10, P0, R2, c[0x0][0x380], 0x1 ;  /* 0x0000e000020a7a11 */ /* 0x000fc600078008ff */
[----:B------:R-:W-:-:S05]  /*164a0*/  IMAD.IADD R0, R3, 0x1, R0 ;  /* 0x0000000103007824 */ /* 0x000fca00078e0200 */
        /* <DEDUP_REMOVED lines=14> */
.L_x_1034:
[----:B------:R-:W-:Y:S05]  /*16590*/  BSYNC B0 ;  /* 0x0000000000007941 */ /* 0x000fea0003800000 */
.L_x_1033:
        /* <DEDUP_REMOVED lines=15> */
.L_x_1036:
[----:B------:R-:W-:Y:S05]  /*16690*/  BSYNC B0 ;  /* 0x0000000000007941 */ /* 0x000fea0003800000 */
.L_x_1035:
        /* <DEDUP_REMOVED lines=15> */
.L_x_1038:
[----:B------:R-:W-:Y:S05]  /*16790*/  BSYNC B0 ;  /* 0x0000000000007941 */ /* 0x000fea0003800000 */
.L_x_1037:
        /* <DEDUP_REMOVED lines=15> */
.L_x_1040:
[----:B------:R-:W-:Y:S05]  /*16890*/  BSYNC B0 ;  /* 0x0000000000007941 */ /* 0x000fea0003800000 */
.L_x_1039:
        /* <DEDUP_REMOVED lines=15> */
.L_x_1042:
[----:B------:R-:W-:Y:S05]  /*16990*/  BSYNC B0 ;  /* 0x0000000000007941 */ /* 0x000fea0003800000 */
.L_x_1041:
        /* <DEDUP_REMOVED lines=15> */
.L_x_1044:
[----:B------:R-:W-:Y:S05]  /*16a90*/  BSYNC B0 ;  /* 0x0000000000007941 */ /* 0x000fea0003800000 */
.L_x_1043:
        /* <DEDUP_REMOVED lines=15> */
.L_x_1046:
[----:B------:R-:W-:Y:S05]  /*16b90*/  BSYNC B0 ;  /* 0x0000000000007941 */ /* 0x000fea0003800000 */
.L_x_1045:
        /* <DEDUP_REMOVED lines=16> */
.L_x_1047:
        /* <DEDUP_REMOVED lines=14> */
.L_x_2179:


//--------------------- .text._ZN7cutlass13device_kernelIN5flash19enable_sm80_to_sm89INS1_16FlashAttnFwdSm80INS1_25CollectiveMainloopFwdSm80ILi4ELi1ELb0EN4cute5tupleIJNS5_1CILi128EEENS7_ILi48EEES8_EEELi128ENS_10bfloat16_tEfNS_4arch4Sm80ELb0ELb1ELb0ELb1ELb1ELb0ELb1ELb0EEENS1_21CollectiveEpilogueFwdINS6_IJS8_S8_S9_EEENS6_IJNS7_ILi1EEESH_SH_EEESB_SD_Li128ELb1ELb1ELb0ELb0EEENS1_19SingleTileSchedulerILb1ELb0ELb1ELi128EEEEEEEEEvNT_6ParamsE --------------------------
	.section	.text._ZN7cutlass13device_kernelIN5flash19enable_sm80_to_sm89INS1_16FlashAttnFwdSm80INS1_25CollectiveMainloopFwdSm80ILi4ELi1ELb0EN4cute5tupleIJNS5_1CILi128EEENS7_ILi48EEES8_EEELi128ENS_10bfloat16_tEfNS_4arch4Sm80ELb0ELb1ELb0ELb1ELb1ELb0ELb1ELb0EEENS1_21CollectiveEpilogueFwdINS6_IJS8_S8_S9_EEENS6_IJNS7_ILi1EEESH_SH_EEESB_SD_Li128ELb1ELb1ELb0ELb0EEENS1_19SingleTileSchedulerILb1ELb0ELb1ELi128EEEEEEEEEvNT_6ParamsE,"ax",@progbits
	.sectioninfo	@"SHI_REGISTERS=255"
	.align	128
.text._ZN7cutlass13device_kernelIN5flash19enable_sm80_to_sm89INS1_16FlashAttnFwdSm80INS1_25CollectiveMainloopFwdSm80ILi4ELi1ELb0EN4cute5tupleIJNS5_1CILi128EEENS7_ILi48EEES8_EEELi128ENS_10bfloat16_tEfNS_4arch4Sm80ELb0ELb1ELb0ELb1ELb1ELb0ELb1ELb0EEENS1_21CollectiveEpilogueFwdINS6_IJS8_S8_S9_EEENS6_IJNS7_ILi1EEESH_SH_EEESB_SD_Li128ELb1ELb1ELb0ELb0EEENS1_19SingleTileSchedulerILb1ELb0ELb1ELi128EEEEEEEEEvNT_6ParamsE:
        .type           _ZN7cutlass13device_kernelIN5flash19enable_sm80_to_sm89INS1_16FlashAttnFwdSm80INS1_25CollectiveMainloopFwdSm80ILi4ELi1ELb0EN4cute5tupleIJNS5_1CILi128EEENS7_ILi48EEES8_EEELi128ENS_10bfloat16_tEfNS_4arch4Sm80ELb0ELb1ELb0ELb1ELb1ELb0ELb1ELb0EEENS1_21CollectiveEpilogueFwdINS6_IJS8_S8_S9_EEENS6_IJNS7_ILi1EEESH_SH_EEESB_SD_Li128ELb1ELb1ELb0ELb0EEENS1_19SingleTileSchedulerILb1ELb0ELb1ELi128EEEEEEEEEvNT_6ParamsE,@function
        .size           _ZN7cutlass13device_kernelIN5flash19enable_sm80_to_sm89INS1_16FlashAttnFwdSm80INS1_25CollectiveMainloopFwdSm80ILi4ELi1ELb0EN4cute5tupleIJNS5_1CILi128EEENS7_ILi48EEES8_EEELi128ENS_10bfloat16_tEfNS_4arch4Sm80ELb0ELb1ELb0ELb1ELb1ELb0ELb1ELb0EEENS1_21CollectiveEpilogueFwdINS6_IJS8_S8_S9_EEENS6_IJNS7_ILi1EEESH_SH_EEESB_SD_Li128ELb1ELb1ELb0ELb0EEENS1_19SingleTileSchedulerILb1ELb0ELb1ELi128EEEEEEEEEvNT_6ParamsE,(.L_x_2180 - _ZN7cutlass13device_kernelIN5flash19enable_sm80_to_sm89INS1_16FlashAttnFwdSm80INS1_25CollectiveMainloopFwdSm80ILi4ELi1ELb0EN4cute5tupleIJNS5_1CILi128EEENS7_ILi48EEES8_EEELi128ENS_10bfloat16_tEfNS_4arch4Sm80ELb0ELb1ELb0ELb1ELb1ELb0ELb1ELb0EEENS1_21CollectiveEpilogueFwdINS6_IJS8_S8_S9_EEENS6_IJNS7_ILi1EEESH_SH_EEESB_SD_Li128ELb1ELb1ELb0ELb0EEENS1_19SingleTileSchedulerILb1ELb0ELb1ELi128EEEEEEEEEvNT_6ParamsE)
        .other          _ZN7cutlass13device_kernelIN5flash19enable_sm80_to_sm89INS1_16FlashAttnFwdSm80INS1_25CollectiveMainloopFwdSm80ILi4ELi1ELb0EN4cute5tupleIJNS5_1CILi128EEENS7_ILi48EEES8_EEELi128ENS_10bfloat16_tEfNS_4arch4Sm80ELb0ELb1ELb0ELb1ELb1ELb0ELb1ELb0EEENS1_21CollectiveEpilogueFwdINS6_IJS8_S8_S9_EEENS6_IJNS7_ILi1EEESH_SH_EEESB_SD_Li128ELb1ELb1ELb0ELb0EEENS1_19SingleTileSchedulerILb1ELb0ELb1ELi128EEEEEEEEEvNT_6ParamsE,@"STO_CUDA_ENTRY STV_DEFAULT"
_ZN7cutlass13device_kernelIN5flash19enable_sm80_to_sm89INS1_16FlashAttnFwdSm80INS1_25CollectiveMainloopFwdSm80ILi4ELi1ELb0EN4cute5tupleIJNS5_1CILi128EEENS7_ILi48EEES8_EEELi128ENS_10bfloat16_tEfNS_4arch4Sm80ELb0ELb1ELb0ELb1ELb1ELb0ELb1ELb0EEENS1_21CollectiveEpilogueFwdINS6_IJS8_S8_S9_EEENS6_IJNS7_ILi1EEESH_SH_EEESB_SD_Li128ELb1ELb1ELb0ELb0EEENS1_19SingleTileSchedulerILb1ELb0ELb1ELi128EEEEEEEEEvNT_6ParamsE:
        /* <DEDUP_REMOVED lines=21> */
.L_x_1049:
        /* <DEDUP_REMOVED lines=13> */
.L_x_1051:
[----:B------:R-:W-:Y:S02]  /*0220*/  ULDC UR5, c[0x0][0x54c] ;  /* 0x0001530000057ab9 */ /* 0x000fe40000000800 */
.L_x_1050:
[----:B------:R-:W-:Y:S02]  /*0230*/  ULDC UR4, c[0x0][0x548] ;  /* 0x0001520000047ab9 */ /* 0x000fe40000000800 */
[----:B------:R-:W-:-:S02]  /*0240*/  USHF.L.U32 UR28, UR28, 0x7, URZ ;  /* 0x000000071c1c7899 */ /* 0x000fc4000800063f */
[----:B------:R-:W-:-:S04]  /*0250*/  UIMAD UR4, UR5, UR4, URZ ;  /* 0x00000004050472a4 */ /* 0x000fc8000f8e023f */
[----:B------:R-:W-:-:S04]  /*0260*/  UISETP.GE.AND UP0, UPT, UR28, UR4, UPT ;  /* 0x000000041c00728c */ /* 0x000fc8000bf06270 */
[----:B------:R-:W-:Y:S01]  /*0270*/  USEL UR13, UR13, 0xffffffff, !UP0 ;  /* 0xffffffff0d0d7887 */ /* 0x000fe2000c000000 */
[----:B------:R-:W-:Y:S05]  /*0280*/  BRA `(.L_x_1052) ;  /* 0x000001b000007947 */ /* 0x000fea0003800000 */
.L_x_1048:
        /* <DEDUP_REMOVED lines=8> */
.L_x_1053:
        /* <DEDUP_REMOVED lines=13> */
.L_x_1055:
[----:B------:R-:W-:Y:S02]  /*03e0*/  ULDC UR5, c[0x0][0x54c] ;  /* 0x0001530000057ab9 */ /* 0x000fe40000000800 */
.L_x_1054:
[----:B------:R-:W-:Y:S02]  /*03f0*/  ULDC UR4, c[0x0][0x548] ;  /* 0x0001520000047ab9 */ /* 0x000fe40000000800 */
[----:B------:R-:W-:-:S02]  /*0400*/  USHF.L.U32 UR28, UR28, 0x7, URZ ;  /* 0x000000071c1c7899 */ /* 0x000fc4000800063f */
[----:B------:R-:W-:-:S04]  /*0410*/  UIMAD UR4, UR5, UR4, URZ ;  /* 0x00000004050472a4 */ /* 0x000fc8000f8e023f */
[----:B------:R-:W-:-:S04]  /*0420*/  UISETP.GE.AND UP0, UPT, UR28, UR4, UPT ;  /* 0x000000041c00728c */ /* 0x000fc8000bf06270 */
[----:B------:R-:W-:-:S06]  /*0430*/  USEL UR13, UR13, 0xffffffff, !UP0 ;  /* 0xffffffff0d0d7887 */ /* 0x000fcc000c000000 */
.L_x_1052:
        /* <DEDUP_REMOVED lines=40> */
[----:B-1--4-:R-:W-:Y:S05]  /*06c0*/  @P0 BRA `(.L_x_1056) ;  /* 0x0000006000000947 */ /* 0x012fea0003800000 */
[----:B--2---:R-:W-:Y:S05]  /*06d0*/  @!P1 BRA `(.L_x_1056) ;  /* 0x0000005000009947 */ /* 0x004fea0003800000 */
[----:B------:R-:W2:Y:S04]  /*06e0*/  LDG.E R2, [R6.64] ;  /* 0x0000001606027981 */ /* 0x000ea8000c1e1900 */
[----:B------:R-:W4:Y:S01]  /*06f0*/  LDG.E R0, [R6.64+0x4] ;  /* 0x0000041606007981 */ /* 0x000f22000c1e1900 */
[----:B--23--:R-:W1:Y:S08]  /*0700*/  R2UR UR12, R2 ;  /* 0x00000000020c73c2 */ /* 0x00ce7000000e0000 */
[----:B----4-:R-:W1:Y:S02]  /*0710*/  R2UR UR4, R0 ;  /* 0x00000000000473c2 */ /* 0x010e6400000e0000 */
[----:B-1----:R-:W-:-:S06]  /*0720*/  UIADD3 UR12, -UR12, UR4, URZ ;  /* 0x000000040c0c7290 */ /* 0x002fcc000fffe13f */
.L_x_1056:
[----:B--2---:R-:W-:-:S04]  /*0730*/  ISETP.NE.U32.AND P0, PT, RZ, c[0x0][0x368], PT ;  /* 0x0000da00ff007a0c */ /* 0x004fc80003f05070 */
        /* <DEDUP_REMOVED lines=9> */
.L_x_1057:
        /* <DEDUP_REMOVED lines=8> */
[----:B------:R-:W4:Y:S01]  /*0850*/  LDG.E R0, [R2.64+0x4] ;  /* 0x0000041602007981 */ /* 0x000f22000c1e1900 */
[----:B--2---:R-:W1:Y:S08]  /*0860*/  R2UR UR4, R4 ;  /* 0x00000000040473c2 */ /* 0x004e7000000e0000 */
[----:B----4-:R-:W1:Y:S02]  /*0870*/  R2UR UR8, R0 ;  /* 0x00000000000873c2 */ /* 0x010e6400000e0000 */
[----:B-1----:R-:W-:-:S06]  /*0880*/  UIADD3 UR8, -UR4, UR8, URZ ;  /* 0x0000000804087290 */ /* 0x002fcc000fffe13f */
.L_x_1058:
[----:B------:R-:W-:Y:S02]  /*0890*/  ULDC UR4, c[0x0][0x2c4] ;  /* 0x0000b10000047ab9 */ /* 0x000fe40000000800 */
[----:B------:R-:W-:-:S02]  /*08a0*/  UISETP.NE.AND UP0, UPT, UR4, 0x1, UPT ;  /* 0x000000010400788c */ /* 0x000fc4000bf05270 */
[----:B------:R-:W-:Y:S02]  /*08b0*/  ULDC.64 UR6, c[0x0][0x2c8] ;  /* 0x0000b20000067ab9 */ /* 0x000fe40000000a00 */
[----:B------:R-:W-:Y:S02]  /*08c0*/  UIADD3 UR14, UR28, 0x7f, URZ ;  /* 0x0000007f1c0e7890 */ /* 0x000fe4000fffe03f */
[----:B------:R-:W-:Y:S02]  /*08d0*/  ULDC.64 UR4, c[0x0][0x328] ;  /* 0x0000ca0000047ab9 */ /* 0x000fe40000000a00 */
[----:B------:R-:W-:Y:S02]  /*08e0*/  UP2UR UR15, UPR, URZ, 0x1 ;  /* 0x000000013f0f7883 */ /* 0x000fe40008000000 */
[----:B------:R-:W-:Y:S02]  /*08f0*/  UIADD3 UR8, -UR11, UR8, URZ ;  /* 0x000000080b087290 */ /* 0x000fe4000fffe13f */
[----:B------:R-:W-:-:S04]  /*0900*/  @UP0 UIADD3 UR18, UR28, 0x7f, URZ ;  /* 0x0000007f1c120890 */ /* 0x000fc8000fffe03f */
[----:B------:R-:W-:Y:S02]  /*0910*/  UIMAD.WIDE.U32 UR18, UR18, UR6, URZ ;  /* 0x00000006121272a5 */ /* 0x000fe4000f8e003f */
[----:B---3--:R-:W-:Y:S02]  /*0920*/  UIADD3 UR6, UR8, 0x1, -UR12 ;  /* 0x0000000108067890 */ /* 0x008fe4000fffe80c */
[----:B------:R-:W-:Y:S02]  /*0930*/  @UP0 USHF.R.U32.HI UR14, URZ, UR7, UR19 ;  /* 0x000000073f0e0299 */ /* 0x000fe40008011613 */
[----:B------:R-:W-:Y:S02]  /*0940*/  UISETP.GE.AND UP0, UPT, UR5, 0x1, UPT ;  /* 0x000000010500788c */ /* 0x000fe4000bf06270 */
[----:B------:R-:W-:Y:S02]  /*0950*/  UIADD3 UR6, UR6, UR14, URZ ;  /* 0x0000000e06067290 */ /* 0x000fe4000fffe03f */
[----:B------:R-:W-:-:S02]  /*0960*/  UP2UR UR14, UPR, URZ, 0x1 ;  /* 0x000000013f0e7883 */ /* 0x000fc40008000000 */
[----:B------:R-:W-:Y:S01]  /*0970*/  PLOP3.LUT P0, PT, PT, PT, UP0, 0x40, 0x0 ;  /* 0x000000000000781c */ /* 0x000fe20003f0e808 */
[----:B------:R-:W-:-:S12]  /*0980*/  UIADD3 UR4, UR6, UR4, URZ ;  /* 0x0000000406047290 */ /* 0x000fd8000fffe03f */
[----:B------:R-:W-:Y:S05]  /*0990*/  @P0 BRA `(.L_x_1059) ;  /* 0x0000012000000947 */ /* 0x000fea0003800000 */
[----:B------:R-:W-:Y:S01]  /*09a0*/  ISETP.LT.AND P0, PT, RZ, UR6, PT ;  /* 0x00000006ff007c0c */ /* 0x000fe2000bf01270 */
[----:B------:R-:W-:-:S12]  /*09b0*/  UIADD3 UR17, UR6, -0x1, URZ ;  /* 0xffffffff06117890 */ /* 0x000fd8000fffe03f */
[----:B------:R-:W-:Y:S05]  /*09c0*/  @P0 BRA `(.L_x_1060) ;  /* 0x0000007000000947 */ /* 0x000fea0003800000 */
[----:B------:R-:W-:Y:S02]  /*09d0*/  UISETP.NE.AND UP0, UPT, UR5, 0x1, UPT ;  /* 0x000000010500788c */ /* 0x000fe4000bf05270 */
[----:B------:R-:W-:-:S03]  /*09e0*/  UIADD3 UR17, -UR6, URZ, URZ ;  /* 0x0000003f06117290 */ /* 0x000fc6000fffe13f */
[----:B------:R-:W-:Y:S02]  /*09f0*/  ULDC.64 UR6, c[0x0][0x330] ;  /* 0x0000cc0000067ab9 */ /* 0x000fe40000000a00 */
[----:B------:R-:W-:-:S04]  /*0a00*/  UIMAD.WIDE.U32 UR18, UR17, UR6, URZ ;  /* 0x00000006111272a5 */ /* 0x000fc8000f8e003f */
[----:B------:R-:W-:-:S04]  /*0a10*/  @UP0 USHF.R.U32.HI UR17, URZ, UR7, UR19 ;  /* 0x000000073f110299 */ /* 0x000fc80008011613 */
[----:B------:R-:W-:Y:S01]  /*0a20*/  ULOP3.LUT UR17, URZ, UR17, URZ, 0x33, !UPT ;  /* 0x000000113f117292 */ /* 0x000fe2000f8e333f */
[----:B------:R-:W-:Y:S05]  /*0a30*/  BRA `(.L_x_1061) ;  /* 0x0000004000007947 */ /* 0x000fea0003800000 */
.L_x_1060:
[----:B------:R-:W-:Y:S02]  /*0a40*/  UISETP.NE.AND UP0, UPT, UR5, 0x1, UPT ;  /* 0x000000010500788c */ /* 0x000fe4000bf05270 */
[----:B------:R-:W-:Y:S02]  /*0a50*/  ULDC.64 UR6, c[0x0][0x330] ;  /* 0x0000cc0000067ab9 */ /* 0x000fe40000000a00 */
[----:B------:R-:W-:-:S07]  /*0a60*/  UIMAD.WIDE.U32 UR18, UR17, UR6, URZ ;  /* 0x00000006111272a5 */ /* 0x000fce000f8e003f */
[----:B------:R-:W-:Y:S02]  /*0a70*/  @UP0 USHF.R.U32.HI UR17, URZ, UR7, UR19 ;  /* 0x000000073f110299 */ /* 0x000fe40008011613 */
.L_x_1061:
[----:B------:R-:W-:Y:S02]  /*0a80*/  ULDC UR6, c[0x0][0x32c] ;  /* 0x0000cb0000067ab9 */ /* 0x000fe40000000800 */
[----:B------:R-:W-:-:S04]  /*0a90*/  UIMAD UR6, UR17, UR5, UR6 ;  /* 0x00000005110672a4 */ /* 0x000fc8000f8e0206 */
[----:B------:R-:W-:-:S04]  /*0aa0*/  UISETP.LT.AND UP0, UPT, UR4, UR6, UPT ;  /* 0x000000060400728c */ /* 0x000fc8000bf01270 */
[----:B------:R-:W-:Y:S02]  /*0ab0*/  USEL UR4, UR4, UR6, UP0 ;  /* 0x0000000604047287 */ /* 0x000fe40008000000 */
.L_x_1059:
[----:B------:R-:W-:Y:S02]  /*0ac0*/  UISETP.NE.AND UP0, UPT, UR15, URZ, UPT ;  /* 0x0000003f0f00728c */ /* 0x000fe4000bf05270 */
[----:B------:R-:W-:Y:S02]  /*0ad0*/  ULDC.64 UR6, c[0x0][0x2c8] ;  /* 0x0000b20000067ab9 */ /* 0x000fe40000000a00 */
[----:B------:R-:W-:Y:S02]  /*0ae0*/  UIADD3 UR24, UR4, 0x2f, URZ ;  /* 0x0000002f04187890 */ /* 0x000fe4000fffe03f */
[----:B------:R-:W-:Y:S02]  /*0af0*/  UIMAD.WIDE.U32 UR26, UR28, UR6, URZ ;  /* 0x000000061c1a72a5 */ /* 0x000fe4000f8e003f */
[----:B------:R-:W-:Y:S02]  /*0b00*/  UIMAD.WIDE UR24, UR24, 0x2aaaaaab, URZ ;  /* 0x2aaaaaab181878a5 */ /* 0x000fe4000f8e023f */
[----:B------:R-:W-:-:S02]  /*0b10*/  UIADD3 UR18, UR8, 0x2f, URZ ;  /* 0x0000002f08127890 */ /* 0x000fc4000fffe03f */
[----:B------:R-:W-:Y:S02]  /*0b20*/  UISETP.GE.AND UP2, UPT, UR5, 0x1, UPT ;  /* 0x000000010500788c */ /* 0x000fe4000bf46270 */
[----:B------:R-:W-:Y:S02]  /*0b30*/  @UP0 UMOV UR17, UR27 ;  /* 0x0000001b00110c82 */ /* 0x000fe40008000000 */
[----:B------:R-:W-:Y:S02]  /*0b40*/  UMOV UR4, UR28 ;  /* 0x0000001c00047c82 */ /* 0x000fe40008000000 */
[----:B------:R-:W-:Y:S01]  /*0b50*/  UIMAD.WIDE UR18, UR18, 0x2aaaaaab, URZ ;  /* 0x2aaaaaab121278a5 */ /* 0x000fe2000f8e023f */
[----:B------:R-:W-:Y:S01]  /*0b60*/  PLOP3.LUT P0, PT, PT, PT, UP2, 0x40, 0x0 ;  /* 0x000000000000781c */ /* 0x000fe20003f0e828 */
[----:B------:R-:W-:Y:S02]  /*0b70*/  @UP0 USHF.R.U32.HI UR4, URZ, UR7, UR17 ;  /* 0x000000073f040299 */ /* 0x000fe40008011611 */
[----:B------:R-:W-:-:S02]  /*0b80*/  USHF.R.U32.HI UR7, URZ, 0x1f, UR19 ;  /* 0x0000001f3f077899 */ /* 0x000fc40008011613 */
[----:B------:R-:W-:Y:S02]  /*0b90*/  UMOV UR17, UR25 ;  /* 0x0000001900117c82 */ /* 0x000fe40008000000 */
[----:B------:R-:W-:Y:S02]  /*0ba0*/  USHF.R.U32.HI UR26, URZ, 0x1f, UR17 ;  /* 0x0000001f3f1a7899 */ /* 0x000fe40008011611 */
[----:B------:R-:W-:Y:S02]  /*0bb0*/  UIADD3 UR27, UR8, -UR12, URZ ;  /* 0x8000000c081b7290 */ /* 0x000fe4000fffe03f */
[----:B------:R-:W-:Y:S02]  /*0bc0*/  ULEA.HI.SX32 UR7, UR19, UR7, 0x1d ;  /* 0x0000000713077291 */ /* 0x000fe4000f8fea3f */
[----:B------:R-:W-:Y:S02]  /*0bd0*/  ULEA.HI.SX32 UR26, UR17, UR26, 0x1d ;  /* 0x0000001a111a7291 */ /* 0x000fe4000f8fea3f */
[----:B------:R-:W-:-:S02]  /*0be0*/  UIADD3 UR4, UR27, UR4, URZ ;  /* 0x000000041b047290 */ /* 0x000fc4000fffe03f */
        /* <DEDUP_REMOVED lines=17> */
.L_x_1063:
[----:B------:R-:W-:-:S03]  /*0d00*/  UISETP.NE.AND UP0, UPT, UR5, 0x1, UPT ;  /* 0x000000010500788c */ /* 0x000fc6000bf05270 */
[----:B------:R-:W-:Y:S02]  /*0d10*/  ULDC.64 UR4, c[0x0][0x330] ;  /* 0x0000cc0000047ab9 */ /* 0x000fe40000000a00 */
[----:B------:R-:W-:-:S07]  /*0d20*/  UIMAD.WIDE.U32 UR18, UR7, UR4, URZ ;  /* 0x00000004071272a5 */ /* 0x000fce000f8e003f */
[----:B------:R-:W-:Y:S02]  /*0d30*/  @UP0 UMOV UR17, UR19 ;  /* 0x0000001300110c82 */ /* 0x000fe40008000000 */
[----:B------:R-:W-:Y:S02]  /*0d40*/  @UP0 USHF.R.U32.HI UR7, URZ, UR5, UR17 ;  /* 0x000000053f070299 */ /* 0x000fe40008011611 */
.L_x_1064:
[----:B------:R-:W-:Y:S02]  /*0d50*/  ULDC UR4, c[0x0][0x32c] ;  /* 0x0000cb0000047ab9 */ /* 0x000fe40000000800 */
[----:B------:R-:W-:-:S04]  /*0d60*/  UIMAD UR4, UR7, UR4, URZ ;  /* 0x00000004070472a4 */ /* 0x000fc8000f8e023f */
[----:B------:R-:W-:-:S04]  /*0d70*/  UISETP.LT.AND UP0, UPT, UR6, UR4, UPT ;  /* 0x000000040600728c */ /* 0x000fc8000bf01270 */
[----:B------:R-:W-:-:S04]  /*0d80*/  USEL UR6, UR6, UR4, !UP0 ;  /* 0x0000000406067287 */ /* 0x000fc8000c000000 */
.L_x_1062:
[----:B------:R-:W-:Y:S01]  /*0d90*/  UIMAD.WIDE UR4, UR6, 0x2aaaaaab, URZ ;  /* 0x2aaaaaab060478a5 */ /* 0x000fe2000f8e023f */
[----:B------:R-:W-:Y:S01]  /*0da0*/  PLOP3.LUT P4, PT, PT, PT, PT, 0x80, 0x0 ;  /* 0x000000000000781c */ /* 0x000fe20003f8f070 */
[----:B------:R-:W-:Y:S01]  /*0db0*/  CS2R R14, SRZ ;  /* 0x00000000000e7805 */ /* 0x000fe2000001ff00 */
[----:B------:R-:W-:Y:S01]  /*0dc0*/  IMAD.MOV.U32 R126, RZ, RZ, RZ ;  /* 0x000000ffff7e7224 */ /* 0x000fe200078e00ff */
[----:B------:R-:W-:Y:S01]  /*0dd0*/  USHF.R.U32.HI UR4, URZ, 0x1f, UR5 ;  /* 0x0000001f3f047899 */ /* 0x000fe20008011605 */
[----:B------:R-:W-:Y:S01]  /*0de0*/  CS2R R124, SRZ ;  /* 0x00000000007c7805 */ /* 0x000fe2000001ff00 */
[----:B------:R-:W-:Y:S01]  /*0df0*/  CS2R R130, SRZ ;  /* 0x0000000000827805 */ /* 0x000fe2000001ff00 */
[----:B------:R-:W-:Y:S01]  /*0e00*/  CS2R R128, SRZ ;  /* 0x0000000000807805 */ /* 0x000fe2000001ff00 */
[----:B------:R-:W-:Y:S01]  /*0e10*/  ULEA.HI.SX32 UR4, UR5, UR4, 0x1d ;  /* 0x0000000405047291 */ /* 0x000fe2000f8fea3f */
[----:B------:R-:W-:Y:S01]  /*0e20*/  CS2R R16, SRZ ;  /* 0x0000000000107805 */ /* 0x000fe2000001ff00 */
[----:B------:R-:W-:Y:S01]  /*0e30*/  IMAD.MOV.U32 R122, RZ, RZ, RZ ;  /* 0x000000ffff7a7224 */ /* 0x000fe200078e00ff */
[----:B------:R-:W-:Y:S01]  /*0e40*/  CS2R R120, SRZ ;  /* 0x0000000000787805 */ /* 0x000fe2000001ff00 */
[----:B------:R-:W-:Y:S01]  /*0e50*/  UISETP.LT.AND UP0, UPT, URZ, UR4, UPT ;  /* 0x000000043f00728c */ /* 0x000fe2000bf01270 */
[----:B------:R-:W-:Y:S01]  /*0e60*/  CS2R R118, SRZ ;  /* 0x0000000000767805 */ /* 0x000fe2000001ff00 */
[----:B------:R-:W-:Y:S01]  /*0e70*/  CS2R R116, SRZ ;  /* 0x0000000000747805 */ /* 0x000fe2000001ff00 */
[----:B------:R-:W-:Y:S01]  /*0e80*/  MOV R110, RZ ;  /* 0x000000ff006e7202 */ /* 0x000fe20000000f00 */
[----:B------:R-:W-:Y:S01]  /*0e90*/  USEL UR7, URZ, UR4, !UP0 ;  /* 0x000000043f077287 */ /* 0x000fe2000c000000 */
[----:B------:R-:W-:Y:S01]  /*0ea0*/  CS2R R18, SRZ ;  /* 0x0000000000127805 */ /* 0x000fe2000001ff00 */
[----:B------:R-:W-:Y:S01]  /*0eb0*/  IMAD.MOV.U32 R108, RZ, RZ, RZ ;  /* 0x000000ffff6c7224 */ /* 0x000fe200078e00ff */
[----:B------:R-:W-:Y:S01]  /*0ec0*/  CS2R R114, SRZ ;  /* 0x0000000000727805 */ /* 0x000fe2000001ff00 */
[----:B------:R-:W-:Y:S01]  /*0ed0*/  UISETP.GT.AND UP0, UPT, UR26, UR7, UPT ;  /* 0x000000071a00728c */ /* 0x000fe2000bf04270 */
[----:B------:R-:W-:Y:S01]  /*0ee0*/  CS2R R112, SRZ ;  /* 0x0000000000707805 */ /* 0x000fe2000001ff00 */
[----:B------:R-:W-:Y:S01]  /*0ef0*/  CS2R R20, SRZ ;  /* 0x0000000000147805 */ /* 0x000fe2000001ff00 */
[----:B------:R-:W-:Y:S01]  /*0f00*/  MOV R106, RZ ;  /* 0x000000ff006a7202 */ /* 0x000fe20000000f00 */
[----:B------:R-:W-:Y:S01]  /*0f10*/  CS2R R22, SRZ ;  /* 0x0000000000167805 */ /* 0x000fe2000001ff00 */
[----:B------:R-:W-:Y:S01]  /*0f20*/  IMAD.MOV.U32 R104, RZ, RZ, RZ ;  /* 0x000000ffff687224 */ /* 0x000fe200078e00ff */
[----:B------:R-:W-:Y:S01]  /*0f30*/  PLOP3.LUT P0, PT, PT, PT, UP0, 0x80, 0x0 ;  /* 0x000000000000781c */ /* 0x000fe20003f0f008 */
[----:B------:R-:W-:Y:S01]  /*0f40*/  CS2R R100, SRZ ;  /* 0x0000000000647805 */ /* 0x000fe2000001ff00 */
[----:B------:R-:W-:Y:S01]  /*0f50*/  MOV R102, RZ ;  /* 0x000000ff00667202 */ /* 0x000fe20000000f00 */
[----:B------:R-:W-:Y:S01]  /*0f60*/  CS2R R24, SRZ ;  /* 0x0000000000187805 */ /* 0x000fe2000001ff00 */
[----:B------:R-:W-:Y:S01]  /*0f70*/  IMAD.MOV.U32 R94, RZ, RZ, RZ ;  /* 0x000000ffff5e7224 */ /* 0x000fe200078e00ff */
[----:B------:R-:W-:Y:S01]  /*0f80*/  CS2R R26, SRZ ;  /* 0x00000000001a7805 */ /* 0x000fe2000001ff00 */
        /* <DEDUP_REMOVED lines=60> */
[----:B------:R-:W-:-:S02]  /*1350*/  UISETP.NE.U32.AND UP0, UPT, URZ, UR4, UPT ;  /* 0x000000043f00728c */ /* 0x000fc4000bf05070 */
[----:B------:R-:W-:Y:S02]  /*1360*/  UISETP.NE.AND UP2, UPT, UR15, URZ, UPT ;  /* 0x0000003f0f00728c */ /* 0x000fe4000bf45270 */
[----:B------:R-:W-:-:S03]  /*1370*/  UISETP.NE.AND.EX UP0, UPT, URZ, UR5, UPT, UP0 ;  /* 0x000000053f00728c */ /* 0x000fc6000bf05300 */
[----:B------:R-:W-:-:S03]  /*1380*/  ULDC.64 UR4, c[0x0][0x340] ;  /* 0x0000d00000047ab9 */ /* 0x000fc60000000a00 */
[----:B------:R-:W-:-:S05]  /*1390*/  PLOP3.LUT P2, PT, PT, PT, UP0, 0x80, 0x0 ;  /* 0x000000000000781c */ /* 0x000fca0003f4f008 */
[----:B------:R-:W-:-:S06]  /*13a0*/  @UP0 UIMAD.WIDE UR4, UR13, UR16, UR4 ;  /* 0x000000100d0402a5 */ /* 0x000fcc000f8e0204 */
[----:B------:R-:W-:Y:S02]  /*13b0*/  IMAD.U32 R2, RZ, RZ, UR4 ;  /* 0x00000004ff027e24 */ /* 0x000fe4000f8e00ff */
[----:B------:R-:W-:Y:S01]  /*13c0*/  IMAD.U32 R3, RZ, RZ, UR5 ;  /* 0x00000005ff037e24 */ /* 0x000fe2000f8e00ff */
[----:B------:R-:W-:Y:S01]  /*13d0*/  SHF.R.S32.HI R124, RZ, 0x1f, R127 ;  /* 0x0000001fff7c7819 */ /* 0x000fe2000001147f */
[----:B------:R-:W-:Y:S02]  /*13e0*/  USHF.R.S32.HI UR6, URZ, 0x1f, UR9 ;  /* 0x0000001f3f067899 */ /* 0x000fe40008011409 */
[----:B------:R-:W-:Y:S01]  /*13f0*/  ULDC.64 UR4, c[0x0][0x178] ;  /* 0x00005e0000047ab9 */ /* 0x000fe20000000a00 */
[----:B------:R1:W2:Y:S01]  /*1400*/  @P2 LDG.E R7, [R2.64] ;  /* 0x0000001602072981 */ /* 0x0002a2000c1e1900 */
[----:B------:R-:W-:Y:S01]  /*1410*/  UIMAD UR6, UR6, UR4, URZ ;  /* 0x00000004060672a4 */ /* 0x000fe2000f8e023f */
[----:B------:R-:W-:Y:S01]  /*1420*/  PLOP3.LUT P1, PT, PT, PT, UP2, 0x80, 0x0 ;  /* 0x000000000000781c */ /* 0x000fe20003f2f028 */
[----:B------:R-:W-:Y:S01]  /*1430*/  UIMAD.WIDE.U32 UR16, UR9, UR4, URZ ;  /* 0x00000004091072a5 */ /* 0x000fe2000f8e003f */
[----:B------:R-:W-:Y:S01]  /*1440*/  PLOP3.LUT P0, PT, PT, PT, UP2, 0x80, 0x0 ;  /* 0x000000000000781c */ /* 0x000fe20003f0f028 */
[----:B------:R-:W-:Y:S01]  /*1450*/  UIMAD UR6, UR9, UR5, UR6 ;  /* 0x00000005090672a4 */ /* 0x000fe2000f8e0206 */
[----:B------:R-:W-:Y:S01]  /*1460*/  LEA.HI R13, R124, R127, RZ, 0x4 ;  /* 0x0000007f7c0d7211 */ /* 0x000fe200078f20ff */
[----:B------:R-:W-:Y:S01]  /*1470*/  USHF.R.S32.HI UR9, URZ, 0x1f, UR13 ;  /* 0x0000001f3f097899 */ /* 0x000fe2000801140d */
[----:B------:R-:W-:Y:S01]  /*1480*/  BSSY B0, `(.L_x_1066) ;  /* 0x0000053000007945 */ /* 0x000fe20003800000 */
[----:B------:R-:W-:-:S02]  /*1490*/  ULDC.64 UR4, c[0x0][0x1b8] ;  /* 0x00006e0000047ab9 */ /* 0x000fc40000000a00 */
[----:B------:R-:W-:Y:S02]  /*14a0*/  UIADD3 UR17, UR17, UR6, URZ ;  /* 0x0000000611117290 */ /* 0x000fe4000fffe03f */
[----:B------:R-:W-:Y:S02]  /*14b0*/  UIMAD UR6, UR20, UR4, URZ ;  /* 0x00000004140672a4 */ /* 0x000fe4000f8e023f */
[----:B------:R-:W-:Y:S02]  /*14c0*/  USEL UR9, UR9, URZ, !UP1 ;  /* 0x0000003f09097287 */ /* 0x000fe4000c800000 */
[----:B------:R-:W-:Y:S02]  /*14d0*/  UIMAD UR6, UR10, UR5, UR6 ;  /* 0x000000050a0672a4 */ /* 0x000fe4000f8e0206 */
[----:B------:R-:W-:Y:S02]  /*14e0*/  UIMAD.WIDE.U32 UR18, UR10, UR4, UR16 ;  /* 0x000000040a1272a5 */ /* 0x000fe4000f8e0010 */
[----:B------:R-:W-:-:S02]  /*14f0*/  USEL UR16, UR13, URZ, !UP1 ;  /* 0x0000003f0d107287 */ /* 0x000fc4000c800000 */
[----:B------:R-:W-:Y:S01]  /*1500*/  ULDC.64 UR4, c[0x0][0x1c0] ;  /* 0x0000700000047ab9 */ /* 0x000fe20000000a00 */
[----:B-1----:R-:W-:Y:S01]  /*1510*/  LEA.HI R2, R124, R127, RZ, 0x3 ;  /* 0x0000007f7c027211 */ /* 0x002fe200078f18ff */
[----:B------:R-:W-:Y:S02]  /*1520*/  UIMAD UR9, UR9, UR4, URZ ;  /* 0x00000004090972a4 */ /* 0x000fe4000f8e023f */
[----:B------:R-:W-:Y:S01]  /*1530*/  UIADD3 UR19, UR19, UR6, URZ ;  /* 0x0000000613137290 */ /* 0x000fe2000fffe03f */
[----:B------:R-:W-:Y:S01]  /*1540*/  LOP3.LUT R0, R2, 0xfffffff8, RZ, 0xc0, !PT ;  /* 0xfffffff802007812 */ /* 0x000fe200078ec0ff */
[----:B------:R-:W-:Y:S01]  /*1550*/  UIMAD UR5, UR16, UR5, UR9 ;  /* 0x00000005100572a4 */ /* 0x000fe2000f8e0209 */
[----:B------:R-:W-:Y:S01]  /*1560*/  SHF.R.S32.HI R15, RZ, 0x3, R2 ;  /* 0x00000003ff0f7819 */ /* 0x000fe20000011402 */
[----:B------:R-:W-:Y:S02]  /*1570*/  UIMAD.WIDE.U32 UR16, UR16, UR4, UR18 ;  /* 0x00000004101072a5 */ /* 0x000fe4000f8e0012 */
[----:B------:R-:W-:Y:S01]  /*1580*/  IMAD.IADD R36, R127, 0x1, -R0 ;  /* 0x000000017f247824 */ /* 0x000fe200078e0a00 */
[----:B------:R-:W-:Y:S01]  /*1590*/  ULDC UR6, c[0x0][0x2c4] ;  /* 0x0000b10000067ab9 */ /* 0x000fe20000000800 */
[----:B------:R-:W-:Y:S01]  /*15a0*/  IADD3 R9, R15, UR28, RZ ;  /* 0x0000001c0f097c10 */ /* 0x000fe2000fffe0ff */
[----:B------:R-:W-:Y:S01]  /*15b0*/  UIADD3 UR5, UR17, UR5, URZ ;  /* 0x0000000511057290 */ /* 0x000fe2000fffe03f */
[----:B------:R-:W-:Y:S01]  /*15c0*/  IMAD R131, R36, 0x10, R15 ;  /* 0x0000001024837824 */ /* 0x000fe200078e020f */
[----:B------:R-:W-:Y:S01]  /*15d0*/  UIMAD UR6, UR12, UR6, URZ ;  /* 0x000000060c0672a4 */ /* 0x000fe2000f8e023f */
[----:B------:R-:W-:-:S02]  /*15e0*/  IMAD.U32 R3, RZ, RZ, UR17 ;  /* 0x00000011ff037e24 */ /* 0x000fc4000f8e00ff */
[----:B------:R-:W-:Y:S01]  /*15f0*/  IMAD.SHL.U32 R129, R36, 0x8, RZ ;  /* 0x0000000824817824 */ /* 0x000fe200078e00ff */
[----:B------:R-:W-:Y:S01]  /*1600*/  IADD3 R4, R131, UR28, RZ ;  /* 0x0000001c83047c10 */ /* 0x000fe2000fffe0ff */
[----:B------:R-:W-:Y:S01]  /*1610*/  IMAD.U32 R3, RZ, RZ, UR5 ;  /* 0x00000005ff037e24 */ /* 0x000fe2000f8e00ff */
[----:B------:R1:W-:Y:S01]  /*1620*/  STL [R1+0x4], R131 ;  /* 0x0000048301007387 */ /* 0x0003e20000100800 */
[----:B------:R-:W-:Y:S02]  /*1630*/  ISETP.GE.AND P4, PT, R9, UR6, PT ;  /* 0x0000000609007c0c */ /* 0x000fe4000bf86270 */
[----:B------:R-:W-:Y:S01]  /*1640*/  @P1 IMAD.HI.U32 R2, R4, c[0x0][0x2c8], RZ ;  /* 0x0000b20004021a27 */ /* 0x000fe200078e00ff */
[----:B------:R1:W-:Y:S01]  /*1650*/  STL [R1], R129 ;  /* 0x0000008101007387 */ /* 0x0003e20000100800 */
[C---:B------:R-:W-:Y:S02]  /*1660*/  IADD3 R23, R129.reuse, 0x40, RZ ;  /* 0x0000004081177810 */ /* 0x040fe40007ffe0ff */
[----:B------:R-:W-:Y:S01]  /*1670*/  IMAD.MOV.U32 R0, RZ, RZ, R4 ;  /* 0x000000ffff007224 */ /* 0x000fe200078e0004 */
[----:B------:R-:W-:Y:S01]  /*1680*/  @P0 SHF.R.U32.HI R0, RZ, c[0x0][0x2cc], R2 ;  /* 0x0000b300ff000a19 */ /* 0x000fe20000011602 */
[----:B------:R-:W-:Y:S01]  /*1690*/  IMAD.U32 R2, RZ, RZ, UR16 ;  /* 0x00000010ff027e24 */ /* 0x000fe2000f8e00ff */
[----:B------:R-:W-:-:S02]  /*16a0*/  ISETP.GE.AND P3, PT, R129, c[0x0][0x198], PT ;  /* 0x0000660081007a0c */ /* 0x000fc40003f66270 */
[--C-:B------:R-:W-:Y:S01]  /*16b0*/  SHF.R.S32.HI R6, RZ, 0x1f, R0.reuse ;  /* 0x0000001fff067819 */ /* 0x100fe20000011400 */
[----:B------:R-:W-:Y:S02]  /*16c0*/  IMAD.MOV R5, RZ, RZ, -R0 ;  /* 0x000000ffff057224 */ /* 0x000fe400078e0a00 */
[----:B------:R-:W-:-:S04]  /*16d0*/  IMAD.WIDE.U32 R2, R0, c[0x0][0x1b0], R2 ;  /* 0x00006c0000027a25 */ /* 0x000fc800078e0002 */
[----:B------:R-:W-:Y:S02]  /*16e0*/  IMAD R4, R5, c[0x0][0x2c4], R4 ;  /* 0x0000b10005047a24 */ /* 0x000fe400078e0204 */
[----:B------:R-:W-:-:S04]  /*16f0*/  IMAD R5, R6, c[0x0][0x1b0], RZ ;  /* 0x00006c0006057a24 */ /* 0x000fc800078e02ff */
[----:B------:R-:W-:Y:S01]  /*1700*/  IMAD R6, R0, c[0x0][0x1b4], R5 ;  /* 0x00006d0000067a24 */ /* 0x000fe200078e0205 */
[----:B------:R-:W-:-:S03]  /*1710*/  SHF.R.S32.HI R5, RZ, 0x1f, R4 ;  /* 0x0000001fff057819 */ /* 0x000fc60000011404 */
[----:B------:R-:W-:Y:S02]  /*1720*/  IMAD.IADD R3, R3, 0x1, R6 ;  /* 0x0000000103037824 */ /* 0x000fe400078e0206 */
[----:B------:R-:W-:Y:S02]  /*1730*/  IMAD R0, R5, c[0x0][0x1a8], RZ ;  /* 0x00006a0005007a24 */ /* 0x000fe400078e02ff */
[----:B------:R-:W-:-:S04]  /*1740*/  IMAD.WIDE.U32 R2, R4, c[0x0][0x1a8], R2 ;  /* 0x00006a0004027a25 */ /* 0x000fc800078e0002 */
[----:B------:R-:W-:Y:S01]  /*1750*/  IMAD R0, R4, c[0x0][0x1ac], R0 ;  /* 0x00006b0004007a24 */ /* 0x000fe200078e0200 */
[----:B------:R-:W-:Y:S01]  /*1760*/  LEA R12, P0, R2, c[0x0][0x160], 0x1 ;  /* 0x00005800020c7a11 */ /* 0x000fe200078008ff */
[----:B------:R-:W-:Y:S02]  /*1770*/  IMAD.SHL.U32 R4, R15, 0x40, RZ ;  /* 0x000000400f047824 */ /* 0x000fe400078e00ff */
[----:B------:R-:W-:Y:S01]  /*1780*/  IMAD.IADD R0, R3, 0x1, R0 ;  /* 0x0000000103007824 */ /* 0x000fe200078e0200 */
[----:B------:R-:W-:-:S04]  /*1790*/  LOP3.LUT R3, R13, 0xfffffff0, RZ, 0xc0, !PT ;  /* 0xfffffff00d037812 */ /* 0x000fc800078ec0ff */
[----:B------:R-:W-:Y:S01]  /*17a0*/  LEA.HI.X R11, R2, c[0x0][0x164], R0, 0x1, P0 ;  /* 0x00005900020b7a11 */ /* 0x000fe200000f0c00 */
[----:B------:R-:W-:Y:S01]  /*17b0*/  IMAD.IADD R0, R127, 0x1, -R3 ;  /* 0x000000017f007824 */ /* 0x000fe200078e0a03 */
[----:B------:R-:W-:Y:S02]  /*17c0*/  LOP3.LUT R2, R4, 0x1c0, RZ, 0xc0, !PT ;  /* 0x000001c004027812 */ /* 0x000fe400078ec0ff */
[----:B------:R-:W-:Y:S01]  /*17d0*/  ISETP.GE.AND P0, PT, R23, c[0x0][0x198], PT ;  /* 0x0000660017007a0c */ /* 0x000fe20003f06270 */
[----:B------:R1:W3:Y:S01]  /*17e0*/  SHFL.IDX PT, R4, R12, RZ, 0x181f ;  /* 0x00181fff0c047589 */ /* 0x0002e200000e0000 */
[----:B------:R-:W-:Y:S02]  /*17f0*/  SHF.R.S32.HI R6, RZ, 0x1f, R0 ;  /* 0x0000001fff067819 */ /* 0x000fe40000011400 */
[----:B------:R-:W-:Y:S01]  /*1800*/  SHF.R.U32.HI R3, RZ, 0x3, R2 ;  /* 0x00000003ff037819 */ /* 0x000fe20000011602 */
[----:B------:R1:W4:Y:S01]  /*1810*/  SHFL.IDX PT, R5, R11, RZ, 0x181f ;  /* 0x00181fff0b057589 */ /* 0x00032200000e0000 */
[----:B------:R-:W-:-:S02]  /*1820*/  LOP3.LUT R2, R2, 0x38, R129, 0xf8, !PT ;  /* 0x0000003802027812 */ /* 0x000fc400078ef881 */
[----:B------:R-:W-:Y:S02]  /*1830*/  LEA.HI R19, R6, R0, RZ, 0x3 ;  /* 0x0000000006137211 */ /* 0x000fe400078f18ff */
[----:B------:R-:W-:Y:S02]  /*1840*/  LOP3.LUT R3, R2, R3, RZ, 0x3c, !PT ;  /* 0x0000000302037212 */ /* 0x000fe400078e3cff */
[----:B------:R-:W-:Y:S02]  /*1850*/  LOP3.LUT R2, R19, 0xfffffff8, RZ, 0xc0, !PT ;  /* 0xfffffff813027812 */ /* 0x000fe400078ec0ff */
[----:B------:R-:W-:-:S03]  /*1860*/  LEA.HI R6, R124, R127, RZ, 0x6 ;  /* 0x0000007f7c067211 */ /* 0x000fc600078f30ff */
[----:B------:R-:W-:Y:S02]  /*1870*/  IMAD.IADD R18, R0, 0x1, -R2 ;  /* 0x0000000100127824 */ /* 0x000fe400078e0a02 */
[----:B------:R-:W-:Y:S02]  /*1880*/  IMAD.SHL.U32 R0, R6, 0x8, RZ ;  /* 0x0000000806007824 */ /* 0x000fe400078e00ff */
[----:B------:R-:W-:Y:S02]  /*1890*/  IMAD.MOV.U32 R2, RZ, RZ, 0x10 ;  /* 0x00000010ff027424 */ /* 0x000fe400078e00ff */
[----:B------:R-:W-:Y:S01]  /*18a0*/  IMAD.MOV.U32 R6, RZ, RZ, 0x20 ;  /* 0x00000020ff067424 */ /* 0x000fe200078e00ff */
[----:B------:R-:W-:Y:S01]  /*18b0*/  LOP3.LUT R10, R3, 0xfffffe00, R0, 0xf8, !PT ;  /* 0xfffffe00030a7812 */ /* 0x000fe200078ef800 */
[----:B--2---:R1:W2:Y:S01]  /*18c0*/  @P2 R2UR UR18, R7 ;  /* 0x00000000071223c2 */ /* 0x0042a200000e0000 */
[----:B------:R-:W-:Y:S01]  /*18d0*/  R2P PR, R18, 0x6 ;  /* 0x0000000612007804 */ /* 0x000fe20000000000 */
[----:B--2---:R-:W-:-:S04]  /*18e0*/  @!UP0 UMOV UR18, UR13 ;  /* 0x0000000d00128c82 */ /* 0x004fc80008000000 */
[----:B------:R-:W-:Y:S02]  /*18f0*/  SEL R3, R2, 0xfffffff0, !P1 ;  /* 0xfffffff002037807 */ /* 0x000fe40004800000 */
[----:B------:R-:W-:Y:S01]  /*1900*/  SEL R2, R6, 0xffffffe0, !P2 ;  /* 0xffffffe006027807 */ /* 0x000fe20005000000 */
[----:B------:R-:W-:Y:S05]  /*1910*/  @P4 BRA `(.L_x_1067) ;  /* 0x0000009000004947 */ /* 0x000fea0003800000 */
[----:B---34-:R-:W-:Y:S01]  /*1920*/  SHF.R.S32.HI R0, RZ, 0x1f, R23 ;  /* 0x0000001fff007819 */ /* 0x018fe20000011417 */
[----:B-1----:R-:W-:-:S03]  /*1930*/  IMAD.WIDE R6, R129, 0x2, R4 ;  /* 0x0000000281067825 */ /* 0x002fc600078e0204 */
[----:B------:R-:W-:-:S04]  /*1940*/  LEA.HI R0, R0, R23, RZ, 0x3 ;  /* 0x0000001700007211 */ /* 0x000fc800078f18ff */
[----:B------:R-:W-:Y:S02]  /*1950*/  LOP3.LUT R8, R0, 0xfffffff8, RZ, 0xc0, !PT ;  /* 0xfffffff800087812 */ /* 0x000fe400078ec0ff */
[----:B------:R-:W-:-:S03]  /*1960*/  SHF.L.U32 R0, R10, 0x1, RZ ;  /* 0x000000010a007819 */ /* 0x000fc600000006ff */
[----:B------:R-:W-:Y:S02]  /*1970*/  IMAD.WIDE R4, R8, 0x2, R4 ;  /* 0x0000000208047825 */ /* 0x000fe400078e0204 */
[----:B------:R-:W-:Y:S01]  /*1980*/  @!PT LDS RZ, [RZ] ;  /* 0x00000000fffff984 */ /* 0x000fe20000000800 */
[----:B------:R1:W-:Y:S04]  /*1990*/  LDGSTS.E.BYPASS.LTC128B.128 [R0+0x8080], [R6.64], !P3 ;  /* 0x0808000006007fae */ /* 0x0003e8000d901d56 */
[----:B------:R1:W-:Y:S02]  /*19a0*/  LDGSTS.E.BYPASS.LTC128B.128 [R0+0xc080], [R4.64], !P0 ;  /* 0x0c08000004007fae */ /* 0x0003e4000c101d56 */
.L_x_1067:
[----:B---34-:R-:W-:Y:S05]  /*19b0*/  BSYNC B0 ;  /* 0x0000000000007941 */ /* 0x018fea0003800000 */
.L_x_1066:
[----:B-1----:R-:W-:Y:S01]  /*19c0*/  IADD3 R0, R9, 0x10, RZ ;  /* 0x0000001009007810 */ /* 0x002fe20007ffe0ff */
[----:B------:R1:W2:Y:S01]  /*19d0*/  SHFL.IDX PT, R5, R11, 0x1, 0x181f ;  /* 0x00381f000b057f89 */ /* 0x0002a200000e0000 */
[----:B------:R-:W-:Y:S02]  /*19e0*/  BSSY B0, `(.L_x_1068) ;  /* 0x000000d000007945 */ /* 0x000fe40003800000 */
[----:B------:R-:W-:Y:S01]  /*19f0*/  ISETP.GE.AND P1, PT, R0, UR6, PT ;  /* 0x0000000600007c0c */ /* 0x000fe2000bf26270 */
[----:B------:R1:W3:-:S12]  /*1a00*/  SHFL.IDX PT, R4, R12, 0x1, 0x181f ;  /* 0x00381f000c047f89 */ /* 0x0002d800000e0000 */
[----:B------:R-:W-:Y:S05]  /*1a10*/  @P1 BRA `(.L_x_1069) ;  /* 0x0000009000001947 */ /* 0x000fea0003800000 */
[----:B------:R-:W-:Y:S01]  /*1a20*/  SHF.R.S32.HI R0, RZ, 0x1f, R23 ;  /* 0x0000001fff007819 */ /* 0x000fe20000011417 */
[----:B--23--:R-:W-:-:S03]  /*1a30*/  IMAD.WIDE R6, R129, 0x2, R4 ;  /* 0x0000000281067825 */ /* 0x00cfc600078e0204 */
[----:B------:R-:W-:-:S04]  /*1a40*/  LEA.HI R0, R0, R23, RZ, 0x3 ;  /* 0x0000001700007211 */ /* 0x000fc800078f18ff */
[----:B------:R-:W-:Y:S02]  /*1a50*/  LOP3.LUT R8, R0, 0xfffffff8, RZ, 0xc0, !PT ;  /* 0xfffffff800087812 */ /* 0x000fe400078ec0ff */
[----:B------:R-:W-:-:S03]  /*1a60*/  SHF.L.U32 R0, R10, 0x1, RZ ;  /* 0x000000010a007819 */ /* 0x000fc600000006ff */
[----:B------:R-:W-:Y:S02]  /*1a70*/  IMAD.WIDE R4, R8, 0x2, R4 ;  /* 0x0000000208047825 */ /* 0x000fe400078e0204 */
[----:B------:R-:W-:Y:S01]  /*1a80*/  @!PT LDS RZ, [RZ] ;  /* 0x00000000fffff984 */ /* 0x000fe20000000800 */
[----:B------:R2:W-:Y:S04]  /*1a90*/  LDGSTS.E.BYPASS.LTC128B.128 [R0+0x8880], [R6.64], !P3 ;  /* 0x0888000006007fae */ /* 0x0005e8000d901d56 */
[----:B------:R2:W-:Y:S02]  /*1aa0*/  LDGSTS.E.BYPASS.LTC128B.128 [R0+0xc880], [R4.64], !P0 ;  /* 0x0c88000004007fae */ /* 0x0005e4000c101d56 */
.L_x_1069:
[----:B------:R-:W-:Y:S05]  /*1ab0*/  BSYNC B0 ;  /* 0x0000000000007941 */ /* 0x000fea0003800000 */
.L_x_1068:
[----:B--2---:R-:W-:Y:S01]  /*1ac0*/  IADD3 R0, R9, 0x20, RZ ;  /* 0x0000002009007810 */ /* 0x004fe20007ffe0ff */
[----:B------:R2:W4:Y:S01]  /*1ad0*/  SHFL.IDX PT, R5, R11, 0x2, 0x181f ;  /* 0x00581f000b057f89 */ /* 0x00052200000e0000 */
[----:B------:R-:W-:Y:S02]  /*1ae0*/  BSSY B0, `(.L_x_1070) ;  /* 0x000000d000007945 */ /* 0x000fe40003800000 */
[----:B------:R-:W-:Y:S01]  /*1af0*/  ISETP.GE.AND P1, PT, R0, UR6, PT ;  /* 0x0000000600007c0c */ /* 0x000fe2000bf26270 */
[----:B---3--:R2:W3:-:S12]  /*1b00*/  SHFL.IDX PT, R4, R12, 0x2, 0x181f ;  /* 0x00581f000c047f89 */ /* 0x0084d800000e0000 */
[----:B------:R-:W-:Y:S05]  /*1b10*/  @P1 BRA `(.L_x_1071) ;  /* 0x0000009000001947 */ /* 0x000fea0003800000 */
[----:B------:R-:W-:Y:S01]  /*1b20*/  SHF.R.S32.HI R0, RZ, 0x1f, R23 ;  /* 0x0000001fff007819 */ /* 0x000fe20000011417 */
[----:B---34-:R-:W-:-:S03]  /*1b30*/  IMAD.WIDE R6, R129, 0x2, R4 ;  /* 0x0000000281067825 */ /* 0x018fc600078e0204 */
[----:B------:R-:W-:-:S04]  /*1b40*/  LEA.HI R0, R0, R23, RZ, 0x3 ;  /* 0x0000001700007211 */ /* 0x000fc800078f18ff */
[----:B------:R-:W-:Y:S02]  /*1b50*/  LOP3.LUT R8, R0, 0xfffffff8, RZ, 0xc0, !PT ;  /* 0xfffffff800087812 */ /* 0x000fe400078ec0ff */
[----:B------:R-:W-:-:S03]  /*1b60*/  SHF.L.U32 R0, R10, 0x1, RZ ;  /* 0x000000010a007819 */ /* 0x000fc600000006ff */
[----:B------:R-:W-:Y:S02]  /*1b70*/  IMAD.WIDE R4, R8, 0x2, R4 ;  /* 0x0000000208047825 */ /* 0x000fe400078e0204 */
[----:B------:R-:W-:Y:S01]  /*1b80*/  @!PT LDS RZ, [RZ] ;  /* 0x00000000fffff984 */ /* 0x000fe20000000800 */
[----:B------:R3:W-:Y:S04]  /*1b90*/  LDGSTS.E.BYPASS.LTC128B.128 [R0+0x9080], [R6.64], !P3 ;  /* 0x0908000006007fae */ /* 0x0007e8000d901d56 */
[----:B------:R3:W-:Y:S02]  /*1ba0*/  LDGSTS.E.BYPASS.LTC128B.128 [R0+0xd080], [R4.64], !P0 ;  /* 0x0d08000004007fae */ /* 0x0007e4000c101d56 */
.L_x_1071:
[----:B------:R-:W-:Y:S05]  /*1bb0*/  BSYNC B0 ;  /* 0x0000000000007941 */ /* 0x000fea0003800000 */
.L_x_1070:
[----:B---3--:R-:W-:Y:S01]  /*1bc0*/  IADD3 R0, R9, 0x30, RZ ;  /* 0x0000003009007810 */ /* 0x008fe20007ffe0ff */
[----:B----4-:R3:W4:Y:S01]  /*1bd0*/  SHFL.IDX PT, R5, R11, 0x3, 0x181f ;  /* 0x00781f000b057f89 */ /* 0x01072200000e0000 */
[----:B------:R-:W-:Y:S02]  /*1be0*/  BSSY B0, `(.L_x_1072) ;  /* 0x000000d000007945 */ /* 0x000fe40003800000 */
[----:B------:R-:W-:Y:S01]  /*1bf0*/  ISETP.GE.AND P1, PT, R0, UR6, PT ;  /* 0x0000000600007c0c */ /* 0x000fe2000bf26270 */
[----:B------:R3:W1:-:S12]  /*1c00*/  SHFL.IDX PT, R4, R12, 0x3, 0x181f ;  /* 0x00781f000c047f89 */ /* 0x00065800000e0000 */
[----:B------:R-:W-:Y:S05]  /*1c10*/  @P1 BRA `(.L_x_1073) ;  /* 0x0000009000001947 */ /* 0x000fea0003800000 */
[----:B------:R-:W-:Y:S01]  /*1c20*/  SHF.R.S32.HI R0, RZ, 0x1f, R23 ;  /* 0x0000001fff007819 */ /* 0x000fe20000011417 */
[----:B-1--4-:R-:W-:-:S03]  /*1c30*/  IMAD.WIDE R6, R129, 0x2, R4 ;  /* 0x0000000281067825 */ /* 0x012fc600078e0204 */
[----:B------:R-:W-:-:S04]  /*1c40*/  LEA.HI R0, R0, R23, RZ, 0x3 ;  /* 0x0000001700007211 */ /* 0x000fc800078f18ff */
[----:B------:R-:W-:Y:S02]  /*1c50*/  LOP3.LUT R8, R0, 0xfffffff8, RZ, 0xc0, !PT ;  /* 0xfffffff800087812 */ /* 0x000fe400078ec0ff */
[----:B------:R-:W-:-:S03]  /*1c60*/  SHF.L.U32 R0, R10, 0x1, RZ ;  /* 0x000000010a007819 */ /* 0x000fc600000006ff */
[----:B------:R-:W-:Y:S02]  /*1c70*/  IMAD.WIDE R4, R8, 0x2, R4 ;  /* 0x0000000208047825 */ /* 0x000fe400078e0204 */
[----:B------:R-:W-:Y:S01]  /*1c80*/  @!PT LDS RZ, [RZ] ;  /* 0x00000000fffff984 */ /* 0x000fe20000000800 */
[----:B------:R1:W-:Y:S04]  /*1c90*/  LDGSTS.E.BYPASS.LTC128B.128 [R0+0x9880], [R6.64], !P3 ;  /* 0x0988000006007fae */ /* 0x0003e8000d901d56 */
[----:B------:R1:W-:Y:S02]  /*1ca0*/  LDGSTS.E.BYPASS.LTC128B.128 [R0+0xd880], [R4.64], !P0 ;  /* 0x0d88000004007fae */ /* 0x0003e4000c101d56 */
.L_x_1073:
[----:B------:R-:W-:Y:S05]  /*1cb0*/  BSYNC B0 ;  /* 0x0000000000007941 */ /* 0x000fea0003800000 */
.L_x_1072:
[----:B-1----:R-:W-:Y:S01]  /*1cc0*/  IADD3 R0, R9, 0x40, RZ ;  /* 0x0000004009007810 */ /* 0x002fe20007ffe0ff */
[----:B----4-:R1:W4:Y:S01]  /*1cd0*/  SHFL.IDX PT, R5, R11, 0x4, 0x181f ;  /* 0x00981f000b057f89 */ /* 0x01032200000e0000 */
[----:B------:R-:W-:Y:S02]  /*1ce0*/  BSSY B0, `(.L_x_1074) ;  /* 0x000000d000007945 */ /* 0x000fe40003800000 */
[----:B------:R-:W-:Y:S01]  /*1cf0*/  ISETP.GE.AND P1, PT, R0, UR6, PT ;  /* 0x0000000600007c0c */ /* 0x000fe2000bf26270 */
[----:B------:R1:W2:-:S12]  /*1d00*/  SHFL.IDX PT, R4, R12, 0x4, 0x181f ;  /* 0x00981f000c047f89 */ /* 0x00029800000e0000 */
[----:B------:R-:W-:Y:S05]  /*1d10*/  @P1 BRA `(.L_x_1075) ;  /* 0x0000009000001947 */ /* 0x000fea0003800000 */
[----:B------:R-:W-:Y:S01]  /*1d20*/  SHF.R.S32.HI R0, RZ, 0x1f, R23 ;  /* 0x0000001fff007819 */ /* 0x000fe20000011417 */
[----:B--2-4-:R-:W-:-:S03]  /*1d30*/  IMAD.WIDE R6, R129, 0x2, R4 ;  /* 0x0000000281067825 */ /* 0x014fc600078e0204 */
[----:B------:R-:W-:-:S04]  /*1d40*/  LEA.HI R0, R0, R23, RZ, 0x3 ;  /* 0x0000001700007211 */ /* 0x000fc800078f18ff */
[----:B------:R-:W-:Y:S02]  /*1d50*/  LOP3.LUT R8, R0, 0xfffffff8, RZ, 0xc0, !PT ;  /* 0xfffffff800087812 */ /* 0x000fe400078ec0ff */
[----:B------:R-:W-:-:S03]  /*1d60*/  SHF.L.U32 R0, R10, 0x1, RZ ;  /* 0x000000010a007819 */ /* 0x000fc600000006ff */
[----:B------:R-:W-:Y:S02]  /*1d70*/  IMAD.WIDE R4, R8, 0x2, R4 ;  /* 0x0000000208047825 */ /* 0x000fe400078e0204 */
[----:B------:R-:W-:Y:S01]  /*1d80*/  @!PT LDS RZ, [RZ] ;  /* 0x00000000fffff984 */ /* 0x000fe20000000800 */
[----:B------:R2:W-:Y:S04]  /*1d90*/  LDGSTS.E.BYPASS.LTC128B.128 [R0+0xa080], [R6.64], !P3 ;  /* 0x0a08000006007fae */ /* 0x0005e8000d901d56 */
[----:B------:R2:W-:Y:S02]  /*1da0*/  LDGSTS.E.BYPASS.LTC128B.128 [R0+0xe080], [R4.64], !P0 ;  /* 0x0e08000004007fae */ /* 0x0005e4000c101d56 */
.L_x_1075:
[----:B------:R-:W-:Y:S05]  /*1db0*/  BSYNC B0 ;  /* 0x0000000000007941 */ /* 0x000fea0003800000 */
.L_x_1074:
[----:B--2---:R-:W-:Y:S01]  /*1dc0*/  IADD3 R0, R9, 0x50, RZ ;  /* 0x0000005009007810 */ /* 0x004fe20007ffe0ff */
        /* <DEDUP_REMOVED lines=14> */
.L_x_1077:
[----:B------:R-:W-:Y:S05]  /*1eb0*/  BSYNC B0 ;  /* 0x0000000000007941 */ /* 0x000fea0003800000 */
.L_x_1076:
        /* <DEDUP_REMOVED lines=15> */
.L_x_1079:
[----:B------:R-:W-:Y:S05]  /*1fb0*/  BSYNC B0 ;  /* 0x0000000000007941 */ /* 0x000fea0003800000 */
.L_x_1078:
[----:B--2---:R-:W-:Y:S01]  /*1fc0*/  IMAD.MOV.U32 R0, RZ, RZ, c[0x0][0x2b8] ;  /* 0x0000ae00ff007624 */ /* 0x004fe200078e00ff */
[----:B------:R-:W-:Y:S01]  /*1fd0*/  UMOV UR32, 0x30 ;  /* 0x0000003000207882 */ /* 0x000fe20000000000 */
[----:B------:R-:W-:Y:S01]  /*1fe0*/  SHFL.IDX PT, R4, R12, 0x7, 0x181f ;  /* 0x00f81f000c047f89 */ /* 0x000fe200000e0000 */
[----:B------:R-:W-:Y:S01]  /*1ff0*/  UIMAD UR21, UR26, UR32, -0x30 ;  /* 0xffffffd01a1574a4 */ /* 0x000fe2000f8e0220 */
[----:B------:R-:W-:Y:S01]  /*2000*/  IADD3 R6, R9, 0x70, RZ ;  /* 0x0000007009067810 */ /* 0x000fe20007ffe0ff */
[----:B------:R-:W-:Y:S01]  /*2010*/  IMAD.SHL.U32 R244, R10, 0x2, RZ ;  /* 0x000000020af47824 */ /* 0x000fe200078e00ff */
[----:B------:R-:W-:Y:S01]  /*2020*/  ISETP.NE.AND P4, PT, R0, 0x1, PT ;  /* 0x000000010000780c */ /* 0x000fe20003f85270 */
[----:B----4-:R-:W2:Y:S01]  /*2030*/  SHFL.IDX PT, R5, R11, 0x7, 0x181f ;  /* 0x00f81f000b057f89 */ /* 0x010ea200000e0000 */
[----:B------:R-:W-:Y:S01]  /*2040*/  ISETP.GE.AND P2, PT, R6, UR6, PT ;  /* 0x0000000606007c0c */ /* 0x000fe2000bf46270 */
[----:B------:R-:W-:Y:S01]  /*2050*/  USHF.R.S32.HI UR9, URZ, 0x1f, UR18 ;  /* 0x0000001f3f097899 */ /* 0x000fe20008011412 */
[----:B------:R-:W-:Y:S01]  /*2060*/  IADD3 R0, R131, UR21, RZ ;  /* 0x0000001583007c10 */ /* 0x000fe2000fffe0ff */
[----:B------:R-:W-:Y:S01]  /*2070*/  ULDC.64 UR4, c[0x0][0x2b0] ;  /* 0x0000ac0000047ab9 */ /* 0x000fe20000000a00 */
[----:B------:R-:W-:Y:S01]  /*2080*/  SHF.R.S32.HI R7, RZ, 0x1f, R23 ;  /* 0x0000001fff077819 */ /* 0x000fe20000011417 */
[----:B------:R-:W-:Y:S01]  /*2090*/  UIMAD UR9, UR9, UR4, URZ ;  /* 0x00000004090972a4 */ /* 0x000fe2000f8e023f */
[C---:B------:R-:W-:Y:S01]  /*20a0*/  IADD3 R8, R0.reuse, UR11, RZ ;  /* 0x0000000b00087c10 */ /* 0x040fe2000fffe0ff */
[----:B------:R-:W-:Y:S01]  /*20b0*/  UIMAD.WIDE.U32 UR16, UR18, UR4, URZ ;  /* 0x00000004121072a5 */ /* 0x000fe2000f8e003f */
[----:B------:R-:W-:Y:S01]  /*20c0*/  ISETP.GE.AND P5, PT, R0, UR8, PT ;  /* 0x0000000800007c0c */ /* 0x000fe2000bfa6270 */
[----:B------:R-:W-:Y:S01]  /*20d0*/  UIMAD UR5, UR18, UR5, UR9 ;  /* 0x00000005120572a4 */ /* 0x000fe2000f8e0209 */
[----:B------:R-:W-:-:S02]  /*20e0*/  IMAD.MOV.U32 R242, RZ, RZ, RZ ;  /* 0x000000fffff27224 */ /* 0x000fc400078e00ff */
[----:B------:R-:W-:Y:S01]  /*20f0*/  @P4 IMAD.HI.U32 R6, R8, c[0x0][0x2bc], RZ ;  /* 0x0000af0008064a27 */ /* 0x000fe200078e00ff */
[----:B------:R-:W-:Y:S01]  /*2100*/  ISETP.GT.OR P5, PT, R131, 0x2f, P5 ;  /* 0x0000002f8300780c */ /* 0x000fe20002fa4670 */
[----:B------:R-:W-:Y:S02]  /*2110*/  UIADD3 UR6, UR17, UR5, URZ ;  /* 0x0000000511067290 */ /* 0x000fe4000fffe03f */
[----:B------:R-:W-:Y:S01]  /*2120*/  IMAD.MOV.U32 R0, RZ, RZ, R8 ;  /* 0x000000ffff007224 */ /* 0x000fe200078e0008 */
[----:B------:R-:W-:Y:S01]  /*2130*/  @P4 SHF.R.U32.HI R0, RZ, c[0x0][0x2c0], R6 ;  /* 0x0000b000ff004a19 */ /* 0x000fe20000011606 */
[----:B------:R-:W-:Y:S01]  /*2140*/  ULDC.64 UR4, c[0x0][0x1e8] ;  /* 0x00007a0000047ab9 */ /* 0x000fe20000000a00 */
[----:B------:R-:W-:-:S04]  /*2150*/  LEA.HI R6, R7, R23, RZ, 0x3 ;  /* 0x0000001707067211 */ /* 0x000fc800078f18ff */
[----:B------:R-:W-:Y:S01]  /*2160*/  LOP3.LUT R126, R6, 0xfffffff8, RZ, 0xc0, !PT ;  /* 0xfffffff8067e7812 */ /* 0x000fe200078ec0ff */
[--C-:B-123--:R-:W-:Y:S02]  /*2170*/  @!P2 IMAD.WIDE R10, R129, 0x2, R4.reuse ;  /* 0x00000002810aa825 */ /* 0x10efe400078e0204 */
[----:B------:R-:W-:Y:S02]  /*2180*/  @!P5 IADD3 R7, P1, R0, UR16, RZ ;  /* 0x000000100007dc10 */ /* 0x000fe4000ff3e0ff */
[----:B------:R-:W-:Y:S01]  /*2190*/  @!P2 IMAD.WIDE R4, R126, 0x2, R4 ;  /* 0x000000027e04a825 */ /* 0x000fe200078e0204 */
[----:B------:R-:W-:Y:S01]  /*21a0*/  @!PT LDS RZ, [RZ] ;  /* 0x00000000fffff984 */ /* 0x000fe20000000800 */
[----:B------:R1:W-:Y:S01]  /*21b0*/  @!P2 LDGSTS.E.BYPASS.LTC128B.128 [R244+0xb880], [R10.64], !P3 ;  /* 0x0b8800000af4afae */ /* 0x0003e2000d901d56 */
[----:B------:R-:W-:Y:S02]  /*21c0*/  @!P5 LEA.HI.X.SX32 R9, R0, UR6, 0x1, P1 ;  /* 0x000000060009dc11 */ /* 0x000fe400088f0eff */
[C---:B------:R-:W-:Y:S01]  /*21d0*/  @!P5 LEA R6, P1, R7.reuse, c[0x0][0x2a0], 0x2 ;  /* 0x0000a8000706da11 */ /* 0x040fe200078210ff */
[----:B------:R2:W-:Y:S03]  /*21e0*/  @!P2 LDGSTS.E.BYPASS.LTC128B.128 [R244+0xf880], [R4.64], !P0 ;  /* 0x0f88000004f4afae */ /* 0x0005e6000c101d56 */
[----:B------:R-:W-:Y:S01]  /*21f0*/  @!P5 LEA.HI.X R7, R7, c[0x0][0x2a4], R9, 0x2, P1 ;  /* 0x0000a9000707da11 */ /* 0x000fe200008f1409 */
[----:B------:R-:W0:Y:S04]  /*2200*/  LDGDEPBAR ;  /* 0x00000000000079af */ /* 0x000e280000000000 */
[----:B------:R-:W-:Y:S01]  /*2210*/  BAR.SYNC.DEFER_BLOCKING 0x0 ;  /* 0x0000000000007b1d */ /* 0x000fe20000010000 */
[----:B------:R-:W-:-:S04]  /*2220*/  UIMAD UR9, UR20, UR4, URZ ;  /* 0x00000004140972a4 */ /* 0x000fc8000f8e023f */
[----:B------:R-:W-:Y:S02]  /*2230*/  UIMAD UR9, UR10, UR5, UR9 ;  /* 0x000000050a0972a4 */ /* 0x000fe4000f8e0209 */
[----:B------:R-:W-:Y:S02]  /*2240*/  UIMAD.WIDE.U32 UR18, UR10, UR4, URZ ;  /* 0x000000040a1272a5 */ /* 0x000fe4000f8e003f */
[----:B------:R-:W-:Y:S01]  /*2250*/  UIMAD UR32, UR26, -0x30, UR32 ;  /* 0xffffffd01a2078a4 */ /* 0x000fe2000f8e0220 */
[----:B------:R-:W-:Y:S01]  /*2260*/  ISETP.GE.AND P6, PT, R129, c[0x0][0x1d4], PT ;  /* 0x0000750081007a0c */ /* 0x000fe20003fc6270 */
[----:B------:R-:W-:Y:S01]  /*2270*/  UIADD3 UR9, UR19, UR9, URZ ;  /* 0x0000000913097290 */ /* 0x000fe2000fffe03f */
[----:B------:R-:W-:Y:S01]  /*2280*/  SHF.R.S32.HI R12, RZ, 0x4, R13 ;  /* 0x00000004ff0c7819 */ /* 0x000fe2000001140d */
[----:B------:R-:W-:Y:S01]  /*2290*/  UIADD3 UR29, UR8, UR32, URZ ;  /* 0x00000020081d7290 */ /* 0x000fe2000fffe03f */
[----:B------:R-:W-:Y:S01]  /*22a0*/  LEA.HI R123, R124, R127, RZ, 0x5 ;  /* 0x0000007f7c7b7211 */ /* 0x000fe200078f28ff */
[----:B------:R-:W-:Y:S01]  /*22b0*/  ULDC.64 UR4, c[0x0][0x210] ;  /* 0x0000840000047ab9 */ /* 0x000fe20000000a00 */
[----:B------:R-:W-:Y:S01]  /*22c0*/  SHF.R.S32.HI R130, RZ, 0x1f, R129 ;  /* 0x0000001fff827819 */ /* 0x000fe20000011481 */
[----:B------:R-:W-:Y:S02]  /*22d0*/  STL [R1+0x24], R126 ;  /* 0x0000247e01007387 */ /* 0x000fe40000100800 */
[----:B------:R-:W-:-:S04]  /*22e0*/  IADD3 R37, -R15, UR29, RZ ;  /* 0x0000001d0f257c10 */ /* 0x000fc8000fffe1ff */
[C---:B------:R-:W-:Y:S01]  /*22f0*/  ISETP.GE.AND P2, PT, R37.reuse, 0x1, PT ;  /* 0x000000012500780c */ /* 0x040fe20003f46270 */
[----:B------:R3:W4:Y:S01]  /*2300*/  @!P5 LDG.E R242, [R6.64] ;  /* 0x0000001606f2d981 */ /* 0x000722000c1e1900 */
[----:B------:R-:W-:Y:S01]  /*2310*/  IMAD.MOV R0, RZ, RZ, -R0 ;  /* 0x000000ffff007224 */ /* 0x000fe200078e0a00 */
[----:B------:R-:W-:Y:S01]  /*2320*/  ISETP.GE.AND P1, PT, R37, 0x11, PT ;  /* 0x000000112500780c */ /* 0x000fe20003f26270 */
[----:B------:R-:W-:Y:S01]  /*2330*/  UIMAD UR20, UR20, UR4, URZ ;  /* 0x00000004141472a4 */ /* 0x000fe2000f8e023f */
[----:B------:R-:W-:Y:S01]  /*2340*/  ISETP.GE.AND P5, PT, R23, c[0x0][0x1d4], PT ;  /* 0x0000750017007a0c */ /* 0x000fe20003fa6270 */
[----:B------:R-:W-:Y:S01]  /*2350*/  IMAD R243, R0, c[0x0][0x2b8], R8 ;  /* 0x0000ae0000f37a24 */ /* 0x000fe200078e0208 */
[----:B------:R-:W-:Y:S01]  /*2360*/  SHF.R.S32.HI R122, RZ, 0x5, R123 ;  /* 0x00000005ff7a7819 */ /* 0x000fe2000001147b */
[----:B------:R-:W-:Y:S01]  /*2370*/  UIMAD.WIDE.U32 UR24, UR10, UR4, URZ ;  /* 0x000000040a1872a5 */ /* 0x000fe2000f8e003f */
[----:B------:R-:W-:Y:S01]  /*2380*/  SHF.R.S32.HI R128, RZ, 0x1f, R126 ;  /* 0x0000001fff807819 */ /* 0x000fe2000001147e */
[C---:B--2---:R-:W-:Y:S01]  /*2390*/  IMAD.WIDE.U32 R4, R243.reuse, c[0x0][0x1e0], RZ ;  /* 0x00007800f3047a25 */ /* 0x044fe200078e00ff */
[----:B------:R-:W-:Y:S01]  /*23a0*/  SHF.R.S32.HI R16, RZ, 0x1f, R243 ;  /* 0x0000001fff107819 */ /* 0x000fe200000114f3 */
[----:B------:R-:W-:Y:S01]  /*23b0*/  UIMAD UR20, UR10, UR5, UR20 ;  /* 0x000000050a1472a4 */ /* 0x000fe2000f8e0214 */
[----:B------:R-:W-:Y:S01]  /*23c0*/  STL [R1+0x2c], R130 ;  /* 0x00002c8201007387 */ /* 0x000fe20000100800 */
[----:B------:R-:W-:Y:S01]  /*23d0*/  UIADD3 UR4, UR26, -0x1, URZ ;  /* 0xffffffff1a047890 */ /* 0x000fe2000fffe03f */
[----:B------:R-:W-:Y:S01]  /*23e0*/  SEL R125, RZ, 0x10, P5 ;  /* 0x00000010ff7d7807 */ /* 0x000fe20002800000 */
[----:B------:R-:W-:Y:S01]  /*23f0*/  IMAD R0, R16, c[0x0][0x1e0], RZ ;  /* 0x0000780010007a24 */ /* 0x000fe200078e02ff */
[----:B------:R-:W-:Y:S01]  /*2400*/  UIADD3 UR20, UR25, UR20, URZ ;  /* 0x0000001419147290 */ /* 0x000fe2000fffe03f */
[----:B------:R-:W-:Y:S01]  /*2410*/  STL [R1+0x28], R128 ;  /* 0x0000288001007387 */ /* 0x000fe20000100800 */
[----:B------:R-:W-:Y:S01]  /*2420*/  UISETP.GT.AND UP0, UPT, UR4, UR7, UPT ;  /* 0x000000070400728c */ /* 0x000fe2000bf04270 */
[----:B------:R-:W-:Y:S01]  /*2430*/  IMAD R0, R243, c[0x0][0x1e4], R0 ;  /* 0x00007900f3007a24 */ /* 0x000fe200078e0200 */
[----:B------:R-:W-:-:S03]  /*2440*/  IADD3 R245, R244, 0x2080, RZ ;  /* 0x00002080f4f57810 */ /* 0x000fc60007ffe0ff */
[----:B------:R-:W-:Y:S02]  /*2450*/  IMAD.IADD R5, R5, 0x1, R0 ;  /* 0x0000000105057824 */ /* 0x000fe400078e0200 */
[----:B---3--:R-:W-:Y:S01]  /*2460*/  IMAD R7, R243, c[0x0][0x1e0], RZ ;  /* 0x00007800f3077a24 */ /* 0x008fe200078e02ff */
[----:B----4-:R-:W-:Y:S01]  /*2470*/  SHF.R.S32.HI R17, RZ, 0x1f, R242 ;  /* 0x0000001fff117819 */ /* 0x010fe200000114f2 */
[----:B------:R-:W-:-:S04]  /*2480*/  IMAD.WIDE.U32 R4, R242, c[0x0][0x1f0], R4 ;  /* 0x00007c00f2047a25 */ /* 0x000fc800078e0004 */
[----:B------:R-:W-:Y:S01]  /*2490*/  IMAD R6, R17, c[0x0][0x1f0], RZ ;  /* 0x00007c0011067a24 */ /* 0x000fe200078e02ff */
[----:B------:R-:W-:-:S03]  /*24a0*/  IADD3 R0, P0, R4, UR18, RZ ;  /* 0x0000001204007c10 */ /* 0x000fc6000ff1e0ff */
[----:B------:R-:W-:-:S05]  /*24b0*/  IMAD R6, R242, c[0x0][0x1f4], R6 ;  /* 0x00007d00f2067a24 */ /* 0x000fca00078e0206 */
[----:B------:R-:W-:Y:S01]  /*24c0*/  IADD3.X R4, R5, UR9, R6, P0, !PT ;  /* 0x0000000905047c10 */ /* 0x000fe200087fe406 */
[----:B------:R-:W-:Y:S01]  /*24d0*/  IMAD.U32 R6, RZ, RZ, UR10 ;  /* 0x0000000aff067e24 */ /* 0x000fe2000f8e00ff */
[----:B------:R-:W-:Y:S01]  /*24e0*/  LEA R8, P0, R0, c[0x0][0x1c8], 0x1 ;  /* 0x0000720000087a11 */ /* 0x000fe200078008ff */
[----:B------:R-:W-:-:S03]  /*24f0*/  IMAD R5, R242, c[0x0][0x1f0], R7 ;  /* 0x00007c00f2057a24 */ /* 0x000fc600078e0207 */
[----:B------:R-:W-:Y:S01]  /*2500*/  LEA.HI.X R0, R0, c[0x0][0x1cc], R4, 0x1, P0 ;  /* 0x0000730000007a11 */ /* 0x000fe200000f0c04 */
[----:B------:R-:W-:Y:S01]  /*2510*/  IMAD R6, R6, c[0x0][0x1e8], R5 ;  /* 0x00007a0006067a24 */ /* 0x000fe200078e0205 */
[----:B------:R-:W-:Y:S01]  /*2520*/  SHFL.IDX PT, R4, R8, RZ, 0x181f ;  /* 0x00181fff08047589 */ /* 0x000fe200000e0000 */
[----:B------:R-:W-:-:S03]  /*2530*/  ISETP.GT.AND P0, PT, R37, 0x20, PT ;  /* 0x000000202500780c */ /* 0x000fc60003f04270 */
[----:B------:R-:W1:Y:S01]  /*2540*/  SHFL.IDX PT, R5, R0, RZ, 0x181f ;  /* 0x00181fff00057589 */ /* 0x000e6200000e0000 */
[----:B------:R-:W-:-:S03]  /*2550*/  LEA R6, R6, c[0x0][0x1c8], 0x1 ;  /* 0x0000720006067a11 */ /* 0x000fc600078e08ff */
[----:B------:R-:W-:Y:S04]  /*2560*/  SHFL.IDX PT, R8, R8, 0x1, 0x181f ;  /* 0x00381f0008087f89 */ /* 0x000fe800000e0000 */
[----:B------:R-:W2:Y:S04]  /*2570*/  SHFL.IDX PT, R9, R0, 0x1, 0x181f ;  /* 0x00381f0000097f89 */ /* 0x000ea800000e0000 */
[----:B------:R-:W-:Y:S04]  /*2580*/  SHFL.IDX PT, R6, R6, 0x2, 0x181f ;  /* 0x00581f0006067f89 */ /* 0x000fe800000e0000 */
[----:B------:R3:W4:Y:S01]  /*2590*/  SHFL.IDX PT, R7, R0, 0x2, 0x181f ;  /* 0x00581f0000077f89 */ /* 0x00072200000e0000 */
[----:B-1----:R-:W-:-:S05]  /*25a0*/  @P2 IMAD.WIDE R10, R129, 0x2, R4 ;  /* 0x00000002810a2825 */ /* 0x002fca00078e0204 */
[----:B------:R1:W-:Y:S01]  /*25b0*/  @P2 LDGSTS.E.BYPASS.LTC128B.128 [R244+0x5080], [R10.64], !P6 ;  /* 0x050800000af42fae */ /* 0x0003e2000f101d56 */
[----:B---3--:R-:W-:-:S04]  /*25c0*/  LEA.HI R0, R13, R12, RZ, 0x1 ;  /* 0x0000000c0d007211 */ /* 0x008fc800078f08ff */
[----:B------:R-:W-:-:S05]  /*25d0*/  LOP3.LUT R0, R0, 0xfffffffe, RZ, 0xc0, !PT ;  /* 0xfffffffe00007812 */ /* 0x000fca00078ec0ff */
[----:B------:R-:W-:Y:S02]  /*25e0*/  IMAD.IADD R14, R12, 0x1, -R0 ;  /* 0x000000010c0e7824 */ /* 0x000fe400078e0a00 */
[----:B--2---:R-:W-:-:S04]  /*25f0*/  @P1 IMAD.WIDE R12, R129, 0x2, R8 ;  /* 0x00000002810c1825 */ /* 0x004fc800078e0208 */
[----:B------:R-:W-:-:S04]  /*2600*/  @P1 IMAD.WIDE R8, R126, 0x2, R8 ;  /* 0x000000027e081825 */ /* 0x000fc800078e0208 */
[----:B-1----:R-:W-:-:S04]  /*2610*/  @P2 IMAD.WIDE R10, R126, 0x2, R4 ;  /* 0x000000027e0a2825 */ /* 0x002fc800078e0204 */
[--C-:B----4-:R-:W-:Y:S01]  /*2620*/  @P0 IMAD.WIDE R4, R129, 0x2, R6.reuse ;  /* 0x0000000281040825 */ /* 0x110fe200078e0206 */
[----:B------:R1:W-:Y:S01]  /*2630*/  @P2 LDGSTS.E.BYPASS.LTC128B.128 [R244+0x6880], [R10.64], !P5 ;  /* 0x068800000af42fae */ /* 0x0003e2000e901d56 */
[----:B------:R-:W-:Y:S02]  /*2640*/  ISETP.GE.AND P2, PT, R23, c[0x0][0x1d4], PT ;  /* 0x0000750017007a0c */ /* 0x000fe40003f46270 */
[----:B------:R-:W-:Y:S01]  /*2650*/  @P0 IMAD.WIDE R6, R126, 0x2, R6 ;  /* 0x000000027e060825 */ /* 0x000fe200078e0206 */
[----:B------:R2:W-:Y:S03]  /*2660*/  @P1 LDGSTS.E.BYPASS.LTC128B.128 [R244+0x5880], [R12.64], !P6 ;  /* 0x058800000cf41fae */ /* 0x0005e6000f101d56 */
[C---:B------:R-:W-:Y:S01]  /*2670*/  IMAD.SHL.U32 R0, R36.reuse, 0x40, RZ ;  /* 0x0000004024007824 */ /* 0x040fe200078e00ff */
[----:B------:R1:W-:Y:S01]  /*2680*/  @P1 LDGSTS.E.BYPASS.LTC128B.128 [R244+0x7080], [R8.64], !P5 ;  /* 0x0708000008f41fae */ /* 0x0003e2000e901d56 */
[----:B------:R-:W-:-:S03]  /*2690*/  LOP3.LUT P1, RZ, R36, 0x2, RZ, 0xc0, !PT ;  /* 0x0000000224ff7812 */ /* 0x000fc6000782c0ff */
[----:B------:R3:W-:Y:S01]  /*26a0*/  @P0 LDGSTS.E.BYPASS.LTC128B.128 [R244+0x6080], [R4.64], !P6 ;  /* 0x0608000004f40fae */ /* 0x0007e2000f101d56 */
[----:B------:R-:W-:-:S03]  /*26b0*/  LOP3.LUT R0, R0, 0x1c0, RZ, 0xc0, !PT ;  /* 0x000001c000007812 */ /* 0x000fc600078ec0ff */
[----:B------:R4:W-:Y:S04]  /*26c0*/  @P0 LDGSTS.E.BYPASS.LTC128B.128 [R244+0x7880], [R6.64], !P5 ;  /* 0x0788000006f40fae */ /* 0x0009e8000e901d56 */
[----:B------:R-:W0:Y:S01]  /*26d0*/  LDGDEPBAR ;  /* 0x00000000000079af */ /* 0x000e220000000000 */
[----:B---3--:R-:W-:Y:S02]  /*26e0*/  IMAD.SHL.U32 R4, R18, 0x40, RZ ;  /* 0x0000004012047824 */ /* 0x008fe400078e00ff */
[----:B------:R-:W-:Y:S02]  /*26f0*/  IMAD.SHL.U32 R5, R19, 0x40, RZ ;  /* 0x0000004013057824 */ /* 0x000fe400078e00ff */
[----:B----4-:R-:W-:Y:S01]  /*2700*/  IMAD.SHL.U32 R7, R15, 0x8, RZ ;  /* 0x000000080f077824 */ /* 0x010fe200078e00ff */
[----:B------:R-:W-:-:S04]  /*2710*/  DEPBAR.LE SB0, 0x1 ;  /* 0x000080400000791a */ /* 0x000fc80000000000 */
[----:B------:R-:W-:-:S04]  /*2720*/  DEPBAR.LE SB0, 0x0 ;  /* 0x000080000000791a */ /* 0x000fc80000000000 */
[----:B------:R-:W-:Y:S01]  /*2730*/  IMAD.SHL.U32 R6, R14, 0x8, RZ ;  /* 0x000000080e067824 */ /* 0x000fe200078e00ff */
[----:B------:R-:W-:Y:S02]  /*2740*/  LOP3.LUT R4, R4, 0x1c0, RZ, 0xc0, !PT ;  /* 0x000001c004047812 */ /* 0x000fe400078ec0ff */
[----:B------:R-:W-:Y:S02]  /*2750*/  LOP3.LUT R121, R5, 0xfffffe00, RZ, 0xc0, !PT ;  /* 0xfffffe0005797812 */ /* 0x000fe400078ec0ff */
[----:B------:R-:W-:Y:S02]  /*2760*/  LOP3.LUT R7, R0, 0x8, R7, 0xf8, !PT ;  /* 0x0000000800077812 */ /* 0x000fe400078ef807 */
[----:B------:R-:W-:Y:S02]  /*2770*/  LOP3.LUT R5, R4, 0x8, R6, 0xf8, !PT ;  /* 0x0000000804057812 */ /* 0x000fe400078ef806 */
[----:B------:R-:W-:Y:S02]  /*2780*/  SHF.R.U32.HI R0, RZ, 0x3, R0 ;  /* 0x00000003ff007819 */ /* 0x000fe40000011600 */
[----:B------:R-:W-:-:S02]  /*2790*/  SHF.R.U32.HI R4, RZ, 0x3, R4 ;  /* 0x00000003ff047819 */ /* 0x000fc40000011604 */
[----:B------:R-:W-:Y:S02]  /*27a0*/  LOP3.LUT R0, R7, R0, RZ, 0x3c, !PT ;  /* 0x0000000007007212 */ /* 0x000fe400078e3cff */
[----:B------:R-:W-:Y:S01]  /*27b0*/  LOP3.LUT R120, R5, R4, RZ, 0x3c, !PT ;  /* 0x0000000405787212 */ /* 0x000fe200078e3cff */
[----:B------:R-:W-:Y:S02]  /*27c0*/  IMAD R4, R122, 0x400, R121 ;  /* 0x000004007a047824 */ /* 0x000fe400078e0279 */
[----:B------:R-:W-:Y:S02]  /*27d0*/  IMAD R0, R14, 0x200, R0 ;  /* 0x000002000e007824 */ /* 0x000fe400078e0200 */
[----:B------:R-:W-:Y:S02]  /*27e0*/  IMAD.IADD R4, R120, 0x1, R4 ;  /* 0x0000000178047824 */ /* 0x000fe400078e0204 */
[----:B------:R-:W-:Y:S01]  /*27f0*/  IMAD.SHL.U32 R224, R0, 0x2, RZ ;  /* 0x0000000200e07824 */ /* 0x000fe200078e00ff */
[----:B------:R-:W-:Y:S01]  /*2800*/  BAR.SYNC.DEFER_BLOCKING 0x0 ;  /* 0x0000000000007b1d */ /* 0x000fe20000010000 */
[----:B------:R-:W-:-:S02]  /*2810*/  IMAD.SHL.U32 R231, R4, 0x2, RZ ;  /* 0x0000000204e77824 */ /* 0x000fc400078e00ff */
[----:B------:R-:W-:Y:S01]  /*2820*/  IMAD R0, R16, c[0x0][0x208], RZ ;  /* 0x0000820010007a24 */ /* 0x000fe200078e02ff */
[----:B------:R-:W-:Y:S01]  /*2830*/  IADD3 R235, R224, 0x50a0, RZ ;  /* 0x000050a0e0eb7810 */ /* 0x000fe20007ffe0ff */
[--C-:B------:R-:W-:Y:S02]  /*2840*/  IMAD R233, R3, 0x2, R231.reuse ;  /* 0x0000000203e97824 */ /* 0x100fe400078e02e7 */
[----:B------:R-:W-:Y:S02]  /*2850*/  IMAD R0, R243, c[0x0][0x20c], R0 ;  /* 0x00008300f3007a24 */ /* 0x000fe400078e0200 */
[C---:B------:R-:W-:Y:S02]  /*2860*/  IMAD R232, R2.reuse, 0x2, R231 ;  /* 0x0000000202e87824 */ /* 0x040fe400078e02e7 */
[----:B------:R-:W-:Y:S02]  /*2870*/  IMAD R234, R2, 0x2, R233 ;  /* 0x0000000202ea7824 */ /* 0x000fe400078e02e9 */
[----:B------:R-:W-:Y:S01]  /*2880*/  IMAD R236, R3, 0x2, R232 ;  /* 0x0000000203ec7824 */ /* 0x000fe200078e02e8 */
[----:B------:R-:W-:Y:S04]  /*2890*/  LDSM.16.M88.4 R4, [R224+0x5080] ;  /* 0x00508000e004783b */ /* 0x000fe80000000200 */
[----:B--2---:R-:W2:Y:S04]  /*28a0*/  LDSM.16.M88.4 R12, [R231+0x8080] ;  /* 0x00808000e70c783b */ /* 0x004ea80000000200 */
[----:B-1----:R-:W1:Y:S04]  /*28b0*/  LDSM.16.M88.4 R8, [R231+0xa080] ;  /* 0x00a08000e708783b */ /* 0x002e680000000200 */
[----:B------:R-:W3:Y:S04]  /*28c0*/  LDSM.16.M88.4 R24, [R224+0x5880] ;  /* 0x00588000e018783b */ /* 0x000ee80000000200 */
[----:B------:R-:W4:Y:S01]  /*28d0*/  LDSM.16.M88.4 R32, [R224+0x6080] ;  /* 0x00608000e020783b */ /* 0x000f220000000200 */
[-C--:B--2---:R-:W-:Y:S08]  /*28e0*/  HMMA.16816.F32.BF16 R112, R12, R4.reuse, RZ ;  /* 0x000000040c70723c */ /* 0x084ff000000418ff */
[C---:B-1----:R-:W-:Y:S07]  /*28f0*/  HMMA.16816.F32.BF16 R68, R8.reuse, R4, RZ ;  /* 0x000000040844723c */ /* 0x042fee00000418ff */
[----:B------:R-:W-:Y:S01]  /*2900*/  IMAD.WIDE.U32 R4, R243, c[0x0][0x208], RZ ;  /* 0x00008200f3047a25 */ /* 0x000fe200078e00ff */
[----:B------:R-:W-:Y:S03]  /*2910*/  HMMA.16816.F32.BF16 R72, R8, R6, RZ ;  /* 0x000000060848723c */ /* 0x000fe600000418ff */
[----:B------:R-:W-:-:S02]  /*2920*/  IMAD.IADD R5, R5, 0x1, R0 ;  /* 0x0000000105057824 */ /* 0x000fc400078e0200 */
[----:B------:R-:W-:Y:S02]  /*2930*/  IMAD R0, R17, c[0x0][0x218], RZ ;  /* 0x0000860011007a24 */ /* 0x000fe400078e02ff */
[C---:B------:R-:W-:Y:S01]  /*2940*/  IMAD.WIDE.U32 R4, R242.reuse, c[0x0][0x218], R4 ;  /* 0x00008600f2047a25 */ /* 0x040fe200078e0004 */
[C---:B------:R-:W-:Y:S01]  /*2950*/  HMMA.16816.F32.BF16 R116, R12.reuse, R6, RZ ;  /* 0x000000060c74723c */ /* 0x040fe200000418ff */
[----:B------:R-:W-:Y:S06]  /*2960*/  LDSM.16.M88.4 R16, [R233+0xa080] ;  /* 0x00a08000e910783b */ /* 0x000fec0000000200 */
[----:B------:R-:W-:Y:S01]  /*2970*/  IMAD R6, R242, c[0x0][0x21c], R0 ;  /* 0x00008700f2067a24 */ /* 0x000fe200078e0200 */
[----:B------:R-:W-:Y:S01]  /*2980*/  IADD3 R0, P0, R4, UR24, RZ ;  /* 0x0000001804007c10 */ /* 0x000fe2000ff1e0ff */
[----:B---3--:R-:W-:Y:S01]  /*2990*/  HMMA.16816.F32.BF16 R92, R12, R24, RZ ;  /* 0x000000180c5c723c */ /* 0x008fe200000418ff */
[----:B------:R-:W-:-:S02]  /*29a0*/  IADD3 R7, R224, 0x5080, RZ ;  /* 0x00005080e0077810 */ /* 0x000fc40007ffe0ff */
[----:B------:R-:W-:Y:S02]  /*29b0*/  IADD3.X R5, R5, UR20, R6, P0, !PT ;  /* 0x0000001405057c10 */ /* 0x000fe400087fe406 */
[C---:B------:R-:W-:Y:S02]  /*29c0*/  LEA R4, P0, R0.reuse, c[0x0][0x1f8], 0x1 ;  /* 0x00007e0000047a11 */ /* 0x040fe400078008ff */
[----:B------:R-:W-:Y:S01]  /*29d0*/  @P1 IADD3 R235, R7, -0x20, RZ ;  /* 0xffffffe007eb1810 */ /* 0x000fe20007ffe0ff */
[C---:B------:R-:W-:Y:S01]  /*29e0*/  HMMA.16816.F32.BF16 R60, R8.reuse, R24, RZ ;  /* 0x00000018083c723c */ /* 0x040fe200000418ff */
[----:B------:R-:W-:Y:S01]  /*29f0*/  LEA.HI.X R0, R0, c[0x0][0x1fc], R5, 0x1, P0 ;  /* 0x00007f0000007a11 */ /* 0x000fe200000f0c05 */
[----:B------:R-:W1:Y:S01]  /*2a00*/  SHFL.IDX PT, R20, R4, 0x2, 0x181f ;  /* 0x00581f0004147f89 */ /* 0x000e6200000e0000 */
[C---:B------:R-:W-:Y:S02]  /*2a10*/  IADD3 R241, R235.reuse, 0x800, RZ ;  /* 0x00000800ebf17810 */ /* 0x040fe40007ffe0ff */
[----:B------:R-:W-:Y:S01]  /*2a20*/  IADD3 R240, R235, 0x1000, RZ ;  /* 0x00001000ebf07810 */ /* 0x000fe20007ffe0ff */
[----:B------:R-:W2:Y:S01]  /*2a30*/  SHFL.IDX PT, R7, R4, 0x1, 0x181f ;  /* 0x00381f0004077f89 */ /* 0x000ea200000e0000 */
[----:B------:R-:W-:Y:S01]  /*2a40*/  IMAD.WIDE R24, R129, 0x2, RZ ;  /* 0x0000000281187825 */ /* 0x000fe200078e02ff */
[----:B------:R-:W-:Y:S01]  /*2a50*/  HMMA.16816.F32.BF16 R56, R8, R26, RZ ;  /* 0x0000001a0838723c */ /* 0x000fe200000418ff */
[C---:B------:R-:W-:Y:S01]  /*2a60*/  IADD3 R239, R235.reuse, 0x1800, RZ ;  /* 0x00001800ebef7810 */ /* 0x040fe20007ffe0ff */
[----:B------:R3:W5:Y:S01]  /*2a70*/  SHFL.IDX PT, R6, R4, RZ, 0x181f ;  /* 0x00181fff04067589 */ /* 0x00076200000e0000 */
[----:B------:R-:W-:-:S02]  /*2a80*/  IADD3 R238, R235, 0x2000, RZ ;  /* 0x00002000ebee7810 */ /* 0x000fc40007ffe0ff */
[----:B------:R-:W-:Y:S01]  /*2a90*/  IADD3 R237, R235, 0x2800, RZ ;  /* 0x00002800ebed7810 */ /* 0x000fe20007ffe0ff */
[----:B------:R-:W5:Y:S02]  /*2aa0*/  SHFL.IDX PT, R21, R0, RZ, 0x181f ;  /* 0x00181fff00157589 */ /* 0x000f6400000e0000 */
[----:B------:R-:W-:Y:S02]  /*2ab0*/  HMMA.16816.F32.BF16 R104, R12, R26, RZ ;  /* 0x0000001a0c68723c */ /* 0x000fe400000418ff */
[----:B------:R-:W5:Y:S04]  /*2ac0*/  SHFL.IDX PT, R22, R0, 0x1, 0x181f ;  /* 0x00381f0000167f89 */ /* 0x000f6800000e0000 */
[----:B------:R-:W5:Y:S02]  /*2ad0*/  SHFL.IDX PT, R0, R0, 0x2, 0x181f ;  /* 0x00581f0000007f89 */ /* 0x000f6400000e0000 */
[----:B----4-:R-:W-:Y:S01]  /*2ae0*/  HMMA.16816.F32.BF16 R48, R8, R32, RZ ;  /* 0x000000200830723c */ /* 0x010fe200000418ff */
[C---:B-1----:R-:W-:Y:S01]  /*2af0*/  IADD3 R30, P0, R24.reuse, R20, RZ ;  /* 0x00000014181e7210 */ /* 0x042fe20007f1e0ff */
[----:B------:R-:W1:Y:S01]  /*2b00*/  LDSM.16.M88.4 R44, [R235] ;  /* 0x00000000eb2c783b */ /* 0x000e620000000200 */
[----:B--2---:R-:W-:-:S03]  /*2b10*/  IADD3 R26, P1, R24, R7, RZ ;  /* 0x00000007181a7210 */ /* 0x004fc60007f3e0ff */
[----:B------:R-:W2:Y:S02]  /*2b20*/  LDSM.16.M88.4 R40, [R235+0x800] ;  /* 0x00080000eb28783b */ /* 0x000ea40000000200 */
[----:B------:R-:W-:Y:S01]  /*2b30*/  HMMA.16816.F32.BF16 R64, R8, R34, RZ ;  /* 0x000000220840723c */ /* 0x000fe200000418ff */
[----:B---3--:R-:W-:Y:S01]  /*2b40*/  IMAD.WIDE R4, R126, 0x2, RZ ;  /* 0x000000027e047825 */ /* 0x008fe200078e02ff */
[----:B-----5:R-:W-:Y:S01]  /*2b50*/  IADD3 R28, P3, R6, R24, RZ ;  /* 0x00000018061c7210 */ /* 0x020fe20007f7e0ff */
[----:B------:R-:W3:Y:S04]  /*2b60*/  LDSM.16.M88.4 R52, [R235+0x1000] ;  /* 0x00100000eb34783b */ /* 0x000ee80000000200 */
[----:B------:R-:W-:Y:S01]  /*2b70*/  IMAD.X R29, R21, 0x1, R25, P3 ;  /* 0x00000001151d7824 */ /* 0x000fe200018e0619 */
[----:B------:R-:W-:Y:S01]  /*2b80*/  ISETP.GE.AND P3, PT, R129, c[0x0][0x1d4], PT ;  /* 0x0000750081007a0c */ /* 0x000fe20003f66270 */
[----:B------:R-:W-:Y:S01]  /*2b90*/  HMMA.16816.F32.BF16 R84, R12, R32, RZ ;  /* 0x000000200c54723c */ /* 0x000fe200000418ff */
[----:B------:R-:W-:-:S02]  /*2ba0*/  IMAD.X R27, R25, 0x1, R22, P1 ;  /* 0x00000001191b7824 */ /* 0x000fc400008e0616 */
[----:B------:R-:W-:Y:S01]  /*2bb0*/  IMAD.X R31, R25, 0x1, R0, P0 ;  /* 0x00000001191f7824 */ /* 0x000fe200000e0600 */
[----:B------:R-:W-:Y:S02]  /*2bc0*/  IADD3 R24, P0, R6, R4, RZ ;  /* 0x0000000406187210 */ /* 0x000fe40007f1e0ff */
[C---:B------:R-:W-:Y:S02]  /*2bd0*/  IADD3 R6, P1, R4.reuse, R7, RZ ;  /* 0x0000000704067210 */ /* 0x040fe40007f3e0ff */
[----:B------:R-:W-:Y:S01]  /*2be0*/  HMMA.16816.F32.BF16 R100, R12, R34, RZ ;  /* 0x000000220c64723c */ /* 0x000fe200000418ff */
[----:B------:R-:W-:Y:S01]  /*2bf0*/  IMAD.X R25, R21, 0x1, R5, P0 ;  /* 0x0000000115197824 */ /* 0x000fe200000e0605 */
[----:B------:R-:W-:Y:S01]  /*2c00*/  IADD3 R4, P0, R4, R20, RZ ;  /* 0x0000001404047210 */ /* 0x000fe20007f1e0ff */
[----:B------:R-:W-:Y:S01]  /*2c10*/  IMAD.X R7, R5, 0x1, R22, P1 ;  /* 0x0000000105077824 */ /* 0x000fe200008e0616 */
[----:B------:R-:W-:Y:S01]  /*2c20*/  ISETP.LT.OR P1, PT, R37, 0x1, P3 ;  /* 0x000000012500780c */ /* 0x000fe20001f21670 */
[----:B------:R-:W4:Y:S02]  /*2c30*/  LDSM.16.M88.4 R20, [R233+0x8080] ;  /* 0x00808000e914783b */ /* 0x000f240000000200 */
[----:B------:R-:W-:Y:S01]  /*2c40*/  IMAD.X R5, R5, 0x1, R0, P0 ;  /* 0x0000000105057824 */ /* 0x000fe200000e0600 */
[C---:B------:R-:W-:Y:S01]  /*2c50*/  ISETP.LT.OR P0, PT, R37.reuse, 0x1, P2 ;  /* 0x000000012500780c */ /* 0x040fe20001701670 */
[----:B------:R-:W-:Y:S01]  /*2c60*/  IMAD.MOV.U32 R0, RZ, RZ, 0x40 ;  /* 0x00000040ff007424 */ /* 0x000fe200078e00ff */
[----:B-1----:R-:W-:Y:S07]  /*2c70*/  HMMA.16816.F32.BF16 R80, R16, R46, R72 ;  /* 0x0000002e1050723c */ /* 0x002fee0000041848 */
[----:B------:R-:W-:Y:S01]  /*2c80*/  @!PT LDS RZ, [RZ] ;  /* 0x00000000fffff984 */ /* 0x000fe20000000800 */
[----:B------:R-:W-:Y:S01]  /*2c90*/  @!PT LDS RZ, [RZ] ;  /* 0x00000000fffff984 */ /* 0x000fe20000000800 */
[----:B------:R-:W-:Y:S01]  /*2ca0*/  @!PT LDS RZ, [RZ] ;  /* 0x00000000fffff984 */ /* 0x000fe20000000800 */
[----:B------:R1:W-:Y:S01]  /*2cb0*/  LDGSTS.E.BYPASS.LTC128B.128 [R244+0x2080], [R28.64], !P1 ;  /* 0x020800001cf47fae */ /* 0x0003e2000c901d56 */
[----:B------:R-:W-:-:S02]  /*2cc0*/  ISETP.LT.OR P1, PT, R37, 0x11, P3 ;  /* 0x000000112500780c */ /* 0x000fc40001f21670 */
[C---:B------:R-:W-:Y:S01]  /*2cd0*/  ISETP.LT.OR P3, PT, R37.reuse, 0x21, P3 ;  /* 0x000000212500780c */ /* 0x040fe20001f61670 */
[----:B------:R5:W-:Y:S01]  /*2ce0*/  LDGSTS.E.BYPASS.LTC128B.128 [R244+0x3880], [R24.64], !P0 ;  /* 0x0388000018f47fae */ /* 0x000be2000c101d56 */
[C---:B------:R-:W-:Y:S02]  /*2cf0*/  ISETP.LT.OR P0, PT, R37.reuse, 0x11, P2 ;  /* 0x000000112500780c */ /* 0x040fe40001701670 */
[----:B------:R-:W-:Y:S01]  /*2d00*/  ISETP.LT.OR P2, PT, R37, 0x21, P2 ;  /* 0x000000212500780c */ /* 0x000fe20001741670 */
[C---:B--2---:R-:W-:Y:S06]  /*2d10*/  HMMA.16816.F32.BF16 R76, R16.reuse, R42, R56 ;  /* 0x0000002a104c723c */ /* 0x044fec0000041838 */
[----:B------:R5:W-:Y:S01]  /*2d20*/  LDGSTS.E.BYPASS.LTC128B.128 [R244+0x2880], [R26.64], !P1 ;  /* 0x028800001af47fae */ /* 0x000be2000c901d56 */
[----:B------:R-:W-:Y:S01]  /*2d30*/  LOP3.LUT P1, RZ, R36, 0x4, RZ, 0xc0, !PT ;  /* 0x0000000424ff7812 */ /* 0x000fe2000782c0ff */
[----:B------:R-:W-:Y:S02]  /*2d40*/  HMMA.16816.F32.BF16 R108, R16, R44, R68 ;  /* 0x0000002c106c723c */ /* 0x000fe40000041844 */
[----:B------:R2:W-:Y:S01]  /*2d50*/  LDGSTS.E.BYPASS.LTC128B.128 [R244+0x4080], [R6.64], !P0 ;  /* 0x0408000006f47fae */ /* 0x0005e2000c101d56 */
[----:B------:R-:W-:-:S02]  /*2d60*/  SEL R0, R0, 0xffffffc0, !P1 ;  /* 0xffffffc000007807 */ /* 0x000fc40004800000 */
[----:B------:R-:W-:Y:S01]  /*2d70*/  PLOP3.LUT P0, PT, PT, PT, UP0, 0x80, 0x0 ;  /* 0x000000000000781c */ /* 0x000fe20003f0f008 */
[----:B------:R1:W-:Y:S01]  /*2d80*/  LDGSTS.E.BYPASS.LTC128B.128 [R244+0x3080], [R30.64], !P3 ;  /* 0x030800001ef47fae */ /* 0x0003e2000d901d56 */
[----:B------:R-:W-:Y:S01]  /*2d90*/  ISETP.GT.AND P3, PT, R131, 0x2f, PT ;  /* 0x0000002f8300780c */ /* 0x000fe20003f64270 */
[----:B------:R-:W-:Y:S01]  /*2da0*/  IMAD.IADD R230, R224, 0x1, R0 ;  /* 0x00000001e0e67824 */ /* 0x000fe200078e0200 */
[----:B------:R-:W-:Y:S01]  /*2db0*/  HMMA.16816.F32.BF16 R96, R16, R40, R60 ;  /* 0x000000281060723c */ /* 0x000fe2000004183c */
[----:B------:R2:W-:Y:S01]  /*2dc0*/  LDGSTS.E.BYPASS.LTC128B.128 [R244+0x4880], [R4.64], !P2 ;  /* 0x0488000004f47fae */ /* 0x0005e2000d101d56 */
[----:B------:R-:W-:-:S03]  /*2dd0*/  IMAD.IADD R229, R0, 0x1, R235 ;  /* 0x0000000100e57824 */ /* 0x000fc600078e02eb */
[----:B------:R-:W-:Y:S03]  /*2de0*/  LDSM.16.M88.4 R8, [R232+0xa080] ;  /* 0x00a08000e808783b */ /* 0x000fe60000000200 */
[C---:B---3--:R-:W-:Y:S01]  /*2df0*/  HMMA.16816.F32.BF16 R88, R16.reuse, R52, R48 ;  /* 0x000000341058723c */ /* 0x048fe20000041830 */
[----:B------:R-:W-:Y:S04]  /*2e00*/  LDSM.16.M88.4 R32, [R230+0x6080] ;  /* 0x00608000e620783b */ /* 0x000fe80000000200 */
[----:B------:R-:W-:Y:S03]  /*2e10*/  LDSM.16.M88.4 R12, [R232+0x8080] ;  /* 0x00808000e80c783b */ /* 0x000fe60000000200 */
[----:B------:R-:W-:Y:S01]  /*2e20*/  HMMA.16816.F32.BF16 R72, R16, R54, R64 ;  /* 0x000000361048723c */ /* 0x000fe20000041840 */
[----:B-----5:R-:W3:Y:S04]  /*2e30*/  LDSM.16.M88.4 R24, [R230+0x5880] ;  /* 0x00588000e618783b */ /* 0x020ee80000000200 */
[----:B------:R-:W-:Y:S03]  /*2e40*/  LDSM.16.M88.4 R36, [R229] ;  /* 0x00000000e524783b */ /* 0x000fe60000000200 */
[C---:B----4-:R-:W-:Y:S01]  /*2e50*/  HMMA.16816.F32.BF16 R68, R20.reuse, R44, R112 ;  /* 0x0000002c1444723c */ /* 0x050fe20000041870 */
[----:B-1----:R-:W1:Y:S04]  /*2e60*/  LDSM.16.M88.4 R28, [R230+0x5080] ;  /* 0x00508000e61c783b */ /* 0x002e680000000200 */
[----:B--2---:R-:W2:Y:S03]  /*2e70*/  LDSM.16.M88.4 R4, [R234+0xa080] ;  /* 0x00a08000ea04783b */ /* 0x004ea60000000200 */
[C---:B------:R-:W-:Y:S01]  /*2e80*/  HMMA.16816.F32.BF16 R48, R20.reuse, R52, R84 ;  /* 0x000000341430723c */ /* 0x040fe20000041854 */
[----:B------:R-:W4:Y:S04]  /*2e90*/  LDSM.16.M88.4 R60, [R229+0x800] ;  /* 0x00080000e53c783b */ /* 0x000f280000000200 */
[----:B------:R-:W-:Y:S03]  /*2ea0*/  LDSM.16.M88.4 R64, [R229+0x1000] ;  /* 0x00100000e540783b */ /* 0x000fe60000000200 */
[C---:B------:R-:W-:Y:S01]  /*2eb0*/  HMMA.16816.F32.BF16 R44, R20.reuse, R46, R116 ;  /* 0x0000002e142c723c */ /* 0x040fe20000041874 */
[----:B------:R-:W0:Y:S07]  /*2ec0*/  LDGDEPBAR ;  /* 0x00000000000079af */ /* 0x000e2e0000000000 */
[C---:B------:R-:W-:Y:S08]  /*2ed0*/  HMMA.16816.F32.BF16 R16, R20.reuse, R42, R104 ;  /* 0x0000002a1410723c */ /* 0x040ff00000041868 */
[C---:B------:R-:W-:Y:S08]  /*2ee0*/  HMMA.16816.F32.BF16 R56, R20.reuse, R40, R92 ;  /* 0x000000281438723c */ /* 0x040ff0000004185c */
[----:B------:R-:W-:Y:S01]  /*2ef0*/  HMMA.16816.F32.BF16 R52, R20, R54, R100 ;  /* 0x000000361434723c */ /* 0x000fe20000041864 */
[----:B------:R-:W5:Y:S07]  /*2f00*/  LDSM.16.M88.4 R20, [R234+0x8080] ;  /* 0x00808000ea14783b */ /* 0x000f6e0000000200 */
[C---:B---3--:R-:W-:Y:S08]  /*2f10*/  HMMA.16816.F32.BF16 R84, R8.reuse, R26, R76 ;  /* 0x0000001a0854723c */ /* 0x048ff0000004184c */
[C---:B-1----:R-:W-:Y:S08]  /*2f20*/  HMMA.16816.F32.BF16 R40, R8.reuse, R28, R108 ;  /* 0x0000001c0828723c */ /* 0x042ff0000004186c */
[C---:B------:R-:W-:Y:S08]  /*2f30*/  HMMA.16816.F32.BF16 R92, R8.reuse, R24, R96 ;  /* 0x00000018085c723c */ /* 0x040ff00000041860 */
[C---:B------:R-:W-:Y:S08]  /*2f40*/  HMMA.16816.F32.BF16 R88, R8.reuse, R32, R88 ;  /* 0x000000200858723c */ /* 0x040ff00000041858 */
[C---:B------:R-:W-:Y:S08]  /*2f50*/  HMMA.16816.F32.BF16 R80, R8.reuse, R30, R80 ;  /* 0x0000001e0850723c */ /* 0x040ff00000041850 */
[----:B------:R-:W-:Y:S08]  /*2f60*/  HMMA.16816.F32.BF16 R76, R8, R34, R72 ;  /* 0x00000022084c723c */ /* 0x000ff00000041848 */
[C---:B------:R-:W-:Y:S08]  /*2f70*/  HMMA.16816.F32.BF16 R8, R12.reuse, R28, R68 ;  /* 0x0000001c0c08723c */ /* 0x040ff00000041844 */
[C---:B------:R-:W-:Y:S01]  /*2f80*/  HMMA.16816.F32.BF16 R44, R12.reuse, R30, R44 ;  /* 0x0000001e0c2c723c */ /* 0x040fe2000004182c */
[----:B------:R-:W-:Y:S07]  /*2f90*/  LDSM.16.M88.4 R28, [R224+0x6880] ;  /* 0x00688000e01c783b */ /* 0x000fee0000000200 */
[C---:B------:R-:W-:Y:S01]  /*2fa0*/  HMMA.16816.F32.BF16 R104, R12.reuse, R26, R16 ;  /* 0x0000001a0c68723c */ /* 0x040fe20000041810 */
[----:B------:R-:W1:Y:S07]  /*2fb0*/  LDSM.16.M88.4 R16, [R231+0xe080] ;  /* 0x00e08000e710783b */ /* 0x000e6e0000000200 */
[C---:B------:R-:W-:Y:S01]  /*2fc0*/  HMMA.16816.F32.BF16 R56, R12.reuse, R24, R56 ;  /* 0x000000180c38723c */ /* 0x040fe20000041838 */
[----:B------:R-:W3:Y:S07]  /*2fd0*/  LDSM.16.M88.4 R24, [R224+0x7080] ;  /* 0x00708000e018783b */ /* 0x000eee0000000200 */
[C---:B------:R-:W-:Y:S01]  /*2fe0*/  HMMA.16816.F32.BF16 R108, R12.reuse, R32, R48 ;  /* 0x000000200c6c723c */ /* 0x040fe20000041830 */
[----:B------:R-:W-:Y:S07]  /*2ff0*/  LDSM.16.M88.4 R48, [R235+0x1800] ;  /* 0x00180000eb30783b */ /* 0x000fee0000000200 */
[----:B------:R-:W-:Y:S01]  /*3000*/  HMMA.16816.F32.BF16 R52, R12, R34, R52 ;  /* 0x000000220c34723c */ /* 0x000fe20000041834 */
[----:B------:R-:W1:Y:S07]  /*3010*/  LDSM.16.M88.4 R12, [R224+0x7880] ;  /* 0x00788000e00c783b */ /* 0x000e6e0000000200 */
[C---:B--2---:R-:W-:Y:S08]  /*3020*/  HMMA.16816.F32.BF16 R40, R4.reuse, R36, R40 ;  /* 0x000000240428723c */ /* 0x044ff00000041828 */
[----:B----4-:R-:W-:Y:S08]  /*3030*/  HMMA.16816.F32.BF16 R68, R4, R60, R92 ;  /* 0x0000003c0444723c */ /* 0x010ff0000004185c */
[----:B-----5:R-:W-:Y:S01]  /*3040*/  HMMA.16816.F32.BF16 R92, R20, R36, R8 ;  /* 0x00000024145c723c */ /* 0x020fe20000041808 */
[----:B------:R-:W2:Y:S07]  /*3050*/  LDSM.16.M88.4 R8, [R231+0xc080] ;  /* 0x00c08000e708783b */ /* 0x000eae0000000200 */
[C---:B------:R-:W-:Y:S08]  /*3060*/  HMMA.16816.F32.BF16 R32, R4.reuse, R38, R80 ;  /* 0x000000260420723c */ /* 0x040ff00000041850 */
[C---:B------:R-:W-:Y:S08]  /*3070*/  HMMA.16816.F32.BF16 R72, R4.reuse, R62, R84 ;  /* 0x0000003e0448723c */ /* 0x040ff00000041854 */
[C---:B------:R-:W-:Y:S08]  /*3080*/  HMMA.16816.F32.BF16 R100, R4.reuse, R64, R88 ;  /* 0x000000400464723c */ /* 0x040ff00000041858 */
[----:B------:R-:W-:Y:S01]  /*3090*/  HMMA.16816.F32.BF16 R96, R4, R66, R76 ;  /* 0x000000420460723c */ /* 0x000fe2000004184c */
[----:B------:R-:W-:Y:S07]  /*30a0*/  LDSM.16.M88.4 R4, [R233+0xe080] ;  /* 0x00e08000e904783b */ /* 0x000fee0000000200 */
[C---:B------:R-:W-:Y:S01]  /*30b0*/  HMMA.16816.F32.BF16 R84, R20.reuse, R38, R44 ;  /* 0x000000261454723c */ /* 0x040fe2000004182c */
[----:B------:R-:W4:Y:S07]  /*30c0*/  LDSM.16.M88.4 R44, [R235+0x2000] ;  /* 0x00200000eb2c783b */ /* 0x000f2e0000000200 */
[C---:B------:R-:W-:Y:S01]  /*30d0*/  HMMA.16816.F32.BF16 R88, R20.reuse, R60, R56 ;  /* 0x0000003c1458723c */ /* 0x040fe20000041838 */
[----:B------:R-:W5:Y:S07]  /*30e0*/  LDSM.16.M88.4 R56, [R235+0x2800] ;  /* 0x00280000eb38783b */ /* 0x000f6e0000000200 */
[C---:B------:R-:W-:Y:S08]  /*30f0*/  HMMA.16816.F32.BF16 R104, R20.reuse, R62, R104 ;  /* 0x0000003e1468723c */ /* 0x040ff00000041868 */
[C---:B------:R-:W-:Y:S08]  /*3100*/  HMMA.16816.F32.BF16 R108, R20.reuse, R64, R108 ;  /* 0x00000040146c723c */ /* 0x040ff0000004186c */
[----:B------:R-:W-:Y:S01]  /*3110*/  HMMA.16816.F32.BF16 R80, R20, R66, R52 ;  /* 0x000000421450723c */ /* 0x000fe20000041834 */
[----:B------:R-:W2:Y:S07]  /*3120*/  LDSM.16.M88.4 R20, [R233+0xc080] ;  /* 0x00c08000e914783b */ /* 0x000eae0000000200 */
[C---:B-1----:R-:W-:Y:S08]  /*3130*/  HMMA.16816.F32.BF16 R76, R16.reuse, R28, R40 ;  /* 0x0000001c104c723c */ /* 0x042ff00000041828 */
[C---:B---3--:R-:W-:Y:S08]  /*3140*/  HMMA.16816.F32.BF16 R40, R16.reuse, R24, R68 ;  /* 0x000000181028723c */ /* 0x048ff00000041844 */
[C---:B------:R-:W-:Y:S08]  /*3150*/  HMMA.16816.F32.BF16 R52, R16.reuse, R30, R32 ;  /* 0x0000001e1034723c */ /* 0x040ff00000041820 */
[C---:B------:R-:W-:Y:S08]  /*3160*/  HMMA.16816.F32.BF16 R36, R16.reuse, R26, R72 ;  /* 0x0000001a1024723c */ /* 0x040ff00000041848 */
[----:B------:R-:W-:Y:S08]  /*3170*/  HMMA.16816.F32.BF16 R32, R16, R12, R100 ;  /* 0x0000000c1020723c */ /* 0x000ff00000041864 */
[C---:B--2---:R-:W-:Y:S08]  /*3180*/  HMMA.16816.F32.BF16 R72, R8.reuse, R28, R92 ;  /* 0x0000001c0848723c */ /* 0x044ff0000004185c */
[C---:B------:R-:W-:Y:S08]  /*3190*/  HMMA.16816.F32.BF16 R68, R8.reuse, R30, R84 ;  /* 0x0000001e0844723c */ /* 0x040ff00000041854 */
[----:B------:R-:W-:Y:S08]  /*31a0*/  HMMA.16816.F32.BF16 R60, R8, R24, R88 ;  /* 0x00000018083c723c */ /* 0x000ff00000041858 */
[----:B------:R-:W-:Y:S01]  /*31b0*/  HMMA.16816.F32.BF16 R64, R16, R14, R96 ;  /* 0x0000000e1040723c */ /* 0x000fe20000041860 */
[----:B------:R-:W-:Y:S07]  /*31c0*/  LDSM.16.M88.4 R16, [R232+0xe080] ;  /* 0x00e08000e810783b */ /* 0x000fee0000000200 */
[C---:B------:R-:W-:Y:S08]  /*31d0*/  HMMA.16816.F32.BF16 R28, R8.reuse, R26, R104 ;  /* 0x0000001a081c723c */ /* 0x040ff00000041868 */
[C---:B------:R-:W-:Y:S08]  /*31e0*/  HMMA.16816.F32.BF16 R24, R8.reuse, R12, R108 ;  /* 0x0000000c0818723c */ /* 0x040ff0000004186c */
[----:B------:R-:W-:Y:S01]  /*31f0*/  HMMA.16816.F32.BF16 R80, R8, R14, R80 ;  /* 0x0000000e0850723c */ /* 0x000fe20000041850 */
[----:B------:R-:W-:Y:S04]  /*3200*/  LDSM.16.M88.4 R12, [R232+0xc080] ;  /* 0x00c08000e80c783b */ /* 0x000fe80000000200 */
[----:B------:R-:W-:Y:S03]  /*3210*/  LDSM.16.M88.4 R8, [R234+0xc080] ;  /* 0x00c08000ea08783b */ /* 0x000fe60000000200 */
[C---:B----4-:R-:W-:Y:S01]  /*3220*/  HMMA.16816.F32.BF16 R108, R4.reuse, R44, R40 ;  /* 0x0000002c046c723c */ /* 0x050fe20000041828 */
[----:B------:R-:W1:Y:S07]  /*3230*/  LDSM.16.M88.4 R40, [R230+0x6880] ;  /* 0x00688000e628783b */ /* 0x000e6e0000000200 */
[C---:B------:R-:W-:Y:S01]  /*3240*/  HMMA.16816.F32.BF16 R104, R4.reuse, R46, R36 ;  /* 0x0000002e0468723c */ /* 0x040fe20000041824 */
[----:B------:R-:W2:Y:S07]  /*3250*/  LDSM.16.M88.4 R36, [R230+0x7080] ;  /* 0x00708000e624783b */ /* 0x000eae0000000200 */
[C---:B-----5:R-:W-:Y:S01]  /*3260*/  HMMA.16816.F32.BF16 R100, R4.reuse, R56, R32 ;  /* 0x000000380464723c */ /* 0x060fe20000041820 */
[----:B------:R-:W3:Y:S07]  /*3270*/  LDSM.16.M88.4 R32, [R230+0x7880] ;  /* 0x00788000e620783b */ /* 0x000eee0000000200 */
[C---:B------:R-:W-:Y:S08]  /*3280*/  HMMA.16816.F32.BF16 R112, R4.reuse, R48, R76 ;  /* 0x000000300470723c */ /* 0x040ff0000004184c */
[----:B------:R-:W-:Y:S08]  /*3290*/  HMMA.16816.F32.BF16 R76, R4, R50, R52 ;  /* 0x00000032044c723c */ /* 0x000ff00000041834 */
[C---:B------:R-:W-:Y:S08]  /*32a0*/  HMMA.16816.F32.BF16 R96, R20.reuse, R48, R72 ;  /* 0x000000301460723c */ /* 0x040ff00000041848 */
[C---:B------:R-:W-:Y:S08]  /*32b0*/  HMMA.16816.F32.BF16 R92, R20.reuse, R50, R68 ;  /* 0x00000032145c723c */ /* 0x040ff00000041844 */
[----:B------:R-:W-:Y:S08]  /*32c0*/  HMMA.16816.F32.BF16 R88, R20, R44, R60 ;  /* 0x0000002c1458723c */ /* 0x000ff0000004183c */
[----:B------:R-:W-:Y:S01]  /*32d0*/  HMMA.16816.F32.BF16 R52, R4, R58, R64 ;  /* 0x0000003a0434723c */ /* 0x000fe20000041840 */
[----:B------:R-:W-:Y:S07]  /*32e0*/  LDSM.16.M88.4 R4, [R236+0xe080] ;  /* 0x00e08000ec04783b */ /* 0x000fee0000000200 */
[C---:B------:R-:W-:Y:S01]  /*32f0*/  HMMA.16816.F32.BF16 R84, R20.reuse, R46, R28 ;  /* 0x0000002e1454723c */ /* 0x040fe2000004181c */
[----:B------:R-:W-:Y:S07]  /*3300*/  LDSM.16.M88.4 R28, [R229+0x1800] ;  /* 0x00180000e51c783b */ /* 0x000fee0000000200 */
[C---:B------:R-:W-:Y:S01]  /*3310*/  HMMA.16816.F32.BF16 R60, R20.reuse, R56, R24 ;  /* 0x00000038143c723c */ /* 0x040fe20000041818 */
[----:B------:R-:W4:Y:S07]  /*3320*/  LDSM.16.M88.4 R24, [R229+0x2000] ;  /* 0x00200000e518783b */ /* 0x000f2e0000000200 */
[----:B------:R-:W-:Y:S01]  /*3330*/  HMMA.16816.F32.BF16 R56, R20, R58, R80 ;  /* 0x0000003a1438723c */ /* 0x000fe20000041850 */
[----:B------:R-:W5:Y:S01]  /*3340*/  LDSM.16.M88.4 R20, [R229+0x2800] ;  /* 0x00280000e514783b */ /* 0x000f620000000200 */
[----:B------:R-:W-:-:S06]  /*3350*/  DEPBAR.LE SB0, 0x0 ;  /* 0x000080000000791a */ /* 0x000fcc0000000000 */
[C---:B-1----:R-:W-:Y:S08]  /*3360*/  HMMA.16816.F32.BF16 R80, R16.reuse, R40, R112 ;  /* 0x000000281050723c */ /* 0x042ff00000041870 */
[----:B------:R-:W-:Y:S08]  /*3370*/  HMMA.16816.F32.BF16 R76, R16, R42, R76 ;  /* 0x0000002a104c723c */ /* 0x000ff0000004184c */
[C---:B------:R-:W-:Y:S08]  /*3380*/  HMMA.16816.F32.BF16 R48, R12.reuse, R40, R96 ;  /* 0x000000280c30723c */ /* 0x040ff00000041860 */
[----:B------:R-:W-:Y:S08]  /*3390*/  HMMA.16816.F32.BF16 R44, R12, R42, R92 ;  /* 0x0000002a0c2c723c */ /* 0x000ff0000004185c */
[C---:B--2---:R-:W-:Y:S08]  /*33a0*/  HMMA.16816.F32.BF16 R72, R16.reuse, R36, R108 ;  /* 0x000000241048723c */ /* 0x044ff0000004186c */
[----:B------:R-:W-:Y:S08]  /*33b0*/  HMMA.16816.F32.BF16 R68, R16, R38, R104 ;  /* 0x000000261044723c */ /* 0x000ff00000041868 */
[----:B------:R-:W-:Y:S08]  /*33c0*/  HMMA.16816.F32.BF16 R40, R12, R36, R88 ;  /* 0x000000240c28723c */ /* 0x000ff00000041858 */
[C---:B---3--:R-:W-:Y:S08]  /*33d0*/  HMMA.16816.F32.BF16 R64, R16.reuse, R32, R100 ;  /* 0x000000201040723c */ /* 0x048ff00000041864 */
[----:B------:R-:W-:Y:S08]  /*33e0*/  HMMA.16816.F32.BF16 R52, R16, R34, R52 ;  /* 0x000000221034723c */ /* 0x000ff00000041834 */
[C---:B------:R-:W-:Y:S08]  /*33f0*/  HMMA.16816.F32.BF16 R36, R12.reuse, R38, R84 ;  /* 0x000000260c24723c */ /* 0x040ff00000041854 */
[C---:B------:R-:W-:Y:S08]  /*3400*/  HMMA.16816.F32.BF16 R16, R12.reuse, R32, R60 ;  /* 0x000000200c10723c */ /* 0x040ff0000004183c */
[----:B------:R-:W-:Y:S08]  /*3410*/  HMMA.16816.F32.BF16 R12, R12, R34, R56 ;  /* 0x000000220c0c723c */ /* 0x000ff00000041838 */
[C---:B----4-:R-:W-:Y:S08]  /*3420*/  HMMA.16816.F32.BF16 R32, R4.reuse, R24, R72 ;  /* 0x000000180420723c */ /* 0x050ff00000041848 */
[----:B------:R-:W-:Y:S08]  /*3430*/  HMMA.16816.F32.BF16 R84, R4, R26, R68 ;  /* 0x0000001a0454723c */ /* 0x000ff00000041844 */
[C---:B------:R-:W-:Y:S08]  /*3440*/  HMMA.16816.F32.BF16 R40, R8.reuse, R24, R40 ;  /* 0x000000180828723c */ /* 0x040ff00000041828 */
[----:B------:R-:W-:Y:S08]  /*3450*/  HMMA.16816.F32.BF16 R36, R8, R26, R36 ;  /* 0x0000001a0824723c */ /* 0x000ff00000041824 */
[C---:B-----5:R-:W-:Y:S08]  /*3460*/  HMMA.16816.F32.BF16 R92, R4.reuse, R20, R64 ;  /* 0x00000014045c723c */ /* 0x060ff00000041840 */
        /* <DEDUP_REMOVED lines=40> */
[----:B------:R-:W-:-:S03]  /*36f0*/  SHF.L.U64.HI R5, R129, 0x1, R130 ;  /* 0x0000000181057819 */ /* 0x000fc60000010282 */
[----:B------:R-:W-:Y:S04]  /*3700*/  SHFL.IDX PT, R7, R0, 0x2, 0x181f ;  /* 0x00581f0000077f89 */ /* 0x000fe800000e0000 */
[----:B------:R-:W1:Y:S04]  /*3710*/  SHFL.IDX PT, R10, R4, RZ, 0x181f ;  /* 0x00181fff040a7589 */ /* 0x000e6800000e0000 */
[----:B------:R2:W3:Y:S04]  /*3720*/  SHFL.IDX PT, R11, R4, 0x1, 0x181f ;  /* 0x00381f00040b7f89 */ /* 0x0004e800000e0000 */
[----:B------:R-:W4:Y:S04]  /*3730*/  SHFL.IDX PT, R13, R0, RZ, 0x181f ;  /* 0x00181fff000d7589 */ /* 0x000f2800000e0000 */
[----:B------:R5:W3:Y:S01]  /*3740*/  SHFL.IDX PT, R18, R0, 0x1, 0x181f ;  /* 0x00381f0000127f89 */ /* 0x000ae200000e0000 */
[----:B-1----:R-:W-:-:S02]  /*3750*/  IADD3 R14, P2, R10, R15, RZ ;  /* 0x0000000f0a0e7210 */ /* 0x002fc40007f5e0ff */
[----:B--2---:R-:W-:-:S04]  /*3760*/  IADD3 R4, -R19, 0x10, RZ ;  /* 0x0000001013047810 */ /* 0x004fc80007ffe1ff */
[----:B------:R-:W-:Y:S01]  /*3770*/  LOP3.LUT R4, R4, 0xf, RZ, 0xc0, !PT ;  /* 0x0000000f04047812 */ /* 0x000fe200078ec0ff */
[----:B-----5:R-:W-:-:S03]  /*3780*/  IMAD.SHL.U32 R0, R126, 0x2, RZ ;  /* 0x000000027e007824 */ /* 0x020fc600078e00ff */
[-C--:B------:R-:W-:Y:S02]  /*3790*/  IADD3 R16, P1, P0, R4, R6.reuse, R15 ;  /* 0x0000000604107210 */ /* 0x080fe4000783e00f */
[----:B------:R-:W-:Y:S02]  /*37a0*/  LOP3.LUT R4, R8, 0xf, RZ, 0xc0, !PT ;  /* 0x0000000f08047812 */ /* 0x000fe400078ec0ff */
[----:B------:R-:W-:Y:S02]  /*37b0*/  IADD3.X R17, RZ, R7, R5, P1, P0 ;  /* 0x00000007ff117210 */ /* 0x000fe40000fe0405 */
[----:B------:R-:W-:Y:S02]  /*37c0*/  IADD3 R8, P1, P0, R4, R6, R0 ;  /* 0x0000000604087210 */ /* 0x000fe4000783e000 */
[----:B------:R-:W-:-:S04]  /*37d0*/  SHF.L.U64.HI R4, R126, 0x1, R128 ;  /* 0x000000017e047819 */ /* 0x000fc80000010280 */
[--C-:B------:R-:W-:Y:S02]  /*37e0*/  IADD3.X R9, RZ, R7, R4.reuse, P1, P0 ;  /* 0x00000007ff097210 */ /* 0x100fe40000fe0404 */
[-C--:B------:R-:W-:Y:S02]  /*37f0*/  IADD3 R12, P1, R10, R0.reuse, RZ ;  /* 0x000000000a0c7210 */ /* 0x080fe40007f3e0ff */
[----:B---3--:R-:W-:Y:S01]  /*3800*/  IADD3 R10, P0, R11, R15, RZ ;  /* 0x0000000f0b0a7210 */ /* 0x008fe20007f1e0ff */
[--C-:B----4-:R-:W-:Y:S01]  /*3810*/  IMAD.X R15, R13, 0x1, R5.reuse, P2 ;  /* 0x000000010d0f7824 */ /* 0x110fe200010e0605 */
        /* <DEDUP_REMOVED lines=12> */
.L_x_1080:
        /* <DEDUP_REMOVED lines=9> */
[----:B------:R-:W-:Y:S01]  /*3970*/  ULOP3.LUT UR21, URZ, UR21, URZ, 0x33, !UPT ;  /* 0x000000153f157292 */ /* 0x000fe2000f8e333f */
[----:B-1----:R-:W-:Y:S01]  /*3980*/  SHF.R.S32.HI R6, RZ, 0x1f, R0 ;  /* 0x0000001fff067819 */ /* 0x002fe20000011400 */
[----:B------:R-:W-:Y:S01]  /*3990*/  IMAD.IADD R5, R127, 0x1, -R5 ;  /* 0x000000017f057824 */ /* 0x000fe200078e0a05 */
[----:B------:R-:W-:Y:S01]  /*39a0*/  LOP3.LUT R7, R4, 0xffffffc, RZ, 0xc0, !PT ;  /* 0x0ffffffc04077812 */ /* 0x000fe200078ec0ff */
[----:B------:R-:W0:Y:S01]  /*39b0*/  LDGDEPBAR ;  /* 0x00000000000079af */ /* 0x000e220000000000 */
[----:B------:R-:W-:-:S02]  /*39c0*/  LEA.HI R6, R6, R0, RZ, 0x2 ;  /* 0x0000000006067211 */ /* 0x000fc400078f10ff */
[----:B------:R-:W-:Y:S01]  /*39d0*/  LEA.HI R4, R5, R5, RZ, 0x1 ;  /* 0x0000000505047211 */ /* 0x000fe200078f08ff */
[----:B------:R-:W-:Y:S01]  /*39e0*/  IMAD.IADD R8, R122, 0x1, -R7 ;  /* 0x000000017a087824 */ /* 0x000fe200078e0a07 */
[----:B------:R-:W-:Y:S02]  /*39f0*/  LEA.HI.SX32 R7, R6, UR28, 0x1e ;  /* 0x0000001c06077c11 */ /* 0x000fe4000f8ff2ff */
[----:B------:R-:W-:Y:S01]  /*3a00*/  PLOP3.LUT P1, PT, PT, PT, UP1, 0x80, 0x0 ;  /* 0x000000000000781c */ /* 0x000fe20003f2f018 */
[C---:B------:R-:W-:Y:S01]  /*3a10*/  IMAD.SHL.U32 R9, R4.reuse, 0x20, RZ ;  /* 0x0000002004097824 */ /* 0x040fe200078e00ff */
[----:B------:R-:W-:Y:S01]  /*3a20*/  LOP3.LUT R4, R4, 0x1ffffffe, RZ, 0xc0, !PT ;  /* 0x1ffffffe04047812 */ /* 0x000fe200078ec0ff */
[----:B------:R-:W-:Y:S01]  /*3a30*/  IMAD R8, R8, 0x10, R7 ;  /* 0x0000001008087824 */ /* 0x000fe200078e0207 */
[----:B------:R-:W-:Y:S02]  /*3a40*/  PLOP3.LUT P0, PT, PT, PT, UP1, 0x80, 0x0 ;  /* 0x000000000000781c */ /* 0x000fe40003f0f018 */
        /* <DEDUP_REMOVED lines=13> */
[----:B------:R-:W-:Y:S02]  /*3b20*/  IMAD.SHL.U32 R7, R4, 0x2, RZ ;  /* 0x0000000204077824 */ /* 0x000fe400078e00ff */
[----:B------:R-:W-:-:S03]  /*3b30*/  IMAD.U32 R4, RZ, RZ, UR32 ;  /* 0x00000020ff047e24 */ /* 0x000fc6000f8e00ff */
[----:B------:R3:W-:Y:S01]  /*3b40*/  STL [R1+0x8], R7 ;  /* 0x0000080701007387 */ /* 0x0007e20000100800 */
[C---:B------:R-:W-:Y:S02]  /*3b50*/  IADD3 R0, -R7.reuse, 0x1, R0 ;  /* 0x0000000107007810 */ /* 0x040fe40007ffe100 */
[C---:B------:R-:W-:Y:S02]  /*3b60*/  IADD3 R11, -R7.reuse, UR8, R4 ;  /* 0x00000008070b7c10 */ /* 0x040fe4000fffe104 */
[----:B------:R-:W-:Y:S02]  /*3b70*/  IADD3 R0, R0, -UR12, RZ ;  /* 0x8000000c00007c10 */ /* 0x000fe4000fffe0ff */
        /* <DEDUP_REMOVED lines=10> */
[----:B------:R-:W-:-:S04]  /*3c20*/  IADD3 R6, -R7, UR8, R6 ;  /* 0x0000000807067c10 */ /* 0x000fc8000fffe106 */
        /* <DEDUP_REMOVED lines=9> */
.L_x_1083:
[----:B------:R-:W-:-:S04]  /*3cc0*/  MOV R7, c[0x0][0x32c] ;  /* 0x0000cb0000077a02 */ /* 0x000fc80000000f00 */
[----:B------:R-:W-:-:S13]  /*3cd0*/  ISETP.NE.AND P0, PT, R7, 0x1, PT ;  /* 0x000000010700780c */ /* 0x000fda0003f05270 */
[----:B------:R-:W-:-:S05]  /*3ce0*/  @P0 IMAD.HI.U32 R7, R6, c[0x0][0x330], RZ ;  /* 0x0000cc0006070a27 */ /* 0x000fca00078e00ff */
[----:B------:R-:W-:Y:S02]  /*3cf0*/  @P0 SHF.R.U32.HI R6, RZ, c[0x0][0x334], R7 ;  /* 0x0000cd00ff060a19 */ /* 0x000fe40000011607 */
.L_x_1084:
[----:B------:R-:W-:Y:S05]  /*3d00*/  BSYNC B0 ;  /* 0x0000000000007941 */ /* 0x000fea0003800000 */
.L_x_1082:
[----:B------:R-:W-:-:S05]  /*3d10*/  IMAD R6, R6, c[0x0][0x32c], R13 ;  /* 0x0000cb0006067a24 */ /* 0x000fca00078e020d */
[----:B------:R-:W-:Y:S02]  /*3d20*/  IADD3 R7, R6, c[0x0][0x32c], RZ ;  /* 0x0000cb0006077a10 */ /* 0x000fe40007ffe0ff */
[----:B------:R-:W-:Y:S02]  /*3d30*/  IMNMX R4, R4, R6, !PT ;  /* 0x0000000604047217 */ /* 0x000fe40007800200 */
[----:B------:R-:W-:Y:S02]  /*3d40*/  IMNMX R5, R5, R7, PT ;  /* 0x0000000705057217 */ /* 0x000fe40003800200 */
.L_x_1081:
        /* <DEDUP_REMOVED lines=19> */
.L_x_1087:
[----:B------:R-:W-:-:S04]  /*3e80*/  MOV R14, c[0x0][0x32c] ;  /* 0x0000cb00000e7a02 */ /* 0x000fc80000000f00 */
[----:B------:R-:W-:-:S13]  /*3e90*/  ISETP.NE.AND P0, PT, R14, 0x1, PT ;  /* 0x000000010e00780c */ /* 0x000fda0003f05270 */
[----:B------:R-:W-:-:S05]  /*3ea0*/  @P0 IMAD.HI.U32 R14, R8, c[0x0][0x330], RZ ;  /* 0x0000cc00080e0a27 */ /* 0x000fca00078e00ff */
[----:B------:R-:W-:Y:S02]  /*3eb0*/  @P0 SHF.R.U32.HI R8, RZ, c[0x0][0x334], R14 ;  /* 0x0000cd00ff080a19 */ /* 0x000fe4000001160e */
.L_x_1088:
[----:B------:R-:W-:Y:S05]  /*3ec0*/  BSYNC B0 ;  /* 0x0000000000007941 */ /* 0x000fea0003800000 */
.L_x_1086:
[----:B------:R-:W-:-:S05]  /*3ed0*/  IMAD R8, R8, c[0x0][0x32c], R13 ;  /* 0x0000cb0008087a24 */ /* 0x000fca00078e020d */
[----:B------:R-:W-:Y:S02]  /*3ee0*/  IADD3 R14, R8, c[0x0][0x32c], RZ ;  /* 0x0000cb00080e7a10 */ /* 0x000fe40007ffe0ff */
[----:B------:R-:W-:Y:S02]  /*3ef0*/  IMNMX R6, R6, R8, !PT ;  /* 0x0000000806067217 */ /* 0x000fe40007800200 */
[----:B------:R-:W-:Y:S02]  /*3f00*/  IMNMX R7, R7, R14, PT ;  /* 0x0000000e07077217 */ /* 0x000fe40003800200 */
.L_x_1085:
        /* <DEDUP_REMOVED lines=86> */
.L_x_1091:
[----:B------:R-:W-:-:S04]  /*4470*/  MOV R14, c[0x0][0x32c] ;  /* 0x0000cb00000e7a02 */ /* 0x000fc80000000f00 */
[----:B------:R-:W-:-:S13]  /*4480*/  ISETP.NE.AND P0, PT, R14, 0x1, PT ;  /* 0x000000010e00780c */ /* 0x000fda0003f05270 */
[----:B------:R-:W-:-:S05]  /*4490*/  @P0 IMAD.HI.U32 R14, R8, c[0x0][0x330], RZ ;  /* 0x0000cc00080e0a27 */ /* 0x000fca00078e00ff */
[----:B------:R-:W-:Y:S02]  /*44a0*/  @P0 SHF.R.U32.HI R8, RZ, c[0x0][0x334], R14 ;  /* 0x0000cd00ff080a19 */ /* 0x000fe4000001160e */
.L_x_1092:
[----:B------:R-:W-:Y:S05]  /*44b0*/  BSYNC B0 ;  /* 0x0000000000007941 */ /* 0x000fea0003800000 */
.L_x_1090:
[----:B------:R-:W-:-:S05]  /*44c0*/  IMAD R8, R8, c[0x0][0x32c], R13 ;  /* 0x0000cb0008087a24 */ /* 0x000fca00078e020d */
[----:B------:R-:W-:Y:S02]  /*44d0*/  IADD3 R14, R8, c[0x0][0x32c], RZ ;  /* 0x0000cb00080e7a10 */ /* 0x000fe40007ffe0ff */
[----:B------:R-:W-:Y:S02]  /*44e0*/  IMNMX R4, R4, R8, !PT ;  /* 0x0000000804047217 */ /* 0x000fe40007800200 */
[----:B------:R-:W-:Y:S02]  /*44f0*/  IMNMX R5, R5, R14, PT ;  /* 0x0000000e05057217 */ /* 0x000fe40003800200 */
.L_x_1089:
        /* <DEDUP_REMOVED lines=135> */
.L_x_1095:
[----:B------:R-:W-:-:S04]  /*4d70*/  MOV R7, c[0x0][0x32c] ;  /* 0x0000cb0000077a02 */ /* 0x000fc80000000f00 */
[----:B------:R-:W-:-:S13]  /*4d80*/  ISETP.NE.AND P0, PT, R7, 0x1, PT ;  /* 0x000000010700780c */ /* 0x000fda0003f05270 */
[----:B------:R-:W-:-:S05]  /*4d90*/  @P0 IMAD.HI.U32 R7, R6, c[0x0][0x330], RZ ;  /* 0x0000cc0006070a27 */ /* 0x000fca00078e00ff */
[----:B------:R-:W-:Y:S02]  /*4da0*/  @P0 SHF.R.U32.HI R6, RZ, c[0x0][0x334], R7 ;  /* 0x0000cd00ff060a19 */ /* 0x000fe40000011607 */
.L_x_1096:
[----:B------:R-:W-:Y:S05]  /*4db0*/  BSYNC B0 ;  /* 0x0000000000007941 */ /* 0x000fea0003800000 */
.L_x_1094:
[----:B------:R-:W-:-:S05]  /*4dc0*/  IMAD R6, R6, c[0x0][0x32c], R13 ;  /* 0x0000cb0006067a24 */ /* 0x000fca00078e020d */
[----:B------:R-:W-:Y:S02]  /*4dd0*/  IADD3 R7, R6, c[0x0][0x32c], RZ ;  /* 0x0000cb0006077a10 */ /* 0x000fe40007ffe0ff */
[----:B------:R-:W-:Y:S02]  /*4de0*/  IMNMX R4, R4, R6, !PT ;  /* 0x0000000604047217 */ /* 0x000fe40007800200 */
[----:B------:R-:W-:Y:S02]  /*4df0*/  IMNMX R5, R5, R7, PT ;  /* 0x0000000705057217 */ /* 0x000fe40003800200 */
.L_x_1093:
        /* <DEDUP_REMOVED lines=93> */
[----:B--2---:R-:W-:Y:S01]  /*53d0*/  FMNMX.FTZ R168, R6, R168, !PT ;  /* 0x000000a806a87209 */ /* 0x004fe20007810000 */
[----:B------:R-:W-:Y:S01]  /*53e0*/  FMUL.FTZ R13, R169, c[0x0][0x2d0] ;  /* 0x0000b400a90d7a20 */ /* 0x000fe20000410000 */
[----:B------:R-:W-:Y:S01]  /*53f0*/  FMNMX.FTZ R6, R59, R7, !PT ;  /* 0x000000073b067209 */ /* 0x000fe20007810000 */
[----:B------:R-:W-:Y:S01]  /*5400*/  STL [R1+0x30], R224 ;  /* 0x000030e001007387 */ /* 0x000fe20000100800 */
[----:B------:R-:W-:Y:S01]  /*5410*/  FSETP.NEU.FTZ.AND P0, PT, R169, -INF , PT ;  /* 0xff800000a900780b */ /* 0x000fe20003f1d000 */
[----:B------:R-:W-:Y:S01]  /*5420*/  FMUL.FTZ R12, R168, c[0x0][0x2d0] ;  /* 0x0000b400a80c7a20 */ /* 0x000fe20000410000 */
[----:B------:R-:W-:Y:S02]  /*5430*/  FMNMX.FTZ R6, R68, R6, !PT ;  /* 0x0000000644067209 */ /* 0x000fe40007810000 */
[----:B------:R-:W-:Y:S01]  /*5440*/  PLOP3.LUT P2, PT, PT, PT, UP6, 0x40, 0x0 ;  /* 0x000000000000781c */ /* 0x000fe20003f4e868 */
[----:B------:R-:W-:Y:S01]  /*5450*/  UISETP.NE.AND UP6, UPT, UR14, URZ, UPT ;  /* 0x0000003f0e00728c */ /* 0x000fe2000bfc5270 */
[----:B------:R-:W-:-:S02]  /*5460*/  FMNMX.FTZ R6, R72, R6, !PT ;  /* 0x0000000648067209 */ /* 0x000fc40007810000 */
[----:B------:R-:W-:Y:S02]  /*5470*/  FMNMX.FTZ R8, R50, R51, !PT ;  /* 0x0000003332087209 */ /* 0x000fe40007810000 */
[----:B------:R-:W-:Y:S02]  /*5480*/  FMNMX.FTZ R6, R73, R6, !PT ;  /* 0x0000000649067209 */ /* 0x000fe40007810000 */
[----:B------:R-:W-:Y:S02]  /*5490*/  ISETP.GT.AND P1, PT, R4, 0x18, P1 ;  /* 0x000000180400780c */ /* 0x000fe40000f24270 */
[----:B------:R-:W-:Y:S02]  /*54a0*/  FMNMX.FTZ R6, R74, R6, !PT ;  /* 0x000000064a067209 */ /* 0x000fe40007810000 */
[----:B------:R-:W-:Y:S02]  /*54b0*/  FSEL R13, R13, RZ, P0 ;  /* 0x000000ff0d0d7208 */ /* 0x000fe40000000000 */
[----:B------:R-:W-:-:S02]  /*54c0*/  PLOP3.LUT P0, PT, PT, PT, UP3, 0x40, 0x0 ;  /* 0x000000000000781c */ /* 0x000fc40003f0e838 */
[----:B------:R-:W-:Y:S01]  /*54d0*/  ISETP.GT.AND P2, PT, R4, 0x11, P2 ;  /* 0x000000110400780c */ /* 0x000fe20001744270 */
[----:B------:R-:W-:Y:S01]  /*54e0*/  FFMA.FTZ R7, R15, c[0x0][0x2d0], -R13 ;  /* 0x0000b4000f077a23 */ /* 0x000fe2000001080d */
[----:B------:R-:W-:Y:S02]  /*54f0*/  FMNMX.FTZ R8, R52, R8, !PT ;  /* 0x0000000834087209 */ /* 0x000fe40007810000 */
[----:B------:R-:W-:Y:S01]  /*5500*/  FMNMX.FTZ R6, R126, R6, !PT ;  /* 0x000000067e067209 */ /* 0x000fe20007810000 */
[----:B------:R1:W-:Y:S01]  /*5510*/  MUFU.EX2 R239, R7 ;  /* 0x0000000700ef7308 */ /* 0x0003e20000000800 */
[C---:B------:R-:W-:Y:S02]  /*5520*/  ISETP.LT.OR P1, PT, R5.reuse, 0x19, P1 ;  /* 0x000000190500780c */ /* 0x040fe40000f21670 */
[----:B------:R-:W-:Y:S02]  /*5530*/  ISETP.GT.AND P0, PT, R4, 0x20, P0 ;  /* 0x000000200400780c */ /* 0x000fe40000704270 */
[----:B------:R-:W-:-:S02]  /*5540*/  ISETP.LT.OR P2, PT, R5, 0x12, P2 ;  /* 0x000000120500780c */ /* 0x000fc40001741670 */
[----:B------:R-:W-:Y:S02]  /*5550*/  FMNMX.FTZ R8, R53, R8, !PT ;  /* 0x0000000835087209 */ /* 0x000fe40007810000 */
[----:B------:R-:W-:Y:S02]  /*5560*/  FMNMX.FTZ R6, R144, R6, !PT ;  /* 0x0000000690067209 */ /* 0x000fe40007810000 */
[----:B------:R-:W-:Y:S02]  /*5570*/  FSEL R48, R86, -INF , !P1 ;  /* 0xff80000056307808 */ /* 0x000fe40004800000 */
[----:B------:R-:W-:Y:S02]  /*5580*/  FSETP.NEU.FTZ.AND P1, PT, R168, -INF , PT ;  /* 0xff800000a800780b */ /* 0x000fe40003f3d000 */
[----:B------:R-:W-:Y:S01]  /*5590*/  ISETP.LT.OR P0, PT, R5, 0x21, P0 ;  /* 0x000000210500780c */ /* 0x000fe20000701670 */
[----:B-1----:R-:W-:Y:S01]  /*55a0*/  FFMA.FTZ R7, R16, c[0x0][0x2d0], -R13 ;  /* 0x0000b40010077a23 */ /* 0x002fe2000001080d */
[----:B------:R-:W-:-:S02]  /*55b0*/  FSEL R57, R35, -INF , !P2 ;  /* 0xff80000023397808 */ /* 0x000fc40005000000 */
[----:B------:R-:W-:Y:S01]  /*55c0*/  FMNMX.FTZ R8, R49, R8, !PT ;  /* 0x0000000831087209 */ /* 0x000fe20007810000 */
[----:B------:R1:W2:Y:S01]  /*55d0*/  MUFU.EX2 R238, R7 ;  /* 0x0000000700ee7308 */ /* 0x0002a20000000800 */
[----:B------:R-:W-:Y:S01]  /*55e0*/  FMNMX.FTZ R6, R145, R6, !PT ;  /* 0x0000000691067209 */ /* 0x000fe20007810000 */
[----:B------:R-:W-:Y:S01]  /*55f0*/  LDSM.16.MT88.4 R32, [R225+0x2080] ;  /* 0x00208000e120783b */ /* 0x000fe20000004200 */
[----:B------:R-:W-:Y:S02]  /*5600*/  FSEL R12, R12, RZ, P1 ;  /* 0x000000ff0c0c7208 */ /* 0x000fe40000800000 */
[----:B------:R-:W-:Y:S02]  /*5610*/  FSEL R89, R94, -INF , !P0 ;  /* 0xff8000005e597808 */ /* 0x000fe40004000000 */
[----:B------:R-:W-:Y:S02]  /*5620*/  PLOP3.LUT P2, PT, PT, PT, UP2, 0x40, 0x0 ;  /* 0x000000000000781c */ /* 0x000fe40003f4e828 */
[----:B------:R-:W-:-:S02]  /*5630*/  PLOP3.LUT P1, PT, PT, PT, UP1, 0x40, 0x0 ;  /* 0x000000000000781c */ /* 0x000fc40003f2e818 */
[----:B------:R-:W-:Y:S02]  /*5640*/  PLOP3.LUT P0, PT, PT, PT, UP0, 0x40, 0x0 ;  /* 0x000000000000781c */ /* 0x000fe40003f0e808 */
[----:B------:R-:W-:Y:S02]  /*5650*/  FMNMX.FTZ R8, R57, R8, !PT ;  /* 0x0000000839087209 */ /* 0x000fe40007810000 */
[----:B------:R-:W-:Y:S01]  /*5660*/  FMNMX.FTZ R6, R127, R6, !PT ;  /* 0x000000067f067209 */ /* 0x000fe20007810000 */
[----:B-1----:R-:W-:Y:S01]  /*5670*/  FFMA.FTZ R7, R18, c[0x0][0x2d0], -R13 ;  /* 0x0000b40012077a23 */ /* 0x002fe2000001080d */
[C---:B------:R-:W-:Y:S02]  /*5680*/  ISETP.GT.AND P2, PT, R4.reuse, 0x21, P2 ;  /* 0x000000210400780c */ /* 0x040fe40001744270 */
[C---:B------:R-:W-:Y:S01]  /*5690*/  ISETP.GT.AND P1, PT, R4.reuse, 0x28, P1 ;  /* 0x000000280400780c */ /* 0x040fe20000f24270 */
[----:B------:R1:W-:Y:S01]  /*56a0*/  MUFU.EX2 R240, R7 ;  /* 0x0000000700f07308 */ /* 0x0003e20000000800 */
[----:B------:R-:W-:-:S02]  /*56b0*/  ISETP.GT.AND P0, PT, R4, 0x29, P0 ;  /* 0x000000290400780c */ /* 0x000fc40000704270 */
[----:B------:R-:W-:Y:S02]  /*56c0*/  FMNMX.FTZ R4, R48, R8, !PT ;  /* 0x0000000830047209 */ /* 0x000fe40007810000 */
[----:B------:R-:W4:Y:S01]  /*56d0*/  SHFL.BFLY PT, R8, R6, 0x2, 0x1f ;  /* 0x0c401f0006087f89 */ /* 0x000f2200000e0000 */
[----:B------:R-:W-:Y:S02]  /*56e0*/  ISETP.LT.OR P2, PT, R5, 0x22, P2 ;  /* 0x000000220500780c */ /* 0x000fe40001741670 */
[----:B------:R-:W-:Y:S02]  /*56f0*/  FMNMX.FTZ R4, R56, R4, !PT ;  /* 0x0000000438047209 */ /* 0x000fe40007810000 */
[----:B------:R-:W-:Y:S02]  /*5700*/  FSEL R88, R95, -INF , !P2 ;  /* 0xff8000005f587808 */ /* 0x000fe40005000000 */
        /* <DEDUP_REMOVED lines=482> */
[----:B------:R1:W-:Y:S01]  /*7530*/  STL [R1+0x10], R7 ;  /* 0x0000100701007387 */ /* 0x0003e20000100800 */
[----:B------:R-:W-:-:S03]  /*7540*/  UIMAD.WIDE.U32 UR30, UR28, UR4, URZ ;  /* 0x000000041c1e72a5 */ /* 0x000fc6000f8e003f */
[----:B------:R1:W-:Y:S04]  /*7550*/  STL [R1+0xc], R5 ;  /* 0x00000c0501007387 */ /* 0x0003e80000100800 */
[----:B------:R1:W-:Y:S04]  /*7560*/  STL [R1+0x18], R0 ;  /* 0x0000180001007387 */ /* 0x0003e80000100800 */
[----:B------:R1:W-:Y:S01]  /*7570*/  STL [R1+0x14], R2 ;  /* 0x0000140201007387 */ /* 0x0003e20000100800 */
[----:B------:R-:W-:Y:S01]  /*7580*/  PLOP3.LUT P0, PT, PT, PT, UP6, 0x40, 0x0 ;  /* 0x000000000000781c */ /* 0x000fe20003f0e868 */
[----:B------:R-:W-:-:S02]  /*7590*/  @UP5 UMOV UR29, UR31 ;  /* 0x0000001f001d5c82 */ /* 0x000fc40008000000 */
[----:B------:R-:W-:-:S04]  /*75a0*/  @UP5 USHF.R.U32.HI UR28, URZ, UR5, UR29 ;  /* 0x000000053f1c5299 */ /* 0x000fc8000801161d */
[----:B------:R-:W-:-:S03]  /*75b0*/  UIADD3 UR4, UR27, UR28, URZ ;  /* 0x0000001c1b047290 */ /* 0x000fc6000fffe03f */
[----:B------:R-:W-:Y:S02]  /*75c0*/  ULDC UR27, c[0x0][0x328] ;  /* 0x0000ca00001b7ab9 */ /* 0x000fe40000000800 */
[----:B------:R-:W-:Y:S02]  /*75d0*/  UIADD3 UR26, UR26, -0x2, URZ ;  /* 0xfffffffe1a1a7890 */ /* 0x000fe4000fffe03f */
[----:B------:R-:W-:Y:S01]  /*75e0*/  UIADD3 UR27, UR4, UR27, URZ ;  /* 0x0000001b041b7290 */ /* 0x000fe2000fffe03f */
[----:B------:R-:W-:Y:S05]  /*75f0*/  @P0 BRA `(.L_x_1097) ;  /* 0x0000018000000947 */ /* 0x000fea0003800000 */
[----:B------:R-:W-:Y:S01]  /*7600*/  ISETP.LT.AND P0, PT, RZ, UR4, PT ;  /* 0x00000004ff007c0c */ /* 0x000fe2000bf01270 */
[----:B------:R-:W-:-:S12]  /*7610*/  UIADD3 UR28, UR4, -0x1, URZ ;  /* 0xffffffff041c7890 */ /* 0x000fd8000fffe03f */
[----:B------:R-:W-:Y:S05]  /*7620*/  @P0 BRA `(.L_x_1098) ;  /* 0x000000a000000947 */ /* 0x000fea0003800000 */
[----:B------:R-:W-:Y:S02]  /*7630*/  UMOV UR28, 0x1 ;  /* 0x00000001001c7882 */ /* 0x000fe40000000000 */
        /* <DEDUP_REMOVED lines=9> */
.L_x_1098:
[----:B------:R-:W-:Y:S02]  /*76d0*/  UMOV UR5, 0x1 ;  /* 0x0000000100057882 */ /* 0x000fe40000000000 */
[----:B------:R-:W-:Y:S02]  /*76e0*/  ULDC UR4, c[0x0][0x32c] ;  /* 0x0000cb0000047ab9 */ /* 0x000fe40000000800 */
[----:B------:R-:W-:-:S03]  /*76f0*/  UISETP.NE.AND UP0, UPT, UR5, UR4, UPT ;  /* 0x000000040500728c */ /* 0x000fc6000bf05270 */
[----:B------:R-:W-:Y:S02]  /*7700*/  ULDC.64 UR4, c[0x0][0x330] ;  /* 0x0000cc0000047ab9 */ /* 0x000fe40000000a00 */
[----:B------:R-:W-:-:S07]  /*7710*/  UIMAD.WIDE.U32 UR30, UR28, UR4, URZ ;  /* 0x000000041c1e72a5 */ /* 0x000fce000f8e003f */
[----:B------:R-:W-:Y:S02]  /*7720*/  @UP0 UMOV UR29, UR31 ;  /* 0x0000001f001d0c82 */ /* 0x000fe40008000000 */
[----:B------:R-:W-:Y:S02]  /*7730*/  @UP0 USHF.R.U32.HI UR28, URZ, UR5, UR29 ;  /* 0x000000053f1c0299 */ /* 0x000fe4000801161d */
.L_x_1099:
[----:B------:R-:W-:Y:S02]  /*7740*/  ULDC UR4, c[0x0][0x32c] ;  /* 0x0000cb0000047ab9 */ /* 0x000fe40000000800 */
[----:B------:R-:W-:-:S04]  /*7750*/  UIMAD UR4, UR28, UR4, UR4 ;  /* 0x000000041c0472a4 */ /* 0x000fc8000f8e0204 */
[----:B------:R-:W-:-:S04]  /*7760*/  UISETP.LT.AND UP0, UPT, UR27, UR4, UPT ;  /* 0x000000041b00728c */ /* 0x000fc8000bf01270 */
[----:B------:R-:W-:-:S04]  /*7770*/  USEL UR27, UR27, UR4, UP0 ;  /* 0x000000041b1b7287 */ /* 0x000fc80008000000 */
.L_x_1097:
        /* <DEDUP_REMOVED lines=21> */
.L_x_1119:
        /* <DEDUP_REMOVED lines=57> */
.L_x_1101:
        /* <DEDUP_REMOVED lines=187> */
.L_x_1102:
[----:B-1----:R-:W2:Y:S01]  /*8810*/  LDL R2, [R1+0x1c] ;  /* 0x00001c0001027983 */ /* 0x002ea20000100800 */
[----:B------:R-:W-:Y:S01]  /*8820*/  UISETP.NE.AND UP1, UPT, UR15, URZ, UPT ;  /* 0x0000003f0f00728c */ /* 0x000fe2000bf25270 */
[----:B------:R-:W-:Y:S01]  /*8830*/  IMAD.U32 R174, RZ, RZ, UR12 ;  /* 0x0000000cffae7e24 */ /* 0x000fe2000f8e00ff */
        /* <DEDUP_REMOVED lines=12> */
[----:B---3--:R-:W-:Y:S04]  /*8900*/  IADD3 R2, -R194, 0x1, R2 ;  /* 0x00000001c2027810 */ /* 0x008fe80007ffe102 */
[----:B------:R-:W-:Y:S04]  /*8910*/  IADD3 R174, -R174, UR8, R2 ;  /* 0x00000008aeae7c10 */ /* 0x000fe8000fffe102 */
[C---:B------:R-:W-:Y:S02]  /*8920*/  IADD3 R173, R174.reuse, c[0x0][0x328], RZ ;  /* 0x0000ca00aead7a10 */ /* 0x040fe40007ffe0ff */
[----:B------:R-:W-:Y:S03]  /*8930*/  IADD3 R174, R174, UR21, RZ ;  /* 0x00000015aeae7c10 */ /* 0x000fe6000fffe0ff */
[--C-:B-1----:R-:W-:Y:S02]  /*8940*/  IMAD.IADD R168, R173, 0x1, R0.reuse ;  /* 0x00000001ada87824 */ /* 0x102fe400078e0200 */
[----:B------:R-:W-:Y:S01]  /*8950*/  IMAD.IADD R167, R174, 0x1, R0 ;  /* 0x00000001aea77824 */ /* 0x000fe200078e0200 */
[----:B------:R-:W-:-:S05]  /*8960*/  @P0 BRA `(.L_x_1103) ;  /* 0x0000019000000947 */ /* 0x000fca0003800000 */
[----:B------:R-:W-:Y:S01]  /*8970*/  IMAD.U32 R2, RZ, RZ, UR12 ;  /* 0x0000000cff027e24 */ /* 0x000fe2000f8e00ff */
[----:B------:R-:W-:Y:S04]  /*8980*/  BSSY B0, `(.L_x_1104) ;  /* 0x0000012000007945 */ /* 0x000fe80003800000 */
[----:B------:R-:W-:Y:S04]  /*8990*/  IADD3 R0, -R2, UR8, R0 ;  /* 0x0000000802007c10 */ /* 0x000fe8000fffe100 */
        /* <DEDUP_REMOVED lines=11> */
.L_x_1105:
[----:B------:R-:W-:Y:S04]  /*8a50*/  MOV R2, c[0x0][0x32c] ;  /* 0x0000cb0000027a02 */ /* 0x000fe80000000f00 */
[----:B------:R-:W-:Y:S11]  /*8a60*/  ISETP.NE.AND P0, PT, R2, 0x1, PT ;  /* 0x000000010200780c */ /* 0x000ff60003f05270 */
[----:B------:R-:W-:Y:S02]  /*8a70*/  @!UPT UIADD3 URZ, URZ, URZ, URZ ;  /* 0x0000003f3f3ff290 */ /* 0x000fe4000fffe03f */
[----:B------:R-:W-:Y:S05]  /*8a80*/  @P0 IMAD.HI.U32 R2, R0, c[0x0][0x330], RZ ;  /* 0x0000cc0000020a27 */ /* 0x000fea00078e00ff */
[----:B------:R-:W-:Y:S02]  /*8a90*/  @P0 SHF.R.U32.HI R0, RZ, c[0x0][0x334], R2 ;  /* 0x0000cd00ff000a19 */ /* 0x000fe40000011602 */
.L_x_1106:
[----:B------:R-:W-:Y:S05]  /*8aa0*/  BSYNC B0 ;  /* 0x0000000000007941 */ /* 0x000fea0003800000 */
.L_x_1104:
[----:B------:R-:W-:Y:S05]  /*8ab0*/  IADD3 R2, -R194, UR4, RZ ;  /* 0x00000004c2027c10 */ /* 0x000fea000fffe1ff */
[----:B------:R-:W-:Y:S05]  /*8ac0*/  IMAD R0, R0, c[0x0][0x32c], R2 ;  /* 0x0000cb0000007a24 */ /* 0x000fea00078e0202 */
[----:B------:R-:W-:Y:S02]  /*8ad0*/  IADD3 R2, R0, c[0x0][0x32c], RZ ;  /* 0x0000cb0000027a10 */ /* 0x000fe40007ffe0ff */
[----:B------:R-:W-:Y:S02]  /*8ae0*/  IMNMX R167, R167, R0, !PT ;  /* 0x00000000a7a77217 */ /* 0x000fe40007800200 */
[----:B------:R-:W-:Y:S02]  /*8af0*/  IMNMX R168, R168, R2, PT ;  /* 0x00000002a8a87217 */ /* 0x000fe40003800200 */
.L_x_1103:
[----:B------:R-:W1:Y:S01]  /*8b00*/  SHFL.IDX PT, R0, R172, 0x1, 0x1c1f ;  /* 0x003c1f00ac007f89 */ /* 0x000e6200000e0000 */
[----:B------:R-:W-:Y:S06]  /*8b10*/  UISETP.NE.AND UP0, UPT, UR14, URZ, UPT ;  /* 0x0000003f0e00728c */ /* 0x000fec000bf05270 */
[----:B------:R-:W-:Y:S02]  /*8b20*/  PLOP3.LUT P0, PT, PT, PT, UP0, 0x40, 0x0 ;  /* 0x000000000000781c */ /* 0x000fe40003f0e808 */
[----:B-1----:R-:W-:Y:S01]  /*8b30*/  IADD3 R3, R174, R0, RZ ;  /* 0x00000000ae037210 */ /* 0x002fe20007ffe0ff */
[----:B------:R-:W-:Y:S10]  /*8b40*/  IMAD.IADD R165, R173, 0x1, R0 ;  /* 0x00000001ada57824 */ /* 0x000ff400078e0200 */
        /* <DEDUP_REMOVED lines=15> */
.L_x_1109:
[----:B------:R-:W-:Y:S04]  /*8c40*/  MOV R2, c[0x0][0x32c] ;  /* 0x0000cb0000027a02 */ /* 0x000fe80000000f00 */
[----:B------:R-:W-:Y:S11]  /*8c50*/  ISETP.NE.AND P0, PT, R2, 0x1, PT ;  /* 0x000000010200780c */ /* 0x000ff60003f05270 */
[----:B------:R-:W-:Y:S02]  /*8c60*/  @!UPT UIADD3 URZ, URZ, URZ, URZ ;  /* 0x0000003f3f3ff290 */ /* 0x000fe4000fffe03f */
[----:B------:R-:W-:Y:S05]  /*8c70*/  @P0 IMAD.HI.U32 R2, R0, c[0x0][0x330], RZ ;  /* 0x0000cc0000020a27 */ /* 0x000fea00078e00ff */
[----:B------:R-:W-:Y:S02]  /*8c80*/  @P0 SHF.R.U32.HI R0, RZ, c[0x0][0x334], R2 ;  /* 0x0000cd00ff000a19 */ /* 0x000fe40000011602 */
.L_x_1110:
[----:B------:R-:W-:Y:S05]  /*8c90*/  BSYNC B0 ;  /* 0x0000000000007941 */ /* 0x000fea0003800000 */
.L_x_1108:
[----:B------:R-:W-:Y:S05]  /*8ca0*/  IADD3 R2, -R194, UR4, RZ ;  /* 0x00000004c2027c10 */ /* 0x000fea000fffe1ff */
[----:B------:R-:W-:Y:S05]  /*8cb0*/  IMAD R0, R0, c[0x0][0x32c], R2 ;  /* 0x0000cb0000007a24 */ /* 0x000fea00078e0202 */
[----:B------:R-:W-:Y:S02]  /*8cc0*/  IADD3 R2, R0, c[0x0][0x32c], RZ ;  /* 0x0000cb0000027a10 */ /* 0x000fe40007ffe0ff */
[----:B------:R-:W-:Y:S02]  /*8cd0*/  IMNMX R3, R3, R0, !PT ;  /* 0x0000000003037217 */ /* 0x000fe40007800200 */
[----:B------:R-:W-:Y:S02]  /*8ce0*/  IMNMX R165, R165, R2, PT ;  /* 0x00000002a5a57217 */ /* 0x000fe40003800200 */
.L_x_1107:
        /* <DEDUP_REMOVED lines=20> */
.L_x_1113:
[----:B------:R-:W-:Y:S04]  /*8e30*/  MOV R175, c[0x0][0x32c] ;  /* 0x0000cb0000af7a02 */ /* 0x000fe80000000f00 */
[----:B------:R-:W-:Y:S11]  /*8e40*/  ISETP.NE.AND P0, PT, R175, 0x1, PT ;  /* 0x00000001af00780c */ /* 0x000ff60003f05270 */
[----:B------:R-:W-:Y:S02]  /*8e50*/  @!UPT UIADD3 URZ, URZ, URZ, URZ ;  /* 0x0000003f3f3ff290 */ /* 0x000fe4000fffe03f */
[----:B------:R-:W-:Y:S05]  /*8e60*/  @P0 IMAD.HI.U32 R175, R169, c[0x0][0x330], RZ ;  /* 0x0000cc00a9af0a27 */ /* 0x000fea00078e00ff */
[----:B------:R-:W-:Y:S02]  /*8e70*/  @P0 SHF.R.U32.HI R169, RZ, c[0x0][0x334], R175 ;  /* 0x0000cd00ffa90a19 */ /* 0x000fe400000116af */
.L_x_1114:
[----:B------:R-:W-:Y:S05]  /*8e80*/  BSYNC B0 ;  /* 0x0000000000007941 */ /* 0x000fea0003800000 */
.L_x_1112:
[----:B------:R-:W-:Y:S05]  /*8e90*/  IADD3 R175, -R194, UR4, RZ ;  /* 0x00000004c2af7c10 */ /* 0x000fea000fffe1ff */
[----:B------:R-:W-:Y:S05]  /*8ea0*/  IMAD R169, R169, c[0x0][0x32c], R175 ;  /* 0x0000cb00a9a97a24 */ /* 0x000fea00078e02af */
[----:B------:R-:W-:Y:S02]  /*8eb0*/  IADD3 R175, R169, c[0x0][0x32c], RZ ;  /* 0x0000cb00a9af7a10 */ /* 0x000fe40007ffe0ff */
[----:B------:R-:W-:Y:S02]  /*8ec0*/  IMNMX R0, R0, R169, !PT ;  /* 0x000000a900007217 */ /* 0x000fe40007800200 */
[----:B------:R-:W-:Y:S02]  /*8ed0*/  IMNMX R2, R2, R175, PT ;  /* 0x000000af02027217 */ /* 0x000fe40003800200 */
.L_x_1111:
        /* <DEDUP_REMOVED lines=198> */
.L_x_1117:
[----:B------:R-:W-:Y:S04]  /*9b40*/  MOV R4, c[0x0][0x32c] ;  /* 0x0000cb0000047a02 */ /* 0x000fe80000000f00 */
[----:B------:R-:W-:Y:S11]  /*9b50*/  ISETP.NE.AND P0, PT, R4, 0x1, PT ;  /* 0x000000010400780c */ /* 0x000ff60003f05270 */
[----:B------:R-:W-:Y:S02]  /*9b60*/  @!UPT UIADD3 URZ, URZ, URZ, URZ ;  /* 0x0000003f3f3ff290 */ /* 0x000fe4000fffe03f */
[----:B------:R-:W-:Y:S05]  /*9b70*/  @P0 IMAD.HI.U32 R4, R3, c[0x0][0x330], RZ ;  /* 0x0000cc0003040a27 */ /* 0x000fea00078e00ff */
[----:B------:R-:W-:Y:S02]  /*9b80*/  @P0 SHF.R.U32.HI R3, RZ, c[0x0][0x334], R4 ;  /* 0x0000cd00ff030a19 */ /* 0x000fe40000011604 */
.L_x_1118:
[----:B------:R-:W-:Y:S05]  /*9b90*/  BSYNC B0 ;  /* 0x0000000000007941 */ /* 0x000fea0003800000 */
.L_x_1116:
[----:B------:R-:W-:Y:S05]  /*9ba0*/  IADD3 R4, -R194, UR4, RZ ;  /* 0x00000004c2047c10 */ /* 0x000fea000fffe1ff */
[----:B------:R-:W-:Y:S05]  /*9bb0*/  IMAD R3, R3, c[0x0][0x32c], R4 ;  /* 0x0000cb0003037a24 */ /* 0x000fea00078e0204 */
[----:B------:R-:W-:Y:S02]  /*9bc0*/  IADD3 R4, R3, c[0x0][0x32c], RZ ;  /* 0x0000cb0003047a10 */ /* 0x000fe40007ffe0ff */
[----:B------:R-:W-:Y:S02]  /*9bd0*/  IMNMX R0, R0, R3, !PT ;  /* 0x0000000300007217 */ /* 0x000fe40007800200 */
[----:B------:R-:W-:Y:S02]  /*9be0*/  IMNMX R2, R2, R4, PT ;  /* 0x0000000402027217 */ /* 0x000fe40003800200 */
.L_x_1115:
        /* <DEDUP_REMOVED lines=35> */
[----:B------:R-:W-:Y:S01]  /*9e20*/  PLOP3.LUT P2, PT, PT, PT, UP3, 0x40, 0x0 ;  /* 0x000000000000781c */ /* 0x000fe20003f4e838 */
[----:B------:R-:W1:Y:S01]  /*9e30*/  SHFL.BFLY PT, R5, R169, 0x2, 0x1f ;  /* 0x0c401f00a9057f89 */ /* 0x000e6200000e0000 */
[----:B------:R-:W-:Y:S01]  /*9e40*/  FMNMX.FTZ R4, R8, R170, !PT ;  /* 0x000000aa08047209 */ /* 0x000fe20007810000 */
[----:B------:R-:W-:Y:S01]  /*9e50*/  UISETP.NE.AND UP3, UPT, UR31, URZ, UPT ;  /* 0x0000003f1f00728c */ /* 0x000fe2000bf65270 */
[----:B------:R-:W-:Y:S02]  /*9e60*/  FMNMX.FTZ R3, R41, R3, !PT ;  /* 0x0000000329037209 */ /* 0x000fe40007810000 */
[----:B------:R-:W-:Y:S02]  /*9e70*/  ISETP.GT.AND P2, PT, R0, 0x1, P2 ;  /* 0x000000010000780c */ /* 0x000fe40001744270 */
[----:B------:R-:W-:Y:S01]  /*9e80*/  FMNMX.FTZ R4, R9, R4, !PT ;  /* 0x0000000409047209 */ /* 0x000fe20007810000 */
[----:B------:R-:W2:Y:S01]  /*9e90*/  SHFL.BFLY PT, R168, R3, 0x2, 0x1f ;  /* 0x0c401f0003a87f89 */ /* 0x000ea200000e0000 */
[----:B------:R-:W-:Y:S02]  /*9ea0*/  ISETP.LT.OR P2, PT, R2, 0x2, P2 ;  /* 0x000000020200780c */ /* 0x000fe40001741670 */
[----:B------:R-:W-:Y:S02]  /*9eb0*/  FMNMX.FTZ R4, R12, R4, !PT ;  /* 0x000000040c047209 */ /* 0x000fe40007810000 */
[----:B------:R-:W-:Y:S02]  /*9ec0*/  FSEL R11, R11, -INF , !P2 ;  /* 0xff8000000b0b7808 */ /* 0x000fe40005000000 */
        /* <DEDUP_REMOVED lines=8> */
[----:B------:R-:W-:Y:S02]  /*9f50*/  FMNMX.FTZ R4, R210, R4, !PT ;  /* 0x00000004d2047209 */ /* 0x000fe40007810000 */
[----:B------:R-:W-:Y:S01]  /*9f60*/  PLOP3.LUT P0, PT, PT, PT, UP2, 0x40, 0x0 ;  /* 0x000000000000781c */ /* 0x000fe20003f0e828 */
[----:B------:R-:W-:Y:S01]  /*9f70*/  UISETP.NE.AND UP2, UPT, UR30, URZ, UPT ;  /* 0x0000003f1e00728c */ /* 0x000fe2000bf45270 */
[----:B-1----:R-:W-:Y:S02]  /*9f80*/  FMNMX.FTZ R169, R169, R5, !PT ;  /* 0x00000005a9a97209 */ /* 0x002fe40007810000 */
[----:B------:R-:W-:Y:S02]  /*9f90*/  FMNMX.FTZ R4, R211, R4, !PT ;  /* 0x00000004d3047209 */ /* 0x000fe40007810000 */
[----:B--2---:R-:W-:Y:S01]  /*9fa0*/  FMNMX.FTZ R168, R3, R168, !PT ;  /* 0x000000a803a87209 */ /* 0x004fe20007810000 */
[----:B------:R-:W1:Y:S01]  /*9fb0*/  SHFL.BFLY PT, R5, R169, 0x1, 0x1f ;  /* 0x0c201f00a9057f89 */ /* 0x000e6200000e0000 */
[----:B------:R-:W-:Y:S02]  /*9fc0*/  FMNMX.FTZ R3, R247, R4, !PT ;  /* 0x00000004f7037209 */ /* 0x000fe40007810000 */
[----:B------:R-:W-:Y:S02]  /*9fd0*/  ISETP.GT.AND P0, PT, R0, 0x8, P0 ;  /* 0x000000080000780c */ /* 0x000fe40000704270 */
[----:B------:R-:W-:Y:S02]  /*9fe0*/  FMNMX.FTZ R3, R251, R3, !PT ;  /* 0x00000003fb037209 */ /* 0x000fe40007810000 */
[----:B------:R-:W-:Y:S01]  /*9ff0*/  PLOP3.LUT P1, PT, PT, PT, UP4, 0x40, 0x0 ;  /* 0x000000000000781c */ /* 0x000fe20003f2e848 */
[----:B------:R-:W-:Y:S01]  /*a000*/  UISETP.NE.AND UP4, UPT, UR4, URZ, UPT ;  /* 0x0000003f0400728c */ /* 0x000fe2000bf85270 */
[----:B------:R-:W-:Y:S01]  /*a010*/  FMNMX.FTZ R3, R34, R3, !PT ;  /* 0x0000000322037209 */ /* 0x000fe20007810000 */
[----:B------:R-:W-:Y:S01]  /*a020*/  SHFL.BFLY PT, R7, R168, 0x1, 0x1f ;  /* 0x0c201f00a8077f89 */ /* 0x000fe200000e0000 */
[----:B------:R-:W-:Y:S02]  /*a030*/  ISETP.LT.OR P0, PT, R2, 0x9, P0 ;  /* 0x000000090200780c */ /* 0x000fe40000701670 */
[----:B------:R-:W-:Y:S02]  /*a040*/  FMNMX.FTZ R3, R35, R3, !PT ;  /* 0x0000000323037209 */ /* 0x000fe40007810000 */
[----:B------:R-:W-:Y:S02]  /*a050*/  ISETP.GT.AND P1, PT, R0, RZ, P1 ;  /* 0x000000ff0000720c */ /* 0x000fe40000f24270 */
[----:B------:R-:W-:Y:S02]  /*a060*/  FSEL R14, R14, -INF , !P0 ;  /* 0xff8000000e0e7808 */ /* 0x000fe40004000000 */
[----:B------:R-:W-:Y:S02]  /*a070*/  PLOP3.LUT P0, PT, PT, PT, UP6, 0x40, 0x0 ;  /* 0x000000000000781c */ /* 0x000fe40003f0e868 */
[----:B------:R-:W-:Y:S02]  /*a080*/  ISETP.LT.OR P1, PT, R2, 0x1, P1 ;  /* 0x000000010200780c */ /* 0x000fe40000f21670 */
[----:B------:R-:W-:Y:S02]  /*a090*/  ISETP.GT.AND P0, PT, R0, 0x11, P0 ;  /* 0x000000110000780c */ /* 0x000fe40000704270 */
[----:B-1----:R-:W-:Y:S02]  /*a0a0*/  FMNMX.FTZ R169, R169, R5, !PT ;  /* 0x00000005a9a97209 */ /* 0x002fe40007810000 */
[----:B------:R-:W-:Y:S02]  /*a0b0*/  FSEL R10, R10, -INF , !P1 ;  /* 0xff8000000a0a7808 */ /* 0x000fe40004800000 */
[C---:B------:R-:W-:Y:S01]  /*a0c0*/  FSETP.NEU.FTZ.AND P2, PT, R169.reuse, -INF , PT ;  /* 0xff800000a900780b */ /* 0x040fe20003f5d000 */
[----:B------:R-:W-:Y:S01]  /*a0d0*/  FMUL.FTZ R173, R169, c[0x0][0x2d0] ;  /* 0x0000b400a9ad7a20 */ /* 0x000fe20000410000 */
[----:B------:R-:W-:Y:S01]  /*a0e0*/  PLOP3.LUT P1, PT, PT, PT, UP1, 0x40, 0x0 ;  /* 0x000000000000781c */ /* 0x000fe20003f2e818 */
[----:B------:R-:W-:Y:S01]  /*a0f0*/  UISETP.NE.AND UP1, UPT, UR29, URZ, UPT ;  /* 0x0000003f1d00728c */ /* 0x000fe2000bf25270 */
[----:B------:R-:W-:Y:S02]  /*a100*/  ISETP.LT.OR P0, PT, R2, 0x12, P0 ;  /* 0x000000120200780c */ /* 0x000fe40000701670 */
[----:B------:R-:W-:Y:S02]  /*a110*/  FSEL R173, R173, RZ, P2 ;  /* 0x000000ffadad7208 */ /* 0x000fe40001000000 */
[----:B------:R-:W-:Y:S02]  /*a120*/  ISETP.GT.AND P1, PT, R0, 0x9, P1 ;  /* 0x000000090000780c */ /* 0x000fe40000f24270 */
[----:B------:R-:W-:Y:S01]  /*a130*/  FSEL R203, R27, -INF , !P0 ;  /* 0xff8000001bcb7808 */ /* 0x000fe20004000000 */
[--C-:B------:R-:W-:Y:S01]  /*a140*/  FFMA.FTZ R4, R6, c[0x0][0x2d0], -R173.reuse ;  /* 0x0000b40006047a23 */ /* 0x100fe200000108ad */
[----:B------:R-:W-:Y:S01]  /*a150*/  PLOP3.LUT P0, PT, PT, PT, UP4, 0x40, 0x0 ;  /* 0x000000000000781c */ /* 0x000fe20003f0e848 */
[----:B------:R-:W1:Y:S01]  /*a160*/  SHFL.BFLY PT, R6, R3, 0x2, 0x1f ;  /* 0x0c401f0003067f89 */ /* 0x000e6200000e0000 */
[----:B------:R-:W-:Y:S01]  /*a170*/  ISETP.LT.OR P1, PT, R2, 0xa, P1 ;  /* 0x0000000a0200780c */ /* 0x000fe20000f21670 */
[----:B------:R2:W3:Y:S01]  /*a180*/  MUFU.EX2 R20, R4 ;  /* 0x0000000400147308 */ /* 0x0004e20000000800 */
[----:B------:R-:W-:Y:S02]  /*a190*/  ISETP.GT.AND P0, PT, R0, 0x19, P0 ;  /* 0x000000190000780c */ /* 0x000fe40000704270 */
[----:B------:R-:W-:Y:S02]  /*a1a0*/  FSEL R15, R15, -INF , !P1 ;  /* 0xff8000000f0f7808 */ /* 0x000fe40004800000 */
[----:B------:R-:W-:Y:S02]  /*a1b0*/  PLOP3.LUT P1, PT, PT, PT, UP5, 0x40, 0x0 ;  /* 0x000000000000781c */ /* 0x000fe40003f2e858 */
[----:B------:R-:W-:Y:S02]  /*a1c0*/  ISETP.LT.OR P0, PT, R2, 0x1a, P0 ;  /* 0x0000001a0200780c */ /* 0x000fe40000701670 */
[----:B------:R-:W-:Y:S02]  /*a1d0*/  ISETP.GT.AND P1, PT, R0, 0x18, P1 ;  /* 0x000000180000780c */ /* 0x000fe40000f24270 */
[----:B------:R-:W-:Y:S02]  /*a1e0*/  FSEL R207, R31, -INF , !P0 ;  /* 0xff8000001fcf7808 */ /* 0x000fe40004000000 */
[----:B------:R-:W-:Y:S02]  /*a1f0*/  PLOP3.LUT P0, PT, PT, PT, UP3, 0x40, 0x0 ;  /* 0x000000000000781c */ /* 0x000fe40003f0e838 */
[----:B------:R-:W-:Y:S02]  /*a200*/  ISETP.LT.OR P1, PT, R2, 0x19, P1 ;  /* 0x000000190200780c */ /* 0x000fe40000f21670 */
[----:B------:R-:W-:Y:S02]  /*a210*/  ISETP.GT.AND P0, PT, R0, 0x20, P0 ;  /* 0x000000200000780c */ /* 0x000fe40000704270 */
[----:B------:R-:W-:Y:S02]  /*a220*/  FSEL R204, R30, -INF , !P1 ;  /* 0xff8000001ecc7808 */ /* 0x000fe40004800000 */
[----:B------:R-:W-:Y:S02]  /*a230*/  PLOP3.LUT P1, PT, PT, PT, UP2, 0x40, 0x0 ;  /* 0x000000000000781c */ /* 0x000fe40003f2e828 */
[----:B-1----:R-:W-:Y:S01]  /*a240*/  FMNMX.FTZ R3, R3, R6, !PT ;  /* 0x0000000603037209 */ /* 0x002fe20007810000 */
[--C-:B--2---:R-:W-:Y:S01]  /*a250*/  FFMA.FTZ R4, R175, c[0x0][0x2d0], -R173.reuse ;  /* 0x0000b400af047a23 */ /* 0x104fe200000108ad */
[----:B------:R-:W-:Y:S02]  /*a260*/  ISETP.LT.OR P0, PT, R2, 0x21, P0 ;  /* 0x000000210200780c */ /* 0x000fe40000701670 */
[----:B------:R-:W-:Y:S01]  /*a270*/  ISETP.GT.AND P1, PT, R0, 0x21, P1 ;  /* 0x000000210000780c */ /* 0x000fe20000f24270 */
[----:B------:R1:W-:Y:S01]  /*a280*/  MUFU.EX2 R24, R4 ;  /* 0x0000000400187308 */ /* 0x0003e20000000800 */
[----:B------:R-:W2:Y:S01]  /*a290*/  SHFL.BFLY PT, R167, R3, 0x1, 0x1f ;  /* 0x0c201f0003a77f89 */ /* 0x000ea200000e0000 */
[----:B------:R-:W-:Y:S02]  /*a2a0*/  FSEL R212, R42, -INF , !P0 ;  /* 0xff8000002ad47808 */ /* 0x000fe40004000000 */
[----:B------:R-:W-:Y:S02]  /*a2b0*/  PLOP3.LUT P0, PT, PT, PT, UP1, 0x40, 0x0 ;  /* 0x000000000000781c */ /* 0x000fe40003f0e818 */
[----:B------:R-:W-:Y:S02]  /*a2c0*/  FMNMX.FTZ R168, R168, R7, !PT ;  /* 0x00000007a8a87209 */ /* 0x000fe40007810000 */
[----:B------:R-:W-:Y:S02]  /*a2d0*/  ISETP.LT.OR P1, PT, R2, 0x22, P1 ;  /* 0x000000220200780c */ /* 0x000fe40000f21670 */
[----:B------:R-:W-:Y:S01]  /*a2e0*/  ISETP.GT.AND P0, PT, R0, 0x28, P0 ;  /* 0x000000280000780c */ /* 0x000fe20000704270 */
[C---:B------:R-:W-:Y:S01]  /*a2f0*/  FMUL.FTZ R174, R168.reuse, c[0x0][0x2d0] ;  /* 0x0000b400a8ae7a20 */ /* 0x040fe20000410000 */
[----:B------:R-:W-:Y:S02]  /*a300*/  FSEL R214, R43, -INF , !P1 ;  /* 0xff8000002bd67808 */ /* 0x000fe40004800000 */
[----:B------:R-:W-:Y:S02]  /*a310*/  FSETP.NEU.FTZ.AND P1, PT, R168, -INF , PT ;  /* 0xff800000a800780b */ /* 0x000fe40003f3d000 */
[----:B------:R-:W-:Y:S02]  /*a320*/  ISETP.LT.OR P0, PT, R2, 0x29, P0 ;  /* 0x000000290200780c */ /* 0x000fe40000701670 */
[----:B------:R-:W-:Y:S02]  /*a330*/  FSEL R174, R174, RZ, P1 ;  /* 0x000000ffaeae7208 */ /* 0x000fe40000800000 */
[----:B------:R-:W-:Y:S02]  /*a340*/  FSEL R213, R46, -INF , !P0 ;  /* 0xff8000002ed57808 */ /* 0x000fe40004000000 */
[----:B------:R-:W-:Y:S01]  /*a350*/  PLOP3.LUT P0, PT, PT, PT, UP0, 0x40, 0x0 ;  /* 0x000000000000781c */ /* 0x000fe20003f0e808 */
[----:B------:R-:W-:Y:S01]  /*a360*/  UISETP.GT.AND UP0, UPT, UR26, UR5, UPT ;  /* 0x000000051a00728c */ /* 0x000fe2000bf04270 */
[--C-:B-1----:R-:W-:Y:S01]  /*a370*/  FFMA.FTZ R4, R16, c[0x0][0x2d0], -R173.reuse ;  /* 0x0000b40010047a23 */ /* 0x102fe200000108ad */
[----:B--2---:R-:W-:Y:S01]  /*a380*/  FMNMX.FTZ R167, R3, R167, !PT ;  /* 0x000000a703a77209 */ /* 0x004fe20007810000 */
[--C-:B------:R-:W-:Y:S01]  /*a390*/  FFMA.FTZ R3, R19, c[0x0][0x2d0], -R174.reuse ;  /* 0x0000b40013037a23 */ /* 0x100fe200000108ae */
[----:B------:R-:W-:Y:S01]  /*a3a0*/  ISETP.GT.AND P0, PT, R0, 0x29, P0 ;  /* 0x000000290000780c */ /* 0x000fe20000704270 */
[----:B------:R1:W2:Y:S01]  /*a3b0*/  MUFU.EX2 R21, R4 ;  /* 0x0000000400157308 */ /* 0x0002a20000000800 */
[----:B------:R-:W-:Y:S01]  /*a3c0*/  FMNMX.FTZ R5, R10, R171, !PT ;  /* 0x000000ab0a057209 */ /* 0x000fe20007810000 */
[----:B------:R-:W-:Y:S01]  /*a3d0*/  FMUL.FTZ R175, R167, c[0x0][0x2d0] ;  /* 0x0000b400a7af7a20 */ /* 0x000fe20000410000 */
[----:B------:R-:W-:Y:S01]  /*a3e0*/  ISETP.LT.OR P0, PT, R2, 0x2a, P0 ;  /* 0x0000002a0200780c */ /* 0x000fe20000701670 */
[--C-:B------:R-:W-:Y:S01]  /*a3f0*/  FFMA.FTZ R2, R193, c[0x0][0x2d0], -R174.reuse ;  /* 0x0000b400c1027a23 */ /* 0x100fe200000108ae */
[----:B------:R-:W-:Y:S01]  /*a400*/  FMNMX.FTZ R5, R11, R5, !PT ;  /* 0x000000050b057209 */ /* 0x000fe20007810000 */
[----:B------:R-:W-:Y:S01]  /*a410*/  UIADD3 UR26, UR26, -0x1, URZ ;  /* 0xffffffff1a1a7890 */ /* 0x000fe2000fffe03f */
[----:B------:R-:W-:Y:S02]  /*a420*/  FSEL R172, R47, -INF , !P0 ;  /* 0xff8000002fac7808 */ /* 0x000fe40004000000 */
[----:B------:R-:W-:Y:S01]  /*a430*/  FSETP.NEU.FTZ.AND P0, PT, R167, -INF , PT ;  /* 0xff800000a700780b */ /* 0x000fe20003f1d000 */
[----:B------:R4:W-:Y:S01]  /*a440*/  MUFU.EX2 R49, R3 ;  /* 0x0000000300317308 */ /* 0x0009e20000000800 */
[----:B------:R-:W-:Y:S02]  /*a450*/  FMNMX.FTZ R5, R14, R5, !PT ;  /* 0x000000050e057209 */ /* 0x000fe40007810000 */
[----:B------:R-:W-:Y:S02]  /*a460*/  FSEL R175, R175, RZ, P0 ;  /* 0x000000ffafaf7208 */ /* 0x000fe40000000000 */
[----:B------:R-:W-:Y:S02]  /*a470*/  FMNMX.FTZ R5, R15, R5, !PT ;  /* 0x000000050f057209 */ /* 0x000fe40007810000 */
[----:B---3--:R-:W-:Y:S02]  /*a480*/  MOV R43, R20 ;  /* 0x00000014002b7202 */ /* 0x008fe40000000f00 */
[----:B------:R-:W-:Y:S01]  /*a490*/  FMNMX.FTZ R5, R200, R5, !PT ;  /* 0x00000005c8057209 */ /* 0x000fe20007810000 */
[----:B------:R3:W-:Y:S01]  /*a4a0*/  MUFU.EX2 R6, R2 ;  /* 0x0000000200067308 */ /* 0x0007e20000000800 */
[----:B------:R-:W-:Y:S02]  /*a4b0*/  MOV R42, R34 ;  /* 0x00000022002a7202 */ /* 0x000fe40000000f00 */
[----:B------:R-:W-:Y:S01]  /*a4c0*/  FMNMX.FTZ R5, R203, R5, !PT ;  /* 0x00000005cb057209 */ /* 0x000fe20007810000 */
[----:B-1----:R-:W-:Y:S01]  /*a4d0*/  FFMA.FTZ R4, R17, c[0x0][0x2d0], -R173 ;  /* 0x0000b40011047a23 */ /* 0x002fe200000108ad */
[----:B--2---:R-:W-:Y:S02]  /*a4e0*/  MOV R46, R21 ;  /* 0x00000015002e7202 */ /* 0x004fe40000000f00 */
[----:B------:R-:W-:Y:S03]  /*a4f0*/  LDSM.16.MT88.4 R20, [R225+0x2080] ;  /* 0x00208000e114783b */ /* 0x000fe60000004200 */
[----:B------:R1:W2:Y:S01]  /*a500*/  MUFU.EX2 R51, R4 ;  /* 0x0000000400337308 */ /* 0x0002a20000000800 */
[--C-:B----4-:R-:W-:Y:S09]  /*a510*/  FFMA.FTZ R3, R8, c[0x0][0x2d0], -R175.reuse ;  /* 0x0000b40008037a23 */ /* 0x110ff200000108af */
[----:B------:R4:W-:Y:S01]  /*a520*/  MUFU.EX2 R44, R3 ;  /* 0x00000003002c7308 */ /* 0x0009e20000000800 */
[--C-:B---3--:R-:W-:Y:S09]  /*a530*/  FFMA.FTZ R2, R18, c[0x0][0x2d0], -R174.reuse ;  /* 0x0000b40012027a23 */ /* 0x108ff200000108ae */
[----:B------:R-:W3:Y:S01]  /*a540*/  MUFU.EX2 R50, R2 ;  /* 0x0000000200327308 */ /* 0x000ee20000000800 */
[----:B-1----:R-:W-:Y:S01]  /*a550*/  FMNMX.FTZ R4, R204, R5, !PT ;  /* 0x00000005cc047209 */ /* 0x002fe20007810000 */
[----:B------:R-:W-:Y:S01]  /*a560*/  FFMA.FTZ R5, R192, c[0x0][0x2d0], -R174 ;  /* 0x0000b400c0057a23 */ /* 0x000fe200000108ae */
[----:B------:R-:W-:Y:S02]  /*a570*/  F2FP.BF16.PACK_AB R192, R24, R43 ;  /* 0x0000002b18c0723e */ /* 0x000fe400000010ff */
[----:B------:R-:W-:Y:S05]  /*a580*/  FMNMX.FTZ R4, R207, R4, !PT ;  /* 0x00000004cf047209 */ /* 0x000fea0007810000 */
[----:B------:R-:W-:Y:S01]  /*a590*/  MUFU.EX2 R45, R5 ;  /* 0x00000005002d7308 */ /* 0x000fe20000000800 */
[----:B--2---:R-:W-:Y:S02]  /*a5a0*/  F2FP.BF16.PACK_AB R194, R51, R46 ;  /* 0x0000002e33c2723e */ /* 0x004fe400000010ff */
[----:B------:R-:W-:Y:S01]  /*a5b0*/  FMNMX.FTZ R0, R212, R4, !PT ;  /* 0x00000004d4007209 */ /* 0x000fe20007810000 */
[--C-:B----4-:R-:W-:Y:S02]  /*a5c0*/  FFMA.FTZ R3, R9, c[0x0][0x2d0], -R175.reuse ;  /* 0x0000b40009037a23 */ /* 0x110fe400000108af */
[--C-:B------:R-:W-:Y:S01]  /*a5d0*/  FFMA.FTZ R4, R12, c[0x0][0x2d0], -R175.reuse ;  /* 0x0000b4000c047a23 */ /* 0x100fe200000108af */
[----:B------:R-:W-:Y:S03]  /*a5e0*/  FMNMX.FTZ R0, R214, R0, !PT ;  /* 0x00000000d6007209 */ /* 0x000fe60007810000 */
[----:B------:R1:W-:Y:S01]  /*a5f0*/  MUFU.EX2 R47, R3 ;  /* 0x00000003002f7308 */ /* 0x0003e20000000800 */
[----:B------:R-:W-:Y:S02]  /*a600*/  FMNMX.FTZ R0, R213, R0, !PT ;  /* 0x00000000d5007209 */ /* 0x000fe40007810000 */
[----:B---3--:R-:W-:Y:S02]  /*a610*/  F2FP.BF16.PACK_AB R195, R49, R50 ;  /* 0x0000003231c3723e */ /* 0x008fe400000010ff */
[----:B------:R-:W-:Y:S05]  /*a620*/  FMNMX.FTZ R0, R172, R0, !PT ;  /* 0x00000000ac007209 */ /* 0x000fea0007810000 */
[----:B------:R2:W-:Y:S01]  /*a630*/  MUFU.EX2 R7, R4 ;  /* 0x0000000400077308 */ /* 0x0005e20000000800 */
[----:B------:R-:W1:Y:S02]  /*a640*/  SHFL.BFLY PT, R2, R0, 0x2, 0x1f ;  /* 0x0c401f0000027f89 */ /* 0x000e6400000e0000 */
[----:B-1----:R-:W-:Y:S01]  /*a650*/  FMNMX.FTZ R3, R0, R2, !PT ;  /* 0x0000000200037209 */ /* 0x002fe20007810000 */
[----:B------:R-:W-:Y:S01]  /*a660*/  FFMA.FTZ R2, R13, c[0x0][0x2d0], -R175 ;  /* 0x0000b4000d027a23 */ /* 0x000fe200000108af */
[----:B------:R-:W-:Y:S05]  /*a670*/  FSEL R0, R169, RZ, P2 ;  /* 0x000000ffa9007208 */ /* 0x000fea0001000000 */
[----:B------:R1:W-:Y:S01]  /*a680*/  MUFU.EX2 R48, R2 ;  /* 0x0000000200307308 */ /* 0x0003e20000000800 */
[----:B--2---:R-:W2:Y:S01]  /*a690*/  SHFL.BFLY PT, R4, R3, 0x1, 0x1f ;  /* 0x0c201f0003047f89 */ /* 0x004ea200000e0000 */
        /* <DEDUP_REMOVED lines=218> */
[----:B---3--:R-:W-:Y:S01]  /*b440*/  FFMA.FTZ R132, R201, c[0x0][0x2d0], -R173 ;  /* 0x0000b400c9847a23 */ /* 0x008fe200000108ad */
[----:B------:R-:W-:Y:S01]  /*b450*/  MOV R201, R153 ;  /* 0x0000009900c97202 */ /* 0x000fe20000000f00 */
        /* <DEDUP_REMOVED lines=13> */
[--C-:B---3--:R-:W-:Y:S04]  /*b530*/  FFMA.FTZ R136, R205, c[0x0][0x2d0], -R175.reuse ;  /* 0x0000b400cd887a23 */ /* 0x108fe800000108af */
        /* <DEDUP_REMOVED lines=251> */
.L_x_1100:
[----:B------:R-:W2:Y:S01]  /*c4f0*/  S2UR UR27, SR_CTAID.X ;  /* 0x00000000001b79c3 */ /* 0x000ea20000002500 */
[----:B------:R-:W-:-:S02]  /*c500*/  UISETP.NE.AND UP1, UPT, UR15, URZ, UPT ;  /* 0x0000003f0f00728c */ /* 0x000fc4000bf25270 */
[----:B------:R-:W-:Y:S02]  /*c510*/  ULDC.64 UR4, c[0x0][0x2c8] ;  /* 0x0000b20000047ab9 */ /* 0x000fe40000000a00 */
[----:B------:R-:W-:-:S06]  /*c520*/  UISETP.NE.AND UP0, UPT, UR14, URZ, UPT ;  /* 0x0000003f0e00728c */ /* 0x000fcc000bf05270 */
[----:B------:R-:W-:Y:S01]  /*c530*/  PLOP3.LUT P0, PT, PT, PT, UP0, 0x40, 0x0 ;  /* 0x000000000000781c */ /* 0x000fe20003f0e808 */
[----:B--2---:R-:W-:-:S04]  /*c540*/  ULEA UR27, UR27, 0x7f, 0x7 ;  /* 0x0000007f1b1b7891 */ /* 0x004fc8000f8e383f */
[----:B------:R-:W-:Y:S02]  /*c550*/  UIMAD.WIDE.U32 UR30, UR27, UR4, URZ ;  /* 0x000000041b1e72a5 */ /* 0x000fe4000f8e003f */
[----:B------:R-:W-:Y:S02]  /*c560*/  UIADD3 UR4, UR8, 0x1, -UR12 ;  /* 0x0000000108047890 */ /* 0x000fe4000fffe80c */
[----:B------:R-:W-:-:S03]  /*c570*/  UMOV UR28, UR27 ;  /* 0x0000001b001c7c82 */ /* 0x000fc60008000000 */
[----:B------:R-:W-:Y:S02]  /*c580*/  @UP1 UMOV UR27, UR31 ;  /* 0x0000001f001b1c82 */ /* 0x000fe40008000000 */
[----:B------:R-:W-:-:S03]  /*c590*/  @UP1 USHF.R.U32.HI UR28, URZ, UR5, UR27 ;  /* 0x000000053f1c1299 */ /* 0x000fc6000801161b */
[----:B------:R-:W-:Y:S02]  /*c5a0*/  ULDC UR27, c[0x0][0x324] ;  /* 0x0000c900001b7ab9 */ /* 0x000fe40000000800 */
[----:B------:R-:W-:-:S04]  /*c5b0*/  UIADD3 UR28, UR4, UR28, URZ ;  /* 0x0000001c041c7290 */ /* 0x000fc8000fffe03f */
[----:B------:R-:W-:Y:S01]  /*c5c0*/  UIADD3 UR27, UR28, -UR27, URZ ;  /* 0x8000001b1c1b7290 */ /* 0x000fe2000fffe03f */
[----:B------:R-:W-:Y:S05]  /*c5d0*/  @P0 BRA `(.L_x_1120) ;  /* 0x0000018000000947 */ /* 0x000fea0003800000 */
[----:B------:R-:W-:-:S06]  /*c5e0*/  UISETP.GT.AND UP0, UPT, UR28, -0x1, UPT ;  /* 0xffffffff1c00788c */ /* 0x000fcc000bf04270 */
[----:B------:R-:W-:-:S13]  /*c5f0*/  PLOP3.LUT P0, PT, PT, PT, UP0, 0x80, 0x0 ;  /* 0x000000000000781c */ /* 0x000fda0003f0f008 */
[----:B------:R-:W-:Y:S05]  /*c600*/  @P0 BRA `(.L_x_1121) ;  /* 0x000000a000000947 */ /* 0x000fea0003800000 */
[----:B------:R-:W-:Y:S02]  /*c610*/  UMOV UR5, 0x1 ;  /* 0x0000000100057882 */ /* 0x000fe40000000000 */
[----:B------:R-:W-:Y:S02]  /*c620*/  ULDC UR4, c[0x0][0x32c] ;  /* 0x0000cb0000047ab9 */ /* 0x000fe40000000800 */
[----:B------:R-:W-:Y:S02]  /*c630*/  UISETP.NE.AND UP0, UPT, UR5, UR4, UPT ;  /* 0x000000040500728c */ /* 0x000fe4000bf05270 */
[----:B------:R-:W-:Y:S02]  /*c640*/  ULOP3.LUT UR28, URZ, UR28, URZ, 0x33, !UPT ;  /* 0x0000001c3f1c7292 */ /* 0x000fe4000f8e333f */
[----:B------:R-:W-:Y:S02]  /*c650*/  ULDC.64 UR4, c[0x0][0x330] ;  /* 0x0000cc0000047ab9 */ /* 0x000fe40000000a00 */
[----:B------:R-:W-:-:S07]  /*c660*/  UIMAD.WIDE.U32 UR30, UR28, UR4, URZ ;  /* 0x000000041c1e72a5 */ /* 0x000fce000f8e003f */
[----:B------:R-:W-:Y:S02]  /*c670*/  @UP0 UMOV UR29, UR31 ;  /* 0x0000001f001d0c82 */ /* 0x000fe40008000000 */
[----:B------:R-:W-:-:S04]  /*c680*/  @UP0 USHF.R.U32.HI UR28, URZ, UR5, UR29 ;  /* 0x000000053f1c0299 */ /* 0x000fc8000801161d */
[----:B------:R-:W-:Y:S01]  /*c690*/  ULOP3.LUT UR28, URZ, UR28, URZ, 0x33, !UPT ;  /* 0x0000001c3f1c7292 */ /* 0x000fe2000f8e333f */
[----:B------:R-:W-:Y:S05]  /*c6a0*/  BRA `(.L_x_1122) ;  /* 0x0000007000007947 */ /* 0x000fea0003800000 */
.L_x_1121:
[----:B------:R-:W-:Y:S02]  /*c6b0*/  UMOV UR5, 0x1 ;  /* 0x0000000100057882 */ /* 0x000fe40000000000 */
[----:B------:R-:W-:Y:S02]  /*c6c0*/  ULDC UR4, c[0x0][0x32c] ;  /* 0x0000cb0000047ab9 */ /* 0x000fe40000000800 */
[----:B------:R-:W-:-:S03]  /*c6d0*/  UISETP.NE.AND UP0, UPT, UR5, UR4, UPT ;  /* 0x000000040500728c */ /* 0x000fc6000bf05270 */
[----:B------:R-:W-:Y:S02]  /*c6e0*/  ULDC.64 UR4, c[0x0][0x330] ;  /* 0x0000cc0000047ab9 */ /* 0x000fe40000000a00 */
[----:B------:R-:W-:-:S07]  /*c6f0*/  UIMAD.WIDE.U32 UR30, UR28, UR4, URZ ;  /* 0x000000041c1e72a5 */ /* 0x000fce000f8e003f */
[----:B------:R-:W-:Y:S02]  /*c700*/  @UP0 UMOV UR29, UR31 ;  /* 0x0000001f001d0c82 */ /* 0x000fe40008000000 */
[----:B------:R-:W-:Y:S02]  /*c710*/  @UP0 USHF.R.U32.HI UR28, URZ, UR5, UR29 ;  /* 0x000000053f1c0299 */ /* 0x000fe4000801161d */
.L_x_1122:
[----:B------:R-:W-:Y:S02]  /*c720*/  ULDC UR4, c[0x0][0x32c] ;  /* 0x0000cb0000047ab9 */ /* 0x000fe40000000800 */
[----:B------:R-:W-:-:S04]  /*c730*/  UIMAD UR4, UR28, UR4, URZ ;  /* 0x000000041c0472a4 */ /* 0x000fc8000f8e023f */
[----:B------:R-:W-:-:S04]  /*c740*/  UISETP.LT.AND UP0, UPT, UR27, UR4, UPT ;  /* 0x000000041b00728c */ /* 0x000fc8000bf01270 */
[----:B------:R-:W-:-:S04]  /*c750*/  USEL UR27, UR27, UR4, !UP0 ;  /* 0x000000041b1b7287 */ /* 0x000fc8000c000000 */
.L_x_1120:
        /* <DEDUP_REMOVED lines=21> */
.L_x_1126:
        /* <DEDUP_REMOVED lines=56> */
.L_x_1124:
        /* <DEDUP_REMOVED lines=187> */
.L_x_1125:
        /* <DEDUP_REMOVED lines=42> */
[----:B------:R-:W-:Y:S01]  /*da80*/  PLOP3.LUT P0, PT, PT, PT, UP0, 0x80, 0x0 ;  /* 0x000000000000781c */ /* 0x000fe20003f0f008 */
[----:B------:R-:W3:Y:S01]  /*da90*/  SHFL.BFLY PT, R167, R2, 0x2, 0x1f ;  /* 0x0c401f0002a77f89 */ /* 0x000ee200000e0000 */
[----:B------:R-:W-:Y:S07]  /*daa0*/  FMNMX.FTZ R3, R51, R3, !PT ;  /* 0x0000000333037209 */ /* 0x000fee0007810000 */
[----:B------:R-:W4:Y:S01]  /*dab0*/  SHFL.BFLY PT, R166, R3, 0x2, 0x1f ;  /* 0x0c401f0003a67f89 */ /* 0x000f2200000e0000 */
[----:B-1----:R-:W-:Y:S02]  /*dac0*/  FMNMX.FTZ R169, R169, R165, !PT ;  /* 0x000000a5a9a97209 */ /* 0x002fe40007810000 */
[----:B------:R-:W-:Y:S04]  /*dad0*/  FMNMX.FTZ R165, R10, R171, !PT ;  /* 0x000000ab0aa57209 */ /* 0x000fe80007810000 */
[----:B------:R-:W-:Y:S01]  /*dae0*/  FMNMX.FTZ R165, R11, R165, !PT ;  /* 0x000000a50ba57209 */ /* 0x000fe20007810000 */
[----:B------:R-:W1:Y:S03]  /*daf0*/  SHFL.BFLY PT, R172, R169, 0x1, 0x1f ;  /* 0x0c201f00a9ac7f89 */ /* 0x000e6600000e0000 */
[----:B------:R-:W-:Y:S04]  /*db00*/  FMNMX.FTZ R165, R14, R165, !PT ;  /* 0x000000a50ea57209 */ /* 0x000fe80007810000 */
[----:B------:R-:W-:Y:S02]  /*db10*/  FMNMX.FTZ R165, R15, R165, !PT ;  /* 0x000000a50fa57209 */ /* 0x000fe40007810000 */
[----:B---3--:R-:W-:Y:S02]  /*db20*/  FMNMX.FTZ R167, R2, R167, !PT ;  /* 0x000000a702a77209 */ /* 0x008fe40007810000 */
[----:B------:R-:W-:Y:S03]  /*db30*/  FMNMX.FTZ R165, R26, R165, !PT ;  /* 0x000000a51aa57209 */ /* 0x000fe60007810000 */
[----:B------:R-:W3:Y:S01]  /*db40*/  SHFL.BFLY PT, R173, R167, 0x1, 0x1f ;  /* 0x0c201f00a7ad7f89 */ /* 0x000ee200000e0000 */
[----:B------:R-:W-:Y:S02]  /*db50*/  FMNMX.FTZ R2, R27, R165, !PT ;  /* 0x000000a51b027209 */ /* 0x000fe40007810000 */
[----:B----4-:R-:W-:Y:S02]  /*db60*/  FMNMX.FTZ R3, R3, R166, !PT ;  /* 0x000000a603037209 */ /* 0x010fe40007810000 */
[----:B------:R-:W-:Y:S03]  /*db70*/  FMNMX.FTZ R2, R30, R2, !PT ;  /* 0x000000021e027209 */ /* 0x000fe60007810000 */
[----:B------:R-:W4:Y:S01]  /*db80*/  SHFL.BFLY PT, R168, R3, 0x1, 0x1f ;  /* 0x0c201f0003a87f89 */ /* 0x000f2200000e0000 */
[----:B------:R-:W-:Y:S02]  /*db90*/  FMNMX.FTZ R2, R31, R2, !PT ;  /* 0x000000021f027209 */ /* 0x000fe40007810000 */
[----:B-1----:R-:W-:Y:S02]  /*dba0*/  FMNMX.FTZ R169, R169, R172, !PT ;  /* 0x000000aca9a97209 */ /* 0x002fe40007810000 */
[----:B------:R-:W-:Y:S03]  /*dbb0*/  FMNMX.FTZ R165, R42, R2, !PT ;  /* 0x000000022aa57209 */ /* 0x000fe60007810000 */
[----:B------:R-:W-:Y:S04]  /*dbc0*/  FADD.FTZ R0, -R169, R0 ;  /* 0x00000000a9007221 */ /* 0x000fe80000010100 */
[----:B------:R-:W-:Y:S01]  /*dbd0*/  FMUL.FTZ R2, R0, c[0x0][0x2d0] ;  /* 0x0000b40000027a20 */ /* 0x000fe20000410000 */
[----:B------:R-:W-:Y:S03]  /*dbe0*/  FMNMX.FTZ R0, R43, R165, !PT ;  /* 0x000000a52b007209 */ /* 0x000fe60007810000 */
[----:B------:R1:W5:Y:S01]  /*dbf0*/  MUFU.EX2 R166, R2 ;  /* 0x0000000200a67308 */ /* 0x0003620000000800 */
[----:B------:R-:W-:Y:S02]  /*dc00*/  FMNMX.FTZ R0, R46, R0, !PT ;  /* 0x000000002e007209 */ /* 0x000fe40007810000 */
[----:B---3--:R-:W-:Y:S02]  /*dc10*/  FMNMX.FTZ R167, R167, R173, !PT ;  /* 0x000000ada7a77209 */ /* 0x008fe40007810000 */
[----:B------:R-:W-:Y:S02]  /*dc20*/  FMNMX.FTZ R0, R47, R0, !PT ;  /* 0x000000002f007209 */ /* 0x000fe40007810000 */
[----:B----4-:R-:W-:Y:S03]  /*dc30*/  FMNMX.FTZ R168, R3, R168, !PT ;  /* 0x000000a803a87209 */ /* 0x010fe60007810000 */
[----:B------:R-:W3:Y:S02]  /*dc40*/  SHFL.BFLY PT, R3, R0, 0x2, 0x1f ;  /* 0x0c401f0000037f89 */ /* 0x000ee400000e0000 */
[----:B------:R-:W-:Y:S04]  /*dc50*/  FMUL.FTZ R200, R168, c[0x0][0x2d0] ;  /* 0x0000b400a8c87a20 */ /* 0x000fe80000410000 */
[--C-:B------:R-:W-:Y:S02]  /*dc60*/  FFMA.FTZ R6, R6, c[0x0][0x2d0], -R200.reuse ;  /* 0x0000b40006067a23 */ /* 0x100fe400000108c8 */
[--C-:B------:R-:W-:Y:S02]  /*dc70*/  FFMA.FTZ R7, R7, c[0x0][0x2d0], -R200.reuse ;  /* 0x0000b40007077a23 */ /* 0x100fe400000108c8 */
[--C-:B------:R-:W-:Y:S01]  /*dc80*/  FFMA.FTZ R18, R18, c[0x0][0x2d0], -R200.reuse ;  /* 0x0000b40012127a23 */ /* 0x100fe200000108c8 */
[----:B------:R-:W-:Y:S01]  /*dc90*/  MUFU.EX2 R218, R6 ;  /* 0x0000000600da7308 */ /* 0x000fe20000000800 */
[----:B------:R-:W-:Y:S02]  /*dca0*/  FFMA.FTZ R19, R19, c[0x0][0x2d0], -R200 ;  /* 0x0000b40013137a23 */ /* 0x000fe400000108c8 */
[----:B-1----:R-:W-:Y:S02]  /*dcb0*/  FADD.FTZ R2, -R168, R164 ;  /* 0x000000a4a8027221 */ /* 0x002fe40000010100 */
[----:B-----5:R-:W-:Y:S02]  /*dcc0*/  FMUL.FTZ R132, R166, R132 ;  /* 0x00000084a6847220 */ /* 0x020fe40000410000 */
[----:B------:R-:W-:Y:S02]  /*dcd0*/  FMUL.FTZ R2, R2, c[0x0][0x2d0] ;  /* 0x0000b40002027a20 */ /* 0x000fe40000410000 */
[C---:B------:R-:W-:Y:S01]  /*dce0*/  FMUL.FTZ R133, R166.reuse, R133 ;  /* 0x00000085a6857220 */ /* 0x040fe20000410000 */
[----:B------:R-:W1:Y:S01]  /*dcf0*/  MUFU.EX2 R219, R7 ;  /* 0x0000000700db7308 */ /* 0x000e620000000800 */
[----:B------:R-:W-:Y:S01]  /*dd00*/  FMUL.FTZ R144, R166, R144 ;  /* 0x00000090a6907220 */ /* 0x000fe20000410000 */
[----:B---3--:R-:W-:Y:S01]  /*dd10*/  FMNMX.FTZ R0, R0, R3, !PT ;  /* 0x0000000300007209 */ /* 0x008fe20007810000 */
[----:B------:R-:W-:Y:S02]  /*dd20*/  FMUL.FTZ R145, R166, R145 ;  /* 0x00000091a6917220 */ /* 0x000fe40000410000 */
[--C-:B------:R-:W-:Y:S02]  /*dd30*/  FFMA.FTZ R22, R22, c[0x0][0x2d0], -R200.reuse ;  /* 0x0000b40016167a23 */ /* 0x100fe400000108c8 */
[--C-:B------:R-:W-:Y:S02]  /*dd40*/  FFMA.FTZ R23, R23, c[0x0][0x2d0], -R200.reuse ;  /* 0x0000b40017177a23 */ /* 0x100fe400000108c8 */
[--C-:B------:R-:W-:Y:S01]  /*dd50*/  FFMA.FTZ R34, R34, c[0x0][0x2d0], -R200.reuse ;  /* 0x0000b40022227a23 */ /* 0x100fe200000108c8 */
[----:B------:R3:W4:Y:S01]  /*dd60*/  MUFU.EX2 R165, R2 ;  /* 0x0000000200a57308 */ /* 0x0007220000000800 */
[--C-:B------:R-:W-:Y:S02]  /*dd70*/  FFMA.FTZ R35, R35, c[0x0][0x2d0], -R200.reuse ;  /* 0x0000b40023237a23 */ /* 0x100fe400000108c8 */
[--C-:B------:R-:W-:Y:S02]  /*dd80*/  FFMA.FTZ R38, R38, c[0x0][0x2d0], -R200.reuse ;  /* 0x0000b40026267a23 */ /* 0x100fe400000108c8 */
[--C-:B------:R-:W-:Y:S02]  /*dd90*/  FFMA.FTZ R39, R39, c[0x0][0x2d0], -R200.reuse ;  /* 0x0000b40027277a23 */ /* 0x100fe400000108c8 */
[--C-:B------:R-:W-:Y:S02]  /*dda0*/  FFMA.FTZ R50, R50, c[0x0][0x2d0], -R200.reuse ;  /* 0x0000b40032327a23 */ /* 0x100fe400000108c8 */
[----:B------:R-:W-:Y:S01]  /*ddb0*/  FFMA.FTZ R51, R51, c[0x0][0x2d0], -R200 ;  /* 0x0000b40033337a23 */ /* 0x000fe200000108c8 */
[----:B------:R5:W-:Y:S01]  /*ddc0*/  MUFU.EX2 R246, R18 ;  /* 0x0000001200f67308 */ /* 0x000be20000000800 */
        /* <DEDUP_REMOVED lines=8> */
[----:B------:R-:W-:Y:S02]  /*de50*/  FMUL.FTZ R64, R166, R64 ;  /* 0x00000040a6407220 */ /* 0x000fe40000410000 */
[----:B---3--:R-:W-:Y:S02]  /*de60*/  FADD.FTZ R2, -R167, R170 ;  /* 0x000000aaa7027221 */ /* 0x008fe40000010100 */
[----:B------:R-:W-:Y:S02]  /*de70*/  FMUL.FTZ R170, R169, c[0x0][0x2d0] ;  /* 0x0000b400a9aa7a20 */ /* 0x000fe40000410000 */
[----:B------:R-:W-:Y:S01]  /*de80*/  FMUL.FTZ R2, R2, c[0x0][0x2d0] ;  /* 0x0000b40002027a20 */ /* 0x000fe20000410000 */
[----:B------:R-:W-:Y:S01]  /*de90*/  MUFU.EX2 R207, R22 ;  /* 0x0000001600cf7308 */ /* 0x000fe20000000800 */
[--C-:B------:R-:W-:Y:S02]  /*dea0*/  FFMA.FTZ R4, R4, c[0x0][0x2d0], -R170.reuse ;  /* 0x0000b40004047a23 */ /* 0x100fe400000108aa */
[--C-:B------:R-:W-:Y:S02]  /*deb0*/  FFMA.FTZ R5, R5, c[0x0][0x2d0], -R170.reuse ;  /* 0x0000b40005057a23 */ /* 0x100fe400000108aa */
[--C-:B------:R-:W-:Y:S02]  /*dec0*/  FFMA.FTZ R16, R16, c[0x0][0x2d0], -R170.reuse ;  /* 0x0000b40010107a23 */ /* 0x100fe400000108aa */
[--C-:B------:R-:W-:Y:S02]  /*ded0*/  FFMA.FTZ R17, R17, c[0x0][0x2d0], -R170.reuse ;  /* 0x0000b40011117a23 */ /* 0x100fe400000108aa */
[C---:B----4-:R-:W-:Y:S01]  /*dee0*/  FMUL.FTZ R6, R165.reuse, R178 ;  /* 0x000000b2a5067220 */ /* 0x050fe20000410000 */
[----:B------:R3:W4:Y:S01]  /*def0*/  MUFU.EX2 R164, R2 ;  /* 0x0000000200a47308 */ /* 0x0007220000000800 */
[C---:B------:R-:W-:Y:S02]  /*df00*/  FMUL.FTZ R7, R165.reuse, R179 ;  /* 0x000000b3a5077220 */ /* 0x040fe40000410000 */
[----:B-----5:R-:W-:Y:S01]  /*df10*/  FMUL.FTZ R18, R165, R190 ;  /* 0x000000bea5127220 */ /* 0x020fe20000410000 */
[----:B-1----:R-:W-:Y:S01]  /*df20*/  F2FP.BF16.PACK_AB R175, R223, R246 ;  /* 0x000000f6dfaf723e */ /* 0x002fe200000010ff */
        /* <DEDUP_REMOVED lines=12> */
[----:B---3--:R-:W3:Y:S01]  /*dff0*/  SHFL.BFLY PT, R2, R0, 0x1, 0x1f ;  /* 0x0c201f0000027f89 */ /* 0x008ee200000e0000 */
[C---:B----4-:R-:W-:Y:S02]  /*e000*/  FMUL.FTZ R136, R164.reuse, R136 ;  /* 0x00000088a4887220 */ /* 0x050fe40000410000 */
[C---:B------:R-:W-:Y:S02]  /*e010*/  FMUL.FTZ R137, R164.reuse, R137 ;  /* 0x00000089a4897220 */ /* 0x040fe40000410000 */
[C---:B------:R-:W-:Y:S01]  /*e020*/  FMUL.FTZ R140, R164.reuse, R140 ;  /* 0x0000008ca48c7220 */ /* 0x040fe20000410000 */
[----:B------:R-:W-:Y:S01]  /*e030*/  MUFU.EX2 R248, R16 ;  /* 0x0000001000f87308 */ /* 0x000fe20000000800 */
[----:B------:R-:W-:Y:S02]  /*e040*/  FMUL.FTZ R141, R164, R141 ;  /* 0x0000008da48d7220 */ /* 0x000fe40000410000 */
[--C-:B------:R-:W-:Y:S02]  /*e050*/  FFMA.FTZ R37, R37, c[0x0][0x2d0], -R170.reuse ;  /* 0x0000b40025257a23 */ /* 0x100fe400000108aa */
[----:B-1----:R-:W-:Y:S02]  /*e060*/  FMUL.FTZ R4, R166, R176 ;  /* 0x000000b0a6047220 */ /* 0x002fe40000410000 */
[--C-:B------:R-:W-:Y:S02]  /*e070*/  FFMA.FTZ R48, R48, c[0x0][0x2d0], -R170.reuse ;  /* 0x0000b40030307a23 */ /* 0x100fe400000108aa */
[----:B------:R-:W-:Y:S01]  /*e080*/  FFMA.FTZ R49, R49, c[0x0][0x2d0], -R170 ;  /* 0x0000b40031317a23 */ /* 0x000fe200000108aa */
[----:B------:R-:W1:Y:S01]  /*e090*/  MUFU.EX2 R250, R17 ;  /* 0x0000001100fa7308 */ /* 0x000e620000000800 */
[----:B------:R-:W4:Y:S01]  /*e0a0*/  LDL.LU R170, [R1+0x14] ;  /* 0x0000140001aa7983 */ /* 0x000f220000300800 */
[----:B------:R-:W-:Y:S01]  /*e0b0*/  FMUL.FTZ R150, R165, R150 ;  /* 0x00000096a5967220 */ /* 0x000fe20000410000 */
[----:B-----5:R-:W-:Y:S01]  /*e0c0*/  F2FP.BF16.PACK_AB R172, R249, R247 ;  /* 0x000000f7f9ac723e */ /* 0x020fe200000010ff */
[----:B------:R-:W-:Y:S01]  /*e0d0*/  FMUL.FTZ R5, R166, R177 ;  /* 0x000000b1a6057220 */ /* 0x000fe20000410000 */
[----:B------:R-:W5:Y:S01]  /*e0e0*/  LDL.LU R200, [R1+0xc] ;  /* 0x00000c0001c87983 */ /* 0x000f620000300800 */
[----:B------:R-:W-:Y:S01]  /*e0f0*/  FMUL.FTZ R151, R165, R151 ;  /* 0x00000097a5977220 */ /* 0x000fe20000410000 */
[----:B---3--:R-:W-:Y:S01]  /*e100*/  FMNMX.FTZ R3, R2, R0, !PT ;  /* 0x0000000002037209 */ /* 0x008fe20007810000 */
[C---:B------:R-:W-:Y:S02]  /*e110*/  FMUL.FTZ R152, R164.reuse, R152 ;  /* 0x00000098a4987220 */ /* 0x040fe40000410000 */
[----:B------:R-:W-:Y:S01]  /*e120*/  MUFU.EX2 R209, R20 ;  /* 0x0000001400d17308 */ /* 0x000fe20000000800 */
[----:B------:R-:W-:Y:S02]  /*e130*/  FMUL.FTZ R153, R164, R153 ;  /* 0x00000099a4997220 */ /* 0x000fe40000410000 */
[----:B------:R-:W-:Y:S02]  /*e140*/  FADD.FTZ R0, -R3, R171 ;  /* 0x000000ab03007221 */ /* 0x000fe40000010100 */
[----:B------:R-:W-:Y:S02]  /*e150*/  FMUL.FTZ R171, R167, c[0x0][0x2d0] ;  /* 0x0000b400a7ab7a20 */ /* 0x000fe40000410000 */
[----:B------:R-:W-:Y:S02]  /*e160*/  FMUL.FTZ R2, R3, c[0x0][0x2d0] ;  /* 0x0000b40003027a20 */ /* 0x000fe40000410000 */
[----:B------:R-:W-:Y:S01]  /*e170*/  FMUL.FTZ R0, R0, c[0x0][0x2d0] ;  /* 0x0000b40000007a20 */ /* 0x000fe20000410000 */
[----:B------:R-:W-:Y:S01]  /*e180*/  MUFU.EX2 R208, R21 ;  /* 0x0000001500d07308 */ /* 0x000fe20000000800 */
[--C-:B------:R-:W-:Y:S02]  /*e190*/  FFMA.FTZ R8, R8, c[0x0][0x2d0], -R171.reuse ;  /* 0x0000b40008087a23 */ /* 0x100fe400000108ab */
[--C-:B------:R-:W-:Y:S01]  /*e1a0*/  FFMA.FTZ R9, R9, c[0x0][0x2d0], -R171.reuse ;  /* 0x0000b40009097a23 */ /* 0x100fe200000108ab */
[----:B-1----:R-:W-:Y:S01]  /*e1b0*/  F2FP.BF16.PACK_AB R174, R250, R248 ;  /* 0x000000f8faae723e */ /* 0x002fe200000010ff */
[--C-:B------:R-:W-:Y:S02]  /*e1c0*/  FFMA.FTZ R12, R12, c[0x0][0x2d0], -R171.reuse ;  /* 0x0000b4000c0c7a23 */ /* 0x100fe400000108ab */
[--C-:B------:R-:W-:Y:S02]  /*e1d0*/  FFMA.FTZ R13, R13, c[0x0][0x2d0], -R171.reuse ;  /* 0x0000b4000d0d7a23 */ /* 0x100fe400000108ab */
[--C-:B------:R-:W-:Y:S01]  /*e1e0*/  FFMA.FTZ R10, R10, c[0x0][0x2d0], -R2.reuse ;  /* 0x0000b4000a0a7a23 */ /* 0x100fe20000010802 */
[----:B------:R-:W1:Y:S01]  /*e1f0*/  MUFU.EX2 R0, R0 ;  /* 0x0000000000007308 */ /* 0x000e620000000800 */
[-C--:B------:R-:W-:Y:S05]  /*e200*/  HMMA.16816.F32.BF16 R4, R172, R192.reuse, R4 ;  /* 0x000000c0ac04723c */ /* 0x080fea0000041804 */
[--C-:B------:R-:W-:Y:S02]  /*e210*/  FFMA.FTZ R11, R11, c[0x0][0x2d0], -R2.reuse ;  /* 0x0000b4000b0b7a23 */ /* 0x100fe40000010802 */
[--C-:B------:R-:W-:Y:S02]  /*e220*/  FFMA.FTZ R14, R14, c[0x0][0x2d0], -R2.reuse ;  /* 0x0000b4000e0e7a23 */ /* 0x100fe40000010802 */
[--C-:B------:R-:W-:Y:S01]  /*e230*/  FFMA.FTZ R15, R15, c[0x0][0x2d0], -R2.reuse ;  /* 0x0000b4000f0f7a23 */ /* 0x100fe20000010802 */
[----:B------:R3:W-:Y:S02]  /*e240*/  MUFU.EX2 R214, R8 ;  /* 0x0000000800d67308 */ /* 0x0007e40000000800 */
[C---:B------:R-:W-:Y:S02]  /*e250*/  FMUL.FTZ R16, R166.reuse, R188 ;  /* 0x000000bca6107220 */ /* 0x040fe40000410000 */
[----:B------:R-:W-:Y:S02]  /*e260*/  FMUL.FTZ R17, R166, R189 ;  /* 0x000000bda6117220 */ /* 0x000fe40000410000 */
[----:B------:R-:W-:Y:S01]  /*e270*/  LDSM.16.MT88.4 R188, [R225+0x3080] ;  /* 0x00308000e1bc783b */ /* 0x000fe20000004200 */
[--C-:B------:R-:W-:Y:S02]  /*e280*/  FFMA.FTZ R24, R24, c[0x0][0x2d0], -R171.reuse ;  /* 0x0000b40018187a23 */ /* 0x100fe400000108ab */
[--C-:B------:R-:W-:Y:S01]  /*e290*/  FFMA.FTZ R25, R25, c[0x0][0x2d0], -R171.reuse ;  /* 0x0000b40019197a23 */ /* 0x100fe200000108ab */
[----:B------:R-:W2:Y:S01]  /*e2a0*/  MUFU.EX2 R215, R9 ;  /* 0x0000000900d77308 */ /* 0x000ea20000000800 */
[--C-:B------:R-:W-:Y:S02]  /*e2b0*/  FFMA.FTZ R26, R26, c[0x0][0x2d0], -R2.reuse ;  /* 0x0000b4001a1a7a23 */ /* 0x100fe40000010802 */
[C---:B-1----:R-:W-:Y:S02]  /*e2c0*/  FMUL.FTZ R138, R0.reuse, R138 ;  /* 0x0000008a008a7220 */ /* 0x042fe40000410000 */
[C---:B------:R-:W-:Y:S02]  /*e2d0*/  FMUL.FTZ R139, R0.reuse, R139 ;  /* 0x0000008b008b7220 */ /* 0x040fe40000410000 */
[C---:B------:R-:W-:Y:S02]  /*e2e0*/  FMUL.FTZ R142, R0.reuse, R142 ;  /* 0x0000008e008e7220 */ /* 0x040fe40000410000 */
[C---:B------:R-:W-:Y:S01]  /*e2f0*/  FMUL.FTZ R143, R0.reuse, R143 ;  /* 0x0000008f008f7220 */ /* 0x040fe20000410000 */
[----:B------:R1:W-:Y:S01]  /*e300*/  MUFU.EX2 R216, R12 ;  /* 0x0000000c00d87308 */ /* 0x0003e20000000800 */
[--C-:B------:R-:W-:Y:S02]  /*e310*/  FFMA.FTZ R27, R27, c[0x0][0x2d0], -R2.reuse ;  /* 0x0000b4001b1b7a23 */ /* 0x100fe40000010802 */
[----:B------:R-:W-:Y:S02]  /*e320*/  FMUL.FTZ R154, R0, R154 ;  /* 0x0000009a009a7220 */ /* 0x000fe40000410000 */
[----:B---3--:R-:W-:Y:S02]  /*e330*/  FMUL.FTZ R8, R164, R180 ;  /* 0x000000b4a4087220 */ /* 0x008fe40000410000 */
[----:B------:R-:W-:Y:S02]  /*e340*/  FMUL.FTZ R155, R0, R155 ;  /* 0x0000009b009b7220 */ /* 0x000fe40000410000 */
[C---:B------:R-:W-:Y:S01]  /*e350*/  FMUL.FTZ R156, R164.reuse, R156 ;  /* 0x0000009ca49c7220 */ /* 0x040fe20000410000 */
[----:B------:R-:W3:Y:S01]  /*e360*/  MUFU.EX2 R217, R13 ;  /* 0x0000000d00d97308 */ /* 0x000ee20000000800 */
[----:B------:R-:W-:Y:S02]  /*e370*/  FMUL.FTZ R157, R164, R157 ;  /* 0x0000009da49d7220 */ /* 0x000fe40000410000 */
[----:B------:R-:W-:Y:S01]  /*e380*/  FMUL.FTZ R158, R0, R158 ;  /* 0x0000009e009e7220 */ /* 0x000fe20000410000 */
[----:B--2---:R-:W-:Y:S01]  /*e390*/  F2FP.BF16.PACK_AB R176, R215, R214 ;  /* 0x000000d6d7b0723e */ /* 0x004fe200000010ff */
[----:B------:R-:W-:Y:S02]  /*e3a0*/  FMUL.FTZ R9, R164, R181 ;  /* 0x000000b5a4097220 */ /* 0x000fe40000410000 */
[----:B------:R-:W-:Y:S02]  /*e3b0*/  FMUL.FTZ R159, R0, R159 ;  /* 0x0000009f009f7220 */ /* 0x000fe40000410000 */
[C---:B------:R-:W-:Y:S01]  /*e3c0*/  FMUL.FTZ R162, R165.reuse, R162 ;  /* 0x000000a2a5a27220 */ /* 0x040fe20000410000 */
[----:B------:R2:W-:Y:S01]  /*e3d0*/  MUFU.EX2 R210, R10 ;  /* 0x0000000a00d27308 */ /* 0x0005e20000000800 */
[C---:B------:R-:W-:Y:S02]  /*e3e0*/  FMUL.FTZ R163, R165.reuse, R163 ;  /* 0x000000a3a5a37220 */ /* 0x040fe40000410000 */
[C---:B------:R-:W-:Y:S02]  /*e3f0*/  FMUL.FTZ R54, R165.reuse, R54 ;  /* 0x00000036a5367220 */ /* 0x040fe40000410000 */
[C---:B-1----:R-:W-:Y:S02]  /*e400*/  FMUL.FTZ R12, R164.reuse, R184 ;  /* 0x000000b8a40c7220 */ /* 0x042fe40000410000 */
[----:B------:R-:W-:Y:S02]  /*e410*/  FMUL.FTZ R55, R165, R55 ;  /* 0x00000037a5377220 */ /* 0x000fe40000410000 */
[C---:B------:R-:W-:Y:S01]  /*e420*/  FMUL.FTZ R56, R164.reuse, R56 ;  /* 0x00000038a4387220 */ /* 0x040fe20000410000 */
[----:B------:R-:W1:Y:S01]  /*e430*/  MUFU.EX2 R211, R11 ;  /* 0x0000000b00d37308 */ /* 0x000e620000000800 */
[----:B------:R-:W-:Y:S02]  /*e440*/  FMUL.FTZ R57, R164, R57 ;  /* 0x00000039a4397220 */ /* 0x000fe40000410000 */
[----:B------:R-:W-:Y:S01]  /*e450*/  FMUL.FTZ R58, R0, R58 ;  /* 0x0000003a003a7220 */ /* 0x000fe20000410000 */
[----:B---3--:R-:W-:Y:S01]  /*e460*/  F2FP.BF16.PACK_AB R178, R217, R216 ;  /* 0x000000d8d9b2723e */ /* 0x008fe200000010ff */
[----:B------:R-:W-:Y:S02]  /*e470*/  FMUL.FTZ R13, R164, R185 ;  /* 0x000000b9a40d7220 */ /* 0x000fe40000410000 */
[----:B------:R-:W-:Y:S02]  /*e480*/  FMUL.FTZ R59, R0, R59 ;  /* 0x0000003b003b7220 */ /* 0x000fe40000410000 */
[C---:B------:R-:W-:Y:S01]  /*e490*/  FMUL.FTZ R60, R164.reuse, R60 ;  /* 0x0000003ca43c7220 */ /* 0x040fe20000410000 */
[----:B------:R3:W-:Y:S01]  /*e4a0*/  MUFU.EX2 R212, R14 ;  /* 0x0000000e00d47308 */ /* 0x0007e20000000800 */
[----:B------:R-:W-:Y:S02]  /*e4b0*/  FMUL.FTZ R61, R164, R61 ;  /* 0x0000003da43d7220 */ /* 0x000fe40000410000 */
[C---:B------:R-:W-:Y:S02]  /*e4c0*/  FMUL.FTZ R62, R0.reuse, R62 ;  /* 0x0000003e003e7220 */ /* 0x040fe40000410000 */
[C---:B--2---:R-:W-:Y:S02]  /*e4d0*/  FMUL.FTZ R10, R0.reuse, R182 ;  /* 0x000000b6000a7220 */ /* 0x044fe40000410000 */
[----:B------:R-:W-:Y:S02]  /*e4e0*/  FMUL.FTZ R63, R0, R63 ;  /* 0x0000003f003f7220 */ /* 0x000fe40000410000 */
[----:B------:R-:W-:Y:S01]  /*e4f0*/  FMUL.FTZ R65, R166, R65 ;  /* 0x00000041a6417220 */ /* 0x000fe20000410000 */
[----:B------:R-:W2:Y:S01]  /*e500*/  MUFU.EX2 R213, R15 ;  /* 0x0000000f00d57308 */ /* 0x000ea20000000800 */
[C---:B------:R-:W-:Y:S02]  /*e510*/  FMUL.FTZ R66, R165.reuse, R66 ;  /* 0x00000042a5427220 */ /* 0x040fe40000410000 */
[----:B------:R-:W-:Y:S01]  /*e520*/  FMUL.FTZ R67, R165, R67 ;  /* 0x00000043a5437220 */ /* 0x000fe20000410000 */
[----:B-1----:R-:W-:Y:S01]  /*e530*/  F2FP.BF16.PACK_AB R177, R211, R210 ;  /* 0x000000d2d3b1723e */ /* 0x002fe200000010ff */
[----:B------:R-:W-:Y:S02]  /*e540*/  FMUL.FTZ R11, R0, R183 ;  /* 0x000000b7000b7220 */ /* 0x000fe40000410000 */
[----:B------:R-:W1:Y:S01]  /*e550*/  LDSM.16.MT88.4 R180, [R228+0x2080] ;  /* 0x00208000e4b4783b */ /* 0x000e620000004200 */
[C---:B------:R-:W-:Y:S02]  /*e560*/  FMUL.FTZ R68, R166.reuse, R68 ;  /* 0x00000044a6447220 */ /* 0x040fe40000410000 */
[----:B------:R2:W-:Y:S01]  /*e570*/  MUFU.EX2 R206, R23 ;  /* 0x0000001700ce7308 */ /* 0x0005e20000000800 */
[----:B------:R-:W-:Y:S02]  /*e580*/  FMUL.FTZ R69, R166, R69 ;  /* 0x00000045a6457220 */ /* 0x000fe40000410000 */
[C---:B------:R-:W-:Y:S02]  /*e590*/  FMUL.FTZ R70, R165.reuse, R70 ;  /* 0x00000046a5467220 */ /* 0x040fe40000410000 */
[----:B---3--:R-:W-:Y:S02]  /*e5a0*/  FMUL.FTZ R14, R0, R186 ;  /* 0x000000ba000e7220 */ /* 0x008fe40000410000 */
[----:B------:R-:W-:Y:S02]  /*e5b0*/  FMUL.FTZ R71, R165, R71 ;  /* 0x00000047a5477220 */ /* 0x000fe40000410000 */
[C---:B------:R-:W-:Y:S01]  /*e5c0*/  FMUL.FTZ R72, R164.reuse, R72 ;  /* 0x00000048a4487220 */ /* 0x040fe20000410000 */
[----:B------:R-:W-:Y:S01]  /*e5d0*/  MUFU.EX2 R205, R32 ;  /* 0x0000002000cd7308 */ /* 0x000fe20000000800 */
[----:B------:R-:W-:Y:S02]  /*e5e0*/  FMUL.FTZ R73, R164, R73 ;  /* 0x00000049a4497220 */ /* 0x000fe40000410000 */
[C---:B------:R-:W-:Y:S01]  /*e5f0*/  FMUL.FTZ R74, R0.reuse, R74 ;  /* 0x0000004a004a7220 */ /* 0x040fe20000410000 */
[----:B--2---:R-:W-:Y:S01]  /*e600*/  F2FP.BF16.PACK_AB R179, R213, R212 ;  /* 0x000000d4d5b3723e */ /* 0x004fe200000010ff */
[C---:B------:R-:W-:Y:S02]  /*e610*/  FMUL.FTZ R15, R0.reuse, R187 ;  /* 0x000000bb000f7220 */ /* 0x040fe40000410000 */
[----:B------:R-:W2:Y:S01]  /*e620*/  LDSM.16.MT88.4 R184, [R227+0x2080] ;  /* 0x00208000e3b8783b */ /* 0x000ea20000004200 */
[----:B------:R-:W-:Y:S02]  /*e630*/  FMUL.FTZ R75, R0, R75 ;  /* 0x0000004b004b7220 */ /* 0x000fe40000410000 */
[----:B------:R-:W-:Y:S01]  /*e640*/  MUFU.EX2 R204, R33 ;  /* 0x0000002100cc7308 */ /* 0x000fe20000000800 */
[C---:B------:R-:W-:Y:S04]  /*e650*/  HMMA.16816.F32.BF16 R8, R176.reuse, R192, R8 ;  /* 0x000000c0b008723c */ /* 0x040fe80000041808 */
[----:B------:R-:W-:Y:S01]  /*e660*/  LDSM.16.MT88.4 R20, [R228+0x3880] ;  /* 0x00388000e414783b */ /* 0x000fe20000004200 */
[C---:B------:R-:W-:Y:S02]  /*e670*/  FMUL.FTZ R76, R164.reuse, R76 ;  /* 0x0000004ca44c7220 */ /* 0x040fe40000410000 */
[----:B------:R-:W-:Y:S01]  /*e680*/  FMUL.FTZ R77, R164, R77 ;  /* 0x0000004da44d7220 */ /* 0x000fe20000410000 */
[-C--:B------:R-:W-:Y:S01]  /*e690*/  HMMA.16816.F32.BF16 R12, R176, R194.reuse, R12 ;  /* 0x000000c2b00c723c */ /* 0x080fe2000004180c */
[----:B------:R-:W-:Y:S03]  /*e6a0*/  MUFU.EX2 R203, R34 ;  /* 0x0000002200cb7308 */ /* 0x000fe60000000800 */
[C---:B------:R-:W-:Y:S02]  /*e6b0*/  FMUL.FTZ R78, R0.reuse, R78 ;  /* 0x0000004e004e7220 */ /* 0x040fe40000410000 */
[----:B------:R-:W-:Y:S02]  /*e6c0*/  FMUL.FTZ R79, R0, R79 ;  /* 0x0000004f004f7220 */ /* 0x000fe40000410000 */
[C---:B------:R-:W-:Y:S03]  /*e6d0*/  HMMA.16816.F32.BF16 R16, R172.reuse, R194, R16 ;  /* 0x000000c2ac10723c */ /* 0x040fe60000041810 */
[----:B------:R3:W-:Y:S01]  /*e6e0*/  MUFU.EX2 R202, R35 ;  /* 0x0000002300ca7308 */ /* 0x0007e20000000800 */
[C---:B------:R-:W-:Y:S02]  /*e6f0*/  FMUL.FTZ R80, R166.reuse, R80 ;  /* 0x00000050a6507220 */ /* 0x040fe40000410000 */
[C---:B------:R-:W-:Y:S02]  /*e700*/  FMUL.FTZ R81, R166.reuse, R81 ;  /* 0x00000051a6517220 */ /* 0x040fe40000410000 */
[-C--:B------:R-:W-:Y:S04]  /*e710*/  HMMA.16816.F32.BF16 R132, R172, R196.reuse, R132 ;  /* 0x000000c4ac84723c */ /* 0x080fe80000041884 */
[C---:B------:R-:W-:Y:S01]  /*e720*/  FMUL.FTZ R82, R165.reuse, R82 ;  /* 0x00000052a5527220 */ /* 0x040fe20000410000 */
[----:B------:R-:W-:Y:S01]  /*e730*/  MUFU.EX2 R201, R24 ;  /* 0x0000001800c97308 */ /* 0x000fe20000000800 */
[C---:B------:R-:W-:Y:S02]  /*e740*/  FMUL.FTZ R83, R165.reuse, R83 ;  /* 0x00000053a5537220 */ /* 0x040fe40000410000 */
[C---:B------:R-:W-:Y:S04]  /*e750*/  HMMA.16816.F32.BF16 R136, R176.reuse, R196, R136 ;  /* 0x000000c4b088723c */ /* 0x040fe80000041888 */
[C---:B------:R-:W-:Y:S02]  /*e760*/  FMUL.FTZ R84, R166.reuse, R84 ;  /* 0x00000054a6547220 */ /* 0x040fe40000410000 */
[----:B------:R-:W-:Y:S01]  /*e770*/  FMUL.FTZ R85, R166, R85 ;  /* 0x00000055a6557220 */ /* 0x000fe20000410000 */
[----:B------:R-:W-:Y:S01]  /*e780*/  MUFU.EX2 R197, R27 ;  /* 0x0000001b00c57308 */ /* 0x000fe20000000800 */
[-C--:B------:R-:W-:Y:S01]  /*e790*/  HMMA.16816.F32.BF16 R140, R176, R198.reuse, R140 ;  /* 0x000000c6b08c723c */ /* 0x080fe2000004188c */
[----:B---3--:R-:W-:Y:S03]  /*e7a0*/  LDSM.16.MT88.4 R32, [R227+0x3880] ;  /* 0x00388000e320783b */ /* 0x008fe60000004200 */
[C---:B------:R-:W-:Y:S02]  /*e7b0*/  FMUL.FTZ R86, R165.reuse, R86 ;  /* 0x00000056a5567220 */ /* 0x040fe40000410000 */
[C---:B------:R-:W-:Y:S02]  /*e7c0*/  FMUL.FTZ R87, R165.reuse, R87 ;  /* 0x00000057a5577220 */ /* 0x040fe40000410000 */
[C---:B------:R-:W-:Y:S01]  /*e7d0*/  HMMA.16816.F32.BF16 R144, R172.reuse, R198, R144 ;  /* 0x000000c6ac90723c */ /* 0x040fe20000041890 */
[----:B------:R-:W3:Y:S03]  /*e7e0*/  MUFU.EX2 R199, R25 ;  /* 0x0000001900c77308 */ /* 0x000ee60000000800 */
[C---:B------:R-:W-:Y:S02]  /*e7f0*/  FMUL.FTZ R88, R164.reuse, R88 ;  /* 0x00000058a4587220 */ /* 0x040fe40000410000 */
[----:B------:R-:W-:Y:S02]  /*e800*/  FMUL.FTZ R89, R164, R89 ;  /* 0x00000059a4597220 */ /* 0x000fe40000410000 */
[-C--:B-1----:R-:W-:Y:S03]  /*e810*/  HMMA.16816.F32.BF16 R148, R172, R180.reuse, R148 ;  /* 0x000000b4ac94723c */ /* 0x082fe60000041894 */
[----:B------:R1:W1:Y:S01]  /*e820*/  MUFU.EX2 R198, R26 ;  /* 0x0000001a00c67308 */ /* 0x0002620000000800 */
[C---:B------:R-:W-:Y:S02]  /*e830*/  FMUL.FTZ R90, R0.reuse, R90 ;  /* 0x0000005a005a7220 */ /* 0x040fe40000410000 */
[----:B------:R-:W-:Y:S02]  /*e840*/  FMUL.FTZ R91, R0, R91 ;  /* 0x0000005b005b7220 */ /* 0x000fe40000410000 */
[C---:B------:R-:W-:Y:S04]  /*e850*/  HMMA.16816.F32.BF16 R152, R176.reuse, R180, R152 ;  /* 0x000000b4b098723c */ /* 0x040fe80000041898 */
[C---:B------:R-:W-:Y:S01]  /*e860*/  FMUL.FTZ R92, R164.reuse, R92 ;  /* 0x0000005ca45c7220 */ /* 0x040fe20000410000 */
[----:B------:R-:W-:Y:S01]  /*e870*/  MUFU.EX2 R49, R49 ;  /* 0x0000003100317308 */ /* 0x000fe20000000800 */
[----:B------:R-:W-:Y:S02]  /*e880*/  FMUL.FTZ R93, R164, R93 ;  /* 0x0000005da45d7220 */ /* 0x000fe40000410000 */
[-C--:B------:R-:W-:Y:S04]  /*e890*/  HMMA.16816.F32.BF16 R156, R176, R182.reuse, R156 ;  /* 0x000000b6b09c723c */ /* 0x080fe8000004189c */
[C---:B------:R-:W-:Y:S02]  /*e8a0*/  FMUL.FTZ R94, R0.reuse, R94 ;  /* 0x0000005e005e7220 */ /* 0x040fe40000410000 */
[----:B------:R-:W-:Y:S01]  /*e8b0*/  FMUL.FTZ R95, R0, R95 ;  /* 0x0000005f005f7220 */ /* 0x000fe20000410000 */
[----:B------:R-:W-:Y:S01]  /*e8c0*/  MUFU.EX2 R51, R51 ;  /* 0x0000003300337308 */ /* 0x000fe20000000800 */
[C---:B------:R-:W-:Y:S01]  /*e8d0*/  HMMA.16816.F32.BF16 R160, R172.reuse, R182, R160 ;  /* 0x000000b6aca0723c */ /* 0x040fe200000418a0 */
[----:B------:R-:W3:Y:S03]  /*e8e0*/  LDSM.16.MT88.4 R180, [R225+0x3880] ;  /* 0x00388000e1b4783b */ /* 0x000ee60000004200 */
[C---:B------:R-:W-:Y:S02]  /*e8f0*/  FMUL.FTZ R96, R166.reuse, R96 ;  /* 0x00000060a6607220 */ /* 0x040fe40000410000 */
[C---:B------:R-:W-:Y:S02]  /*e900*/  FMUL.FTZ R97, R166.reuse, R97 ;  /* 0x00000061a6617220 */ /* 0x040fe40000410000 */
[-C--:B--2---:R-:W-:Y:S01]  /*e910*/  HMMA.16816.F32.BF16 R52, R172, R184.reuse, R52 ;  /* 0x000000b8ac34723c */ /* 0x084fe20000041834 */
[----:B-1----:R-:W-:Y:S01]  /*e920*/  LDSM.16.MT88.4 R24, [R225+0x2880] ;  /* 0x00288000e118783b */ /* 0x002fe20000004200 */
        /* <DEDUP_REMOVED lines=14> */
[C---:B------:R-:W-:Y:S02]  /*ea10*/  FMUL.FTZ R113, R166.reuse, R113 ;  /* 0x00000071a6717220 */ /* 0x040fe40000410000 */
[C---:B------:R-:W-:Y:S01]  /*ea20*/  FMUL.FTZ R114, R165.reuse, R114 ;  /* 0x00000072a5727220 */ /* 0x040fe20000410000 */
[-C--:B---3--:R-:W-:Y:S01]  /*ea30*/  HMMA.16816.F32.BF16 R68, R172, R180.reuse, R68 ;  /* 0x000000b4ac44723c */ /* 0x088fe20000041844 */
[----:B------:R-:W-:Y:S02]  /*ea40*/  MUFU.EX2 R39, R39 ;  /* 0x0000002700277308 */ /* 0x000fe40000000800 */
[C---:B------:R-:W-:Y:S02]  /*ea50*/  FMUL.FTZ R115, R165.reuse, R115 ;  /* 0x00000073a5737220 */ /* 0x040fe40000410000 */
[C---:B------:R-:W-:Y:S02]  /*ea60*/  FMUL.FTZ R116, R166.reuse, R116 ;  /* 0x00000074a6747220 */ /* 0x040fe40000410000 */
[----:B------:R-:W-:Y:S01]  /*ea70*/  FMUL.FTZ R117, R166, R117 ;  /* 0x00000075a6757220 */ /* 0x000fe20000410000 */
[C---:B------:R-:W-:Y:S03]  /*ea80*/  HMMA.16816.F32.BF16 R72, R176.reuse, R180, R72 ;  /* 0x000000b4b048723c */ /* 0x040fe60000041848 */
[----:B------:R-:W-:Y:S01]  /*ea90*/  MUFU.EX2 R48, R48 ;  /* 0x0000003000307308 */ /* 0x000fe20000000800 */
[C---:B------:R-:W-:Y:S02]  /*eaa0*/  FMUL.FTZ R118, R165.reuse, R118 ;  /* 0x00000076a5767220 */ /* 0x040fe40000410000 */
[----:B------:R-:W-:Y:S02]  /*eab0*/  FMUL.FTZ R119, R165, R119 ;  /* 0x00000077a5777220 */ /* 0x000fe40000410000 */
[-C--:B------:R-:W-:Y:S04]  /*eac0*/  HMMA.16816.F32.BF16 R76, R176, R182.reuse, R76 ;  /* 0x000000b6b04c723c */ /* 0x080fe8000004184c */
[C---:B------:R-:W-:Y:S01]  /*ead0*/  FMUL.FTZ R120, R164.reuse, R120 ;  /* 0x00000078a4787220 */ /* 0x040fe20000410000 */
[----:B------:R-:W-:Y:S01]  /*eae0*/  MUFU.EX2 R50, R50 ;  /* 0x0000003200327308 */ /* 0x000fe20000000800 */
[----:B------:R-:W-:Y:S02]  /*eaf0*/  FMUL.FTZ R121, R164, R121 ;  /* 0x00000079a4797220 */ /* 0x000fe40000410000 */
[C---:B------:R-:W-:Y:S01]  /*eb00*/  HMMA.16816.F32.BF16 R80, R172.reuse, R182, R80 ;  /* 0x000000b6ac50723c */ /* 0x040fe20000041850 */
[----:B------:R-:W2:Y:S03]  /*eb10*/  LDSM.16.MT88.4 R180, [R226+0x2880] ;  /* 0x00288000e2b4783b */ /* 0x000ea60000004200 */
[C---:B------:R-:W-:Y:S02]  /*eb20*/  FMUL.FTZ R122, R0.reuse, R122 ;  /* 0x0000007a007a7220 */ /* 0x040fe40000410000 */
[----:B------:R-:W-:Y:S02]  /*eb30*/  FMUL.FTZ R123, R0, R123 ;  /* 0x0000007b007b7220 */ /* 0x000fe40000410000 */
[-C--:B-1----:R-:W-:Y:S04]  /*eb40*/  HMMA.16816.F32.BF16 R84, R172, R184.reuse, R84 ;  /* 0x000000b8ac54723c */ /* 0x082fe80000041854 */
[--C-:B------:R-:W-:Y:S02]  /*eb50*/  FFMA.FTZ R28, R28, c[0x0][0x2d0], -R171.reuse ;  /* 0x0000b4001c1c7a23 */ /* 0x100fe400000108ab */
[--C-:B------:R-:W-:Y:S02]  /*eb60*/  FFMA.FTZ R29, R29, c[0x0][0x2d0], -R171.reuse ;  /* 0x0000b4001d1d7a23 */ /* 0x100fe400000108ab */
[C---:B------:R-:W-:Y:S01]  /*eb70*/  HMMA.16816.F32.BF16 R88, R176.reuse, R184, R88 ;  /* 0x000000b8b058723c */ /* 0x040fe20000041858 */
[----:B------:R1:W-:Y:S03]  /*eb80*/  MUFU.EX2 R196, R28 ;  /* 0x0000001c00c47308 */ /* 0x0003e60000000800 */
[--C-:B------:R-:W-:Y:S02]  /*eb90*/  FFMA.FTZ R30, R30, c[0x0][0x2d0], -R2.reuse ;  /* 0x0000b4001e1e7a23 */ /* 0x100fe40000010802 */
[--C-:B------:R-:W-:Y:S02]  /*eba0*/  FFMA.FTZ R31, R31, c[0x0][0x2d0], -R2.reuse ;  /* 0x0000b4001f1f7a23 */ /* 0x100fe40000010802 */
[-C--:B------:R-:W-:Y:S03]  /*ebb0*/  HMMA.16816.F32.BF16 R92, R176, R186.reuse, R92 ;  /* 0x000000bab05c723c */ /* 0x080fe6000004185c */
[----:B------:R3:W2:Y:S01]  /*ebc0*/  MUFU.EX2 R195, R29 ;  /* 0x0000001d00c37308 */ /* 0x0006a20000000800 */
[C---:B------:R-:W-:Y:S02]  /*ebd0*/  FMUL.FTZ R124, R164.reuse, R124 ;  /* 0x0000007ca47c7220 */ /* 0x040fe40000410000 */
[----:B------:R-:W-:Y:S02]  /*ebe0*/  FMUL.FTZ R125, R164, R125 ;  /* 0x0000007da47d7220 */ /* 0x000fe40000410000 */
[C---:B------:R-:W-:Y:S01]  /*ebf0*/  HMMA.16816.F32.BF16 R96, R172.reuse, R186, R96 ;  /* 0x000000baac60723c */ /* 0x040fe20000041860 */
[----:B------:R-:W4:Y:S03]  /*ec00*/  LDSM.16.MT88.4 R184, [R228+0x2880] ;  /* 0x00288000e4b8783b */ /* 0x000f260000004200 */
[C---:B------:R-:W-:Y:S01]  /*ec10*/  FMUL.FTZ R126, R0.reuse, R126 ;  /* 0x0000007e007e7220 */ /* 0x040fe20000410000 */
[----:B------:R2:W-:Y:S01]  /*ec20*/  MUFU.EX2 R194, R30 ;  /* 0x0000001e00c27308 */ /* 0x0005e20000000800 */
[----:B------:R-:W-:Y:S02]  /*ec30*/  FMUL.FTZ R127, R0, R127 ;  /* 0x0000007f007f7220 */ /* 0x000fe40000410000 */
[-C--:B------:R-:W-:Y:S04]  /*ec40*/  HMMA.16816.F32.BF16 R100, R172, R20.reuse, R100 ;  /* 0x00000014ac64723c */ /* 0x080fe80000041864 */
[C---:B------:R-:W-:Y:S01]  /*ec50*/  FMUL.FTZ R104, R164.reuse, R104 ;  /* 0x00000068a4687220 */ /* 0x040fe20000410000 */
[----:B-1----:R-:W-:Y:S01]  /*ec60*/  F2FP.BF16.PACK_AB R28, R199, R201 ;  /* 0x000000c9c71c723e */ /* 0x002fe200000010ff */
[----:B------:R-:W-:Y:S01]  /*ec70*/  FMUL.FTZ R105, R164, R105 ;  /* 0x00000069a4697220 */ /* 0x000fe20000410000 */
[----:B------:R-:W1:Y:S01]  /*ec80*/  MUFU.EX2 R193, R31 ;  /* 0x0000001f00c17308 */ /* 0x000e620000000800 */
[C---:B------:R-:W-:Y:S04]  /*ec90*/  FMUL.FTZ R106, R0.reuse, R106 ;  /* 0x0000006a006a7220 */ /* 0x040fe80000410000 */
[----:B------:R-:W-:Y:S01]  /*eca0*/  FMUL.FTZ R107, R0, R107 ;  /* 0x0000006b006b7220 */ /* 0x000fe20000410000 */
[----:B---3--:R-:W-:Y:S01]  /*ecb0*/  F2FP.BF16.PACK_AB R29, R197, R198 ;  /* 0x000000c6c51d723e */ /* 0x008fe200000010ff */
[C---:B------:R-:W-:Y:S02]  /*ecc0*/  FMUL.FTZ R128, R166.reuse, R128 ;  /* 0x00000080a6807220 */ /* 0x040fe40000410000 */
[----:B------:R-:W-:Y:S02]  /*ecd0*/  FMUL.FTZ R129, R166, R129 ;  /* 0x00000081a6817220 */ /* 0x000fe40000410000 */
[----:B------:R-:W-:Y:S01]  /*ece0*/  FMUL.FTZ R130, R165, R130 ;  /* 0x00000082a5827220 */ /* 0x000fe20000410000 */
[C---:B------:R-:W-:Y:S04]  /*ecf0*/  HMMA.16816.F32.BF16 R104, R176.reuse, R20, R104 ;  /* 0x00000014b068723c */ /* 0x040fe80000041868 */
[C---:B------:R-:W-:Y:S01]  /*ed00*/  FMUL.FTZ R108, R164.reuse, R108 ;  /* 0x0000006ca46c7220 */ /* 0x040fe20000410000 */
[----:B--2---:R-:W-:Y:S01]  /*ed10*/  F2FP.BF16.PACK_AB R30, R195, R196 ;  /* 0x000000c4c31e723e */ /* 0x004fe200000010ff */
[----:B------:R-:W-:Y:S01]  /*ed20*/  FMUL.FTZ R109, R164, R109 ;  /* 0x0000006da46d7220 */ /* 0x000fe20000410000 */
[----:B------:R-:W-:Y:S01]  /*ed30*/  F2FP.BF16.PACK_AB R20, R208, R209 ;  /* 0x000000d1d014723e */ /* 0x000fe200000010ff */
[----:B------:R-:W-:Y:S01]  /*ed40*/  FMUL.FTZ R110, R0, R110 ;  /* 0x0000006e006e7220 */ /* 0x000fe20000410000 */
[----:B------:R-:W-:Y:S03]  /*ed50*/  F2FP.BF16.PACK_AB R21, R206, R207 ;  /* 0x000000cfce15723e */ /* 0x000fe600000010ff */
[----:B------:R-:W-:Y:S01]  /*ed60*/  FMUL.FTZ R111, R0, R111 ;  /* 0x0000006f006f7220 */ /* 0x000fe20000410000 */
[----:B-1----:R-:W-:Y:S01]  /*ed70*/  F2FP.BF16.PACK_AB R31, R193, R194 ;  /* 0x000000c2c11f723e */ /* 0x002fe200000010ff */
[----:B------:R-:W-:Y:S02]  /*ed80*/  FMUL.FTZ R131, R165, R131 ;  /* 0x00000083a5837220 */ /* 0x000fe40000410000 */
[--C-:B------:R-:W-:Y:S02]  /*ed90*/  FFMA.FTZ R45, R45, c[0x0][0x2d0], -R171.reuse ;  /* 0x0000b4002d2d7a23 */ /* 0x100fe400000108ab */
[--C-:B------:R-:W-:Y:S01]  /*eda0*/  FFMA.FTZ R40, R40, c[0x0][0x2d0], -R171.reuse ;  /* 0x0000b40028287a23 */ /* 0x100fe200000108ab */
[-C--:B------:R-:W-:Y:S03]  /*edb0*/  HMMA.16816.F32.BF16 R108, R176, R22.reuse, R108 ;  /* 0x00000016b06c723c */ /* 0x080fe6000004186c */
[----:B------:R-:W-:Y:S01]  /*edc0*/  MUFU.EX2 R45, R45 ;  /* 0x0000002d002d7308 */ /* 0x000fe20000000800 */
[--C-:B------:R-:W-:Y:S02]  /*edd0*/  FFMA.FTZ R41, R41, c[0x0][0x2d0], -R171.reuse ;  /* 0x0000b40029297a23 */ /* 0x100fe400000108ab */
[--C-:B------:R-:W-:Y:S02]  /*ede0*/  FFMA.FTZ R42, R42, c[0x0][0x2d0], -R2.reuse ;  /* 0x0000b4002a2a7a23 */ /* 0x100fe40000010802 */
[C---:B------:R-:W-:Y:S04]  /*edf0*/  HMMA.16816.F32.BF16 R112, R172.reuse, R22, R112 ;  /* 0x00000016ac70723c */ /* 0x040fe80000041870 */
[--C-:B------:R-:W-:Y:S01]  /*ee00*/  FFMA.FTZ R43, R43, c[0x0][0x2d0], -R2.reuse ;  /* 0x0000b4002b2b7a23 */ /* 0x100fe20000010802 */
[----:B------:R-:W-:Y:S01]  /*ee10*/  MUFU.EX2 R40, R40 ;  /* 0x0000002800287308 */ /* 0x000fe20000000800 */
[----:B------:R-:W-:Y:S01]  /*ee20*/  FFMA.FTZ R44, R44, c[0x0][0x2d0], -R171 ;  /* 0x0000b4002c2c7a23 */ /* 0x000fe200000108ab */
[----:B------:R-:W-:Y:S01]  /*ee30*/  F2FP.BF16.PACK_AB R22, R204, R205 ;  /* 0x000000cdcc16723e */ /* 0x000fe200000010ff */
[-C--:B------:R-:W-:Y:S04]  /*ee40*/  HMMA.16816.F32.BF16 R116, R172, R32.reuse, R116 ;  /* 0x00000020ac74723c */ /* 0x080fe80000041874 */
[----:B------:R-:W-:Y:S01]  /*ee50*/  F2FP.BF16.PACK_AB R23, R202, R203 ;  /* 0x000000cbca17723e */ /* 0x000fe200000010ff */
[--C-:B------:R-:W-:Y:S01]  /*ee60*/  FFMA.FTZ R46, R46, c[0x0][0x2d0], -R2.reuse ;  /* 0x0000b4002e2e7a23 */ /* 0x100fe20000010802 */
[----:B------:R-:W-:Y:S01]  /*ee70*/  MOV R171, R3 ;  /* 0x0000000300ab7202 */ /* 0x000fe20000000f00 */
[----:B------:R-:W-:Y:S01]  /*ee80*/  FFMA.FTZ R2, R47, c[0x0][0x2d0], -R2 ;  /* 0x0000b4002f027a23 */ /* 0x000fe20000010802 */
[C---:B------:R-:W-:Y:S01]  /*ee90*/  HMMA.16816.F32.BF16 R120, R176.reuse, R32, R120 ;  /* 0x00000020b078723c */ /* 0x040fe20000041878 */
[----:B------:R-:W1:Y:S03]  /*eea0*/  MUFU.EX2 R41, R41 ;  /* 0x0000002900297308 */ /* 0x000e660000000800 */
[----:B------:R-:W-:Y:S02]  /*eeb0*/  FFMA.FTZ R0, R0, R252, R210 ;  /* 0x000000fc00007223 */ /* 0x000fe400000100d2 */
[----:B-----5:R-:W-:Y:S02]  /*eec0*/  FFMA.FTZ R165, R165, R200, R218 ;  /* 0x000000c8a5a57223 */ /* 0x020fe400000100da */
[-C--:B------:R-:W-:Y:S03]  /*eed0*/  HMMA.16816.F32.BF16 R124, R176, R34.reuse, R124 ;  /* 0x00000022b07c723c */ /* 0x080fe6000004187c */
[----:B------:R2:W-:Y:S01]  /*eee0*/  MUFU.EX2 R36, R2 ;  /* 0x0000000200247308 */ /* 0x0005e20000000800 */
[----:B------:R-:W-:Y:S02]  /*eef0*/  FADD.FTZ R0, R211, R0 ;  /* 0x00000000d3007221 */ /* 0x000fe40000010000 */
[----:B----4-:R-:W-:Y:S01]  /*ef00*/  FFMA.FTZ R164, R164, R170, R214 ;  /* 0x000000aaa4a47223 */ /* 0x010fe200000100d6 */
[----:B------:R-:W-:Y:S01]  /*ef10*/  MOV R170, R167 ;  /* 0x000000a700aa7202 */ /* 0x000fe20000000f00 */
[----:B------:R-:W-:Y:S01]  /*ef20*/  HMMA.16816.F32.BF16 R128, R172, R34, R128 ;  /* 0x00000022ac80723c */ /* 0x000fe20000041880 */
[----:B------:R-:W3:Y:S03]  /*ef30*/  LDSM.16.MT88.4 R32, [R227+0x2880] ;  /* 0x00288000e320783b */ /* 0x000ee60000004200 */
[----:B------:R-:W-:Y:S01]  /*ef40*/  FADD.FTZ R0, R212, R0 ;  /* 0x00000000d4007221 */ /* 0x000fe20000010000 */
[----:B------:R-:W-:Y:S03]  /*ef50*/  MUFU.EX2 R42, R42 ;  /* 0x0000002a002a7308 */ /* 0x000fe60000000800 */
[-C--:B------:R-:W-:Y:S01]  /*ef60*/  HMMA.16816.F32.BF16 R4, R20, R24.reuse, R4 ;  /* 0x000000181404723c */ /* 0x080fe20000041804 */
[----:B------:R-:W-:Y:S04]  /*ef70*/  LDSM.16.MT88.4 R172, [R226+0x4080] ;  /* 0x00408000e2ac783b */ /* 0x000fe80000004200 */
[----:B------:R-:W-:Y:S02]  /*ef80*/  FADD.FTZ R0, R213, R0 ;  /* 0x00000000d5007221 */ /* 0x000fe40000010000 */
[----:B------:R-:W4:Y:S01]  /*ef90*/  MUFU.EX2 R43, R43 ;  /* 0x0000002b002b7308 */ /* 0x000f220000000800 */
[C---:B------:R-:W-:Y:S04]  /*efa0*/  HMMA.16816.F32.BF16 R8, R28.reuse, R24, R8 ;  /* 0x000000181c08723c */ /* 0x040fe80000041808 */
[----:B--2---:R-:W-:Y:S04]  /*efb0*/  FADD.FTZ R2, R198, R0 ;  /* 0x00000000c6027221 */ /* 0x004fe80000010000 */
[-C--:B------:R-:W-:Y:S01]  /*efc0*/  HMMA.16816.F32.BF16 R12, R28, R26.reuse, R12 ;  /* 0x0000001a1c0c723c */ /* 0x080fe2000004180c */
[----:B------:R-:W3:Y:S07]  /*efd0*/  MUFU.EX2 R44, R44 ;  /* 0x0000002c002c7308 */ /* 0x000eee0000000800 */
[C---:B------:R-:W-:Y:S01]  /*efe0*/  HMMA.16816.F32.BF16 R16, R20.reuse, R26, R16 ;  /* 0x0000001a1410723c */ /* 0x040fe20000041810 */
[----:B------:R-:W5:Y:S02]  /*eff0*/  LDSM.16.MT88.4 R24, [R225+0x4080] ;  /* 0x00408000e118783b */ /* 0x000f640000004200 */
[----:B------:R-:W1:Y:S05]  /*f000*/  MUFU.EX2 R46, R46 ;  /* 0x0000002e002e7308 */ /* 0x000e6a0000000800 */
        /* <DEDUP_REMOVED lines=8> */
[-C--:B---3--:R-:W-:Y:S08]  /*f090*/  HMMA.16816.F32.BF16 R52, R20, R32.reuse, R52 ;  /* 0x000000201434723c */ /* 0x088ff00000041834 */
[C---:B------:R-:W-:Y:S08]  /*f0a0*/  HMMA.16816.F32.BF16 R56, R28.reuse, R32, R56 ;  /* 0x000000201c38723c */ /* 0x040ff00000041838 */
[-C--:B------:R-:W-:Y:S08]  /*f0b0*/  HMMA.16816.F32.BF16 R60, R28, R34.reuse, R60 ;  /* 0x000000221c3c723c */ /* 0x080ff0000004183c */
[C---:B------:R-:W-:Y:S01]  /*f0c0*/  HMMA.16816.F32.BF16 R64, R20.reuse, R34, R64 ;  /* 0x000000221440723c */ /* 0x040fe20000041840 */
[----:B------:R-:W3:Y:S07]  /*f0d0*/  LDSM.16.MT88.4 R32, [R228+0x4080] ;  /* 0x00408000e420783b */ /* 0x000eee0000004200 */
[-C--:B-----5:R-:W-:Y:S08]  /*f0e0*/  HMMA.16816.F32.BF16 R68, R20, R24.reuse, R68 ;  /* 0x000000181444723c */ /* 0x0a0ff00000041844 */
[C---:B------:R-:W-:Y:S08]  /*f0f0*/  HMMA.16816.F32.BF16 R72, R28.reuse, R24, R72 ;  /* 0x000000181c48723c */ /* 0x040ff00000041848 */
[-C--:B------:R-:W-:Y:S08]  /*f100*/  HMMA.16816.F32.BF16 R76, R28, R26.reuse, R76 ;  /* 0x0000001a1c4c723c */ /* 0x080ff0000004184c */
[C---:B------:R-:W-:Y:S01]  /*f110*/  HMMA.16816.F32.BF16 R80, R20.reuse, R26, R80 ;  /* 0x0000001a1450723c */ /* 0x040fe20000041850 */
[----:B------:R-:W5:Y:S07]  /*f120*/  LDSM.16.MT88.4 R24, [R227+0x4080] ;  /* 0x00408000e318783b */ /* 0x000f6e0000004200 */
[-C--:B------:R-:W-:Y:S08]  /*f130*/  HMMA.16816.F32.BF16 R84, R20, R172.reuse, R84 ;  /* 0x000000ac1454723c */ /* 0x080ff00000041854 */
[C---:B------:R-:W-:Y:S01]  /*f140*/  HMMA.16816.F32.BF16 R88, R28.reuse, R172, R88 ;  /* 0x000000ac1c58723c */ /* 0x040fe20000041858 */
[----:B------:R-:W2:Y:S07]  /*f150*/  LDL.LU R173, [R1+0x10] ;  /* 0x0000100001ad7983 */ /* 0x000eae0000300800 */
        /* <DEDUP_REMOVED lines=8> */
[C---:B------:R-:W-:Y:S07]  /*f1e0*/  HMMA.16816.F32.BF16 R120, R28.reuse, R24, R120 ;  /* 0x000000181c78723c */ /* 0x040fee0000041878 */
[----:B-1----:R-:W-:Y:S01]  /*f1f0*/  F2FP.BF16.PACK_AB R24, R41, R40 ;  /* 0x000000282918723e */ /* 0x002fe200000010ff */
[-C--:B------:R-:W-:Y:S01]  /*f200*/  HMMA.16816.F32.BF16 R124, R28, R26.reuse, R124 ;  /* 0x0000001a1c7c723c */ /* 0x080fe2000004187c */
[----:B------:R-:W-:Y:S03]  /*f210*/  LDSM.16.MT88.4 R28, [R228+0x4880] ;  /* 0x00488000e41c783b */ /* 0x000fe60000004200 */
[----:B----4-:R-:W-:Y:S04]  /*f220*/  F2FP.BF16.PACK_AB R25, R43, R42 ;  /* 0x0000002a2b19723e */ /* 0x010fe800000010ff */
[----:B------:R-:W-:Y:S07]  /*f230*/  HMMA.16816.F32.BF16 R128, R20, R26, R128 ;  /* 0x0000001a1480723c */ /* 0x000fee0000041880 */
[----:B------:R-:W-:Y:S02]  /*f240*/  F2FP.BF16.PACK_AB R20, R37, R192 ;  /* 0x000000c02514723e */ /* 0x000fe400000010ff */
[----:B------:R-:W-:Y:S03]  /*f250*/  F2FP.BF16.PACK_AB R21, R39, R38 ;  /* 0x000000262715723e */ /* 0x000fe600000010ff */
[----:B------:R-:W-:Y:S02]  /*f260*/  F2FP.BF16.PACK_AB R22, R49, R48 ;  /* 0x000000303116723e */ /* 0x000fe400000010ff */
[----:B------:R-:W-:Y:S02]  /*f270*/  F2FP.BF16.PACK_AB R23, R51, R50 ;  /* 0x000000323317723e */ /* 0x000fe400000010ff */
[----:B------:R-:W-:Y:S02]  /*f280*/  F2FP.BF16.PACK_AB R26, R45, R44 ;  /* 0x0000002c2d1a723e */ /* 0x000fe400000010ff */
[----:B------:R-:W-:Y:S03]  /*f290*/  F2FP.BF16.PACK_AB R27, R36, R46 ;  /* 0x0000002e241b723e */ /* 0x000fe600000010ff */
[-C--:B------:R-:W-:Y:S01]  /*f2a0*/  HMMA.16816.F32.BF16 R176, R20, R188.reuse, R4 ;  /* 0x000000bc14b0723c */ /* 0x080fe20000041804 */
[----:B------:R-:W1:Y:S07]  /*f2b0*/  LDSM.16.MT88.4 R4, [R228+0x3080] ;  /* 0x00308000e404783b */ /* 0x000e6e0000004200 */
[C---:B------:R-:W-:Y:S01]  /*f2c0*/  HMMA.16816.F32.BF16 R180, R24.reuse, R188, R8 ;  /* 0x000000bc18b4723c */ /* 0x040fe20000041808 */
[----:B------:R-:W4:Y:S07]  /*f2d0*/  LDSM.16.MT88.4 R8, [R227+0x3080] ;  /* 0x00308000e308783b */ /* 0x000f2e0000004200 */
[-C--:B------:R-:W-:Y:S01]  /*f2e0*/  HMMA.16816.F32.BF16 R184, R24, R190.reuse, R12 ;  /* 0x000000be18b8723c */ /* 0x080fe2000004180c */
[----:B------:R-:W5:Y:S07]  /*f2f0*/  LDSM.16.MT88.4 R12, [R225+0x4880] ;  /* 0x00488000e10c783b */ /* 0x000f6e0000004200 */
[C---:B------:R-:W-:Y:S01]  /*f300*/  HMMA.16816.F32.BF16 R188, R20.reuse, R190, R16 ;  /* 0x000000be14bc723c */ /* 0x040fe20000041810 */
[----:B------:R-:W4:Y:S07]  /*f310*/  LDSM.16.MT88.4 R16, [R226+0x4880] ;  /* 0x00488000e210783b */ /* 0x000f2e0000004200 */
        /* <DEDUP_REMOVED lines=9> */
[-C--:B----4-:R-:W-:Y:S08]  /*f3b0*/  HMMA.16816.F32.BF16 R52, R20, R8.reuse, R52 ;  /* 0x000000081434723c */ /* 0x090ff00000041834 */
        /* <DEDUP_REMOVED lines=23> */
[----:B--2---:R-:W-:Y:S04]  /*f530*/  FFMA.FTZ R166, R166, R173, R247 ;  /* 0x000000ada6a67223 */ /* 0x004fe800000100f7 */
        /* <DEDUP_REMOVED lines=43> */
.L_x_1123:
        /* <DEDUP_REMOVED lines=15> */
.L_x_1145:
        /* <DEDUP_REMOVED lines=236> */
.L_x_1128:
        /* <DEDUP_REMOVED lines=37> */
.L_x_1131:
[----:B------:R-:W-:Y:S04]  /*109f0*/  MOV R167, c[0x0][0x32c] ;  /* 0x0000cb0000a77a02 */ /* 0x000fe80000000f00 */
[----:B------:R-:W-:Y:S11]  /*10a00*/  ISETP.NE.AND P0, PT, R167, 0x1, PT ;  /* 0x00000001a700780c */ /* 0x000ff60003f05270 */
[----:B------:R-:W-:Y:S02]  /*10a10*/  @!UPT UIADD3 URZ, URZ, URZ, URZ ;  /* 0x0000003f3f3ff290 */ /* 0x000fe4000fffe03f */
[----:B------:R-:W-:Y:S05]  /*10a20*/  @P0 IMAD.HI.U32 R167, R3, c[0x0][0x330], RZ ;  /* 0x0000cc0003a70a27 */ /* 0x000fea00078e00ff */
[----:B------:R-:W-:Y:S02]  /*10a30*/  @P0 SHF.R.U32.HI R3, RZ, c[0x0][0x334], R167 ;  /* 0x0000cd00ff030a19 */ /* 0x000fe400000116a7 */
.L_x_1132:
[----:B------:R-:W-:Y:S05]  /*10a40*/  BSYNC B0 ;  /* 0x0000000000007941 */ /* 0x000fea0003800000 */
.L_x_1130:
[----:B------:R-:W-:Y:S05]  /*10a50*/  IMAD R3, R3, c[0x0][0x32c], R173 ;  /* 0x0000cb0003037a24 */ /* 0x000fea00078e02ad */
[----:B------:R-:W-:Y:S02]  /*10a60*/  IADD3 R167, R3, c[0x0][0x32c], RZ ;  /* 0x0000cb0003a77a10 */ /* 0x000fe40007ffe0ff */
[----:B------:R-:W-:Y:S02]  /*10a70*/  IMNMX R0, R0, R3, !PT ;  /* 0x0000000300007217 */ /* 0x000fe40007800200 */
[----:B------:R-:W-:Y:S02]  /*10a80*/  IMNMX R2, R2, R167, PT ;  /* 0x000000a702027217 */ /* 0x000fe40003800200 */
.L_x_1129:
        /* <DEDUP_REMOVED lines=20> */
.L_x_1135:
[----:B------:R-:W-:Y:S04]  /*10bd0*/  MOV R174, c[0x0][0x32c] ;  /* 0x0000cb0000ae7a02 */ /* 0x000fe80000000f00 */
[----:B------:R-:W-:Y:S11]  /*10be0*/  ISETP.NE.AND P0, PT, R174, 0x1, PT ;  /* 0x00000001ae00780c */ /* 0x000ff60003f05270 */
[----:B------:R-:W-:Y:S02]  /*10bf0*/  @!UPT UIADD3 URZ, URZ, URZ, URZ ;  /* 0x0000003f3f3ff290 */ /* 0x000fe4000fffe03f */
[----:B------:R-:W-:Y:S05]  /*10c00*/  @P0 IMAD.HI.U32 R174, R168, c[0x0][0x330], RZ ;  /* 0x0000cc00a8ae0a27 */ /* 0x000fea00078e00ff */
[----:B------:R-:W-:Y:S02]  /*10c10*/  @P0 SHF.R.U32.HI R168, RZ, c[0x0][0x334], R174 ;  /* 0x0000cd00ffa80a19 */ /* 0x000fe400000116ae */
.L_x_1136:
[----:B------:R-:W-:Y:S05]  /*10c20*/  BSYNC B0 ;  /* 0x0000000000007941 */ /* 0x000fea0003800000 */
.L_x_1134:
[----:B------:R-:W-:Y:S05]  /*10c30*/  IMAD R168, R168, c[0x0][0x32c], R173 ;  /* 0x0000cb00a8a87a24 */ /* 0x000fea00078e02ad */
[----:B------:R-:W-:Y:S02]  /*10c40*/  IADD3 R174, R168, c[0x0][0x32c], RZ ;  /* 0x0000cb00a8ae7a10 */ /* 0x000fe40007ffe0ff */
[----:B------:R-:W-:Y:S02]  /*10c50*/  IMNMX R3, R3, R168, !PT ;  /* 0x000000a803037217 */ /* 0x000fe40007800200 */
[----:B------:R-:W-:Y:S02]  /*10c60*/  IMNMX R167, R167, R174, PT ;  /* 0x000000aea7a77217 */ /* 0x000fe40003800200 */
.L_x_1133:
        /* <DEDUP_REMOVED lines=87> */
.L_x_1139:
[----:B------:R-:W-:Y:S04]  /*111e0*/  MOV R5, c[0x0][0x32c] ;  /* 0x0000cb0000057a02 */ /* 0x000fe80000000f00 */
[----:B------:R-:W-:Y:S11]  /*111f0*/  ISETP.NE.AND P0, PT, R5, 0x1, PT ;  /* 0x000000010500780c */ /* 0x000ff60003f05270 */
[----:B------:R-:W-:Y:S02]  /*11200*/  @!UPT UIADD3 URZ, URZ, URZ, URZ ;  /* 0x0000003f3f3ff290 */ /* 0x000fe4000fffe03f */
[----:B------:R-:W-:Y:S05]  /*11210*/  @P0 IMAD.HI.U32 R5, R4, c[0x0][0x330], RZ ;  /* 0x0000cc0004050a27 */ /* 0x000fea00078e00ff */
[----:B------:R-:W-:Y:S02]  /*11220*/  @P0 SHF.R.U32.HI R4, RZ, c[0x0][0x334], R5 ;  /* 0x0000cd00ff040a19 */ /* 0x000fe40000011605 */
.L_x_1140:
[----:B------:R-:W-:Y:S05]  /*11230*/  BSYNC B0 ;  /* 0x0000000000007941 */ /* 0x000fea0003800000 */
.L_x_1138:
[----:B------:R-:W-:Y:S05]  /*11240*/  IMAD R4, R4, c[0x0][0x32c], R173 ;  /* 0x0000cb0004047a24 */ /* 0x000fea00078e02ad */
[----:B------:R-:W-:Y:S02]  /*11250*/  IADD3 R5, R4, c[0x0][0x32c], RZ ;  /* 0x0000cb0004057a10 */ /* 0x000fe40007ffe0ff */
[----:B------:R-:W-:Y:S02]  /*11260*/  IMNMX R0, R0, R4, !PT ;  /* 0x0000000400007217 */ /* 0x000fe40007800200 */
[----:B------:R-:W-:Y:S02]  /*11270*/  IMNMX R2, R2, R5, PT ;  /* 0x0000000502027217 */ /* 0x000fe40003800200 */
.L_x_1137:
        /* <DEDUP_REMOVED lines=148> */
.L_x_1143:
[----:B------:R-:W-:Y:S04]  /*11bc0*/  MOV R4, c[0x0][0x32c] ;  /* 0x0000cb0000047a02 */ /* 0x000fe80000000f00 */
[----:B------:R-:W-:Y:S11]  /*11bd0*/  ISETP.NE.AND P0, PT, R4, 0x1, PT ;  /* 0x000000010400780c */ /* 0x000ff60003f05270 */
[----:B------:R-:W-:Y:S02]  /*11be0*/  @!UPT UIADD3 URZ, URZ, URZ, URZ ;  /* 0x0000003f3f3ff290 */ /* 0x000fe4000fffe03f */
[----:B------:R-:W-:Y:S05]  /*11bf0*/  @P0 IMAD.HI.U32 R4, R3, c[0x0][0x330], RZ ;  /* 0x0000cc0003040a27 */ /* 0x000fea00078e00ff */
[----:B------:R-:W-:Y:S02]  /*11c00*/  @P0 SHF.R.U32.HI R3, RZ, c[0x0][0x334], R4 ;  /* 0x0000cd00ff030a19 */ /* 0x000fe40000011604 */
.L_x_1144:
[----:B------:R-:W-:Y:S05]  /*11c10*/  BSYNC B0 ;  /* 0x0000000000007941 */ /* 0x000fea0003800000 */
.L_x_1142:
[----:B------:R-:W-:Y:S05]  /*11c20*/  IMAD R173, R3, c[0x0][0x32c], R173 ;  /* 0x0000cb0003ad7a24 */ /* 0x000fea00078e02ad */
[----:B------:R-:W-:Y:S02]  /*11c30*/  IADD3 R3, R173, c[0x0][0x32c], RZ ;  /* 0x0000cb00ad037a10 */ /* 0x000fe40007ffe0ff */
[----:B------:R-:W-:Y:S02]  /*11c40*/  IMNMX R0, R0, R173, !PT ;  /* 0x000000ad00007217 */ /* 0x000fe40007800200 */
[----:B------:R-:W-:Y:S02]  /*11c50*/  IMNMX R2, R2, R3, PT ;  /* 0x0000000302027217 */ /* 0x000fe40003800200 */
.L_x_1141:
        /* <DEDUP_REMOVED lines=33> */
[----:B------:R-:W-:Y:S01]  /*11e70*/  UISETP.NE.AND UP3, UPT, UR29, URZ, UPT ;  /* 0x0000003f1d00728c */ /* 0x000fe2000bf65270 */
[----:B------:R-:W-:Y:S02]  /*11e80*/  FMNMX.FTZ R169, R217, R169, !PT ;  /* 0x000000a9d9a97209 */ /* 0x000fe40007810000 */
[----:B------:R-:W-:Y:S02]  /*11e90*/  FMNMX.FTZ R3, R210, R3, !PT ;  /* 0x00000003d2037209 */ /* 0x000fe40007810000 */
[----:B------:R-:W-:Y:S01]  /*11ea0*/  FMNMX.FTZ R4, R8, R166, !PT ;  /* 0x000000a608047209 */ /* 0x000fe20007810000 */
[----:B------:R-:W1:Y:S01]  /*11eb0*/  SHFL.BFLY PT, R5, R169, 0x2, 0x1f ;  /* 0x0c401f00a9057f89 */ /* 0x000e6200000e0000 */
[----:B------:R-:W-:Y:S02]  /*11ec0*/  ISETP.GT.AND P2, PT, R0, 0x1, P2 ;  /* 0x000000010000780c */ /* 0x000fe40001744270 */
[----:B------:R-:W-:Y:S02]  /*11ed0*/  FMNMX.FTZ R3, R214, R3, !PT ;  /* 0x00000003d6037209 */ /* 0x000fe40007810000 */
[----:B------:R-:W-:Y:S02]  /*11ee0*/  FMNMX.FTZ R4, R9, R4, !PT ;  /* 0x0000000409047209 */ /* 0x000fe40007810000 */
[----:B------:R-:W-:Y:S01]  /*11ef0*/  ISETP.LT.OR P2, PT, R2, 0x2, P2 ;  /* 0x000000020200780c */ /* 0x000fe20001741670 */
[----:B------:R-:W2:Y:S01]  /*11f00*/  SHFL.BFLY PT, R168, R3, 0x2, 0x1f ;  /* 0x0c401f0003a87f89 */ /* 0x000ea200000e0000 */
        /* <DEDUP_REMOVED lines=13> */
[----:B------:R-:W-:Y:S02]  /*11fe0*/  FMNMX.FTZ R4, R204, R4, !PT ;  /* 0x00000004cc047209 */ /* 0x000fe40007810000 */
[----:B-1----:R-:W-:Y:S02]  /*11ff0*/  FMNMX.FTZ R169, R169, R5, !PT ;  /* 0x00000005a9a97209 */ /* 0x002fe40007810000 */
[----:B--2---:R-:W-:Y:S02]  /*12000*/  FMNMX.FTZ R168, R3, R168, !PT ;  /* 0x000000a803a87209 */ /* 0x004fe40007810000 */
[----:B------:R-:W-:Y:S01]  /*12010*/  FMNMX.FTZ R3, R211, R4, !PT ;  /* 0x00000004d3037209 */ /* 0x000fe20007810000 */
[----:B------:R-:W1:Y:S01]  /*12020*/  SHFL.BFLY PT, R5, R169, 0x1, 0x1f ;  /* 0x0c201f00a9057f89 */ /* 0x000e6200000e0000 */
[----:B------:R-:W-:Y:S02]  /*12030*/  ISETP.GT.AND P0, PT, R0, 0x8, P0 ;  /* 0x000000080000780c */ /* 0x000fe40000704270 */
[----:B------:R-:W-:Y:S02]  /*12040*/  FMNMX.FTZ R3, R212, R3, !PT ;  /* 0x00000003d4037209 */ /* 0x000fe40007810000 */
[----:B------:R-:W-:Y:S02]  /*12050*/  ISETP.LT.OR P0, PT, R2, 0x9, P0 ;  /* 0x000000090200780c */ /* 0x000fe40000701670 */
[----:B------:R-:W-:Y:S01]  /*12060*/  FMNMX.FTZ R3, R213, R3, !PT ;  /* 0x00000003d5037209 */ /* 0x000fe20007810000 */
[----:B------:R-:W-:Y:S01]  /*12070*/  SHFL.BFLY PT, R6, R168, 0x1, 0x1f ;  /* 0x0c201f00a8067f89 */ /* 0x000fe200000e0000 */
[----:B------:R-:W-:Y:S02]  /*12080*/  FSEL R14, R14, -INF , !P0 ;  /* 0xff8000000e0e7808 */ /* 0x000fe40004000000 */
[----:B------:R-:W-:Y:S02]  /*12090*/  PLOP3.LUT P0, PT, PT, PT, UP6, 0x40, 0x0 ;  /* 0x000000000000781c */ /* 0x000fe40003f0e868 */
[----:B------:R-:W-:Y:S02]  /*120a0*/  FMNMX.FTZ R3, R216, R3, !PT ;  /* 0x00000003d8037209 */ /* 0x000fe40007810000 */
[----:B------:R-:W-:Y:S01]  /*120b0*/  PLOP3.LUT P1, PT, PT, PT, UP4, 0x40, 0x0 ;  /* 0x000000000000781c */ /* 0x000fe20003f2e848 */
[----:B------:R-:W-:Y:S01]  /*120c0*/  UISETP.NE.AND UP4, UPT, UR30, URZ, UPT ;  /* 0x0000003f1e00728c */ /* 0x000fe2000bf85270 */
[C---:B------:R-:W-:Y:S01]  /*120d0*/  ISETP.GT.AND P0, PT, R0.reuse, 0x11, P0 ;  /* 0x000000110000780c */ /* 0x040fe20000704270 */
[----:B------:R-:W2:Y:S01]  /*120e0*/  SHFL.BFLY PT, R7, R3, 0x2, 0x1f ;  /* 0x0c401f0003077f89 */ /* 0x000ea200000e0000 */
[----:B------:R-:W-:Y:S02]  /*120f0*/  ISETP.GT.AND P1, PT, R0, RZ, P1 ;  /* 0x000000ff0000720c */ /* 0x000fe40000f24270 */
[C---:B------:R-:W-:Y:S02]  /*12100*/  ISETP.LT.OR P0, PT, R2.reuse, 0x12, P0 ;  /* 0x000000120200780c */ /* 0x040fe40000701670 */
[----:B------:R-:W-:Y:S02]  /*12110*/  ISETP.LT.OR P1, PT, R2, 0x1, P1 ;  /* 0x000000010200780c */ /* 0x000fe40000f21670 */
[----:B-1----:R-:W-:Y:S02]  /*12120*/  FMNMX.FTZ R169, R169, R5, !PT ;  /* 0x00000005a9a97209 */ /* 0x002fe40007810000 */
[----:B------:R-:W-:Y:S02]  /*12130*/  FSEL R44, R27, -INF , !P0 ;  /* 0xff8000001b2c7808 */ /* 0x000fe40004000000 */
[C---:B------:R-:W-:Y:S01]  /*12140*/  FSETP.NEU.FTZ.AND P2, PT, R169.reuse, -INF , PT ;  /* 0xff800000a900780b */ /* 0x040fe20003f5d000 */
[----:B------:R-:W-:Y:S01]  /*12150*/  FMUL.FTZ R23, R169, c[0x0][0x2d0] ;  /* 0x0000b400a9177a20 */ /* 0x000fe20000410000 */
[----:B------:R-:W-:Y:S02]  /*12160*/  PLOP3.LUT P0, PT, PT, PT, UP4, 0x40, 0x0 ;  /* 0x000000000000781c */ /* 0x000fe40003f0e848 */
[----:B------:R-:W-:Y:S02]  /*12170*/  FSEL R10, R10, -INF , !P1 ;  /* 0xff8000000a0a7808 */ /* 0x000fe40004800000 */
[----:B------:R-:W-:Y:S02]  /*12180*/  FSEL R23, R23, RZ, P2 ;  /* 0x000000ff17177208 */ /* 0x000fe40001000000 */
[----:B------:R-:W-:Y:S01]  /*12190*/  PLOP3.LUT P1, PT, PT, PT, UP1, 0x40, 0x0 ;  /* 0x000000000000781c */ /* 0x000fe20003f2e818 */
[----:B------:R-:W-:Y:S01]  /*121a0*/  UISETP.NE.AND UP1, UPT, UR27, URZ, UPT ;  /* 0x0000003f1b00728c */ /* 0x000fe2000bf25270 */
[----:B------:R-:W-:Y:S01]  /*121b0*/  ISETP.GT.AND P0, PT, R0, 0x19, P0 ;  /* 0x000000190000780c */ /* 0x000fe20000704270 */
[--C-:B------:R-:W-:Y:S01]  /*121c0*/  FFMA.FTZ R4, R174, c[0x0][0x2d0], -R23.reuse ;  /* 0x0000b400ae047a23 */ /* 0x100fe20000010817 */
[----:B------:R-:W-:Y:S01]  /*121d0*/  ISETP.GT.AND P1, PT, R0, 0x9, P1 ;  /* 0x000000090000780c */ /* 0x000fe20000f24270 */
[--C-:B------:R-:W-:Y:S01]  /*121e0*/  FFMA.FTZ R40, R197, c[0x0][0x2d0], -R23.reuse ;  /* 0x0000b400c5287a23 */ /* 0x100fe20000010817 */
[C---:B------:R-:W-:Y:S01]  /*121f0*/  ISETP.LT.OR P0, PT, R2.reuse, 0x1a, P0 ;  /* 0x0000001a0200780c */ /* 0x040fe20000701670 */
[----:B------:R1:W-:Y:S01]  /*12200*/  MUFU.EX2 R32, R4 ;  /* 0x0000000400207308 */ /* 0x0003e20000000800 */
[----:B------:R-:W-:Y:S02]  /*12210*/  ISETP.LT.OR P1, PT, R2, 0xa, P1 ;  /* 0x0000000a0200780c */ /* 0x000fe40000f21670 */
[----:B------:R-:W-:Y:S02]  /*12220*/  FSEL R171, R31, -INF , !P0 ;  /* 0xff8000001fab7808 */ /* 0x000fe40004000000 */
[----:B------:R-:W-:Y:S02]  /*12230*/  PLOP3.LUT P0, PT, PT, PT, UP3, 0x40, 0x0 ;  /* 0x000000000000781c */ /* 0x000fe40003f0e838 */
[----:B------:R-:W-:Y:S02]  /*12240*/  FSEL R15, R15, -INF , !P1 ;  /* 0xff8000000f0f7808 */ /* 0x000fe40004800000 */
[----:B------:R-:W-:Y:S01]  /*12250*/  PLOP3.LUT P1, PT, PT, PT, UP5, 0x40, 0x0 ;  /* 0x000000000000781c */ /* 0x000fe20003f2e858 */
[----:B------:R-:W-:Y:S01]  /*12260*/  MUFU.EX2 R251, R40 ;  /* 0x0000002800fb7308 */ /* 0x000fe20000000800 */
[C---:B------:R-:W-:Y:S02]  /*12270*/  ISETP.GT.AND P0, PT, R0.reuse, 0x20, P0 ;  /* 0x000000200000780c */ /* 0x040fe40000704270 */
[----:B------:R-:W-:Y:S02]  /*12280*/  ISETP.GT.AND P1, PT, R0, 0x18, P1 ;  /* 0x000000180000780c */ /* 0x000fe40000f24270 */
[----:B--2---:R-:W-:Y:S02]  /*12290*/  FMNMX.FTZ R3, R3, R7, !PT ;  /* 0x0000000703037209 */ /* 0x004fe40007810000 */
[C---:B------:R-:W-:Y:S02]  /*122a0*/  ISETP.LT.OR P0, PT, R2.reuse, 0x21, P0 ;  /* 0x000000210200780c */ /* 0x040fe40000701670 */
[----:B------:R-:W-:Y:S01]  /*122b0*/  ISETP.LT.OR P1, PT, R2, 0x19, P1 ;  /* 0x000000190200780c */ /* 0x000fe20000f21670 */
[----:B------:R-:W2:Y:S01]  /*122c0*/  SHFL.BFLY PT, R167, R3, 0x1, 0x1f ;  /* 0x0c201f0003a77f89 */ /* 0x000ea200000e0000 */
[----:B------:R-:W-:Y:S02]  /*122d0*/  FSEL R172, R42, -INF , !P0 ;  /* 0xff8000002aac7808 */ /* 0x000fe40004000000 */
[----:B------:R-:W-:Y:S01]  /*122e0*/  FMNMX.FTZ R5, R10, R170, !PT ;  /* 0x000000aa0a057209 */ /* 0x000fe20007810000 */
[--C-:B-1----:R-:W-:Y:S01]  /*122f0*/  FFMA.FTZ R4, R175, c[0x0][0x2d0], -R23.reuse ;  /* 0x0000b400af047a23 */ /* 0x102fe20000010817 */
[----:B------:R-:W-:Y:S02]  /*12300*/  FSEL R45, R30, -INF , !P1 ;  /* 0xff8000001e2d7808 */ /* 0x000fe40004800000 */
[----:B------:R-:W-:Y:S01]  /*12310*/  PLOP3.LUT P1, PT, PT, PT, UP2, 0x40, 0x0 ;  /* 0x000000000000781c */ /* 0x000fe20003f2e828 */
[----:B------:R1:W-:Y:S01]  /*12320*/  MUFU.EX2 R24, R4 ;  /* 0x0000000400187308 */ /* 0x0003e20000000800 */
[----:B------:R-:W-:Y:S01]  /*12330*/  FMNMX.FTZ R5, R11, R5, !PT ;  /* 0x000000050b057209 */ /* 0x000fe20007810000 */
[----:B------:R-:W-:Y:S01]  /*12340*/  LDSM.16.MT88.4 R28, [R225+0x2080] ;  /* 0x00208000e11c783b */ /* 0x000fe20000004200 */
[----:B------:R-:W-:Y:S02]  /*12350*/  ISETP.GT.AND P1, PT, R0, 0x21, P1 ;  /* 0x000000210000780c */ /* 0x000fe40000f24270 */
[----:B------:R-:W-:Y:S02]  /*12360*/  PLOP3.LUT P0, PT, PT, PT, UP1, 0x40, 0x0 ;  /* 0x000000000000781c */ /* 0x000fe40003f0e818 */
[----:B------:R-:W-:Y:S02]  /*12370*/  FMNMX.FTZ R168, R168, R6, !PT ;  /* 0x00000006a8a87209 */ /* 0x000fe40007810000 */
[----:B------:R-:W-:Y:S02]  /*12380*/  FMNMX.FTZ R5, R14, R5, !PT ;  /* 0x000000050e057209 */ /* 0x000fe40007810000 */
[----:B------:R-:W-:Y:S01]  /*12390*/  ISETP.LT.OR P1, PT, R2, 0x22, P1 ;  /* 0x000000220200780c */ /* 0x000fe20000f21670 */
[----:B------:R-:W-:Y:S01]  /*123a0*/  FMUL.FTZ R48, R168, c[0x0][0x2d0] ;  /* 0x0000b400a8307a20 */ /* 0x000fe20000410000 */
[----:B------:R-:W-:Y:S02]  /*123b0*/  ISETP.GT.AND P0, PT, R0, 0x28, P0 ;  /* 0x000000280000780c */ /* 0x000fe40000704270 */
[----:B------:R-:W-:Y:S02]  /*123c0*/  FMNMX.FTZ R5, R15, R5, !PT ;  /* 0x000000050f057209 */ /* 0x000fe40007810000 */
[----:B------:R-:W-:Y:S02]  /*123d0*/  FSEL R174, R43, -INF , !P1 ;  /* 0xff8000002bae7808 */ /* 0x000fe40004800000 */
[----:B------:R-:W-:Y:S02]  /*123e0*/  FSETP.NEU.FTZ.AND P1, PT, R168, -INF , PT ;  /* 0xff800000a800780b */ /* 0x000fe40003f3d000 */
[----:B------:R-:W-:Y:S02]  /*123f0*/  ISETP.LT.OR P0, PT, R2, 0x29, P0 ;  /* 0x000000290200780c */ /* 0x000fe40000701670 */
[----:B------:R-:W-:Y:S01]  /*12400*/  FMNMX.FTZ R5, R41, R5, !PT ;  /* 0x0000000529057209 */ /* 0x000fe20007810000 */
[--C-:B-1----:R-:W-:Y:S01]  /*12410*/  FFMA.FTZ R4, R192, c[0x0][0x2d0], -R23.reuse ;  /* 0x0000b400c0047a23 */ /* 0x102fe20000010817 */
[----:B------:R-:W-:Y:S02]  /*12420*/  FSEL R48, R48, RZ, P1 ;  /* 0x000000ff30307208 */ /* 0x000fe40000800000 */
[----:B------:R-:W-:Y:S01]  /*12430*/  FSEL R173, R46, -INF , !P0 ;  /* 0xff8000002ead7808 */ /* 0x000fe20004000000 */
[----:B------:R1:W3:Y:S01]  /*12440*/  MUFU.EX2 R21, R4 ;  /* 0x0000000400157308 */ /* 0x0002e20000000800 */
[----:B------:R-:W-:Y:S01]  /*12450*/  PLOP3.LUT P0, PT, PT, PT, UP0, 0x40, 0x0 ;  /* 0x000000000000781c */ /* 0x000fe20003f0e808 */
[--C-:B------:R-:W-:Y:S01]  /*12460*/  FFMA.FTZ R40, R194, c[0x0][0x2d0], -R48.reuse ;  /* 0x0000b400c2287a23 */ /* 0x100fe20000010830 */
[----:B------:R-:W-:Y:S01]  /*12470*/  FMNMX.FTZ R5, R44, R5, !PT ;  /* 0x000000052c057209 */ /* 0x000fe20007810000 */
[----:B------:R-:W-:Y:S01]  /*12480*/  UISETP.GT.AND UP0, UPT, UR26, UR7, UPT ;  /* 0x000000071a00728c */ /* 0x000fe2000bf04270 */
[----:B------:R-:W-:Y:S01]  /*12490*/  ISETP.GT.AND P0, PT, R0, 0x29, P0 ;  /* 0x000000290000780c */ /* 0x000fe20000704270 */
[----:B------:R-:W-:Y:S01]  /*124a0*/  UIADD3 UR26, UR26, -0x1, URZ ;  /* 0xffffffff1a1a7890 */ /* 0x000fe2000fffe03f */
[----:B--2---:R-:W-:Y:S01]  /*124b0*/  FMNMX.FTZ R167, R3, R167, !PT ;  /* 0x000000a703a77209 */ /* 0x004fe20007810000 */
[--C-:B------:R-:W-:Y:S01]  /*124c0*/  FFMA.FTZ R3, R19, c[0x0][0x2d0], -R48.reuse ;  /* 0x0000b40013037a23 */ /* 0x100fe20000010830 */
[----:B------:R-:W-:Y:S01]  /*124d0*/  ISETP.LT.OR P0, PT, R2, 0x2a, P0 ;  /* 0x0000002a0200780c */ /* 0x000fe20000701670 */
[--C-:B------:R-:W-:Y:S01]  /*124e0*/  FFMA.FTZ R2, R17, c[0x0][0x2d0], -R48.reuse ;  /* 0x0000b40011027a23 */ /* 0x100fe20000010830 */
[----:B------:R2:W-:Y:S01]  /*124f0*/  MUFU.EX2 R250, R40 ;  /* 0x0000002800fa7308 */ /* 0x0005e20000000800 */
[----:B------:R-:W-:Y:S01]  /*12500*/  FMUL.FTZ R49, R167, c[0x0][0x2d0] ;  /* 0x0000b400a7317a20 */ /* 0x000fe20000410000 */
[----:B------:R-:W-:Y:S02]  /*12510*/  FSEL R22, R47, -INF , !P0 ;  /* 0xff8000002f167808 */ /* 0x000fe40004000000 */
[----:B------:R-:W-:Y:S04]  /*12520*/  FSETP.NEU.FTZ.AND P0, PT, R167, -INF , PT ;  /* 0xff800000a700780b */ /* 0x000fe80003f1d000 */
[----:B------:R-:W-:Y:S02]  /*12530*/  FSEL R49, R49, RZ, P0 ;  /* 0x000000ff31317208 */ /* 0x000fe40000000000 */
[----:B------:R4:W-:Y:S01]  /*12540*/  MUFU.EX2 R7, R3 ;  /* 0x0000000300077308 */ /* 0x0009e20000000800 */
[--C-:B-1----:R-:W-:Y:S01]  /*12550*/  FFMA.FTZ R4, R193, c[0x0][0x2d0], -R23.reuse ;  /* 0x0000b400c1047a23 */ /* 0x102fe20000010817 */
[----:B---3--:R-:W-:Y:S08]  /*12560*/  MOV R47, R21 ;  /* 0x00000015002f7202 */ /* 0x008ff00000000f00 */
[----:B------:R1:W3:Y:S01]  /*12570*/  MUFU.EX2 R42, R4 ;  /* 0x00000004002a7308 */ /* 0x0002e20000000800 */
[----:B--2---:R-:W-:Y:S09]  /*12580*/  FFMA.FTZ R40, R201, c[0x0][0x2d0], -R23 ;  /* 0x0000b400c9287a23 */ /* 0x004ff20000010817 */
[----:B------:R2:W-:Y:S01]  /*12590*/  MUFU.EX2 R221, R40 ;  /* 0x0000002800dd7308 */ /* 0x0005e20000000800 */
[--C-:B----4-:R-:W-:Y:S09]  /*125a0*/  FFMA.FTZ R3, R8, c[0x0][0x2d0], -R49.reuse ;  /* 0x0000b40008037a23 */ /* 0x110ff20000010831 */
[----:B------:R4:W-:Y:S01]  /*125b0*/  MUFU.EX2 R17, R3 ;  /* 0x0000000300117308 */ /* 0x0009e20000000800 */
[----:B-1----:R-:W-:Y:S01]  /*125c0*/  FMNMX.FTZ R4, R45, R5, !PT ;  /* 0x000000052d047209 */ /* 0x002fe20007810000 */
[--C-:B------:R-:W-:Y:S01]  /*125d0*/  FFMA.FTZ R5, R16, c[0x0][0x2d0], -R48.reuse ;  /* 0x0000b40010057a23 */ /* 0x100fe20000010830 */
[----:B---3--:R-:W-:Y:S02]  /*125e0*/  F2FP.BF16.PACK_AB R26, R42, R47 ;  /* 0x0000002f2a1a723e */ /* 0x008fe400000010ff */
[----:B------:R-:W-:Y:S05]  /*125f0*/  FMNMX.FTZ R4, R171, R4, !PT ;  /* 0x00000004ab047209 */ /* 0x000fea0007810000 */
[----:B------:R-:W-:Y:S01]  /*12600*/  MUFU.EX2 R20, R5 ;  /* 0x0000000500147308 */ /* 0x000fe20000000800 */
[----:B------:R-:W-:Y:S01]  /*12610*/  FMNMX.FTZ R0, R172, R4, !PT ;  /* 0x00000004ac007209 */ /* 0x000fe20007810000 */
[--C-:B------:R-:W-:Y:S02]  /*12620*/  FFMA.FTZ R4, R12, c[0x0][0x2d0], -R49.reuse ;  /* 0x0000b4000c047a23 */ /* 0x100fe40000010831 */
[--C-:B--2---:R-:W-:Y:S01]  /*12630*/  FFMA.FTZ R40, R198, c[0x0][0x2d0], -R48.reuse ;  /* 0x0000b400c6287a23 */ /* 0x104fe20000010830 */
[----:B------:R-:W-:Y:S05]  /*12640*/  FMNMX.FTZ R0, R174, R0, !PT ;  /* 0x00000000ae007209 */ /* 0x000fea0007810000 */
[----:B------:R1:W-:Y:S01]  /*12650*/  MUFU.EX2 R5, R2 ;  /* 0x0000000200057308 */ /* 0x0003e20000000800 */
[----:B------:R-:W-:Y:S01]  /*12660*/  FMNMX.FTZ R0, R173, R0, !PT ;  /* 0x00000000ad007209 */ /* 0x000fe20007810000 */
[--C-:B----4-:R-:W-:Y:S03]  /*12670*/  FFMA.FTZ R3, R9, c[0x0][0x2d0], -R49.reuse ;  /* 0x0000b40009037a23 */ /* 0x110fe60000010831 */
[----:B------:R-:W-:Y:S05]  /*12680*/  FMNMX.FTZ R0, R22, R0, !PT ;  /* 0x0000000016007209 */ /* 0x000fea0007810000 */
[----:B------:R-:W-:Y:S10]  /*12690*/  MUFU.EX2 R6, R3 ;  /* 0x0000000300067308 */ /* 0x000ff40000000800 */
[----:B------:R-:W-:Y:S01]  /*126a0*/  MUFU.EX2 R43, R4 ;  /* 0x00000004002b7308 */ /* 0x000fe20000000800 */
[----:B-1----:R-:W-:Y:S09]  /*126b0*/  FFMA.FTZ R2, R18, c[0x0][0x2d0], -R48 ;  /* 0x0000b40012027a23 */ /* 0x002ff20000010830 */
[----:B------:R1:W2:Y:S10]  /*126c0*/  MUFU.EX2 R46, R2 ;  /* 0x00000002002e7308 */ /* 0x0002b40000000800 */
[----:B------:R3:W-:Y:S01]  /*126d0*/  MUFU.EX2 R220, R40 ;  /* 0x0000002800dc7308 */ /* 0x0007e20000000800 */
[----:B-1----:R-:W1:Y:S01]  /*126e0*/  SHFL.BFLY PT, R2, R0, 0x2, 0x1f ;  /* 0x0c401f0000027f89 */ /* 0x002e6200000e0000 */
[----:B--2---:R-:W-:Y:S01]  /*126f0*/  F2FP.BF16.PACK_AB R27, R7, R46 ;  /* 0x0000002e071b723e */ /* 0x004fe200000010ff */
[--C-:B---3--:R-:W-:Y:S07]  /*12700*/  FFMA.FTZ R40, R202, c[0x0][0x2d0], -R49.reuse ;  /* 0x0000b400ca287a23 */ /* 0x108fee0000010831 */
[----:B------:R2:W-:Y:S01]  /*12710*/  MUFU.EX2 R202, R40 ;  /* 0x0000002800ca7308 */ /* 0x0005e20000000800 */
[----:B-1----:R-:W-:Y:S01]  /*12720*/  FMNMX.FTZ R3, R0, R2, !PT ;  /* 0x0000000200037209 */ /* 0x002fe20007810000 */
[--C-:B------:R-:W-:Y:S01]  /*12730*/  FFMA.FTZ R2, R13, c[0x0][0x2d0], -R49.reuse ;  /* 0x0000b4000d027a23 */ /* 0x100fe20000010831 */
[----:B------:R-:W-:Y:S07]  /*12740*/  FSEL R0, R169, RZ, P2 ;  /* 0x000000ffa9007208 */ /* 0x000fee0001000000 */
[----:B------:R1:W-:Y:S01]  /*12750*/  MUFU.EX2 R16, R2 ;  /* 0x0000000200107308 */ /* 0x0003e20000000800 */
[----:B------:R-:W3:Y:S01]  /*12760*/  SHFL.BFLY PT, R4, R3, 0x1, 0x1f ;  /* 0x0c201f0003047f89 */ /* 0x000ee200000e0000 */
[----:B------:R-:W-:Y:S01]  /*12770*/  FADD.FTZ R0, -R0, R164 ;  /* 0x000000a400007221 */ /* 0x000fe20000010100 */
[----:B------:R-:W-:Y:S03]  /*12780*/  MOV R164, R20 ;  /* 0x0000001400a47202 */ /* 0x000fe60000000f00 */
[----:B------:R-:W-:Y:S02]  /*12790*/  FMUL.FTZ R0, R0, c[0x0][0x2d0] ;  /* 0x0000b40000007a20 */ /* 0x000fe40000410000 */
[----:B--2---:R-:W-:Y:S02]  /*127a0*/  FFMA.FTZ R40, R203, c[0x0][0x2d0], -R49 ;  /* 0x0000b400cb287a23 */ /* 0x004fe40000010831 */
[----:B------:R2:W4:Y:S10]  /*127b0*/  MUFU.EX2 R21, R0 ;  /* 0x0000000000157308 */ /* 0x0005340000000800 */
[----:B------:R-:W-:Y:S01]  /*127c0*/  MUFU.EX2 R201, R40 ;  /* 0x0000002800c97308 */ /* 0x000fe20000000800 */
[----:B-1----:R-:W-:Y:S02]  /*127d0*/  FSEL R2, R168, RZ, P1 ;  /* 0x000000ffa8027208 */ /* 0x002fe40000800000 */
[----:B---3--:R-:W-:Y:S03]  /*127e0*/  FMNMX.FTZ R3, R4, R3, !PT ;  /* 0x0000000304037209 */ /* 0x008fe60007810000 */
[----:B------:R-:W-:Y:S01]  /*127f0*/  FADD.FTZ R2, -R2, R165 ;  /* 0x000000a502027221 */ /* 0x000fe20000010100 */
[----:B------:R-:W-:Y:S01]  /*12800*/  MOV R165, R6 ;  /* 0x0000000600a57202 */ /* 0x000fe20000000f00 */
[----:B------:R-:W-:Y:S02]  /*12810*/  FMUL.FTZ R50, R3, c[0x0][0x2d0] ;  /* 0x0000b40003327a20 */ /* 0x000fe40000410000 */
[----:B------:R-:W-:Y:S01]  /*12820*/  FMUL.FTZ R2, R2, c[0x0][0x2d0] ;  /* 0x0000b40002027a20 */ /* 0x000fe20000410000 */
[----:B--2---:R-:W-:Y:S01]  /*12830*/  FSEL R0, R167, RZ, P0 ;  /* 0x000000ffa7007208 */ /* 0x004fe20000000000 */
        /* <DEDUP_REMOVED lines=12> */
[C---:B------:R-:W-:Y:S01]  /*12900*/  FMUL.FTZ R5, R21.reuse, R177 ;  /* 0x000000b115057220 */ /* 0x040fe20000410000 */
[----:B------:R-:W-:Y:S01]  /*12910*/  MOV R177, R7 ;  /* 0x0000000700b17202 */ /* 0x000fe20000000f00 */
[C---:B------:R-:W-:Y:S02]  /*12920*/  FMUL.FTZ R145, R21.reuse, R145 ;  /* 0x0000009115917220 */ /* 0x040fe40000410000 */
[C---:B------:R-:W-:Y:S02]  /*12930*/  FMUL.FTZ R148, R21.reuse, R148 ;  /* 0x0000009415947220 */ /* 0x040fe40000410000 */
[C---:B------:R-:W-:Y:S02]  /*12940*/  FMUL.FTZ R149, R21.reuse, R149 ;  /* 0x0000009515957220 */ /* 0x040fe40000410000 */
[C---:B------:R-:W-:Y:S01]  /*12950*/  FMUL.FTZ R160, R21.reuse, R160 ;  /* 0x000000a015a07220 */ /* 0x040fe20000410000 */
[----:B------:R4:W-:Y:S01]  /*12960*/  MUFU.EX2 R193, R4 ;  /* 0x0000000400c17308 */ /* 0x0009e20000000800 */
[C---:B------:R-:W-:Y:S02]  /*12970*/  FMUL.FTZ R161, R21.reuse, R161 ;  /* 0x000000a115a17220 */ /* 0x040fe40000410000 */
[C---:B-1----:R-:W-:Y:S01]  /*12980*/  FMUL.FTZ R6, R20.reuse, R178 ;  /* 0x000000b214067220 */ /* 0x042fe20000410000 */
[----:B------:R-:W-:Y:S01]  /*12990*/  MOV R178, R17 ;  /* 0x0000001100b27202 */ /* 0x000fe20000000f00 */
[C---:B------:R-:W-:Y:S01]  /*129a0*/  FMUL.FTZ R7, R20.reuse, R179 ;  /* 0x000000b314077220 */ /* 0x040fe20000410000 */
[----:B------:R-:W-:Y:S01]  /*129b0*/  MOV R179, R16 ;  /* 0x0000001000b37202 */ /* 0x000fe20000000f00 */
[C---:B------:R-:W-:Y:S02]  /*129c0*/  FMUL.FTZ R16, R21.reuse, R188 ;  /* 0x000000bc15107220 */ /* 0x040fe40000410000 */
[----:B------:R-:W-:Y:S01]  /*129d0*/  FMUL.FTZ R17, R21, R189 ;  /* 0x000000bd15117220 */ /* 0x000fe20000410000 */
[----:B------:R-:W-:Y:S01]  /*129e0*/  F2FP.BF16.PACK_AB R34, R179, R43 ;  /* 0x0000002bb322723e */ /* 0x000fe200000010ff */
[C---:B------:R-:W-:Y:S01]  /*129f0*/  FMUL.FTZ R18, R20.reuse, R190 ;  /* 0x000000be14127220 */ /* 0x040fe20000410000 */
[----:B------:R-:W-:Y:S01]  /*12a00*/  MOV R203, R179 ;  /* 0x000000b300cb7202 */ /* 0x000fe20000000f00 */
[----:B------:R-:W-:Y:S01]  /*12a10*/  FMUL.FTZ R19, R20, R191 ;  /* 0x000000bf14137220 */ /* 0x000fe20000410000 */
[----:B------:R-:W-:Y:S01]  /*12a20*/  MOV R179, R166 ;  /* 0x000000a600b37202 */ /* 0x000fe20000000f00 */
        /* <DEDUP_REMOVED lines=34> */
[----:B------:R-:W-:Y:S02]  /*12c50*/  FMUL.FTZ R53, R21, R53 ;  /* 0x0000003515357220 */ /* 0x000fe40000410000 */
[C---:B------:R-:W-:Y:S02]  /*12c60*/  FMUL.FTZ R54, R20.reuse, R54 ;  /* 0x0000003614367220 */ /* 0x040fe40000410000 */
[----:B------:R-:W-:Y:S01]  /*12c70*/  FMUL.FTZ R55, R20, R55 ;  /* 0x0000003714377220 */ /* 0x000fe20000410000 */
        /* <DEDUP_REMOVED lines=10> */
[----:B------:R-:W-:Y:S01]  /*12d20*/  FFMA.FTZ R40, R45, c[0x0][0x2d0], -R50 ;  /* 0x0000b4002d287a23 */ /* 0x000fe20000010832 */
        /* <DEDUP_REMOVED lines=65> */
[--C-:B------:R-:W-:Y:S02]  /*13140*/  FFMA.FTZ R36, R195, c[0x0][0x2d0], -R23.reuse ;  /* 0x0000b400c3247a23 */ /* 0x100fe40000010817 */
        /* <DEDUP_REMOVED lines=15> */
[--C-:B------:R-:W-:Y:S02]  /*13240*/  FFMA.FTZ R28, R196, c[0x0][0x2d0], -R48.reuse ;  /* 0x0000b400c41c7a23 */ /* 0x100fe40000010830 */
[C---:B------:R-:W-:Y:S02]  /*13250*/  FMUL.FTZ R99, R20.reuse, R99 ;  /* 0x0000006314637220 */ /* 0x040fe40000410000 */
[C---:B------:R-:W-:Y:S01]  /*13260*/  HMMA.16816.F32.BF16 R80, R24.reuse, R30, R80 ;  /* 0x0000001e1850723c */ /* 0x040fe20000041850 */
[----:B------:R2:W-:Y:S03]  /*13270*/  MUFU.EX2 R223, R28 ;  /* 0x0000001c00df7308 */ /* 0x0005e60000000800 */
[C---:B------:R-:W-:Y:S02]  /*13280*/  FMUL.FTZ R100, R21.reuse, R100 ;  /* 0x0000006415647220 */ /* 0x040fe40000410000 */
[----:B------:R-:W-:Y:S02]  /*13290*/  FMUL.FTZ R101, R21, R101 ;  /* 0x0000006515657220 */ /* 0x000fe40000410000 */
[C---:B------:R-:W-:Y:S04]  /*132a0*/  FMUL.FTZ R102, R20.reuse, R102 ;  /* 0x0000006614667220 */ /* 0x040fe80000410000 */
[----:B------:R-:W-:Y:S02]  /*132b0*/  FMUL.FTZ R103, R20, R103 ;  /* 0x0000006714677220 */ /* 0x000fe40000410000 */
[C---:B------:R-:W-:Y:S02]  /*132c0*/  FMUL.FTZ R104, R2.reuse, R104 ;  /* 0x0000006802687220 */ /* 0x040fe40000410000 */
[----:B------:R-:W-:Y:S02]  /*132d0*/  FMUL.FTZ R105, R2, R105 ;  /* 0x0000006902697220 */ /* 0x000fe40000410000 */
[C---:B------:R-:W-:Y:S02]  /*132e0*/  FMUL.FTZ R106, R0.reuse, R106 ;  /* 0x0000006a006a7220 */ /* 0x040fe40000410000 */
[----:B------:R-:W-:Y:S02]  /*132f0*/  FMUL.FTZ R107, R0, R107 ;  /* 0x0000006b006b7220 */ /* 0x000fe40000410000 */
[C---:B------:R-:W-:Y:S02]  /*13300*/  FMUL.FTZ R108, R2.reuse, R108 ;  /* 0x0000006c026c7220 */ /* 0x040fe40000410000 */
[----:B------:R-:W-:Y:S02]  /*13310*/  FMUL.FTZ R109, R2, R109 ;  /* 0x0000006d026d7220 */ /* 0x000fe40000410000 */
[----:B--2---:R-:W-:Y:S02]  /*13320*/  FFMA.FTZ R28, R199, c[0x0][0x2d0], -R23 ;  /* 0x0000b400c71c7a23 */ /* 0x004fe40000010817 */
[C---:B------:R-:W-:Y:S02]  /*13330*/  FMUL.FTZ R110, R0.reuse, R110 ;  /* 0x0000006e006e7220 */ /* 0x040fe40000410000 */
[----:B------:R2:W-:Y:S01]  /*13340*/  MUFU.EX2 R222, R28 ;  /* 0x0000001c00de7308 */ /* 0x0005e20000000800 */
[----:B------:R-:W-:Y:S01]  /*13350*/  FMUL.FTZ R111, R0, R111 ;  /* 0x0000006f006f7220 */ /* 0x000fe20000410000 */
[-C--:B-1----:R-:W-:Y:S03]  /*13360*/  HMMA.16816.F32.BF16 R84, R24, R36.reuse, R84 ;  /* 0x000000241854723c */ /* 0x082fe60000041854 */
[C---:B------:R-:W-:Y:S02]  /*13370*/  FMUL.FTZ R112, R21.reuse, R112 ;  /* 0x0000007015707220 */ /* 0x040fe40000410000 */
[C---:B------:R-:W-:Y:S02]  /*13380*/  FMUL.FTZ R113, R21.reuse, R113 ;  /* 0x0000007115717220 */ /* 0x040fe40000410000 */
[C---:B------:R-:W-:Y:S01]  /*13390*/  FMUL.FTZ R114, R20.reuse, R114 ;  /* 0x0000007214727220 */ /* 0x040fe20000410000 */
[C---:B------:R-:W-:Y:S04]  /*133a0*/  HMMA.16816.F32.BF16 R88, R32.reuse, R36, R88 ;  /* 0x000000242058723c */ /* 0x040fe80000041858 */
[----:B------:R-:W-:Y:S02]  /*133b0*/  FMUL.FTZ R115, R20, R115 ;  /* 0x0000007314737220 */ /* 0x000fe40000410000 */
[C---:B------:R-:W-:Y:S02]  /*133c0*/  FMUL.FTZ R116, R21.reuse, R116 ;  /* 0x0000007415747220 */ /* 0x040fe40000410000 */
[-C--:B------:R-:W-:Y:S04]  /*133d0*/  HMMA.16816.F32.BF16 R92, R32, R38.reuse, R92 ;  /* 0x00000026205c723c */ /* 0x080fe8000004185c */
[----:B------:R-:W-:Y:S01]  /*133e0*/  FFMA.FTZ R36, R200, c[0x0][0x2d0], -R48 ;  /* 0x0000b400c8247a23 */ /* 0x000fe20000010830 */
[----:B--2---:R-:W1:Y:S01]  /*133f0*/  LDSM.16.MT88.4 R28, [R228+0x3880] ;  /* 0x00388000e41c783b */ /* 0x004e620000004200 */
[----:B------:R-:W-:Y:S02]  /*13400*/  FMUL.FTZ R117, R21, R117 ;  /* 0x0000007515757220 */ /* 0x000fe40000410000 */
        /* <DEDUP_REMOVED lines=12> */
[--C-:B--2---:R-:W-:Y:S02]  /*134d0*/  FFMA.FTZ R36, R51, c[0x0][0x2d0], -R49.reuse ;  /* 0x0000b40033247a23 */ /* 0x104fe40000010831 */
[C---:B------:R-:W-:Y:S02]  /*134e0*/  FMUL.FTZ R128, R21.reuse, R128 ;  /* 0x0000008015807220 */ /* 0x040fe40000410000 */
[----:B------:R2:W3:Y:S01]  /*134f0*/  MUFU.EX2 R218, R36 ;  /* 0x0000002400da7308 */ /* 0x0004e20000000800 */
[----:B------:R-:W-:Y:S02]  /*13500*/  FMUL.FTZ R129, R21, R129 ;  /* 0x0000008115817220 */ /* 0x000fe40000410000 */
[C---:B------:R-:W-:Y:S02]  /*13510*/  FMUL.FTZ R130, R20.reuse, R130 ;  /* 0x0000008214827220 */ /* 0x040fe40000410000 */
[----:B------:R-:W-:Y:S01]  /*13520*/  FMUL.FTZ R131, R20, R131 ;  /* 0x0000008314837220 */ /* 0x000fe20000410000 */
[-C--:B-1----:R-:W-:Y:S08]  /*13530*/  HMMA.16816.F32.BF16 R100, R24, R28.reuse, R100 ;  /* 0x0000001c1864723c */ /* 0x082ff00000041864 */
[C---:B------:R-:W-:Y:S07]  /*13540*/  HMMA.16816.F32.BF16 R104, R32.reuse, R28, R104 ;  /* 0x0000001c2068723c */ /* 0x040fee0000041868 */
[----:B------:R-:W-:Y:S01]  /*13550*/  FFMA.FTZ R28, R204, c[0x0][0x2d0], -R49 ;  /* 0x0000b400cc1c7a23 */ /* 0x000fe20000010831 */
[-C--:B------:R-:W-:Y:S01]  /*13560*/  HMMA.16816.F32.BF16 R108, R32, R30.reuse, R108 ;  /* 0x0000001e206c723c */ /* 0x080fe2000004186c */
[----:B--2---:R-:W1:Y:S02]  /*13570*/  LDSM.16.MT88.4 R36, [R227+0x3880] ;  /* 0x00388000e324783b */ /* 0x004e640000004200 */
[----:B------:R2:W4:Y:S01]  /*13580*/  MUFU.EX2 R200, R28 ;  /* 0x0000001c00c87308 */ /* 0x0005220000000800 */
[----:B------:R-:W-:Y:S02]  /*13590*/  MOV R204, R177 ;  /* 0x000000b100cc7202 */ /* 0x000fe40000000f00 */
[----:B------:R-:W-:Y:S02]  /*135a0*/  MOV R177, R164 ;  /* 0x000000a400b17202 */ /* 0x000fe40000000f00 */
[C---:B------:R-:W-:Y:S05]  /*135b0*/  HMMA.16816.F32.BF16 R112, R24.reuse, R30, R112 ;  /* 0x0000001e1870723c */ /* 0x040fea0000041870 */
[----:B------:R5:W-:Y:S01]  /*135c0*/  MUFU.EX2 R164, R40 ;  /* 0x0000002800a47308 */ /* 0x000be20000000800 */
[--C-:B--2---:R-:W-:Y:S09]  /*135d0*/  FFMA.FTZ R28, R41, c[0x0][0x2d0], -R50.reuse ;  /* 0x0000b400291c7a23 */ /* 0x104ff20000010832 */
[----:B------:R2:W-:Y:S01]  /*135e0*/  MUFU.EX2 R166, R28 ;  /* 0x0000001c00a67308 */ /* 0x0005e20000000800 */
[----:B-----5:R-:W-:Y:S01]  /*135f0*/  LDSM.16.MT88.4 R40, [R226+0x2880] ;  /* 0x00288000e228783b */ /* 0x020fe20000004200 */
[-C--:B-1----:R-:W-:Y:S08]  /*13600*/  HMMA.16816.F32.BF16 R116, R24, R36.reuse, R116 ;  /* 0x000000241874723c */ /* 0x082ff00000041874 */
[C---:B------:R-:W-:Y:S04]  /*13610*/  HMMA.16816.F32.BF16 R120, R32.reuse, R36, R120 ;  /* 0x000000242078723c */ /* 0x040fe80000041878 */
[--C-:B--2---:R-:W-:Y:S04]  /*13620*/  FFMA.FTZ R28, R44, c[0x0][0x2d0], -R50.reuse ;  /* 0x0000b4002c1c7a23 */ /* 0x104fe80000010832 */
[-C--:B------:R-:W-:Y:S01]  /*13630*/  HMMA.16816.F32.BF16 R124, R32, R38.reuse, R124 ;  /* 0x00000026207c723c */ /* 0x080fe2000004187c */
[----:B------:R-:W-:Y:S01]  /*13640*/  LDSM.16.MT88.4 R44, [R228+0x2880] ;  /* 0x00288000e42c783b */ /* 0x000fe20000004200 */
[----:B------:R1:W2:Y:S02]  /*13650*/  MUFU.EX2 R165, R28 ;  /* 0x0000001c00a57308 */ /* 0x0002a40000000800 */
[----:B------:R-:W-:Y:S03]  /*13660*/  FFMA.FTZ R36, R171, c[0x0][0x2d0], -R50 ;  /* 0x0000b400ab247a23 */ /* 0x000fe60000010832 */
[----:B---3--:R-:W-:Y:S01]  /*13670*/  F2FP.BF16.PACK_AB R32, R202, R218 ;  /* 0x000000daca20723e */ /* 0x008fe200000010ff */
[----:B------:R-:W-:Y:S04]  /*13680*/  HMMA.16816.F32.BF16 R128, R24, R38, R128 ;  /* 0x000000261880723c */ /* 0x000fe80000041880 */
[----:B------:R3:W5:Y:S01]  /*13690*/  MUFU.EX2 R51, R36 ;  /* 0x0000002400337308 */ /* 0x0007620000000800 */
[----:B----4-:R-:W-:Y:S02]  /*136a0*/  F2FP.BF16.PACK_AB R34, R200, R201 ;  /* 0x000000c9c822723e */ /* 0x010fe400000010ff */
[----:B------:R-:W-:Y:S02]  /*136b0*/  F2FP.BF16.PACK_AB R24, R251, R252 ;  /* 0x000000fcfb18723e */ /* 0x000fe400000010ff */
[----:B------:R-:W-:Y:S03]  /*136c0*/  F2FP.BF16.PACK_AB R25, R223, R250 ;  /* 0x000000fadf19723e */ /* 0x000fe600000010ff */
[----:B------:R-:W-:Y:S02]  /*136d0*/  F2FP.BF16.PACK_AB R26, R221, R222 ;  /* 0x000000dedd1a723e */ /* 0x000fe400000010ff */
[----:B------:R-:W-:Y:S01]  /*136e0*/  F2FP.BF16.PACK_AB R27, R219, R220 ;  /* 0x000000dcdb1b723e */ /* 0x000fe200000010ff */
[----:B-1----:R-:W1:Y:S01]  /*136f0*/  LDSM.16.MT88.4 R28, [R225+0x2880] ;  /* 0x00288000e11c783b */ /* 0x002e620000004200 */
[----:B--2---:R-:W-:Y:S07]  /*13700*/  F2FP.BF16.PACK_AB R33, R165, R166 ;  /* 0x000000a6a521723e */ /* 0x004fee00000010ff */
[----:B---3--:R-:W2:Y:S01]  /*13710*/  LDSM.16.MT88.4 R36, [R227+0x2880] ;  /* 0x00288000e324783b */ /* 0x008ea20000004200 */
[----:B-----5:R-:W-:Y:S01]  /*13720*/  F2FP.BF16.PACK_AB R35, R51, R164 ;  /* 0x000000a43323723e */ /* 0x020fe200000010ff */
        /* <DEDUP_REMOVED lines=14> */
[--C-:B---3--:R-:W-:Y:S02]  /*13810*/  FFMA.FTZ R40, R209, c[0x0][0x2d0], -R23.reuse ;  /* 0x0000b400d1287a23 */ /* 0x108fe40000010817 */
[----:B------:R-:W3:Y:S02]  /*13820*/  LDL.LU R209, [R1+0x18] ;  /* 0x0000180001d17983 */ /* 0x000ee40000300800 */
[-C--:B------:R-:W-:Y:S01]  /*13830*/  HMMA.16816.F32.BF16 R156, R32, R46.reuse, R156 ;  /* 0x0000002e209c723c */ /* 0x080fe2000004189c */
[----:B------:R4:W-:Y:S07]  /*13840*/  MUFU.EX2 R199, R40 ;  /* 0x0000002800c77308 */ /* 0x0009ee0000000800 */
[C---:B------:R-:W-:Y:S08]  /*13850*/  HMMA.16816.F32.BF16 R160, R24.reuse, R46, R160 ;  /* 0x0000002e18a0723c */ /* 0x040ff000000418a0 */
[-C--:B--2---:R-:W-:Y:S08]  /*13860*/  HMMA.16816.F32.BF16 R52, R24, R36.reuse, R52 ;  /* 0x000000241834723c */ /* 0x084ff00000041834 */
[C---:B------:R-:W-:Y:S01]  /*13870*/  HMMA.16816.F32.BF16 R56, R32.reuse, R36, R56 ;  /* 0x000000242038723c */ /* 0x040fe20000041838 */
[----:B----4-:R-:W2:Y:S06]  /*13880*/  LDSM.16.MT88.4 R40, [R226+0x4080] ;  /* 0x00408000e228783b */ /* 0x010eac0000004200 */
        /* <DEDUP_REMOVED lines=13> */
[-C--:B--2---:R-:W-:Y:S08]  /*13960*/  HMMA.16816.F32.BF16 R84, R24, R40.reuse, R84 ;  /* 0x000000281854723c */ /* 0x084ff00000041854 */
        /* <DEDUP_REMOVED lines=11> */
[--C-:B--2---:R-:W-:Y:S01]  /*13a20*/  FFMA.FTZ R23, R210, c[0x0][0x2d0], -R48.reuse ;  /* 0x0000b400d2177a23 */ /* 0x104fe20000010830 */
[----:B------:R-:W-:Y:S01]  /*13a30*/  MOV R210, R179 ;  /* 0x000000b300d27202 */ /* 0x000fe20000000f00 */
[----:B------:R-:W-:Y:S01]  /*13a40*/  FFMA.FTZ R48, R214, c[0x0][0x2d0], -R48 ;  /* 0x0000b400d6307a23 */ /* 0x000fe20000010830 */
[----:B------:R-:W-:Y:S01]  /*13a50*/  MOV R214, R170 ;  /* 0x000000aa00d67202 */ /* 0x000fe20000000f00 */
[----:B------:R2:W-:Y:S10]  /*13a60*/  MUFU.EX2 R171, R23 ;  /* 0x0000001700ab7308 */ /* 0x0005f40000000800 */
[----:B------:R-:W-:Y:S01]  /*13a70*/  MUFU.EX2 R170, R48 ;  /* 0x0000003000aa7308 */ /* 0x000fe20000000800 */
[--C-:B--2---:R-:W-:Y:S01]  /*13a80*/  FFMA.FTZ R23, R211, c[0x0][0x2d0], -R49.reuse ;  /* 0x0000b400d3177a23 */ /* 0x104fe20000010831 */
[-C--:B-1----:R-:W-:Y:S01]  /*13a90*/  HMMA.16816.F32.BF16 R100, R24, R36.reuse, R100 ;  /* 0x000000241864723c */ /* 0x082fe20000041864 */
[----:B------:R-:W2:Y:S07]  /*13aa0*/  LDL.LU R211, [R1+0x14] ;  /* 0x0000140001d37983 */ /* 0x000eae0000300800 */
        /* <DEDUP_REMOVED lines=59> */
[----:B------:R-:W-:Y:S01]  /*13e60*/  FFMA.FTZ R4, R2, R211, R212 ;  /* 0x000000d302047223 */ /* 0x000fe200000100d4 */
[-C--:B------:R-:W-:Y:S04]  /*13e70*/  HMMA.16816.F32.BF16 R76, R28, R6.reuse, R76 ;  /* 0x000000061c4c723c */ /* 0x080fe8000004184c */
[----:B------:R-:W-:Y:S04]  /*13e80*/  FADD.FTZ R4, R217, R4 ;  /* 0x00000004d9047221 */ /* 0x000fe80000010000 */
[C---:B------:R-:W-:Y:S04]  /*13e90*/  HMMA.16816.F32.BF16 R80, R24.reuse, R6, R80 ;  /* 0x000000061850723c */ /* 0x040fe80000041850 */
[----:B------:R-:W-:Y:S02]  /*13ea0*/  FADD.FTZ R5, R205, R4 ;  /* 0x00000004cd057221 */ /* 0x000fe40000010000 */
[----:B---3--:R-:W-:Y:S02]  /*13eb0*/  FFMA.FTZ R4, R0, R209, R175 ;  /* 0x000000d100047223 */ /* 0x008fe400000100af */
        /* <DEDUP_REMOVED lines=65> */
.L_x_1127:
[----:B-1----:R-:W2:Y:S04]  /*142d0*/  LDL.LU R0, [R1+0x10] ;  /* 0x0000100001007983 */ /* 0x002ea80000300800 */
[----:B------:R-:W3:Y:S04]  /*142e0*/  LDL.LU R4, [R1+0xc] ;  /* 0x00000c0001047983 */ /* 0x000ee80000300800 */
[----:B------:R-:W4:Y:S04]  /*142f0*/  LDL.LU R5, [R1+0x14] ;  /* 0x0000140001057983 */ /* 0x000f280000300800 */
[----:B------:R-:W4:Y:S01]  /*14300*/  LDL.LU R2, [R1+0x18] ;  /* 0x0000180001027983 */ /* 0x000f220000300800 */
[----:B------:R-:W-:-:S03]  /*14310*/  PLOP3.LUT P4, PT, PT, PT, PT, 0x8, 0x0 ;  /* 0x000000000000781c */ /* 0x000fc60003f8e170 */
        /* <DEDUP_REMOVED lines=18> */
[----:B------:R-:W-:Y:S02]  /*14440*/  FSETP.NE.FTZ.AND P2, PT, R9, RZ, PT ;  /* 0x000000ff0900720b */ /* 0x000fe40003f55000 */
[----:B------:R-:W-:Y:S01]  /*14450*/  MOV R2, RZ ;  /* 0x000000ff00027202 */ /* 0x000fe20000000f00 */
[----:B----4-:R-:W-:Y:S01]  /*14460*/  FADD.FTZ R6, R5, R6 ;  /* 0x0000000605067221 */ /* 0x010fe20000010000 */
[----:B------:R-:W-:-:S05]  /*14470*/  FSETP.NE.FTZ.AND P1, PT, R7, RZ, PT ;  /* 0x000000ff0700720b */ /* 0x000fca0003f35000 */
[----:B------:R-:W1:Y:S01]  /*14480*/  @P3 MUFU.RCP R0, R11 ;  /* 0x0000000b00003308 */ /* 0x000e620000001000 */
[----:B------:R-:W-:-:S07]  /*14490*/  FSETP.NE.FTZ.AND P0, PT, R6, RZ, PT ;  /* 0x000000ff0600720b */ /* 0x000fce0003f15000 */
[----:B------:R-:W2:Y:S06]  /*144a0*/  @P2 MUFU.RCP R4, R9 ;  /* 0x0000000900042308 */ /* 0x000eac0000001000 */
[----:B------:R-:W-:Y:S01]  /*144b0*/  @P0 MOV R8, 0x3f317218 ;  /* 0x3f31721800080802 */ /* 0x000fe20000000f00 */
[C---:B-1----:R-:W-:Y:S01]  /*144c0*/  FMUL.FTZ R176, R0.reuse, R176 ;  /* 0x000000b000b07220 */ /* 0x042fe20000410000 */
[----:B------:R-:W1:Y:S01]  /*144d0*/  @P1 MUFU.RCP R2, R7 ;  /* 0x0000000700021308 */ /* 0x000e620000001000 */
        /* <DEDUP_REMOVED lines=16> */
[C---:B------:R-:W-:Y:S01]  /*145e0*/  FMUL.FTZ R24, R0.reuse, R64 ;  /* 0x0000004000187220 */ /* 0x040fe20000410000 */
[----:B------:R-:W-:Y:S01]  /*145f0*/  MOV R64, 0xff800000 ;  /* 0xff80000000407802 */ /* 0x000fe20000000f00 */
[C---:B------:R-:W-:Y:S01]  /*14600*/  FMUL.FTZ R41, R0.reuse, R65 ;  /* 0x0000004100297220 */ /* 0x040fe20000410000 */
[----:B------:R-:W-:Y:S01]  /*14610*/  MOV R65, 0xff800000 ;  /* 0xff80000000417802 */ /* 0x000fe20000000f00 */
        /* <DEDUP_REMOVED lines=16> */
[----:B------:R-:W-:Y:S01]  /*14720*/  MOV R0, RZ ;  /* 0x000000ff00007202 */ /* 0x000fe20000000f00 */
[C---:B--2---:R-:W-:Y:S02]  /*14730*/  FMUL.FTZ R15, R4.reuse, R54 ;  /* 0x00000036040f7220 */ /* 0x044fe40000410000 */
[----:B------:R-:W-:Y:S02]  /*14740*/  FMUL.FTZ R43, R4, R55 ;  /* 0x00000037042b7220 */ /* 0x000fe40000410000 */
[C---:B-1----:R-:W-:Y:S01]  /*14750*/  FMUL.FTZ R180, R2.reuse, R180 ;  /* 0x000000b402b47220 */ /* 0x042fe20000410000 */
[----:B------:R-:W1:Y:S01]  /*14760*/  @P0 MUFU.RCP R0, R6 ;  /* 0x0000000600000308 */ /* 0x000e620000001000 */
[----:B------:R-:W-:-:S02]  /*14770*/  FMUL.FTZ R181, R2, R181 ;  /* 0x000000b502b57220 */ /* 0x000fc40000410000 */
[C---:B------:R-:W-:Y:S02]  /*14780*/  FMUL.FTZ R184, R2.reuse, R184 ;  /* 0x000000b802b87220 */ /* 0x040fe40000410000 */
[C---:B------:R-:W-:Y:S02]  /*14790*/  FMUL.FTZ R55, R2.reuse, R185 ;  /* 0x000000b902377220 */ /* 0x040fe40000410000 */
[C---:B------:R-:W-:Y:S01]  /*147a0*/  FMUL.FTZ R136, R2.reuse, R136 ;  /* 0x0000008802887220 */ /* 0x040fe20000410000 */
[----:B------:R-:W2:Y:S01]  /*147b0*/  @P0 MUFU.LG2 R6, R6 ;  /* 0x0000000600060308 */ /* 0x000ea20000000c00 */
        /* <DEDUP_REMOVED lines=61> */
[C---:B-1----:R-:W-:Y:S02]  /*14b90*/  FMUL.FTZ R182, R0.reuse, R182 ;  /* 0x000000b600b67220 */ /* 0x042fe40000410000 */
        /* <DEDUP_REMOVED lines=38> */
[----:B--2---:R-:W-:-:S02]  /*14e00*/  @P0 FMUL.FTZ R4, R6, 0.69314718246459960938 ;  /* 0x3f31721806040820 */ /* 0x004fc40000410000 */
[----:B------:R-:W-:Y:S02]  /*14e10*/  @P0 FMUL.FTZ R0, R8, c[0x0][0x2d0] ;  /* 0x0000b40008000a20 */ /* 0x000fe40000410000 */
[----:B------:R-:W-:Y:S02]  /*14e20*/  @P3 FFMA.FTZ R64, R10, R169, R11 ;  /* 0x000000a90a403223 */ /* 0x000fe4000001000b */
[----:B------:R-:W-:Y:S02]  /*14e30*/  @P2 FFMA.FTZ R65, R5, R168, R9 ;  /* 0x000000a805412223 */ /* 0x000fe40000010009 */
[----:B------:R-:W-:Y:S02]  /*14e40*/  @P1 FFMA.FTZ R66, R2, R167, R7 ;  /* 0x000000a702421223 */ /* 0x000fe40000010007 */
[----:B------:R-:W-:Y:S02]  /*14e50*/  @P0 FFMA.FTZ R67, R0, R3, R4 ;  /* 0x0000000300430223 */ /* 0x000fe40000010004 */
.L_x_1065:
        /* <DEDUP_REMOVED lines=117> */
[----:B--2---:R-:W-:Y:S01]  /*155b0*/  IMAD.IADD R8, R7, 0x1, R2 ;  /* 0x0000000107087824 */ /* 0x004fe200078e0202 */
        /* <DEDUP_REMOVED lines=55> */
[----:B--2---:R-:W-:-:S03]  /*15930*/  IMAD.U32 R9, RZ, RZ, UR5 ;  /* 0x00000005ff097e24 */ /* 0x004fc6000f8e00ff */
[----:B------:R-:W-:Y:S06]  /*15940*/  BAR.SYNC.DEFER_BLOCKING 0x1, 0x80 ;  /* 0x0042000000007b1d */ /* 0x000fec0000010000 */
[----:B------:R-:W-:Y:S02]  /*15950*/  ULDC.64 UR4, c[0x0][0x508] ;  /* 0x0001420000047ab9 */ /* 0x000fe40000000a00 */
[----:B------:R-:W-:Y:S01]  /*15960*/  UISETP.NE.U32.AND UP0, UPT, URZ, UR4, UPT ;  /* 0x000000043f00728c */ /* 0x000fe2000bf05070 */
[----:B------:R-:W2:Y:S03]  /*15970*/  @P1 LDG.E R0, [R8.64] ;  /* 0x0000001608001981 */ /* 0x000ea6000c1e1900 */
        /* <DEDUP_REMOVED lines=10> */
[----:B--2---:R-:W1:Y:S02]  /*15a20*/  @P1 R2UR UR5, R0 ;  /* 0x00000000000513c2 */ /* 0x004e6400000e0000 */
[----:B-1----:R-:W-:Y:S02]  /*15a30*/  @UP1 USHF.R.S32.HI UR4, URZ, 0x1f, UR5 ;  /* 0x0000001f3f041899 */ /* 0x002fe40008011405 */
[----:B------:R-:W-:-:S05]  /*15a40*/  @UP1 UMOV UR14, UR5 ;  /* 0x00000005000e1c82 */ /* 0x000fca0008000000 */
[----:B------:R-:W-:Y:S01]  /*15a50*/  @UP1 UMOV UR15, UR4 ;  /* 0x00000004000f1c82 */ /* 0x000fe20008000000 */
[----:B------:R-:W-:Y:S05]  /*15a60*/  @P0 BRA `(.L_x_1147) ;  /* 0x0000004000000947 */ /* 0x000fea0003800000 */
[----:B---3--:R-:W-:Y:S05]  /*15a70*/  @!P1 BRA `(.L_x_1147) ;  /* 0x0000003000009947 */ /* 0x008fea0003800000 */
[----:B------:R-:W2:Y:S04]  /*15a80*/  LDG.E R0, [R8.64] ;  /* 0x0000001608007981 */ /* 0x000ea8000c1e1900 */
[----:B------:R-:W2:Y:S02]  /*15a90*/  LDG.E R2, [R8.64+0x4] ;  /* 0x0000041608027981 */ /* 0x000ea4000c1e1900 */
[----:B--2--5:R-:W-:Y:S02]  /*15aa0*/  IADD3 R17, -R0, R2, RZ ;  /* 0x0000000200117210 */ /* 0x024fe40007ffe1ff */
.L_x_1147:
[----:B---3--:R-:W-:Y:S01]  /*15ab0*/  LOP3.LUT R0, R61, 0xffffffe0, RZ, 0xc0, !PT ;  /* 0xffffffe03d007812 */ /* 0x008fe200078ec0ff */
[----:B------:R-:W-:Y:S01]  /*15ac0*/  IMAD.MOV.U32 R3, RZ, RZ, c[0x0][0x4e8] ;  /* 0x00013a00ff037624 */ /* 0x000fe200078e00ff */
[----:B------:R-:W-:Y:S01]  /*15ad0*/  SHF.R.S32.HI R2, RZ, 0x1f, R59 ;  /* 0x0000001fff027819 */ /* 0x000fe2000001143b */
[----:B------:R-:W1:Y:S01]  /*15ae0*/  S2R R76, SR_CTAID.X ;  /* 0x00000000004c7919 */ /* 0x000e620000002500 */
[----:B------:R-:W-:Y:S01]  /*15af0*/  ULDC.64 UR4, c[0x0][0x490] ;  /* 0x0001240000047ab9 */ /* 0x000fe20000000a00 */
[----:B------:R-:W-:Y:S01]  /*15b00*/  IMAD.IADD R5, R69, 0x1, -R0 ;  /* 0x0000000145057824 */ /* 0x000fe200078e0a00 */
[----:B------:R-:W-:Y:S01]  /*15b10*/  LEA.HI R0, R29, R29, RZ, 0x1 ;  /* 0x0000001d1d007211 */ /* 0x000fe200078f08ff */
[----:B------:R-:W-:Y:S01]  /*15b20*/  UIMAD UR6, UR8, UR4, URZ ;  /* 0x00000004080672a4 */ /* 0x000fe2000f8e023f */
[----:B------:R-:W-:Y:S01]  /*15b30*/  LEA.HI R2, R2, R59, RZ, 0x2 ;  /* 0x0000003b02027211 */ /* 0x000fe200078f10ff */
[----:B------:R-:W-:Y:S01]  /*15b40*/  USHF.R.S32.HI UR9, URZ, 0x1f, UR13 ;  /* 0x0000001f3f097899 */ /* 0x000fe2000801140d */
[----:B------:R-:W-:Y:S01]  /*15b50*/  SHF.R.S32.HI R6, RZ, 0x1f, R5 ;  /* 0x0000001fff067819 */ /* 0x000fe20000011405 */
[----:B------:R-:W-:Y:S01]  /*15b60*/  UMOV UR16, UR14 ;  /* 0x0000000e00107c82 */ /* 0x000fe20008000000 */
[----:B------:R-:W-:Y:S01]  /*15b70*/  ISETP.NE.AND P2, PT, R3, 0x1, PT ;  /* 0x000000010300780c */ /* 0x000fe20003f45270 */
[----:B------:R-:W-:Y:S01]  /*15b80*/  UMOV UR17, UR15 ;  /* 0x0000000f00117c82 */ /* 0x000fe20008000000 */
[C---:B------:R-:W-:Y:S01]  /*15b90*/  LOP3.LUT R3, R0.reuse, 0x1ffffffe, RZ, 0xc0, !PT ;  /* 0x1ffffffe00037812 */ /* 0x040fe200078ec0ff */
[----:B------:R-:W-:Y:S01]  /*15ba0*/  IMAD.SHL.U32 R0, R0, 0x20, RZ ;  /* 0x0000002000007824 */ /* 0x000fe200078e00ff */
[----:B------:R-:W-:Y:S01]  /*15bb0*/  LOP3.LUT R2, R2, 0xffffffc, RZ, 0xc0, !PT ;  /* 0x0ffffffc02027812 */ /* 0x000fe200078ec0ff */
[----:B------:R-:W-:Y:S01]  /*15bc0*/  UIMAD.WIDE.U32 UR16, UR10, UR4, UR16 ;  /* 0x000000040a1072a5 */ /* 0x000fe2000f8e0010 */
[----:B------:R-:W-:Y:S01]  /*15bd0*/  LEA.HI R6, R6, R5, RZ, 0x2 ;  /* 0x0000000506067211 */ /* 0x000fe200078f10ff */
[----:B------:R-:W-:Y:S01]  /*15be0*/  IMAD.IADD R4, R29, 0x1, -R3 ;  /* 0x000000011d047824 */ /* 0x000fe200078e0a03 */
[----:B------:R-:W-:Y:S01]  /*15bf0*/  LOP3.LUT R0, R0, 0xffffffc0, RZ, 0xc0, !PT ;  /* 0xffffffc000007812 */ /* 0x000fe200078ec0ff */
[----:B------:R-:W-:Y:S01]  /*15c00*/  IMAD.IADD R2, R59, 0x1, -R2 ;  /* 0x000000013b027824 */ /* 0x000fe200078e0a02 */
[----:B------:R-:W-:Y:S01]  /*15c10*/  SHF.R.S32.HI R3, RZ, 0x2, R6 ;  /* 0x00000002ff037819 */ /* 0x000fe20000011406 */
[----:B------:R-:W-:Y:S01]  /*15c20*/  UIMAD UR6, UR10, UR5, UR6 ;  /* 0x000000050a0672a4 */ /* 0x000fe2000f8e0206 */
[-C--:B------:R-:W-:Y:S01]  /*15c30*/  LEA.HI R7, R63, R69.reuse, RZ, 0x3 ;  /* 0x000000453f077211 */ /* 0x080fe200078f18ff */
[----:B------:R-:W-:Y:S01]  /*15c40*/  IMAD R0, R4, 0x8, R0 ;  /* 0x0000000804007824 */ /* 0x000fe200078e0200 */
[----:B------:R-:W-:Y:S01]  /*15c50*/  USEL UR9, UR9, URZ, !UP1 ;  /* 0x0000003f09097287 */ /* 0x000fe2000c800000 */
[----:B------:R-:W-:Y:S01]  /*15c60*/  IMAD R15, R2, 0x10, R3 ;  /* 0x00000010020f7824 */ /* 0x000fe200078e0203 */
[----:B------:R-:W-:Y:S01]  /*15c70*/  ULDC.64 UR4, c[0x0][0x498] ;  /* 0x0001260000047ab9 */ /* 0x000fe20000000a00 */
[----:B------:R-:W-:Y:S01]  /*15c80*/  LOP3.LUT R6, R7, 0xfffffff8, RZ, 0xc0, !PT ;  /* 0xfffffff807067812 */ /* 0x000fe200078ec0ff */
[----:B------:R-:W-:Y:S01]  /*15c90*/  USEL UR13, UR13, URZ, !UP1 ;  /* 0x0000003f0d0d7287 */ /* 0x000fe2000c800000 */
[----:B------:R-:W-:Y:S01]  /*15ca0*/  IMAD.IADD R2, R15, 0x1, R0 ;  /* 0x000000010f027824 */ /* 0x000fe200078e0200 */
[----:B------:R-:W-:Y:S01]  /*15cb0*/  UIMAD UR11, UR9, UR4, URZ ;  /* 0x00000004090b72a4 */ /* 0x000fe2000f8e023f */
[----:B------:R-:W-:Y:S01]  /*15cc0*/  SHF.R.S32.HI R19, RZ, 0x3, R7 ;  /* 0x00000003ff137819 */ /* 0x000fe20000011407 */
[----:B------:R-:W-:Y:S01]  /*15cd0*/  UIADD3 UR7, UR17, UR6, URZ ;  /* 0x0000000611077290 */ /* 0x000fe2000fffe03f */
[----:B-1----:R-:W-:Y:S01]  /*15ce0*/  IMAD R2, R76, 0x80, R2 ;  /* 0x000000804c027824 */ /* 0x002fe200078e0202 */
[----:B------:R-:W-:Y:S01]  /*15cf0*/  UIMAD UR11, UR13, UR5, UR11 ;  /* 0x000000050d0b72a4 */ /* 0x000fe2000f8e020b */
[----:B------:R-:W-:Y:S01]  /*15d00*/  IMAD.IADD R6, R69, 0x1, -R6 ;  /* 0x0000000145067824 */ /* 0x000fe200078e0a06 */
[----:B------:R-:W-:Y:S01]  /*15d10*/  UMOV UR6, UR16 ;  /* 0x0000001000067c82 */ /* 0x000fe20008000000 */
[----:B------:R-:W-:Y:S01]  /*15d20*/  @P2 IMAD.HI.U32 R3, R2, c[0x0][0x4ec], RZ ;  /* 0x00013b0002032a27 */ /* 0x000fe200078e00ff */
[----:B------:R-:W-:Y:S01]  /*15d30*/  UIMAD.WIDE.U32 UR18, UR13, UR4, UR6 ;  /* 0x000000040d1272a5 */ /* 0x000fe2000f8e0006 */
[----:B------:R-:W-:Y:S01]  /*15d40*/  LOP3.LUT P0, RZ, R5, 0x3, RZ, 0xc0, !PT ;  /* 0x0000000305ff7812 */ /* 0x000fe2000780c0ff */
[----:B------:R-:W-:Y:S01]  /*15d50*/  BSSY B0, `(.L_x_1148) ;  /* 0x0000074000007945 */ /* 0x000fe20003800000 */
[----:B------:R-:W-:Y:S01]  /*15d60*/  IMAD.MOV.U32 R0, RZ, RZ, R2 ;  /* 0x000000ffff007224 */ /* 0x000fe200078e0002 */
[----:B------:R-:W-:Y:S01]  /*15d70*/  @P2 SHF.R.U32.HI R0, RZ, c[0x0][0x4f0], R3 ;  /* 0x00013c00ff002a19 */ /* 0x000fe20000011603 */
[----:B------:R-:W-:Y:S01]  /*15d80*/  ULDC.64 UR6, c[0x0][0x3a0] ;  /* 0x0000e80000067ab9 */ /* 0x000fe20000000a00 */
[----:B------:R-:W-:Y:S01]  /*15d90*/  IMAD R15, R76, 0x80, R15 ;  /* 0x000000804c0f7824 */ /* 0x000fe200078e020f */
[----:B------:R-:W-:Y:S01]  /*15da0*/  UIMAD.WIDE.U32 UR16, UR14, UR6, URZ ;  /* 0x000000060e1072a5 */ /* 0x000fe2000f8e003f */
[----:B------:R-:W-:Y:S01]  /*15db0*/  IADD3 R8, P1, R0, UR18, RZ ;  /* 0x0000001200087c10 */ /* 0x000fe2000ff3e0ff */
[----:B------:R-:W-:Y:S01]  /*15dc0*/  IMAD.MOV R3, RZ, RZ, -R0 ;  /* 0x000000ffff037224 */ /* 0x000fe200078e0a00 */
[----:B------:R-:W-:Y:S01]  /*15dd0*/  UIMAD UR6, UR15, UR6, URZ ;  /* 0x000000060f0672a4 */ /* 0x000fe2000f8e023f */
[----:B-----5:R-:W-:Y:S01]  /*15de0*/  IMAD R17, R17, c[0x0][0x4e8], RZ ;  /* 0x00013a0011117a24 */ /* 0x020fe200078e02ff */
[----:B------:R-:W-:Y:S01]  /*15df0*/  ULDC.64 UR4, c[0x0][0x3e8] ;  /* 0x0000fa0000047ab9 */ /* 0x000fe20000000a00 */
[----:B------:R-:W-:Y:S01]  /*15e00*/  IMAD R4, R3, c[0x0][0x4e8], R2 ;  /* 0x00013a0003047a24 */ /* 0x000fe200078e0202 */
[----:B------:R-:W-:Y:S01]  /*15e10*/  SHF.R.S32.HI R3, RZ, 0x1f, R0 ;  /* 0x0000001fff037819 */ /* 0x000fe20000011400 */
[----:B------:R-:W-:Y:S01]  /*15e20*/  IMAD.U32 R2, RZ, RZ, UR11 ;  /* 0x0000000bff027e24 */ /* 0x000fe2000f8e00ff */
[----:B------:R-:W-:Y:S01]  /*15e30*/  UIMAD UR6, UR14, UR7, UR6 ;  /* 0x000000070e0672a4 */ /* 0x000fe2000f8e0206 */
[----:B------:R-:W-:Y:S01]  /*15e40*/  IMAD.SHL.U32 R0, R19, 0x40, RZ ;  /* 0x0000004013007824 */ /* 0x000fe200078e00ff */
[----:B------:R-:W-:Y:S01]  /*15e50*/  UIMAD UR8, UR8, UR4, URZ ;  /* 0x00000004080872a4 */ /* 0x000fe2000f8e023f */
[----:B------:R-:W-:Y:S01]  /*15e60*/  LEA.HI R21, R63, R69, RZ, 0x6 ;  /* 0x000000453f157211 */ /* 0x000fe200078f30ff */
[----:B------:R-:W-:Y:S01]  /*15e70*/  UIADD3 UR7, UR17, UR6, URZ ;  /* 0x0000000611077290 */ /* 0x000fe2000fffe03f */
[----:B------:R-:W-:Y:S01]  /*15e80*/  IADD3.X R9, R3, UR19, R2, P1, !PT ;  /* 0x0000001303097c10 */ /* 0x000fe20008ffe402 */
[----:B------:R-:W-:Y:S01]  /*15e90*/  UIMAD UR5, UR10, UR5, UR8 ;  /* 0x000000050a0572a4 */ /* 0x000fe2000f8e0208 */
[C---:B------:R-:W-:Y:S01]  /*15ea0*/  LEA R2, R6.reuse, R19, 0x4 ;  /* 0x0000001306027211 */ /* 0x040fe200078e20ff */
[----:B------:R-:W-:Y:S01]  /*15eb0*/  IMAD.SHL.U32 R6, R6, 0x8, RZ ;  /* 0x0000000806067824 */ /* 0x000fe200078e00ff */
[----:B------:R-:W-:Y:S01]  /*15ec0*/  LOP3.LUT R0, R0, 0x1c0, RZ, 0xc0, !PT ;  /* 0x000001c000007812 */ /* 0x000fe200078ec0ff */
[----:B------:R-:W-:Y:S01]  /*15ed0*/  UMOV UR6, UR16 ;  /* 0x0000001000067c82 */ /* 0x000fe20008000000 */
[----:B------:R-:W-:Y:S01]  /*15ee0*/  ISETP.GE.OR P3, PT, R15, R17, P0 ;  /* 0x000000110f00720c */ /* 0x000fe20000766670 */
[----:B------:R-:W-:Y:S01]  /*15ef0*/  IMAD R5, R76, 0x80, R2 ;  /* 0x000000804c057824 */ /* 0x000fe200078e0202 */
[----:B------:R-:W-:Y:S01]  /*15f00*/  SHF.R.U32.HI R7, RZ, 0x3, R0 ;  /* 0x00000003ff077819 */ /* 0x000fe20000011600 */
[----:B------:R-:W-:Y:S01]  /*15f10*/  UIMAD.WIDE.U32 UR10, UR10, UR4, UR6 ;  /* 0x000000040a0a72a5 */ /* 0x000fe2000f8e0006 */
[----:B------:R-:W-:Y:S01]  /*15f20*/  LOP3.LUT R0, R0, 0x38, R6, 0xf8, !PT ;  /* 0x0000003800007812 */ /* 0x000fe200078ef806 */
[----:B------:R-:W-:Y:S01]  /*15f30*/  @P2 IMAD.HI.U32 R3, R5, c[0x0][0x4ec], RZ ;  /* 0x00013b0005032a27 */ /* 0x000fe200078e00ff */
[----:B------:R-:W-:Y:S01]  /*15f40*/  SHF.R.S32.HI R2, RZ, 0x1f, R4 ;  /* 0x0000001fff027819 */ /* 0x000fe20000011404 */
[----:B------:R-:W-:Y:S01]  /*15f50*/  UIADD3 UR11, UR11, UR5, URZ ;  /* 0x000000050b0b7290 */ /* 0x000fe2000fffe03f */
[----:B------:R-:W-:Y:S01]  /*15f60*/  LOP3.LUT R20, R0, R7, RZ, 0x3c, !PT ;  /* 0x0000000700147212 */ /* 0x000fe200078e3cff */
[----:B------:R-:W-:Y:S01]  /*15f70*/  IMAD.MOV.U32 R14, RZ, RZ, R5 ;  /* 0x000000ffff0e7224 */ /* 0x000fe200078e0005 */
[----:B------:R-:W-:Y:S01]  /*15f80*/  @P2 SHF.R.U32.HI R14, RZ, c[0x0][0x4f0], R3 ;  /* 0x00013c00ff0e2a19 */ /* 0x000fe20000011603 */
[----:B------:R-:W-:Y:S01]  /*15f90*/  IMAD R0, R2, c[0x0][0x488], RZ ;  /* 0x0001220002007a24 */ /* 0x000fe200078e02ff */
[----:B------:R-:W-:Y:S01]  /*15fa0*/  ULDC.64 UR4, c[0x0][0x3f0] ;  /* 0x0000fc0000047ab9 */ /* 0x000fe20000000a00 */
[C---:B------:R-:W-:Y:S01]  /*15fb0*/  IMAD.WIDE.U32 R2, R4.reuse, c[0x0][0x488], R8 ;  /* 0x0001220004027a25 */ /* 0x040fe200078e0008 */
[----:B------:R-:W-:Y:S01]  /*15fc0*/  UIMAD UR9, UR9, UR4, URZ ;  /* 0x00000004090972a4 */ /* 0x000fe2000f8e023f */
[----:B------:R-:W-:Y:S01]  /*15fd0*/  IADD3 R8, R15, 0x8, RZ ;  /* 0x000000080f087810 */ /* 0x000fe20007ffe0ff */
[----:B------:R-:W-:Y:S01]  /*15fe0*/  UIMAD.WIDE.U32 UR10, UR13, UR4, UR10 ;  /* 0x000000040d0a72a5 */ /* 0x000fe2000f8e000a */
[----:B------:R-:W-:Y:S01]  /*15ff0*/  IMAD R0, R4, c[0x0][0x48c], R0 ;  /* 0x0001230004007a24 */ /* 0x000fe200078e0200 */
[----:B------:R-:W-:Y:S01]  /*16000*/  LEA R4, P1, R2, c[0x0][0x450], 0x2 ;  /* 0x0001140002047a11 */ /* 0x000fe200078210ff */
[----:B------:R-:W-:Y:S01]  /*16010*/  UIMAD UR5, UR13, UR5, UR9 ;  /* 0x000000050d0572a4 */ /* 0x000fe2000f8e0209 */
[----:B------:R-:W-:Y:S01]  /*16020*/  SHF.R.S32.HI R9, RZ, 0x1f, R14 ;  /* 0x0000001fff097819 */ /* 0x000fe2000001140e */
[----:B------:R-:W-:Y:S01]  /*16030*/  IMAD.IADD R0, R3, 0x1, R0 ;  /* 0x0000000103007824 */ /* 0x000fe200078e0200 */
[----:B------:R-:W-:Y:S01]  /*16040*/  ISETP.GE.OR P2, PT, R8, R17, P0 ;  /* 0x000000110800720c */ /* 0x000fe20000746670 */
[----:B------:R-:W-:Y:S01]  /*16050*/  IMAD.MOV R7, RZ, RZ, -R14 ;  /* 0x000000ffff077224 */ /* 0x000fe200078e0a0e */
[----:B------:R-:W-:Y:S01]  /*16060*/  UIADD3 UR5, UR11, UR5, URZ ;  /* 0x000000050b057290 */ /* 0x000fe2000fffe03f */
[----:B------:R-:W-:Y:S01]  /*16070*/  IMAD R16, R9, c[0x0][0x3e0], RZ ;  /* 0x0000f80009107a24 */ /* 0x000fe200078e02ff */
[----:B------:R-:W-:Y:S01]  /*16080*/  LEA.HI.X R0, R2, c[0x0][0x454], R0, 0x2, P1 ;  /* 0x0001150002007a11 */ /* 0x000fe200008f1400 */
        /* <DEDUP_REMOVED lines=10> */
[----:B------:R-:W2:Y:S01]  /*16130*/  SHFL.IDX PT, R9, R0, 0x1, 0x1c1f ;  /* 0x003c1f0000097f89 */ /* 0x000ea200000e0000 */
[----:B------:R-:W-:Y:S01]  /*16140*/  IADD3 R15, R15, 0x48, RZ ;  /* 0x000000480f0f7810 */ /* 0x000fe20007ffe0ff */
[----:B------:R-:W-:Y:S01]  /*16150*/  IMAD.SHL.U32 R16, R21, 0x8, RZ ;  /* 0x0000000815107824 */ /* 0x000fe200078e00ff */
[-C--:B------:R-:W-:Y:S01]  /*16160*/  ISETP.GE.OR P1, PT, R14, R17.reuse, P0 ;  /* 0x000000110e00720c */ /* 0x080fe20000726670 */
[----:B------:R-:W-:Y:S01]  /*16170*/  SHFL.IDX PT, R12, R4, 0x2, 0x1c1f ;  /* 0x005c1f00040c7f89 */ /* 0x000fe200000e0000 */
[----:B------:R-:W-:Y:S01]  /*16180*/  ISETP.GE.OR P0, PT, R15, R17, P0 ;  /* 0x000000110f00720c */ /* 0x000fe20000706670 */
[----:B------:R-:W-:Y:S01]  /*16190*/  IMAD.IADD R3, R3, 0x1, R18 ;  /* 0x0000000103037824 */ /* 0x000fe200078e0212 */
[----:B------:R-:W-:Y:S01]  /*161a0*/  LOP3.LUT R15, R20, 0x7ffffe00, R16, 0xf8, !PT ;  /* 0x7ffffe00140f7812 */ /* 0x000fe200078ef810 */
[----:B------:R-:W3:Y:S02]  /*161b0*/  SHFL.IDX PT, R13, R0, 0x2, 0x1c1f ;  /* 0x005c1f00000d7f89 */ /* 0x000ee400000e0000 */
[----:B------:R-:W-:-:S02]  /*161c0*/  IMAD.WIDE.U32 R2, R7, c[0x0][0x3d8], R2 ;  /* 0x0000f60007027a25 */ /* 0x000fc400078e0002 */
[----:B------:R-:W-:Y:S04]  /*161d0*/  SHFL.IDX PT, R4, R4, 0x3, 0x1c1f ;  /* 0x007c1f0004047f89 */ /* 0x000fe800000e0000 */
[----:B------:R4:W4:Y:S04]  /*161e0*/  SHFL.IDX PT, R5, R0, 0x3, 0x1c1f ;  /* 0x007c1f0000057f89 */ /* 0x00092800000e0000 */
[----:B-1----:R1:W-:Y:S04]  /*161f0*/  @!P3 ST.E [R10.64], R64 ;  /* 0x000000400a00b985 */ /* 0x0023e8000c101916 */
[----:B--2---:R1:W-:Y:S04]  /*16200*/  @!P2 ST.E [R8.64], R65 ;  /* 0x000000410800a985 */ /* 0x0043e8000c101916 */
[----:B---3--:R1:W-:Y:S01]  /*16210*/  @!P1 ST.E [R12.64], R66 ;  /* 0x000000420c009985 */ /* 0x0083e2000c101916 */
[----:B----4-:R-:W-:-:S03]  /*16220*/  SHF.R.S32.HI R0, RZ, 0x1f, R7 ;  /* 0x0000001fff007819 */ /* 0x010fc60000011407 */
        /* <DEDUP_REMOVED lines=38> */
.L_x_1149:
[----:B--234-:R-:W-:Y:S05]  /*16490*/  BSYNC B0 ;  /* 0x0000000000007941 */ /* 0x01cfea0003800000 */
.L_x_1148:
        /* <DEDUP_REMOVED lines=16> */
.L_x_1151:
[----:B------:R-:W-:Y:S05]  /*165a0*/  BSYNC B0 ;  /* 0x0000000000007941 */ /* 0x000fea0003800000 */
.L_x_1150:
        /* <DEDUP_REMOVED lines=16> */
.L_x_1153:
[----:B------:R-:W-:Y:S05]  /*166b0*/  BSYNC B0 ;  /* 0x0000000000007941 */ /* 0x000fea0003800000 */
.L_x_1152:
        /* <DEDUP_REMOVED lines=16> */
.L_x_1155:
[----:B------:R-:W-:Y:S05]  /*167c0*/  BSYNC B0 ;  /* 0x0000000000007941 */ /* 0x000fea0003800000 */
.L_x_1154:
        /* <DEDUP_REMOVED lines=16> */
.L_x_1157:
[----:B------:R-:W-:Y:S05]  /*168d0*/  BSYNC B0 ;  /* 0x0000000000007941 */ /* 0x000fea0003800000 */
.L_x_1156:
        /* <DEDUP_REMOVED lines=16> */
.L_x_1159:
[----:B------:R-:W-:Y:S05]  /*169e0*/  BSYNC B0 ;  /* 0x0000000000007941 */ /* 0x000fea0003800000 */
.L_x_1158:
        /* <DEDUP_REMOVED lines=16> */
.L_x_1161:
[----:B------:R-:W-:Y:S05]  /*16af0*/  BSYNC B0 ;  /* 0x0000000000007941 */ /* 0x000fea0003800000 */
.L_x_1160:
        /* <DEDUP_REMOVED lines=17> */
.L_x_1146:
        /* <DEDUP_REMOVED lines=28> */
[----:B------:R-:W2:Y:S04]  /*16dd0*/  LDG.E R0, [R4.64] ;  /* 0x0000001604007981 */ /* 0x000ea8000c1e1900 */
[----:B------:R-:W2:Y:S02]  /*16de0*/  LDG.E R2, [R4.64+0x4] ;  /* 0x0000041604027981 */ /* 0x000ea4000c1e1900 */
[----:B--2--5:R-:W-:Y:S02]  /*16df0*/  IADD3 R10, -R0, R2, RZ ;  /* 0x00000002000a7210 */ /* 0x024fe40007ffe1ff */
.L_x_1162:
        /* <DEDUP_REMOVED lines=37> */
[----:B------:R-:W-:-:S05]  /*17050*/  IMAD R4, R0, c[0x0][0x48c], R4 ;  /* 0x0001230000047a24 */ /* 0x000fca00078e0204 */
[----:B------:R-:W-:Y:S02]  /*17060*/  IADD3 R0, R3, R4, RZ ;  /* 0x0000000403007210 */ /* 0x000fe40007ffe0ff */
[----:B------:R-:W-:-:S04]  /*17070*/  LEA R4, P0, R2, c[0x0][0x450], 0x2 ;  /* 0x0001140002047a11 */ /* 0x000fc800078010ff */
[----:B------:R-:W-:Y:S01]  /*17080*/  LEA.HI.X R5, R2, c[0x0][0x454], R0, 0x2, P0 ;  /* 0x0001150002057a11 */ /* 0x000fe200000f1400 */
[----:B------:R-:W-:-:S05]  /*17090*/  IMAD.MOV.U32 R0, RZ, RZ, -0x800000 ;  /* 0xff800000ff007424 */ /* 0x000fca00078e00ff */
[----:B------:R1:W-:Y:S03]  /*170a0*/  STG.E [R4.64], R0 ;  /* 0x0000000004007986 */ /* 0x0003e6000c101916 */
.L_x_1164:
[----:B------:R-:W-:Y:S05]  /*170b0*/  BSYNC B0 ;  /* 0x0000000000007941 */ /* 0x000fea0003800000 */
.L_x_1163:
        /* <DEDUP_REMOVED lines=17> */
[----:B------:R-:W-:Y:S02]  /*171d0*/  LEA R0, R7, R8, 0x4 ;  /* 0x0000000807007211 */ /* 0x000fe400078e20ff */
[----:B------:R-:W-:Y:S02]  /*171e0*/  UIMAD UR7, UR10, UR5, UR7 ;  /* 0x000000050a0772a4 */ /* 0x000fe4000f8e0207 */
[----:B------:R-:W-:Y:S01]  /*171f0*/  UIMAD.WIDE.U32 UR10, UR10, UR4, UR16 ;  /* 0x000000040a0a72a5 */ /* 0x000fe2000f8e0010 */
[C---:B--2---:R-:W-:Y:S02]  /*17200*/  IMAD R0, R12.reuse, 0x80, R0 ;  /* 0x000000800c007824 */ /* 0x044fe400078e0200 */
        /* <DEDUP_REMOVED lines=42> */
.L_x_1166:
[----:B------:R-:W-:Y:S05]  /*174b0*/  BSYNC B0 ;  /* 0x0000000000007941 */ /* 0x000fea0003800000 */
.L_x_1165:
        /* <DEDUP_REMOVED lines=15> */
.L_x_1168:
[----:B------:R-:W-:Y:S05]  /*175b0*/  BSYNC B0 ;  /* 0x0000000000007941 */ /* 0x000fea0003800000 */
.L_x_1167:
[----:B------:R-:W-:Y:S01]  /*175c0*/  IADD3 R0, R8, 0x20, RZ ;  /* 0x0000002008007810 */ /* 0x000fe20007ffe0ff */
[----:B---3--:R3:W1:Y:S01]  /*175d0*/  SHFL.IDX PT, R3, R9, 0x2, 0x181f ;  /* 0x00581f0009037f89 */ /* 0x00866200000e0000 */
        /* <DEDUP_REMOVED lines=13> */
.L_x_1170:
[----:B------:R-:W-:Y:S05]  /*176b0*/  BSYNC B0 ;  /* 0x0000000000007941 */ /* 0x000fea0003800000 */
.L_x_1169:
[----:B------:R-:W-:Y:S01]  /*176c0*/  IADD3 R0, R8, 0x30, RZ ;  /* 0x0000003008007810 */ /* 0x000fe20007ffe0ff */
[----:B-1----:R1:W2:Y:S01]  /*176d0*/  SHFL.IDX PT, R3, R9, 0x3, 0x181f ;  /* 0x00781f0009037f89 */ /* 0x0022a200000e0000 */
[----:B------:R-:W-:Y:S02]  /*176e0*/  BSSY B0, `(.L_x_1171) ;  /* 0x000000d000007945 */ /* 0x000fe40003800000 */
[----:B------:R-:W-:Y:S01]  /*176f0*/  ISETP.GE.AND P0, PT, R0, R10, PT ;  /* 0x0000000a0000720c */ /* 0x000fe20003f06270 */
[----:B----4-:R1:W4:-:S12]  /*17700*/  SHFL.IDX PT, R2, R11, 0x3, 0x181f ;  /* 0x00781f000b027f89 */ /* 0x01031800000e0000 */
        /* <DEDUP_REMOVED lines=8> */
[----:B------:R-:W-:-:S05]  /*17790*/  @!P0 IMAD.WIDE R2, R0, 0x2, R2 ;  /* 0x0000000200028825 */ /* 0x000fca00078e0202 */
[----:B------:R2:W-:Y:S02]  /*177a0*/  @!P0 ST.E.128 [R2.64], RZ ;  /* 0x000000ff02008985 */ /* 0x0005e4000c101d16 */
.L_x_1172:
[----:B------:R-:W-:Y:S05]  /*177b0*/  BSYNC B0 ;  /* 0x0000000000007941 */ /* 0x000fea0003800000 */
.L_x_1171:
        /* <DEDUP_REMOVED lines=15> */
.L_x_1174:
[----:B------:R-:W-:Y:S05]  /*178b0*/  BSYNC B0 ;  /* 0x0000000000007941 */ /* 0x000fea0003800000 */
.L_x_1173:
        /* <DEDUP_REMOVED lines=15> */
.L_x_1176:
[----:B------:R-:W-:Y:S05]  /*179b0*/  BSYNC B0 ;  /* 0x0000000000007941 */ /* 0x000fea0003800000 */
.L_x_1175:
        /* <DEDUP_REMOVED lines=15> */
.L_x_1178:
[----:B------:R-:W-:Y:S05]  /*17ab0*/  BSYNC B0 ;  /* 0x0000000000007941 */ /* 0x000fea0003800000 */
.L_x_1177:
[----:B------:R-:W-:Y:S01]  /*17ac0*/  IADD3 R0, R8, 0x70, RZ ;  /* 0x0000007008007810 */ /* 0x000fe20007ffe0ff */
[----:B-1----:R1:W2:Y:S03]  /*17ad0*/  SHFL.IDX PT, R3, R9, 0x7, 0x181f ;  /* 0x00f81f0009037f89 */ /* 0x0022a600000e0000 */
[----:B------:R-:W-:Y:S01]  /*17ae0*/  ISETP.GE.AND P0, PT, R0, R10, PT ;  /* 0x0000000a0000720c */ /* 0x000fe20003f06270 */
[----:B----4-:R1:W4:-:S12]  /*17af0*/  SHFL.IDX PT, R2, R11, 0x7, 0x181f ;  /* 0x00f81f000b027f89 */ /* 0x01031800000e0000 */
[----:B------:R-:W-:Y:S05]  /*17b00*/  @P0 EXIT ;  /* 0x000000000000094d */ /* 0x000fea0003800000 */
[----:B------:R-:W-:-:S13]  /*17b10*/  ISETP.GE.AND P0, PT, R6, c[0x0][0x3c8], PT ;  /* 0x0000f20006007a0c */ /* 0x000fda0003f06270 */
[----:B--2-4-:R-:W-:-:S05]  /*17b20*/  @!P0 IMAD.WIDE R4, R6, 0x2, R2 ;  /* 0x0000000206048825 */ /* 0x014fca00078e0202 */
        /* <DEDUP_REMOVED lines=9> */
.L_x_1179:
        /* <DEDUP_REMOVED lines=12> */
.L_x_2180:


//--------------------- .text._ZN7cutlass13device_kernelIN5flash19enable_sm80_to_sm89INS1_16FlashAttnFwdSm80INS1_25CollectiveMainloopFwdSm80ILi4ELi1ELb0EN4cute5tupleIJNS5_1CILi128EEENS7_ILi48EEES8_EEELi128ENS_10bfloat16_tEfNS_4arch4Sm80ELb0ELb1ELb0ELb1ELb1ELb1ELb1ELb0EEENS1_21CollectiveEpilogueFwdINS6_IJS8_S8_S9_EEENS6_IJNS7_ILi1EEESH_SH_EEESB_SD_Li128ELb1ELb1ELb0ELb0EEENS1_19SingleTileSchedulerILb1ELb0ELb1ELi128EEEEEEEEEvNT_6ParamsE --------------------------
	.section	.text._ZN7cutlass13device_kernelIN5flash19enable_sm80_to_sm89INS1_16FlashAttnFwdSm80INS1_25CollectiveMainloopFwdSm80ILi4ELi1ELb0EN4cute5tupleIJNS5_1CILi128EEENS7_ILi48EEES8_EEELi128ENS_10bfloat16_tEfNS_4arch4Sm80ELb0ELb1ELb0ELb1ELb1ELb1ELb1ELb0EEENS1_21CollectiveEpilogueFwdINS6_IJS8_S8_S9_EEENS6_IJNS7_ILi1EEESH_SH_EEESB_SD_Li128ELb1ELb1ELb0ELb0EEENS1_19SingleTileSchedulerILb1ELb0ELb1ELi128EEEEEEEEEvNT_6ParamsE,"ax",@progbits
	.sectioninfo	@"SHI_REGISTERS=255"
	.align	128
.text._ZN7cutlass13device_kernelIN5flash19enable_sm80_to_sm89INS1_16FlashAttnFwdSm80INS1_25CollectiveMainloopFwdSm80ILi4ELi1ELb0EN4cute5tupleIJNS5_1CILi128EEENS7_ILi48EEES8_EEELi128ENS_10bfloat16_tEfNS_4arch4Sm80ELb0ELb1ELb0ELb1ELb1ELb1ELb1ELb0EEENS1_21CollectiveEpilogueFwdINS6_IJS8_S8_S9_EEENS6_IJNS7_ILi1EEESH_SH_EEESB_SD_Li128ELb1ELb1ELb0ELb0EEENS1_19SingleTileSchedulerILb1ELb0ELb1ELi128EEEEEEEEEvNT_6ParamsE:
        .type           _ZN7cutlass13device_kernelIN5flash19enable_sm80_to_sm89INS1_16FlashAttnFwdSm80INS1_25CollectiveMainloopFwdSm80ILi4ELi1ELb0EN4cute5tupleIJNS5_1CILi128EEENS7_ILi48EEES8_EEELi128ENS_10bfloat16_tEfNS_4arch4Sm80ELb0ELb1ELb0ELb1ELb1ELb1ELb1ELb0EEENS1_21CollectiveEpilogueFwdINS6_IJS8_S8_S9_EEENS6_IJNS7_ILi1EEESH_SH_EEESB_SD_Li128ELb1ELb1ELb0ELb0EEENS1_19SingleTileSchedulerILb1ELb0ELb1ELi128EEEEEEEEEvNT_6ParamsE,@function
        .size           _ZN7cutlass13device_kernelIN5flash19enable_sm80_to_sm89INS1_16FlashAttnFwdSm80INS1_25CollectiveMainloopFwdSm80ILi4ELi1ELb0EN4cute5tupleIJNS5_1CILi128EEENS7_ILi48EEES8_EEELi128ENS_10bfloat16_tEfNS_4arch4Sm80ELb0ELb1ELb0ELb1ELb1ELb1ELb1ELb0EEENS1_21CollectiveEpilogueFwdINS6_IJS8_S8_S9_EEENS6_IJNS7_ILi1EEESH_SH_EEESB_SD_Li128ELb1ELb1ELb0ELb0EEENS1_19SingleTileSchedulerILb1ELb0ELb1ELi128EEEEEEEEEvNT_6ParamsE,(.L_x_2181 - _ZN7cutlass13device_kernelIN5flash19enable_sm80_to_sm89INS1_16FlashAttnFwdSm80INS1_25CollectiveMainloopFwdSm80ILi4ELi1ELb0EN4cute5tupleIJNS5_1CILi128EEENS7_ILi48EEES8_EEELi128ENS_10bfloat16_tEfNS_4arch4Sm80ELb0ELb1ELb0ELb1ELb1ELb1ELb1ELb0EEENS1_21CollectiveEpilogueFwdINS6_IJS8_S8_S9_EEENS6_IJNS7_ILi1EEESH_SH_EEESB_SD_Li128ELb1ELb1ELb0ELb0EEENS1_19SingleTileSchedulerILb1ELb0ELb1ELi128EEEEEEEEEvNT_6ParamsE)
        .other          _ZN7cutlass13device_kernelIN5flash19enable_sm80_to_sm89INS1_16FlashAttnFwdSm80INS1_25CollectiveMainloopFwdSm80ILi4ELi1ELb0EN4cute5tupleIJNS5_1CILi128EEENS7_ILi48EEES8_EEELi128ENS_10bfloat16_tEfNS_4arch4Sm80ELb0ELb1ELb0ELb1ELb1ELb1ELb1ELb0EEENS1_21CollectiveEpilogueFwdINS6_IJS8_S8_S9_EEENS6_IJNS7_ILi1EEESH_SH_EEESB_SD_Li128ELb1ELb1ELb0ELb0EEENS1_19SingleTileSchedulerILb1ELb0ELb1ELi128EEEEEEEEEvNT_6ParamsE,@"STO_CUDA_ENTRY STV_DEFAULT"
_ZN7cutlass13device_kernelIN5flash19enable_sm80_to_sm89INS1_16FlashAttnFwdSm80INS1_25CollectiveMainloopFwdSm80ILi4ELi1ELb0EN4cute5tupleIJNS5_1CILi128EEENS7_ILi48EEES8_EEELi128ENS_10bfloat16_tEfNS_4arch4Sm80ELb0ELb1ELb0ELb1ELb1ELb1ELb1ELb0EEENS1_21CollectiveEpilogueFwdINS6_IJS8_S8_S9_EEENS6_IJNS7_ILi1EEESH_SH_EEESB_SD_Li128ELb1ELb1ELb0ELb0EEENS1_19SingleTileSchedulerILb1ELb0ELb1ELi128EEEEEEEEEvNT_6ParamsE:
[----:B------:R-:W-:Y:S02]  /*0000*/  MOV R1, c[0x0][0x28] ;  /* 0x00000a0000017a02 */ /* 0x000fe40000000f00 */
[----:B------:R-:W1:Y:S01]  /*0010*/  S2R R176, SR_TID.X ;  /* 0x0000000000b07919 */ /* 0x000e620000002100 */
[----:B------:R-:W-:Y:S01]  /*0020*/  IMAD.MOV.U32 R29, RZ, RZ, 0x4 ;  /* 0x00000004ff1d7424 */ /* 0x000fe200078e00ff */
[----:B------:R-:W-:Y:S01]  /*0030*/  ULDC.64 UR6, c[0x0][0x118] ;  /* 0x0000460000067ab9 */ /* 0x000fe20000000a00 */
[----:B------:R-:W-:Y:S01]  /*0040*/  IADD3 R1, R1, -0xe0, RZ ;  /* 0xffffff2001017810 */ /* 0x000fe20007ffe0ff */
[----:B------:R-:W2:Y:S04]  /*0050*/  S2R R5, SR_CTAID.Z ;  /* 0x0000000000057919 */ /* 0x000ea80000002700 */
[----:B------:R-:W3:Y:S01]  /*0060*/  S2R R177, SR_CTAID.X ;  /* 0x0000000000b17919 */ /* 0x000ee20000002500 */
[----:B-1----:R-:W-:Y:S01]  /*0070*/  SHF.R.U32.HI R0, RZ, 0x5, R176 ;  /* 0x00000005ff007819 */ /* 0x002fe200000116b0 */
[----:B--2---:R-:W-:-:S05]  /*0080*/  IMAD.WIDE R2, R5, R29, c[0x0][0x568] ;  /* 0x00015a0005027625 */ /* 0x004fca00078e021d */
[----:B------:R-:W1:Y:S02]  /*0090*/  SHFL.IDX PT, R0, R0, RZ, 0x1f ;  /* 0x00001fff00007589 */ /* 0x000e6400000e0000 */
[----:B-1----:R-:W-:-:S13]  /*00a0*/  ISETP.NE.AND P0, PT, R0, RZ, PT ;  /* 0x000000ff0000720c */ /* 0x002fda0003f05270 */
[----:B------:R-:W-:Y:S05]  /*00b0*/  @!P0 BRA `(.L_x_1180) ;  /* 0x0000014000008947 */ /* 0x000fea0003800000 */
[----:B---3--:R-:W-:-:S04]  /*00c0*/  ISETP.NE.U32.AND P0, PT, RZ, c[0x0][0x568], PT ;  /* 0x00015a00ff007a0c */ /* 0x008fc80003f05070 */
[----:B------:R-:W-:-:S13]  /*00d0*/  ISETP.NE.AND.EX P0, PT, RZ, c[0x0][0x56c], PT, P0 ;  /* 0x00015b00ff007a0c */ /* 0x000fda0003f05300 */
[----:B------:R-:W-:Y:S05]  /*00e0*/  @!P0 BRA `(.L_x_1181) ;  /* 0x0000002000008947 */ /* 0x000fea0003800000 */
[----:B------:R1:W5:Y:S01]  /*00f0*/  LDG.E R0, [R2.64] ;  /* 0x0000000602007981 */ /* 0x000362000c1e1900 */
[----:B------:R-:W-:Y:S05]  /*0100*/  BRA `(.L_x_1182) ;  /* 0x0000009000007947 */ /* 0x000fea0003800000 */
.L_x_1181:
        /* <DEDUP_REMOVED lines=8> */
.L_x_1183:
[----:B------:R-:W-:-:S05]  /*0190*/  MOV R0, c[0x0][0x54c] ;  /* 0x0001530000007a02 */ /* 0x000fca0000000f00 */
.L_x_1182:
[----:B-----5:R-:W-:Y:S01]  /*01a0*/  IMAD R0, R0, c[0x0][0x548], RZ ;  /* 0x0001520000007a24 */ /* 0x020fe200078e02ff */
[----:B------:R-:W-:-:S04]  /*01b0*/  SHF.L.U32 R137, R177, 0x7, RZ ;  /* 0x00000007b1897819 */ /* 0x000fc800000006ff */
[----:B------:R-:W-:-:S04]  /*01c0*/  ISETP.GE.AND P0, PT, R137, R0, PT ;  /* 0x000000008900720c */ /* 0x000fc80003f06270 */
[----:B------:R-:W-:-:S05]  /*01d0*/  SEL R0, R5, 0xffffffff, !P0 ;  /* 0xffffffff05007807 */ /* 0x000fca0004000000 */
[----:B------:R2:W-:Y:S01]  /*01e0*/  STL [R1+0xd0], R0 ;  /* 0x0000d00001007387 */ /* 0x0005e20000100800 */
[----:B------:R-:W-:Y:S05]  /*01f0*/  BRA `(.L_x_1184) ;  /* 0x0000013000007947 */ /* 0x000fea0003800000 */
.L_x_1180:
[----:B---3--:R-:W-:-:S04]  /*0200*/  ISETP.NE.U32.AND P0, PT, RZ, c[0x0][0x568], PT ;  /* 0x00015a00ff007a0c */ /* 0x008fc80003f05070 */
[----:B------:R-:W-:-:S13]  /*0210*/  ISETP.NE.AND.EX P0, PT, RZ, c[0x0][0x56c], PT, P0 ;  /* 0x00015b00ff007a0c */ /* 0x000fda0003f05300 */
[----:B------:R-:W-:Y:S05]  /*0220*/  @!P0 BRA `(.L_x_1185) ;  /* 0x0000002000008947 */ /* 0x000fea0003800000 */
[----:B------:R1:W5:Y:S01]  /*0230*/  LDG.E R0, [R2.64] ;  /* 0x0000000602007981 */ /* 0x000362000c1e1900 */
[----:B------:R-:W-:Y:S05]  /*0240*/  BRA `(.L_x_1186) ;  /* 0x0000009000007947 */ /* 0x000fea0003800000 */
.L_x_1185:
        /* <DEDUP_REMOVED lines=8> */
.L_x_1187:
[----:B------:R-:W-:-:S05]  /*02d0*/  MOV R0, c[0x0][0x54c] ;  /* 0x0001530000007a02 */ /* 0x000fca0000000f00 */
.L_x_1186:
[----:B-----5:R-:W-:Y:S01]  /*02e0*/  IMAD R0, R0, c[0x0][0x548], RZ ;  /* 0x0001520000007a24 */ /* 0x020fe200078e02ff */
[----:B------:R-:W-:-:S04]  /*02f0*/  SHF.L.U32 R137, R177, 0x7, RZ ;  /* 0x00000007b1897819 */ /* 0x000fc800000006ff */
[----:B------:R-:W-:-:S04]  /*0300*/  ISETP.GE.AND P0, PT, R137, R0, PT ;  /* 0x000000008900720c */ /* 0x000fc80003f06270 */
[----:B------:R-:W-:-:S05]  /*0310*/  SEL R0, R5, 0xffffffff, !P0 ;  /* 0xffffffff05007807 */ /* 0x000fca0004000000 */
[----:B------:R2:W-:Y:S04]  /*0320*/  STL [R1+0xd0], R0 ;  /* 0x0000d00001007387 */ /* 0x0005e80000100800 */
.L_x_1184:
[----:B------:R-:W3:Y:S02]  /*0330*/  LDL R37, [R1+0xd0] ;  /* 0x0000d00001257983 */ /* 0x000ee40000100800 */
[----:B---3--:R-:W-:-:S13]  /*0340*/  ISETP.GE.AND P0, PT, R37, RZ, PT ;  /* 0x000000ff2500720c */ /* 0x008fda0003f06270 */
[----:B------:R-:W-:Y:S05]  /*0350*/  @!P0 EXIT ;  /* 0x000000000000894d */ /* 0x000fea0003800000 */
[----:B------:R-:W-:Y:S01]  /*0360*/  ISETP.NE.U32.AND P0, PT, RZ, c[0x0][0x370], PT ;  /* 0x0000dc00ff007a0c */ /* 0x000fe20003f05070 */
[----:B------:R-:W-:Y:S01]  /*0370*/  IMAD.MOV.U32 R10, RZ, RZ, RZ ;  /* 0x000000ffff0a7224 */ /* 0x000fe200078e00ff */
[----:B------:R-:W-:Y:S01]  /*0380*/  ISETP.NE.U32.AND P1, PT, RZ, c[0x0][0x348], PT ;  /* 0x0000d200ff007a0c */ /* 0x000fe20003f25070 */
[----:B------:R-:W-:Y:S01]  /*0390*/  IMAD.MOV.U32 R12, RZ, RZ, RZ ;  /* 0x000000ffff0c7224 */ /* 0x000fe200078e00ff */
[----:B------:R-:W-:Y:S01]  /*03a0*/  ISETP.NE.AND.EX P0, PT, RZ, c[0x0][0x374], PT, P0 ;  /* 0x0000dd00ff007a0c */ /* 0x000fe20003f05300 */
[----:B------:R-:W-:Y:S01]  /*03b0*/  IMAD.WIDE R6, R37, R29, c[0x0][0x350] ;  /* 0x0000d40025067625 */ /* 0x000fe200078e021d */
[----:B------:R-:W-:Y:S02]  /*03c0*/  ISETP.NE.U32.AND P5, PT, RZ, c[0x0][0x358], PT ;  /* 0x0000d600ff007a0c */ /* 0x000fe40003fa5070 */
[----:B------:R-:W-:Y:S02]  /*03d0*/  ISETP.NE.AND.EX P1, PT, RZ, c[0x0][0x34c], PT, P1 ;  /* 0x0000d300ff007a0c */ /* 0x000fe40003f25310 */
[----:B------:R-:W-:Y:S01]  /*03e0*/  ISETP.NE.AND.EX P5, PT, RZ, c[0x0][0x35c], PT, P5 ;  /* 0x0000d700ff007a0c */ /* 0x000fe20003fa5350 */
[----:B------:R-:W-:Y:S01]  /*03f0*/  IMAD.MOV.U32 R14, RZ, RZ, RZ ;  /* 0x000000ffff0e7224 */ /* 0x000fe200078e00ff */
[----:B--2---:R-:W-:-:S02]  /*0400*/  MOV R0, RZ ;  /* 0x000000ff00007202 */ /* 0x004fc40000000f00 */
[----:B------:R-:W-:-:S03]  /*0410*/  ISETP.NE.U32.AND P2, PT, RZ, c[0x0][0x350], PT ;  /* 0x0000d400ff007a0c */ /* 0x000fc60003f45070 */
[----:B-1----:R-:W-:Y:S01]  /*0420*/  @P0 IMAD.WIDE R2, R37, R29, c[0x0][0x370] ;  /* 0x0000dc0025020625 */ /* 0x002fe200078e021d */
[----:B------:R-:W-:-:S03]  /*0430*/  ISETP.NE.AND.EX P2, PT, RZ, c[0x0][0x354], PT, P2 ;  /* 0x0000d500ff007a0c */ /* 0x000fc60003f45320 */
[CC--:B------:R-:W-:Y:S01]  /*0440*/  IMAD.WIDE R8, R37.reuse, R29.reuse, c[0x0][0x348] ;  /* 0x0000d20025087625 */ /* 0x0c0fe200078e021d */
[----:B------:R1:W2:Y:S04]  /*0450*/  @P0 LDG.E R10, [R2.64] ;  /* 0x00000006020a0981 */ /* 0x0002a8000c1e1900 */
[----:B------:R-:W3:Y:S05]  /*0460*/  @P1 LDG.E R0, [R8.64] ;  /* 0x0000000608001981 */ /* 0x000eea000c1e1900 */
[----:B------:R-:W4:Y:S01]  /*0470*/  @P2 LDG.E R12, [R6.64] ;  /* 0x00000006060c2981 */ /* 0x000f22000c1e1900 */
[----:B-1----:R-:W-:-:S05]  /*0480*/  IMAD.WIDE R2, R37, R29, c[0x0][0x358] ;  /* 0x0000d60025027625 */ /* 0x002fca00078e021d */
[----:B------:R-:W4:Y:S01]  /*0490*/  @P5 LDG.E R14, [R2.64] ;  /* 0x00000006020e5981 */ /* 0x000f22000c1e1900 */
[----:B------:R-:W-:-:S03]  /*04a0*/  ISETP.NE.U32.AND P0, PT, RZ, c[0x0][0x360], PT ;  /* 0x0000d800ff007a0c */ /* 0x000fc60003f05070 */
[----:B------:R-:W1:Y:S01]  /*04b0*/  S2R R34, SR_CTAID.Y ;  /* 0x0000000000227919 */ /* 0x000e620000002600 */
[----:B------:R-:W-:Y:S01]  /*04c0*/  ISETP.NE.AND.EX P0, PT, RZ, c[0x0][0x364], PT, P0 ;  /* 0x0000d900ff007a0c */ /* 0x000fe20003f05300 */
[----:B------:R-:W-:Y:S02]  /*04d0*/  IMAD.MOV.U32 R13, RZ, RZ, c[0x0][0x168] ;  /* 0x00005a00ff0d7624 */ /* 0x000fe400078e00ff */
[----:B------:R-:W-:-:S10]  /*04e0*/  IMAD.MOV.U32 R11, RZ, RZ, c[0x0][0x2ac] ;  /* 0x0000ab00ff0b7624 */ /* 0x000fd400078e00ff */
[----:B------:R-:W-:-:S05]  /*04f0*/  @P0 IMAD.WIDE R4, R37, R29, c[0x0][0x360] ;  /* 0x0000d80025040625 */ /* 0x000fca00078e021d */
[----:B------:R4:W5:Y:S01]  /*0500*/  @P0 LDG.E R13, [R4.64] ;  /* 0x00000006040d0981 */ /* 0x000962000c1e1900 */
[----:B------:R-:W-:Y:S01]  /*0510*/  IMAD R11, R11, c[0x0][0x1d0], RZ ;  /* 0x000074000b0b7a24 */ /* 0x000fe200078e02ff */
[----:B-1----:R-:W-:Y:S02]  /*0520*/  SHF.R.S32.HI R36, RZ, 0x1f, R34 ;  /* 0x0000001fff247819 */ /* 0x002fe40000011422 */
[----:B--2---:R-:W-:Y:S04]  /*0530*/  STL [R1+0x48], R10 ;  /* 0x0000480a01007387 */ /* 0x004fe80000100800 */
[----:B---3--:R-:W-:Y:S01]  /*0540*/  STL [R1+0x4c], R0 ;  /* 0x00004c0001007387 */ /* 0x008fe20000100800 */
[----:B----4-:R-:W-:-:S03]  /*0550*/  IADD3 R4, R12, R10, RZ ;  /* 0x0000000a0c047210 */ /* 0x010fc60007ffe0ff */
[----:B------:R-:W-:Y:S04]  /*0560*/  STL [R1+0x54], R14 ;  /* 0x0000540e01007387 */ /* 0x000fe80000100800 */
[----:B------:R1:W-:Y:S02]  /*0570*/  STL [R1+0x50], R4 ;  /* 0x0000500401007387 */ /* 0x0003e40000100800 */
[----:B-1----:R-:W-:Y:S01]  /*0580*/  MOV R4, c[0x0][0x228] ;  /* 0x00008a0000047a02 */ /* 0x002fe20000000f00 */
[----:B------:R-:W-:Y:S05]  /*0590*/  @P0 BRA `(.L_x_1188) ;  /* 0x0000004000000947 */ /* 0x000fea0003800000 */
[----:B------:R-:W-:Y:S05]  /*05a0*/  @!P1 BRA `(.L_x_1188) ;  /* 0x0000003000009947 */ /* 0x000fea0003800000 */
[----:B------:R1:W2:Y:S04]  /*05b0*/  LDG.E R0, [R8.64] ;  /* 0x0000000608007981 */ /* 0x0002a8000c1e1900 */
[----:B-1----:R-:W2:Y:S02]  /*05c0*/  LDG.E R8, [R8.64+0x4] ;  /* 0x0000040608087981 */ /* 0x002ea4000c1e1900 */
[----:B--2--5:R-:W-:-:S05]  /*05d0*/  IADD3 R13, -R0, R8, RZ ;  /* 0x00000008000d7210 */ /* 0x024fca0007ffe1ff */
.L_x_1188:
[----:B-----5:R1:W-:Y:S01]  /*05e0*/  STL [R1+0x58], R13 ;  /* 0x0000580d01007387 */ /* 0x0203e20000100800 */
[----:B------:R-:W-:-:S04]  /*05f0*/  ISETP.NE.U32.AND P0, PT, RZ, c[0x0][0x368], PT ;  /* 0x0000da00ff007a0c */ /* 0x000fc80003f05070 */
[----:B------:R-:W-:-:S13]  /*0600*/  ISETP.NE.AND.EX P0, PT, RZ, c[0x0][0x36c], PT, P0 ;  /* 0x0000db00ff007a0c */ /* 0x000fda0003f05300 */
[----:B------:R-:W-:Y:S05]  /*0610*/  @!P0 BRA `(.L_x_1189) ;  /* 0x0000003000008947 */ /* 0x000fea0003800000 */
[----:B------:R-:W-:-:S05]  /*0620*/  IMAD.WIDE R6, R37, R29, c[0x0][0x368] ;  /* 0x0000da0025067625 */ /* 0x000fca00078e021d */
[----:B------:R2:W5:Y:S01]  /*0630*/  LDG.E R11, [R6.64] ;  /* 0x00000006060b7981 */ /* 0x000562000c1e1900 */
[----:B------:R-:W-:Y:S05]  /*0640*/  BRA `(.L_x_1190) ;  /* 0x0000004000007947 */ /* 0x000fea0003800000 */
.L_x_1189:
[----:B------:R-:W-:Y:S05]  /*0650*/  @!P2 BRA `(.L_x_1190) ;  /* 0x000000300000a947 */ /* 0x000fea0003800000 */
[----:B------:R2:W3:Y:S04]  /*0660*/  LDG.E R0, [R6.64] ;  /* 0x0000000606007981 */ /* 0x0004e8000c1e1900 */
[----:B--2---:R-:W3:Y:S02]  /*0670*/  LDG.E R6, [R6.64+0x4] ;  /* 0x0000040606067981 */ /* 0x004ee4000c1e1900 */
[----:B---3--:R-:W-:Y:S02]  /*0680*/  IADD3 R11, -R0, R6, RZ ;  /* 0x00000006000b7210 */ /* 0x008fe40007ffe1ff */
.L_x_1190:
[----:B------:R-:W-:Y:S01]  /*0690*/  ISETP.NE.U32.AND P0, PT, RZ, c[0x0][0x378], PT ;  /* 0x0000de00ff007a0c */ /* 0x000fe20003f05070 */
[----:B------:R3:W4:Y:S03]  /*06a0*/  @P5 LDG.E R5, [R2.64] ;  /* 0x0000000602055981 */ /* 0x000726000c1e1900 */
[----:B------:R-:W-:Y:S01]  /*06b0*/  ISETP.NE.AND.EX P0, PT, RZ, c[0x0][0x37c], PT, P0 ;  /* 0x0000df00ff007a0c */ /* 0x000fe20003f05300 */
[----:B------:R3:W4:Y:S01]  /*06c0*/  @P5 LDG.E R0, [R2.64+0x4] ;  /* 0x0000040602005981 */ /* 0x000722000c1e1900 */
[----:B-----5:R-:W-:-:S11]  /*06d0*/  IMAD.MOV.U32 R22, RZ, RZ, R11 ;  /* 0x000000ffff167224 */ /* 0x020fd600078e000b */
[----:B---3--:R-:W-:-:S05]  /*06e0*/  @P0 IMAD.WIDE R2, R37, R29, c[0x0][0x378] ;  /* 0x0000de0025020625 */ /* 0x008fca00078e021d */
[----:B--2---:R3:W2:Y:S01]  /*06f0*/  @P0 LDG.E R22, [R2.64] ;  /* 0x0000000602160981 */ /* 0x0046a2000c1e1900 */
[----:B------:R-:W-:Y:S02]  /*0700*/  IMAD.IADD R10, R11, 0x1, -R10 ;  /* 0x000000010b0a7824 */ /* 0x000fe400078e0a0a */
[----:B------:R-:W-:-:S03]  /*0710*/  IMAD.MOV.U32 R8, RZ, RZ, c[0x0][0x32c] ;  /* 0x0000cb00ff087624 */ /* 0x000fc600078e00ff */
[----:B------:R1:W-:Y:S01]  /*0720*/  STL [R1+0x5c], R10 ;  /* 0x00005c0a01007387 */ /* 0x0003e20000100800 */
[----:B---3--:R-:W-:-:S05]  /*0730*/  IMAD.MOV.U32 R2, RZ, RZ, c[0x0][0x2c4] ;  /* 0x0000b100ff027624 */ /* 0x008fca00078e00ff */
[----:B------:R-:W-:Y:S02]  /*0740*/  ISETP.NE.AND P1, PT, R2, 0x1, PT ;  /* 0x000000010200780c */ /* 0x000fe40003f25270 */
[----:B------:R-:W-:Y:S01]  /*0750*/  ISETP.GE.AND P2, PT, R8, 0x1, PT ;  /* 0x000000010800780c */ /* 0x000fe20003f46270 */
[----:B----4-:R-:W-:Y:S01]  /*0760*/  @P5 IMAD.IADD R4, R0, 0x1, -R5 ;  /* 0x0000000100045824 */ /* 0x010fe200078e0a05 */
[----:B------:R-:W-:-:S03]  /*0770*/  IADD3 R0, R137, 0x7f, RZ ;  /* 0x0000007f89007810 */ /* 0x000fc60007ffe0ff */
[----:B------:R-:W-:-:S06]  /*0780*/  IMAD.IADD R5, R10, 0x1, R4 ;  /* 0x000000010a057824 */ /* 0x000fcc00078e0204 */
[----:B------:R-:W-:Y:S01]  /*0790*/  @P1 IMAD.HI.U32 R2, R0, c[0x0][0x2c8], RZ ;  /* 0x0000b20000021a27 */ /* 0x000fe200078e00ff */
[----:B------:R1:W-:Y:S01]  /*07a0*/  STL.64 [R1+0x60], R4 ;  /* 0x0000600401007387 */ /* 0x0003e20000100a00 */
[----:B------:R-:W-:-:S03]  /*07b0*/  IADD3 R3, R5, 0x2f, RZ ;  /* 0x0000002f05037810 */ /* 0x000fc60007ffe0ff */
[----:B------:R-:W-:Y:S02]  /*07c0*/  @P1 SHF.R.U32.HI R0, RZ, c[0x0][0x2cc], R2 ;  /* 0x0000b300ff001a19 */ /* 0x000fe40000011602 */
[----:B------:R-:W-:Y:S02]  /*07d0*/  IMAD.HI R3, R3, 0x2aaaaaab, RZ ;  /* 0x2aaaaaab03037827 */ /* 0x000fe400078e02ff */
[----:B------:R-:W-:Y:S01]  /*07e0*/  IADD3 R0, R0, 0x1, R5 ;  /* 0x0000000100007810 */ /* 0x000fe20007ffe005 */
[----:B--2---:R1:W-:Y:S02]  /*07f0*/  STL [R1+0x68], R22 ;  /* 0x0000681601007387 */ /* 0x0043e40000100800 */
[----:B------:R-:W-:Y:S02]  /*0800*/  SHF.R.U32.HI R6, RZ, 0x1f, R3 ;  /* 0x0000001fff067819 */ /* 0x000fe40000011603 */
[----:B------:R-:W-:Y:S02]  /*0810*/  IMAD.IADD R2, R0, 0x1, -R13 ;  /* 0x0000000100027824 */ /* 0x000fe400078e0a0d */
[----:B------:R-:W-:-:S03]  /*0820*/  LEA.HI.SX32 R7, R3, R6, 0x1d ;  /* 0x0000000603077211 */ /* 0x000fc600078feaff */
        /* <DEDUP_REMOVED lines=11> */
.L_x_1192:
[----:B------:R-:W-:-:S13]  /*08e0*/  ISETP.NE.AND P0, PT, R8, 0x1, PT ;  /* 0x000000010800780c */ /* 0x000fda0003f05270 */
[----:B------:R-:W-:-:S05]  /*08f0*/  @P0 IMAD.HI.U32 R2, R0, c[0x0][0x330], RZ ;  /* 0x0000cc0000020a27 */ /* 0x000fca00078e00ff */
[----:B------:R-:W-:-:S05]  /*0900*/  @P0 SHF.R.U32.HI R0, RZ, c[0x0][0x334], R2 ;  /* 0x0000cd00ff000a19 */ /* 0x000fca0000011602 */
.L_x_1193:
[----:B------:R-:W-:-:S05]  /*0910*/  IMAD R0, R0, R8, c[0x0][0x32c] ;  /* 0x0000cb0000007624 */ /* 0x000fca00078e0208 */
[----:B------:R-:W-:Y:S02]  /*0920*/  IMNMX R6, R6, R0, PT ;  /* 0x0000000006067217 */ /* 0x000fe40003800200 */
.L_x_1191:
[----:B------:R-:W-:-:S04]  /*0930*/  @P1 IMAD.HI.U32 R2, R137, c[0x0][0x2c8], RZ ;  /* 0x0000b20089021a27 */ /* 0x000fc800078e00ff */
[----:B------:R-:W-:Y:S01]  /*0940*/  IMAD.MOV.U32 R0, RZ, RZ, R137 ;  /* 0x000000ffff007224 */ /* 0x000fe200078e0089 */
[----:B------:R-:W-:-:S04]  /*0950*/  @P1 SHF.R.U32.HI R0, RZ, c[0x0][0x2cc], R2 ;  /* 0x0000b300ff001a19 */ /* 0x000fc80000011602 */
[----:B------:R-:W-:-:S04]  /*0960*/  IADD3 R0, R0, R5, -R13 ;  /* 0x0000000500007210 */ /* 0x000fc80007ffe80d */
        /* <DEDUP_REMOVED lines=10> */
.L_x_1195:
[----:B------:R-:W-:-:S13]  /*0a10*/  ISETP.NE.AND P0, PT, R8, 0x1, PT ;  /* 0x000000010800780c */ /* 0x000fda0003f05270 */
[----:B------:R-:W-:-:S05]  /*0a20*/  @P0 IMAD.HI.U32 R2, R0, c[0x0][0x330], RZ ;  /* 0x0000cc0000020a27 */ /* 0x000fca00078e00ff */
[----:B------:R-:W-:-:S05]  /*0a30*/  @P0 SHF.R.U32.HI R0, RZ, c[0x0][0x334], R2 ;  /* 0x0000cd00ff000a19 */ /* 0x000fca0000011602 */
.L_x_1196:
[----:B------:R-:W-:-:S05]  /*0a40*/  IMAD R0, R0, c[0x0][0x32c], RZ ;  /* 0x0000cb0000007a24 */ /* 0x000fca00078e02ff */
[----:B------:R-:W-:-:S04]  /*0a50*/  IMNMX R3, R3, R0, !PT ;  /* 0x0000000003037217 */ /* 0x000fc80007800200 */
.L_x_1194:
        /* <DEDUP_REMOVED lines=12> */
[----:B------:R-:W-:-:S04]  /*0b20*/  IMNMX R0, R0, R4, PT ;  /* 0x0000000400007217 */ /* 0x000fc80003800200 */
[----:B------:R-:W-:Y:S01]  /*0b30*/  ISETP.GT.AND P0, PT, R0, R2, PT ;  /* 0x000000020000720c */ /* 0x000fe20003f04270 */
[----:B------:R-:W-:-:S05]  /*0b40*/  IMAD.WIDE.U32 R2, R2, -0x55555555, RZ ;  /* 0xaaaaaaab02027825 */ /* 0x000fca00078e00ff */
[----:B------:R-:W-:-:S07]  /*0b50*/  SHF.R.U32.HI R119, RZ, 0x5, R3 ;  /* 0x00000005ff777819 */ /* 0x000fce0000011603 */
[----:B------:R-:W-:Y:S01]  /*0b60*/  @P0 IADD3 R2, R0, 0x2f, RZ ;  /* 0x0000002f00020810 */ /* 0x000fe20007ffe0ff */
[----:B------:R-:W-:-:S04]  /*0b70*/  IMAD.MOV.U32 R0, RZ, RZ, R119 ;  /* 0x000000ffff007224 */ /* 0x000fc800078e0077 */
[----:B------:R-:W-:-:S05]  /*0b80*/  @P0 IMAD.HI R2, R2, 0x2aaaaaab, RZ ;  /* 0x2aaaaaab02020827 */ /* 0x000fca00078e02ff */
[----:B------:R-:W-:-:S04]  /*0b90*/  @P0 SHF.R.U32.HI R3, RZ, 0x1f, R2 ;  /* 0x0000001fff030819 */ /* 0x000fc80000011602 */
[----:B------:R-:W-:-:S04]  /*0ba0*/  @P0 LEA.HI.SX32 R0, R2, R3, 0x1d ;  /* 0x0000000302000211 */ /* 0x000fc800078feaff */
[----:B------:R-:W-:-:S13]  /*0bb0*/  ISETP.GT.AND P0, PT, R0, R119, PT ;  /* 0x000000770000720c */ /* 0x000fda0003f04270 */
[----:B------:R-:W-:Y:S05]  /*0bc0*/  @!P0 BRA `(.L_x_1197) ;  /* 0x0000571000008947 */ /* 0x000fea0003800000 */
[----:B------:R-:W-:-:S04]  /*0bd0*/  ISETP.NE.U32.AND P0, PT, RZ, c[0x0][0x340], PT ;  /* 0x0000d000ff007a0c */ /* 0x000fc80003f05070 */
[----:B------:R-:W-:-:S13]  /*0be0*/  ISETP.NE.AND.EX P4, PT, RZ, c[0x0][0x344], PT, P0 ;  /* 0x0000d100ff007a0c */ /* 0x000fda0003f85300 */
[----:B------:R-:W-:-:S05]  /*0bf0*/  @P4 IMAD.WIDE R2, R37, R29, c[0x0][0x340] ;  /* 0x0000d00025024625 */ /* 0x000fca00078e021d */
[----:B------:R2:W3:Y:S01]  /*0c00*/  @P4 LDG.E R28, [R2.64] ;  /* 0x00000006021c4981 */ /* 0x0004e2000c1e1900 */
[----:B-1----:R-:W-:Y:S01]  /*0c10*/  SHF.R.S32.HI R13, RZ, 0x1f, R176 ;  /* 0x0000001fff0d7819 */ /* 0x002fe200000114b0 */
[----:B------:R-:W-:Y:S01]  /*0c20*/  IMAD.MOV.U32 R140, RZ, RZ, 0x30 ;  /* 0x00000030ff8c7424 */ /* 0x000fe200078e00ff */
[----:B------:R-:W-:Y:S01]  /*0c30*/  IADD3 R38, R0, -0x1, RZ ;  /* 0xffffffff00267810 */ /* 0x000fe20007ffe0ff */
[----:B------:R-:W-:Y:S01]  /*0c40*/  IMAD R7, R36, c[0x0][0x240], RZ ;  /* 0x0000900024077a24 */ /* 0x000fe200078e02ff */
[----:B------:R-:W-:Y:S01]  /*0c50*/  LEA.HI R35, R13, R176, RZ, 0x3 ;  /* 0x000000b00d237211 */ /* 0x000fe200078f18ff */
[----:B------:R-:W-:Y:S01]  /*0c60*/  IMAD.WIDE.U32 R142, R140, c[0x0][0x238], RZ ;  /* 0x00008e008c8e7a25 */ /* 0x000fe200078e00ff */
[----:B------:R-:W-:Y:S01]  /*0c70*/  SHF.R.S32.HI R27, RZ, 0x1f, R37 ;  /* 0x0000001fff1b7819 */ /* 0x000fe20000011425 */
[----:B------:R-:W-:Y:S01]  /*0c80*/  ULDC.U8 UR4, c[0x0][0x298] ;  /* 0x0000a60000047ab9 */ /* 0x000fe20000000000 */
[----:B------:R-:W-:Y:S01]  /*0c90*/  SEL R94, R37, RZ, !P5 ;  /* 0x000000ff255e7207 */ /* 0x000fe20006800000 */
[----:B------:R-:W-:Y:S01]  /*0ca0*/  IMAD R7, R34, c[0x0][0x244], R7 ;  /* 0x0000910022077a24 */ /* 0x000fe200078e0207 */
[----:B------:R-:W-:Y:S01]  /*0cb0*/  SEL R26, R27, RZ, !P5 ;  /* 0x000000ff1b1a7207 */ /* 0x000fe20006800000 */
[----:B------:R-:W-:Y:S01]  /*0cc0*/  IMAD.IADD R135, R12, 0x1, R11 ;  /* 0x000000010c877824 */ /* 0x000fe200078e020b */
[----:B------:R-:W-:Y:S01]  /*0cd0*/  SHF.R.S32.HI R8, RZ, 0x1f, R38 ;  /* 0x0000001fff087819 */ /* 0x000fe20000011426 */
[----:B------:R-:W-:Y:S01]  /*0ce0*/  IMAD R20, R36, c[0x0][0x260], RZ ;  /* 0x0000980024147a24 */ /* 0x000fe200078e02ff */
[----:B------:R-:W-:Y:S01]  /*0cf0*/  MOV R138, c[0x0][0x290] ;  /* 0x0000a400008a7a02 */ /* 0x000fe20000000f00 */
[----:B------:R-:W-:Y:S01]  /*0d00*/  IMAD.MOV.U32 R148, RZ, RZ, c[0x0][0x238] ;  /* 0x00008e00ff947624 */ /* 0x000fe200078e00ff */
[----:B------:R-:W-:Y:S01]  /*0d10*/  MOV R166, c[0x0][0x2b8] ;  /* 0x0000ae0000a67a02 */ /* 0x000fe20000000f00 */
[----:B------:R-:W-:Y:S01]  /*0d20*/  IMAD R20, R34, c[0x0][0x264], R20 ;  /* 0x0000990022147a24 */ /* 0x000fe200078e0214 */
[C---:B------:R-:W-:Y:S01]  /*0d30*/  SHF.L.U64.HI R144, R138.reuse, R29, c[0x0][0x294] ;  /* 0x0000a5008a907619 */ /* 0x040fe2000001021d */
[----:B------:R-:W-:Y:S01]  /*0d40*/  IMAD.MOV.U32 R136, RZ, RZ, c[0x0][0x23c] ;  /* 0x00008f00ff887624 */ /* 0x000fe200078e00ff */
[----:B------:R-:W-:Y:S01]  /*0d50*/  SHF.L.U32 R158, R138, 0x4, RZ ;  /* 0x000000048a9e7819 */ /* 0x000fe200000006ff */
[----:B------:R-:W-:Y:S01]  /*0d60*/  IMAD.WIDE.U32 R30, R148, 0x20, RZ ;  /* 0x00000020941e7825 */ /* 0x000fe200078e00ff */
[----:B--2---:R-:W-:-:S03]  /*0d70*/  LOP3.LUT R2, R35, 0xfffffff8, RZ, 0xc0, !PT ;  /* 0xfffffff823027812 */ /* 0x004fc600078ec0ff */
[----:B------:R-:W-:Y:S01]  /*0d80*/  IMAD R3, R140, c[0x0][0x23c], RZ ;  /* 0x00008f008c037a24 */ /* 0x000fe200078e02ff */
[----:B------:R-:W-:Y:S01]  /*0d90*/  SHF.R.S32.HI R35, RZ, 0x3, R35 ;  /* 0x00000003ff237819 */ /* 0x000fe20000011423 */
[----:B------:R-:W-:-:S03]  /*0da0*/  IMAD.WIDE.U32 R162, R34, c[0x0][0x1e8], RZ ;  /* 0x00007a0022a27a25 */ /* 0x000fc600078e00ff */
[--C-:B------:R-:W-:Y:S01]  /*0db0*/  SHF.R.S32.HI R11, RZ, 0x1f, R35.reuse ;  /* 0x0000001fff0b7819 */ /* 0x100fe20000011423 */
[----:B------:R-:W-:Y:S01]  /*0dc0*/  IMAD.IADD R0, R176, 0x1, -R2 ;  /* 0x00000001b0007824 */ /* 0x000fe200078e0a02 */
[C---:B------:R-:W-:Y:S01]  /*0dd0*/  IADD3 R112, P2, R35.reuse, R14, RZ ;  /* 0x0000000e23707210 */ /* 0x040fe20007f5e0ff */
[----:B------:R-:W-:Y:S01]  /*0de0*/  IMAD R5, R38, -0x30, -R35 ;  /* 0xffffffd026057824 */ /* 0x000fe200078e0a23 */
[----:B------:R-:W-:Y:S01]  /*0df0*/  IADD3 R150, R35, 0x10, RZ ;  /* 0x0000001023967810 */ /* 0x000fe20007ffe0ff */
[----:B------:R-:W-:Y:S01]  /*0e00*/  IMAD.IADD R155, R143, 0x1, R3 ;  /* 0x000000018f9b7824 */ /* 0x000fe200078e0203 */
[----:B------:R-:W-:Y:S01]  /*0e10*/  SHF.L.U32 R24, R0, 0x3, RZ ;  /* 0x0000000300187819 */ /* 0x000fe200000006ff */
[----:B------:R-:W-:Y:S01]  /*0e20*/  IMAD.IADD R5, R5, 0x1, R4 ;  /* 0x0000000105057824 */ /* 0x000fe200078e0204 */
[----:B------:R-:W-:Y:S01]  /*0e30*/  LEA.HI.X.SX32 R113, R14, R11, 0x1, P2 ;  /* 0x0000000b0e717211 */ /* 0x000fe200010f0eff */
[----:B------:R-:W-:Y:S01]  /*0e40*/  IMAD R6, R155, R38, RZ ;  /* 0x000000269b067224 */ /* 0x000fe200078e02ff */
[----:B------:R-:W-:Y:S01]  /*0e50*/  SHF.R.S32.HI R25, RZ, 0x1f, R24 ;  /* 0x0000001fff197819 */ /* 0x000fe20000011418 */
[----:B------:R-:W-:Y:S01]  /*0e60*/  IMAD.MOV.U32 R145, RZ, RZ, c[0x0][0x280] ;  /* 0x0000a000ff917624 */ /* 0x000fe200078e00ff */
[C---:B------:R-:W-:Y:S01]  /*0e70*/  ISETP.GE.AND P3, PT, R5.reuse, 0x1, PT ;  /* 0x000000010500780c */ /* 0x040fe20003f66270 */
[----:B------:R-:W-:Y:S01]  /*0e80*/  IMAD R10, R8, R142, R6 ;  /* 0x0000008e080a7224 */ /* 0x000fe200078e0206 */
[C---:B------:R-:W-:Y:S01]  /*0e90*/  ISETP.GE.AND P1, PT, R5.reuse, 0x11, PT ;  /* 0x000000110500780c */ /* 0x040fe20003f26270 */
[----:B------:R-:W-:Y:S01]  /*0ea0*/  IMAD.WIDE.U32 R2, R34, c[0x0][0x240], R24 ;  /* 0x0000900022027a25 */ /* 0x000fe200078e0018 */
[----:B------:R-:W-:-:S02]  /*0eb0*/  ISETP.GT.AND P0, PT, R5, 0x20, PT ;  /* 0x000000200500780c */ /* 0x000fc40003f04270 */
[----:B------:R-:W-:Y:S01]  /*0ec0*/  SHF.L.U32 R32, R0, 0x2, RZ ;  /* 0x0000000200207819 */ /* 0x000fe200000006ff */
[----:B------:R-:W-:Y:S01]  /*0ed0*/  IMAD.IADD R3, R3, 0x1, R7 ;  /* 0x0000000103037824 */ /* 0x000fe200078e0207 */
[----:B------:R-:W-:Y:S01]  /*0ee0*/  IADD3 R89, R24, 0x40, RZ ;  /* 0x0000004018597810 */ /* 0x000fe20007ffe0ff */
[----:B------:R-:W-:Y:S01]  /*0ef0*/  IMAD R5, R26, c[0x0][0x248], RZ ;  /* 0x000092001a057a24 */ /* 0x000fe200078e02ff */
[----:B------:R-:W-:Y:S01]  /*0f00*/  ISETP.GE.AND P5, PT, R24, c[0x0][0x1d4], PT ;  /* 0x0000750018007a0c */ /* 0x000fe20003fa6270 */
[C---:B------:R-:W-:Y:S01]  /*0f10*/  IMAD.WIDE.U32 R2, R94.reuse, c[0x0][0x248], R2 ;  /* 0x000092005e027a25 */ /* 0x040fe200078e0002 */
[----:B------:R-:W-:Y:S02]  /*0f20*/  SHF.R.S32.HI R33, RZ, 0x1f, R32 ;  /* 0x0000001fff217819 */ /* 0x000fe40000011420 */
[----:B------:R-:W-:Y:S01]  /*0f30*/  ISETP.GE.AND P6, PT, R89, c[0x0][0x1d4], PT ;  /* 0x0000750059007a0c */ /* 0x000fe20003fc6270 */
[----:B------:R-:W-:Y:S01]  /*0f40*/  IMAD R5, R94, c[0x0][0x24c], R5 ;  /* 0x000093005e057a24 */ /* 0x000fe200078e0205 */
[----:B------:R-:W-:Y:S01]  /*0f50*/  IADD3 R149, R35, 0x20, RZ ;  /* 0x0000002023957810 */ /* 0x000fe20007ffe0ff */
[----:B------:R-:W-:Y:S01]  /*0f60*/  IMAD.WIDE.U32 R6, R34, c[0x0][0x260], R24 ;  /* 0x0000980022067a25 */ /* 0x000fe200078e0018 */
[----:B------:R-:W-:-:S02]  /*0f70*/  SHF.R.S32.HI R83, RZ, 0x1f, R89 ;  /* 0x0000001fff537819 */ /* 0x000fc40000011459 */
[----:B------:R-:W-:Y:S01]  /*0f80*/  SHF.L.U32 R159, R145, 0x5, RZ ;  /* 0x00000005919f7819 */ /* 0x000fe200000006ff */
[----:B------:R-:W-:Y:S01]  /*0f90*/  IMAD.IADD R3, R3, 0x1, R5 ;  /* 0x0000000103037824 */ /* 0x000fe200078e0205 */
[----:B------:R-:W-:Y:S01]  /*0fa0*/  LEA.HI R83, R83, R89, RZ, 0x3 ;  /* 0x0000005953537211 */ /* 0x000fe200078f18ff */
[----:B------:R-:W-:Y:S01]  /*0fb0*/  IMAD R5, R113, c[0x0][0x238], RZ ;  /* 0x00008e0071057a24 */ /* 0x000fe200078e02ff */
[----:B------:R-:W-:Y:S01]  /*0fc0*/  SHF.L.U64.HI R147, R145, R29, c[0x0][0x284] ;  /* 0x0000a10091937619 */ /* 0x000fe2000001021d */
[----:B------:R-:W-:Y:S01]  /*0fd0*/  IMAD.IADD R21, R7, 0x1, R20 ;  /* 0x0000000107157824 */ /* 0x000fe200078e0214 */
[----:B------:R-:W-:Y:S01]  /*0fe0*/  LEA.HI R7, R13, R176, RZ, 0x6 ;  /* 0x000000b00d077211 */ /* 0x000fe200078f30ff */
[C---:B------:R-:W-:Y:S01]  /*0ff0*/  IMAD R5, R112.reuse, c[0x0][0x23c], R5 ;  /* 0x00008f0070057a24 */ /* 0x040fe200078e0205 */
[----:B------:R-:W-:Y:S01]  /*1000*/  LOP3.LUT R83, R83, 0xfffffff8, RZ, 0xc0, !PT ;  /* 0xfffffff853537812 */ /* 0x000fe200078ec0ff */
[----:B------:R-:W-:Y:S01]  /*1010*/  IMAD.WIDE.U32 R120, R112, c[0x0][0x238], R2 ;  /* 0x00008e0070787a25 */ /* 0x000fe200078e0002 */
[----:B------:R-:W-:-:S02]  /*1020*/  SHF.L.U32 R2, R35, 0x6, RZ ;  /* 0x0000000623027819 */ /* 0x000fc400000006ff */
[----:B------:R-:W-:Y:S01]  /*1030*/  P2R R134, PR, RZ, 0x20 ;  /* 0x00000020ff867803 */ /* 0x000fe20000000000 */
[----:B------:R-:W-:Y:S01]  /*1040*/  IMAD.SHL.U32 R7, R7, 0x8, RZ ;  /* 0x0000000807077824 */ /* 0x000fe200078e00ff */
[----:B------:R-:W-:Y:S01]  /*1050*/  LOP3.LUT R118, R2, 0x1c0, RZ, 0xc0, !PT ;  /* 0x000001c002767812 */ /* 0x000fe200078ec0ff */
[----:B------:R-:W-:Y:S01]  /*1060*/  IMAD.IADD R117, R121, 0x1, R5 ;  /* 0x0000000179757824 */ /* 0x000fe200078e0205 */
[----:B------:R-:W-:Y:S01]  /*1070*/  P2R R133, PR, RZ, 0x40 ;  /* 0x00000040ff857803 */ /* 0x000fe20000000000 */
[----:B------:R-:W-:Y:S01]  /*1080*/  IMAD.MOV.U32 R116, RZ, RZ, R120 ;  /* 0x000000ffff747224 */ /* 0x000fe200078e0078 */
[----:B------:R-:W-:Y:S01]  /*1090*/  LOP3.LUT R7, R7, 0xfffffe00, RZ, 0xc0, !PT ;  /* 0xfffffe0007077812 */ /* 0x000fe200078ec0ff */
[----:B------:R-:W-:Y:S01]  /*10a0*/  IMAD R8, R11, c[0x0][0x280], RZ ;  /* 0x0000a0000b087a24 */ /* 0x000fe200078e02ff */
[----:B------:R-:W-:Y:S01]  /*10b0*/  LOP3.LUT R72, R118, 0x38, R24, 0xf8, !PT ;  /* 0x0000003876487812 */ /* 0x000fe200078ef818 */
[----:B------:R-:W-:Y:S01]  /*10c0*/  IMAD.WIDE.U32 R16, R38, R142, R116 ;  /* 0x0000008e26107225 */ /* 0x000fe200078e0074 */
[----:B------:R-:W-:-:S02]  /*10d0*/  SHF.R.U32.HI R156, RZ, 0x3, R118 ;  /* 0x00000003ff9c7819 */ /* 0x000fc40000011676 */
[----:B------:R-:W-:Y:S01]  /*10e0*/  SHF.R.S32.HI R90, RZ, 0x1f, R83 ;  /* 0x0000001fff5a7819 */ /* 0x000fe20000011453 */
[----:B------:R-:W-:Y:S01]  /*10f0*/  IMAD.MOV.U32 R20, RZ, RZ, R6 ;  /* 0x000000ffff147224 */ /* 0x000fe200078e0006 */
[----:B------:R-:W-:Y:S01]  /*1100*/  @P3 LEA R2, P2, R16, c[0x0][0x220], 0x1 ;  /* 0x0000880010023a11 */ /* 0x000fe200078408ff */
[----:B------:R-:W-:Y:S01]  /*1110*/  IMAD R3, R11, c[0x0][0x290], RZ ;  /* 0x0000a4000b037a24 */ /* 0x000fe200078e02ff */
[----:B------:R-:W-:Y:S01]  /*1120*/  LOP3.LUT R72, R7, R72, R156, 0xf6, !PT ;  /* 0x0000004807487212 */ /* 0x000fe200078ef69c */
[----:B------:R-:W-:Y:S02]  /*1130*/  IMAD.IADD R6, R17, 0x1, R10 ;  /* 0x0000000111067824 */ /* 0x000fe400078e020a */
[C---:B------:R-:W-:Y:S01]  /*1140*/  IMAD R14, R35.reuse, c[0x0][0x284], R8 ;  /* 0x0000a100230e7a24 */ /* 0x040fe200078e0208 */
[----:B------:R-:W-:Y:S01]  /*1150*/  SHF.L.U32 R72, R72, 0x1, RZ ;  /* 0x0000000148487819 */ /* 0x000fe200000006ff */
[----:B------:R-:W-:-:S04]  /*1160*/  IMAD.WIDE.U32 R8, R35, c[0x0][0x280], R32 ;  /* 0x0000a00023087a25 */ /* 0x000fc800078e0020 */
[----:B------:R-:W-:Y:S01]  /*1170*/  IMAD R5, R35, c[0x0][0x294], R3 ;  /* 0x0000a50023057a24 */ /* 0x000fe200078e0203 */
[----:B------:R-:W-:Y:S01]  /*1180*/  @P3 LEA.HI.X R3, R16, c[0x0][0x224], R6, 0x1, P2 ;  /* 0x0000890010033a11 */ /* 0x000fe200010f0c06 */
[----:B------:R-:W-:Y:S01]  /*1190*/  IMAD.MOV.U32 R18, RZ, RZ, R8 ;  /* 0x000000ffff127224 */ /* 0x000fe200078e0008 */
[----:B------:R-:W-:Y:S01]  /*11a0*/  IADD3 R19, R9, R14, RZ ;  /* 0x0000000e09137210 */ /* 0x000fe20007ffe0ff */
[C---:B------:R-:W-:Y:S01]  /*11b0*/  IMAD.WIDE.U32 R8, R35.reuse, c[0x0][0x280], R24 ;  /* 0x0000a00023087a25 */ /* 0x040fe200078e0018 */
[----:B------:R-:W-:Y:S01]  /*11c0*/  ISETP.GE.AND P2, PT, R24, c[0x0][0x27c], PT ;  /* 0x00009f0018007a0c */ /* 0x000fe20003f46270 */
[----:B------:R-:W-:Y:S01]  /*11d0*/  @!PT LDS RZ, [RZ] ;  /* 0x00000000fffff984 */ /* 0x000fe20000000800 */
[----:B------:R-:W-:Y:S01]  /*11e0*/  @!PT LDS RZ, [RZ] ;  /* 0x00000000fffff984 */ /* 0x000fe20000000800 */
[----:B------:R-:W-:Y:S01]  /*11f0*/  @!PT LDS RZ, [RZ] ;  /* 0x00000000fffff984 */ /* 0x000fe20000000800 */
[----:B------:R1:W-:Y:S02]  /*1200*/  @P3 LDGSTS.E.BYPASS.LTC128B.128 [R72+0x5080], [R2.64], !P5 ;  /* 0x0508000002483fae */ /* 0x0003e4000e901d46 */
[----:B------:R-:W-:Y:S01]  /*1210*/  IMAD.WIDE.U32 R10, R35, c[0x0][0x290], R32 ;  /* 0x0000a400230a7a25 */ /* 0x000fe200078e0020 */
[----:B------:R-:W-:Y:S01]  /*1220*/  IADD3 R15, R14, R9, RZ ;  /* 0x000000090e0f7210 */ /* 0x000fe20007ffe0ff */
[----:B------:R1:W-:Y:S01]  /*1230*/  @P3 LDGSTS.E.BYPASS.LTC128B.128 [R72+0x6880], [R2.64+0x80], !P6 ;  /* 0x0688008002483fae */ /* 0x0003e2000f101d46 */
[----:B------:R-:W-:Y:S01]  /*1240*/  @P1 LEA R13, P3, R148, R16, 0x4 ;  /* 0x00000010940d1211 */ /* 0x000fe200078620ff */
[----:B------:R-:W-:-:S02]  /*1250*/  IMAD.MOV.U32 R14, RZ, RZ, R8 ;  /* 0x000000ffff0e7224 */ /* 0x000fc400078e0008 */
[----:B------:R-:W-:Y:S01]  /*1260*/  IMAD.WIDE.U32 R8, R35, c[0x0][0x290], R24 ;  /* 0x0000a40023087a25 */ /* 0x000fe200078e0018 */
[----:B------:R-:W-:Y:S02]  /*1270*/  @P1 LEA.HI.X R23, R148, R6, R136, 0x4, P3 ;  /* 0x0000000694171211 */ /* 0x000fe400018f2488 */
[----:B------:R-:W-:Y:S01]  /*1280*/  @P1 LEA R12, P3, R13, c[0x0][0x220], 0x1 ;  /* 0x000088000d0c1a11 */ /* 0x000fe200078608ff */
[----:B------:R-:W-:Y:S01]  /*1290*/  IMAD.IADD R11, R11, 0x1, R5 ;  /* 0x000000010b0b7824 */ /* 0x000fe200078e0205 */
[----:B------:R-:W-:Y:S01]  /*12a0*/  IADD3 R9, R5, R9, RZ ;  /* 0x0000000905097210 */ /* 0x000fe20007ffe0ff */
[----:B------:R-:W-:Y:S01]  /*12b0*/  IMAD R17, R26, c[0x0][0x268], RZ ;  /* 0x00009a001a117a24 */ /* 0x000fe200078e02ff */
[----:B------:R-:W-:Y:S01]  /*12c0*/  @P1 LEA.HI.X R13, R13, c[0x0][0x224], R23, 0x1, P3 ;  /* 0x000089000d0d1a11 */ /* 0x000fe200018f0c17 */
[----:B------:R-:W-:Y:S01]  /*12d0*/  IMAD.WIDE.U32 R100, R22, c[0x0][0x290], R10 ;  /* 0x0000a40016647a25 */ /* 0x000fe200078e000a */
[----:B------:R-:W-:-:S03]  /*12e0*/  IADD3 R132, P3, R30, 0x80, RZ ;  /* 0x000000801e847810 */ /* 0x000fc60007f7e0ff */
[C---:B------:R-:W-:Y:S01]  /*12f0*/  IMAD R106, R94.reuse, c[0x0][0x26c], R17 ;  /* 0x00009b005e6a7a24 */ /* 0x040fe200078e0211 */
[----:B------:R2:W-:Y:S01]  /*1300*/  @P1 LDGSTS.E.BYPASS.LTC128B.128 [R72+0x5880], [R12.64], !P5 ;  /* 0x058800000c481fae */ /* 0x0005e2000e901d46 */
[----:B------:R-:W-:Y:S01]  /*1310*/  IMAD.WIDE.U32 R94, R94, c[0x0][0x268], R20 ;  /* 0x00009a005e5e7a25 */ /* 0x000fe200078e0014 */
[----:B------:R-:W-:Y:S02]  /*1320*/  SHF.L.U32 R20, R136, 0x5, RZ ;  /* 0x0000000588147819 */ /* 0x000fe400000006ff */
[----:B------:R2:W-:Y:S01]  /*1330*/  @P1 LDGSTS.E.BYPASS.LTC128B.128 [R72+0x7080], [R12.64+0x80], !P6 ;  /* 0x070800800c481fae */ /* 0x0005e2000f101d46 */
[----:B------:R-:W-:Y:S01]  /*1340*/  @P0 IADD3 R17, P1, R16, R30, RZ ;  /* 0x0000001e10110210 */ /* 0x000fe20007f3e0ff */
[----:B------:R-:W-:Y:S01]  /*1350*/  IMAD.WIDE.U32 R96, R22, c[0x0][0x290], R8 ;  /* 0x0000a40016607a25 */ /* 0x000fe200078e0008 */
[----:B------:R-:W-:Y:S02]  /*1360*/  SHF.L.U64.HI R136, R148, 0x5, R136 ;  /* 0x0000000594887819 */ /* 0x000fe40000010288 */
[----:B-1----:R-:W-:Y:S01]  /*1370*/  SEL R3, RZ, c[0x0][0x27c], !P2 ;  /* 0x00009f00ff037a07 */ /* 0x002fe20005000000 */
[----:B------:R-:W-:-:S02]  /*1380*/  IMAD.IADD R20, R31, 0x1, R20 ;  /* 0x000000011f147824 */ /* 0x000fc400078e0214 */
[----:B------:R-:W-:Y:S02]  /*1390*/  IMAD.MOV.U32 R146, RZ, RZ, 0x5 ;  /* 0x00000005ff927424 */ /* 0x000fe400078e00ff */
[----:B------:R-:W-:Y:S01]  /*13a0*/  IMAD.IADD R3, R24, 0x1, R3 ;  /* 0x0000000118037824 */ /* 0x000fe200078e0203 */
[----:B------:R-:W-:Y:S01]  /*13b0*/  IADD3.X R129, RZ, R20, RZ, P3, !PT ;  /* 0x00000014ff817210 */ /* 0x000fe20001ffe4ff */
[----:B------:R-:W-:Y:S01]  /*13c0*/  @P0 IMAD.X R6, R20, 0x1, R6, P1 ;  /* 0x0000000114060824 */ /* 0x000fe200008e0606 */
[----:B------:R-:W-:Y:S01]  /*13d0*/  @P0 LEA R16, P1, R17, c[0x0][0x220], 0x1 ;  /* 0x0000880011100a11 */ /* 0x000fe200078208ff */
[----:B------:R-:W-:Y:S01]  /*13e0*/  IMAD.SHL.U32 R160, R145, 0x10, RZ ;  /* 0x0000001091a07824 */ /* 0x000fe200078e00ff */
[----:B------:R-:W-:Y:S01]  /*13f0*/  SHF.R.S32.HI R5, RZ, 0x1f, R3 ;  /* 0x0000001fff057819 */ /* 0x000fe20000011403 */
[C---:B------:R-:W-:Y:S01]  /*1400*/  IMAD.WIDE.U32 R102, R22.reuse, c[0x0][0x280], R18 ;  /* 0x0000a00016667a25 */ /* 0x040fe200078e0012 */
[----:B------:R-:W-:Y:S02]  /*1410*/  @P0 LEA.HI.X R17, R17, c[0x0][0x224], R6, 0x1, P1 ;  /* 0x0000890011110a11 */ /* 0x000fe400008f0c06 */
[CC--:B------:R-:W-:Y:S01]  /*1420*/  LEA.HI R2, R5.reuse, R3.reuse, RZ, 0x3 ;  /* 0x0000000305027211 */ /* 0x0c0fe200078f18ff */
[----:B------:R-:W-:Y:S01]  /*1430*/  IMAD.WIDE.U32 R98, R22, c[0x0][0x280], R14 ;  /* 0x0000a00016627a25 */ /* 0x000fe200078e000e */
[----:B------:R-:W-:Y:S01]  /*1440*/  LEA.HI R26, R5, R3, RZ, 0x6 ;  /* 0x00000003051a7211 */ /* 0x000fe200078f30ff */
[----:B------:R1:W-:Y:S01]  /*1450*/  @P0 LDGSTS.E.BYPASS.LTC128B.128 [R72+0x6080], [R16.64], !P5 ;  /* 0x0608000010480fae */ /* 0x0003e2000e901d46 */
[----:B------:R-:W-:Y:S01]  /*1460*/  SHF.R.S32.HI R3, RZ, 0x1f, R22 ;  /* 0x0000001fff037819 */ /* 0x000fe20000011416 */
[----:B------:R-:W-:Y:S01]  /*1470*/  IMAD R151, R140, c[0x0][0x284], RZ ;  /* 0x0000a1008c977a24 */ /* 0x000fe200078e02ff */
[----:B------:R-:W-:Y:S01]  /*1480*/  LOP3.LUT R6, R118, 0x38, R2, 0xf8, !PT ;  /* 0x0000003876067812 */ /* 0x000fe200078ef802 */
[----:B------:R1:W-:Y:S01]  /*1490*/  @P0 LDGSTS.E.BYPASS.LTC128B.128 [R72+0x7880], [R16.64+0x80], !P6 ;  /* 0x0788008010480fae */ /* 0x0003e2000f101d46 */
[----:B--2---:R-:W-:Y:S01]  /*14a0*/  SHF.R.S32.HI R12, RZ, 0x1f, R150 ;  /* 0x0000001fff0c7819 */ /* 0x004fe20000011496 */
[C---:B------:R-:W-:Y:S01]  /*14b0*/  IMAD R5, R3.reuse, c[0x0][0x280], RZ ;  /* 0x0000a00003057a24 */ /* 0x040fe200078e02ff */
[----:B------:R-:W-:Y:S01]  /*14c0*/  SHF.R.S32.HI R13, RZ, 0x1f, R149 ;  /* 0x0000001fff0d7819 */ /* 0x000fe20000011495 */
[----:B------:R-:W-:Y:S01]  /*14d0*/  IMAD R3, R3, c[0x0][0x290], RZ ;  /* 0x0000a40003037a24 */ /* 0x000fe200078e02ff */
[----:B------:R-:W-:Y:S01]  /*14e0*/  LEA.HI R12, R12, R150, RZ, 0x3 ;  /* 0x000000960c0c7211 */ /* 0x000fe200078f18ff */
[C---:B------:R-:W-:Y:S01]  /*14f0*/  IMAD R108, R22.reuse, c[0x0][0x284], R5 ;  /* 0x0000a100166c7a24 */ /* 0x040fe200078e0205 */
[----:B------:R-:W-:Y:S01]  /*1500*/  LEA.HI R13, R13, R149, RZ, 0x3 ;  /* 0x000000950d0d7211 */ /* 0x000fe200078f18ff */
[----:B------:R-:W-:Y:S01]  /*1510*/  IMAD R107, R22, c[0x0][0x294], R3 ;  /* 0x0000a500166b7a24 */ /* 0x000fe200078e0203 */
[----:B------:R-:W-:Y:S01]  /*1520*/  SHF.L.U32 R5, R150, 0x6, RZ ;  /* 0x0000000696057819 */ /* 0x000fe200000006ff */
[----:B------:R-:W-:Y:S01]  /*1530*/  IMAD.SHL.U32 R3, R149, 0x40, RZ ;  /* 0x0000004095037824 */ /* 0x000fe200078e00ff */
[----:B------:R-:W-:Y:S01]  /*1540*/  SHF.L.U32 R13, R13, 0x6, RZ ;  /* 0x000000060d0d7819 */ /* 0x000fe200000006ff */
[----:B------:R-:W-:Y:S01]  /*1550*/  IMAD.SHL.U32 R12, R12, 0x40, RZ ;  /* 0x000000400c0c7824 */ /* 0x000fe200078e00ff */
[----:B------:R-:W-:Y:S01]  /*1560*/  LOP3.LUT R115, R5, 0x1c0, RZ, 0xc0, !PT ;  /* 0x000001c005737812 */ /* 0x000fe200078ec0ff */
[----:B------:R-:W0:Y:S01]  /*1570*/  LDGDEPBAR ;  /* 0x00000000000079af */ /* 0x000e220000000000 */
[----:B------:R-:W-:Y:S01]  /*1580*/  LOP3.LUT R114, R3, 0x1c0, RZ, 0xc0, !PT ;  /* 0x000001c003727812 */ /* 0x000fe200078ec0ff */
[----:B------:R-:W-:Y:S01]  /*1590*/  IMAD R152, R140, c[0x0][0x294], RZ ;  /* 0x0000a5008c987a24 */ /* 0x000fe200078e02ff */
[----:B------:R-:W-:Y:S01]  /*15a0*/  LOP3.LUT R12, R12, 0xfffffe00, RZ, 0xc0, !PT ;  /* 0xfffffe000c0c7812 */ /* 0x000fe200078ec0ff */
[----:B------:R-:W-:Y:S01]  /*15b0*/  IMAD.SHL.U32 R157, R138, 0x20, RZ ;  /* 0x000000208a9d7824 */ /* 0x000fe200078e00ff */
[----:B------:R-:W-:Y:S01]  /*15c0*/  SHF.R.S32.HI R3, RZ, 0x6, R26 ;  /* 0x00000006ff037819 */ /* 0x000fe2000001141a */
[----:B------:R-:W-:Y:S01]  /*15d0*/  IMAD.MOV.U32 R161, RZ, RZ, c[0x0][0x27c] ;  /* 0x00009f00ffa17624 */ /* 0x000fe200078e00ff */
[----:B------:R-:W-:Y:S01]  /*15e0*/  LOP3.LUT R13, R13, 0xfffffe00, RZ, 0xc0, !PT ;  /* 0xfffffe000d0d7812 */ /* 0x000fe200078ec0ff */
[----:B------:R-:W-:Y:S01]  /*15f0*/  IMAD.MOV.U32 R71, RZ, RZ, c[0x0][0x27c] ;  /* 0x00009f00ff477624 */ /* 0x000fe200078e00ff */
[----:B------:R-:W-:Y:S01]  /*1600*/  SHF.R.U32.HI R153, RZ, 0x3, R114 ;  /* 0x00000003ff997819 */ /* 0x000fe20000011672 */
[C---:B------:R-:W-:Y:S01]  /*1610*/  IMAD R11, R3.reuse, 0xc00, R7 ;  /* 0x00000c00030b7824 */ /* 0x040fe200078e0207 */
[----:B------:R-:W-:Y:S01]  /*1620*/  LOP3.LUT R8, R114, 0x38, R2, 0xf8, !PT ;  /* 0x0000003872087812 */ /* 0x000fe200078ef802 */
[C---:B------:R-:W-:Y:S01]  /*1630*/  IMAD R9, R3.reuse, 0xc00, R12 ;  /* 0x00000c0003097824 */ /* 0x040fe200078e020c */
[----:B------:R-:W-:Y:S01]  /*1640*/  LOP3.LUT R10, R6, R156, RZ, 0x3c, !PT ;  /* 0x0000009c060a7212 */ /* 0x000fe200078e3cff */
[----:B------:R-:W-:Y:S01]  /*1650*/  IMAD R6, R3, 0xc00, R13 ;  /* 0x00000c0003067824 */ /* 0x000fe200078e020d */
[----:B------:R-:W-:Y:S01]  /*1660*/  SHF.R.U32.HI R154, RZ, 0x3, R115 ;  /* 0x00000003ff9a7819 */ /* 0x000fe20000011673 */
[----:B------:R-:W-:Y:S01]  /*1670*/  IMAD.WIDE.U32 R164, R34, c[0x0][0x210], RZ ;  /* 0x0000840022a47a25 */ /* 0x000fe200078e00ff */
[----:B------:R-:W-:-:S02]  /*1680*/  LOP3.LUT R5, R115, 0x38, R2, 0xf8, !PT ;  /* 0x0000003873057812 */ /* 0x000fc400078ef802 */
[----:B------:R-:W-:Y:S01]  /*1690*/  LOP3.LUT R3, R8, R153, RZ, 0x3c, !PT ;  /* 0x0000009908037212 */ /* 0x000fe200078e3cff */
[----:B------:R-:W-:Y:S01]  /*16a0*/  IMAD.IADD R11, R11, 0x1, R10 ;  /* 0x000000010b0b7824 */ /* 0x000fe200078e020a */
[----:B------:R-:W-:Y:S01]  /*16b0*/  LOP3.LUT R5, R5, R154, RZ, 0x3c, !PT ;  /* 0x0000009a05057212 */ /* 0x000fe200078e3cff */
[----:B------:R-:W-:Y:S01]  /*16c0*/  IMAD.WIDE.U32 R140, R140, c[0x0][0x280], RZ ;  /* 0x0000a0008c8c7a25 */ /* 0x000fe200078e00ff */
[----:B------:R-:W-:Y:S02]  /*16d0*/  IADD3 R6, R6, R3, RZ ;  /* 0x0000000306067210 */ /* 0x000fe40007ffe0ff */
[-C--:B------:R-:W-:Y:S01]  /*16e0*/  SHF.L.U64.HI R145, R145, R146.reuse, c[0x0][0x284] ;  /* 0x0000a10091917619 */ /* 0x080fe20000010292 */
[----:B------:R-:W-:Y:S01]  /*16f0*/  IMAD R3, R36, c[0x0][0x1e8], RZ ;  /* 0x00007a0024037a24 */ /* 0x000fe200078e02ff */
[----:B------:R-:W-:Y:S01]  /*1700*/  SHF.L.U64.HI R146, R138, R146, c[0x0][0x294] ;  /* 0x0000a5008a927619 */ /* 0x000fe20000010292 */
[----:B------:R-:W-:Y:S01]  /*1710*/  IMAD.IADD R10, R9, 0x1, R5 ;  /* 0x00000001090a7824 */ /* 0x000fe200078e0205 */
[----:B------:R-:W-:Y:S01]  /*1720*/  LOP3.LUT R93, R2, 0xfffffff8, RZ, 0xc0, !PT ;  /* 0xfffffff8025d7812 */ /* 0x000fe200078ec0ff */
[----:B------:R-:W-:Y:S01]  /*1730*/  IMAD R3, R34, c[0x0][0x1ec], R3 ;  /* 0x00007b0022037a24 */ /* 0x000fe200078e0203 */
[----:B------:R-:W-:Y:S01]  /*1740*/  ISETP.GE.AND P5, PT, R24, c[0x0][0x1d4], PT ;  /* 0x0000750018007a0c */ /* 0x000fe20003fa6270 */
[----:B------:R-:W-:Y:S01]  /*1750*/  IMAD R5, R36, c[0x0][0x210], RZ ;  /* 0x0000840024057a24 */ /* 0x000fe200078e02ff */
[----:B------:R-:W-:Y:S01]  /*1760*/  SHF.R.S32.HI R69, RZ, 0x3, R2 ;  /* 0x00000003ff457819 */ /* 0x000fe20000011402 */
[----:B------:R-:W-:Y:S01]  /*1770*/  IMAD.WIDE.U32 R138, R138, 0x30, RZ ;  /* 0x000000308a8a7825 */ /* 0x000fe200078e00ff */
[----:B------:R-:W-:-:S02]  /*1780*/  IADD3 R130, R163, R3, RZ ;  /* 0x00000003a3827210 */ /* 0x000fc40007ffe0ff */
[----:B------:R-:W-:Y:S01]  /*1790*/  SHF.R.S32.HI R111, RZ, 0x1f, R93 ;  /* 0x0000001fff6f7819 */ /* 0x000fe2000001145d */
[----:B------:R-:W-:Y:S01]  /*17a0*/  IMAD R5, R34, c[0x0][0x214], R5 ;  /* 0x0000850022057a24 */ /* 0x000fe200078e0205 */
[----:B------:R-:W-:Y:S01]  /*17b0*/  IADD3 R34, R32, 0x20, RZ ;  /* 0x0000002020227810 */ /* 0x000fe20007ffe0ff */
[----:B------:R-:W-:Y:S01]  /*17c0*/  IMAD.IADD R110, R103, 0x1, R108 ;  /* 0x00000001676e7824 */ /* 0x000fe200078e026c */
[----:B------:R-:W-:Y:S01]  /*17d0*/  IADD3 R108, R108, R99, RZ ;  /* 0x000000636c6c7210 */ /* 0x000fe20007ffe0ff */
[----:B------:R-:W-:Y:S01]  /*17e0*/  IMAD.IADD R109, R101, 0x1, R107 ;  /* 0x00000001656d7824 */ /* 0x000fe200078e026b */
[----:B------:R-:W-:Y:S01]  /*17f0*/  SHF.L.U32 R126, R11, 0x1, RZ ;  /* 0x000000010b7e7819 */ /* 0x000fe200000006ff */
[----:B------:R-:W-:Y:S01]  /*1800*/  IMAD.SHL.U32 R148, R148, 0x20, RZ ;  /* 0x0000002094947824 */ /* 0x000fe200078e00ff */
[----:B------:R-:W-:Y:S01]  /*1810*/  ISETP.NE.AND P1, PT, R166, 0x1, PT ;  /* 0x00000001a600780c */ /* 0x000fe20003f25270 */
[----:B------:R-:W-:Y:S01]  /*1820*/  IMAD.SHL.U32 R71, R71, 0x2, RZ ;  /* 0x0000000247477824 */ /* 0x000fe200078e00ff */
[----:B------:R-:W-:Y:S01]  /*1830*/  ISETP.GE.AND P0, PT, R161, 0x1, PT ;  /* 0x00000001a100780c */ /* 0x000fe20003f06270 */
[----:B------:R-:W-:-:S02]  /*1840*/  IMAD.IADD R131, R165, 0x1, R5 ;  /* 0x00000001a5837824 */ /* 0x000fc400078e0205 */
[----:B------:R-:W-:Y:S02]  /*1850*/  IMAD.IADD R151, R141, 0x1, R151 ;  /* 0x000000018d977824 */ /* 0x000fe400078e0297 */
[----:B------:R-:W-:Y:S02]  /*1860*/  IMAD.IADD R152, R139, 0x1, R152 ;  /* 0x000000018b987824 */ /* 0x000fe400078e0298 */
[--C-:B------:R-:W-:Y:S02]  /*1870*/  IMAD.IADD R128, R4, 0x1, -R35.reuse ;  /* 0x0000000104807824 */ /* 0x100fe400078e0a23 */
[----:B------:R-:W-:Y:S02]  /*1880*/  IMAD R0, R0, 0x10, R35 ;  /* 0x0000001000007824 */ /* 0x000fe400078e0223 */
[----:B------:R-:W-:Y:S02]  /*1890*/  IMAD.IADD R106, R95, 0x1, R106 ;  /* 0x000000015f6a7824 */ /* 0x000fe400078e026a */
[----:B------:R-:W-:-:S02]  /*18a0*/  IMAD.IADD R107, R107, 0x1, R97 ;  /* 0x000000016b6b7824 */ /* 0x000fc400078e0261 */
[----:B------:R-:W-:Y:S02]  /*18b0*/  IMAD.SHL.U32 R125, R10, 0x2, RZ ;  /* 0x000000020a7d7824 */ /* 0x000fe400078e00ff */
[----:B------:R-:W-:Y:S01]  /*18c0*/  IMAD.SHL.U32 R124, R6, 0x2, RZ ;  /* 0x00000002067c7824 */ /* 0x000fe200078e00ff */
[--C-:B---3--:R-:W-:Y:S01]  /*18d0*/  @P4 SHF.R.S32.HI R9, RZ, 0x1f, R28.reuse ;  /* 0x0000001fff094819 */ /* 0x108fe2000001141c */
[----:B------:R-:W-:Y:S01]  /*18e0*/  @P4 IMAD.MOV.U32 R8, RZ, RZ, R28 ;  /* 0x000000ffff084224 */ /* 0x000fe200078e001c */
[----:B------:R-:W-:Y:S01]  /*18f0*/  @!P4 MOV R9, R27 ;  /* 0x0000001b0009c202 */ /* 0x000fe20000000f00 */
[----:B------:R-:W-:-:S04]  /*1900*/  @!P4 IMAD.MOV.U32 R8, RZ, RZ, R37 ;  /* 0x000000ffff08c224 */ /* 0x000fc800078e0025 */
[----:B------:R-:W-:Y:S02]  /*1910*/  IMAD R3, R9, c[0x0][0x2b0], RZ ;  /* 0x0000ac0009037a24 */ /* 0x000fe400078e02ff */
[----:B------:R-:W-:-:S04]  /*1920*/  IMAD.WIDE.U32 R122, R8, c[0x0][0x2b0], RZ ;  /* 0x0000ac00087a7a25 */ /* 0x000fc800078e00ff */
[----:B------:R-:W-:-:S05]  /*1930*/  IMAD R3, R8, c[0x0][0x2b4], R3 ;  /* 0x0000ad0008037a24 */ /* 0x000fca00078e0203 */
[----:B------:R-:W-:Y:S01]  /*1940*/  IADD3 R127, R123, R3, RZ ;  /* 0x000000037b7f7210 */ /* 0x000fe20007ffe0ff */
[----:B-1----:R-:W-:Y:S06]  /*1950*/  BAR.SYNC.DEFER_BLOCKING 0x0 ;  /* 0x0000000000007b1d */ /* 0x002fec0000010000 */
.L_x_1232:
[----:B--2---:R-:W-:Y:S01]  /*1960*/  IMAD R2, R38, 0x30, R0 ;  /* 0x0000003026027824 */ /* 0x004fe200078e0200 */
        /* <DEDUP_REMOVED lines=9> */
[----:B------:R-:W-:Y:S05]  /*1a00*/  @P1 IMAD.HI.U32 R5, R3, c[0x0][0x2bc], RZ ;  /* 0x0000af0003051a27 */ /* 0x000fea00078e00ff */
[----:B------:R-:W-:Y:S06]  /*1a10*/  @P1 SHF.R.U32.HI R2, RZ, c[0x0][0x2c0], R5 ;  /* 0x0000b000ff021a19 */ /* 0x000fec0000011605 */
        /* <DEDUP_REMOVED lines=8> */
[----:B------:R-:W2:Y:S04]  /*1aa0*/  @!P0 LDG.E R91, [R8.64] ;  /* 0x00000006085b8981 */ /* 0x000ea8000c1e1900 */
[----:B------:R-:W-:Y:S01]  /*1ab0*/  IMAD R5, R104, c[0x0][0x1e0], RZ ;  /* 0x0000780068057a24 */ /* 0x000fe200078e02ff */
[----:B------:R-:W-:Y:S03]  /*1ac0*/  BAR.SYNC.DEFER_BLOCKING 0x0 ;  /* 0x0000000000007b1d */ /* 0x000fe60000010000 */
        /* <DEDUP_REMOVED lines=8> */
[C---:B-1----:R-:W-:Y:S04]  /*1b50*/  LEA R88, P0, R2.reuse, c[0x0][0x1c8], 0x1 ;  /* 0x0000720002587a11 */ /* 0x042fe800078008ff */
[----:B------:R-:W-:Y:S01]  /*1b60*/  LEA.HI.X R85, R2, c[0x0][0x1cc], R3, 0x1, P0 ;  /* 0x0000730002557a11 */ /* 0x000fe200000f0c03 */
[----:B------:R-:W-:-:S05]  /*1b70*/  @!P3 BRA `(.L_x_1199) ;  /* 0x00003ad00000b947 */ /* 0x000fca0003800000 */
[-C--:B------:R-:W-:Y:S01]  /*1b80*/  IMAD R5, R151, R38.reuse, RZ ;  /* 0x0000002697057224 */ /* 0x080fe200078e02ff */
[----:B------:R-:W-:Y:S01]  /*1b90*/  ISETP.NE.AND P0, PT, RZ, UR4, PT ;  /* 0x00000004ff007c0c */ /* 0x000fe2000bf05270 */
[-C--:B------:R-:W-:Y:S01]  /*1ba0*/  IMAD R3, R152, R38.reuse, RZ ;  /* 0x0000002698037224 */ /* 0x080fe200078e02ff */
[----:B------:R-:W-:Y:S01]  /*1bb0*/  SHF.R.S32.HI R2, RZ, 0x1f, R38 ;  /* 0x0000001fff027819 */ /* 0x000fe20000011426 */
[----:B------:R-:W-:Y:S04]  /*1bc0*/  IMAD.WIDE.U32 R42, R140, R38, RZ ;  /* 0x000000268c2a7225 */ /* 0x000fe800078e00ff */
[C---:B------:R-:W-:Y:S02]  /*1bd0*/  IMAD R5, R2.reuse, R140, R5 ;  /* 0x0000008c02057224 */ /* 0x040fe400078e0205 */
[----:B------:R-:W-:Y:S02]  /*1be0*/  IMAD R3, R2, R138, R3 ;  /* 0x0000008a02037224 */ /* 0x000fe400078e0203 */
[----:B------:R-:W-:Y:S01]  /*1bf0*/  IMAD R2, R38, -0x30, R4 ;  /* 0xffffffd026027824 */ /* 0x000fe200078e0204 */
[----:B------:R-:W-:Y:S01]  /*1c00*/  IADD3 R18, R43, R5, RZ ;  /* 0x000000052b127210 */ /* 0x000fe20007ffe0ff */
[----:B------:R-:W-:Y:S03]  /*1c10*/  IMAD.WIDE.U32 R58, R138, R38, RZ ;  /* 0x000000268a3a7225 */ /* 0x000fe600078e00ff */
        /* <DEDUP_REMOVED lines=31> */
.L_x_1202:
[----:B------:R-:W-:Y:S05]  /*1e10*/  BSYNC B0 ;  /* 0x0000000000007941 */ /* 0x000fea0003800000 */
.L_x_1201:
        /* <DEDUP_REMOVED lines=38> */
.L_x_1204:
[----:B------:R-:W-:Y:S05]  /*2080*/  BSYNC B0 ;  /* 0x0000000000007941 */ /* 0x000fea0003800000 */
.L_x_1203:
        /* <DEDUP_REMOVED lines=19> */
[----:B------:R-:W-:Y:S01]  /*21c0*/  IADD3 R42, P1, P0, R102, R159, R42 ;  /* 0x0000009f662a7210 */ /* 0x000fe2000783e02a */
[----:B------:R-:W-:Y:S01]  /*21d0*/  CS2R R26, SRZ ;  /* 0x00000000001a7805 */ /* 0x000fe2000001ff00 */
[----:B------:R-:W-:Y:S02]  /*21e0*/  CS2R R52, SRZ ;  /* 0x0000000000347805 */ /* 0x000fe4000001ff00 */
[----:B------:R-:W-:Y:S02]  /*21f0*/  IADD3.X R18, R110, R145, R18, P1, P0 ;  /* 0x000000916e127210 */ /* 0x000fe40000fe0412 */
        /* <DEDUP_REMOVED lines=14> */
.L_x_1206:
[----:B------:R-:W-:Y:S05]  /*22e0*/  BSYNC B0 ;  /* 0x0000000000007941 */ /* 0x000fea0003800000 */
.L_x_1205:
[----:B-----5:R-:W-:Y:S01]  /*22f0*/  MOV R6, R22 ;  /* 0x0000001600067202 */ /* 0x020fe20000000f00 */
[----:B------:R2:W3:Y:S01]  /*2300*/  SHFL.IDX PT, R64, R85, RZ, 0x181f ;  /* 0x00181fff55407589 */ /* 0x0004e200000e0000 */
[----:B-1----:R-:W-:Y:S01]  /*2310*/  IMAD.MOV.U32 R9, RZ, RZ, R26 ;  /* 0x000000ffff097224 */ /* 0x002fe200078e001a */
[----:B------:R-:W-:Y:S01]  /*2320*/  BSSY B1, `(.L_x_1207) ;  /* 0x000007f000017945 */ /* 0x000fe20003800000 */
[----:B------:R-:W-:Y:S02]  /*2330*/  IMAD.MOV.U32 R8, RZ, RZ, R27 ;  /* 0x000000ffff087224 */ /* 0x000fe400078e001b */
[----:B------:R-:W-:Y:S01]  /*2340*/  IMAD.MOV.U32 R5, RZ, RZ, R23 ;  /* 0x000000ffff057224 */ /* 0x000fe200078e0017 */
[----:B------:R2:W1:Y:S02]  /*2350*/  SHFL.IDX PT, R63, R88, RZ, 0x181f ;  /* 0x00181fff583f7589 */ /* 0x00046400000e0000 */
        /* <DEDUP_REMOVED lines=19> */
[----:B------:R-:W-:Y:S02]  /*2490*/  @!P0 SHF.R.U32.HI R42, RZ, 0x10, R41 ;  /* 0x00000010ff2a8819 */ /* 0x000fe40000011629 */
[----:B------:R-:W-:Y:S02]  /*24a0*/  @!P0 PRMT R2, R19, 0x5432, R2 ;  /* 0x0000543213028816 */ /* 0x000fe40000000002 */
[----:B------:R-:W-:Y:S02]  /*24b0*/  @!P0 SHF.R.U32.HI R18, RZ, 0x10, R3 ;  /* 0x00000010ff128819 */ /* 0x000fe40000011603 */
[----:B------:R-:W-:Y:S01]  /*24c0*/  @!P0 PRMT R42, R37, 0x5432, R42 ;  /* 0x00005432252a8816 */ /* 0x000fe2000000002a */
[C---:B------:R-:W-:Y:S01]  /*24d0*/  @!P0 IMAD.U32 R37, R40.reuse, 0x10000, RZ ;  /* 0x0001000028258824 */ /* 0x040fe200078e00ff */
[----:B------:R-:W-:Y:S02]  /*24e0*/  @!P0 LOP3.LUT R40, R40, 0xffff0000, RZ, 0xc0, !PT ;  /* 0xffff000028288812 */ /* 0x000fe400078ec0ff */
[----:B------:R-:W-:Y:S01]  /*24f0*/  @!P0 PRMT R18, R19, 0x5410, R18 ;  /* 0x0000541013128816 */ /* 0x000fe20000000012 */
[C---:B------:R-:W-:Y:S01]  /*2500*/  @!P0 IMAD.U32 R19, R2.reuse, 0x10000, RZ ;  /* 0x0001000002138824 */ /* 0x040fe200078e00ff */
        /* <DEDUP_REMOVED lines=10> */
[-C--:B------:R-:W-:Y:S01]  /*25b0*/  @!P0 FMUL.FTZ R3, R5, R6.reuse ;  /* 0x0000000605038220 */ /* 0x080fe20000410000 */
        /* <DEDUP_REMOVED lines=27> */
.L_x_1210:
[----:B------:R-:W-:Y:S05]  /*2770*/  BSYNC B0 ;  /* 0x0000000000007941 */ /* 0x000fea0003800000 */
.L_x_1209:
        /* <DEDUP_REMOVED lines=9> */
[--C-:B------:R-:W-:Y:S02]  /*2810*/  @!P0 SHF.R.U64 R2, R14, 0x10, R15.reuse ;  /* 0x000000100e028819 */ /* 0x100fe4000000120f */
[----:B------:R-:W-:Y:S02]  /*2820*/  @!P0 PRMT R6, R54, 0x5410, R6 ;  /* 0x0000541036068816 */ /* 0x000fe40000000006 */
[----:B------:R-:W-:Y:S02]  /*2830*/  @!P0 PRMT R2, R28, 0x5432, R2 ;  /* 0x000054321c028816 */ /* 0x000fe40000000002 */
[----:B------:R-:W-:Y:S01]  /*2840*/  @!P0 SHF.R.U32.HI R14, RZ, 0x10, R15 ;  /* 0x00000010ff0e8819 */ /* 0x000fe2000001160f */
[----:B------:R-:W-:Y:S01]  /*2850*/  @!P0 IMAD.U32 R18, R6, 0x10000, RZ ;  /* 0x0001000006128824 */ /* 0x000fe200078e00ff */
[----:B------:R-:W-:Y:S01]  /*2860*/  @!P0 SHF.R.U32.HI R39, RZ, 0x10, R45 ;  /* 0x00000010ff278819 */ /* 0x000fe2000001162d */
[----:B------:R-:W-:Y:S01]  /*2870*/  @!P0 IMAD.U32 R15, R2, 0x10000, RZ ;  /* 0x00010000020f8824 */ /* 0x000fe200078e00ff */
[----:B------:R-:W-:Y:S02]  /*2880*/  @!P0 PRMT R14, R28, 0x5410, R14 ;  /* 0x000054101c0e8816 */ /* 0x000fe4000000000e */
        /* <DEDUP_REMOVED lines=40> */
.L_x_1208:
[----:B------:R-:W-:Y:S05]  /*2b10*/  BSYNC B1 ;  /* 0x0000000000017941 */ /* 0x000fea0003800000 */
.L_x_1207:
[----:B-1----:R1:W4:Y:S01]  /*2b20*/  SHFL.IDX PT, R43, R85, 0x1, 0x181f ;  /* 0x00381f00552b7f89 */ /* 0x00232200000e0000 */
[----:B------:R-:W-:Y:S03]  /*2b30*/  BSSY B1, `(.L_x_1211) ;  /* 0x0000075000017945 */ /* 0x000fe60003800000 */
[----:B------:R1:W2:Y:S01]  /*2b40*/  SHFL.IDX PT, R42, R88, 0x1, 0x181f ;  /* 0x00381f00582a7f89 */ /* 0x0002a200000e0000 */
[----:B------:R-:W-:-:S05]  /*2b50*/  @P6 BRA `(.L_x_1212) ;  /* 0x0000072000006947 */ /* 0x000fca0003800000 */
[----:B------:R-:W-:Y:S01]  /*2b60*/  BSSY B0, `(.L_x_1213) ;  /* 0x0000038000007945 */ /* 0x000fe20003800000 */
[----:B------:R-:W-:-:S05]  /*2b70*/  @P5 BRA `(.L_x_1214) ;  /* 0x0000036000005947 */ /* 0x000fca0003800000 */
[C---:B--2---:R-:W-:Y:S01]  /*2b80*/  LEA R40, P0, R24.reuse, R42, 0x1 ;  /* 0x0000002a18287211 */ /* 0x044fe200078008ff */
[----:B------:R-:W2:Y:S03]  /*2b90*/  LDS.128 R8, [R72+0x5880] ;  /* 0x0058800048087984 */ /* 0x000ea60000000c00 */
[----:B----4-:R-:W-:Y:S02]  /*2ba0*/  LEA.HI.X R41, R24, R43, R25, 0x1, P0 ;  /* 0x0000002b18297211 */ /* 0x010fe400000f0c19 */
[----:B------:R-:W-:Y:S11]  /*2bb0*/  ISETP.GE.AND P0, PT, R32, c[0x0][0x27c], PT ;  /* 0x00009f0020007a0c */ /* 0x000ff60003f06270 */
[----:B------:R-:W-:Y:S02]  /*2bc0*/  @!UPT UIADD3 URZ, URZ, URZ, URZ ;  /* 0x0000003f3f3ff290 */ /* 0x000fe4000fffe03f */
[----:B------:R-:W-:Y:S02]  /*2bd0*/  @!P0 SHF.R.U64 R18, R46, 0x10, R47 ;  /* 0x000000102e128819 */ /* 0x000fe4000000122f */
[--C-:B------:R-:W-:Y:S02]  /*2be0*/  @!P0 SHF.R.U64 R2, R16, 0x10, R17.reuse ;  /* 0x0000001010028819 */ /* 0x100fe40000001211 */
[----:B------:R-:W-:Y:S02]  /*2bf0*/  @!P0 PRMT R18, R55, 0x5410, R18 ;  /* 0x0000541037128816 */ /* 0x000fe40000000012 */
[C---:B------:R-:W-:Y:S02]  /*2c00*/  @!P0 PRMT R2, R29.reuse, 0x5432, R2 ;  /* 0x000054321d028816 */ /* 0x040fe40000000002 */
[----:B------:R-:W-:Y:S01]  /*2c10*/  @!P0 SHF.R.U32.HI R16, RZ, 0x10, R17 ;  /* 0x00000010ff108819 */ /* 0x000fe20000011611 */
[----:B------:R-:W-:Y:S01]  /*2c20*/  @!P0 IMAD.U32 R15, R18, 0x10000, RZ ;  /* 0x00010000120f8824 */ /* 0x000fe200078e00ff */
[----:B------:R-:W-:Y:S01]  /*2c30*/  @!P0 SHF.R.U32.HI R28, RZ, 0x10, R47 ;  /* 0x00000010ff1c8819 */ /* 0x000fe2000001162f */
[----:B------:R-:W-:Y:S01]  /*2c40*/  @!P0 IMAD.U32 R14, R2, 0x10000, RZ ;  /* 0x00010000020e8824 */ /* 0x000fe200078e00ff */
[----:B------:R-:W-:Y:S02]  /*2c50*/  @!P0 LOP3.LUT R18, R18, 0xffff0000, RZ, 0xc0, !PT ;  /* 0xffff000012128812 */ /* 0x000fe400078ec0ff */
[----:B------:R-:W-:Y:S02]  /*2c60*/  @!P0 LOP3.LUT R6, R2, 0xffff0000, RZ, 0xc0, !PT ;  /* 0xffff000002068812 */ /* 0x000fe400078ec0ff */
[----:B------:R-:W-:Y:S02]  /*2c70*/  @!P0 PRMT R16, R29, 0x5410, R16 ;  /* 0x000054101d108816 */ /* 0x000fe40000000010 */
[----:B------:R-:W-:Y:S01]  /*2c80*/  @!P0 PRMT R28, R55, 0x5432, R28 ;  /* 0x00005432371c8816 */ /* 0x000fe2000000001c */
[C---:B--2---:R-:W-:Y:S01]  /*2c90*/  @!P0 IMAD.U32 R17, R8.reuse, 0x10000, RZ ;  /* 0x0001000008118824 */ /* 0x044fe200078e00ff */
[----:B------:R-:W-:Y:S02]  /*2ca0*/  @!P0 LOP3.LUT R3, R8, 0xffff0000, RZ, 0xc0, !PT ;  /* 0xffff000008038812 */ /* 0x000fe400078ec0ff */
[C---:B------:R-:W-:Y:S02]  /*2cb0*/  @!P0 LOP3.LUT R5, R9.reuse, 0xffff0000, RZ, 0xc0, !PT ;  /* 0xffff000009058812 */ /* 0x040fe400078ec0ff */
[----:B------:R-:W-:Y:S01]  /*2cc0*/  @!P0 SHF.L.U32 R19, R9, 0x10, RZ ;  /* 0x0000001009138819 */ /* 0x000fe200000006ff */
[C---:B------:R-:W-:Y:S02]  /*2cd0*/  @!P0 FMUL.FTZ R29, R3.reuse, R15 ;  /* 0x0000000f031d8220 */ /* 0x040fe40000410000 */
[----:B------:R-:W-:Y:S02]  /*2ce0*/  @!P0 FMUL.FTZ R2, R3, R14 ;  /* 0x0000000e03028220 */ /* 0x000fe40000410000 */
        /* <DEDUP_REMOVED lines=31> */
.L_x_1214:
[----:B------:R-:W-:Y:S05]  /*2ee0*/  BSYNC B0 ;  /* 0x0000000000007941 */ /* 0x000fea0003800000 */
.L_x_1213:
[----:B------:R-:W-:Y:S11]  /*2ef0*/  ISETP.GE.AND P0, PT, R89, c[0x0][0x1d4], PT ;  /* 0x0000750059007a0c */ /* 0x000ff60003f06270 */
[----:B------:R-:W-:Y:S02]  /*2f00*/  @!UPT UIADD3 URZ, URZ, URZ, URZ ;  /* 0x0000003f3f3ff290 */ /* 0x000fe4000fffe03f */
        /* <DEDUP_REMOVED lines=55> */
.L_x_1212:
[----:B------:R-:W-:Y:S05]  /*3280*/  BSYNC B1 ;  /* 0x0000000000017941 */ /* 0x000fea0003800000 */
.L_x_1211:
[----:B------:R1:W4:Y:S04]  /*3290*/  SHFL.IDX PT, R39, R85, 0x2, 0x181f ;  /* 0x00581f0055277f89 */ /* 0x00032800000e0000 */
[----:B------:R1:W3:Y:S01]  /*32a0*/  SHFL.IDX PT, R37, R88, 0x2, 0x181f ;  /* 0x00581f0058257f89 */ /* 0x0002e200000e0000 */
[----:B------:R-:W-:-:S05]  /*32b0*/  @P3 BRA `(.L_x_1215) ;  /* 0x000026b000003947 */ /* 0x000fca0003800000 */
[----:B------:R-:W-:Y:S01]  /*32c0*/  BSSY B0, `(.L_x_1216) ;  /* 0x0000038000007945 */ /* 0x000fe20003800000 */
[----:B------:R-:W-:-:S05]  /*32d0*/  @P5 BRA `(.L_x_1217) ;  /* 0x0000036000005947 */ /* 0x000fca0003800000 */
[C---:B--23--:R-:W-:Y:S01]  /*32e0*/  LEA R28, P0, R24.reuse, R37, 0x1 ;  /* 0x00000025181c7211 */ /* 0x04cfe200078008ff */
        /* <DEDUP_REMOVED lines=53> */
.L_x_1217:
[----:B------:R-:W-:Y:S05]  /*3640*/  BSYNC B0 ;  /* 0x0000000000007941 */ /* 0x000fea0003800000 */
.L_x_1216:
[----:B------:R-:W-:Y:S11]  /*3650*/  ISETP.GE.AND P0, PT, R89, c[0x0][0x1d4], PT ;  /* 0x0000750059007a0c */ /* 0x000ff60003f06270 */
[----:B------:R-:W-:Y:S02]  /*3660*/  @!UPT UIADD3 URZ, URZ, URZ, URZ ;  /* 0x0000003f3f3ff290 */ /* 0x000fe4000fffe03f */
        /* <DEDUP_REMOVED lines=56> */
.L_x_1200:
        /* <DEDUP_REMOVED lines=13> */
[----:B------:R-:W-:Y:S04]  /*3ac0*/  BSSY B0, `(.L_x_1218) ;  /* 0x00000c1000007945 */ /* 0x000fe80003800000 */
[----:B------:R-:W-:Y:S02]  /*3ad0*/  @!P1 IADD3 R2, P3, P0, R98, R42, R160 ;  /* 0x0000002a62029210 */ /* 0x000fe4000787e0a0 */
[----:B------:R1:W3:Y:S02]  /*3ae0*/  SHFL.IDX PT, R48, R88, RZ, 0x181f ;  /* 0x00181fff58307589 */ /* 0x0002e400000e0000 */
[----:B------:R-:W-:Y:S02]  /*3af0*/  @!P1 IADD3.X R9, R108, R18, R147, P3, P0 ;  /* 0x000000126c099210 */ /* 0x000fe40001fe0493 */
        /* <DEDUP_REMOVED lines=19> */
[----:B------:R1:W3:Y:S07]  /*3c30*/  @!P0 LDG.E.128 R28, [R14.64] ;  /* 0x000000060e1c8981 */ /* 0x0002ee000c1e1d00 */
[----:B------:R1:W3:Y:S01]  /*3c40*/  @!P0 LDG.E.128 R64, [R10.64] ;  /* 0x000000060a408981 */ /* 0x0002e2000c1e1d00 */
[CC--:B------:R-:W-:Y:S01]  /*3c50*/  ISETP.GE.AND P0, PT, R35.reuse, R73.reuse, PT ;  /* 0x000000492300720c */ /* 0x0c0fe20003f06270 */
[----:B----4-:R-:W-:Y:S03]  /*3c60*/  CS2R R8, SRZ ;  /* 0x0000000000087805 */ /* 0x010fe6000001ff00 */
[----:B------:R-:W-:Y:S11]  /*3c70*/  ISETP.GE.OR P0, PT, R24, c[0x0][0x27c], P0 ;  /* 0x00009f0018007a0c */ /* 0x000ff60000706670 */
[----:B------:R-:W-:Y:S02]  /*3c80*/  @!UPT UIADD3 URZ, URZ, URZ, URZ ;  /* 0x0000003f3f3ff290 */ /* 0x000fe4000fffe03f */
[----:B------:R-:W-:Y:S05]  /*3c90*/  @!P0 IADD3 R42, P1, R98, R42, RZ ;  /* 0x0000002a622a8210 */ /* 0x000fea0007f3e0ff */
[----:B------:R-:W-:Y:S01]  /*3ca0*/  @!P0 IMAD.X R18, R18, 0x1, R108, P1 ;  /* 0x0000000112128824 */ /* 0x000fe200008e066c */
[C---:B-1----:R-:W-:Y:S01]  /*3cb0*/  @!P0 LEA R14, P1, R42.reuse, c[0x0][0x270], 0x1 ;  /* 0x00009c002a0e8a11 */ /* 0x042fe200078208ff */
[----:B------:R-:W-:Y:S03]  /*3cc0*/  CS2R R10, SRZ ;  /* 0x00000000000a7805 */ /* 0x000fe6000001ff00 */
[----:B------:R-:W-:Y:S02]  /*3cd0*/  @!P0 LEA.HI.X R15, R42, c[0x0][0x274], R18, 0x1, P1 ;  /* 0x00009d002a0f8a11 */ /* 0x000fe400008f0c12 */
[----:B------:R-:W-:Y:S01]  /*3ce0*/  @!P0 IADD3 R58, P1, R96, R58, RZ ;  /* 0x0000003a603a8210 */ /* 0x000fe20007f3e0ff */
[----:B------:R-:W-:Y:S02]  /*3cf0*/  CS2R R42, SRZ ;  /* 0x00000000002a7805 */ /* 0x000fe4000001ff00 */
[----:B------:R1:W5:Y:S02]  /*3d00*/  @!P0 LDG.E.128 R8, [R14.64] ;  /* 0x000000060e088981 */ /* 0x000364000c1e1d00 */
[----:B------:R-:W-:Y:S01]  /*3d10*/  @!P0 IMAD.X R36, R36, 0x1, R107, P1 ;  /* 0x0000000124248824 */ /* 0x000fe200008e066b */
[C---:B------:R-:W-:Y:S04]  /*3d20*/  @!P0 LEA R2, P1, R58.reuse, c[0x0][0x288], 0x1 ;  /* 0x0000a2003a028a11 */ /* 0x040fe800078208ff */
[----:B------:R-:W-:Y:S02]  /*3d30*/  @!P0 LEA.HI.X R3, R58, c[0x0][0x28c], R36, 0x1, P1 ;  /* 0x0000a3003a038a11 */ /* 0x000fe400008f0c24 */
[----:B------:R-:W-:Y:S03]  /*3d40*/  ISETP.GE.AND P1, PT, R24, c[0x0][0x27c], PT ;  /* 0x00009f0018007a0c */ /* 0x000fe60003f26270 */
[----:B------:R4:W5:Y:S01]  /*3d50*/  @!P0 LDG.E.128 R40, [R2.64] ;  /* 0x0000000602288981 */ /* 0x000962000c1e1d00 */
[----:B------:R-:W-:Y:S01]  /*3d60*/  ISETP.GE.OR P0, PT, R35, R73, P5 ;  /* 0x000000492300720c */ /* 0x000fe20002f06670 */
[----:B--2---:R-:W-:Y:S02]  /*3d70*/  IMAD.MOV.U32 R6, RZ, RZ, R22 ;  /* 0x000000ffff067224 */ /* 0x004fe400078e0016 */
[----:B------:R-:W-:Y:S02]  /*3d80*/  IMAD.MOV.U32 R5, RZ, RZ, R23 ;  /* 0x000000ffff057224 */ /* 0x000fe400078e0017 */
[----:B----4-:R-:W-:Y:S02]  /*3d90*/  IMAD.MOV.U32 R3, RZ, RZ, R20 ;  /* 0x000000ffff037224 */ /* 0x010fe400078e0014 */
[----:B------:R-:W-:Y:S01]  /*3da0*/  IMAD.MOV.U32 R2, RZ, RZ, R21 ;  /* 0x000000ffff027224 */ /* 0x000fe200078e0015 */
[----:B------:R-:W-:Y:S01]  /*3db0*/  PRMT R27, R5, 0x5410, R6 ;  /* 0x00005410051b7816 */ /* 0x000fe20000000006 */
[----:B---3--:R-:W-:Y:S02]  /*3dc0*/  IMAD.MOV.U32 R6, RZ, RZ, R62 ;  /* 0x000000ffff067224 */ /* 0x008fe400078e003e */
        /* <DEDUP_REMOVED lines=29> */
[----:B------:R-:W-:Y:S01]  /*3fa0*/  @!P1 PRMT R39, R39, 0x5410, R44 ;  /* 0x0000541027279816 */ /* 0x000fe2000000002c */
[----:B------:R-:W-:Y:S01]  /*3fb0*/  IMAD.MOV.U32 R6, RZ, RZ, R10 ;  /* 0x000000ffff067224 */ /* 0x000fe200078e000a */
[----:B------:R-:W-:Y:S02]  /*3fc0*/  LEA.HI.SX32 R2, R2, R69, 0x1c ;  /* 0x0000004502027211 */ /* 0x000fe400078fe2ff */
[----:B------:R-:W-:Y:S02]  /*3fd0*/  @!P1 SHF.R.U64 R10, R10, 0x10, R11 ;  /* 0x000000100a0a9819 */ /* 0x000fe4000000120b */
[----:B------:R-:W-:Y:S01]  /*3fe0*/  SHF.R.S32.HI R3, RZ, 0x1f, R2 ;  /* 0x0000001fff037819 */ /* 0x000fe20000011402 */
[----:B------:R-:W-:Y:S01]  /*3ff0*/  IMAD.SHL.U32 R50, R2, 0x8, RZ ;  /* 0x0000000802327824 */ /* 0x000fe200078e00ff */
[----:B------:R-:W-:Y:S02]  /*4000*/  LEA R78, P0, R93, R48, 0x1 ;  /* 0x000000305d4e7211 */ /* 0x000fe400078008ff */
[----:B------:R-:W-:Y:S02]  /*4010*/  LEA.HI R3, R3, R2, RZ, 0x3 ;  /* 0x0000000203037211 */ /* 0x000fe400078f18ff */
[----:B------:R-:W-:Y:S02]  /*4020*/  LEA.HI.X R79, R93, R49, R111, 0x1, P0 ;  /* 0x000000315d4f7211 */ /* 0x000fe400000f0c6f */
[----:B------:R-:W-:Y:S02]  /*4030*/  SHF.R.S32.HI R2, RZ, 0x3, R3 ;  /* 0x00000003ff027819 */ /* 0x000fe40000011403 */
[----:B------:R-:W-:Y:S02]  /*4040*/  LOP3.LUT R3, R118, 0x38, R50, 0xf8, !PT ;  /* 0x0000003876037812 */ /* 0x000fe400078ef832 */
[----:B------:R-:W-:Y:S01]  /*4050*/  ISETP.GE.AND P0, PT, R50, c[0x0][0x1d4], PT ;  /* 0x0000750032007a0c */ /* 0x000fe20003f06270 */
[----:B------:R-:W-:Y:S01]  /*4060*/  IMAD R2, R2, 0xc00, R7 ;  /* 0x00000c0002027824 */ /* 0x000fe200078e0207 */
[----:B------:R-:W-:Y:S02]  /*4070*/  LOP3.LUT R3, R3, R156, RZ, 0x3c, !PT ;  /* 0x0000009c03037212 */ /* 0x000fe400078e3cff */
[----:B------:R-:W-:Y:S02]  /*4080*/  MOV R40, R42 ;  /* 0x0000002a00287202 */ /* 0x000fe40000000f00 */
[----:B------:R-:W-:Y:S01]  /*4090*/  @!P1 SHF.R.U32.HI R41, RZ, 0x10, R41 ;  /* 0x00000010ff299819 */ /* 0x000fe20000011629 */
[----:B------:R-:W-:Y:S01]  /*40a0*/  IMAD.IADD R2, R2, 0x1, R3 ;  /* 0x0000000102027824 */ /* 0x000fe200078e0203 */
[----:B------:R-:W-:Y:S02]  /*40b0*/  @!P1 SHF.R.U32.HI R3, RZ, 0x10, R11 ;  /* 0x00000010ff039819 */ /* 0x000fe4000001160b */
[----:B------:R-:W-:Y:S01]  /*40c0*/  @!P1 SHF.R.U32.HI R5, RZ, 0x10, R9 ;  /* 0x00000010ff059819 */ /* 0x000fe20000011609 */
[----:B------:R-:W-:Y:S01]  /*40d0*/  IMAD.SHL.U32 R2, R2, 0x2, RZ ;  /* 0x0000000202027824 */ /* 0x000fe200078e00ff */
[----:B------:R-:W-:Y:S01]  /*40e0*/  @!P1 PRMT R15, R15, 0x5410, R3 ;  /* 0x000054100f0f9816 */ /* 0x000fe20000000003 */
[----:B------:R-:W-:Y:S01]  /*40f0*/  @!P0 IMAD.WIDE R86, R50, 0x2, R48 ;  /* 0x0000000232568825 */ /* 0x000fe200078e0230 */
[----:B-1----:R-:W-:Y:S02]  /*4100*/  @!P1 LOP3.LUT R44, R57, 0xffff0000, RZ, 0xc0, !PT ;  /* 0xffff0000392c9812 */ /* 0x002fe400078ec0ff */
[----:B------:R1:W2:Y:S01]  /*4110*/  LDS.128 R16, [R2+0x5080] ;  /* 0x0050800002107984 */ /* 0x0002a20000000c00 */
[C---:B------:R-:W-:Y:S01]  /*4120*/  @!P1 IMAD.U32 R50, R59.reuse, 0x10000, RZ ;  /* 0x000100003b329824 */ /* 0x040fe200078e00ff */
[----:B------:R-:W-:Y:S02]  /*4130*/  @!P1 LOP3.LUT R48, R58, 0xffff0000, RZ, 0xc0, !PT ;  /* 0xffff00003a309812 */ /* 0x000fe400078ec0ff */
[----:B------:R-:W-:Y:S02]  /*4140*/  @!P1 LOP3.LUT R52, R59, 0xffff0000, RZ, 0xc0, !PT ;  /* 0xffff00003b349812 */ /* 0x000fe400078ec0ff */
[--C-:B------:R-:W-:Y:S02]  /*4150*/  @!P1 SHF.R.U64 R42, R42, 0x10, R43.reuse ;  /* 0x000000102a2a9819 */ /* 0x100fe4000000122b */
[----:B------:R-:W-:Y:S02]  /*4160*/  @!P1 SHF.R.U32.HI R45, RZ, 0x10, R43 ;  /* 0x00000010ff2d9819 */ /* 0x000fe4000001162b */
[----:B------:R-:W-:Y:S01]  /*4170*/  @!P1 PRMT R43, R46, 0x5410, R41 ;  /* 0x000054102e2b9816 */ /* 0x000fe20000000029 */
[----:B------:R-:W-:Y:S01]  /*4180*/  @!P1 IMAD.U32 R46, R58, 0x10000, RZ ;  /* 0x000100003a2e9824 */ /* 0x000fe200078e00ff */
[----:B------:R-:W-:Y:S02]  /*4190*/  @!P1 PRMT R47, R40, 0x5410, R42 ;  /* 0x00005410282f9816 */ /* 0x000fe4000000002a */
[----:B------:R-:W-:Y:S02]  /*41a0*/  @!P1 LOP3.LUT R40, R56, 0xffff0000, RZ, 0xc0, !PT ;  /* 0xffff000038289812 */ /* 0x000fe400078ec0ff */
[----:B------:R-:W-:Y:S01]  /*41b0*/  @!P1 PRMT R11, R6, 0x5410, R10 ;  /* 0x00005410060b9816 */ /* 0x000fe2000000000a */
[C---:B------:R-:W-:Y:S01]  /*41c0*/  @!P1 IMAD.U32 R10, R39.reuse, 0x10000, RZ ;  /* 0x00010000270a9824 */ /* 0x040fe200078e00ff */
[----:B------:R-:W-:Y:S02]  /*41d0*/  @!P1 LOP3.LUT R39, R39, 0xffff0000, RZ, 0xc0, !PT ;  /* 0xffff000027279812 */ /* 0x000fe400078ec0ff */
[----:B------:R-:W-:Y:S01]  /*41e0*/  @!P1 PRMT R51, R51, 0x5410, R45 ;  /* 0x0000541033339816 */ /* 0x000fe2000000002d */
[C---:B------:R-:W-:Y:S01]  /*41f0*/  @!P1 IMAD.U32 R45, R47.reuse, 0x10000, RZ ;  /* 0x000100002f2d9824 */ /* 0x040fe200078e00ff */
[----:B------:R-:W-:Y:S01]  /*4200*/  @!P1 LOP3.LUT R47, R47, 0xffff0000, RZ, 0xc0, !PT ;  /* 0xffff00002f2f9812 */ /* 0x000fe200078ec0ff */
[----:B-1----:R-:W-:Y:S01]  /*4210*/  IMAD.MOV.U32 R2, RZ, RZ, R8 ;  /* 0x000000ffff027224 */ /* 0x002fe200078e0008 */
[----:B------:R-:W-:Y:S02]  /*4220*/  @!P1 SHF.R.U64 R8, R8, 0x10, R9 ;  /* 0x0000001008089819 */ /* 0x000fe40000001209 */
[----:B------:R-:W-:Y:S02]  /*4230*/  @!P1 PRMT R9, R14, 0x5410, R5 ;  /* 0x000054100e099816 */ /* 0x000fe40000000005 */
[----:B------:R-:W-:Y:S02]  /*4240*/  @!P1 SHF.L.U32 R14, R56, 0x10, RZ ;  /* 0x00000010380e9819 */ /* 0x000fe400000006ff */
[----:B------:R-:W-:Y:S04]  /*4250*/  @!P1 PRMT R2, R2, 0x5410, R8 ;  /* 0x0000541002029816 */ /* 0x000fe80000000008 */
[C---:B------:R-:W-:Y:S01]  /*4260*/  @!P1 LOP3.LUT R5, R2.reuse, 0xffff0000, RZ, 0xc0, !PT ;  /* 0xffff000002059812 */ /* 0x040fe200078ec0ff */
[----:B------:R-:W-:Y:S02]  /*4270*/  @!P1 IMAD.U32 R6, R2, 0x10000, RZ ;  /* 0x0001000002069824 */ /* 0x000fe400078e00ff */
[C---:B--2---:R-:W-:Y:S01]  /*4280*/  @!P1 IMAD.U32 R3, R16.reuse, 0x10000, RZ ;  /* 0x0001000010039824 */ /* 0x044fe200078e00ff */
[----:B------:R-:W-:Y:S03]  /*4290*/  @!P1 LOP3.LUT R8, R16, 0xffff0000, RZ, 0xc0, !PT ;  /* 0xffff000010089812 */ /* 0x000fe600078ec0ff */
[C---:B------:R-:W-:Y:S02]  /*42a0*/  @!P1 FMUL.FTZ R41, R3.reuse, R10 ;  /* 0x0000000a03299220 */ /* 0x040fe40000410000 */
[----:B------:R-:W-:Y:S02]  /*42b0*/  @!P1 FMUL.FTZ R42, R8, R39 ;  /* 0x00000027082a9220 */ /* 0x000fe40000410000 */
[-C--:B------:R-:W-:Y:S02]  /*42c0*/  @!P1 FMUL.FTZ R2, R3, R6.reuse ;  /* 0x0000000603029220 */ /* 0x080fe40000410000 */
[----:B------:R-:W-:Y:S01]  /*42d0*/  @!P1 FFMA.FTZ R84, R14, R6, -R41 ;  /* 0x000000060e549223 */ /* 0x000fe20000010829 */
[----:B------:R-:W-:Y:S01]  /*42e0*/  @!P1 SHF.L.U32 R6, R9, 0x10, RZ ;  /* 0x0000001009069819 */ /* 0x000fe200000006ff */
[-C--:B------:R-:W-:Y:S01]  /*42f0*/  @!P1 FMUL.FTZ R3, R8, R5.reuse ;  /* 0x0000000508039220 */ /* 0x080fe20000410000 */
[----:B------:R-:W-:Y:S01]  /*4300*/  @!P1 LOP3.LUT R8, R17, 0xffff0000, RZ, 0xc0, !PT ;  /* 0xffff000011089812 */ /* 0x000fe200078ec0ff */
[----:B------:R-:W-:Y:S01]  /*4310*/  @!P1 FFMA.FTZ R82, R40, R5, -R42 ;  /* 0x0000000528529223 */ /* 0x000fe2000001082a */
[----:B------:R-:W-:Y:S01]  /*4320*/  @!P1 SHF.L.U32 R42, R57, 0x10, RZ ;  /* 0x00000010392a9819 */ /* 0x000fe200000006ff */
[C---:B------:R-:W-:Y:S01]  /*4330*/  @!P1 IMAD.U32 R41, R43.reuse, 0x10000, RZ ;  /* 0x000100002b299824 */ /* 0x040fe200078e00ff */
[----:B------:R-:W-:Y:S01]  /*4340*/  @!P1 LOP3.LUT R43, R43, 0xffff0000, RZ, 0xc0, !PT ;  /* 0xffff00002b2b9812 */ /* 0x000fe200078ec0ff */
[----:B------:R-:W-:Y:S01]  /*4350*/  @!P1 IMAD.U32 R5, R17, 0x10000, RZ ;  /* 0x0001000011059824 */ /* 0x000fe200078e00ff */
[----:B------:R-:W-:Y:S01]  /*4360*/  @!P1 LOP3.LUT R9, R9, 0xffff0000, RZ, 0xc0, !PT ;  /* 0xffff000009099812 */ /* 0x000fe200078ec0ff */
[----:B------:R-:W-:Y:S02]  /*4370*/  @!P1 FFMA.FTZ R2, R10, R14, R2 ;  /* 0x0000000e0a029223 */ /* 0x000fe40000010002 */
[C---:B------:R-:W-:Y:S02]  /*4380*/  @!P1 FMUL.FTZ R10, R5.reuse, R41 ;  /* 0x00000029050a9220 */ /* 0x040fe40000410000 */
[----:B------:R-:W-:Y:S02]  /*4390*/  @!P1 FMUL.FTZ R14, R8, R43 ;  /* 0x0000002b080e9220 */ /* 0x000fe40000410000 */
[-C--:B------:R-:W-:Y:S02]  /*43a0*/  @!P1 FMUL.FTZ R5, R5, R6.reuse ;  /* 0x0000000605059220 */ /* 0x080fe40000410000 */
[----:B------:R-:W-:Y:S01]  /*43b0*/  @!P1 FFMA.FTZ R81, R42, R6, -R10 ;  /* 0x000000062a519223 */ /* 0x000fe2000001080a */
[----:B------:R-:W-:Y:S01]  /*43c0*/  @!P1 LOP3.LUT R10, R18, 0xffff0000, RZ, 0xc0, !PT ;  /* 0xffff0000120a9812 */ /* 0x000fe200078ec0ff */
[-C--:B------:R-:W-:Y:S01]  /*43d0*/  @!P1 FMUL.FTZ R6, R8, R9.reuse ;  /* 0x0000000908069220 */ /* 0x080fe20000410000 */
[----:B------:R-:W-:Y:S01]  /*43e0*/  @!P1 SHF.L.U32 R8, R18, 0x10, RZ ;  /* 0x0000001012089819 */ /* 0x000fe200000006ff */
[----:B------:R-:W-:Y:S02]  /*43f0*/  @!P1 FFMA.FTZ R80, R44, R9, -R14 ;  /* 0x000000092c509223 */ /* 0x000fe4000001080e */
[C---:B------:R-:W-:Y:S01]  /*4400*/  @!P1 IMAD.U32 R9, R11.reuse, 0x10000, RZ ;  /* 0x000100000b099824 */ /* 0x040fe200078e00ff */
[----:B------:R-:W-:Y:S01]  /*4410*/  @!P1 LOP3.LUT R11, R11, 0xffff0000, RZ, 0xc0, !PT ;  /* 0xffff00000b0b9812 */ /* 0x000fe200078ec0ff */
[----:B------:R-:W-:Y:S02]  /*4420*/  @!P1 FMUL.FTZ R14, R8, R45 ;  /* 0x0000002d080e9220 */ /* 0x000fe40000410000 */
[----:B------:R-:W-:Y:S02]  /*4430*/  @!P1 FMUL.FTZ R49, R10, R47 ;  /* 0x0000002f0a319220 */ /* 0x000fe40000410000 */
[----:B------:R-:W-:Y:S01]  /*4440*/  @!P1 FFMA.FTZ R77, R46, R9, -R14 ;  /* 0x000000092e4d9223 */ /* 0x000fe2000001080e */
[----:B------:R-:W-:Y:S01]  /*4450*/  @!P1 LOP3.LUT R14, R19, 0xffff0000, RZ, 0xc0, !PT ;  /* 0xffff0000130e9812 */ /* 0x000fe200078ec0ff */
[----:B------:R-:W-:Y:S01]  /*4460*/  @!P1 FFMA.FTZ R76, R48, R11, -R49 ;  /* 0x0000000b304c9223 */ /* 0x000fe20000010831 */
[C---:B------:R-:W-:Y:S01]  /*4470*/  @!P1 SHF.L.U32 R49, R51.reuse, 0x10, RZ ;  /* 0x0000001033319819 */ /* 0x040fe200000006ff */
[----:B------:R-:W-:Y:S01]  /*4480*/  @!P1 FMUL.FTZ R8, R8, R9 ;  /* 0x0000000908089220 */ /* 0x000fe20000410000 */
[----:B------:R-:W-:Y:S01]  /*4490*/  @!P1 LOP3.LUT R51, R51, 0xffff0000, RZ, 0xc0, !PT ;  /* 0xffff000033339812 */ /* 0x000fe200078ec0ff */
        /* <DEDUP_REMOVED lines=35> */
.L_x_1219:
[----:B-1----:R-:W-:Y:S05]  /*46d0*/  BSYNC B0 ;  /* 0x0000000000007941 */ /* 0x002fea0003800000 */
.L_x_1218:
[----:B-----5:R1:W2:Y:S01]  /*46e0*/  SHFL.IDX PT, R43, R85, 0x1, 0x181f ;  /* 0x00381f00552b7f89 */ /* 0x0202a200000e0000 */
[----:B------:R-:W-:Y:S01]  /*46f0*/  ISETP.GE.OR P0, PT, R150, R73, P5 ;  /* 0x000000499600720c */ /* 0x000fe20002f06670 */
[----:B------:R-:W-:Y:S02]  /*4700*/  BSSY B0, `(.L_x_1220) ;  /* 0x0000078000007945 */ /* 0x000fe40003800000 */
[----:B------:R1:W3:Y:S10]  /*4710*/  SHFL.IDX PT, R42, R88, 0x1, 0x181f ;  /* 0x00381f00582a7f89 */ /* 0x0002f400000e0000 */
[----:B------:R-:W-:-:S05]  /*4720*/  @P0 BRA `(.L_x_1221) ;  /* 0x0000075000000947 */ /* 0x000fca0003800000 */
[----:B------:R-:W-:Y:S01]  /*4730*/  SEL R2, R71, R70, !P2 ;  /* 0x0000004647027207 */ /* 0x000fe20005000000 */
[----:B------:R-:W4:Y:S01]  /*4740*/  LDS.128 R48, [R125+0x5080] ;  /* 0x005080007d307984 */ /* 0x000f220000000c00 */
[----:B------:R-:W-:Y:S02]  /*4750*/  @!P1 SHF.R.U64 R8, R60, 0x10, R61 ;  /* 0x000000103c089819 */ /* 0x000fe4000000123d */
[----:B------:R-:W-:Y:S02]  /*4760*/  SHF.R.S32.HI R3, RZ, 0x1f, R2 ;  /* 0x0000001fff037819 */ /* 0x000fe40000011402 */
[----:B---3--:R-:W-:Y:S02]  /*4770*/  LEA R58, P0, R93, R42, 0x1 ;  /* 0x0000002a5d3a7211 */ /* 0x008fe400078008ff */
[----:B------:R-:W-:Y:S02]  /*4780*/  LEA.HI R2, R3, R2, RZ, 0x4 ;  /* 0x0000000203027211 */ /* 0x000fe400078f20ff */
[----:B--2---:R-:W-:Y:S02]  /*4790*/  LEA.HI.X R59, R93, R43, R111, 0x1, P0 ;  /* 0x0000002b5d3b7211 */ /* 0x004fe400000f0c6f */
[----:B------:R-:W-:Y:S02]  /*47a0*/  LEA.HI.SX32 R2, R2, R69, 0x1c ;  /* 0x0000004502027211 */ /* 0x000fe400078fe2ff */
[--C-:B------:R-:W-:Y:S02]  /*47b0*/  @!P1 SHF.R.U64 R11, R62, 0x10, R63.reuse ;  /* 0x000000103e0b9819 */ /* 0x100fe4000000123f */
[----:B------:R-:W-:Y:S01]  /*47c0*/  SHF.R.S32.HI R3, RZ, 0x1f, R2 ;  /* 0x0000001fff037819 */ /* 0x000fe20000011402 */
[----:B------:R-:W-:Y:S01]  /*47d0*/  IMAD.SHL.U32 R40, R2, 0x8, RZ ;  /* 0x0000000802287824 */ /* 0x000fe200078e00ff */
[----:B------:R-:W-:Y:S02]  /*47e0*/  @!P1 SHF.R.U32.HI R14, RZ, 0x10, R63 ;  /* 0x00000010ff0e9819 */ /* 0x000fe4000001163f */
[----:B------:R-:W-:Y:S02]  /*47f0*/  LEA.HI R3, R3, R2, RZ, 0x3 ;  /* 0x0000000203037211 */ /* 0x000fe400078f18ff */
[----:B------:R-:W-:Y:S02]  /*4800*/  ISETP.GE.AND P0, PT, R40, c[0x0][0x1d4], PT ;  /* 0x0000750028007a0c */ /* 0x000fe40003f06270 */
[----:B------:R-:W-:Y:S02]  /*4810*/  SHF.R.S32.HI R2, RZ, 0x3, R3 ;  /* 0x00000003ff027819 */ /* 0x000fe40000011403 */
[----:B------:R-:W-:Y:S02]  /*4820*/  LOP3.LUT R3, R115, 0x38, R40, 0xf8, !PT ;  /* 0x0000003873037812 */ /* 0x000fe400078ef828 */
[----:B------:R-:W-:Y:S01]  /*4830*/  @!P1 SHF.R.U64 R5, R20, 0x10, R21 ;  /* 0x0000001014059819 */ /* 0x000fe20000001215 */
[----:B------:R-:W-:Y:S01]  /*4840*/  IMAD R2, R2, 0xc00, R12 ;  /* 0x00000c0002027824 */ /* 0x000fe200078e020c */
[----:B------:R-:W-:Y:S02]  /*4850*/  LOP3.LUT R3, R3, R154, RZ, 0x3c, !PT ;  /* 0x0000009a03037212 */ /* 0x000fe400078e3cff */
[----:B------:R-:W-:Y:S02]  /*4860*/  @!P1 PRMT R10, R26, 0x5432, R5 ;  /* 0x000054321a0a9816 */ /* 0x000fe40000000005 */
[----:B------:R-:W-:Y:S01]  /*4870*/  @!P1 SHF.R.U32.HI R6, RZ, 0x10, R23 ;  /* 0x00000010ff069819 */ /* 0x000fe20000011617 */
[----:B------:R-:W-:Y:S01]  /*4880*/  IMAD.IADD R2, R2, 0x1, R3 ;  /* 0x0000000102027824 */ /* 0x000fe200078e0203 */
[----:B------:R-:W-:Y:S01]  /*4890*/  @!P1 PRMT R41, R54, 0x5432, R11 ;  /* 0x0000543236299816 */ /* 0x000fe2000000000b */
[----:B------:R-:W-:Y:S01]  /*48a0*/  @!P0 IMAD.WIDE R62, R40, 0x2, R42 ;  /* 0x00000002283e8825 */ /* 0x000fe200078e022a */
[----:B------:R-:W-:Y:S02]  /*48b0*/  @!P1 SHF.R.U32.HI R9, RZ, 0x10, R61 ;  /* 0x00000010ff099819 */ /* 0x000fe4000001163d */
[----:B------:R-:W-:Y:S01]  /*48c0*/  @!P1 SHF.R.U32.HI R3, RZ, 0x10, R21 ;  /* 0x00000010ff039819 */ /* 0x000fe20000011615 */
[----:B------:R-:W-:Y:S01]  /*48d0*/  IMAD.SHL.U32 R2, R2, 0x2, RZ ;  /* 0x0000000202027824 */ /* 0x000fe200078e00ff */
[C---:B----4-:R-:W-:Y:S01]  /*48e0*/  @!P1 LOP3.LUT R46, R51.reuse, 0xffff0000, RZ, 0xc0, !PT ;  /* 0xffff0000332e9812 */ /* 0x050fe200078ec0ff */
[----:B------:R-:W-:Y:S01]  /*48f0*/  @!P1 IMAD.U32 R11, R48, 0x10000, RZ ;  /* 0x00010000300b9824 */ /* 0x000fe200078e00ff */
[----:B------:R-:W-:Y:S01]  /*4900*/  @!P1 LOP3.LUT R42, R50, 0xffff0000, RZ, 0xc0, !PT ;  /* 0xffff0000322a9812 */ /* 0x000fe200078ec0ff */
[----:B------:R-:W-:Y:S01]  /*4910*/  @!P1 IMAD.U32 R44, R51, 0x10000, RZ ;  /* 0x00010000332c9824 */ /* 0x000fe200078e00ff */
[----:B------:R2:W3:Y:S01]  /*4920*/  LDS.128 R16, [R2+0x5080] ;  /* 0x0050800002107984 */ /* 0x0004e20000000c00 */
[C---:B------:R-:W-:Y:S02]  /*4930*/  @!P1 PRMT R21, R53.reuse, 0x5410, R8 ;  /* 0x0000541035159816 */ /* 0x040fe40000000008 */
[----:B------:R-:W-:Y:S02]  /*4940*/  @!P1 PRMT R20, R53, 0x5432, R9 ;  /* 0x0000543235149816 */ /* 0x000fe40000000009 */
[----:B------:R-:W-:Y:S02]  /*4950*/  @!P1 SHF.L.U32 R9, R21, 0x10, RZ ;  /* 0x0000001015099819 */ /* 0x000fe400000006ff */
[----:B------:R-:W-:Y:S01]  /*4960*/  @!P1 PRMT R8, R26, 0x5410, R3 ;  /* 0x000054101a089816 */ /* 0x000fe20000000003 */
[C---:B------:R-:W-:Y:S01]  /*4970*/  @!P1 IMAD.U32 R3, R10.reuse, 0x10000, RZ ;  /* 0x000100000a039824 */ /* 0x040fe200078e00ff */
[----:B------:R-:W-:Y:S02]  /*4980*/  @!P1 LOP3.LUT R10, R10, 0xffff0000, RZ, 0xc0, !PT ;  /* 0xffff00000a0a9812 */ /* 0x000fe400078ec0ff */
[----:B------:R-:W-:Y:S02]  /*4990*/  @!P1 PRMT R39, R54, 0x5410, R14 ;  /* 0x0000541036279816 */ /* 0x000fe4000000000e */
[----:B------:R-:W-:Y:S01]  /*49a0*/  @!P1 PRMT R14, R27, 0x5410, R6 ;  /* 0x000054101b0e9816 */ /* 0x000fe20000000006 */
[C---:B------:R-:W-:Y:S01]  /*49b0*/  @!P1 IMAD.U32 R6, R8.reuse, 0x10000, RZ ;  /* 0x0001000008069824 */ /* 0x040fe200078e00ff */
[----:B------:R-:W-:Y:S02]  /*49c0*/  @!P1 LOP3.LUT R8, R8, 0xffff0000, RZ, 0xc0, !PT ;  /* 0xffff000008089812 */ /* 0x000fe400078ec0ff */
[C---:B------:R-:W-:Y:S02]  /*49d0*/  @!P1 SHF.L.U32 R43, R39.reuse, 0x10, RZ ;  /* 0x00000010272b9819 */ /* 0x040fe400000006ff */
[----:B------:R-:W-:Y:S02]  /*49e0*/  @!P1 LOP3.LUT R45, R39, 0xffff0000, RZ, 0xc0, !PT ;  /* 0xffff0000272d9812 */ /* 0x000fe400078ec0ff */
[----:B--2---:R-:W-:Y:S01]  /*49f0*/  @!P1 SHF.R.U64 R2, R22, 0x10, R23 ;  /* 0x0000001016029819 */ /* 0x004fe20000001217 */
[----:B------:R-:W-:Y:S02]  /*4a00*/  @!P1 IMAD.U32 R22, R20, 0x10000, RZ ;  /* 0x0001000014169824 */ /* 0x000fe400078e00ff */
[----:B------:R-:W-:Y:S01]  /*4a10*/  @!P1 IMAD.U32 R23, R49, 0x10000, RZ ;  /* 0x0001000031179824 */ /* 0x000fe200078e00ff */
[----:B------:R-:W-:Y:S01]  /*4a20*/  @!P1 PRMT R15, R27, 0x5432, R2 ;  /* 0x000054321b0f9816 */ /* 0x000fe20000000002 */
[----:B---3--:R-:W-:Y:S01]  /*4a30*/  @!P1 IMAD.U32 R2, R16, 0x10000, RZ ;  /* 0x0001000010029824 */ /* 0x008fe200078e00ff */
[----:B------:R-:W-:Y:S03]  /*4a40*/  @!P1 SHF.L.U32 R5, R17, 0x10, RZ ;  /* 0x0000001011059819 */ /* 0x000fe600000006ff */
[C---:B------:R-:W-:Y:S02]  /*4a50*/  @!P1 FMUL.FTZ R26, R2.reuse, R9 ;  /* 0x00000009021a9220 */ /* 0x040fe40000410000 */
[-C--:B------:R-:W-:Y:S02]  /*4a60*/  @!P1 FMUL.FTZ R2, R2, R3.reuse ;  /* 0x0000000302029220 */ /* 0x080fe40000410000 */
[----:B------:R-:W-:Y:S02]  /*4a70*/  @!P1 FMUL.FTZ R27, R5, R22 ;  /* 0x00000016051b9220 */ /* 0x000fe40000410000 */
        /* <DEDUP_REMOVED lines=12> */
[----:B------:R-:W-:Y:S02]  /*4b40*/  @!P1 FMUL.FTZ R40, R9, R20 ;  /* 0x0000001409289220 */ /* 0x000fe40000410000 */
[----:B------:R-:W-:Y:S01]  /*4b50*/  @!P1 FFMA.FTZ R57, R27, R8, -R11 ;  /* 0x000000081b399223 */ /* 0x000fe2000001080b */
[----:B------:R-:W-:Y:S01]  /*4b60*/  @!P1 LOP3.LUT R11, R19, 0xffff0000, RZ, 0xc0, !PT ;  /* 0xffff0000130b9812 */ /* 0x000fe200078ec0ff */
[-C--:B------:R-:W-:Y:S01]  /*4b70*/  @!P1 FMUL.FTZ R3, R9, R10.reuse ;  /* 0x0000000a09039220 */ /* 0x080fe20000410000 */
[C---:B------:R-:W-:Y:S01]  /*4b80*/  @!P1 LOP3.LUT R9, R14.reuse, 0xffff0000, RZ, 0xc0, !PT ;  /* 0xffff00000e099812 */ /* 0x040fe200078ec0ff */
[----:B------:R-:W-:Y:S02]  /*4b90*/  @!P1 FFMA.FTZ R56, R21, R10, -R40 ;  /* 0x0000000a15389223 */ /* 0x000fe40000010828 */
[----:B------:R-:W-:Y:S02]  /*4ba0*/  @!P1 IMAD.U32 R10, R19, 0x10000, RZ ;  /* 0x00010000130a9824 */ /* 0x000fe400078e00ff */
[----:B------:R-:W-:Y:S02]  /*4bb0*/  @!P1 IMAD.U32 R8, R14, 0x10000, RZ ;  /* 0x000100000e089824 */ /* 0x000fe400078e00ff */
[----:B------:R-:W-:Y:S02]  /*4bc0*/  @!P1 FMUL.FTZ R14, R10, R43 ;  /* 0x0000002b0a0e9220 */ /* 0x000fe40000410000 */
[----:B------:R-:W-:Y:S02]  /*4bd0*/  @!P1 FMUL.FTZ R39, R11, R45 ;  /* 0x0000002d0b279220 */ /* 0x000fe40000410000 */
[-C--:B------:R-:W-:Y:S01]  /*4be0*/  @!P1 FFMA.FTZ R54, R44, R8.reuse, -R14 ;  /* 0x000000082c369223 */ /* 0x080fe2000001080e */
[----:B------:R-:W-:Y:S01]  /*4bf0*/  @!P1 LOP3.LUT R14, R18, 0xffff0000, RZ, 0xc0, !PT ;  /* 0xffff0000120e9812 */ /* 0x000fe200078ec0ff */
[-C--:B------:R-:W-:Y:S01]  /*4c00*/  @!P1 FFMA.FTZ R53, R46, R9.reuse, -R39 ;  /* 0x000000092e359223 */ /* 0x080fe20000010827 */
[C---:B------:R-:W-:Y:S01]  /*4c10*/  @!P1 SHF.L.U32 R39, R41.reuse, 0x10, RZ ;  /* 0x0000001029279819 */ /* 0x040fe200000006ff */
[----:B------:R-:W-:Y:S01]  /*4c20*/  @!P1 FMUL.FTZ R10, R10, R8 ;  /* 0x000000080a0a9220 */ /* 0x000fe20000410000 */
[----:B------:R-:W-:Y:S01]  /*4c30*/  @!P1 LOP3.LUT R41, R41, 0xffff0000, RZ, 0xc0, !PT ;  /* 0xffff000029299812 */ /* 0x000fe200078ec0ff */
[----:B------:R-:W-:Y:S02]  /*4c40*/  @!P1 IMAD.U32 R8, R18, 0x10000, RZ ;  /* 0x0001000012089824 */ /* 0x000fe400078e00ff */
[----:B------:R-:W-:Y:S02]  /*4c50*/  @!P1 FMUL.FTZ R11, R11, R9 ;  /* 0x000000090b0b9220 */ /* 0x000fe40000410000 */
[C---:B------:R-:W-:Y:S01]  /*4c60*/  @!P1 IMAD.U32 R9, R15.reuse, 0x10000, RZ ;  /* 0x000100000f099824 */ /* 0x040fe200078e00ff */
[----:B------:R-:W-:Y:S01]  /*4c70*/  @!P1 LOP3.LUT R15, R15, 0xffff0000, RZ, 0xc0, !PT ;  /* 0xffff00000f0f9812 */ /* 0x000fe200078ec0ff */
[----:B------:R-:W-:Y:S02]  /*4c80*/  @!P1 IMAD.U32 R40, R50, 0x10000, RZ ;  /* 0x0001000032289824 */ /* 0x000fe400078e00ff */
        /* <DEDUP_REMOVED lines=8> */
[----:B------:R-:W-:Y:S01]  /*4d10*/  @!P1 FMUL.FTZ R9, R14, R15 ;  /* 0x0000000f0e099220 */ /* 0x000fe20000410000 */
        /* <DEDUP_REMOVED lines=22> */
.L_x_1221:
[----:B------:R-:W-:Y:S05]  /*4e80*/  BSYNC B0 ;  /* 0x0000000000007941 */ /* 0x000fea0003800000 */
.L_x_1220:
[----:B------:R4:W1:Y:S01]  /*4e90*/  SHFL.IDX PT, R53, R85, 0x2, 0x181f ;  /* 0x00581f0055357f89 */ /* 0x00086200000e0000 */
[----:B------:R-:W-:Y:S03]  /*4ea0*/  ISETP.GE.OR P0, PT, R149, R73, P5 ;  /* 0x000000499500720c */ /* 0x000fe60002f06670 */
[----:B------:R4:W3:Y:S10]  /*4eb0*/  SHFL.IDX PT, R52, R88, 0x2, 0x181f ;  /* 0x00581f0058347f89 */ /* 0x0008f400000e0000 */
[----:B------:R-:W-:-:S05]  /*4ec0*/  @P0 BRA `(.L_x_1215) ;  /* 0x00000aa000000947 */ /* 0x000fca0003800000 */
[----:B------:R-:W-:Y:S01]  /*4ed0*/  SEL R2, R71, R70, !P2 ;  /* 0x0000004647027207 */ /* 0x000fe20005000000 */
[----:B------:R-:W5:Y:S01]  /*4ee0*/  LDS.128 R44, [R124+0x5080] ;  /* 0x005080007c2c7984 */ /* 0x000f620000000c00 */
[----:B------:R-:W-:Y:S02]  /*4ef0*/  @!P1 SHF.R.U32.HI R6, RZ, 0x10, R65 ;  /* 0x00000010ff069819 */ /* 0x000fe40000011641 */
[----:B------:R-:W-:Y:S02]  /*4f00*/  SHF.R.S32.HI R3, RZ, 0x1f, R2 ;  /* 0x0000001fff037819 */ /* 0x000fe40000011402 */
[----:B--23--:R-:W-:Y:S02]  /*4f10*/  LEA R58, P0, R93, R52, 0x1 ;  /* 0x000000345d3a7211 */ /* 0x00cfe400078008ff */
[----:B------:R-:W-:Y:S02]  /*4f20*/  LEA.HI R2, R3, R2, RZ, 0x4 ;  /* 0x0000000203027211 */ /* 0x000fe400078f20ff */
[----:B-1----:R-:W-:Y:S02]  /*4f30*/  LEA.HI.X R59, R93, R53, R111, 0x1, P0 ;  /* 0x000000355d3b7211 */ /* 0x002fe400000f0c6f */
[----:B------:R-:W-:Y:S02]  /*4f40*/  LEA.HI.SX32 R2, R2, R69, 0x1c ;  /* 0x0000004502027211 */ /* 0x000fe400078fe2ff */
[----:B------:R-:W-:Y:S02]  /*4f50*/  @!P1 SHF.R.U64 R5, R30, 0x10, R31 ;  /* 0x000000101e059819 */ /* 0x000fe4000000121f */
[----:B------:R-:W-:Y:S01]  /*4f60*/  SHF.R.S32.HI R3, RZ, 0x1f, R2 ;  /* 0x0000001fff037819 */ /* 0x000fe20000011402 */
[----:B------:R-:W-:Y:S01]  /*4f70*/  IMAD.SHL.U32 R51, R2, 0x8, RZ ;  /* 0x0000000802337824 */ /* 0x000fe200078e00ff */
[----:B------:R-:W-:Y:S02]  /*4f80*/  @!P1 SHF.R.U64 R23, R64, 0x10, R65 ;  /* 0x0000001040179819 */ /* 0x000fe40000001241 */
[----:B------:R-:W-:Y:S02]  /*4f90*/  LEA.HI R3, R3, R2, RZ, 0x3 ;  /* 0x0000000203037211 */ /* 0x000fe400078f18ff */
[----:B------:R-:W-:Y:S02]  /*4fa0*/  @!P1 PRMT R23, R55, 0x5432, R23 ;  /* 0x0000543237179816 */ /* 0x000fe40000000017 */
[----:B------:R-:W-:Y:S02]  /*4fb0*/  SHF.R.S32.HI R2, RZ, 0x3, R3 ;  /* 0x00000003ff027819 */ /* 0x000fe40000011403 */
[----:B------:R-:W-:Y:S01]  /*4fc0*/  LOP3.LUT R3, R114, 0x38, R51, 0xf8, !PT ;  /* 0x0000003872037812 */ /* 0x000fe200078ef833 */
[----:B------:R-:W-:Y:S01]  /*4fd0*/  @!P1 IMAD.U32 R21, R23, 0x10000, RZ ;  /* 0x0001000017159824 */ /* 0x000fe200078e00ff */
[----:B------:R-:W-:Y:S01]  /*4fe0*/  @!P1 SHF.R.U64 R9, R66, 0x10, R67 ;  /* 0x0000001042099819 */ /* 0x000fe20000001243 */
[----:B------:R-:W-:Y:S01]  /*4ff0*/  IMAD R2, R2, 0xc00, R13 ;  /* 0x00000c0002027824 */ /* 0x000fe200078e020d */
[----:B------:R-:W-:Y:S02]  /*5000*/  LOP3.LUT R3, R3, R153, RZ, 0x3c, !PT ;  /* 0x0000009903037212 */ /* 0x000fe400078e3cff */
[----:B------:R-:W-:Y:S02]  /*5010*/  @!P1 PRMT R14, R68, 0x5410, R9 ;  /* 0x00005410440e9816 */ /* 0x000fe40000000009 */
[----:B------:R-:W-:Y:S01]  /*5020*/  @!P1 PRMT R11, R37, 0x5410, R5 ;  /* 0x00005410250b9816 */ /* 0x000fe20000000005 */
[----:B------:R-:W-:Y:S01]  /*5030*/  IMAD.IADD R2, R2, 0x1, R3 ;  /* 0x0000000102027824 */ /* 0x000fe200078e0203 */
[----:B------:R-:W-:Y:S02]  /*5040*/  @!P1 SHF.R.U64 R3, R28, 0x10, R29 ;  /* 0x000000101c039819 */ /* 0x000fe4000000121d */
[----:B------:R-:W-:Y:S01]  /*5050*/  @!P1 SHF.R.U32.HI R8, RZ, 0x10, R31 ;  /* 0x00000010ff089819 */ /* 0x000fe2000001161f */
[----:B------:R-:W-:Y:S01]  /*5060*/  IMAD.SHL.U32 R16, R2, 0x2, RZ ;  /* 0x0000000202107824 */ /* 0x000fe200078e00ff */
[----:B------:R-:W-:Y:S01]  /*5070*/  @!P1 PRMT R10, R36, 0x5432, R3 ;  /* 0x00005432240a9816 */ /* 0x000fe20000000003 */
[C---:B-----5:R-:W-:Y:S01]  /*5080*/  @!P1 IMAD.U32 R28, R45.reuse, 0x10000, RZ ;  /* 0x000100002d1c9824 */ /* 0x060fe200078e00ff */
[----:B------:R-:W-:Y:S01]  /*5090*/  @!P1 LOP3.LUT R30, R45, 0xffff0000, RZ, 0xc0, !PT ;  /* 0xffff00002d1e9812 */ /* 0x000fe200078ec0ff */
[----:B------:R-:W-:Y:S01]  /*50a0*/  @!P1 IMAD.U32 R31, R14, 0x10000, RZ ;  /* 0x000100000e1f9824 */ /* 0x000fe200078e00ff */
[----:B------:R-:W-:Y:S01]  /*50b0*/  @!P1 SHF.L.U32 R22, R44, 0x10, RZ ;  /* 0x000000102c169819 */ /* 0x000fe200000006ff */
[----:B------:R-:W1:Y:S01]  /*50c0*/  LDS.128 R16, [R16+0x5080] ;  /* 0x0050800010107984 */ /* 0x000e620000000c00 */
[C---:B------:R-:W-:Y:S02]  /*50d0*/  @!P1 SHF.L.U32 R41, R47.reuse, 0x10, RZ ;  /* 0x000000102f299819 */ /* 0x040fe400000006ff */
[----:B------:R-:W-:Y:S02]  /*50e0*/  @!P1 LOP3.LUT R43, R47, 0xffff0000, RZ, 0xc0, !PT ;  /* 0xffff00002f2b9812 */ /* 0x000fe400078ec0ff */
[----:B------:R-:W-:Y:S02]  /*50f0*/  @!P1 LOP3.LUT R39, R46, 0xffff0000, RZ, 0xc0, !PT ;  /* 0xffff00002e279812 */ /* 0x000fe400078ec0ff */
[----:B------:R-:W-:Y:S02]  /*5100*/  @!P1 SHF.R.U32.HI R2, RZ, 0x10, R29 ;  /* 0x00000010ff029819 */ /* 0x000fe4000001161d */
[----:B------:R-:W-:Y:S02]  /*5110*/  @!P1 PRMT R29, R55, 0x5410, R6 ;  /* 0x00005410371d9816 */ /* 0x000fe40000000006 */
[----:B------:R-:W-:Y:S01]  /*5120*/  @!P1 PRMT R6, R36, 0x5410, R2 ;  /* 0x0000541024069816 */ /* 0x000fe20000000002 */
[----:B------:R-:W-:Y:S01]  /*5130*/  @!P1 IMAD.U32 R36, R46, 0x10000, RZ ;  /* 0x000100002e249824 */ /* 0x000fe200078e00ff */
[----:B------:R-:W-:Y:S01]  /*5140*/  @!P1 PRMT R15, R37, 0x5432, R8 ;  /* 0x00005432250f9816 */ /* 0x000fe20000000008 */
[C---:B------:R-:W-:Y:S01]  /*5150*/  @!P1 IMAD.U32 R27, R29.reuse, 0x10000, RZ ;  /* 0x000100001d1b9824 */ /* 0x040fe200078e00ff */
[----:B------:R-:W-:Y:S01]  /*5160*/  @!P1 SHF.L.U32 R3, R6, 0x10, RZ ;  /* 0x0000001006039819 */ /* 0x000fe200000006ff */
[----:B------:R-:W-:Y:S01]  /*5170*/  @!P1 IMAD.U32 R8, R10, 0x10000, RZ ;  /* 0x000100000a089824 */ /* 0x000fe200078e00ff */
[----:B------:R-:W-:Y:S02]  /*5180*/  @!P1 LOP3.LUT R29, R29, 0xffff0000, RZ, 0xc0, !PT ;  /* 0xffff00001d1d9812 */ /* 0x000fe400078ec0ff */
[----:B------:R-:W-:Y:S02]  /*5190*/  @!P1 LOP3.LUT R23, R23, 0xffff0000, RZ, 0xc0, !PT ;  /* 0xffff000017179812 */ /* 0x000fe400078ec0ff */
[----:B------:R-:W-:Y:S02]  /*51a0*/  @!P1 SHF.R.U32.HI R42, RZ, 0x10, R67 ;  /* 0x00000010ff2a9819 */ /* 0x000fe40000011643 */
[----:B------:R-:W-:Y:S02]  /*51b0*/  ISETP.GE.AND P0, PT, R51, c[0x0][0x1d4], PT ;  /* 0x0000750033007a0c */ /* 0x000fe40003f06270 */
[----:B------:R-:W-:Y:S05]  /*51c0*/  @!P1 PRMT R42, R68, 0x5432, R42 ;  /* 0x00005432442a9816 */ /* 0x000fea000000002a */
[C---:B------:R-:W-:Y:S01]  /*51d0*/  @!P1 IMAD.U32 R40, R42.reuse, 0x10000, RZ ;  /* 0x000100002a289824 */ /* 0x040fe200078e00ff */
[----:B------:R-:W-:Y:S01]  /*51e0*/  @!P1 LOP3.LUT R42, R42, 0xffff0000, RZ, 0xc0, !PT ;  /* 0xffff00002a2a9812 */ /* 0x000fe200078ec0ff */
[C---:B-1----:R-:W-:Y:S04]  /*51f0*/  @!P1 IMAD.U32 R2, R17.reuse, 0x10000, RZ ;  /* 0x0001000011029824 */ /* 0x042fe800078e00ff */
[C---:B------:R-:W-:Y:S02]  /*5200*/  @!P1 FMUL.FTZ R9, R2.reuse, R27 ;  /* 0x0000001b02099220 */ /* 0x040fe40000410000 */
[-C--:B------:R-:W-:Y:S01]  /*5210*/  @!P1 FMUL.FTZ R5, R2, R3.reuse ;  /* 0x0000000302059220 */ /* 0x080fe20000410000 */
[----:B------:R-:W-:Y:S01]  /*5220*/  @!P1 LOP3.LUT R2, R17, 0xffff0000, RZ, 0xc0, !PT ;  /* 0xffff000011029812 */ /* 0x000fe200078ec0ff */
[----:B------:R-:W-:Y:S01]  /*5230*/  @!P1 FFMA.FTZ R61, R28, R3, -R9 ;  /* 0x000000031c3d9223 */ /* 0x000fe20000010809 */
[----:B------:R-:W-:Y:S01]  /*5240*/  @!P1 LOP3.LUT R3, R6, 0xffff0000, RZ, 0xc0, !PT ;  /* 0xffff000006039812 */ /* 0x000fe200078ec0ff */
[----:B------:R-:W-:Y:S02]  /*5250*/  @!P1 IMAD.U32 R9, R16, 0x10000, RZ ;  /* 0x0001000010099824 */ /* 0x000fe400078e00ff */
[C---:B------:R-:W-:Y:S02]  /*5260*/  @!P1 FMUL.FTZ R20, R2.reuse, R29 ;  /* 0x0000001d02149220 */ /* 0x040fe40000410000 */
[C---:B------:R-:W-:Y:S02]  /*5270*/  @!P1 FMUL.FTZ R26, R9.reuse, R21 ;  /* 0x00000015091a9220 */ /* 0x040fe40000410000 */
[-C--:B------:R-:W-:Y:S02]  /*5280*/  @!P1 FMUL.FTZ R6, R2, R3.reuse ;  /* 0x0000000302069220 */ /* 0x080fe40000410000 */
[----:B------:R-:W-:Y:S01]  /*5290*/  @!P1 FFMA.FTZ R60, R30, R3, -R20 ;  /* 0x000000031e3c9223 */ /* 0x000fe20000010814 */
[----:B------:R-:W-:Y:S01]  /*52a0*/  @!P1 LOP3.LUT R3, R16, 0xffff0000, RZ, 0xc0, !PT ;  /* 0xffff000010039812 */ /* 0x000fe200078ec0ff */
[-C--:B------:R-:W-:Y:S02]  /*52b0*/  @!P1 FMUL.FTZ R2, R9, R8.reuse ;  /* 0x0000000809029220 */ /* 0x080fe40000410000 */
[----:B------:R-:W-:Y:S02]  /*52c0*/  @!P1 IMAD.U32 R9, R18, 0x10000, RZ ;  /* 0x0001000012099824 */ /* 0x000fe400078e00ff */
[----:B------:R-:W-:Y:S01]  /*52d0*/  @!P1 FFMA.FTZ R57, R22, R8, -R26 ;  /* 0x0000000816399223 */ /* 0x000fe2000001081a */
[----:B------:R-:W-:Y:S01]  /*52e0*/  @!P1 LOP3.LUT R26, R44, 0xffff0000, RZ, 0xc0, !PT ;  /* 0xffff00002c1a9812 */ /* 0x000fe200078ec0ff */
[----:B------:R-:W-:Y:S01]  /*52f0*/  @!P1 FMUL.FTZ R20, R3, R23 ;  /* 0x0000001703149220 */ /* 0x000fe20000410000 */
[----:B------:R-:W-:Y:S01]  /*5300*/  @!P1 LOP3.LUT R8, R10, 0xffff0000, RZ, 0xc0, !PT ;  /* 0xffff00000a089812 */ /* 0x000fe200078ec0ff */
[C---:B------:R-:W-:Y:S01]  /*5310*/  @!P1 IMAD.U32 R10, R11.reuse, 0x10000, RZ ;  /* 0x000100000b0a9824 */ /* 0x040fe200078e00ff */
[----:B------:R-:W-:Y:S01]  /*5320*/  @!P1 LOP3.LUT R11, R11, 0xffff0000, RZ, 0xc0, !PT ;  /* 0xffff00000b0b9812 */ /* 0x000fe200078ec0ff */
[----:B------:R-:W-:Y:S02]  /*5330*/  @!P1 FMUL.FTZ R37, R9, R31 ;  /* 0x0000001f09259220 */ /* 0x000fe40000410000 */
[-C--:B------:R-:W-:Y:S02]  /*5340*/  @!P1 FMUL.FTZ R3, R3, R8.reuse ;  /* 0x0000000803039220 */ /* 0x080fe40000410000 */
[----:B------:R-:W-:Y:S01]  /*5350*/  @!P1 FFMA.FTZ R56, R26, R8, -R20 ;  /* 0x000000081a389223 */ /* 0x000fe20000010814 */
[----:B------:R-:W-:Y:S01]  /*5360*/  @!P1 LOP3.LUT R20, R19, 0xffff0000, RZ, 0xc0, !PT ;  /* 0xffff000013149812 */ /* 0x000fe200078ec0ff */
[-C--:B------:R-:W-:Y:S01]  /*5370*/  @!P1 FMUL.FTZ R8, R9, R10.reuse ;  /* 0x0000000a09089220 */ /* 0x080fe20000410000 */
[----:B------:R-:W-:Y:S01]  /*5380*/  @!P1 LOP3.LUT R9, R18, 0xffff0000, RZ, 0xc0, !PT ;  /* 0xffff000012099812 */ /* 0x000fe200078ec0ff */
[----:B------:R-:W-:Y:S01]  /*5390*/  @!P1 FFMA.FTZ R55, R36, R10, -R37 ;  /* 0x0000000a24379223 */ /* 0x000fe20000010825 */
[----:B------:R-:W-:Y:S01]  /*53a0*/  @!P1 LOP3.LUT R37, R14, 0xffff0000, RZ, 0xc0, !PT ;  /* 0xffff00000e259812 */ /* 0x000fe200078ec0ff */
[----:B------:R-:W-:Y:S02]  /*53b0*/  @!P1 IMAD.U32 R14, R19, 0x10000, RZ ;  /* 0x00010000130e9824 */ /* 0x000fe400078e00ff */
[C---:B------:R-:W-:Y:S01]  /*53c0*/  @!P1 IMAD.U32 R10, R15.reuse, 0x10000, RZ ;  /* 0x000100000f0a9824 */ /* 0x040fe200078e00ff */
[----:B------:R-:W-:Y:S01]  /*53d0*/  @!P1 LOP3.LUT R15, R15, 0xffff0000, RZ, 0xc0, !PT ;  /* 0xffff00000f0f9812 */ /* 0x000fe200078ec0ff */
[----:B------:R-:W-:Y:S02]  /*53e0*/  @!P1 FMUL.FTZ R49, R14, R40 ;  /* 0x000000280e319220 */ /* 0x000fe40000410000 */
[----:B------:R-:W-:Y:S02]  /*53f0*/  @!P1 FMUL.FTZ R48, R20, R42 ;  /* 0x0000002a14309220 */ /* 0x000fe40000410000 */
[C---:B------:R-:W-:Y:S02]  /*5400*/  @!P1 FMUL.FTZ R50, R9.reuse, R37 ;  /* 0x0000002509329220 */ /* 0x040fe40000410000 */
        /* <DEDUP_REMOVED lines=10> */
[----:B------:R-:W-:Y:S01]  /*54b0*/  @!P1 FFMA.FTZ R2, R21, R22, R2 ;  /* 0x0000001615029223 */ /* 0x000fe20000010002 */
[----:B------:R-:W-:Y:S01]  /*54c0*/  @!P1 MOV R45, R50 ;  /* 0x00000032002d9202 */ /* 0x000fe20000000f00 */
[----:B------:R-:W-:Y:S02]  /*54d0*/  @!P1 IMAD.MOV.U32 R47, RZ, RZ, R48 ;  /* 0x000000ffff2f9224 */ /* 0x000fe400078e0030 */
[----:B------:R-:W-:Y:S02]  /*54e0*/  @!P1 IMAD.MOV.U32 R46, RZ, RZ, R14 ;  /* 0x000000ffff2e9224 */ /* 0x000fe400078e000e */
[----:B------:R-:W-:Y:S02]  /*54f0*/  @!P1 FFMA.FTZ R3, R23, R26, R3 ;  /* 0x0000001a17039223 */ /* 0x000fe40000010003 */
[----:B------:R-:W-:Y:S01]  /*5500*/  @!P1 FFMA.FTZ R5, R27, R28, R5 ;  /* 0x0000001c1b059223 */ /* 0x000fe20000010005 */
[----:B------:R1:W-:Y:S01]  /*5510*/  ST.E.128 [R58.64], R44 ;  /* 0x0000002c3a007985 */ /* 0x0003e2000c101d06 */
[----:B------:R-:W-:Y:S01]  /*5520*/  @!P1 FFMA.FTZ R6, R29, R30, R6 ;  /* 0x0000001e1d069223 */ /* 0x000fe20000010006 */
[----:B------:R-:W-:Y:S01]  /*5530*/  @!P1 F2FP.BF16.PACK_AB R2, R3, R2 ;  /* 0x000000020302923e */ /* 0x000fe200000010ff */
        /* <DEDUP_REMOVED lines=17> */
.L_x_1199:
        /* <DEDUP_REMOVED lines=19> */
.L_x_1223:
[----:B-12---:R-:W-:Y:S05]  /*5780*/  BSYNC B0 ;  /* 0x0000000000007941 */ /* 0x006fea0003800000 */
.L_x_1222:
[----:B------:R1:W2:Y:S01]  /*5790*/  SHFL.IDX PT, R6, R85, 0x1, 0x181f ;  /* 0x00381f0055067f89 */ /* 0x0002a200000e0000 */
[----:B------:R-:W-:Y:S01]  /*57a0*/  ISETP.GE.AND P0, PT, R10, 0x11, PT ;  /* 0x000000110a00780c */ /* 0x000fe20003f06270 */
[----:B------:R-:W-:Y:S02]  /*57b0*/  BSSY B0, `(.L_x_1224) ;  /* 0x000000d000007945 */ /* 0x000fe40003800000 */
[----:B------:R1:W4:Y:S10]  /*57c0*/  SHFL.IDX PT, R5, R88, 0x1, 0x181f ;  /* 0x00381f0058057f89 */ /* 0x00033400000e0000 */
[----:B------:R-:W-:-:S05]  /*57d0*/  @!P0 BRA `(.L_x_1225) ;  /* 0x000000a000008947 */ /* 0x000fca0003800000 */
[----:B------:R-:W5:Y:S01]  /*57e0*/  @!P5 LDS.128 R16, [R72+0x5880] ;  /* 0x005880004810d984 */ /* 0x000f620000000c00 */
[CC--:B----4-:R-:W-:Y:S04]  /*57f0*/  @!P5 LEA R2, P0, R24.reuse, R5.reuse, 0x1 ;  /* 0x000000051802d211 */ /* 0x0d0fe800078008ff */
[-C--:B--2---:R-:W-:Y:S02]  /*5800*/  @!P5 LEA.HI.X R3, R24, R6.reuse, R25, 0x1, P0 ;  /* 0x000000061803d211 */ /* 0x084fe400000f0c19 */
[----:B------:R-:W-:Y:S11]  /*5810*/  ISETP.GE.AND P0, PT, R89, c[0x0][0x1d4], PT ;  /* 0x0000750059007a0c */ /* 0x000ff60003f06270 */
[----:B------:R-:W-:Y:S02]  /*5820*/  @!UPT UIADD3 URZ, URZ, URZ, URZ ;  /* 0x0000003f3f3ff290 */ /* 0x000fe4000fffe03f */
[C---:B---3--:R-:W-:Y:S04]  /*5830*/  @!P0 LEA R8, P1, R83.reuse, R5, 0x1 ;  /* 0x0000000553088211 */ /* 0x048fe800078208ff */
[----:B------:R-:W-:Y:S01]  /*5840*/  @!P0 LEA.HI.X R9, R83, R6, R90, 0x1, P1 ;  /* 0x0000000653098211 */ /* 0x000fe200008f0c5a */
[----:B-----5:R-:W-:Y:S04]  /*5850*/  @!P5 ST.E.128 [R2.64], R16 ;  /* 0x000000100200d985 */ /* 0x020fe8000c101d06 */
[----:B------:R-:W2:Y:S04]  /*5860*/  @!P0 LDS.128 R16, [R72+0x7080] ;  /* 0x0070800048108984 */ /* 0x000ea80000000c00 */
[----:B--2---:R2:W-:Y:S02]  /*5870*/  @!P0 ST.E.128 [R8.64], R16 ;  /* 0x0000001008008985 */ /* 0x0045e4000c101d06 */
.L_x_1225:
[----:B------:R-:W-:Y:S05]  /*5880*/  BSYNC B0 ;  /* 0x0000000000007941 */ /* 0x000fea0003800000 */
.L_x_1224:
[----:B------:R1:W4:Y:S01]  /*5890*/  SHFL.IDX PT, R3, R85, 0x2, 0x181f ;  /* 0x00581f0055037f89 */ /* 0x00032200000e0000 */
[----:B------:R-:W-:Y:S03]  /*58a0*/  ISETP.GE.AND P0, PT, R10, 0x21, PT ;  /* 0x000000210a00780c */ /* 0x000fe60003f06270 */
[----:B------:R1:W3:Y:S10]  /*58b0*/  SHFL.IDX PT, R2, R88, 0x2, 0x181f ;  /* 0x00581f0058027f89 */ /* 0x0002f400000e0000 */
[----:B------:R-:W-:-:S05]  /*58c0*/  @!P0 BRA `(.L_x_1215) ;  /* 0x000000a000008947 */ /* 0x000fca0003800000 */
[----:B--2---:R-:W2:Y:S01]  /*58d0*/  @!P5 LDS.128 R16, [R72+0x6080] ;  /* 0x006080004810d984 */ /* 0x004ea20000000c00 */
[CC--:B---3--:R-:W-:Y:S04]  /*58e0*/  @!P5 LEA R8, P0, R24.reuse, R2.reuse, 0x1 ;  /* 0x000000021808d211 */ /* 0x0c8fe800078008ff */
[-C--:B----4-:R-:W-:Y:S02]  /*58f0*/  @!P5 LEA.HI.X R9, R24, R3.reuse, R25, 0x1, P0 ;  /* 0x000000031809d211 */ /* 0x090fe400000f0c19 */
[----:B------:R-:W-:Y:S11]  /*5900*/  ISETP.GE.AND P0, PT, R89, c[0x0][0x1d4], PT ;  /* 0x0000750059007a0c */ /* 0x000ff60003f06270 */
[----:B------:R-:W-:Y:S02]  /*5910*/  @!UPT UIADD3 URZ, URZ, URZ, URZ ;  /* 0x0000003f3f3ff290 */ /* 0x000fe4000fffe03f */
[C---:B------:R-:W-:Y:S04]  /*5920*/  @!P0 LEA R2, P1, R83.reuse, R2, 0x1 ;  /* 0x0000000253028211 */ /* 0x040fe800078208ff */
[----:B------:R-:W-:Y:S01]  /*5930*/  @!P0 LEA.HI.X R3, R83, R3, R90, 0x1, P1 ;  /* 0x0000000353038211 */ /* 0x000fe200008f0c5a */
[----:B--2---:R-:W-:Y:S04]  /*5940*/  @!P5 ST.E.128 [R8.64], R16 ;  /* 0x000000100800d985 */ /* 0x004fe8000c101d06 */
[----:B------:R-:W2:Y:S04]  /*5950*/  @!P0 LDS.128 R8, [R72+0x7880] ;  /* 0x0078800048088984 */ /* 0x000ea80000000c00 */
[----:B--2---:R2:W-:Y:S02]  /*5960*/  @!P0 ST.E.128 [R2.64], R8 ;  /* 0x0000000802008985 */ /* 0x0045e4000c101d06 */
.L_x_1215:
[----:B------:R-:W-:Y:S05]  /*5970*/  BSYNC B2 ;  /* 0x0000000000027941 */ /* 0x000fea0003800000 */
.L_x_1198:
[C---:B--2---:R-:W-:Y:S01]  /*5980*/  IMAD R17, R38.reuse, -0x30, RZ ;  /* 0xffffffd026117824 */ /* 0x044fe200078e02ff */
[----:B------:R-:W-:Y:S01]  /*5990*/  ISETP.NE.AND P6, PT, R133, RZ, PT ;  /* 0x000000ff8500720c */ /* 0x000fe20003fc5270 */
[----:B---3--:R-:W-:Y:S01]  /*59a0*/  IMAD.WIDE R8, R38, 0x30, R112 ;  /* 0x0000003026087825 */ /* 0x008fe200078e0270 */
[----:B------:R-:W-:Y:S03]  /*59b0*/  BSSY B0, `(.L_x_1226) ;  /* 0x000004d000007945 */ /* 0x000fe60003800000 */
[----:B------:R-:W-:Y:S05]  /*59c0*/  IMAD.IADD R2, R128, 0x1, R17 ;  /* 0x0000000180027824 */ /* 0x000fea00078e0211 */
[----:B------:R-:W-:Y:S11]  /*59d0*/  ISETP.GE.AND P1, PT, R2, 0x11, PT ;  /* 0x000000110200780c */ /* 0x000ff60003f26270 */
[----:B------:R-:W-:Y:S02]  /*59e0*/  @!UPT UIADD3 URZ, URZ, URZ, URZ ;  /* 0x0000003f3f3ff290 */ /* 0x000fe4000fffe03f */
[----:B------:R-:W-:Y:S04]  /*59f0*/  @P1 IADD3 R6, P0, R8, 0x10, RZ ;  /* 0x0000001008061810 */ /* 0x000fe80007f1e0ff */
[----:B------:R-:W-:Y:S02]  /*5a00*/  @P1 IADD3.X R10, RZ, R9, RZ, P0, !PT ;  /* 0x00000009ff0a1210 */ /* 0x000fe400007fe4ff */
[----:B------:R-:W-:Y:S11]  /*5a10*/  ISETP.GE.AND P0, PT, R2, 0x21, PT ;  /* 0x000000210200780c */ /* 0x000ff60003f06270 */
[----:B------:R-:W-:Y:S02]  /*5a20*/  @!UPT UIADD3 URZ, URZ, URZ, URZ ;  /* 0x0000003f3f3ff290 */ /* 0x000fe4000fffe03f */
[----:B------:R-:W-:Y:S05]  /*5a30*/  @P0 IADD3 R16, P3, R8, 0x20, RZ ;  /* 0x0000002008100810 */ /* 0x000fea0007f7e0ff */
[----:B------:R-:W-:Y:S01]  /*5a40*/  @P0 IMAD.X R18, RZ, RZ, R9, P3 ;  /* 0x000000ffff120224 */ /* 0x000fe200018e0609 */
[----:B------:R-:W-:Y:S11]  /*5a50*/  ISETP.GE.AND P3, PT, R2, 0x1, PT ;  /* 0x000000010200780c */ /* 0x000ff60003f66270 */
[----:B------:R-:W-:Y:S02]  /*5a60*/  @!UPT UIADD3 URZ, URZ, URZ, URZ ;  /* 0x0000003f3f3ff290 */ /* 0x000fe4000fffe03f */
[----:B----4-:R-:W-:Y:S01]  /*5a70*/  @P3 IMAD R5, R9, c[0x0][0x258], RZ ;  /* 0x0000960009053a24 */ /* 0x010fe200078e02ff */
[----:B------:R-:W-:Y:S01]  /*5a80*/  @P3 MOV R2, R94 ;  /* 0x0000005e00023202 */ /* 0x000fe20000000f00 */
[----:B------:R-:W-:Y:S04]  /*5a90*/  @P3 IMAD.MOV.U32 R3, RZ, RZ, R106 ;  /* 0x000000ffff033224 */ /* 0x000fe800078e006a */
[C---:B------:R-:W-:Y:S04]  /*5aa0*/  @P3 IMAD.WIDE.U32 R2, R8.reuse, c[0x0][0x258], R2 ;  /* 0x0000960008023a25 */ /* 0x040fe800078e0002 */
[----:B------:R-:W-:Y:S01]  /*5ab0*/  @P3 IMAD R8, R8, c[0x0][0x25c], R5 ;  /* 0x0000970008083a24 */ /* 0x000fe200078e0205 */
[----:B------:R-:W-:Y:S01]  /*5ac0*/  @P3 LEA R14, P4, R2, c[0x0][0x250], 0x1 ;  /* 0x00009400020e3a11 */ /* 0x000fe200078808ff */
[----:B------:R-:W-:Y:S03]  /*5ad0*/  @P1 IMAD R5, R10, c[0x0][0x258], RZ ;  /* 0x000096000a051a24 */ /* 0x000fe600078e02ff */
[----:B------:R-:W-:Y:S01]  /*5ae0*/  @P3 IADD3 R8, R3, R8, RZ ;  /* 0x0000000803083210 */ /* 0x000fe20007ffe0ff */
[----:B------:R-:W-:Y:S01]  /*5af0*/  @P1 IMAD R5, R6, c[0x0][0x25c], R5 ;  /* 0x0000970006051a24 */ /* 0x000fe200078e0205 */
[----:B------:R-:W-:Y:S02]  /*5b00*/  @P1 MOV R3, R106 ;  /* 0x0000006a00031202 */ /* 0x000fe40000000f00 */
[----:B------:R-:W-:Y:S01]  /*5b10*/  @P3 LEA.HI.X R15, R2, c[0x0][0x254], R8, 0x1, P4 ;  /* 0x00009500020f3a11 */ /* 0x000fe200020f0c08 */
[----:B------:R-:W-:Y:S04]  /*5b20*/  @P1 IMAD.MOV.U32 R2, RZ, RZ, R94 ;  /* 0x000000ffff021224 */ /* 0x000fe800078e005e */
[----:B------:R-:W-:Y:S04]  /*5b30*/  @P1 IMAD.WIDE.U32 R2, R6, c[0x0][0x258], R2 ;  /* 0x0000960006021a25 */ /* 0x000fe800078e0002 */
[----:B------:R-:W-:Y:S01]  /*5b40*/  @P1 IMAD.IADD R5, R3, 0x1, R5 ;  /* 0x0000000103051824 */ /* 0x000fe200078e0205 */
[C---:B------:R-:W-:Y:S01]  /*5b50*/  @P1 LEA R10, P4, R2.reuse, c[0x0][0x250], 0x1 ;  /* 0x00009400020a1a11 */ /* 0x040fe200078808ff */
[----:B------:R-:W-:Y:S03]  /*5b60*/  @P0 IMAD.MOV.U32 R3, RZ, RZ, R106 ;  /* 0x000000ffff030224 */ /* 0x000fe600078e006a */
[----:B------:R-:W-:Y:S01]  /*5b70*/  @P1 LEA.HI.X R11, R2, c[0x0][0x254], R5, 0x1, P4 ;  /* 0x00009500020b1a11 */ /* 0x000fe200020f0c05 */
[----:B------:R-:W-:Y:S01]  /*5b80*/  @P0 IMAD R5, R18, c[0x0][0x258], RZ ;  /* 0x0000960012050a24 */ /* 0x000fe200078e02ff */
[----:B------:R-:W-:Y:S03]  /*5b90*/  @P0 MOV R2, R94 ;  /* 0x0000005e00020202 */ /* 0x000fe60000000f00 */
[C---:B------:R-:W-:Y:S02]  /*5ba0*/  @P0 IMAD R5, R16.reuse, c[0x0][0x25c], R5 ;  /* 0x0000970010050a24 */ /* 0x040fe400078e0205 */
[----:B------:R-:W-:Y:S05]  /*5bb0*/  @P0 IMAD.WIDE.U32 R2, R16, c[0x0][0x258], R2 ;  /* 0x0000960010020a25 */ /* 0x000fea00078e0002 */
[C---:B------:R-:W-:Y:S02]  /*5bc0*/  @P0 LEA R8, P4, R2.reuse, c[0x0][0x250], 0x1 ;  /* 0x0000940002080a11 */ /* 0x040fe400078808ff */
[----:B------:R-:W-:Y:S04]  /*5bd0*/  @P0 IADD3 R5, R3, R5, RZ ;  /* 0x0000000503050210 */ /* 0x000fe80007ffe0ff */
[----:B------:R-:W-:Y:S01]  /*5be0*/  @P0 LEA.HI.X R9, R2, c[0x0][0x254], R5, 0x1, P4 ;  /* 0x0000950002090a11 */ /* 0x000fe200020f0c05 */
[----:B------:R-:W-:Y:S01]  /*5bf0*/  IMAD R2, R104, c[0x0][0x208], RZ ;  /* 0x0000820068027a24 */ /* 0x000fe200078e02ff */
[----:B------:R-:W-:Y:S03]  /*5c00*/  ISETP.NE.AND P4, PT, R134, RZ, PT ;  /* 0x000000ff8600720c */ /* 0x000fe60003f85270 */
[C---:B------:R-:W-:Y:S02]  /*5c10*/  IMAD R5, R92.reuse, c[0x0][0x20c], R2 ;  /* 0x000083005c057a24 */ /* 0x040fe400078e0202 */
[----:B------:R-:W-:Y:S04]  /*5c20*/  IMAD.WIDE.U32 R2, R92, c[0x0][0x208], RZ ;  /* 0x000082005c027a25 */ /* 0x000fe800078e00ff */
[----:B------:R-:W-:Y:S02]  /*5c30*/  IMAD.IADD R3, R3, 0x1, R5 ;  /* 0x0000000103037824 */ /* 0x000fe400078e0205 */
[----:B------:R-:W-:Y:S02]  /*5c40*/  IMAD R5, R105, c[0x0][0x218], RZ ;  /* 0x0000860069057a24 */ /* 0x000fe400078e02ff */
[----:B------:R-:W-:Y:S01]  /*5c50*/  @!PT LDS RZ, [RZ] ;  /* 0x00000000fffff984 */ /* 0x000fe20000000800 */
[----:B------:R-:W-:Y:S01]  /*5c60*/  @!PT LDS RZ, [RZ] ;  /* 0x00000000fffff984 */ /* 0x000fe20000000800 */
[----:B------:R-:W-:Y:S01]  /*5c70*/  @!PT LDS RZ, [RZ] ;  /* 0x00000000fffff984 */ /* 0x000fe20000000800 */
[----:B------:R2:W-:Y:S01]  /*5c80*/  @P3 LDGSTS.E.BYPASS.LTC128B.128 [R72+0x2080], [R14.64], !P4 ;  /* 0x020800000e483fae */ /* 0x0005e2000e101d46 */
[C---:B------:R-:W-:Y:S04]  /*5c90*/  IMAD.WIDE.U32 R2, R91.reuse, c[0x0][0x218], R2 ;  /* 0x000086005b027a25 */ /* 0x040fe800078e0002 */
[----:B------:R2:W-:Y:S01]  /*5ca0*/  @P3 LDGSTS.E.BYPASS.LTC128B.128 [R72+0x3880], [R14.64+0x80], !P6 ;  /* 0x038800800e483fae */ /* 0x0005e2000f101d46 */
[----:B------:R-:W-:Y:S04]  /*5cb0*/  IMAD R5, R91, c[0x0][0x21c], R5 ;  /* 0x000087005b057a24 */ /* 0x000fe800078e0205 */
[----:B------:R3:W-:Y:S05]  /*5cc0*/  @P1 LDGSTS.E.BYPASS.LTC128B.128 [R72+0x2880], [R10.64], !P4 ;  /* 0x028800000a481fae */ /* 0x0007ea000e101d46 */
[----:B------:R3:W-:Y:S05]  /*5cd0*/  @P1 LDGSTS.E.BYPASS.LTC128B.128 [R72+0x4080], [R10.64+0x80], !P6 ;  /* 0x040800800a481fae */ /* 0x0007ea000f101d46 */
[----:B------:R3:W-:Y:S05]  /*5ce0*/  @P0 LDGSTS.E.BYPASS.LTC128B.128 [R72+0x3080], [R8.64], !P4 ;  /* 0x0308000008480fae */ /* 0x0007ea000e101d46 */
[----:B------:R3:W-:Y:S01]  /*5cf0*/  @P0 LDGSTS.E.BYPASS.LTC128B.128 [R72+0x4880], [R8.64+0x80], !P6 ;  /* 0x0488008008480fae */ /* 0x0007e2000f101d46 */
[----:B------:R-:W-:Y:S04]  /*5d00*/  IADD3 R2, P0, R164, R2, RZ ;  /* 0x00000002a4027210 */ /* 0x000fe80007f1e0ff */
[----:B------:R-:W0:Y:S01]  /*5d10*/  LDGDEPBAR ;  /* 0x00000000000079af */ /* 0x000e220000000000 */
[----:B------:R-:W-:Y:S02]  /*5d20*/  IADD3.X R3, R131, R3, R5, P0, !PT ;  /* 0x0000000383037210 */ /* 0x000fe400007fe405 */
[C---:B--2---:R-:W-:Y:S02]  /*5d30*/  LEA R14, P0, R2.reuse, c[0x0][0x1f8], 0x1 ;  /* 0x00007e00020e7a11 */ /* 0x044fe400078008ff */
[----:B------:R-:W-:Y:S02]  /*5d40*/  IADD3 R5, R17, R4, RZ ;  /* 0x0000000411057210 */ /* 0x000fe40007ffe0ff */
[----:B------:R-:W-:Y:S02]  /*5d50*/  LEA.HI.X R6, R2, c[0x0][0x1fc], R3, 0x1, P0 ;  /* 0x00007f0002067a11 */ /* 0x000fe400000f0c03 */
[----:B------:R3:W2:Y:S01]  /*5d60*/  SHFL.IDX PT, R2, R14, RZ, 0x181f ;  /* 0x00181fff0e027589 */ /* 0x0006a200000e0000 */
[----:B------:R-:W-:Y:S04]  /*5d70*/  IMNMX R5, R5, 0x30, PT ;  /* 0x0000003005057817 */ /* 0x000fe80003800200 */
[----:B------:R3:W4:Y:S01]  /*5d80*/  SHFL.IDX PT, R3, R6, RZ, 0x181f ;  /* 0x00181fff06037589 */ /* 0x00072200000e0000 */
[----:B------:R-:W-:Y:S05]  /*5d90*/  IMAD.IADD R5, R5, 0x1, -R35 ;  /* 0x0000000105057824 */ /* 0x000fea00078e0a23 */
[----:B------:R-:W-:Y:S01]  /*5da0*/  ISETP.GE.AND P0, PT, R5, 0x1, PT ;  /* 0x000000010500780c */ /* 0x000fe20003f06270 */
[----:B------:R-:W-:Y:S04]  /*5db0*/  DEPBAR.LE SB0, 0x0 ;  /* 0x000080000000791a */ /* 0x000fe80000000000 */
[----:B------:R-:W-:Y:S08]  /*5dc0*/  BAR.SYNC.DEFER_BLOCKING 0x0 ;  /* 0x0000000000007b1d */ /* 0x000ff00000010000 */
        /* <DEDUP_REMOVED lines=11> */
.L_x_1227:
[----:B--2---:R-:W-:Y:S05]  /*5e80*/  BSYNC B0 ;  /* 0x0000000000007941 */ /* 0x004fea0003800000 */
.L_x_1226:
[----:B----4-:R2:W4:Y:S01]  /*5e90*/  SHFL.IDX PT, R3, R6, 0x1, 0x181f ;  /* 0x00381f0006037f89 */ /* 0x01052200000e0000 */
[----:B------:R-:W-:Y:S01]  /*5ea0*/  ISETP.GE.AND P0, PT, R5, 0x11, PT ;  /* 0x000000110500780c */ /* 0x000fe20003f06270 */
[----:B------:R-:W-:Y:S02]  /*5eb0*/  BSSY B0, `(.L_x_1228) ;  /* 0x000000d000007945 */ /* 0x000fe40003800000 */
[----:B------:R2:W3:Y:S10]  /*5ec0*/  SHFL.IDX PT, R2, R14, 0x1, 0x181f ;  /* 0x00381f000e027f89 */ /* 0x0004f400000e0000 */
        /* <DEDUP_REMOVED lines=11> */
.L_x_1229:
[----:B------:R-:W-:Y:S05]  /*5f80*/  BSYNC B0 ;  /* 0x0000000000007941 */ /* 0x000fea0003800000 */
.L_x_1228:
[----:B---34-:R3:W4:Y:S01]  /*5f90*/  SHFL.IDX PT, R3, R6, 0x2, 0x181f ;  /* 0x00581f0006037f89 */ /* 0x01872200000e0000 */
[----:B------:R-:W-:Y:S01]  /*5fa0*/  ISETP.GE.AND P0, PT, R5, 0x21, PT ;  /* 0x000000210500780c */ /* 0x000fe20003f06270 */
[----:B------:R-:W-:Y:S02]  /*5fb0*/  BSSY B0, `(.L_x_1230) ;  /* 0x000000d000007945 */ /* 0x000fe40003800000 */
[----:B------:R3:W2:Y:S10]  /*5fc0*/  SHFL.IDX PT, R2, R14, 0x2, 0x181f ;  /* 0x00581f000e027f89 */ /* 0x0006b400000e0000 */
[----:B------:R-:W-:-:S05]  /*5fd0*/  @!P0 BRA `(.L_x_1231) ;  /* 0x000000a000008947 */ /* 0x000fca0003800000 */
[----:B------:R-:W5:Y:S01]  /*5fe0*/  @!P5 LDS.128 R16, [R72+0x3080] ;  /* 0x003080004810d984 */ /* 0x000f620000000c00 */
[CC--:B--2---:R-:W-:Y:S04]  /*5ff0*/  @!P5 LEA R8, P0, R24.reuse, R2.reuse, 0x1 ;  /* 0x000000021808d211 */ /* 0x0c4fe800078008ff */
[-C--:B----4-:R-:W-:Y:S02]  /*6000*/  @!P5 LEA.HI.X R9, R24, R3.reuse, R25, 0x1, P0 ;  /* 0x000000031809d211 */ /* 0x090fe400000f0c19 */
[----:B------:R-:W-:Y:S11]  /*6010*/  ISETP.GE.AND P0, PT, R89, c[0x0][0x1d4], PT ;  /* 0x0000750059007a0c */ /* 0x000ff60003f06270 */
[----:B------:R-:W-:Y:S02]  /*6020*/  @!UPT UIADD3 URZ, URZ, URZ, URZ ;  /* 0x0000003f3f3ff290 */ /* 0x000fe4000fffe03f */
[C---:B------:R-:W-:Y:S04]  /*6030*/  @!P0 LEA R2, P1, R83.reuse, R2, 0x1 ;  /* 0x0000000253028211 */ /* 0x040fe800078208ff */
[----:B------:R-:W-:Y:S01]  /*6040*/  @!P0 LEA.HI.X R3, R83, R3, R90, 0x1, P1 ;  /* 0x0000000353038211 */ /* 0x000fe200008f0c5a */
[----:B-----5:R-:W-:Y:S04]  /*6050*/  @!P5 ST.E.128 [R8.64], R16 ;  /* 0x000000100800d985 */ /* 0x020fe8000c101d06 */
[----:B------:R-:W2:Y:S04]  /*6060*/  @!P0 LDS.128 R8, [R72+0x4880] ;  /* 0x0048800048088984 */ /* 0x000ea80000000c00 */
[----:B--2---:R2:W-:Y:S02]  /*6070*/  @!P0 ST.E.128 [R2.64], R8 ;  /* 0x0000000802008985 */ /* 0x0045e4000c101d06 */
.L_x_1231:
[----:B------:R-:W-:Y:S05]  /*6080*/  BSYNC B0 ;  /* 0x0000000000007941 */ /* 0x000fea0003800000 */
.L_x_1230:
[C---:B------:R-:W-:Y:S02]  /*6090*/  ISETP.GT.AND P0, PT, R38.reuse, R119, PT ;  /* 0x000000772600720c */ /* 0x040fe40003f04270 */
[----:B------:R-:W-:Y:S11]  /*60a0*/  IADD3 R38, R38, -0x1, RZ ;  /* 0xffffffff26267810 */ /* 0x000ff60007ffe0ff */
[----:B--2-4-:R-:W-:Y:S01]  /*60b0*/  @P0 SHF.R.S32.HI R3, RZ, 0x1f, R38 ;  /* 0x0000001fff030819 */ /* 0x014fe20000011426 */
[----:B------:R-:W-:Y:S02]  /*60c0*/  @P0 IMAD R2, R155, R38, RZ ;  /* 0x000000269b020224 */ /* 0x000fe400078e02ff */
[----:B------:R-:W-:Y:S02]  /*60d0*/  @P0 IMAD.MOV.U32 R8, RZ, RZ, R120 ;  /* 0x000000ffff080224 */ /* 0x000fe400078e0078 */
        /* <DEDUP_REMOVED lines=15> */
[C---:B---3--:R-:W-:Y:S04]  /*61d0*/  @P0 IADD3 R14, P1, R8.reuse, R148, RZ ;  /* 0x00000094080e0210 */ /* 0x048fe80007f3e0ff */
        /* <DEDUP_REMOVED lines=9> */
[----:B------:R-:W3:Y:S04]  /*6270*/  LDL R5, [R1+0x64] ;  /* 0x0000640001057983 */ /* 0x000ee80000100800 */
[----:B------:R4:W5:Y:S04]  /*6280*/  LDL R13, [R1+0x58] ;  /* 0x00005800010d7983 */ /* 0x0009680000100800 */
[----:B------:R-:W-:Y:S01]  /*6290*/  BAR.SYNC.DEFER_BLOCKING 0x0 ;  /* 0x0000000000007b1d */ /* 0x000fe20000010000 */
[----:B---3--:R-:W-:-:S05]  /*62a0*/  IADD3 R0, R5, 0x2f, RZ ;  /* 0x0000002f05007810 */ /* 0x008fca0007ffe0ff */
[----:B------:R-:W-:-:S05]  /*62b0*/  IMAD.HI R0, R0, 0x2aaaaaab, RZ ;  /* 0x2aaaaaab00007827 */ /* 0x000fca00078e02ff */
[----:B--2---:R-:W-:-:S04]  /*62c0*/  SHF.R.U32.HI R2, RZ, 0x1f, R0 ;  /* 0x0000001fff027819 */ /* 0x004fc80000011600 */
[----:B------:R-:W-:Y:S02]  /*62d0*/  LEA.HI.SX32 R7, R0, R2, 0x1d ;  /* 0x0000000200077211 */ /* 0x000fe400078feaff */
.L_x_1197:
[----:B----4-:R-:W-:Y:S01]  /*62e0*/  IMAD.MOV.U32 R0, RZ, RZ, c[0x0][0x2c4] ;  /* 0x0000b100ff007624 */ /* 0x010fe200078e00ff */
[----:B------:R2:W-:Y:S01]  /*62f0*/  STL.64 [R1], R176 ;  /* 0x000000b001007387 */ /* 0x0005e20000100a00 */
[----:B-1----:R-:W-:-:S03]  /*6300*/  IMAD.MOV.U32 R4, RZ, RZ, c[0x0][0x32c] ;  /* 0x0000cb00ff047624 */ /* 0x002fc600078e00ff */
[----:B------:R-:W-:Y:S02]  /*6310*/  ISETP.NE.AND P2, PT, R0, 0x1, PT ;  /* 0x000000010000780c */ /* 0x000fe40003f45270 */
[----:B------:R-:W-:Y:S02]  /*6320*/  IADD3 R0, R137, 0x7f, RZ ;  /* 0x0000007f89007810 */ /* 0x000fe40007ffe0ff */
[----:B------:R-:W-:-:S09]  /*6330*/  ISETP.GE.AND P1, PT, R4, 0x1, PT ;  /* 0x000000010400780c */ /* 0x000fd20003f26270 */
[----:B------:R-:W-:-:S05]  /*6340*/  @P2 IMAD.HI.U32 R2, R0, c[0x0][0x2c8], RZ ;  /* 0x0000b20000022a27 */ /* 0x000fca00078e00ff */
[----:B------:R-:W-:-:S04]  /*6350*/  @P2 SHF.R.U32.HI R0, RZ, c[0x0][0x2cc], R2 ;  /* 0x0000b300ff002a19 */ /* 0x000fc80000011602 */
[----:B------:R-:W-:-:S05]  /*6360*/  IADD3 R0, R0, 0x1, R5 ;  /* 0x0000000100007810 */ /* 0x000fca0007ffe005 */
[----:B-----5:R-:W-:-:S05]  /*6370*/  IMAD.IADD R2, R0, 0x1, -R13 ;  /* 0x0000000100027824 */ /* 0x020fca00078e0a0d */
[----:B------:R-:W-:Y:S01]  /*6380*/  IADD3 R3, R2, c[0x0][0x328], RZ ;  /* 0x0000ca0002037a10 */ /* 0x000fe20007ffe0ff */
[----:B------:R-:W-:Y:S05]  /*6390*/  @!P1 BRA `(.L_x_1233) ;  /* 0x0000010000009947 */ /* 0x000fea0003800000 */
[C---:B--2---:R-:W-:Y:S01]  /*63a0*/  ISETP.GT.AND P0, PT, R2.reuse, RZ, PT ;  /* 0x000000ff0200720c */ /* 0x044fe20003f04270 */
[----:B------:R-:W-:Y:S01]  /*63b0*/  BSSY B0, `(.L_x_1234) ;  /* 0x000000c000007945 */ /* 0x000fe20003800000 */
        /* <DEDUP_REMOVED lines=8> */
.L_x_1235:
[----:B------:R-:W-:-:S13]  /*6440*/  ISETP.NE.AND P0, PT, R4, 0x1, PT ;  /* 0x000000010400780c */ /* 0x000fda0003f05270 */
[----:B------:R-:W-:-:S05]  /*6450*/  @P0 IMAD.HI.U32 R2, R0, c[0x0][0x330], RZ ;  /* 0x0000cc0000020a27 */ /* 0x000fca00078e00ff */
[----:B------:R-:W-:Y:S02]  /*6460*/  @P0 SHF.R.U32.HI R0, RZ, c[0x0][0x334], R2 ;  /* 0x0000cd00ff000a19 */ /* 0x000fe40000011602 */
.L_x_1236:
[----:B------:R-:W-:Y:S05]  /*6470*/  BSYNC B0 ;  /* 0x0000000000007941 */ /* 0x000fea0003800000 */
.L_x_1234:
[----:B------:R-:W-:-:S05]  /*6480*/  IMAD R0, R0, R4, c[0x0][0x32c] ;  /* 0x0000cb0000007624 */ /* 0x000fca00078e0204 */
[----:B------:R-:W-:-:S04]  /*6490*/  IMNMX R3, R3, R0, PT ;  /* 0x0000000003037217 */ /* 0x000fc80003800200 */
.L_x_1233:
[----:B--2---:R-:W-:Y:S01]  /*64a0*/  IADD3 R3, R3, 0x2f, RZ ;  /* 0x0000002f03037810 */ /* 0x004fe20007ffe0ff */
[----:B------:R-:W-:-:S04]  /*64b0*/  @P2 IMAD.HI.U32 R2, R137, c[0x0][0x2c8], RZ ;  /* 0x0000b20089022a27 */ /* 0x000fc800078e00ff */
[----:B------:R-:W-:-:S04]  /*64c0*/  IMAD.HI R3, R3, 0x2aaaaaab, RZ ;  /* 0x2aaaaaab03037827 */ /* 0x000fc800078e02ff */
[----:B------:R-:W-:Y:S01]  /*64d0*/  IMAD.MOV.U32 R0, RZ, RZ, R137 ;  /* 0x000000ffff007224 */ /* 0x000fe200078e0089 */
[----:B------:R-:W-:Y:S02]  /*64e0*/  @P2 SHF.R.U32.HI R0, RZ, c[0x0][0x2cc], R2 ;  /* 0x0000b300ff002a19 */ /* 0x000fe40000011602 */
[----:B------:R-:W-:Y:S02]  /*64f0*/  SHF.R.U32.HI R2, RZ, 0x1f, R3 ;  /* 0x0000001fff027819 */ /* 0x000fe40000011603 */
[----:B------:R-:W-:Y:S02]  /*6500*/  IADD3 R0, R0, R5, -R13 ;  /* 0x0000000500007210 */ /* 0x000fe40007ffe80d */
[----:B------:R-:W-:Y:S02]  /*6510*/  LEA.HI.SX32 R2, R3, R2, 0x1d ;  /* 0x0000000203027211 */ /* 0x000fe400078feaff */
[----:B------:R-:W-:Y:S02]  /*6520*/  IADD3 R3, R0, -c[0x0][0x324], RZ ;  /* 0x8000c90000037a10 */ /* 0x000fe40007ffe0ff */
[----:B------:R-:W-:Y:S01]  /*6530*/  IMNMX R230, R2, R7, PT ;  /* 0x0000000702e67217 */ /* 0x000fe20003800200 */
[----:B------:R-:W-:Y:S05]  /*6540*/  @!P1 BRA `(.L_x_1237) ;  /* 0x000000f000009947 */ /* 0x000fea0003800000 */
[----:B------:R-:W-:Y:S01]  /*6550*/  ISETP.GT.AND P0, PT, R0, -0x1, PT ;  /* 0xffffffff0000780c */ /* 0x000fe20003f04270 */
[----:B------:R-:W-:-:S12]  /*6560*/  BSSY B0, `(.L_x_1238) ;  /* 0x000000b000007945 */ /* 0x000fd80003800000 */
[----:B------:R-:W-:Y:S05]  /*6570*/  @P0 BRA `(.L_x_1239) ;  /* 0x0000006000000947 */ /* 0x000fea0003800000 */
[----:B------:R-:W-:Y:S02]  /*6580*/  ISETP.NE.AND P0, PT, R4, 0x1, PT ;  /* 0x000000010400780c */ /* 0x000fe40003f05270 */
[----:B------:R-:W-:-:S11]  /*6590*/  LOP3.LUT R0, RZ, R0, RZ, 0x33, !PT ;  /* 0x00000000ff007212 */ /* 0x000fd600078e33ff */
[----:B------:R-:W-:-:S05]  /*65a0*/  @P0 IMAD.HI.U32 R2, R0, c[0x0][0x330], RZ ;  /* 0x0000cc0000020a27 */ /* 0x000fca00078e00ff */
[----:B------:R-:W-:-:S04]  /*65b0*/  @P0 SHF.R.U32.HI R0, RZ, c[0x0][0x334], R2 ;  /* 0x0000cd00ff000a19 */ /* 0x000fc80000011602 */
[----:B------:R-:W-:Y:S01]  /*65c0*/  LOP3.LUT R0, RZ, R0, RZ, 0x33, !PT ;  /* 0x00000000ff007212 */ /* 0x000fe200078e33ff */
[----:B------:R-:W-:Y:S05]  /*65d0*/  BRA `(.L_x_1240) ;  /* 0x0000003000007947 */ /* 0x000fea0003800000 */
.L_x_1239:
[----:B------:R-:W-:-:S13]  /*65e0*/  ISETP.NE.AND P0, PT, R4, 0x1, PT ;  /* 0x000000010400780c */ /* 0x000fda0003f05270 */
[----:B------:R-:W-:-:S05]  /*65f0*/  @P0 IMAD.HI.U32 R2, R0, c[0x0][0x330], RZ ;  /* 0x0000cc0000020a27 */ /* 0x000fca00078e00ff */
[----:B------:R-:W-:Y:S02]  /*6600*/  @P0 SHF.R.U32.HI R0, RZ, c[0x0][0x334], R2 ;  /* 0x0000cd00ff000a19 */ /* 0x000fe40000011602 */
.L_x_1240:
[----:B------:R-:W-:Y:S05]  /*6610*/  BSYNC B0 ;  /* 0x0000000000007941 */ /* 0x000fea0003800000 */
.L_x_1238:
[----:B------:R-:W-:-:S05]  /*6620*/  IMAD R0, R0, c[0x0][0x32c], RZ ;  /* 0x0000cb0000007a24 */ /* 0x000fca00078e02ff */
[----:B------:R-:W-:-:S05]  /*6630*/  IMNMX R3, R3, R0, !PT ;  /* 0x0000000003037217 */ /* 0x000fca0007800200 */
.L_x_1237:
        /* <DEDUP_REMOVED lines=10> */
[----:B------:R-:W-:Y:S01]  /*66e0*/  IMAD.MOV.U32 R11, RZ, RZ, RZ ;  /* 0x000000ffff0b7224 */ /* 0x000fe200078e00ff */
[----:B------:R-:W-:Y:S01]  /*66f0*/  MOV R126, RZ ;  /* 0x000000ff007e7202 */ /* 0x000fe20000000f00 */
[----:B------:R-:W-:Y:S01]  /*6700*/  IMAD.MOV.U32 R124, RZ, RZ, RZ ;  /* 0x000000ffff7c7224 */ /* 0x000fe200078e00ff */
[----:B------:R-:W-:Y:S01]  /*6710*/  IMNMX R4, RZ, R0, !PT ;  /* 0x00000000ff047217 */ /* 0x000fe20007800200 */
[----:B------:R-:W-:Y:S01]  /*6720*/  IMAD.MOV.U32 R122, RZ, RZ, RZ ;  /* 0x000000ffff7a7224 */ /* 0x000fe200078e00ff */
[----:B------:R-:W-:Y:S01]  /*6730*/  MOV R12, RZ ;  /* 0x000000ff000c7202 */ /* 0x000fe20000000f00 */
[----:B------:R-:W-:Y:S01]  /*6740*/  CS2R R120, SRZ ;  /* 0x0000000000787805 */ /* 0x000fe2000001ff00 */
[----:B------:R-:W-:Y:S01]  /*6750*/  ISETP.GT.AND P1, PT, R230, R4, PT ;  /* 0x00000004e600720c */ /* 0x000fe20003f24270 */
[----:B------:R1:W-:Y:S01]  /*6760*/  STL [R1+0x98], R4 ;  /* 0x0000980401007387 */ /* 0x0003e20000100800 */
[----:B------:R-:W-:Y:S01]  /*6770*/  MOV R114, RZ ;  /* 0x000000ff00727202 */ /* 0x000fe20000000f00 */
[----:B------:R-:W-:Y:S01]  /*6780*/  CS2R R18, SRZ ;  /* 0x0000000000127805 */ /* 0x000fe2000001ff00 */
[----:B------:R-:W-:Y:S01]  /*6790*/  IMAD.MOV.U32 R112, RZ, RZ, RZ ;  /* 0x000000ffff707224 */ /* 0x000fe200078e00ff */
[----:B------:R-:W-:Y:S01]  /*67a0*/  MOV R118, RZ ;  /* 0x000000ff00767202 */ /* 0x000fe20000000f00 */
[----:B------:R-:W-:Y:S01]  /*67b0*/  CS2R R116, SRZ ;  /* 0x0000000000747805 */ /* 0x000fe2000001ff00 */
[----:B------:R-:W-:Y:S01]  /*67c0*/  CS2R R110, SRZ ;  /* 0x00000000006e7805 */ /* 0x000fe2000001ff00 */
[----:B------:R-:W-:Y:S01]  /*67d0*/  CS2R R22, SRZ ;  /* 0x0000000000167805 */ /* 0x000fe2000001ff00 */
[----:B------:R-:W-:Y:S01]  /*67e0*/  IMAD.MOV.U32 R108, RZ, RZ, RZ ;  /* 0x000000ffff6c7224 */ /* 0x000fe200078e00ff */
[----:B------:R-:W-:Y:S01]  /*67f0*/  MOV R106, RZ ;  /* 0x000000ff006a7202 */ /* 0x000fe20000000f00 */
[----:B------:R-:W-:Y:S01]  /*6800*/  CS2R R24, SRZ ;  /* 0x0000000000187805 */ /* 0x000fe2000001ff00 */
[----:B------:R-:W-:Y:S01]  /*6810*/  IMAD.MOV.U32 R104, RZ, RZ, RZ ;  /* 0x000000ffff687224 */ /* 0x000fe200078e00ff */
[----:B------:R-:W-:Y:S01]  /*6820*/  CS2R R98, SRZ ;  /* 0x0000000000627805 */ /* 0x000fe2000001ff00 */
[----:B------:R-:W-:Y:S01]  /*6830*/  MOV R96, RZ ;  /* 0x000000ff00607202 */ /* 0x000fe20000000f00 */
[----:B------:R-:W-:Y:S01]  /*6840*/  CS2R R26, SRZ ;  /* 0x00000000001a7805 */ /* 0x000fe2000001ff00 */
[----:B------:R-:W-:Y:S01]  /*6850*/  IMAD.MOV.U32 R102, RZ, RZ, RZ ;  /* 0x000000ffff667224 */ /* 0x000fe200078e00ff */
[----:B------:R-:W-:Y:S01]  /*6860*/  MOV R100, RZ ;  /* 0x000000ff00647202 */ /* 0x000fe20000000f00 */
        /* <DEDUP_REMOVED lines=58> */
[----:B------:R-:W-:Y:S01]  /*6c10*/  MOV R172, RZ ;  /* 0x000000ff00ac7202 */ /* 0x000fe20000000f00 */
[----:B------:R-:W-:Y:S05]  /*6c20*/  @!P1 BRA `(.L_x_1241) ;  /* 0x0001347000009947 */ /* 0x000fea0003800000 */
[----:B-1----:R-:W2:Y:S04]  /*6c30*/  LDL R57, [R1+0xd0] ;  /* 0x0000d00001397983 */ /* 0x002ea80000100800 */
[----:B------:R-:W3:Y:S01]  /*6c40*/  LDL R0, [R1+0x4c] ;  /* 0x00004c0001007983 */ /* 0x000ee20000100800 */
[----:B------:R-:W-:Y:S01]  /*6c50*/  ISETP.NE.U32.AND P5, PT, RZ, c[0x0][0x340], PT ;  /* 0x0000d000ff007a0c */ /* 0x000fe20003fa5070 */
[----:B------:R-:W-:-:S03]  /*6c60*/  ULDC.64 UR4, c[0x0][0x18] ;  /* 0x0000060000047ab9 */ /* 0x000fc60000000a00 */
[----:B------:R-:W-:-:S13]  /*6c70*/  ISETP.NE.AND.EX P5, PT, RZ, c[0x0][0x344], PT, P5 ;  /* 0x0000d100ff007a0c */ /* 0x000fda0003fa5350 */
[----:B------:R-:W-:Y:S01]  /*6c80*/  @P5 IMAD.MOV.U32 R2, RZ, RZ, 0x4 ;  /* 0x00000004ff025424 */ /* 0x000fe200078e00ff */
[----:B------:R-:W1:Y:S01]  /*6c90*/  S2R R7, SR_CTAID.Y ;  /* 0x0000000000077919 */ /* 0x000e620000002600 */
[----:B------:R-:W-:-:S04]  /*6ca0*/  SHF.R.S32.HI R27, RZ, 0x1f, R176 ;  /* 0x0000001fff1b7819 */ /* 0x000fc800000114b0 */
[----:B------:R-:W-:Y:S02]  /*6cb0*/  LEA.HI R6, R27, R176, RZ, 0x3 ;  /* 0x000000b01b067211 */ /* 0x000fe400078f18ff */
[----:B-1----:R-:W-:Y:S02]  /*6cc0*/  SHF.R.S32.HI R7, RZ, 0x1f, R7 ;  /* 0x0000001fff077819 */ /* 0x002fe40000011407 */
[----:B------:R-:W-:Y:S02]  /*6cd0*/  SHF.R.S32.HI R25, RZ, 0x3, R6 ;  /* 0x00000003ff197819 */ /* 0x000fe40000011406 */
[----:B------:R-:W-:Y:S01]  /*6ce0*/  ISETP.NE.U32.AND P0, PT, RZ, c[0x0][0x348], PT ;  /* 0x0000d200ff007a0c */ /* 0x000fe20003f05070 */
[----:B--2---:R-:W-:-:S05]  /*6cf0*/  @P5 IMAD.WIDE R2, R57, R2, c[0x0][0x340] ;  /* 0x0000d00039025625 */ /* 0x004fca00078e0202 */
[----:B------:R3:W5:Y:S01]  /*6d00*/  @P5 LDG.E R19, [R2.64] ;  /* 0x0000000602135981 */ /* 0x000762000c1e1900 */
[----:B------:R-:W-:Y:S01]  /*6d10*/  ISETP.NE.AND.EX P0, PT, RZ, c[0x0][0x34c], PT, P0 ;  /* 0x0000d300ff007a0c */ /* 0x000fe20003f05300 */
[----:B------:R-:W-:Y:S01]  /*6d20*/  UIADD3 UR4, UP0, UR4, 0x8080, URZ ;  /* 0x0000808004047890 */ /* 0x000fe2000ff1e03f */
[----:B------:R-:W-:Y:S01]  /*6d30*/  LEA.HI R22, R27, R176, RZ, 0x4 ;  /* 0x000000b01b167211 */ /* 0x000fe200078f20ff */
[----:B------:R-:W-:Y:S01]  /*6d40*/  STL [R1+0x10], R13 ;  /* 0x0000100d01007387 */ /* 0x000fe20000100800 */
[----:B------:R-:W-:Y:S01]  /*6d50*/  IADD3 R139, R230, -0x1, RZ ;  /* 0xffffffffe68b7810 */ /* 0x000fe20007ffe0ff */
[----:B------:R-:W-:Y:S01]  /*6d60*/  UIADD3.X UR5, URZ, UR5, URZ, UP0, !UPT ;  /* 0x000000053f057290 */ /* 0x000fe200087fe43f */
[----:B---3--:R-:W-:-:S05]  /*6d70*/  SHF.R.S32.HI R2, RZ, 0x1f, R0 ;  /* 0x0000001fff027819 */ /* 0x008fca0000011400 */
[----:B------:R-:W-:-:S04]  /*6d80*/  IMAD R2, R2, c[0x0][0x178], RZ ;  /* 0x00005e0002027a24 */ /* 0x000fc800078e02ff */
[C---:B------:R-:W-:Y:S02]  /*6d90*/  IMAD R4, R0.reuse, c[0x0][0x17c], R2 ;  /* 0x00005f0000047a24 */ /* 0x040fe400078e0202 */
[----:B------:R-:W-:Y:S01]  /*6da0*/  IMAD.WIDE.U32 R2, R0, c[0x0][0x178], RZ ;  /* 0x00005e0000027a25 */ /* 0x000fe200078e00ff */
[----:B------:R-:W-:-:S03]  /*6db0*/  LOP3.LUT R0, R6, 0xfffffff8, RZ, 0xc0, !PT ;  /* 0xfffffff806007812 */ /* 0x000fc600078ec0ff */
[----:B------:R-:W-:Y:S02]  /*6dc0*/  IMAD.IADD R3, R3, 0x1, R4 ;  /* 0x0000000103037824 */ /* 0x000fe400078e0204 */
[----:B------:R-:W-:Y:S02]  /*6dd0*/  IMAD R4, R7, c[0x0][0x1b8], RZ ;  /* 0x00006e0007047a24 */ /* 0x000fe400078e02ff */
[----:B------:R-:W1:Y:S01]  /*6de0*/  S2R R7, SR_CTAID.Y ;  /* 0x0000000000077919 */ /* 0x000e620000002600 */
[----:B------:R-:W-:Y:S01]  /*6df0*/  IMAD.IADD R21, R176, 0x1, -R0 ;  /* 0x00000001b0157824 */ /* 0x000fe200078e0a00 */
[----:B------:R-:W-:-:S03]  /*6e00*/  SHF.R.S32.HI R0, RZ, 0x1f, R57 ;  /* 0x0000001fff007819 */ /* 0x000fc60000011439 */
[C---:B------:R-:W-:Y:S01]  /*6e10*/  IMAD R9, R21.reuse, 0x10, R25 ;  /* 0x0000001015097824 */ /* 0x040fe200078e0219 */
[----:B------:R-:W-:Y:S01]  /*6e20*/  SEL R0, R0, RZ, !P0 ;  /* 0x000000ff00007207 */ /* 0x000fe20004000000 */
[----:B------:R-:W-:Y:S02]  /*6e30*/  IMAD.SHL.U32 R11, R21, 0x8, RZ ;  /* 0x00000008150b7824 */ /* 0x000fe400078e00ff */
[----:B------:R-:W-:Y:S02]  /*6e40*/  IMAD.IADD R9, R137, 0x1, R9 ;  /* 0x0000000189097824 */ /* 0x000fe400078e0209 */
[----:B------:R-:W-:Y:S01]  /*6e50*/  IMAD R6, R0, c[0x0][0x1c0], RZ ;  /* 0x0000700000067a24 */ /* 0x000fe200078e02ff */
[C---:B------:R-:W-:Y:S01]  /*6e60*/  IADD3 R16, R11.reuse, 0x40, RZ ;  /* 0x000000400b107810 */ /* 0x040fe20007ffe0ff */
[----:B------:R-:W-:Y:S01]  /*6e70*/  IMAD.MOV.U32 R0, RZ, RZ, R9 ;  /* 0x000000ffff007224 */ /* 0x000fe200078e0009 */
[----:B------:R-:W-:Y:S02]  /*6e80*/  ISETP.GE.AND P3, PT, R11, c[0x0][0x198], PT ;  /* 0x000066000b007a0c */ /* 0x000fe40003f66270 */
[----:B------:R-:W-:Y:S01]  /*6e90*/  ISETP.GE.AND P4, PT, R16, c[0x0][0x198], PT ;  /* 0x0000660010007a0c */ /* 0x000fe20003f86270 */
[----:B-1----:R-:W-:-:S02]  /*6ea0*/  IMAD R4, R7, c[0x0][0x1bc], R4 ;  /* 0x00006f0007047a24 */ /* 0x002fc400078e0204 */
[----:B------:R-:W-:-:S04]  /*6eb0*/  IMAD.WIDE.U32 R2, R7, c[0x0][0x1b8], R2 ;  /* 0x00006e0007027a25 */ /* 0x000fc800078e0002 */
[----:B------:R-:W-:-:S04]  /*6ec0*/  @P2 IMAD.HI.U32 R7, R9, c[0x0][0x2c8], RZ ;  /* 0x0000b20009072a27 */ /* 0x000fc800078e00ff */
[----:B------:R-:W-:Y:S01]  /*6ed0*/  IMAD.IADD R3, R3, 0x1, R4 ;  /* 0x0000000103037824 */ /* 0x000fe200078e0204 */
[----:B------:R-:W-:Y:S02]  /*6ee0*/  SEL R4, R57, RZ, !P0 ;  /* 0x000000ff39047207 */ /* 0x000fe40004000000 */
[----:B------:R-:W-:Y:S01]  /*6ef0*/  @P2 SHF.R.U32.HI R0, RZ, c[0x0][0x2cc], R7 ;  /* 0x0000b300ff002a19 */ /* 0x000fe20000011607 */
[----:B------:R-:W-:Y:S02]  /*6f00*/  IMAD.U32 R7, RZ, RZ, UR5 ;  /* 0x00000005ff077e24 */ /* 0x000fe4000f8e00ff */
[C---:B------:R-:W-:Y:S02]  /*6f10*/  IMAD R6, R4.reuse, c[0x0][0x1c4], R6 ;  /* 0x0000710004067a24 */ /* 0x040fe400078e0206 */
[----:B------:R-:W-:Y:S01]  /*6f20*/  IMAD.WIDE.U32 R2, R4, c[0x0][0x1c0], R2 ;  /* 0x0000700004027a25 */ /* 0x000fe200078e0002 */
[----:B------:R-:W-:-:S03]  /*6f30*/  SHF.R.S32.HI R4, RZ, 0x1f, R0 ;  /* 0x0000001fff047819 */ /* 0x000fc60000011400 */
[----:B------:R-:W-:Y:S01]  /*6f40*/  IMAD.MOV R8, RZ, RZ, -R0 ;  /* 0x000000ffff087224 */ /* 0x000fe200078e0a00 */
[----:B------:R-:W-:Y:S01]  /*6f50*/  IADD3 R3, R3, R6, RZ ;  /* 0x0000000603037210 */ /* 0x000fe20007ffe0ff */
[----:B------:R-:W-:Y:S02]  /*6f60*/  IMAD R4, R4, c[0x0][0x1b0], RZ ;  /* 0x00006c0004047a24 */ /* 0x000fe400078e02ff */
[----:B------:R-:W-:Y:S02]  /*6f70*/  IMAD.U32 R6, RZ, RZ, UR4 ;  /* 0x00000004ff067e24 */ /* 0x000fe4000f8e00ff */
[C---:B------:R-:W-:Y:S02]  /*6f80*/  IMAD R4, R0.reuse, c[0x0][0x1b4], R4 ;  /* 0x00006d0000047a24 */ /* 0x040fe400078e0204 */
[----:B------:R-:W-:Y:S01]  /*6f90*/  IMAD.WIDE.U32 R2, R0, c[0x0][0x1b0], R2 ;  /* 0x00006c0000027a25 */ /* 0x000fe200078e0002 */
[----:B------:R-:W-:Y:S01]  /*6fa0*/  LOP3.LUT R0, R22, 0xfffffff0, RZ, 0xc0, !PT ;  /* 0xfffffff016007812 */ /* 0x000fe200078ec0ff */
[----:B------:R1:W-:Y:S02]  /*6fb0*/  STL.64 [R1+0x8], R6 ;  /* 0x0000080601007387 */ /* 0x0003e40000100a00 */
[----:B------:R-:W-:-:S02]  /*6fc0*/  IMAD R8, R8, c[0x0][0x2c4], R9 ;  /* 0x0000b10008087a24 */ /* 0x000fc400078e0209 */
[----:B------:R-:W-:Y:S01]  /*6fd0*/  IMAD.IADD R3, R3, 0x1, R4 ;  /* 0x0000000103037824 */ /* 0x000fe200078e0204 */
[----:B------:R-:W-:Y:S01]  /*6fe0*/  SHF.L.U32 R4, R25, 0x6, RZ ;  /* 0x0000000619047819 */ /* 0x000fe200000006ff */
[----:B------:R-:W-:Y:S02]  /*6ff0*/  IMAD.IADD R0, R176, 0x1, -R0 ;  /* 0x00000001b0007824 */ /* 0x000fe400078e0a00 */
[----:B------:R-:W-:Y:S01]  /*7000*/  IMAD.WIDE.U32 R2, R8, c[0x0][0x1a8], R2 ;  /* 0x00006a0008027a25 */ /* 0x000fe200078e0002 */
[----:B------:R-:W-:Y:S02]  /*7010*/  LOP3.LUT R4, R4, 0x1c0, RZ, 0xc0, !PT ;  /* 0x000001c004047812 */ /* 0x000fe400078ec0ff */
[----:B------:R-:W-:Y:S02]  /*7020*/  SHF.R.S32.HI R10, RZ, 0x1f, R0 ;  /* 0x0000001fff0a7819 */ /* 0x000fe40000011400 */
[----:B------:R-:W-:Y:S02]  /*7030*/  LEA R14, P0, R2, c[0x0][0x160], 0x1 ;  /* 0x00005800020e7a11 */ /* 0x000fe400078008ff */
[----:B------:R-:W-:-:S02]  /*7040*/  LEA.HI R26, R10, R0, RZ, 0x3 ;  /* 0x000000000a1a7211 */ /* 0x000fc400078f18ff */
[----:B-1----:R-:W-:Y:S02]  /*7050*/  SHF.R.S32.HI R6, RZ, 0x1f, R8 ;  /* 0x0000001fff067819 */ /* 0x002fe40000011408 */
[----:B------:R-:W-:Y:S02]  /*7060*/  SHF.R.U32.HI R7, RZ, 0x3, R4 ;  /* 0x00000003ff077819 */ /* 0x000fe40000011604 */
[----:B------:R-:W-:Y:S01]  /*7070*/  LOP3.LUT R4, R4, 0x38, R11, 0xf8, !PT ;  /* 0x0000003804047812 */ /* 0x000fe200078ef80b */
[----:B------:R-:W-:-:S04]  /*7080*/  IMAD R6, R6, c[0x0][0x1a8], RZ ;  /* 0x00006a0006067a24 */ /* 0x000fc800078e02ff */
[----:B------:R-:W-:Y:S01]  /*7090*/  IMAD R9, R8, c[0x0][0x1ac], R6 ;  /* 0x00006b0008097a24 */ /* 0x000fe200078e0206 */
[----:B------:R-:W-:Y:S02]  /*70a0*/  LOP3.LUT R6, R4, R7, RZ, 0x3c, !PT ;  /* 0x0000000704067212 */ /* 0x000fe400078e3cff */
[----:B------:R-:W-:Y:S01]  /*70b0*/  LOP3.LUT R7, R26, 0xfffffff8, RZ, 0xc0, !PT ;  /* 0xfffffff81a077812 */ /* 0x000fe200078ec0ff */
[----:B------:R-:W-:Y:S01]  /*70c0*/  IMAD.IADD R3, R3, 0x1, R9 ;  /* 0x0000000103037824 */ /* 0x000fe200078e0209 */
[----:B------:R-:W-:Y:S01]  /*70d0*/  LEA.HI R8, R27, R176, RZ, 0x6 ;  /* 0x000000b01b087211 */ /* 0x000fe200078f30ff */
[----:B------:R-:W-:Y:S01]  /*70e0*/  IMAD.MOV.U32 R9, RZ, RZ, 0x10 ;  /* 0x00000010ff097424 */ /* 0x000fe200078e00ff */
[----:B------:R-:W-:Y:S02]  /*70f0*/  IADD3 R20, R0, -R7, RZ ;  /* 0x8000000700147210 */ /* 0x000fe40007ffe0ff */
[----:B------:R-:W-:Y:S01]  /*7100*/  LEA.HI.X R12, R2, c[0x0][0x164], R3, 0x1, P0 ;  /* 0x00005900020c7a11 */ /* 0x000fe200000f0c03 */
[----:B------:R-:W-:Y:S01]  /*7110*/  IMAD.SHL.U32 R4, R8, 0x8, RZ ;  /* 0x0000000808047824 */ /* 0x000fe200078e00ff */
[----:B------:R-:W-:Y:S01]  /*7120*/  R2P PR, R20, 0x6 ;  /* 0x0000000614007804 */ /* 0x000fe20000000000 */
[----:B------:R-:W-:-:S03]  /*7130*/  IMAD.MOV.U32 R8, RZ, RZ, 0x20 ;  /* 0x00000020ff087424 */ /* 0x000fc600078e00ff */
[----:B------:R-:W-:Y:S02]  /*7140*/  LOP3.LUT R17, R6, 0xfffffe00, R4, 0xf8, !PT ;  /* 0xfffffe0006117812 */ /* 0x000fe400078ef804 */
[----:B------:R-:W-:Y:S02]  /*7150*/  SEL R9, R9, 0xfffffff0, !P1 ;  /* 0xfffffff009097807 */ /* 0x000fe40004800000 */
[----:B------:R-:W-:Y:S01]  /*7160*/  SEL R8, R8, 0xffffffe0, !P2 ;  /* 0xffffffe008087807 */ /* 0x000fe20005000000 */
[----:B------:R-:W-:Y:S01]  /*7170*/  @!P5 IMAD.MOV.U32 R19, RZ, RZ, R57 ;  /* 0x000000ffff13d224 */ /* 0x000fe200078e0039 */
[----:B------:R-:W-:Y:S05]  /*7180*/  BRA.DIV ~URZ, `(.L_x_1242) ;  /* 0x00015b527f007947 */ /* 0x000fea000b800000 */
[----:B------:R1:W2:Y:S02]  /*7190*/  SHFL.IDX PT, R0, R12, RZ, 0x181f ;  /* 0x00181fff0c007589 */ /* 0x0002a400000e0000 */
.L_x_1424:
[----:B------:R-:W-:Y:S05]  /*71a0*/  BRA.DIV ~URZ, `(.L_x_1243) ;  /* 0x00015bb27f007947 */ /* 0x000fea000b800000 */
[----:B------:R3:W4:Y:S02]  /*71b0*/  SHFL.IDX PT, R2, R14, RZ, 0x181f ;  /* 0x00181fff0e027589 */ /* 0x00072400000e0000 */
.L_x_1425:
[----:B------:R-:W-:Y:S01]  /*71c0*/  IMAD R13, R13, c[0x0][0x2c4], RZ ;  /* 0x0000b1000d0d7a24 */ /* 0x000fe200078e02ff */
[----:B------:R-:W-:Y:S01]  /*71d0*/  IADD3 R10, R137, R25, RZ ;  /* 0x00000019890a7210 */ /* 0x000fe20007ffe0ff */
[----:B------:R-:W-:Y:S01]  /*71e0*/  BSSY B0, `(.L_x_1244) ;  /* 0x000000f000007945 */ /* 0x000fe20003800000 */
[----:B--2---:R-:W-:Y:S02]  /*71f0*/  MOV R3, R0 ;  /* 0x0000000000037202 */ /* 0x004fe40000000f00 */
[----:B------:R-:W-:-:S13]  /*7200*/  ISETP.GE.AND P0, PT, R10, R13, PT ;  /* 0x0000000d0a00720c */ /* 0x000fda0003f06270 */
[----:B------:R-:W-:Y:S05]  /*7210*/  @P0 BRA `(.L_x_1245) ;  /* 0x000000b000000947 */ /* 0x000fea0003800000 */
[----:B------:R-:W-:Y:S01]  /*7220*/  SHF.R.S32.HI R0, RZ, 0x1f, R16 ;  /* 0x0000001fff007819 */ /* 0x000fe20000011410 */
[----:B----4-:R-:W-:-:S03]  /*7230*/  IMAD.WIDE R6, R11, 0x2, R2 ;  /* 0x000000020b067825 */ /* 0x010fc600078e0202 */
[----:B------:R-:W-:-:S04]  /*7240*/  LEA.HI R0, R0, R16, RZ, 0x3 ;  /* 0x0000001000007211 */ /* 0x000fc800078f18ff */
[----:B------:R-:W-:Y:S02]  /*7250*/  LOP3.LUT R4, R0, 0xfffffff8, RZ, 0xc0, !PT ;  /* 0xfffffff800047812 */ /* 0x000fe400078ec0ff */
[----:B------:R-:W-:-:S03]  /*7260*/  SHF.L.U32 R0, R17, 0x1, RZ ;  /* 0x0000000111007819 */ /* 0x000fc600000006ff */
[----:B------:R-:W-:Y:S02]  /*7270*/  IMAD.WIDE R2, R4, 0x2, R2 ;  /* 0x0000000204027825 */ /* 0x000fe400078e0202 */
[----:B------:R-:W-:Y:S01]  /*7280*/  @!PT LDS RZ, [RZ] ;  /* 0x00000000fffff984 */ /* 0x000fe20000000800 */
[----:B------:R-:W-:Y:S01]  /*7290*/  @!PT LDS RZ, [RZ] ;  /* 0x00000000fffff984 */ /* 0x000fe20000000800 */
[----:B------:R-:W-:Y:S01]  /*72a0*/  @!PT LDS RZ, [RZ] ;  /* 0x00000000fffff984 */ /* 0x000fe20000000800 */
[----:B------:R2:W-:Y:S04]  /*72b0*/  LDGSTS.E.BYPASS.LTC128B.128 [R0+0x8080], [R6.64], !P3 ;  /* 0x0808000006007fae */ /* 0x0005e8000d901d46 */
[----:B------:R2:W-:Y:S02]  /*72c0*/  LDGSTS.E.BYPASS.LTC128B.128 [R0+0xc080], [R2.64], !P4 ;  /* 0x0c08000002007fae */ /* 0x0005e4000e101d46 */
.L_x_1245:
[----:B------:R-:W-:Y:S05]  /*72d0*/  BSYNC B0 ;  /* 0x0000000000007941 */ /* 0x000fea0003800000 */
.L_x_1244:
[----:B------:R-:W-:Y:S05]  /*72e0*/  BRA.DIV ~URZ, `(.L_x_1246) ;  /* 0x00015af27f007947 */ /* 0x000fea000b800000 */
[----:B------:R1:W2:Y:S04]  /*72f0*/  SHFL.IDX PT, R4, R12, 0x1, 0x181f ;  /* 0x00381f000c047f89 */ /* 0x0002a800000e0000 */
[----:B--2-4-:R1:W2:Y:S02]  /*7300*/  SHFL.IDX PT, R2, R14, 0x1, 0x181f ;  /* 0x00381f000e027f89 */ /* 0x0142a400000e0000 */
.L_x_1426:
[----:B------:R-:W-:Y:S01]  /*7310*/  IADD3 R0, R10, 0x10, RZ ;  /* 0x000000100a007810 */ /* 0x000fe20007ffe0ff */
[----:B------:R-:W-:Y:S01]  /*7320*/  BSSY B0, `(.L_x_1247) ;  /* 0x000000f000007945 */ /* 0x000fe20003800000 */
[----:B------:R-:W-:-:S02]  /*7330*/  IMAD.MOV.U32 R3, RZ, RZ, R4 ;  /* 0x000000ffff037224 */ /* 0x000fc400078e0004 */
[----:B------:R-:W-:-:S13]  /*7340*/  ISETP.GE.AND P0, PT, R0, R13, PT ;  /* 0x0000000d0000720c */ /* 0x000fda0003f06270 */
[----:B------:R-:W-:Y:S05]  /*7350*/  @P0 BRA `(.L_x_1248) ;  /* 0x000000b000000947 */ /* 0x000fea0003800000 */
[----:B------:R-:W-:Y:S01]  /*7360*/  SHF.R.S32.HI R0, RZ, 0x1f, R16 ;  /* 0x0000001fff007819 */ /* 0x000fe20000011410 */
[----:B--2---:R-:W-:-:S03]  /*7370*/  IMAD.WIDE R6, R11, 0x2, R2 ;  /* 0x000000020b067825 */ /* 0x004fc600078e0202 */
        /* <DEDUP_REMOVED lines=9> */
.L_x_1248:
[----:B------:R-:W-:Y:S05]  /*7410*/  BSYNC B0 ;  /* 0x0000000000007941 */ /* 0x000fea0003800000 */
.L_x_1247:
[----:B------:R-:W-:Y:S05]  /*7420*/  BRA.DIV ~URZ, `(.L_x_1249) ;  /* 0x00015aa27f007947 */ /* 0x000fea000b800000 */
[----:B------:R4:W1:Y:S02]  /*7430*/  SHFL.IDX PT, R4, R12, 0x2, 0x181f ;  /* 0x00581f000c047f89 */ /* 0x00086400000e0000 */
.L_x_1427:
[----:B------:R-:W-:Y:S05]  /*7440*/  BRA.DIV ~URZ, `(.L_x_1250) ;  /* 0x00015b027f007947 */ /* 0x000fea000b800000 */
[----:B--2---:R2:W3:Y:S02]  /*7450*/  SHFL.IDX PT, R2, R14, 0x2, 0x181f ;  /* 0x00581f000e027f89 */ /* 0x0044e400000e0000 */
.L_x_1428:
[----:B------:R-:W-:Y:S01]  /*7460*/  IADD3 R0, R10, 0x20, RZ ;  /* 0x000000200a007810 */ /* 0x000fe20007ffe0ff */
[----:B------:R-:W-:Y:S01]  /*7470*/  BSSY B0, `(.L_x_1251) ;  /* 0x000000f000007945 */ /* 0x000fe20003800000 */
[----:B-1----:R-:W-:Y:S02]  /*7480*/  IMAD.MOV.U32 R3, RZ, RZ, R4 ;  /* 0x000000ffff037224 */ /* 0x002fe400078e0004 */
[----:B------:R-:W-:-:S13]  /*7490*/  ISETP.GE.AND P0, PT, R0, R13, PT ;  /* 0x0000000d0000720c */ /* 0x000fda0003f06270 */
[----:B------:R-:W-:Y:S05]  /*74a0*/  @P0 BRA `(.L_x_1252) ;  /* 0x000000b000000947 */ /* 0x000fea0003800000 */
[----:B------:R-:W-:Y:S01]  /*74b0*/  SHF.R.S32.HI R0, RZ, 0x1f, R16 ;  /* 0x0000001fff007819 */ /* 0x000fe20000011410 */
[----:B---3--:R-:W-:-:S03]  /*74c0*/  IMAD.WIDE R6, R11, 0x2, R2 ;  /* 0x000000020b067825 */ /* 0x008fc600078e0202 */
        /* <DEDUP_REMOVED lines=9> */
.L_x_1252:
[----:B------:R-:W-:Y:S05]  /*7560*/  BSYNC B0 ;  /* 0x0000000000007941 */ /* 0x000fea0003800000 */
.L_x_1251:
[----:B------:R-:W-:Y:S05]  /*7570*/  BRA.DIV ~URZ, `(.L_x_1253) ;  /* 0x00015a527f007947 */ /* 0x000fea000b800000 */
[----:B------:R1:W2:Y:S04]  /*7580*/  SHFL.IDX PT, R4, R12, 0x3, 0x181f ;  /* 0x00781f000c047f89 */ /* 0x0002a800000e0000 */
[----:B-1-3--:R1:W3:Y:S02]  /*7590*/  SHFL.IDX PT, R2, R14, 0x3, 0x181f ;  /* 0x00781f000e027f89 */ /* 0x00a2e400000e0000 */
.L_x_1429:
[----:B------:R-:W-:Y:S01]  /*75a0*/  IADD3 R0, R10, 0x30, RZ ;  /* 0x000000300a007810 */ /* 0x000fe20007ffe0ff */
[----:B------:R-:W-:Y:S01]  /*75b0*/  BSSY B0, `(.L_x_1254) ;  /* 0x000000f000007945 */ /* 0x000fe20003800000 */
[----:B--2---:R-:W-:-:S02]  /*75c0*/  IMAD.MOV.U32 R3, RZ, RZ, R4 ;  /* 0x000000ffff037224 */ /* 0x004fc400078e0004 */
        /* <DEDUP_REMOVED lines=13> */
.L_x_1255:
[----:B------:R-:W-:Y:S05]  /*76a0*/  BSYNC B0 ;  /* 0x0000000000007941 */ /* 0x000fea0003800000 */
.L_x_1254:
[----:B------:R-:W-:Y:S05]  /*76b0*/  BRA.DIV ~URZ, `(.L_x_1256) ;  /* 0x00015a027f007947 */ /* 0x000fea000b800000 */
[----:B------:R1:W2:Y:S02]  /*76c0*/  SHFL.IDX PT, R4, R12, 0x4, 0x181f ;  /* 0x00981f000c047f89 */ /* 0x0002a400000e0000 */
.L_x_1430:
[----:B------:R-:W-:Y:S05]  /*76d0*/  BRA.DIV ~URZ, `(.L_x_1257) ;  /* 0x00015a627f007947 */ /* 0x000fea000b800000 */
[----:B--23--:R2:W3:Y:S02]  /*76e0*/  SHFL.IDX PT, R2, R14, 0x4, 0x181f ;  /* 0x00981f000e027f89 */ /* 0x00c4e400000e0000 */
.L_x_1431:
[----:B------:R-:W-:Y:S01]  /*76f0*/  IADD3 R0, R10, 0x40, RZ ;  /* 0x000000400a007810 */ /* 0x000fe20007ffe0ff */
[----:B------:R-:W-:Y:S01]  /*7700*/  BSSY B0, `(.L_x_1258) ;  /* 0x000000f000007945 */ /* 0x000fe20003800000 */
[----:B------:R-:W-:Y:S02]  /*7710*/  IMAD.MOV.U32 R3, RZ, RZ, R4 ;  /* 0x000000ffff037224 */ /* 0x000fe400078e0004 */
        /* <DEDUP_REMOVED lines=13> */
.L_x_1259:
[----:B------:R-:W-:Y:S05]  /*77f0*/  BSYNC B0 ;  /* 0x0000000000007941 */ /* 0x000fea0003800000 */
.L_x_1258:
[----:B------:R-:W-:Y:S05]  /*7800*/  BRA.DIV ~URZ, `(.L_x_1260) ;  /* 0x000159b27f007947 */ /* 0x000fea000b800000 */
[----:B------:R1:W2:Y:S04]  /*7810*/  SHFL.IDX PT, R4, R12, 0x5, 0x181f ;  /* 0x00b81f000c047f89 */ /* 0x0002a800000e0000 */
[----:B---3--:R1:W3:Y:S02]  /*7820*/  SHFL.IDX PT, R2, R14, 0x5, 0x181f ;  /* 0x00b81f000e027f89 */ /* 0x0082e400000e0000 */
.L_x_1432:
        /* <DEDUP_REMOVED lines=16> */
.L_x_1262:
[----:B------:R-:W-:Y:S05]  /*7930*/  BSYNC B0 ;  /* 0x0000000000007941 */ /* 0x000fea0003800000 */
.L_x_1261:
[----:B------:R-:W-:Y:S05]  /*7940*/  BRA.DIV ~URZ, `(.L_x_1263) ;  /* 0x000159627f007947 */ /* 0x000fea000b800000 */
[----:B------:R1:W2:Y:S02]  /*7950*/  SHFL.IDX PT, R4, R12, 0x6, 0x181f ;  /* 0x00d81f000c047f89 */ /* 0x0002a400000e0000 */
.L_x_1433:
[----:B------:R-:W-:Y:S05]  /*7960*/  BRA.DIV ~URZ, `(.L_x_1264) ;  /* 0x000159c27f007947 */ /* 0x000fea000b800000 */
[----:B--23--:R2:W3:Y:S02]  /*7970*/  SHFL.IDX PT, R2, R14, 0x6, 0x181f ;  /* 0x00d81f000e027f89 */ /* 0x00c4e400000e0000 */
.L_x_1434:
        /* <DEDUP_REMOVED lines=16> */
.L_x_1266:
[----:B------:R-:W-:Y:S05]  /*7a80*/  BSYNC B0 ;  /* 0x0000000000007941 */ /* 0x000fea0003800000 */
.L_x_1265:
[----:B------:R-:W-:Y:S05]  /*7a90*/  BRA.DIV ~URZ, `(.L_x_1267) ;  /* 0x000159127f007947 */ /* 0x000fea000b800000 */
[----:B------:R1:W2:Y:S04]  /*7aa0*/  SHFL.IDX PT, R4, R12, 0x7, 0x181f ;  /* 0x00f81f000c047f89 */ /* 0x0002a800000e0000 */
[----:B---3--:R1:W3:Y:S02]  /*7ab0*/  SHFL.IDX PT, R0, R14, 0x7, 0x181f ;  /* 0x00f81f000e007f89 */ /* 0x0082e400000e0000 */
.L_x_1435:
[----:B----4-:R-:W4:Y:S04]  /*7ac0*/  LDL R18, [R1] ;  /* 0x0000000001127983 */ /* 0x010f280000100800 */
[----:B---3--:R-:W3:Y:S04]  /*7ad0*/  LDL R29, [R1+0x48] ;  /* 0x00004800011d7983 */ /* 0x008ee80000100800 */
[----:B------:R1:W5:Y:S01]  /*7ae0*/  LDL R23, [R1+0x64] ;  /* 0x0000640001177983 */ /* 0x0003620000100800 */
[----:B------:R-:W-:Y:S01]  /*7af0*/  IADD3 R2, R10, 0x70, RZ ;  /* 0x000000700a027810 */ /* 0x000fe20007ffe0ff */
[----:B-12---:R-:W-:Y:S01]  /*7b00*/  IMAD.MOV.U32 R14, RZ, RZ, R0 ;  /* 0x000000ffff0e7224 */ /* 0x006fe200078e0000 */
[----:B------:R-:W-:-:S02]  /*7b10*/  ULDC.64 UR4, c[0x0][0x40] ;  /* 0x0000100000047ab9 */ /* 0x000fc40000000a00 */
[----:B------:R-:W-:Y:S02]  /*7b20*/  ISETP.GE.AND P0, PT, R2, R13, PT ;  /* 0x0000000d0200720c */ /* 0x000fe40003f06270 */
[----:B------:R-:W-:Y:S01]  /*7b30*/  IADD3 R2, P1, R1, c[0x0][0x20], RZ ;  /* 0x0000080001027a10 */ /* 0x000fe20007f3e0ff */
[----:B------:R-:W-:-:S04]  /*7b40*/  IMAD.MOV.U32 R15, RZ, RZ, R4 ;  /* 0x000000ffff0f7224 */ /* 0x000fc800078e0004 */
[----:B------:R-:W-:Y:S01]  /*7b50*/  IMAD.X R3, RZ, RZ, c[0x0][0x24], P1 ;  /* 0x00000900ff037624 */ /* 0x000fe200008e06ff */
[----:B------:R-:W-:Y:S02]  /*7b60*/  IADD3 R10, P1, R2, 0x4, RZ ;  /* 0x00000004020a7810 */ /* 0x000fe40007f3e0ff */
[----:B------:R-:W-:-:S03]  /*7b70*/  SHF.R.S32.HI R13, RZ, 0x4, R22 ;  /* 0x00000004ff0d7819 */ /* 0x000fc60000011416 */
[----:B------:R-:W-:Y:S02]  /*7b80*/  @!P0 IMAD.SHL.U32 R17, R17, 0x2, RZ ;  /* 0x0000000211118824 */ /* 0x000fe400078e00ff */
[----:B------:R-:W-:-:S04]  /*7b90*/  @!P0 IMAD.WIDE R6, R11, 0x2, R14 ;  /* 0x000000020b068825 */ /* 0x000fc800078e020e */
[----:B------:R-:W-:Y:S01]  /*7ba0*/  IMAD.X R11, RZ, RZ, R3, P1 ;  /* 0x000000ffff0b7224 */ /* 0x000fe200008e0603 */
[----:B------:R-:W-:Y:S01]  /*7bb0*/  @!PT LDS RZ, [RZ] ;  /* 0x00000000fffff984 */ /* 0x000fe20000000800 */
[----:B------:R-:W-:Y:S01]  /*7bc0*/  @!PT LDS RZ, [RZ] ;  /* 0x00000000fffff984 */ /* 0x000fe20000000800 */
[----:B------:R-:W-:Y:S01]  /*7bd0*/  @!PT LDS RZ, [RZ] ;  /* 0x00000000fffff984 */ /* 0x000fe20000000800 */
[----:B------:R1:W-:Y:S01]  /*7be0*/  @!P0 LDGSTS.E.BYPASS.LTC128B.128 [R17+0xb880], [R6.64], !P3 ;  /* 0x0b88000006118fae */ /* 0x0003e2000d901d46 */
[----:B------:R-:W-:Y:S01]  /*7bf0*/  LEA.HI R4, R22, R13, RZ, 0x1 ;  /* 0x0000000d16047211 */ /* 0x000fe200078f08ff */
[----:B------:R-:W-:Y:S02]  /*7c00*/  UIADD3 UR4, UP0, UR4, 0x160, URZ ;  /* 0x0000016004047890 */ /* 0x000fe4000ff1e03f */
[----:B------:R2:W-:Y:S01]  /*7c10*/  STL.64 [R1+0x38], R10 ;  /* 0x0000380a01007387 */ /* 0x0005e20000100a00 */
[----:B------:R-:W-:Y:S01]  /*7c20*/  @!P0 SHF.R.S32.HI R0, RZ, 0x1f, R16 ;  /* 0x0000001fff008819 */ /* 0x000fe20000011410 */
[----:B------:R-:W-:Y:S01]  /*7c30*/  UIADD3.X UR5, URZ, UR5, URZ, UP0, !UPT ;  /* 0x000000053f057290 */ /* 0x000fe200087fe43f */
[----:B------:R-:W-:Y:S01]  /*7c40*/  LOP3.LUT R4, R4, 0xfffffffe, RZ, 0xc0, !PT ;  /* 0xfffffffe04047812 */ /* 0x000fe200078ec0ff */
[----:B------:R-:W2:Y:S01]  /*7c50*/  S2R R28, SR_CTAID.Y ;  /* 0x00000000001c7919 */ /* 0x000ea20000002600 */
[----:B------:R-:W-:-:S02]  /*7c60*/  IADD3 R12, P3, R2, 0x10, RZ ;  /* 0x00000010020c7810 */ /* 0x000fc40007f7e0ff */
[----:B------:R-:W-:Y:S01]  /*7c70*/  @!P0 LEA.HI R16, R0, R16, RZ, 0x3 ;  /* 0x0000001000108211 */ /* 0x000fe200078f18ff */
[----:B------:R-:W-:Y:S02]  /*7c80*/  IMAD.IADD R24, R13, 0x1, -R4 ;  /* 0x000000010d187824 */ /* 0x000fe400078e0a04 */
[----:B------:R-:W-:Y:S02]  /*7c90*/  IMAD.SHL.U32 R0, R20, 0x40, RZ ;  /* 0x0000004014007824 */ /* 0x000fe400078e00ff */
[----:B------:R-:W-:Y:S01]  /*7ca0*/  IMAD.X R13, RZ, RZ, R3, P3 ;  /* 0x000000ffff0d7224 */ /* 0x000fe200018e0603 */
[C---:B-1----:R-:W-:Y:S02]  /*7cb0*/  IADD3 R6, P2, R2.reuse, 0x8, RZ ;  /* 0x0000000802067810 */ /* 0x042fe40007f5e0ff */
[----:B--2---:R-:W-:-:S03]  /*7cc0*/  IADD3 R10, P1, R2, 0x48, RZ ;  /* 0x00000048020a7810 */ /* 0x004fc60007f3e0ff */
[--C-:B------:R-:W-:Y:S02]  /*7cd0*/  IMAD.X R7, RZ, RZ, R3.reuse, P2 ;  /* 0x000000ffff077224 */ /* 0x100fe400010e0603 */
[----:B------:R-:W-:-:S03]  /*7ce0*/  IMAD.X R11, RZ, RZ, R3, P1 ;  /* 0x000000ffff0b7224 */ /* 0x000fc600008e0603 */
[----:B------:R1:W-:Y:S01]  /*7cf0*/  STL.64 [R1+0x40], R6 ;  /* 0x0000400601007387 */ /* 0x0003e20000100a00 */
[----:B------:R-:W-:-:S03]  /*7d00*/  @!P0 LOP3.LUT R4, R16, 0xfffffff8, RZ, 0xc0, !PT ;  /* 0xfffffff810048812 */ /* 0x000fc600078ec0ff */
[----:B------:R2:W-:Y:S01]  /*7d10*/  STL.64 [R1+0x30], R10 ;  /* 0x0000300a01007387 */ /* 0x0005e20000100a00 */
[----:B------:R-:W-:-:S03]  /*7d20*/  LOP3.LUT R0, R0, 0x1c0, RZ, 0xc0, !PT ;  /* 0x000001c000007812 */ /* 0x000fc600078ec0ff */
[----:B------:R-:W-:Y:S04]  /*7d30*/  STL.64 [R1+0x28], R12 ;  /* 0x0000280c01007387 */ /* 0x000fe80000100a00 */
[----:B------:R-:W2:Y:S01]  /*7d40*/  S2R R36, SR_CTAID.Y ;  /* 0x0000000000247919 */ /* 0x000ea20000002600 */
[----:B-1----:R-:W-:Y:S02]  /*7d50*/  IMAD.U32 R6, RZ, RZ, UR4 ;  /* 0x00000004ff067e24 */ /* 0x002fe4000f8e00ff */
[----:B------:R-:W-:Y:S02]  /*7d60*/  IMAD.U32 R7, RZ, RZ, UR5 ;  /* 0x00000005ff077e24 */ /* 0x000fe4000f8e00ff */
[----:B--2---:R-:W-:-:S03]  /*7d70*/  IMAD.SHL.U32 R10, R24, 0x8, RZ ;  /* 0x00000008180a7824 */ /* 0x004fc600078e00ff */
[----:B------:R1:W-:Y:S01]  /*7d80*/  STL.64 [R1+0x18], R6 ;  /* 0x0000180601007387 */ /* 0x0003e20000100a00 */
[----:B-----5:R-:W-:Y:S02]  /*7d90*/  SHF.R.S32.HI R11, RZ, 0x1f, R19 ;  /* 0x0000001fff0b7819 */ /* 0x020fe40000011413 */
[----:B------:R-:W-:Y:S01]  /*7da0*/  SHF.R.S32.HI R28, RZ, 0x1f, R28 ;  /* 0x0000001fff1c7819 */ /* 0x000fe2000001141c */
[----:B-1----:R-:W-:Y:S01]  /*7db0*/  @!P0 IMAD.WIDE R6, R4, 0x2, R14 ;  /* 0x0000000204068825 */ /* 0x002fe200078e020e */
[----:B------:R-:W-:Y:S02]  /*7dc0*/  LOP3.LUT R4, R0, 0x8, R10, 0xf8, !PT ;  /* 0x0000000800047812 */ /* 0x000fe400078ef80a */
[----:B------:R-:W-:Y:S02]  /*7dd0*/  SHF.R.U32.HI R0, RZ, 0x3, R0 ;  /* 0x00000003ff007819 */ /* 0x000fe40000011600 */
[----:B------:R1:W-:Y:S02]  /*7de0*/  @!P0 LDGSTS.E.BYPASS.LTC128B.128 [R17+0xf880], [R6.64], !P4 ;  /* 0x0f88000006118fae */ /* 0x0003e4000e101d46 */
[----:B------:R-:W-:Y:S01]  /*7df0*/  LOP3.LUT R22, R4, R0, RZ, 0x3c, !PT ;  /* 0x0000000004167212 */ /* 0x000fe200078e3cff */
[----:B------:R-:W-:-:S02]  /*7e00*/  IMAD R0, R11, c[0x0][0x2b0], RZ ;  /* 0x0000ac000b007a24 */ /* 0x000fc400078e02ff */
[----:B------:R-:W-:-:S04]  /*7e10*/  IMAD.WIDE.U32 R30, R36, c[0x0][0x1e8], RZ ;  /* 0x00007a00241e7a25 */ /* 0x000fc800078e00ff */
[----:B------:R-:W-:-:S04]  /*7e20*/  IMAD.WIDE.U32 R34, R36, c[0x0][0x210], RZ ;  /* 0x0000840024227a25 */ /* 0x000fc800078e00ff */
[----:B------:R-:W-:-:S04]  /*7e30*/  IMAD.WIDE.U32 R32, R19, c[0x0][0x2b0], RZ ;  /* 0x0000ac0013207a25 */ /* 0x000fc800078e00ff */
[----:B-1----:R-:W-:Y:S01]  /*7e40*/  IMAD R7, R28, c[0x0][0x1e8], RZ ;  /* 0x00007a001c077a24 */ /* 0x002fe200078e02ff */
[----:B------:R1:W-:Y:S01]  /*7e50*/  STL.64 [R1+0x20], R2 ;  /* 0x0000200201007387 */ /* 0x0003e20000100a00 */
[----:B------:R-:W-:Y:S02]  /*7e60*/  IMAD R11, R19, c[0x0][0x2b4], R0 ;  /* 0x0000ad00130b7a24 */ /* 0x000fe400078e0200 */
[----:B------:R-:W-:Y:S01]  /*7e70*/  IMAD R7, R36, c[0x0][0x1ec], R7 ;  /* 0x00007b0024077a24 */ /* 0x000fe200078e0207 */
[----:B------:R-:W-:Y:S01]  /*7e80*/  LOP3.LUT R229, R229, 0xffffffbf, RZ, 0xc0, !PT ;  /* 0xffffffbfe5e57812 */ /* 0x000fe200078ec0ff */
[----:B------:R-:W-:Y:S01]  /*7e90*/  IMAD.SHL.U32 R6, R26, 0x40, RZ ;  /* 0x000000401a067824 */ /* 0x000fe200078e00ff */
[----:B------:R-:W-:Y:S01]  /*7ea0*/  LOP3.LUT P0, RZ, R21, 0x4, RZ, 0xc0, !PT ;  /* 0x0000000415ff7812 */ /* 0x000fe2000780c0ff */
[----:B------:R-:W-:Y:S01]  /*7eb0*/  IMAD.IADD R15, R31, 0x1, R7 ;  /* 0x000000011f0f7824 */ /* 0x000fe200078e0207 */
[----:B------:R-:W0:Y:S01]  /*7ec0*/  LDGDEPBAR ;  /* 0x00000000000079af */ /* 0x000e220000000000 */
[----:B------:R-:W-:-:S03]  /*7ed0*/  IMAD.IADD R7, R33, 0x1, R11 ;  /* 0x0000000121077824 */ /* 0x000fc600078e020b */
[----:B------:R1:W-:Y:S04]  /*7ee0*/  STL.64 [R1+0xc0], R32 ;  /* 0x0000c02001007387 */ /* 0x0003e80000100a00 */
[----:B------:R1:W-:Y:S01]  /*7ef0*/  STL [R1+0xc8], R7 ;  /* 0x0000c80701007387 */ /* 0x0003e20000100800 */
[----:B------:R-:W-:Y:S02]  /*7f00*/  IMAD.MOV.U32 R14, RZ, RZ, 0x20 ;  /* 0x00000020ff0e7424 */ /* 0x000fe400078e00ff */
[----:B------:R-:W-:Y:S01]  /*7f10*/  IMAD.SHL.U32 R12, R21, 0x40, RZ ;  /* 0x00000040150c7824 */ /* 0x000fe200078e00ff */
[----:B------:R-:W-:Y:S01]  /*7f20*/  WARPSYNC 0xffffffff ;  /* 0xffffffff00007948 */ /* 0x000fe20003800000 */
[----:B------:R-:W-:Y:S02]  /*7f30*/  LOP3.LUT R20, R6, 0xfffffe00, RZ, 0xc0, !PT ;  /* 0xfffffe0006147812 */ /* 0x000fe400078ec0ff */
[----:B------:R-:W-:-:S02]  /*7f40*/  SEL R6, R14, 0xffffffe0, !P0 ;  /* 0xffffffe00e067807 */ /* 0x000fc40004000000 */
[----:B------:R-:W-:Y:S02]  /*7f50*/  LOP3.LUT R19, R12, 0x1c0, RZ, 0xc0, !PT ;  /* 0x000001c00c137812 */ /* 0x000fe400078ec0ff */
[----:B----4-:R-:W-:-:S04]  /*7f60*/  SHF.R.S32.HI R13, RZ, 0x1f, R18 ;  /* 0x0000001fff0d7819 */ /* 0x010fc80000011412 */
[----:B------:R-:W-:-:S04]  /*7f70*/  LEA.HI R10, R13, R18, RZ, 0x3 ;  /* 0x000000120d0a7211 */ /* 0x000fc800078f18ff */
[----:B------:R-:W-:-:S05]  /*7f80*/  LOP3.LUT R4, R10, 0xfffffff8, RZ, 0xc0, !PT ;  /* 0xfffffff80a047812 */ /* 0x000fca00078ec0ff */
[----:B------:R-:W-:Y:S02]  /*7f90*/  IMAD.IADD R0, R18, 0x1, -R4 ;  /* 0x0000000112007824 */ /* 0x000fe400078e0a04 */
[----:B------:R-:W-:Y:S02]  /*7fa0*/  IMAD R4, R28, c[0x0][0x210], RZ ;  /* 0x000084001c047a24 */ /* 0x000fe400078e02ff */
[----:B------:R-:W-:Y:S02]  /*7fb0*/  IMAD.SHL.U32 R28, R0, 0x8, RZ ;  /* 0x00000008001c7824 */ /* 0x000fe400078e00ff */
[----:B------:R-:W-:-:S03]  /*7fc0*/  IMAD R4, R36, c[0x0][0x214], R4 ;  /* 0x0000850024047a24 */ /* 0x000fc600078e0204 */
[----:B------:R-:W-:Y:S01]  /*7fd0*/  IADD3 R16, R28, 0x40, RZ ;  /* 0x000000401c107810 */ /* 0x000fe20007ffe0ff */
[----:B------:R-:W-:-:S03]  /*7fe0*/  IMAD.IADD R4, R35, 0x1, R4 ;  /* 0x0000000123047824 */ /* 0x000fc600078e0204 */
[----:B------:R-:W-:-:S04]  /*7ff0*/  ISETP.GE.AND P5, PT, R16, c[0x0][0x1d4], PT ;  /* 0x0000750010007a0c */ /* 0x000fc80003fa6270 */
[----:B------:R-:W-:Y:S01]  /*8000*/  SEL R4, RZ, 0x10, P5 ;  /* 0x00000010ff047807 */ /* 0x000fe20002800000 */
[----:B---3--:R1:W-:Y:S01]  /*8010*/  STL [R1+0xbc], R29 ;  /* 0x0000bc1d01007387 */ /* 0x0083e20000100800 */
[----:B------:R-:W-:-:S03]  /*8020*/  ISETP.GE.AND P6, PT, R28, c[0x0][0x1d4], PT ;  /* 0x000075001c007a0c */ /* 0x000fc60003fc6270 */
[----:B------:R1:W-:Y:S04]  /*8030*/  STL [R1+0x80], R28 ;  /* 0x0000801c01007387 */ /* 0x0003e80000100800 */
[----:B------:R1:W-:Y:S04]  /*8040*/  STL [R1+0xd8], R16 ;  /* 0x0000d81001007387 */ /* 0x0003e80000100800 */
[----:B------:R1:W-:Y:S02]  /*8050*/  STL [R1+0x94], R4 ;  /* 0x0000940401007387 */ /* 0x0003e40000100800 */
[----:B------:R-:W-:-:S04]  /*8060*/  @P6 LOP3.LUT R229, R229, 0x40, RZ, 0xfc, !PT ;  /* 0x00000040e5e56812 */ /* 0x000fc800078efcff */
[----:B------:R-:W-:-:S04]  /*8070*/  LOP3.LUT R229, R229, 0xfffffeff, RZ, 0xc0, !PT ;  /* 0xfffffeffe5e57812 */ /* 0x000fc800078ec0ff */
[----:B------:R-:W-:Y:S02]  /*8080*/  @P5 LOP3.LUT R229, R229, 0x100, RZ, 0xfc, !PT ;  /* 0x00000100e5e55812 */ /* 0x000fe400078efcff */
[----:B------:R-:W-:Y:S01]  /*8090*/  SHF.R.S32.HI R12, RZ, 0x3, R10 ;  /* 0x00000003ff0c7819 */ /* 0x000fe2000001140a */
[----:B------:R-:W-:Y:S01]  /*80a0*/  IMAD.MOV.U32 R121, RZ, RZ, 0x30 ;  /* 0x00000030ff797424 */ /* 0x000fe200078e00ff */
[----:B------:R-:W-:Y:S01]  /*80b0*/  BAR.SYNC.DEFER_BLOCKING 0x0 ;  /* 0x0000000000007b1d */ /* 0x000fe20000010000 */
[----:B-1----:R-:W-:Y:S02]  /*80c0*/  IMAD.MOV.U32 R3, RZ, RZ, c[0x0][0x2b8] ;  /* 0x0000ae00ff037624 */ /* 0x002fe400078e00ff */
[----:B------:R-:W-:Y:S02]  /*80d0*/  IMAD R138, R230, R121, -0x30 ;  /* 0xffffffd0e68a7424 */ /* 0x000fe400078e0279 */
[----:B------:R-:W-:Y:S01]  /*80e0*/  IMAD R26, R0, 0x10, R12 ;  /* 0x00000010001a7824 */ /* 0x000fe200078e020c */
[----:B------:R-:W-:Y:S01]  /*80f0*/  ISETP.NE.AND P1, PT, R3, 0x1, PT ;  /* 0x000000010300780c */ /* 0x000fe20003f25270 */
[----:B------:R-:W-:Y:S02]  /*8100*/  IMAD.MOV.U32 R238, RZ, RZ, RZ ;  /* 0x000000ffffee7224 */ /* 0x000fe400078e00ff */
[----:B------:R-:W-:Y:S01]  /*8110*/  IMAD.IADD R3, R26, 0x1, R138 ;  /* 0x000000011a037824 */ /* 0x000fe200078e028a */
[----:B------:R-:W-:Y:S01]  /*8120*/  LEA.HI R18, R13, R18, RZ, 0x6 ;  /* 0x000000120d127211 */ /* 0x000fe200078f30ff */
[----:B------:R-:W-:Y:S01]  /*8130*/  IMAD R121, R230, -0x30, R121 ;  /* 0xffffffd0e6797824 */ /* 0x000fe200078e0279 */
[----:B------:R-:W-:Y:S01]  /*8140*/  IADD3 R45, R2, 0x18, RZ ;  /* 0x00000018022d7810 */ /* 0x000fe20007ffe0ff */
[----:B------:R-:W-:Y:S01]  /*8150*/  STL [R1+0x9c], R26 ;  /* 0x00009c1a01007387 */ /* 0x000fe20000100800 */
[----:B------:R-:W-:Y:S01]  /*8160*/  ISETP.GE.AND P0, PT, R3, R23, PT ;  /* 0x000000170300720c */ /* 0x000fe20003f06270 */
[----:B------:R-:W-:-:S03]  /*8170*/  IMAD.IADD R3, R29, 0x1, R3 ;  /* 0x000000011d037824 */ /* 0x000fc600078e0203 */
[----:B------:R-:W-:Y:S01]  /*8180*/  ISETP.GT.OR P0, PT, R26, 0x2f, P0 ;  /* 0x0000002f1a00780c */ /* 0x000fe20000704670 */
[----:B------:R-:W-:-:S04]  /*8190*/  @P1 IMAD.HI.U32 R4, R3, c[0x0][0x2bc], RZ ;  /* 0x0000af0003041a27 */ /* 0x000fc800078e00ff */
[----:B------:R-:W-:Y:S01]  /*81a0*/  IMAD.MOV.U32 R0, RZ, RZ, R3 ;  /* 0x000000ffff007224 */ /* 0x000fe200078e0003 */
[----:B------:R-:W-:-:S07]  /*81b0*/  @P1 SHF.R.U32.HI R0, RZ, c[0x0][0x2c0], R4 ;  /* 0x0000b000ff001a19 */ /* 0x000fce0000011604 */
[----:B------:R-:W-:-:S04]  /*81c0*/  @!P0 IADD3 R4, P1, R0, R32, RZ ;  /* 0x0000002000048210 */ /* 0x000fc80007f3e0ff */
[----:B------:R-:W-:Y:S02]  /*81d0*/  @!P0 LEA.HI.X.SX32 R7, R0, R7, 0x1, P1 ;  /* 0x0000000700078211 */ /* 0x000fe400008f0eff */
[----:B------:R-:W-:-:S04]  /*81e0*/  @!P0 LEA R10, P1, R4, c[0x0][0x2a0], 0x2 ;  /* 0x0000a800040a8a11 */ /* 0x000fc800078210ff */
[----:B------:R-:W-:-:S05]  /*81f0*/  @!P0 LEA.HI.X R11, R4, c[0x0][0x2a4], R7, 0x2, P1 ;  /* 0x0000a900040b8a11 */ /* 0x000fca00008f1407 */
[----:B------:R1:W2:Y:S01]  /*8200*/  @!P0 LDG.E R238, [R10.64] ;  /* 0x000000060aee8981 */ /* 0x0002a2000c1e1900 */
[----:B------:R-:W-:Y:S01]  /*8210*/  IMAD.MOV R0, RZ, RZ, -R0 ;  /* 0x000000ffff007224 */ /* 0x000fe200078e0a00 */
[----:B------:R-:W-:Y:S01]  /*8220*/  IADD3 R116, -R12, R23, R121 ;  /* 0x000000170c747210 */ /* 0x000fe20007ffe179 */
[----:B------:R-:W-:Y:S01]  /*8230*/  BSSY B2, `(.L_x_1268) ;  /* 0x0000047000027945 */ /* 0x000fe20003800000 */
[----:B------:R-:W-:Y:S01]  /*8240*/  SHF.R.S32.HI R7, RZ, 0x1f, R16 ;  /* 0x0000001fff077819 */ /* 0x000fe20000011410 */
[----:B------:R-:W-:Y:S01]  /*8250*/  IMAD R240, R0, c[0x0][0x2b8], R3 ;  /* 0x0000ae0000f07a24 */ /* 0x000fe200078e0203 */
[C---:B------:R-:W-:Y:S02]  /*8260*/  ISETP.GE.AND P2, PT, R116.reuse, 0x1, PT ;  /* 0x000000017400780c */ /* 0x040fe40003f46270 */
[----:B------:R-:W-:Y:S02]  /*8270*/  ISETP.GE.AND P1, PT, R116, 0x11, PT ;  /* 0x000000117400780c */ /* 0x000fe40003f26270 */
[----:B------:R-:W-:-:S02]  /*8280*/  SHF.R.S32.HI R136, RZ, 0x1f, R240 ;  /* 0x0000001fff887819 */ /* 0x000fc400000114f0 */
[----:B------:R-:W-:Y:S02]  /*8290*/  LOP3.LUT R229, R229, 0xffffff7f, RZ, 0xc0, !PT ;  /* 0xffffff7fe5e57812 */ /* 0x000fe400078ec0ff */
[----:B------:R-:W-:Y:S01]  /*82a0*/  MOV R140, 0x86a0 ;  /* 0x000086a0008c7802 */ /* 0x000fe20000000f00 */
[----:B------:R-:W-:-:S04]  /*82b0*/  IMAD R0, R136, c[0x0][0x1e0], RZ ;  /* 0x0000780088007a24 */ /* 0x000fc800078e02ff */
[C---:B------:R-:W-:Y:S02]  /*82c0*/  IMAD R0, R240.reuse, c[0x0][0x1e4], R0 ;  /* 0x00007900f0007a24 */ /* 0x040fe400078e0200 */
[----:B-1----:R-:W-:-:S04]  /*82d0*/  IMAD.WIDE.U32 R10, R240, c[0x0][0x1e0], RZ ;  /* 0x00007800f00a7a25 */ /* 0x002fc800078e00ff */
[----:B------:R-:W-:Y:S01]  /*82e0*/  IMAD.IADD R11, R11, 0x1, R0 ;  /* 0x000000010b0b7824 */ /* 0x000fe200078e0200 */
[----:B--2---:R-:W-:-:S03]  /*82f0*/  SHF.R.S32.HI R137, RZ, 0x1f, R238 ;  /* 0x0000001fff897819 */ /* 0x004fc600000114ee */
[----:B------:R-:W-:-:S04]  /*8300*/  IMAD.WIDE.U32 R10, R238, c[0x0][0x1f0], R10 ;  /* 0x00007c00ee0a7a25 */ /* 0x000fc800078e000a */
[----:B------:R-:W-:Y:S01]  /*8310*/  IMAD R3, R137, c[0x0][0x1f0], RZ ;  /* 0x00007c0089037a24 */ /* 0x000fe200078e02ff */
[----:B------:R-:W-:-:S03]  /*8320*/  IADD3 R0, P0, R30, R10, RZ ;  /* 0x0000000a1e007210 */ /* 0x000fc60007f1e0ff */
[----:B------:R-:W-:-:S05]  /*8330*/  IMAD R3, R238, c[0x0][0x1f4], R3 ;  /* 0x00007d00ee037a24 */ /* 0x000fca00078e0203 */
[----:B------:R-:W-:Y:S01]  /*8340*/  IADD3.X R11, R15, R11, R3, P0, !PT ;  /* 0x0000000b0f0b7210 */ /* 0x000fe200007fe403 */
[----:B------:R-:W-:Y:S01]  /*8350*/  IMAD.SHL.U32 R3, R12, 0x40, RZ ;  /* 0x000000400c037824 */ /* 0x000fe200078e00ff */
[----:B------:R-:W-:-:S04]  /*8360*/  LEA R10, P0, R0, c[0x0][0x1c8], 0x1 ;  /* 0x00007200000a7a11 */ /* 0x000fc800078008ff */
[----:B------:R-:W-:Y:S01]  /*8370*/  LEA.HI.X R0, R0, c[0x0][0x1cc], R11, 0x1, P0 ;  /* 0x0000730000007a11 */ /* 0x000fe200000f0c0b */
[----:B------:R-:W-:Y:S01]  /*8380*/  SHFL.IDX PT, R14, R10, RZ, 0x181f ;  /* 0x00181fff0a0e7589 */ /* 0x000fe200000e0000 */
[----:B------:R-:W-:Y:S02]  /*8390*/  LOP3.LUT R3, R3, 0x1c0, RZ, 0xc0, !PT ;  /* 0x000001c003037812 */ /* 0x000fe400078ec0ff */
[----:B------:R-:W-:Y:S01]  /*83a0*/  ISETP.GT.AND P0, PT, R116, 0x20, PT ;  /* 0x000000207400780c */ /* 0x000fe20003f04270 */
[----:B------:R-:W1:Y:S01]  /*83b0*/  SHFL.IDX PT, R15, R0, RZ, 0x181f ;  /* 0x00181fff000f7589 */ /* 0x000e6200000e0000 */
[----:B------:R-:W-:Y:S02]  /*83c0*/  LOP3.LUT R4, R3, 0x38, R28, 0xf8, !PT ;  /* 0x0000003803047812 */ /* 0x000fe400078ef81c */
[----:B------:R-:W-:Y:S01]  /*83d0*/  SHF.R.U32.HI R3, RZ, 0x3, R3 ;  /* 0x00000003ff037819 */ /* 0x000fe20000011603 */
[----:B------:R-:W-:Y:S03]  /*83e0*/  SHFL.IDX PT, R12, R10, 0x1, 0x181f ;  /* 0x00381f000a0c7f89 */ /* 0x000fe600000e0000 */
[----:B------:R-:W-:Y:S01]  /*83f0*/  LOP3.LUT R4, R4, R3, RZ, 0x3c, !PT ;  /* 0x0000000304047212 */ /* 0x000fe200078e3cff */
[----:B------:R-:W2:Y:S01]  /*8400*/  SHFL.IDX PT, R13, R0, 0x1, 0x181f ;  /* 0x00381f00000d7f89 */ /* 0x000ea200000e0000 */
[----:B------:R-:W-:-:S03]  /*8410*/  IMAD.SHL.U32 R3, R18, 0x8, RZ ;  /* 0x0000000812037824 */ /* 0x000fc600078e00ff */
[----:B------:R-:W-:Y:S02]  /*8420*/  SHFL.IDX PT, R10, R10, 0x2, 0x181f ;  /* 0x00581f000a0a7f89 */ /* 0x000fe400000e0000 */
[----:B------:R-:W-:Y:S02]  /*8430*/  LOP3.LUT R237, R4, 0xfffffe00, R3, 0xf8, !PT ;  /* 0xfffffe0004ed7812 */ /* 0x000fe400078ef803 */
[----:B------:R3:W4:Y:S01]  /*8440*/  SHFL.IDX PT, R11, R0, 0x2, 0x181f ;  /* 0x00581f00000b7f89 */ /* 0x00072200000e0000 */
[----:B------:R-:W-:Y:S02]  /*8450*/  SHF.R.U32.HI R4, RZ, 0x3, R19 ;  /* 0x00000003ff047819 */ /* 0x000fe40000011613 */
[----:B------:R-:W-:Y:S01]  /*8460*/  @P1 IMAD.SHL.U32 R3, R237, 0x2, RZ ;  /* 0x00000002ed031824 */ /* 0x000fe200078e00ff */
[----:B---3--:R-:W-:Y:S01]  /*8470*/  LEA.HI R0, R7, R16, RZ, 0x3 ;  /* 0x0000001007007211 */ /* 0x008fe200078f18ff */
[----:B-1----:R-:W-:-:S03]  /*8480*/  @P2 IMAD.WIDE R16, R28, 0x2, R14 ;  /* 0x000000021c102825 */ /* 0x002fc600078e020e */
[----:B------:R-:W-:Y:S01]  /*8490*/  LOP3.LUT R18, R0, 0xfffffff8, RZ, 0xc0, !PT ;  /* 0xfffffff800127812 */ /* 0x000fe200078ec0ff */
[----:B------:R-:W-:-:S03]  /*84a0*/  @P2 IMAD.SHL.U32 R0, R237, 0x2, RZ ;  /* 0x00000002ed002824 */ /* 0x000fc600078e00ff */
[----:B------:R-:W-:Y:S01]  /*84b0*/  SHF.R.S32.HI R2, RZ, 0x1f, R18 ;  /* 0x0000001fff027819 */ /* 0x000fe20000011412 */
[----:B------:R-:W-:Y:S01]  /*84c0*/  @P2 IMAD.WIDE R14, R18, 0x2, R14 ;  /* 0x00000002120e2825 */ /* 0x000fe200078e020e */
[----:B------:R2:W-:Y:S04]  /*84d0*/  @P2 LDGSTS.E.BYPASS.LTC128B.128 [R0+0x5080], [R16.64], !P6 ;  /* 0x0508000010002fae */ /* 0x0005e8000f101d46 */
[----:B------:R1:W-:Y:S04]  /*84e0*/  @P2 LDGSTS.E.BYPASS.LTC128B.128 [R0+0x6880], [R14.64], !P5 ;  /* 0x068800000e002fae */ /* 0x0003e8000e901d46 */
[----:B------:R3:W-:Y:S04]  /*84f0*/  STL [R1+0xcc], R18 ;  /* 0x0000cc1201007387 */ /* 0x0007e80000100800 */
[----:B------:R3:W-:Y:S01]  /*8500*/  STL [R1+0xd4], R2 ;  /* 0x0000d40201007387 */ /* 0x0007e20000100800 */
[----:B--2---:R-:W-:-:S04]  /*8510*/  @P1 IMAD.WIDE R16, R28, 0x2, R12 ;  /* 0x000000021c101825 */ /* 0x004fc800078e020c */
[----:B-1----:R-:W-:Y:S01]  /*8520*/  @P1 IMAD.WIDE R14, R18, 0x2, R12 ;  /* 0x00000002120e1825 */ /* 0x002fe200078e020c */
[----:B------:R1:W-:Y:S03]  /*8530*/  @P1 LDGSTS.E.BYPASS.LTC128B.128 [R3+0x5880], [R16.64], !P6 ;  /* 0x0588000010031fae */ /* 0x0003e6000f101d46 */
[----:B------:R-:W-:Y:S01]  /*8540*/  @P0 IMAD.SHL.U32 R0, R237, 0x2, RZ ;  /* 0x00000002ed000824 */ /* 0x000fe200078e00ff */
[----:B------:R1:W-:Y:S01]  /*8550*/  @P1 LDGSTS.E.BYPASS.LTC128B.128 [R3+0x7080], [R14.64], !P5 ;  /* 0x070800000e031fae */ /* 0x0003e2000e901d46 */
[----:B----4-:R-:W-:Y:S01]  /*8560*/  @P0 IMAD.WIDE R12, R28, 0x2, R10 ;  /* 0x000000021c0c0825 */ /* 0x010fe200078e020a */
[----:B------:R-:W-:-:S03]  /*8570*/  ISETP.GT.AND P1, PT, R26, 0x2f, PT ;  /* 0x0000002f1a00780c */ /* 0x000fc60003f24270 */
[----:B------:R-:W-:Y:S01]  /*8580*/  @P0 IMAD.WIDE R10, R18, 0x2, R10 ;  /* 0x00000002120a0825 */ /* 0x000fe200078e020a */
[----:B------:R2:W-:Y:S04]  /*8590*/  @P0 LDGSTS.E.BYPASS.LTC128B.128 [R0+0x6080], [R12.64], !P6 ;  /* 0x060800000c000fae */ /* 0x0005e8000f101d46 */
[----:B------:R2:W-:Y:S01]  /*85a0*/  @P0 LDGSTS.E.BYPASS.LTC128B.128 [R0+0x7880], [R10.64], !P5 ;  /* 0x078800000a000fae */ /* 0x0005e2000e901d46 */
[----:B------:R-:W-:-:S03]  /*85b0*/  LOP3.LUT P0, RZ, R21, 0x2, RZ, 0xc0, !PT ;  /* 0x0000000215ff7812 */ /* 0x000fc6000780c0ff */
[----:B------:R-:W0:Y:S01]  /*85c0*/  LDGDEPBAR ;  /* 0x00000000000079af */ /* 0x000e220000000000 */
[----:B------:R-:W-:Y:S01]  /*85d0*/  @P1 LOP3.LUT R229, R229, 0x80, RZ, 0xfc, !PT ;  /* 0x00000080e5e51812 */ /* 0x000fe200078efcff */
[----:B-1----:R-:W-:-:S05]  /*85e0*/  IMAD.SHL.U32 R3, R25, 0x8, RZ ;  /* 0x0000000819037824 */ /* 0x002fca00078e00ff */
[----:B------:R-:W-:-:S04]  /*85f0*/  LOP3.LUT R3, R19, 0x8, R3, 0xf8, !PT ;  /* 0x0000000813037812 */ /* 0x000fc800078ef803 */
[----:B------:R-:W-:Y:S01]  /*8600*/  LOP3.LUT R3, R3, R4, RZ, 0x3c, !PT ;  /* 0x0000000403037212 */ /* 0x000fe200078e3cff */
[----:B------:R-:W-:Y:S01]  /*8610*/  IMAD.MOV.U32 R4, RZ, RZ, 0x10 ;  /* 0x00000010ff047424 */ /* 0x000fe200078e00ff */
[----:B--2---:R-:W-:Y:S02]  /*8620*/  LEA.HI R0, R27, R176, RZ, 0x5 ;  /* 0x000000b01b007211 */ /* 0x004fe400078f28ff */
[----:B------:R-:W-:Y:S01]  /*8630*/  LOP3.LUT R10, R22, R20, RZ, 0xfc, !PT ;  /* 0x00000014160a7212 */ /* 0x000fe200078efcff */
[----:B------:R-:W-:Y:S01]  /*8640*/  IMAD R7, R24, 0x200, R3 ;  /* 0x0000020018077824 */ /* 0x000fe200078e0203 */
[----:B------:R-:W-:Y:S01]  /*8650*/  SEL R4, R4, 0xfffffff0, !P0 ;  /* 0xfffffff004047807 */ /* 0x000fe20004000000 */
[----:B------:R-:W-:-:S05]  /*8660*/  IMAD.SHL.U32 R0, R0, 0x20, RZ ;  /* 0x0000002000007824 */ /* 0x000fca00078e00ff */
[----:B------:R-:W-:-:S04]  /*8670*/  LOP3.LUT R0, R0, 0xfffffc00, RZ, 0xc0, !PT ;  /* 0xfffffc0000007812 */ /* 0x000fc800078ec0ff */
[----:B------:R-:W-:Y:S02]  /*8680*/  IADD3 R0, R22, R20, R0 ;  /* 0x0000001416007210 */ /* 0x000fe40007ffe000 */
[----:B---3--:R-:W-:Y:S05]  /*8690*/  CALL.REL.NOINC `($_ZN7cutlass13device_kernelIN5flash19enable_sm80_to_sm89INS1_16FlashAttnFwdSm80INS1_25CollectiveMainloopFwdSm80ILi4ELi1ELb0EN4cute5tupleIJNS5_1CILi128EEENS7_ILi48EEES8_EEELi128ENS_10bfloat16_tEfNS_4arch4Sm80ELb0ELb1ELb0ELb1ELb1ELb1ELb1ELb0EEENS1_21CollectiveEpilogueFwdINS6_IJS8_S8_S9_EEENS6_IJNS7_ILi1EEESH_SH_EEESB_SD_Li128ELb1ELb1ELb0ELb0EEENS1_19SingleTileSchedulerILb1ELb0ELb1ELi128EEEEEEEEEvNT_6ParamsE$_ZZN5flash25CollectiveMainloopFwdSm80ILi4ELi1ELb0EN4cute5tupleIJNS1_1CILi128EEENS3_ILi48EEES4_EEELi128EN7cutlass10bfloat16_tEfNS7_4arch4Sm80ELb0ELb1ELb0ELb1ELb1ELb1ELb1ELb0EE3mmaINS_16FlashAttnFwdSm80ISB_NS_21CollectiveEpilogueFwdINS2_IJS4_S4_S5_EEENS2_IJNS3_ILi1EEESG_SG_EEES8_SA_Li128ELb1ELb1ELb0ELb0EEENS_19SingleTileSchedulerILb1ELb0ELb1ELi128EEEE13SharedStorageENS1_6TensorINS1_11ArrayEngineIfLm128EEENS1_6LayoutINS2_IJNS2_IJNS3_ILi2EEESR_EEESR_NS3_ILi16EEEEEENS2_IJNS2_IJSG_SR_EEENS3_ILi4EEENS3_ILi8EEEEEEEEEENS_7SoftmaxILi4ELi0EEEEEbRKNSB_6ParamsERT0_RT1_iRKNS_16SeqlenInfoQKNewKILb1ELb1EEENS2_IJiiiiEEERT_ENKUlvE_clEv) ;  /* 0x0001882000007944 */ /* 0x008fea0003c00000 */
[----:B------:R-:W-:Y:S05]  /*86a0*/  BSYNC B2 ;  /* 0x0000000000027941 */ /* 0x000fea0003800000 */
.L_x_1268:
[----:B------:R-:W2:Y:S01]  /*86b0*/  LDL R29, [R1+0x10] ;  /* 0x00001000011d7983 */ /* 0x000ea20000100800 */
[----:B------:R-:W-:-:S04]  /*86c0*/  DEPBAR.LE SB0, 0x0 ;  /* 0x000080000000791a */ /* 0x000fc80000000000 */
[----:B------:R3:W5:Y:S01]  /*86d0*/  LDL R120, [R1] ;  /* 0x0000000001787983 */ /* 0x0007620000100800 */
[----:B------:R-:W-:Y:S03]  /*86e0*/  WARPSYNC 0xffffffff ;  /* 0xffffffff00007948 */ /* 0x000fe60003800000 */
[----:B------:R-:W4:Y:S01]  /*86f0*/  S2R R28, SR_CTAID.Y ;  /* 0x00000000001c7919 */ /* 0x000f220000002600 */
[----:B------:R-:W-:-:S03]  /*8700*/  SHF.L.U32 R216, R7, 0x1, RZ ;  /* 0x0000000107d87819 */ /* 0x000fc600000006ff */
[----:B------:R-:W-:Y:S01]  /*8710*/  BAR.SYNC.DEFER_BLOCKING 0x0 ;  /* 0x0000000000007b1d */ /* 0x000fe20000010000 */
[----:B------:R-:W-:-:S05]  /*8720*/  SHF.L.U32 R224, R0, 0x1, RZ ;  /* 0x0000000100e07819 */ /* 0x000fca00000006ff */
[----:B------:R-:W1:Y:S01]  /*8730*/  S2R R11, SR_CTAID.Y ;  /* 0x00000000000b7919 */ /* 0x000e620000002600 */
[----:B------:R-:W-:Y:S02]  /*8740*/  IMAD R0, R4, 0x2, R216 ;  /* 0x0000000204007824 */ /* 0x000fe400078e02d8 */
[----:B------:R-:W-:Y:S01]  /*8750*/  IMAD.WIDE.U32 R2, R240, c[0x0][0x208], RZ ;  /* 0x00008200f0027a25 */ /* 0x000fe200078e00ff */
[----:B----4-:R-:W-:Y:S02]  /*8760*/  SHF.R.S32.HI R28, RZ, 0x1f, R28 ;  /* 0x0000001fff1c7819 */ /* 0x010fe4000001141c */
[----:B------:R-:W4:Y:S04]  /*8770*/  LDSM.16.M88.4 R72, [R0+0x5080] ;  /* 0x005080000048783b */ /* 0x000f280000000200 */
[----:B------:R-:W2:Y:S04]  /*8780*/  LDSM.16.M88.4 R80, [R0+0x5880] ;  /* 0x005880000050783b */ /* 0x000ea80000000200 */
[----:B------:R3:W2:Y:S01]  /*8790*/  LDSM.16.M88.4 R88, [R0+0x6080] ;  /* 0x006080000058783b */ /* 0x0006a20000000200 */
[----:B------:R-:W-:-:S02]  /*87a0*/  IMAD R28, R28, c[0x0][0x210], RZ ;  /* 0x000084001c1c7a24 */ /* 0x000fc400078e02ff */
[C---:B-1----:R-:W-:Y:S01]  /*87b0*/  IMAD.WIDE.U32 R30, R11.reuse, c[0x0][0x210], RZ ;  /* 0x000084000b1e7a25 */ /* 0x042fe200078e00ff */
[----:B------:R1:W1:Y:S03]  /*87c0*/  LDSM.16.M88.4 R16, [R224+0x8080] ;  /* 0x00808000e010783b */ /* 0x0002660000000200 */
[----:B------:R-:W-:Y:S01]  /*87d0*/  IMAD R28, R11, c[0x0][0x214], R28 ;  /* 0x000085000b1c7a24 */ /* 0x000fe200078e021c */
[----:B------:R1:W1:Y:S04]  /*87e0*/  LDSM.16.M88.4 R12, [R224+0xa080] ;  /* 0x00a08000e00c783b */ /* 0x0002680000000200 */
[----:B------:R1:W1:Y:S04]  /*87f0*/  LDSM.16.M88.4 R48, [R216+0x5080] ;  /* 0x00508000d830783b */ /* 0x0002680000000200 */
[----:B------:R1:W1:Y:S04]  /*8800*/  LDSM.16.M88.4 R44, [R216+0x5880] ;  /* 0x00588000d82c783b */ /* 0x0002680000000200 */
[----:B------:R1:W1:Y:S01]  /*8810*/  LDSM.16.M88.4 R40, [R216+0x6080] ;  /* 0x00608000d828783b */ /* 0x0002620000000200 */
[----:B---3--:R-:W-:-:S04]  /*8820*/  IMAD R0, R136, c[0x0][0x208], RZ ;  /* 0x0000820088007a24 */ /* 0x008fc800078e02ff */
[----:B------:R-:W-:-:S04]  /*8830*/  IMAD R0, R240, c[0x0][0x20c], R0 ;  /* 0x00008300f0007a24 */ /* 0x000fc800078e0200 */
[----:B------:R-:W-:Y:S02]  /*8840*/  IMAD.IADD R3, R3, 0x1, R0 ;  /* 0x0000000103037824 */ /* 0x000fe400078e0200 */
[----:B------:R-:W-:Y:S02]  /*8850*/  IMAD R0, R137, c[0x0][0x218], RZ ;  /* 0x0000860089007a24 */ /* 0x000fe400078e02ff */
[C---:B------:R-:W-:Y:S01]  /*8860*/  IMAD.WIDE.U32 R2, R238.reuse, c[0x0][0x218], R2 ;  /* 0x00008600ee027a25 */ /* 0x040fe200078e0002 */
[----:B------:R-:W-:Y:S02]  /*8870*/  LEA R226, R9, R224, 0x1 ;  /* 0x000000e009e27211 */ /* 0x000fe400078e08ff */
[----:B------:R-:W-:Y:S01]  /*8880*/  IADD3 R28, R31, R28, RZ ;  /* 0x0000001c1f1c7210 */ /* 0x000fe20007ffe0ff */
[----:B------:R-:W-:Y:S01]  /*8890*/  IMAD R11, R238, c[0x0][0x21c], R0 ;  /* 0x00008700ee0b7a24 */ /* 0x000fe200078e0200 */
[----:B------:R-:W-:Y:S01]  /*88a0*/  IADD3 R2, P1, R30, R2, RZ ;  /* 0x000000021e027210 */ /* 0x000fe20007f3e0ff */
[----:B------:R3:W1:Y:S01]  /*88b0*/  LDSM.16.M88.4 R24, [R226+0x8080] ;  /* 0x00808000e218783b */ /* 0x0006620000000200 */
[----:B------:R-:W-:-:S02]  /*88c0*/  IADD3 R0, R216, 0x5080, RZ ;  /* 0x00005080d8007810 */ /* 0x000fc40007ffe0ff */
[----:B------:R-:W-:Y:S01]  /*88d0*/  LEA R7, P0, R2, c[0x0][0x1f8], 0x1 ;  /* 0x00007e0002077a11 */ /* 0x000fe200078008ff */
[----:B------:R3:W1:Y:S01]  /*88e0*/  LDSM.16.M88.4 R20, [R226+0xa080] ;  /* 0x00a08000e214783b */ /* 0x0006620000000200 */
[----:B------:R-:W-:Y:S02]  /*88f0*/  IADD3.X R3, R28, R3, R11, P1, !PT ;  /* 0x000000031c037210 */ /* 0x000fe40000ffe40b */
[----:B------:R-:W-:Y:S02]  /*8900*/  LEA R223, R4, R0, 0x1 ;  /* 0x0000000004df7211 */ /* 0x000fe400078e08ff */
[----:B------:R-:W-:Y:S01]  /*8910*/  LEA.HI.X R4, R2, c[0x0][0x1fc], R3, 0x1, P0 ;  /* 0x00007f0002047a11 */ /* 0x000fe200000f0c03 */
[----:B--2---:R3:W-:Y:S01]  /*8920*/  STL [R1+0x70], R29 ;  /* 0x0000701d01007387 */ /* 0x0047e20000100800 */
[----:B------:R-:W-:Y:S05]  /*8930*/  BRA.DIV ~URZ, `(.L_x_1269) ;  /* 0x00014b627f007947 */ /* 0x000fea000b800000 */
[----:B-1--4-:R-:W2:Y:S04]  /*8940*/  LDL R35, [R1+0x80] ;  /* 0x0000800001237983 */ /* 0x012ea80000100800 */
[----:B------:R-:W4:Y:S04]  /*8950*/  LDL R30, [R1+0xd8] ;  /* 0x0000d800011e7983 */ /* 0x000f280000100800 */
[----:B---3--:R-:W3:Y:S04]  /*8960*/  LDL R2, [R1+0xcc] ;  /* 0x0000cc0001027983 */ /* 0x008ee80000100800 */
[----:B------:R-:W1:Y:S04]  /*8970*/  SHFL.IDX PT, R11, R7, RZ, 0x181f ;  /* 0x00181fff070b7589 */ /* 0x000e6800000e0000 */
[----:B------:R-:W1:Y:S04]  /*8980*/  SHFL.IDX PT, R33, R4, RZ, 0x181f ;  /* 0x00181fff04217589 */ /* 0x000e6800000e0000 */
[----:B------:R-:W1:Y:S04]  /*8990*/  SHFL.IDX PT, R32, R7, 0x1, 0x181f ;  /* 0x00381f0007207f89 */ /* 0x000e6800000e0000 */
[----:B------:R-:W1:Y:S01]  /*89a0*/  SHFL.IDX PT, R34, R4, 0x1, 0x181f ;  /* 0x00381f0004227f89 */ /* 0x000e6200000e0000 */
[----:B------:R-:W-:-:S04]  /*89b0*/  IMAD.SHL.U32 R0, R237, 0x2, RZ ;  /* 0x00000002ed007824 */ /* 0x000fc800078e00ff */
[----:B------:R-:W-:Y:S01]  /*89c0*/  IMAD.MOV.U32 R237, RZ, RZ, R0 ;  /* 0x000000ffffed7224 */ /* 0x000fe200078e0000 */
[----:B------:R-:W-:Y:S01]  /*89d0*/  IADD3 R239, R0, 0x2080, RZ ;  /* 0x0000208000ef7810 */ /* 0x000fe20007ffe0ff */
[C---:B--2---:R-:W-:Y:S01]  /*89e0*/  IMAD.WIDE R36, R35.reuse, 0x2, RZ ;  /* 0x0000000223247825 */ /* 0x044fe200078e02ff */
[----:B------:R-:W-:-:S04]  /*89f0*/  ISETP.GE.AND P1, PT, R35, c[0x0][0x1d4], PT ;  /* 0x0000750023007a0c */ /* 0x000fc80003f26270 */
[-C--:B-1----:R-:W-:Y:S02]  /*8a00*/  IADD3 R28, P0, R11, R36.reuse, RZ ;  /* 0x000000240b1c7210 */ /* 0x082fe40007f1e0ff */
[----:B------:R-:W-:Y:S02]  /*8a10*/  ISETP.LT.OR P3, PT, R116, 0x1, P1 ;  /* 0x000000017400780c */ /* 0x000fe40000f61670 */
[----:B----4-:R-:W-:Y:S01]  /*8a20*/  ISETP.GE.AND P2, PT, R30, c[0x0][0x1d4], PT ;  /* 0x000075001e007a0c */ /* 0x010fe20003f46270 */
[----:B------:R-:W-:Y:S01]  /*8a30*/  IMAD.X R29, R33, 0x1, R37, P0 ;  /* 0x00000001211d7824 */ /* 0x000fe200000e0625 */
[----:B------:R-:W-:Y:S01]  /*8a40*/  IADD3 R30, P0, R32, R36, RZ ;  /* 0x00000024201e7210 */ /* 0x000fe20007f1e0ff */
[----:B---3--:R-:W-:-:S04]  /*8a50*/  IMAD.WIDE R2, R2, 0x2, RZ ;  /* 0x0000000202027825 */ /* 0x008fc800078e02ff */
[----:B------:R-:W-:Y:S01]  /*8a60*/  IMAD.X R31, R34, 0x1, R37, P0 ;  /* 0x00000001221f7824 */ /* 0x000fe200000e0625 */
[----:B------:R-:W-:-:S03]  /*8a70*/  ISETP.LT.OR P0, PT, R116, 0x1, P2 ;  /* 0x000000017400780c */ /* 0x000fc60001701670 */
[----:B------:R1:W-:Y:S01]  /*8a80*/  LDGSTS.E.BYPASS.LTC128B.128 [R0+0x2080], [R28.64], !P3 ;  /* 0x020800001c007fae */ /* 0x0003e2000d901d46 */
[----:B------:R-:W-:Y:S01]  /*8a90*/  ISETP.LT.OR P4, PT, R116, 0x11, P1 ;  /* 0x000000117400780c */ /* 0x000fe20000f81670 */
[--C-:B------:R-:W-:Y:S01]  /*8aa0*/  IMAD.MOV.U32 R38, RZ, RZ, R35.reuse ;  /* 0x000000ffff267224 */ /* 0x100fe200078e0023 */
[----:B------:R-:W-:Y:S02]  /*8ab0*/  SHF.R.S32.HI R39, RZ, 0x1f, R35 ;  /* 0x0000001fff277819 */ /* 0x000fe40000011423 */
[----:B-1----:R-:W-:-:S05]  /*8ac0*/  IADD3 R28, P3, R11, R2, RZ ;  /* 0x000000020b1c7210 */ /* 0x002fca0007f7e0ff */
[----:B------:R-:W-:Y:S01]  /*8ad0*/  IMAD.X R29, R33, 0x1, R3, P3 ;  /* 0x00000001211d7824 */ /* 0x000fe200018e0603 */
[----:B------:R-:W-:-:S04]  /*8ae0*/  ISETP.LT.OR P3, PT, R116, 0x11, P2 ;  /* 0x000000117400780c */ /* 0x000fc80001761670 */
[----:B------:R1:W-:Y:S04]  /*8af0*/  LDGSTS.E.BYPASS.LTC128B.128 [R0+0x3880], [R28.64], !P0 ;  /* 0x038800001c007fae */ /* 0x0003e8000c101d46 */
[----:B------:R2:W-:Y:S04]  /*8b00*/  LDGSTS.E.BYPASS.LTC128B.128 [R0+0x2880], [R30.64], !P4 ;  /* 0x028800001e007fae */ /* 0x0005e8000e101d46 */
[----:B------:R2:W3:Y:S04]  /*8b10*/  SHFL.IDX PT, R11, R4, 0x2, 0x181f ;  /* 0x00581f00040b7f89 */ /* 0x0004e800000e0000 */
[----:B------:R2:W4:Y:S04]  /*8b20*/  SHFL.IDX PT, R4, R7, 0x2, 0x181f ;  /* 0x00581f0007047f89 */ /* 0x00052800000e0000 */
[----:B------:R2:W-:Y:S01]  /*8b30*/  STL.64 [R1+0xa8], R38 ;  /* 0x0000a82601007387 */ /* 0x0005e20000100a00 */
[----:B-1----:R-:W-:-:S05]  /*8b40*/  IADD3 R28, P0, R32, R2, RZ ;  /* 0x00000002201c7210 */ /* 0x002fca0007f1e0ff */
[----:B------:R-:W-:-:S05]  /*8b50*/  IMAD.X R29, R34, 0x1, R3, P0 ;  /* 0x00000001221d7824 */ /* 0x000fca00000e0603 */
[----:B------:R2:W-:Y:S01]  /*8b60*/  LDGSTS.E.BYPASS.LTC128B.128 [R0+0x4080], [R28.64], !P3 ;  /* 0x040800001c007fae */ /* 0x0005e2000d901d46 */
[----:B------:R-:W-:Y:S01]  /*8b70*/  PLOP3.LUT P0, PT, P2, PT, PT, 0x80, 0x0 ;  /* 0x000000000000781c */ /* 0x000fe2000170f070 */
[----:B------:R-:W-:Y:S02]  /*8b80*/  IMAD.MOV.U32 R60, RZ, RZ, R36 ;  /* 0x000000ffff3c7224 */ /* 0x000fe400078e0024 */
[----:B------:R-:W-:Y:S02]  /*8b90*/  IMAD.MOV.U32 R63, RZ, RZ, R37 ;  /* 0x000000ffff3f7224 */ /* 0x000fe400078e0025 */
[----:B------:R-:W-:Y:S02]  /*8ba0*/  IMAD.MOV.U32 R62, RZ, RZ, R2 ;  /* 0x000000ffff3e7224 */ /* 0x000fe400078e0002 */
[----:B------:R-:W-:Y:S02]  /*8bb0*/  IMAD.MOV.U32 R61, RZ, RZ, R3 ;  /* 0x000000ffff3d7224 */ /* 0x000fe400078e0003 */
.L_x_1436:
[----:B--234-:R-:W2:Y:S01]  /*8bc0*/  LDL R0, [R1+0x98] ;  /* 0x0000980001007983 */ /* 0x01cea20000100800 */
[C---:B------:R-:W-:Y:S01]  /*8bd0*/  HMMA.16816.F32.BF16 R36, R12.reuse, R48, RZ ;  /* 0x000000300c24723c */ /* 0x040fe200000418ff */
[----:B------:R-:W-:Y:S01]  /*8be0*/  ISETP.LT.OR P3, PT, R116, 0x21, P1 ;  /* 0x000000217400780c */ /* 0x000fe20000f61670 */
[----:B------:R-:W-:Y:S01]  /*8bf0*/  IMAD R225, R8, 0x2, R224 ;  /* 0x0000000208e17824 */ /* 0x000fe200078e02e0 */
[----:B------:R-:W-:Y:S01]  /*8c00*/  ISETP.LT.OR P1, PT, R116, 0x21, P0 ;  /* 0x000000217400780c */ /* 0x000fe20000721670 */
[----:B------:R-:W-:Y:S01]  /*8c10*/  IMAD R227, R8, 0x2, R226 ;  /* 0x0000000208e37824 */ /* 0x000fe200078e02e2 */
[----:B------:R-:W-:Y:S01]  /*8c20*/  IADD3 R2, P2, R4, R60, RZ ;  /* 0x0000003c04027210 */ /* 0x000fe20007f5e0ff */
[C---:B------:R-:W-:Y:S01]  /*8c30*/  IMAD R221, R6.reuse, 0x2, R223 ;  /* 0x0000000206dd7824 */ /* 0x040fe200078e02df */
[----:B------:R-:W-:Y:S01]  /*8c40*/  LEA R222, R6, R216, 0x1 ;  /* 0x000000d806de7211 */ /* 0x000fe200078e08ff */
[C---:B------:R-:W-:Y:S01]  /*8c50*/  HMMA.16816.F32.BF16 R32, R12.reuse, R44, RZ ;  /* 0x0000002c0c20723c */ /* 0x040fe200000418ff */
[----:B------:R-:W-:Y:S01]  /*8c60*/  LEA R228, R9, R225, 0x1 ;  /* 0x000000e109e47211 */ /* 0x000fe200078e08ff */
[C---:B------:R-:W-:Y:S01]  /*8c70*/  IMAD.X R3, R11.reuse, 0x1, R63, P2 ;  /* 0x000000010b037824 */ /* 0x040fe200010e063f */
[----:B------:R-:W-:Y:S04]  /*8c80*/  BSSY B0, `(.L_x_1270) ;  /* 0x00000e6000007945 */ /* 0x000fe80003800000 */
[----:B------:R-:W-:Y:S01]  /*8c90*/  @!PT LDS RZ, [RZ] ;  /* 0x00000000fffff984 */ /* 0x000fe20000000800 */
[----:B------:R-:W-:Y:S01]  /*8ca0*/  @!PT LDS RZ, [RZ] ;  /* 0x00000000fffff984 */ /* 0x000fe20000000800 */
[----:B------:R-:W-:Y:S01]  /*8cb0*/  @!PT LDS RZ, [RZ] ;  /* 0x00000000fffff984 */ /* 0x000fe20000000800 */
[----:B------:R1:W-:Y:S01]  /*8cc0*/  LDGSTS.E.BYPASS.LTC128B.128 [R237+0x3080], [R2.64], !P3 ;  /* 0x0308000002ed7fae */ /* 0x0003e2000d901d46 */
[C---:B-----5:R-:W-:Y:S08]  /*8cd0*/  HMMA.16816.F32.BF16 R52, R12.reuse, R50, RZ ;  /* 0x000000320c34723c */ /* 0x060ff000000418ff */
[C---:B------:R-:W-:Y:S08]  /*8ce0*/  HMMA.16816.F32.BF16 R28, R12.reuse, R40, RZ ;  /* 0x000000280c1c723c */ /* 0x040ff000000418ff */
[C---:B------:R-:W-:Y:S08]  /*8cf0*/  HMMA.16816.F32.BF16 R56, R12.reuse, R46, RZ ;  /* 0x0000002e0c38723c */ /* 0x040ff000000418ff */
[----:B------:R-:W-:Y:S07]  /*8d00*/  HMMA.16816.F32.BF16 R64, R12, R42, RZ ;  /* 0x0000002a0c40723c */ /* 0x000fee00000418ff */
[----:B------:R-:W-:Y:S01]  /*8d10*/  IADD3 R12, P0, R4, R62, RZ ;  /* 0x0000003e040c7210 */ /* 0x000fe20007f1e0ff */
[----:B------:R-:W-:Y:S04]  /*8d20*/  HMMA.16816.F32.BF16 R68, R16, R48, RZ ;  /* 0x000000301044723c */ /* 0x000fe800000418ff */
[----:B------:R-:W-:-:S04]  /*8d30*/  IMAD.X R13, R11, 0x1, R61, P0 ;  /* 0x000000010b0d7824 */ /* 0x000fc800000e063d */
[C---:B------:R-:W-:Y:S01]  /*8d40*/  HMMA.16816.F32.BF16 R76, R16.reuse, R44, RZ ;  /* 0x0000002c104c723c */ /* 0x040fe200000418ff */
[----:B------:R3:W-:Y:S04]  /*8d50*/  LDGSTS.E.BYPASS.LTC128B.128 [R237+0x4880], [R12.64], !P1 ;  /* 0x048800000ced7fae */ /* 0x0007e8000c901d46 */
[----:B------:R-:W0:Y:S03]  /*8d60*/  LDGDEPBAR ;  /* 0x00000000000079af */ /* 0x000e260000000000 */
[C---:B------:R-:W-:Y:S08]  /*8d70*/  HMMA.16816.F32.BF16 R48, R16.reuse, R50, RZ ;  /* 0x000000321030723c */ /* 0x040ff000000418ff */
[C---:B------:R-:W-:Y:S08]  /*8d80*/  HMMA.16816.F32.BF16 R84, R16.reuse, R40, RZ ;  /* 0x000000281054723c */ /* 0x040ff000000418ff */
[C---:B------:R-:W-:Y:S01]  /*8d90*/  HMMA.16816.F32.BF16 R44, R16.reuse, R46, RZ ;  /* 0x0000002e102c723c */ /* 0x040fe200000418ff */
[----:B---3--:R-:W-:Y:S07]  /*8da0*/  LDSM.16.M88.4 R12, [R227+0xa080] ;  /* 0x00a08000e30c783b */ /* 0x008fee0000000200 */
[----:B------:R-:W-:Y:S01]  /*8db0*/  HMMA.16816.F32.BF16 R96, R16, R42, RZ ;  /* 0x0000002a1060723c */ /* 0x000fe200000418ff */
[----:B------:R-:W-:Y:S04]  /*8dc0*/  LDSM.16.M88.4 R16, [R225+0xa080] ;  /* 0x00a08000e110783b */ /* 0x000fe80000000200 */
[----:B------:R-:W-:Y:S03]  /*8dd0*/  LDSM.16.M88.4 R40, [R222+0x6080] ;  /* 0x00608000de28783b */ /* 0x000fe60000000200 */
[C---:B------:R-:W-:Y:S01]  /*8de0*/  HMMA.16816.F32.BF16 R112, R20.reuse, R72, R36 ;  /* 0x000000481470723c */ /* 0x040fe20000041824 */
[----:B------:R-:W3:Y:S07]  /*8df0*/  LDSM.16.M88.4 R36, [R222+0x5080] ;  /* 0x00508000de24783b */ /* 0x000eee0000000200 */
[C---:B------:R-:W-:Y:S01]  /*8e00*/  HMMA.16816.F32.BF16 R108, R20.reuse, R80, R32 ;  /* 0x00000050146c723c */ /* 0x040fe20000041820 */
[----:B------:R-:W4:Y:S07]  /*8e10*/  LDSM.16.M88.4 R32, [R222+0x5880] ;  /* 0x00588000de20783b */ /* 0x000f2e0000000200 */
[C---:B------:R-:W-:Y:S08]  /*8e20*/  HMMA.16816.F32.BF16 R92, R20.reuse, R74, R52 ;  /* 0x0000004a145c723c */ /* 0x040ff00000041834 */
[C---:B------:R-:W-:Y:S01]  /*8e30*/  HMMA.16816.F32.BF16 R104, R20.reuse, R88, R28 ;  /* 0x000000581468723c */ /* 0x040fe2000004181c */
[----:B------:R-:W-:Y:S07]  /*8e40*/  LDSM.16.M88.4 R28, [R227+0x8080] ;  /* 0x00808000e31c783b */ /* 0x000fee0000000200 */
[C---:B------:R-:W-:Y:S08]  /*8e50*/  HMMA.16816.F32.BF16 R100, R20.reuse, R82, R56 ;  /* 0x000000521464723c */ /* 0x040ff00000041838 */
[----:B------:R-:W-:Y:S01]  /*8e60*/  HMMA.16816.F32.BF16 R52, R20, R90, R64 ;  /* 0x0000005a1434723c */ /* 0x000fe20000041840 */
[----:B------:R-:W1:Y:S07]  /*8e70*/  LDSM.16.M88.4 R20, [R225+0x8080] ;  /* 0x00808000e114783b */ /* 0x000e6e0000000200 */
[C---:B------:R-:W-:Y:S08]  /*8e80*/  HMMA.16816.F32.BF16 R64, R24.reuse, R74, R48 ;  /* 0x0000004a1840723c */ /* 0x040ff00000041830 */
[C---:B------:R-:W-:Y:S01]  /*8e90*/  HMMA.16816.F32.BF16 R68, R24.reuse, R72, R68 ;  /* 0x000000481844723c */ /* 0x040fe20000041844 */
[----:B------:R-:W-:Y:S07]  /*8ea0*/  LDSM.16.M88.4 R72, [R221+0x800] ;  /* 0x00080000dd48783b */ /* 0x000fee0000000200 */
[C---:B------:R-:W-:Y:S01]  /*8eb0*/  HMMA.16816.F32.BF16 R48, R24.reuse, R82, R44 ;  /* 0x000000521830723c */ /* 0x040fe2000004182c */
[----:B------:R-:W1:Y:S07]  /*8ec0*/  LDSM.16.M88.4 R44, [R221] ;  /* 0x00000000dd2c783b */ /* 0x000e6e0000000200 */
[C---:B------:R-:W-:Y:S01]  /*8ed0*/  HMMA.16816.F32.BF16 R60, R24.reuse, R80, R76 ;  /* 0x00000050183c723c */ /* 0x040fe2000004184c */
[----:B------:R-:W1:Y:S07]  /*8ee0*/  LDSM.16.M88.4 R76, [R221+0x1000] ;  /* 0x00100000dd4c783b */ /* 0x000e6e0000000200 */
[C---:B------:R-:W-:Y:S08]  /*8ef0*/  HMMA.16816.F32.BF16 R56, R24.reuse, R88, R84 ;  /* 0x000000581838723c */ /* 0x040ff00000041854 */
[----:B------:R-:W-:Y:S01]  /*8f00*/  HMMA.16816.F32.BF16 R80, R24, R90, R96 ;  /* 0x0000005a1850723c */ /* 0x000fe20000041860 */
[----:B------:R-:W-:Y:S07]  /*8f10*/  LDSM.16.M88.4 R24, [R224+0xe080] ;  /* 0x00e08000e018783b */ /* 0x000fee0000000200 */
[C---:B---3--:R-:W-:Y:S08]  /*8f20*/  HMMA.16816.F32.BF16 R84, R16.reuse, R36, R112 ;  /* 0x000000241054723c */ /* 0x048ff00000041870 */
[C---:B----4-:R-:W-:Y:S08]  /*8f30*/  HMMA.16816.F32.BF16 R96, R16.reuse, R32, R108 ;  /* 0x000000201060723c */ /* 0x050ff0000004186c */
[C---:B------:R-:W-:Y:S08]  /*8f40*/  HMMA.16816.F32.BF16 R88, R16.reuse, R38, R92 ;  /* 0x000000261058723c */ /* 0x040ff0000004185c */
[C---:B------:R-:W-:Y:S08]  /*8f50*/  HMMA.16816.F32.BF16 R104, R16.reuse, R40, R104 ;  /* 0x000000281068723c */ /* 0x040ff00000041868 */
[----:B------:R-:W-:Y:S08]  /*8f60*/  HMMA.16816.F32.BF16 R100, R16, R34, R100 ;  /* 0x000000221064723c */ /* 0x000ff00000041864 */
[C---:B-1----:R-:W-:Y:S08]  /*8f70*/  HMMA.16816.F32.BF16 R92, R20.reuse, R36, R68 ;  /* 0x00000024145c723c */ /* 0x042ff00000041844 */
[----:B------:R-:W-:Y:S01]  /*8f80*/  HMMA.16816.F32.BF16 R64, R20, R38, R64 ;  /* 0x000000261440723c */ /* 0x000fe20000041840 */
[----:B------:R-:W1:Y:S07]  /*8f90*/  LDSM.16.M88.4 R36, [R216+0x6880] ;  /* 0x00688000d824783b */ /* 0x000e6e0000000200 */
[----:B------:R-:W-:Y:S01]  /*8fa0*/  HMMA.16816.F32.BF16 R52, R16, R42, R52 ;  /* 0x0000002a1034723c */ /* 0x000fe20000041834 */
[----:B------:R-:W-:Y:S07]  /*8fb0*/  LDSM.16.M88.4 R16, [R224+0xc080] ;  /* 0x00c08000e010783b */ /* 0x000fee0000000200 */
[C---:B------:R-:W-:Y:S08]  /*8fc0*/  HMMA.16816.F32.BF16 R108, R20.reuse, R32, R60 ;  /* 0x00000020146c723c */ /* 0x040ff0000004183c */
[C---:B------:R-:W-:Y:S01]  /*8fd0*/  HMMA.16816.F32.BF16 R112, R20.reuse, R34, R48 ;  /* 0x000000221470723c */ /* 0x040fe20000041830 */
[----:B------:R-:W3:Y:S07]  /*8fe0*/  LDSM.16.M88.4 R32, [R216+0x7080] ;  /* 0x00708000d820783b */ /* 0x000eee0000000200 */
[C---:B------:R-:W-:Y:S01]  /*8ff0*/  HMMA.16816.F32.BF16 R116, R20.reuse, R40, R56 ;  /* 0x000000281474723c */ /* 0x040fe20000041838 */
[----:B------:R-:W-:Y:S07]  /*9000*/  LDSM.16.M88.4 R56, [R223+0x1800] ;  /* 0x00180000df38783b */ /* 0x000fee0000000200 */
[----:B------:R-:W-:Y:S01]  /*9010*/  HMMA.16816.F32.BF16 R60, R20, R42, R80 ;  /* 0x0000002a143c723c */ /* 0x000fe20000041850 */
[----:B------:R-:W4:Y:S07]  /*9020*/  LDSM.16.M88.4 R20, [R216+0x7880] ;  /* 0x00788000d814783b */ /* 0x000f2e0000000200 */
[C---:B------:R-:W-:Y:S08]  /*9030*/  HMMA.16816.F32.BF16 R48, R12.reuse, R44, R84 ;  /* 0x0000002c0c30723c */ /* 0x040ff00000041854 */
[----:B------:R-:W-:Y:S01]  /*9040*/  HMMA.16816.F32.BF16 R40, R12, R46, R88 ;  /* 0x0000002e0c28723c */ /* 0x000fe20000041858 */
[----:B--2---:R-:W-:-:S07]  /*9050*/  ISETP.GT.AND P0, PT, R139, R0, PT ;  /* 0x000000008b00720c */ /* 0x004fce0003f04270 */
[C---:B------:R-:W-:Y:S08]  /*9060*/  HMMA.16816.F32.BF16 R68, R12.reuse, R72, R96 ;  /* 0x000000480c44723c */ /* 0x040ff00000041860 */
[C---:B------:R-:W-:Y:S08]  /*9070*/  HMMA.16816.F32.BF16 R80, R12.reuse, R74, R100 ;  /* 0x0000004a0c50723c */ /* 0x040ff00000041864 */
[C---:B------:R-:W-:Y:S08]  /*9080*/  HMMA.16816.F32.BF16 R84, R12.reuse, R76, R104 ;  /* 0x0000004c0c54723c */ /* 0x040ff00000041868 */
[----:B------:R-:W-:Y:S01]  /*9090*/  HMMA.16816.F32.BF16 R100, R12, R78, R52 ;  /* 0x0000004e0c64723c */ /* 0x000fe20000041834 */
[----:B------:R-:W-:Y:S04]  /*90a0*/  LDSM.16.M88.4 R12, [R226+0xe080] ;  /* 0x00e08000e20c783b */ /* 0x000fe80000000200 */
[----:B------:R-:W2:Y:S03]  /*90b0*/  LDSM.16.M88.4 R52, [R223+0x2000] ;  /* 0x00200000df34783b */ /* 0x000ea60000000200 */
[C---:B------:R-:W-:Y:S01]  /*90c0*/  HMMA.16816.F32.BF16 R104, R28.reuse, R46, R64 ;  /* 0x0000002e1c68723c */ /* 0x040fe20000041840 */
[----:B------:R-:W1:Y:S07]  /*90d0*/  LDSM.16.M88.4 R64, [R223+0x2800] ;  /* 0x00280000df40783b */ /* 0x000e6e0000000200 */
[C---:B------:R-:W-:Y:S08]  /*90e0*/  HMMA.16816.F32.BF16 R92, R28.reuse, R44, R92 ;  /* 0x0000002c1c5c723c */ /* 0x040ff0000004185c */
[C---:B------:R-:W-:Y:S08]  /*90f0*/  HMMA.16816.F32.BF16 R108, R28.reuse, R72, R108 ;  /* 0x000000481c6c723c */ /* 0x040ff0000004186c */
[C---:B------:R-:W-:Y:S08]  /*9100*/  HMMA.16816.F32.BF16 R112, R28.reuse, R74, R112 ;  /* 0x0000004a1c70723c */ /* 0x040ff00000041870 */
[C---:B------:R-:W-:Y:S08]  /*9110*/  HMMA.16816.F32.BF16 R116, R28.reuse, R76, R116 ;  /* 0x0000004c1c74723c */ /* 0x040ff00000041874 */
[----:B------:R-:W-:Y:S01]  /*9120*/  HMMA.16816.F32.BF16 R96, R28, R78, R60 ;  /* 0x0000004e1c60723c */ /* 0x000fe2000004183c */
[----:B------:R-:W2:Y:S07]  /*9130*/  LDSM.16.M88.4 R28, [R226+0xc080] ;  /* 0x00c08000e21c783b */ /* 0x000eae0000000200 */
[C---:B-1----:R-:W-:Y:S08]  /*9140*/  HMMA.16816.F32.BF16 R88, R24.reuse, R36, R48 ;  /* 0x000000241858723c */ /* 0x042ff00000041830 */
[C---:B------:R-:W-:Y:S08]  /*9150*/  HMMA.16816.F32.BF16 R60, R24.reuse, R38, R40 ;  /* 0x00000026183c723c */ /* 0x040ff00000041828 */
[C---:B---3--:R-:W-:Y:S08]  /*9160*/  HMMA.16816.F32.BF16 R48, R24.reuse, R32, R68 ;  /* 0x000000201830723c */ /* 0x048ff00000041844 */
[C---:B------:R-:W-:Y:S08]  /*9170*/  HMMA.16816.F32.BF16 R44, R24.reuse, R34, R80 ;  /* 0x00000022182c723c */ /* 0x040ff00000041850 */
[----:B----4-:R-:W-:Y:S08]  /*9180*/  HMMA.16816.F32.BF16 R40, R24, R20, R84 ;  /* 0x000000141828723c */ /* 0x010ff00000041854 */
[C---:B------:R-:W-:Y:S08]  /*9190*/  HMMA.16816.F32.BF16 R80, R16.reuse, R36, R92 ;  /* 0x000000241050723c */ /* 0x040ff0000004185c */
[----:B------:R-:W-:Y:S08]  /*91a0*/  HMMA.16816.F32.BF16 R76, R16, R38, R104 ;  /* 0x00000026104c723c */ /* 0x000ff00000041868 */
[----:B------:R-:W-:Y:S01]  /*91b0*/  HMMA.16816.F32.BF16 R72, R24, R22, R100 ;  /* 0x000000161848723c */ /* 0x000fe20000041864 */
[----:B------:R-:W-:Y:S07]  /*91c0*/  LDSM.16.M88.4 R24, [R225+0xe080] ;  /* 0x00e08000e118783b */ /* 0x000fee0000000200 */
[C---:B------:R-:W-:Y:S08]  /*91d0*/  HMMA.16816.F32.BF16 R68, R16.reuse, R32, R108 ;  /* 0x000000201044723c */ /* 0x040ff0000004186c */
[C---:B------:R-:W-:Y:S08]  /*91e0*/  HMMA.16816.F32.BF16 R36, R16.reuse, R34, R112 ;  /* 0x000000221024723c */ /* 0x040ff00000041870 */
[C---:B------:R-:W-:Y:S08]  /*91f0*/  HMMA.16816.F32.BF16 R32, R16.reuse, R20, R116 ;  /* 0x000000141020723c */ /* 0x040ff00000041874 */
[----:B------:R-:W-:Y:S01]  /*9200*/  HMMA.16816.F32.BF16 R16, R16, R22, R96 ;  /* 0x000000161010723c */ /* 0x000fe20000041860 */
[----:B------:R-:W-:Y:S07]  /*9210*/  LDSM.16.M88.4 R20, [R225+0xc080] ;  /* 0x00c08000e114783b */ /* 0x000fee0000000200 */
[C---:B--2---:R-:W-:Y:S01]  /*9220*/  HMMA.16816.F32.BF16 R116, R12.reuse, R52, R48 ;  /* 0x000000340c74723c */ /* 0x044fe20000041830 */
[----:B------:R-:W1:Y:S07]  /*9230*/  LDSM.16.M88.4 R48, [R222+0x6880] ;  /* 0x00688000de30783b */ /* 0x000e6e0000000200 */
[C---:B------:R-:W-:Y:S01]  /*9240*/  HMMA.16816.F32.BF16 R112, R12.reuse, R54, R44 ;  /* 0x000000360c70723c */ /* 0x040fe2000004182c */
[----:B------:R-:W2:Y:S07]  /*9250*/  LDSM.16.M88.4 R44, [R222+0x7080] ;  /* 0x00708000de2c783b */ /* 0x000eae0000000200 */
[C---:B------:R-:W-:Y:S01]  /*9260*/  HMMA.16816.F32.BF16 R108, R12.reuse, R64, R40 ;  /* 0x000000400c6c723c */ /* 0x040fe20000041828 */
[----:B------:R-:W3:Y:S07]  /*9270*/  LDSM.16.M88.4 R40, [R222+0x7880] ;  /* 0x00788000de28783b */ /* 0x000eee0000000200 */
[C---:B------:R-:W-:Y:S08]  /*9280*/  HMMA.16816.F32.BF16 R88, R12.reuse, R56, R88 ;  /* 0x000000380c58723c */ /* 0x040ff00000041858 */
[----:B------:R-:W-:Y:S08]  /*9290*/  HMMA.16816.F32.BF16 R84, R12, R58, R60 ;  /* 0x0000003a0c54723c */ /* 0x000ff0000004183c */
[C---:B------:R-:W-:Y:S08]  /*92a0*/  HMMA.16816.F32.BF16 R104, R28.reuse, R56, R80 ;  /* 0x000000381c68723c */ /* 0x040ff00000041850 */
[----:B------:R-:W-:Y:S08]  /*92b0*/  HMMA.16816.F32.BF16 R100, R28, R58, R76 ;  /* 0x0000003a1c64723c */ /* 0x000ff0000004184c */
[----:B------:R-:W-:Y:S01]  /*92c0*/  HMMA.16816.F32.BF16 R60, R12, R66, R72 ;  /* 0x000000420c3c723c */ /* 0x000fe20000041848 */
[----:B------:R-:W-:Y:S07]  /*92d0*/  LDSM.16.M88.4 R12, [R228+0xe080] ;  /* 0x00e08000e40c783b */ /* 0x000fee0000000200 */
[C---:B------:R-:W-:Y:S08]  /*92e0*/  HMMA.16816.F32.BF16 R96, R28.reuse, R52, R68 ;  /* 0x000000341c60723c */ /* 0x040ff00000041844 */
[C---:B------:R-:W-:Y:S01]  /*92f0*/  HMMA.16816.F32.BF16 R92, R28.reuse, R54, R36 ;  /* 0x000000361c5c723c */ /* 0x040fe20000041824 */
[----:B------:R-:W4:Y:S07]  /*9300*/  LDSM.16.M88.4 R36, [R221+0x1800] ;  /* 0x00180000dd24783b */ /* 0x000f2e0000000200 */
[C---:B------:R-:W-:Y:S01]  /*9310*/  HMMA.16816.F32.BF16 R68, R28.reuse, R64, R32 ;  /* 0x000000401c44723c */ /* 0x040fe20000041820 */
[----:B------:R-:W-:Y:S07]  /*9320*/  LDSM.16.M88.4 R32, [R221+0x2000] ;  /* 0x00200000dd20783b */ /* 0x000fee0000000200 */
[----:B------:R-:W-:Y:S01]  /*9330*/  HMMA.16816.F32.BF16 R64, R28, R66, R16 ;  /* 0x000000421c40723c */ /* 0x000fe20000041810 */
[----:B------:R-:W2:Y:S04]  /*9340*/  LDSM.16.M88.4 R16, [R227+0xc080] ;  /* 0x00c08000e310783b */ /* 0x000ea80000000200 */
[----:B------:R-:W3:Y:S01]  /*9350*/  LDSM.16.M88.4 R28, [R221+0x2800] ;  /* 0x00280000dd1c783b */ /* 0x000ee20000000200 */
[----:B------:R-:W-:-:S04]  /*9360*/  DEPBAR.LE SB0, 0x0 ;  /* 0x000080000000791a */ /* 0x000fc80000000000 */
[C---:B-1----:R-:W-:Y:S08]  /*9370*/  HMMA.16816.F32.BF16 R88, R24.reuse, R48, R88 ;  /* 0x000000301858723c */ /* 0x042ff00000041858 */
[----:B------:R-:W-:Y:S08]  /*9380*/  HMMA.16816.F32.BF16 R84, R24, R50, R84 ;  /* 0x000000321854723c */ /* 0x000ff00000041854 */
[C---:B------:R-:W-:Y:S08]  /*9390*/  HMMA.16816.F32.BF16 R56, R20.reuse, R48, R104 ;  /* 0x000000301438723c */ /* 0x040ff00000041868 */
[----:B------:R-:W-:Y:S08]  /*93a0*/  HMMA.16816.F32.BF16 R52, R20, R50, R100 ;  /* 0x000000321434723c */ /* 0x000ff00000041864 */
[C---:B--2---:R-:W-:Y:S08]  /*93b0*/  HMMA.16816.F32.BF16 R80, R24.reuse, R44, R116 ;  /* 0x0000002c1850723c */ /* 0x044ff00000041874 */
[C---:B------:R-:W-:Y:S08]  /*93c0*/  HMMA.16816.F32.BF16 R76, R24.reuse, R46, R112 ;  /* 0x0000002e184c723c */ /* 0x040ff00000041870 */
[C---:B---3--:R-:W-:Y:S08]  /*93d0*/  HMMA.16816.F32.BF16 R72, R24.reuse, R40, R108 ;  /* 0x000000281848723c */ /* 0x048ff0000004186c */
        /* <DEDUP_REMOVED lines=12> */
[----:B------:R-:W-:Y:S08]  /*94a0*/  HMMA.16816.F32.BF16 R60, R12, R30, R60 ;  /* 0x0000001e0c3c723c */ /* 0x000ff0000004183c */
[C---:B------:R-:W-:Y:S08]  /*94b0*/  HMMA.16816.F32.BF16 R48, R16.reuse, R32, R48 ;  /* 0x000000201030723c */ /* 0x040ff00000041830 */
[C---:B------:R-:W-:Y:S08]  /*94c0*/  HMMA.16816.F32.BF16 R44, R16.reuse, R34, R44 ;  /* 0x00000022102c723c */ /* 0x040ff0000004182c */
[C---:B------:R-:W-:Y:S08]  /*94d0*/  HMMA.16816.F32.BF16 R36, R16.reuse, R28, R24 ;  /* 0x0000001c1024723c */ /* 0x040ff00000041818 */
[----:B------:R-:W-:Y:S01]  /*94e0*/  HMMA.16816.F32.BF16 R40, R16, R30, R20 ;  /* 0x0000001e1028723c */ /* 0x000fe20000041814 */
[----:B------:R-:W-:Y:S06]  /*94f0*/  BAR.SYNC.DEFER_BLOCKING 0x0 ;  /* 0x0000000000007b1d */ /* 0x000fec0000010000 */
[----:B------:R-:W-:Y:S01]  /*9500*/  @!UPT UIADD3 URZ, URZ, URZ, URZ ;  /* 0x0000003f3f3ff290 */ /* 0x000fe2000fffe03f */
[----:B------:R-:W-:Y:S11]  /*9510*/  @!P0 BRA `(.L_x_1271) ;  /* 0x000005c000008947 */ /* 0x000ff60003800000 */
[----:B------:R-:W2:Y:S04]  /*9520*/  LDL R125, [R1+0xbc] ;  /* 0x0000bc00017d7983 */ /* 0x000ea80000100800 */
[----:B------:R-:W2:Y:S04]  /*9530*/  LDL R124, [R1+0x9c] ;  /* 0x00009c00017c7983 */ /* 0x000ea80000100800 */
[----:B------:R-:W3:Y:S04]  /*9540*/  LDL.64 R122, [R1+0xc0] ;  /* 0x0000c000017a7983 */ /* 0x000ee80000100a00 */
[----:B------:R-:W4:Y:S01]  /*9550*/  LDL R7, [R1+0xc8] ;  /* 0x0000c80001077983 */ /* 0x000f220000100800 */
[----:B------:R-:W-:-:S02]  /*9560*/  IMAD.MOV.U32 R0, RZ, RZ, 0x1 ;  /* 0x00000001ff007424 */ /* 0x000fc400078e00ff */
[----:B------:R-:W-:-:S03]  /*9570*/  IMAD.MOV.U32 R238, RZ, RZ, RZ ;  /* 0x000000ffffee7224 */ /* 0x000fc600078e00ff */
[----:B------:R-:W-:Y:S02]  /*9580*/  ISETP.NE.AND P0, PT, R0, c[0x0][0x2b8], PT ;  /* 0x0000ae0000007a0c */ /* 0x000fe40003f05270 */
[C---:B--2---:R-:W-:Y:S02]  /*9590*/  IADD3 R2, R124.reuse, R138, R125 ;  /* 0x0000008a7c027210 */ /* 0x044fe40007ffe07d */
[----:B------:R-:W-:Y:S02]  /*95a0*/  ISETP.GT.AND P4, PT, R124, 0x2f, PT ;  /* 0x0000002f7c00780c */ /* 0x000fe40003f84270 */
[----:B------:R-:W-:-:S07]  /*95b0*/  IADD3 R2, R2, -0x30, RZ ;  /* 0xffffffd002027810 */ /* 0x000fce0007ffe0ff */
[----:B------:R-:W-:-:S04]  /*95c0*/  @P0 IMAD.HI.U32 R3, R2, c[0x0][0x2bc], RZ ;  /* 0x0000af0002030a27 */ /* 0x000fc800078e00ff */
[----:B------:R-:W-:Y:S01]  /*95d0*/  IMAD.MOV.U32 R0, RZ, RZ, R2 ;  /* 0x000000ffff007224 */ /* 0x000fe200078e0002 */
[----:B------:R-:W-:-:S04]  /*95e0*/  @P0 SHF.R.U32.HI R0, RZ, c[0x0][0x2c0], R3 ;  /* 0x0000b000ff000a19 */ /* 0x000fc80000011603 */
[----:B---3--:R-:W-:-:S04]  /*95f0*/  @!P4 IADD3 R3, P0, R0, R122, RZ ;  /* 0x0000007a0003c210 */ /* 0x008fc80007f1e0ff */
[----:B----4-:R-:W-:Y:S02]  /*9600*/  @!P4 LEA.HI.X.SX32 R4, R0, R7, 0x1, P0 ;  /* 0x000000070004c211 */ /* 0x010fe400000f0eff */
[----:B------:R-:W-:-:S04]  /*9610*/  @!P4 LEA R6, P0, R3, c[0x0][0x2a0], 0x2 ;  /* 0x0000a8000306ca11 */ /* 0x000fc800078010ff */
[----:B------:R-:W-:-:S05]  /*9620*/  @!P4 LEA.HI.X R7, R3, c[0x0][0x2a4], R4, 0x2, P0 ;  /* 0x0000a9000307ca11 */ /* 0x000fca00000f1404 */
[----:B------:R-:W2:Y:S01]  /*9630*/  @!P4 LDG.E R238, [R6.64] ;  /* 0x0000000606eec981 */ /* 0x000ea2000c1e1900 */
[----:B------:R-:W-:-:S03]  /*9640*/  IADD3 R0, -R0, RZ, RZ ;  /* 0x000000ff00007210 */ /* 0x000fc60007ffe1ff */
[----:B------:R-:W1:Y:S02]  /*9650*/  S2R R122, SR_CTAID.Y ;  /* 0x00000000007a7919 */ /* 0x000e640000002600 */
[----:B------:R-:W-:Y:S02]  /*9660*/  IMAD R240, R0, c[0x0][0x2b8], R2 ;  /* 0x0000ae0000f07a24 */ /* 0x000fe400078e0202 */
[----:B------:R-:W3:Y:S02]  /*9670*/  S2R R124, SR_CTAID.Y ;  /* 0x00000000007c7919 */ /* 0x000ee40000002600 */
[----:B------:R-:W-:Y:S01]  /*9680*/  IMAD.WIDE.U32 R2, R240, c[0x0][0x1e0], RZ ;  /* 0x00007800f0027a25 */ /* 0x000fe200078e00ff */
[----:B------:R-:W-:-:S05]  /*9690*/  SHF.R.S32.HI R0, RZ, 0x1f, R240 ;  /* 0x0000001fff007819 */ /* 0x000fca00000114f0 */
[----:B------:R-:W-:-:S04]  /*96a0*/  IMAD R0, R0, c[0x0][0x1e0], RZ ;  /* 0x0000780000007a24 */ /* 0x000fc800078e02ff */
[----:B------:R-:W-:-:S04]  /*96b0*/  IMAD R0, R240, c[0x0][0x1e4], R0 ;  /* 0x00007900f0007a24 */ /* 0x000fc800078e0200 */
[----:B------:R-:W-:Y:S01]  /*96c0*/  IMAD.IADD R3, R3, 0x1, R0 ;  /* 0x0000000103037824 */ /* 0x000fe200078e0200 */
[----:B-1----:R-:W-:Y:S01]  /*96d0*/  SHF.R.S32.HI R125, RZ, 0x1f, R122 ;  /* 0x0000001fff7d7819 */ /* 0x002fe2000001147a */
[----:B---3--:R-:W-:-:S04]  /*96e0*/  IMAD.WIDE.U32 R122, R124, c[0x0][0x1e8], RZ ;  /* 0x00007a007c7a7a25 */ /* 0x008fc800078e00ff */
[----:B------:R-:W-:-:S04]  /*96f0*/  IMAD R11, R125, c[0x0][0x1e8], RZ ;  /* 0x00007a007d0b7a24 */ /* 0x000fc800078e02ff */
[----:B------:R-:W-:-:S05]  /*9700*/  IMAD R11, R124, c[0x0][0x1ec], R11 ;  /* 0x00007b007c0b7a24 */ /* 0x000fca00078e020b */
[----:B------:R-:W-:Y:S02]  /*9710*/  IADD3 R11, R123, R11, RZ ;  /* 0x0000000b7b0b7210 */ /* 0x000fe40007ffe0ff */
[----:B--2---:R-:W-:Y:S01]  /*9720*/  SHF.R.S32.HI R0, RZ, 0x1f, R238 ;  /* 0x0000001fff007819 */ /* 0x004fe200000114ee */
        /* <DEDUP_REMOVED lines=9> */
.L_x_1437:
[----:B------:R-:W-:Y:S05]  /*97c0*/  BRA.DIV ~URZ, `(.L_x_1273) ;  /* 0x000142427f007947 */ /* 0x000fea000b800000 */
[----:B------:R-:W3:Y:S04]  /*97d0*/  LDL.64 R24, [R1+0xa8] ;  /* 0x0000a80001187983 */ /* 0x000ee80000100a00 */
[----:B------:R-:W4:Y:S04]  /*97e0*/  LDL R2, [R1+0xcc] ;  /* 0x0000cc0001027983 */ /* 0x000f280000100800 */
[----:B--2---:R-:W2:Y:S04]  /*97f0*/  LDL R21, [R1+0x80] ;  /* 0x0000800001157983 */ /* 0x004ea80000100800 */
[----:B------:R-:W2:Y:S04]  /*9800*/  LDL R20, [R1+0xd8] ;  /* 0x0000d80001147983 */ /* 0x000ea80000100800 */
[----:B------:R-:W2:Y:S04]  /*9810*/  LDL R22, [R1+0xd4] ;  /* 0x0000d40001167983 */ /* 0x000ea80000100800 */
[----:B------:R-:W1:Y:S04]  /*9820*/  SHFL.IDX PT, R6, R18, RZ, 0x181f ;  /* 0x00181fff12067589 */ /* 0x000e6800000e0000 */
[----:B------:R-:W1:Y:S04]  /*9830*/  SHFL.IDX PT, R7, R18, 0x1, 0x181f ;  /* 0x00381f0012077f89 */ /* 0x000e6800000e0000 */
[----:B------:R-:W1:Y:S01]  /*9840*/  SHFL.IDX PT, R11, R4, 0x1, 0x181f ;  /* 0x00381f00040b7f89 */ /* 0x000e6200000e0000 */
[----:B---3--:R-:W-:-:S02]  /*9850*/  IMAD.SHL.U32 R19, R24, 0x2, RZ ;  /* 0x0000000218137824 */ /* 0x008fc400078e00ff */
[----:B----4-:R-:W-:Y:S01]  /*9860*/  IMAD.SHL.U32 R0, R2, 0x2, RZ ;  /* 0x0000000202007824 */ /* 0x010fe200078e00ff */
[----:B------:R-:W-:Y:S02]  /*9870*/  SHF.L.U64.HI R3, R24, 0x1, R25 ;  /* 0x0000000118037819 */ /* 0x000fe40000010219 */
[----:B--2---:R-:W-:Y:S02]  /*9880*/  ISETP.GE.AND P3, PT, R21, c[0x0][0x1d4], PT ;  /* 0x0000750015007a0c */ /* 0x004fe40003f66270 */
[----:B-1----:R-:W-:Y:S02]  /*9890*/  IADD3 R16, P0, R6, R19, RZ ;  /* 0x0000001306107210 */ /* 0x002fe40007f1e0ff */
[----:B------:R-:W-:Y:S02]  /*98a0*/  ISETP.GE.AND P4, PT, R20, c[0x0][0x1d4], PT ;  /* 0x0000750014007a0c */ /* 0x000fe40003f86270 */
[----:B------:R-:W-:Y:S02]  /*98b0*/  IADD3 R12, P2, R6, R0, RZ ;  /* 0x00000000060c7210 */ /* 0x000fe40007f5e0ff */
[----:B------:R-:W-:-:S02]  /*98c0*/  SHF.L.U64.HI R2, R2, 0x1, R22 ;  /* 0x0000000102027819 */ /* 0x000fc40000010216 */
[----:B------:R-:W-:Y:S01]  /*98d0*/  IADD3 R6, P1, R7, R19, RZ ;  /* 0x0000001307067210 */ /* 0x000fe20007f3e0ff */
[--C-:B------:R-:W-:Y:S01]  /*98e0*/  IMAD.X R17, R13, 0x1, R3.reuse, P0 ;  /* 0x000000010d117824 */ /* 0x100fe200000e0603 */
[----:B------:R-:W-:Y:S01]  /*98f0*/  IADD3 R14, P0, R7, R0, RZ ;  /* 0x00000000070e7210 */ /* 0x000fe20007f1e0ff */
[--C-:B------:R-:W-:Y:S02]  /*9900*/  IMAD.X R13, R13, 0x1, R2.reuse, P2 ;  /* 0x000000010d0d7824 */ /* 0x100fe400010e0602 */
[C---:B------:R-:W-:Y:S01]  /*9910*/  IMAD.X R7, R11.reuse, 0x1, R3, P1 ;  /* 0x000000010b077824 */ /* 0x040fe200008e0603 */
[----:B------:R1:W-:Y:S04]  /*9920*/  LDGSTS.E.BYPASS.LTC128B.128 [R237+0x5080], [R16.64], !P3 ;  /* 0x0508000010ed7fae */ /* 0x0003e8000d901d46 */
[----:B------:R2:W-:Y:S04]  /*9930*/  LDGSTS.E.BYPASS.LTC128B.128 [R237+0x6880], [R12.64], !P4 ;  /* 0x068800000ced7fae */ /* 0x0005e8000e101d46 */
[----:B------:R3:W-:Y:S04]  /*9940*/  LDGSTS.E.BYPASS.LTC128B.128 [R237+0x5880], [R6.64], !P3 ;  /* 0x0588000006ed7fae */ /* 0x0007e8000d901d46 */
[----:B---3--:R3:W5:Y:S04]  /*9950*/  LDL R7, [R1+0x94] ;  /* 0x0000940001077983 */ /* 0x0087680000100800 */
[----:B--2---:R3:W2:Y:S04]  /*9960*/  SHFL.IDX PT, R12, R4, 0x2, 0x181f ;  /* 0x00581f00040c7f89 */ /* 0x0046a800000e0000 */
[----:B------:R3:W4:Y:S01]  /*9970*/  SHFL.IDX PT, R4, R18, 0x2, 0x181f ;  /* 0x00581f0012047f89 */ /* 0x00072200000e0000 */
[----:B------:R-:W-:Y:S01]  /*9980*/  IADD3.X R15, R11, R2, RZ, P0, !PT ;  /* 0x000000020b0f7210 */ /* 0x000fe200007fe4ff */
[----:B------:R-:W-:Y:S01]  /*9990*/  IMAD.MOV.U32 R6, RZ, RZ, R19 ;  /* 0x000000ffff067224 */ /* 0x000fe200078e0013 */
[----:B------:R-:W-:Y:S01]  /*99a0*/  SEL R11, RZ, 0x10, P3 ;  /* 0x00000010ff0b7807 */ /* 0x000fe20001800000 */
[----:B-1----:R-:W-:-:S02]  /*99b0*/  IMAD.MOV.U32 R16, RZ, RZ, R2 ;  /* 0x000000ffff107224 */ /* 0x002fc400078e0002 */
[----:B------:R1:W-:Y:S02]  /*99c0*/  LDGSTS.E.BYPASS.LTC128B.128 [R237+0x7080], [R14.64], !P4 ;  /* 0x070800000eed7fae */ /* 0x0003e4000e101d46 */
[----:B-1----:R-:W-:Y:S01]  /*99d0*/  IMAD.MOV.U32 R15, RZ, RZ, R3 ;  /* 0x000000ffff0f7224 */ /* 0x002fe200078e0003 */
[----:B------:R-:W-:Y:S02]  /*99e0*/  MOV R14, R0 ;  /* 0x00000000000e7202 */ /* 0x000fe40000000f00 */
.L_x_1438:
[----:B--234-:R-:W-:Y:S02]  /*99f0*/  IADD3 R0, -R11, 0x10, RZ ;  /* 0x000000100b007810 */ /* 0x01cfe40007ffe1ff */
[----:B-----5:R-:W-:Y:S02]  /*9a00*/  IADD3 R2, -R7, 0x10, RZ ;  /* 0x0000001007027810 */ /* 0x020fe40007ffe1ff */
[----:B------:R-:W-:Y:S02]  /*9a10*/  LOP3.LUT R0, R0, 0xf, RZ, 0xc0, !PT ;  /* 0x0000000f00007812 */ /* 0x000fe400078ec0ff */
[----:B------:R-:W-:Y:S02]  /*9a20*/  ISETP.NE.U32.AND P3, PT, R11, RZ, PT ;  /* 0x000000ff0b00720c */ /* 0x000fe40003f65070 */
[----:B------:R-:W-:-:S02]  /*9a30*/  IADD3 R6, P1, P0, R0, R4, R6 ;  /* 0x0000000400067210 */ /* 0x000fc4000783e006 */
[----:B------:R-:W-:Y:S02]  /*9a40*/  LOP3.LUT R2, R2, 0xf, RZ, 0xc0, !PT ;  /* 0x0000000f02027812 */ /* 0x000fe400078ec0ff */
[----:B------:R-:W-:Y:S02]  /*9a50*/  ISETP.NE.U32.AND P2, PT, R7, RZ, PT ;  /* 0x000000ff0700720c */ /* 0x000fe40003f45070 */
[----:B------:R-:W-:Y:S02]  /*9a60*/  IADD3.X R7, RZ, R12, R15, P1, P0 ;  /* 0x0000000cff077210 */ /* 0x000fe40000fe040f */
[----:B------:R-:W-:-:S03]  /*9a70*/  IADD3 R2, P1, P0, R2, R4, R14 ;  /* 0x0000000402027210 */ /* 0x000fc6000783e00e */
[----:B------:R-:W-:Y:S01]  /*9a80*/  @!PT LDS RZ, [RZ] ;  /* 0x00000000fffff984 */ /* 0x000fe20000000800 */
[----:B------:R-:W-:Y:S01]  /*9a90*/  @!PT LDS RZ, [RZ] ;  /* 0x00000000fffff984 */ /* 0x000fe20000000800 */
[----:B------:R-:W-:Y:S01]  /*9aa0*/  @!PT LDS RZ, [RZ] ;  /* 0x00000000fffff984 */ /* 0x000fe20000000800 */
[----:B------:R1:W-:Y:S01]  /*9ab0*/  LDGSTS.E.BYPASS.LTC128B.128.ZFILL [R237+0x6080], [R6.64], P3 ;  /* 0x0608000006ed7fae */ /* 0x0003e20009941d46 */
[----:B------:R-:W-:-:S05]  /*9ac0*/  IADD3.X R3, RZ, R12, R16, P1, P0 ;  /* 0x0000000cff037210 */ /* 0x000fca0000fe0410 */
[----:B------:R1:W-:Y:S04]  /*9ad0*/  LDGSTS.E.BYPASS.LTC128B.128.ZFILL [R237+0x7880], [R2.64], P2 ;  /* 0x0788000002ed7fae */ /* 0x0003e80009141d46 */
.L_x_1271:
[----:B------:R-:W-:Y:S05]  /*9ae0*/  BSYNC B0 ;  /* 0x0000000000007941 */ /* 0x000fea0003800000 */
.L_x_1270:
[----:B------:R-:W2:Y:S04]  /*9af0*/  LDL R12, [R1+0x4] ;  /* 0x00000400010c7983 */ /* 0x000ea80000100800 */
[----:B------:R-:W3:Y:S01]  /*9b00*/  LDL R15, [R1+0x70] ;  /* 0x00007000010f7983 */ /* 0x000ee20000100800 */
[----:B------:R-:W-:Y:S01]  /*9b10*/  SHF.R.S32.HI R0, RZ, 0x1f, R120 ;  /* 0x0000001fff007819 */ /* 0x000fe20000011478 */
[----:B------:R-:W-:Y:S02]  /*9b20*/  IMAD.MOV.U32 R14, RZ, RZ, 0x1 ;  /* 0x00000001ff0e7424 */ /* 0x000fe400078e00ff */
[----:B------:R-:W0:Y:S01]  /*9b30*/  LDGDEPBAR ;  /* 0x00000000000079af */ /* 0x000e220000000000 */
[CC--:B-1----:R-:W-:Y:S02]  /*9b40*/  LEA.HI R2, R0.reuse, R120.reuse, RZ, 0x2 ;  /* 0x0000007800027211 */ /* 0x0c2fe400078f10ff */
[----:B------:R-:W-:-:S02]  /*9b50*/  LEA.HI R0, R0, R120, RZ, 0x5 ;  /* 0x0000007800007211 */ /* 0x000fc400078f28ff */
[----:B------:R-:W-:Y:S02]  /*9b60*/  LOP3.LUT R2, R2, 0xfffffffc, RZ, 0xc0, !PT ;  /* 0xfffffffc02027812 */ /* 0x000fe400078ec0ff */
[----:B------:R-:W-:Y:S02]  /*9b70*/  LOP3.LUT R4, R0, 0xffffffe0, RZ, 0xc0, !PT ;  /* 0xffffffe000047812 */ /* 0x000fe400078ec0ff */
[----:B------:R-:W-:Y:S01]  /*9b80*/  SHF.R.S32.HI R6, RZ, 0x5, R0 ;  /* 0x00000005ff067819 */ /* 0x000fe20000011400 */
[C---:B------:R-:W-:Y:S01]  /*9b90*/  IMAD.IADD R3, R120.reuse, 0x1, -R2 ;  /* 0x0000000178037824 */ /* 0x040fe200078e0a02 */
[----:B------:R-:W-:Y:S01]  /*9ba0*/  SHF.R.S32.HI R7, RZ, 0x1f, R0 ;  /* 0x0000001fff077819 */ /* 0x000fe20000011400 */
[----:B------:R-:W-:-:S03]  /*9bb0*/  IMAD.IADD R0, R120, 0x1, -R4 ;  /* 0x0000000178007824 */ /* 0x000fc600078e0a04 */
[----:B------:R-:W-:Y:S02]  /*9bc0*/  LEA.HI R4, R7, R6, RZ, 0x2 ;  /* 0x0000000607047211 */ /* 0x000fe400078f10ff */
[----:B------:R-:W-:Y:S02]  /*9bd0*/  LEA.HI R2, R3, R3, RZ, 0x1 ;  /* 0x0000000303027211 */ /* 0x000fe400078f08ff */
[----:B------:R-:W-:Y:S02]  /*9be0*/  SHF.R.S32.HI R13, RZ, 0x1f, R0 ;  /* 0x0000001fff0d7819 */ /* 0x000fe40000011400 */
[----:B------:R-:W-:Y:S02]  /*9bf0*/  LOP3.LUT R7, R4, 0xffffffc, RZ, 0xc0, !PT ;  /* 0x0ffffffc04077812 */ /* 0x000fe400078ec0ff */
[----:B------:R-:W-:Y:S02]  /*9c00*/  LOP3.LUT R11, R2, 0x1ffffffe, RZ, 0xc0, !PT ;  /* 0x1ffffffe020b7812 */ /* 0x000fe400078ec0ff */
[----:B------:R-:W-:Y:S01]  /*9c10*/  LEA.HI R4, R13, R0, RZ, 0x2 ;  /* 0x000000000d047211 */ /* 0x000fe200078f10ff */
[----:B------:R-:W-:-:S02]  /*9c20*/  IMAD.IADD R6, R6, 0x1, -R7 ;  /* 0x0000000106067824 */ /* 0x000fc400078e0a07 */
[----:B------:R-:W-:Y:S01]  /*9c30*/  IMAD.IADD R7, R3, 0x1, -R11 ;  /* 0x0000000103077824 */ /* 0x000fe200078e0a0b */
[----:B------:R-:W-:Y:S01]  /*9c40*/  LOP3.LUT R3, R4, 0x7ffffffc, RZ, 0xc0, !PT ;  /* 0x7ffffffc04037812 */ /* 0x000fe200078ec0ff */
[----:B------:R-:W-:Y:S01]  /*9c50*/  IMAD.SHL.U32 R2, R2, 0x20, RZ ;  /* 0x0000002002027824 */ /* 0x000fe200078e00ff */
[----:B------:R-:W-:-:S03]  /*9c60*/  SHF.R.S32.HI R17, RZ, 0x2, R4 ;  /* 0x00000002ff117819 */ /* 0x000fc60000011404 */
[----:B------:R-:W-:Y:S02]  /*9c70*/  IMAD.IADD R3, R0, 0x1, -R3 ;  /* 0x0000000100037824 */ /* 0x000fe400078e0a03 */
[----:B------:R-:W-:Y:S02]  /*9c80*/  IMAD.SHL.U32 R16, R6, 0x10, RZ ;  /* 0x0000001006107824 */ /* 0x000fe400078e00ff */
[----:B------:R-:W-:Y:S01]  /*9c90*/  IMAD.SHL.U32 R6, R3, 0x2, RZ ;  /* 0x0000000203067824 */ /* 0x000fe200078e00ff */
[----:B------:R-:W-:Y:S01]  /*9ca0*/  LOP3.LUT R11, R2, 0xffffffc0, RZ, 0xc0, !PT ;  /* 0xffffffc0020b7812 */ /* 0x000fe200078ec0ff */
[----:B------:R-:W-:Y:S01]  /*9cb0*/  STL [R1+0xb8], R17 ;  /* 0x0000b81101007387 */ /* 0x000fe20000100800 */
[----:B------:R-:W-:-:S03]  /*9cc0*/  ISETP.NE.AND P0, PT, R14, c[0x0][0x2c4], PT ;  /* 0x0000b1000e007a0c */ /* 0x000fc60003f05270 */
[----:B------:R-:W-:Y:S04]  /*9cd0*/  STL [R1+0xb4], R16 ;  /* 0x0000b41001007387 */ /* 0x000fe80000100800 */
[----:B------:R-:W-:Y:S01]  /*9ce0*/  STL [R1+0x90], R6 ;  /* 0x0000900601007387 */ /* 0x000fe20000100800 */
[----:B------:R-:W-:Y:S02]  /*9cf0*/  IMAD.SHL.U32 R4, R7, 0x8, RZ ;  /* 0x0000000807047824 */ /* 0x000fe400078e00ff */
[----:B------:R-:W-:Y:S01]  /*9d00*/  IMAD.IADD R0, R121, 0x1, R5 ;  /* 0x0000000179007824 */ /* 0x000fe200078e0205 */
[----:B------:R1:W-:Y:S04]  /*9d10*/  STL [R1+0xb0], R11 ;  /* 0x0000b00b01007387 */ /* 0x0003e80000100800 */
[----:B------:R4:W-:Y:S01]  /*9d20*/  STL [R1+0xa0], R4 ;  /* 0x0000a00401007387 */ /* 0x0009e20000100800 */
[----:B------:R-:W-:-:S02]  /*9d30*/  IMAD.IADD R14, R0, 0x1, -R6 ;  /* 0x00000001000e7824 */ /* 0x000fc400078e0a06 */
[----:B--2---:R-:W-:-:S05]  /*9d40*/  IMAD R2, R12, 0x80, R17 ;  /* 0x000000800c027824 */ /* 0x004fca00078e0211 */
[----:B------:R-:W-:-:S05]  /*9d50*/  IADD3 R2, R11, R2, R16 ;  /* 0x000000020b027210 */ /* 0x000fca0007ffe010 */
[----:B-1----:R-:W-:Y:S01]  /*9d60*/  IMAD.IADD R11, R4, 0x1, R2 ;  /* 0x00000001040b7824 */ /* 0x002fe200078e0202 */
[----:B------:R-:W-:Y:S02]  /*9d70*/  IADD3 R2, -R6, 0x1, R0 ;  /* 0x0000000106027810 */ /* 0x000fe40007ffe100 */
[----:B----4-:R-:W-:Y:S01]  /*9d80*/  LOP3.LUT R4, RZ, c[0x0][0x324], RZ, 0x33, !PT ;  /* 0x0000c900ff047a12 */ /* 0x010fe200078e33ff */
[----:B------:R-:W-:-:S04]  /*9d90*/  @P0 IMAD.HI.U32 R3, R11, c[0x0][0x2c8], RZ ;  /* 0x0000b2000b030a27 */ /* 0x000fc800078e00ff */
[----:B---3--:R-:W-:Y:S01]  /*9da0*/  IMAD.IADD R2, R2, 0x1, -R15 ;  /* 0x0000000102027824 */ /* 0x008fe200078e0a0f */
[----:B------:R-:W-:Y:S01]  /*9db0*/  @P0 SHF.R.U32.HI R11, RZ, c[0x0][0x2cc], R3 ;  /* 0x0000b300ff0b0a19 */ /* 0x000fe20000011603 */
[----:B------:R-:W-:Y:S02]  /*9dc0*/  IMAD.IADD R15, R121, 0x1, -R6 ;  /* 0x00000001790f7824 */ /* 0x000fe400078e0a06 */
[C---:B------:R-:W-:Y:S01]  /*9dd0*/  IMAD.IADD R13, R2.reuse, 0x1, R4 ;  /* 0x00000001020d7824 */ /* 0x040fe200078e0204 */
[----:B------:R-:W-:Y:S01]  /*9de0*/  IADD3 R12, R2, c[0x0][0x328], RZ ;  /* 0x0000ca00020c7a10 */ /* 0x000fe20007ffe0ff */
[----:B------:R-:W-:Y:S05]  /*9df0*/  BRA.DIV ~URZ, `(.L_x_1274) ;  /* 0x000140827f007947 */ /* 0x000fea000b800000 */
[----:B------:R1:W2:Y:S02]  /*9e00*/  SHFL.IDX PT, R2, R11, RZ, 0x1c1f ;  /* 0x001c1fff0b027589 */ /* 0x0002a400000e0000 */
.L_x_1439:
[----:B------:R-:W-:Y:S01]  /*9e10*/  IMAD.MOV.U32 R35, RZ, RZ, 0x1 ;  /* 0x00000001ff237424 */ /* 0x000fe200078e00ff */
[----:B------:R-:W-:Y:S01]  /*9e20*/  LOP3.LUT R229, R229, 0xfffffdff, RZ, 0xc0, !PT ;  /* 0xfffffdffe5e57812 */ /* 0x000fe200078ec0ff */
[--C-:B--2---:R-:W-:Y:S02]  /*9e30*/  IMAD.IADD R3, R12, 0x1, R2.reuse ;  /* 0x000000010c037824 */ /* 0x104fe400078e0202 */
[----:B------:R-:W-:Y:S01]  /*9e40*/  IMAD.IADD R0, R13, 0x1, R2 ;  /* 0x000000010d007824 */ /* 0x000fe200078e0202 */
[----:B------:R-:W-:-:S02]  /*9e50*/  ISETP.LE.AND P0, PT, R35, c[0x0][0x32c], PT ;  /* 0x0000cb0023007a0c */ /* 0x000fc40003f03270 */
[----:B------:R-:W-:-:S11]  /*9e60*/  IMNMX R4, R14, R3, PT ;  /* 0x000000030e047217 */ /* 0x000fd60003800200 */
[----:B------:R-:W-:Y:S01]  /*9e70*/  @P0 LOP3.LUT R229, R229, 0x200, RZ, 0xfc, !PT ;  /* 0x00000200e5e50812 */ /* 0x000fe200078efcff */
[----:B------:R-:W-:Y:S05]  /*9e80*/  @!P0 BRA `(.L_x_1275) ;  /* 0x0000013000008947 */ /* 0x000fea0003800000 */
[----:B------:R-:W2:Y:S01]  /*9e90*/  LDL R6, [R1+0x70] ;  /* 0x0000700001067983 */ /* 0x000ea20000100800 */
[----:B------:R-:W-:Y:S01]  /*9ea0*/  BSSY B0, `(.L_x_1276) ;  /* 0x000000d000007945 */ /* 0x000fe20003800000 */
[----:B--2---:R-:W-:-:S04]  /*9eb0*/  IADD3 R2, -R6, R5, R2 ;  /* 0x0000000506027210 */ /* 0x004fc80007ffe102 */
[----:B------:R-:W-:-:S13]  /*9ec0*/  ISETP.GT.AND P0, PT, R2, -0x1, PT ;  /* 0xffffffff0200780c */ /* 0x000fda0003f04270 */
[----:B------:R-:W-:Y:S05]  /*9ed0*/  @P0 BRA `(.L_x_1277) ;  /* 0x0000006000000947 */ /* 0x000fea0003800000 */
[----:B------:R-:W-:Y:S02]  /*9ee0*/  ISETP.NE.AND P0, PT, R35, c[0x0][0x32c], PT ;  /* 0x0000cb0023007a0c */ /* 0x000fe40003f05270 */
[----:B------:R-:W-:-:S11]  /*9ef0*/  LOP3.LUT R2, RZ, R2, RZ, 0x33, !PT ;  /* 0x00000002ff027212 */ /* 0x000fd600078e33ff */
[----:B------:R-:W-:-:S05]  /*9f00*/  @P0 IMAD.HI.U32 R3, R2, c[0x0][0x330], RZ ;  /* 0x0000cc0002030a27 */ /* 0x000fca00078e00ff */
[----:B------:R-:W-:-:S04]  /*9f10*/  @P0 SHF.R.U32.HI R2, RZ, c[0x0][0x334], R3 ;  /* 0x0000cd00ff020a19 */ /* 0x000fc80000011603 */
[----:B------:R-:W-:Y:S01]  /*9f20*/  LOP3.LUT R2, RZ, R2, RZ, 0x33, !PT ;  /* 0x00000002ff027212 */ /* 0x000fe200078e33ff */
[----:B------:R-:W-:Y:S05]  /*9f30*/  BRA `(.L_x_1278) ;  /* 0x0000003000007947 */ /* 0x000fea0003800000 */
.L_x_1277:
[----:B------:R-:W-:-:S13]  /*9f40*/  ISETP.NE.AND P0, PT, R35, c[0x0][0x32c], PT ;  /* 0x0000cb0023007a0c */ /* 0x000fda0003f05270 */
[----:B------:R-:W-:-:S05]  /*9f50*/  @P0 IMAD.HI.U32 R3, R2, c[0x0][0x330], RZ ;  /* 0x0000cc0002030a27 */ /* 0x000fca00078e00ff */
[----:B------:R-:W-:Y:S02]  /*9f60*/  @P0 SHF.R.U32.HI R2, RZ, c[0x0][0x334], R3 ;  /* 0x0000cd00ff020a19 */ /* 0x000fe40000011603 */
.L_x_1278:
[----:B------:R-:W-:Y:S05]  /*9f70*/  BSYNC B0 ;  /* 0x0000000000007941 */ /* 0x000fea0003800000 */
.L_x_1276:
[----:B------:R-:W-:-:S05]  /*9f80*/  IMAD R2, R2, c[0x0][0x32c], R15 ;  /* 0x0000cb0002027a24 */ /* 0x000fca00078e020f */
[----:B------:R-:W-:Y:S02]  /*9f90*/  IADD3 R3, R2, c[0x0][0x32c], RZ ;  /* 0x0000cb0002037a10 */ /* 0x000fe40007ffe0ff */
[----:B------:R-:W-:Y:S02]  /*9fa0*/  IMNMX R0, R0, R2, !PT ;  /* 0x0000000200007217 */ /* 0x000fe40007800200 */
[----:B------:R-:W-:Y:S02]  /*9fb0*/  IMNMX R4, R4, R3, PT ;  /* 0x0000000304047217 */ /* 0x000fe40003800200 */
.L_x_1275:
[----:B------:R-:W-:Y:S05]  /*9fc0*/  BRA.DIV ~URZ, `(.L_x_1279) ;  /* 0x00013f327f007947 */ /* 0x000fea000b800000 */
[----:B------:R2:W3:Y:S02]  /*9fd0*/  SHFL.IDX PT, R2, R11, 0x1, 0x1c1f ;  /* 0x003c1f000b027f89 */ /* 0x0004e400000e0000 */
.L_x_1440:
[----:B------:R-:W-:Y:S01]  /*9fe0*/  ISETP.LE.AND P0, PT, R35, c[0x0][0x32c], PT ;  /* 0x0000cb0023007a0c */ /* 0x000fe20003f03270 */
[--C-:B---3--:R-:W-:Y:S02]  /*9ff0*/  IMAD.IADD R3, R12, 0x1, R2.reuse ;  /* 0x000000010c037824 */ /* 0x108fe400078e0202 */
[----:B------:R-:W-:-:S03]  /*a000*/  IMAD.IADD R6, R13, 0x1, R2 ;  /* 0x000000010d067824 */ /* 0x000fc600078e0202 */
[----:B------:R-:W-:-:S07]  /*a010*/  IMNMX R7, R14, R3, PT ;  /* 0x000000030e077217 */ /* 0x000fce0003800200 */
[----:B------:R-:W-:Y:S05]  /*a020*/  @!P0 BRA `(.L_x_1280) ;  /* 0x0000015000008947 */ /* 0x000fea0003800000 */
[----:B------:R-:W3:Y:S01]  /*a030*/  LDL R16, [R1+0x70] ;  /* 0x0000700001107983 */ /* 0x000ee20000100800 */
[----:B------:R-:W-:Y:S01]  /*a040*/  BSSY B0, `(.L_x_1281) ;  /* 0x000000f000007945 */ /* 0x000fe20003800000 */
[----:B---3--:R-:W-:-:S04]  /*a050*/  IADD3 R2, -R16, R5, R2 ;  /* 0x0000000510027210 */ /* 0x008fc80007ffe102 */
        /* <DEDUP_REMOVED lines=9> */
.L_x_1282:
[----:B------:R-:W-:-:S04]  /*a0f0*/  MOV R3, 0x1 ;  /* 0x0000000100037802 */ /* 0x000fc80000000f00 */
[----:B------:R-:W-:-:S13]  /*a100*/  ISETP.NE.AND P0, PT, R3, c[0x0][0x32c], PT ;  /* 0x0000cb0003007a0c */ /* 0x000fda0003f05270 */
[----:B------:R-:W-:-:S05]  /*a110*/  @P0 IMAD.HI.U32 R3, R2, c[0x0][0x330], RZ ;  /* 0x0000cc0002030a27 */ /* 0x000fca00078e00ff */
[----:B------:R-:W-:Y:S02]  /*a120*/  @P0 SHF.R.U32.HI R2, RZ, c[0x0][0x334], R3 ;  /* 0x0000cd00ff020a19 */ /* 0x000fe40000011603 */
.L_x_1283:
[----:B------:R-:W-:Y:S05]  /*a130*/  BSYNC B0 ;  /* 0x0000000000007941 */ /* 0x000fea0003800000 */
.L_x_1281:
[----:B------:R-:W-:-:S05]  /*a140*/  IMAD R2, R2, c[0x0][0x32c], R15 ;  /* 0x0000cb0002027a24 */ /* 0x000fca00078e020f */
[----:B------:R-:W-:Y:S02]  /*a150*/  IADD3 R3, R2, c[0x0][0x32c], RZ ;  /* 0x0000cb0002037a10 */ /* 0x000fe40007ffe0ff */
[----:B------:R-:W-:Y:S02]  /*a160*/  IMNMX R6, R6, R2, !PT ;  /* 0x0000000206067217 */ /* 0x000fe40007800200 */
[----:B------:R-:W-:Y:S02]  /*a170*/  IMNMX R7, R7, R3, PT ;  /* 0x0000000307077217 */ /* 0x000fe40003800200 */
.L_x_1280:
[----:B------:R-:W-:Y:S02]  /*a180*/  ISETP.GE.AND P0, PT, R121, 0x2, PT ;  /* 0x000000027900780c */ /* 0x000fe40003f06270 */
[----:B------:R-:W-:Y:S02]  /*a190*/  LOP3.LUT R229, R229, 0xffffffef, RZ, 0xc0, !PT ;  /* 0xffffffefe5e57812 */ /* 0x000fe400078ec0ff */
[C---:B------:R-:W-:Y:S02]  /*a1a0*/  ISETP.GE.AND P1, PT, R121.reuse, 0x9, PT ;  /* 0x000000097900780c */ /* 0x040fe40003f26270 */
[----:B------:R-:W-:-:S02]  /*a1b0*/  ISETP.GE.AND P6, PT, R121, 0xa, PT ;  /* 0x0000000a7900780c */ /* 0x000fc40003fc6270 */
[C---:B------:R-:W-:Y:S02]  /*a1c0*/  ISETP.GE.AND P5, PT, R121.reuse, 0x11, PT ;  /* 0x000000117900780c */ /* 0x040fe40003fa6270 */
[C---:B------:R-:W-:Y:S02]  /*a1d0*/  ISETP.GE.AND P4, PT, R121.reuse, 0x12, PT ;  /* 0x000000127900780c */ /* 0x040fe40003f86270 */
[----:B------:R-:W-:Y:S02]  /*a1e0*/  ISETP.GE.AND P3, PT, R121, 0x19, PT ;  /* 0x000000197900780c */ /* 0x000fe40003f66270 */
[----:B------:R-:W-:Y:S02]  /*a1f0*/  @P0 LOP3.LUT R229, R229, 0x10, RZ, 0xfc, !PT ;  /* 0x00000010e5e50812 */ /* 0x000fe400078efcff */
[----:B------:R-:W-:Y:S02]  /*a200*/  ISETP.GT.AND P0, PT, R0, 0x1, !P0 ;  /* 0x000000010000780c */ /* 0x000fe40004704270 */
[----:B------:R-:W-:-:S02]  /*a210*/  LOP3.LUT R229, R229, 0xfffffffe, RZ, 0xc0, !PT ;  /* 0xfffffffee5e57812 */ /* 0x000fc400078ec0ff */
[----:B------:R-:W-:Y:S02]  /*a220*/  ISETP.LT.OR P0, PT, R4, 0x2, P0 ;  /* 0x000000020400780c */ /* 0x000fe40000701670 */
[----:B------:R-:W-:Y:S02]  /*a230*/  @P1 LOP3.LUT R229, R229, 0x1, RZ, 0xfc, !PT ;  /* 0x00000001e5e51812 */ /* 0x000fe400078efcff */
[----:B------:R-:W-:Y:S02]  /*a240*/  FSEL R17, R57, -INF , !P0 ;  /* 0xff80000039117808 */ /* 0x000fe40004000000 */
[----:B------:R-:W-:Y:S02]  /*a250*/  ISETP.GT.AND P0, PT, R0, 0x8, !P1 ;  /* 0x000000080000780c */ /* 0x000fe40004f04270 */
[----:B------:R-:W-:Y:S02]  /*a260*/  ISETP.GE.AND P1, PT, R121, 0x1a, PT ;  /* 0x0000001a7900780c */ /* 0x000fe40003f26270 */
[----:B------:R-:W-:-:S02]  /*a270*/  ISETP.LT.OR P0, PT, R4, 0x9, P0 ;  /* 0x000000090400780c */ /* 0x000fc40000701670 */
[----:B------:R-:W-:Y:S02]  /*a280*/  ISETP.GE.AND P2, PT, R121, 0x21, PT ;  /* 0x000000217900780c */ /* 0x000fe40003f46270 */
[----:B------:R-:W-:Y:S02]  /*a290*/  FSEL R19, R52, -INF , !P0 ;  /* 0xff80000034137808 */ /* 0x000fe40004000000 */
[----:B------:R-:W-:Y:S02]  /*a2a0*/  ISETP.GT.AND P0, PT, R0, 0x9, !P6 ;  /* 0x000000090000780c */ /* 0x000fe40007704270 */
[----:B------:R-:W-:Y:S02]  /*a2b0*/  LOP3.LUT R229, R229, 0xfffffff7, RZ, 0xc0, !PT ;  /* 0xfffffff7e5e57812 */ /* 0x000fe400078ec0ff */
[----:B------:R-:W-:-:S04]  /*a2c0*/  ISETP.LT.OR P0, PT, R4, 0xa, P0 ;  /* 0x0000000a0400780c */ /* 0x000fc80000701670 */
[----:B------:R-:W-:Y:S02]  /*a2d0*/  FSEL R21, R53, -INF , !P0 ;  /* 0xff80000035157808 */ /* 0x000fe40004000000 */
[----:B------:R-:W-:Y:S02]  /*a2e0*/  ISETP.GT.AND P0, PT, R0, 0x10, !P5 ;  /* 0x000000100000780c */ /* 0x000fe40006f04270 */
[----:B------:R-:W-:Y:S02]  /*a2f0*/  @P2 LOP3.LUT R229, R229, 0x8, RZ, 0xfc, !PT ;  /* 0x00000008e5e52812 */ /* 0x000fe400078efcff */
[----:B------:R-:W-:Y:S02]  /*a300*/  ISETP.LT.OR P0, PT, R4, 0x11, P0 ;  /* 0x000000110400780c */ /* 0x000fe40000701670 */
[----:B------:R-:W-:Y:S02]  /*a310*/  LOP3.LUT R229, R229, 0xfffffffb, RZ, 0xc0, !PT ;  /* 0xfffffffbe5e57812 */ /* 0x000fe400078ec0ff */
[----:B------:R-:W-:-:S02]  /*a320*/  FSEL R22, R48, -INF , !P0 ;  /* 0xff80000030167808 */ /* 0x000fc40004000000 */
        /* <DEDUP_REMOVED lines=9> */
[----:B------:R-:W-:Y:S02]  /*a3c0*/  ISETP.GT.AND P0, PT, R0, 0x20, !P2 ;  /* 0x000000200000780c */ /* 0x000fe40005704270 */
[----:B------:R-:W-:Y:S02]  /*a3d0*/  ISETP.GE.AND P2, PT, R121, 0x22, PT ;  /* 0x000000227900780c */ /* 0x000fe40003f46270 */
[----:B------:R-:W-:-:S04]  /*a3e0*/  ISETP.LT.OR P0, PT, R4, 0x21, P0 ;  /* 0x000000210400780c */ /* 0x000fc80000701670 */
[----:B------:R-:W-:Y:S02]  /*a3f0*/  FSEL R29, R36, -INF , !P0 ;  /* 0xff800000241d7808 */ /* 0x000fe40004000000 */
[----:B------:R-:W-:-:S04]  /*a400*/  ISETP.GT.AND P0, PT, R0, 0x21, !P2 ;  /* 0x000000210000780c */ /* 0x000fc80005704270 */
[----:B------:R-:W-:Y:S02]  /*a410*/  ISETP.LT.OR P0, PT, R4, 0x22, P0 ;  /* 0x000000220400780c */ /* 0x000fe40000701670 */
[----:B------:R-:W-:Y:S02]  /*a420*/  @P2 LOP3.LUT R229, R229, 0x4, RZ, 0xfc, !PT ;  /* 0x00000004e5e52812 */ /* 0x000fe400078efcff */
[----:B------:R-:W-:Y:S02]  /*a430*/  ISETP.GE.AND P2, PT, R121, 0x29, PT ;  /* 0x000000297900780c */ /* 0x000fe40003f46270 */
[----:B------:R-:W-:Y:S02]  /*a440*/  FSEL R31, R37, -INF , !P0 ;  /* 0xff800000251f7808 */ /* 0x000fe40004000000 */
[----:B------:R-:W-:Y:S02]  /*a450*/  LOP3.LUT R229, R229, 0xfffffffd, RZ, 0xc0, !PT ;  /* 0xfffffffde5e57812 */ /* 0x000fe400078ec0ff */
[----:B------:R-:W-:-:S04]  /*a460*/  ISETP.GT.AND P0, PT, R0, 0x28, !P2 ;  /* 0x000000280000780c */ /* 0x000fc80005704270 */
[----:B------:R-:W-:-:S03]  /*a470*/  ISETP.LT.OR P0, PT, R4, 0x29, P0 ;  /* 0x000000290400780c */ /* 0x000fc60000701670 */
[----:B------:R-:W-:Y:S02]  /*a480*/  @P2 LOP3.LUT R229, R229, 0x2, RZ, 0xfc, !PT ;  /* 0x00000002e5e52812 */ /* 0x000fe400078efcff */
[----:B------:R-:W-:Y:S02]  /*a490*/  ISETP.GE.AND P2, PT, R121, 0x1, PT ;  /* 0x000000017900780c */ /* 0x000fe40003f46270 */
[----:B------:R-:W-:Y:S02]  /*a4a0*/  FSEL R34, R40, -INF , !P0 ;  /* 0xff80000028227808 */ /* 0x000fe40004000000 */
[----:B------:R-:W-:Y:S02]  /*a4b0*/  ISETP.GT.AND P0, PT, R0, RZ, !P2 ;  /* 0x000000ff0000720c */ /* 0x000fe40005704270 */
[----:B------:R-:W-:Y:S02]  /*a4c0*/  LOP3.LUT R229, R229, 0xffffffdf, RZ, 0xc0, !PT ;  /* 0xffffffdfe5e57812 */ /* 0x000fe400078ec0ff */
[----:B------:R-:W-:-:S04]  /*a4d0*/  ISETP.LT.OR P0, PT, R4, 0x1, P0 ;  /* 0x000000010400780c */ /* 0x000fc80000701670 */
[----:B------:R-:W-:Y:S02]  /*a4e0*/  FSEL R16, R56, -INF , !P0 ;  /* 0xff80000038107808 */ /* 0x000fe40004000000 */
[----:B------:R-:W-:-:S13]  /*a4f0*/  ISETP.GE.AND P0, PT, R121, 0x2a, PT ;  /* 0x0000002a7900780c */ /* 0x000fda0003f06270 */
[----:B------:R-:W-:Y:S02]  /*a500*/  @P0 LOP3.LUT R229, R229, 0x20, RZ, 0xfc, !PT ;  /* 0x00000020e5e50812 */ /* 0x000fe400078efcff */
[----:B------:R-:W-:-:S04]  /*a510*/  ISETP.GT.AND P0, PT, R0, 0x29, !P0 ;  /* 0x000000290000780c */ /* 0x000fc80004704270 */
[----:B------:R-:W-:-:S04]  /*a520*/  ISETP.LT.OR P0, PT, R4, 0x2a, P0 ;  /* 0x0000002a0400780c */ /* 0x000fc80000701670 */
[----:B------:R-:W-:Y:S01]  /*a530*/  FSEL R33, R41, -INF , !P0 ;  /* 0xff80000029217808 */ /* 0x000fe20004000000 */
[----:B------:R-:W-:Y:S06]  /*a540*/  BRA.DIV ~URZ, `(.L_x_1284) ;  /* 0x00013a327f007947 */ /* 0x000fec000b800000 */
[----:B------:R3:W4:Y:S02]  /*a550*/  SHFL.IDX PT, R3, R11, 0x2, 0x1c1f ;  /* 0x005c1f000b037f89 */ /* 0x00072400000e0000 */
.L_x_1441:
[----:B------:R-:W-:Y:S01]  /*a560*/  ISETP.LE.AND P0, PT, R35, c[0x0][0x32c], PT ;  /* 0x0000cb0023007a0c */ /* 0x000fe20003f03270 */
[--C-:B----4-:R-:W-:Y:S02]  /*a570*/  IMAD.IADD R2, R12, 0x1, R3.reuse ;  /* 0x000000010c027824 */ /* 0x110fe400078e0203 */
[----:B------:R-:W-:-:S03]  /*a580*/  IMAD.IADD R0, R13, 0x1, R3 ;  /* 0x000000010d007824 */ /* 0x000fc600078e0203 */
[----:B------:R-:W-:-:S07]  /*a590*/  IMNMX R2, R14, R2, PT ;  /* 0x000000020e027217 */ /* 0x000fce0003800200 */
[----:B------:R-:W-:Y:S05]  /*a5a0*/  @!P0 BRA `(.L_x_1285) ;  /* 0x0000015000008947 */ /* 0x000fea0003800000 */
[----:B------:R-:W4:Y:S01]  /*a5b0*/  LDL R4, [R1+0x70] ;  /* 0x0000700001047983 */ /* 0x000f220000100800 */
[----:B------:R-:W-:Y:S01]  /*a5c0*/  BSSY B0, `(.L_x_1286) ;  /* 0x000000f000007945 */ /* 0x000fe20003800000 */
[----:B----4-:R-:W-:-:S04]  /*a5d0*/  IADD3 R3, -R4, R5, R3 ;  /* 0x0000000504037210 */ /* 0x010fc80007ffe103 */
        /* <DEDUP_REMOVED lines=9> */
.L_x_1287:
[----:B------:R-:W-:-:S04]  /*a670*/  MOV R4, 0x1 ;  /* 0x0000000100047802 */ /* 0x000fc80000000f00 */
[----:B------:R-:W-:-:S13]  /*a680*/  ISETP.NE.AND P0, PT, R4, c[0x0][0x32c], PT ;  /* 0x0000cb0004007a0c */ /* 0x000fda0003f05270 */
[----:B------:R-:W-:-:S05]  /*a690*/  @P0 IMAD.HI.U32 R4, R3, c[0x0][0x330], RZ ;  /* 0x0000cc0003040a27 */ /* 0x000fca00078e00ff */
[----:B------:R-:W-:Y:S02]  /*a6a0*/  @P0 SHF.R.U32.HI R3, RZ, c[0x0][0x334], R4 ;  /* 0x0000cd00ff030a19 */ /* 0x000fe40000011604 */
.L_x_1288:
[----:B------:R-:W-:Y:S05]  /*a6b0*/  BSYNC B0 ;  /* 0x0000000000007941 */ /* 0x000fea0003800000 */
.L_x_1286:
[----:B------:R-:W-:-:S05]  /*a6c0*/  IMAD R3, R3, c[0x0][0x32c], R15 ;  /* 0x0000cb0003037a24 */ /* 0x000fca00078e020f */
[----:B------:R-:W-:Y:S02]  /*a6d0*/  IADD3 R4, R3, c[0x0][0x32c], RZ ;  /* 0x0000cb0003047a10 */ /* 0x000fe40007ffe0ff */
[----:B------:R-:W-:Y:S02]  /*a6e0*/  IMNMX R0, R0, R3, !PT ;  /* 0x0000000300007217 */ /* 0x000fe40007800200 */
[----:B------:R-:W-:Y:S02]  /*a6f0*/  IMNMX R2, R2, R4, PT ;  /* 0x0000000402027217 */ /* 0x000fe40003800200 */
.L_x_1285:
[----:B------:R-:W-:Y:S02]  /*a700*/  LOP3.LUT P0, RZ, R229, 0x1, RZ, 0xc0, !PT ;  /* 0x00000001e5ff7812 */ /* 0x000fe4000780c0ff */
[----:B------:R-:W-:Y:S02]  /*a710*/  P2R R3, PR, RZ, 0x10 ;  /* 0x00000010ff037803 */ /* 0x000fe40000000000 */
        /* <DEDUP_REMOVED lines=10> */
[----:B------:R-:W-:Y:S02]  /*a7c0*/  LOP3.LUT P4, RZ, R229, 0x10, RZ, 0xc0, !PT ;  /* 0x00000010e5ff7812 */ /* 0x000fe4000788c0ff */
        /* <DEDUP_REMOVED lines=8> */
[----:B------:R-:W-:-:S04]  /*a850*/  LOP3.LUT P0, RZ, R229, 0x8, RZ, 0xc0, !PT ;  /* 0x00000008e5ff7812 */ /* 0x000fc8000780c0ff */
[----:B------:R-:W-:-:S04]  /*a860*/  ISETP.GT.AND P0, PT, R6, 0x20, !P0 ;  /* 0x000000200600780c */ /* 0x000fc80004704270 */
[----:B------:R-:W-:-:S04]  /*a870*/  ISETP.LT.OR P0, PT, R7, 0x21, P0 ;  /* 0x000000210700780c */ /* 0x000fc80000701670 */
[----:B------:R-:W-:Y:S02]  /*a880*/  FSEL R37, R38, -INF , !P0 ;  /* 0xff80000026257808 */ /* 0x000fe40004000000 */
[----:B------:R-:W-:-:S04]  /*a890*/  LOP3.LUT P0, RZ, R229, 0x4, RZ, 0xc0, !PT ;  /* 0x00000004e5ff7812 */ /* 0x000fc8000780c0ff */
[----:B------:R-:W-:-:S04]  /*a8a0*/  ISETP.GT.AND P0, PT, R6, 0x21, !P0 ;  /* 0x000000210600780c */ /* 0x000fc80004704270 */
[----:B------:R-:W-:-:S04]  /*a8b0*/  ISETP.LT.OR P0, PT, R7, 0x22, P0 ;  /* 0x000000220700780c */ /* 0x000fc80000701670 */
[----:B------:R-:W-:Y:S02]  /*a8c0*/  FSEL R41, R39, -INF , !P0 ;  /* 0xff80000027297808 */ /* 0x000fe40004000000 */
[----:B------:R-:W-:-:S04]  /*a8d0*/  ISETP.GT.AND P0, PT, R6, 0x1, !P4 ;  /* 0x000000010600780c */ /* 0x000fc80006704270 */
[----:B------:R-:W-:-:S04]  /*a8e0*/  ISETP.LT.OR P0, PT, R7, 0x2, P0 ;  /* 0x000000020700780c */ /* 0x000fc80000701670 */
[----:B------:R-:W-:Y:S02]  /*a8f0*/  FSEL R20, R59, -INF , !P0 ;  /* 0xff8000003b147808 */ /* 0x000fe40004000000 */
[----:B------:R-:W-:-:S04]  /*a900*/  ISETP.GT.AND P0, PT, R6, RZ, !P2 ;  /* 0x000000ff0600720c */ /* 0x000fc80005704270 */
        /* <DEDUP_REMOVED lines=10> */
[----:B------:R-:W-:-:S04]  /*a9b0*/  ISETP.GT.AND P0, PT, R0, RZ, !P2 ;  /* 0x000000ff0000720c */ /* 0x000fc80005704270 */
[----:B------:R-:W-:-:S04]  /*a9c0*/  ISETP.LT.OR P0, PT, R2, 0x1, P0 ;  /* 0x000000010200780c */ /* 0x000fc80000701670 */
[----:B------:R-:W-:Y:S02]  /*a9d0*/  FSEL R39, R88, -INF , !P0 ;  /* 0xff80000058277808 */ /* 0x000fe40004000000 */
[----:B------:R-:W-:Y:S02]  /*a9e0*/  ISETP.GT.AND P0, PT, R0, 0x1, !P4 ;  /* 0x000000010000780c */ /* 0x000fe40006704270 */
[----:B------:R-:W-:Y:S02]  /*a9f0*/  ISETP.NE.AND P4, PT, R3, RZ, PT ;  /* 0x000000ff0300720c */ /* 0x000fe40003f85270 */
        /* <DEDUP_REMOVED lines=36> */
[----:B------:R-:W-:Y:S01]  /*ac40*/  FSEL R57, R61, -INF , !P0 ;  /* 0xff8000003d397808 */ /* 0x000fe20004000000 */
[----:B------:R-:W-:Y:S06]  /*ac50*/  BRA.DIV ~URZ, `(.L_x_1289) ;  /* 0x000133a27f007947 */ /* 0x000fec000b800000 */
[----:B------:R4:W1:Y:S02]  /*ac60*/  SHFL.IDX PT, R3, R11, 0x3, 0x1c1f ;  /* 0x007c1f000b037f89 */ /* 0x00086400000e0000 */
.L_x_1442:
[----:B------:R-:W-:Y:S01]  /*ac70*/  ISETP.LE.AND P0, PT, R35, c[0x0][0x32c], PT ;  /* 0x0000cb0023007a0c */ /* 0x000fe20003f03270 */
[--C-:B-1----:R-:W-:Y:S02]  /*ac80*/  IMAD.IADD R2, R12, 0x1, R3.reuse ;  /* 0x000000010c027824 */ /* 0x102fe400078e0203 */
[----:B------:R-:W-:-:S03]  /*ac90*/  IMAD.IADD R0, R13, 0x1, R3 ;  /* 0x000000010d007824 */ /* 0x000fc600078e0203 */
[----:B------:R-:W-:-:S07]  /*aca0*/  IMNMX R2, R14, R2, PT ;  /* 0x000000020e027217 */ /* 0x000fce0003800200 */
[----:B------:R-:W-:Y:S05]  /*acb0*/  @!P0 BRA `(.L_x_1290) ;  /* 0x0000015000008947 */ /* 0x000fea0003800000 */
[----:B------:R-:W5:Y:S01]  /*acc0*/  LDL R4, [R1+0x70] ;  /* 0x0000700001047983 */ /* 0x000f620000100800 */
[----:B------:R-:W-:Y:S01]  /*acd0*/  BSSY B0, `(.L_x_1291) ;  /* 0x000000f000007945 */ /* 0x000fe20003800000 */
[----:B-----5:R-:W-:-:S04]  /*ace0*/  IADD3 R3, -R4, R5, R3 ;  /* 0x0000000504037210 */ /* 0x020fc80007ffe103 */
        /* <DEDUP_REMOVED lines=9> */
.L_x_1292:
[----:B------:R-:W-:-:S04]  /*ad80*/  MOV R4, 0x1 ;  /* 0x0000000100047802 */ /* 0x000fc80000000f00 */
[----:B------:R-:W-:-:S13]  /*ad90*/  ISETP.NE.AND P0, PT, R4, c[0x0][0x32c], PT ;  /* 0x0000cb0004007a0c */ /* 0x000fda0003f05270 */
[----:B------:R-:W-:-:S05]  /*ada0*/  @P0 IMAD.HI.U32 R4, R3, c[0x0][0x330], RZ ;  /* 0x0000cc0003040a27 */ /* 0x000fca00078e00ff */
[----:B------:R-:W-:Y:S02]  /*adb0*/  @P0 SHF.R.U32.HI R3, RZ, c[0x0][0x334], R4 ;  /* 0x0000cd00ff030a19 */ /* 0x000fe40000011604 */
.L_x_1293:
[----:B------:R-:W-:Y:S05]  /*adc0*/  BSYNC B0 ;  /* 0x0000000000007941 */ /* 0x000fea0003800000 */
.L_x_1291:
[----:B------:R-:W-:-:S05]  /*add0*/  IMAD R3, R3, c[0x0][0x32c], R15 ;  /* 0x0000cb0003037a24 */ /* 0x000fca00078e020f */
[----:B------:R-:W-:Y:S02]  /*ade0*/  IADD3 R4, R3, c[0x0][0x32c], RZ ;  /* 0x0000cb0003047a10 */ /* 0x000fe40007ffe0ff */
[----:B------:R-:W-:Y:S02]  /*adf0*/  IMNMX R0, R0, R3, !PT ;  /* 0x0000000300007217 */ /* 0x000fe40007800200 */
[----:B------:R-:W-:Y:S02]  /*ae00*/  IMNMX R2, R2, R4, PT ;  /* 0x0000000402027217 */ /* 0x000fe40003800200 */
.L_x_1290:
[----:B------:R-:W-:Y:S02]  /*ae10*/  LOP3.LUT P0, RZ, R229, 0x1, RZ, 0xc0, !PT ;  /* 0x00000001e5ff7812 */ /* 0x000fe4000780c0ff */
[C---:B------:R-:W-:Y:S02]  /*ae20*/  ISETP.GT.AND P2, PT, R0.reuse, RZ, !P2 ;  /* 0x000000ff0000720c */ /* 0x040fe40005744270 */
[----:B------:R-:W-:Y:S02]  /*ae30*/  ISETP.GT.AND P0, PT, R0, 0x8, !P0 ;  /* 0x000000080000780c */ /* 0x000fe40004704270 */
[----:B------:R-:W-:-:S02]  /*ae40*/  ISETP.LT.OR P2, PT, R2, 0x1, P2 ;  /* 0x000000010200780c */ /* 0x000fc40001741670 */
[----:B------:R-:W-:Y:S02]  /*ae50*/  ISETP.LT.OR P0, PT, R2, 0x9, P0 ;  /* 0x000000090200780c */ /* 0x000fe40000701670 */
[----:B--234-:R-:W-:Y:S02]  /*ae60*/  FSEL R11, R90, -INF , !P2 ;  /* 0xff8000005a0b7808 */ /* 0x01cfe40005000000 */
[----:B------:R-:W-:Y:S02]  /*ae70*/  FSEL R13, R86, -INF , !P0 ;  /* 0xff800000560d7808 */ /* 0x000fe40004000000 */
[----:B------:R-:W-:Y:S02]  /*ae80*/  ISETP.GT.AND P0, PT, R0, 0x9, !P6 ;  /* 0x000000090000780c */ /* 0x000fe40007704270 */
[----:B------:R-:W-:Y:S02]  /*ae90*/  LOP3.LUT P6, RZ, R229, 0x20, RZ, 0xc0, !PT ;  /* 0x00000020e5ff7812 */ /* 0x000fe400078cc0ff */
[----:B------:R-:W-:-:S02]  /*aea0*/  ISETP.LT.OR P0, PT, R2, 0xa, P0 ;  /* 0x0000000a0200780c */ /* 0x000fc40000701670 */
[----:B------:R-:W-:Y:S02]  /*aeb0*/  FMNMX.FTZ R3, R39, R38, !PT ;  /* 0x0000002627037209 */ /* 0x000fe40007810000 */
[----:B------:R-:W-:Y:S02]  /*aec0*/  FSEL R14, R87, -INF , !P0 ;  /* 0xff800000570e7808 */ /* 0x000fe40004000000 */
[----:B------:R-:W-:Y:S02]  /*aed0*/  ISETP.GT.AND P0, PT, R0, 0x10, !P5 ;  /* 0x000000100000780c */ /* 0x000fe40006f04270 */
[----:B------:R-:W-:Y:S02]  /*aee0*/  LOP3.LUT P5, RZ, R229, 0x2, RZ, 0xc0, !PT ;  /* 0x00000002e5ff7812 */ /* 0x000fe400078ac0ff */
[----:B------:R-:W-:Y:S02]  /*aef0*/  ISETP.LT.OR P0, PT, R2, 0x11, P0 ;  /* 0x000000110200780c */ /* 0x000fe40000701670 */
[----:B------:R-:W-:-:S02]  /*af00*/  FMNMX.FTZ R3, R48, R3, !PT ;  /* 0x0000000330037209 */ /* 0x000fc40007810000 */
[----:B------:R-:W-:Y:S02]  /*af10*/  FSEL R15, R82, -INF , !P0 ;  /* 0xff800000520f7808 */ /* 0x000fe40004000000 */
[----:B------:R-:W-:Y:S02]  /*af20*/  ISETP.GT.AND P0, PT, R0, 0x11, !P4 ;  /* 0x000000110000780c */ /* 0x000fe40006704270 */
[----:B------:R-:W-:Y:S02]  /*af30*/  LOP3.LUT P4, RZ, R229, 0x4, RZ, 0xc0, !PT ;  /* 0x00000004e5ff7812 */ /* 0x000fe4000788c0ff */
[----:B------:R-:W-:Y:S02]  /*af40*/  ISETP.LT.OR P0, PT, R2, 0x12, P0 ;  /* 0x000000120200780c */ /* 0x000fe40000701670 */
[----:B------:R-:W-:Y:S02]  /*af50*/  FMNMX.FTZ R3, R50, R3, !PT ;  /* 0x0000000332037209 */ /* 0x000fe40007810000 */
[----:B------:R-:W-:-:S02]  /*af60*/  FSEL R35, R83, -INF , !P0 ;  /* 0xff80000053237808 */ /* 0x000fc40004000000 */
[----:B------:R-:W-:Y:S02]  /*af70*/  ISETP.GT.AND P0, PT, R0, 0x18, !P3 ;  /* 0x000000180000780c */ /* 0x000fe40005f04270 */
[----:B------:R-:W-:Y:S02]  /*af80*/  LOP3.LUT P3, RZ, R229, 0x8, RZ, 0xc0, !PT ;  /* 0x00000008e5ff7812 */ /* 0x000fe4000786c0ff */
[----:B------:R-:W-:Y:S02]  /*af90*/  ISETP.LT.OR P0, PT, R2, 0x19, P0 ;  /* 0x000000190200780c */ /* 0x000fe40000701670 */
[----:B------:R-:W-:Y:S02]  /*afa0*/  FMNMX.FTZ R3, R51, R3, !PT ;  /* 0x0000000333037209 */ /* 0x000fe40007810000 */
[----:B------:R-:W-:Y:S02]  /*afb0*/  FSEL R40, R78, -INF , !P0 ;  /* 0xff8000004e287808 */ /* 0x000fe40004000000 */
[----:B------:R-:W-:-:S02]  /*afc0*/  ISETP.GT.AND P0, PT, R0, 0x19, !P1 ;  /* 0x000000190000780c */ /* 0x000fc40004f04270 */
[----:B------:R-:W-:Y:S02]  /*afd0*/  LOP3.LUT P1, RZ, R229, 0x10, RZ, 0xc0, !PT ;  /* 0x00000010e5ff7812 */ /* 0x000fe4000782c0ff */
[----:B------:R-:W-:Y:S02]  /*afe0*/  ISETP.LT.OR P0, PT, R2, 0x1a, P0 ;  /* 0x0000001a0200780c */ /* 0x000fe40000701670 */
[----:B------:R-:W-:Y:S02]  /*aff0*/  FMNMX.FTZ R3, R52, R3, !PT ;  /* 0x0000000334037209 */ /* 0x000fe40007810000 */
[----:B------:R-:W-:Y:S02]  /*b000*/  FSEL R42, R79, -INF , !P0 ;  /* 0xff8000004f2a7808 */ /* 0x000fe40004000000 */
[C---:B------:R-:W-:Y:S02]  /*b010*/  ISETP.GT.AND P0, PT, R0.reuse, 0x1, !P1 ;  /* 0x000000010000780c */ /* 0x040fe40004f04270 */
[----:B------:R-:W-:-:S02]  /*b020*/  ISETP.GT.AND P1, PT, R0, 0x21, !P4 ;  /* 0x000000210000780c */ /* 0x000fc40006724270 */
[C---:B------:R-:W-:Y:S02]  /*b030*/  ISETP.LT.OR P0, PT, R2.reuse, 0x2, P0 ;  /* 0x000000020200780c */ /* 0x040fe40000701670 */
[----:B------:R-:W-:Y:S02]  /*b040*/  ISETP.LT.OR P4, PT, R2, 0x22, P1 ;  /* 0x000000220200780c */ /* 0x000fe40000f81670 */
[----:B------:R-:W-:Y:S02]  /*b050*/  FSEL R12, R91, -INF , !P0 ;  /* 0xff8000005b0c7808 */ /* 0x000fe40004000000 */
[C---:B------:R-:W-:Y:S02]  /*b060*/  ISETP.GT.AND P0, PT, R0.reuse, 0x20, !P3 ;  /* 0x000000200000780c */ /* 0x040fe40005f04270 */
[----:B------:R-:W-:Y:S02]  /*b070*/  ISETP.GT.AND P3, PT, R0, 0x29, !P6 ;  /* 0x000000290000780c */ /* 0x000fe40007764270 */
[----:B------:R-:W-:-:S02]  /*b080*/  ISETP.LT.OR P0, PT, R2, 0x21, P0 ;  /* 0x000000210200780c */ /* 0x000fc40000701670 */
[----:B------:R-:W-:Y:S02]  /*b090*/  FMNMX.FTZ R6, R11, R12, !PT ;  /* 0x0000000c0b067209 */ /* 0x000fe40007810000 */
[----:B------:R-:W-:Y:S02]  /*b0a0*/  FSEL R46, R74, -INF , !P0 ;  /* 0xff8000004a2e7808 */ /* 0x000fe40004000000 */
[----:B------:R-:W-:Y:S02]  /*b0b0*/  ISETP.GT.AND P0, PT, R0, 0x28, !P5 ;  /* 0x000000280000780c */ /* 0x000fe40006f04270 */
[----:B------:R-:W-:Y:S02]  /*b0c0*/  FMNMX.FTZ R0, R18, R20, !PT ;  /* 0x0000001412007209 */ /* 0x000fe40007810000 */
[C---:B------:R-:W-:Y:S02]  /*b0d0*/  ISETP.LT.OR P1, PT, R2.reuse, 0x29, P0 ;  /* 0x000000290200780c */ /* 0x040fe40000721670 */
[----:B------:R-:W-:-:S02]  /*b0e0*/  ISETP.LT.OR P0, PT, R2, 0x2a, P3 ;  /* 0x0000002a0200780c */ /* 0x000fc40001f01670 */
        /* <DEDUP_REMOVED lines=23> */
[----:B------:R-:W-:-:S02]  /*b260*/  FSEL R45, R75, -INF , !P4 ;  /* 0xff8000004b2d7808 */ /* 0x000fc40006000000 */
[----:B------:R-:W-:Y:S02]  /*b270*/  FMNMX.FTZ R3, R55, R3, !PT ;  /* 0x0000000337037209 */ /* 0x000fe40007810000 */
[----:B------:R-:W-:Y:S02]  /*b280*/  FMNMX.FTZ R6, R46, R6, !PT ;  /* 0x000000062e067209 */ /* 0x000fe40007810000 */
[----:B------:R-:W-:Y:S02]  /*b290*/  FMNMX.FTZ R4, R31, R4, !PT ;  /* 0x000000041f047209 */ /* 0x000fe40007810000 */
[----:B------:R-:W-:Y:S02]  /*b2a0*/  FMNMX.FTZ R2, R41, R0, !PT ;  /* 0x0000000029027209 */ /* 0x000fe40007810000 */
[----:B------:R-:W-:Y:S02]  /*b2b0*/  FSEL R47, R62, -INF , !P1 ;  /* 0xff8000003e2f7808 */ /* 0x000fe40004800000 */
[----:B------:R-:W-:-:S02]  /*b2c0*/  FMNMX.FTZ R0, R56, R3, !PT ;  /* 0x0000000338007209 */ /* 0x000fc40007810000 */
[----:B------:R-:W-:Y:S02]  /*b2d0*/  FMNMX.FTZ R6, R45, R6, !PT ;  /* 0x000000062d067209 */ /* 0x000fe40007810000 */
[----:B------:R-:W-:Y:S02]  /*b2e0*/  FMNMX.FTZ R3, R34, R4, !PT ;  /* 0x0000000422037209 */ /* 0x000fe40007810000 */
[----:B------:R-:W-:Y:S02]  /*b2f0*/  FSEL R49, R63, -INF , !P0 ;  /* 0xff8000003f317808 */ /* 0x000fe40004000000 */
[----:B------:R-:W-:Y:S02]  /*b300*/  FMNMX.FTZ R2, R44, R2, !PT ;  /* 0x000000022c027209 */ /* 0x000fe40007810000 */
[----:B------:R-:W-:Y:S02]  /*b310*/  FMNMX.FTZ R157, R58, R0, !PT ;  /* 0x000000003a9d7209 */ /* 0x000fe40007810000 */
[----:B------:R-:W-:-:S02]  /*b320*/  FMNMX.FTZ R4, R47, R6, !PT ;  /* 0x000000062f047209 */ /* 0x000fc40007810000 */
[----:B------:R-:W-:Y:S02]  /*b330*/  FMNMX.FTZ R0, R33, R3, !PT ;  /* 0x0000000321007209 */ /* 0x000fe40007810000 */
[----:B------:R-:W-:Y:S02]  /*b340*/  FMNMX.FTZ R156, R43, R2, !PT ;  /* 0x000000022b9c7209 */ /* 0x000fe40007810000 */
[----:B------:R-:W-:Y:S02]  /*b350*/  FMNMX.FTZ R157, R57, R157, !PT ;  /* 0x0000009d399d7209 */ /* 0x000fe40007810000 */
[----:B------:R-:W-:Y:S01]  /*b360*/  FMNMX.FTZ R6, R49, R4, !PT ;  /* 0x0000000431067209 */ /* 0x000fe20007810000 */
[----:B------:R-:W-:Y:S05]  /*b370*/  BRA.DIV ~URZ, `(.L_x_1294) ;  /* 0x00012d027f007947 */ /* 0x000fea000b800000 */
[----:B------:R1:W2:Y:S02]  /*b380*/  SHFL.BFLY PT, R155, R0, 0x2, 0x1f ;  /* 0x0c401f00009b7f89 */ /* 0x0002a400000e0000 */
.L_x_1443:
[----:B--2---:R-:W-:Y:S01]  /*b390*/  FMNMX.FTZ R155, R0, R155, !PT ;  /* 0x0000009b009b7209 */ /* 0x004fe20007810000 */
[----:B------:R-:W-:Y:S05]  /*b3a0*/  BRA.DIV ~URZ, `(.L_x_1295) ;  /* 0x00012d327f007947 */ /* 0x000fea000b800000 */
[----:B-1----:R-:W1:Y:S04]  /*b3b0*/  SHFL.BFLY PT, R0, R156, 0x2, 0x1f ;  /* 0x0c401f009c007f89 */ /* 0x002e6800000e0000 */
[----:B------:R-:W2:Y:S04]  /*b3c0*/  SHFL.BFLY PT, R2, R157, 0x2, 0x1f ;  /* 0x0c401f009d027f89 */ /* 0x000ea800000e0000 */
[----:B------:R-:W3:Y:S01]  /*b3d0*/  SHFL.BFLY PT, R4, R6, 0x2, 0x1f ;  /* 0x0c401f0006047f89 */ /* 0x000ee200000e0000 */
[----:B-1----:R-:W-:-:S03]  /*b3e0*/  FMNMX.FTZ R156, R156, R0, !PT ;  /* 0x000000009c9c7209 */ /* 0x002fc60007810000 */
[----:B------:R-:W1:Y:S01]  /*b3f0*/  SHFL.BFLY PT, R0, R155, 0x1, 0x1f ;  /* 0x0c201f009b007f89 */ /* 0x000e6200000e0000 */
[----:B--2---:R-:W-:-:S03]  /*b400*/  FMNMX.FTZ R157, R157, R2, !PT ;  /* 0x000000029d9d7209 */ /* 0x004fc60007810000 */
[----:B------:R-:W2:Y:S01]  /*b410*/  SHFL.BFLY PT, R2, R156, 0x1, 0x1f ;  /* 0x0c201f009c027f89 */ /* 0x000ea200000e0000 */
[----:B---3--:R-:W-:-:S03]  /*b420*/  FMNMX.FTZ R6, R6, R4, !PT ;  /* 0x0000000406067209 */ /* 0x008fc60007810000 */
[----:B------:R-:W3:Y:S04]  /*b430*/  SHFL.BFLY PT, R3, R157, 0x1, 0x1f ;  /* 0x0c201f009d037f89 */ /* 0x000ee800000e0000 */
[----:B------:R4:W4:Y:S01]  /*b440*/  SHFL.BFLY PT, R7, R6, 0x1, 0x1f ;  /* 0x0c201f0006077f89 */ /* 0x00092200000e0000 */
[----:B-1----:R-:W-:Y:S02]  /*b450*/  FMNMX.FTZ R155, R155, R0, !PT ;  /* 0x000000009b9b7209 */ /* 0x002fe40007810000 */
[----:B--2---:R-:W-:Y:S02]  /*b460*/  FMNMX.FTZ R156, R156, R2, !PT ;  /* 0x000000029c9c7209 */ /* 0x004fe40007810000 */
[----:B---3--:R-:W-:Y:S02]  /*b470*/  FMNMX.FTZ R157, R157, R3, !PT ;  /* 0x000000039d9d7209 */ /* 0x008fe40007810000 */
.L_x_1444:
[C---:B------:R-:W-:Y:S01]  /*b480*/  FMUL.FTZ R0, R155.reuse, c[0x0][0x2d0] ;  /* 0x0000b4009b007a20 */ /* 0x040fe20000410000 */
[----:B------:R-:W-:Y:S01]  /*b490*/  FSETP.NEU.FTZ.AND P0, PT, R155, -INF , PT ;  /* 0xff8000009b00780b */ /* 0x000fe20003f1d000 */
[----:B------:R-:W-:Y:S01]  /*b4a0*/  FMUL.FTZ R3, R156, c[0x0][0x2d0] ;  /* 0x0000b4009c037a20 */ /* 0x000fe20000410000 */
[----:B----4-:R-:W-:Y:S01]  /*b4b0*/  FMNMX.FTZ R7, R7, R6, !PT ;  /* 0x0000000607077209 */ /* 0x010fe20007810000 */
[----:B------:R-:W-:Y:S01]  /*b4c0*/  WARPSYNC 0xffffffff ;  /* 0xffffffff00007948 */ /* 0x000fe20003800000 */
[----:B------:R-:W-:-:S02]  /*b4d0*/  FSEL R0, R0, RZ, P0 ;  /* 0x000000ff00007208 */ /* 0x000fc40000000000 */
[----:B------:R-:W-:Y:S02]  /*b4e0*/  FSETP.NEU.FTZ.AND P0, PT, R156, -INF , PT ;  /* 0xff8000009c00780b */ /* 0x000fe40003f1d000 */
[----:B------:R-:W-:Y:S01]  /*b4f0*/  SHF.L.U32 R217, R10, 0x1, RZ ;  /* 0x000000010ad97819 */ /* 0x000fe200000006ff */
[----:B------:R-:W-:-:S04]  /*b500*/  FFMA.FTZ R2, R16, c[0x0][0x2d0], -R0 ;  /* 0x0000b40010027a23 */ /* 0x000fc80000010800 */
[----:B------:R1:W-:Y:S02]  /*b510*/  MUFU.EX2 R65, R2 ;  /* 0x0000000200417308 */ /* 0x0003e40000000800 */
[----:B-1----:R-:W-:-:S06]  /*b520*/  FFMA.FTZ R2, R17, c[0x0][0x2d0], -R0 ;  /* 0x0000b40011027a23 */ /* 0x002fcc0000010800 */
[----:B------:R1:W2:Y:S02]  /*b530*/  MUFU.EX2 R16, R2 ;  /* 0x0000000200107308 */ /* 0x0002a40000000800 */
[----:B-1----:R-:W-:Y:S02]  /*b540*/  FFMA.FTZ R2, R19, c[0x0][0x2d0], -R0 ;  /* 0x0000b40013027a23 */ /* 0x002fe40000010800 */
[----:B--2---:R-:W-:Y:S01]  /*b550*/  FADD.FTZ R4, R65, R16 ;  /* 0x0000001041047221 */ /* 0x004fe20000010000 */
[----:B------:R-:W-:-:S03]  /*b560*/  F2FP.BF16.PACK_AB R16, R16, R65 ;  /* 0x000000411010723e */ /* 0x000fc600000010ff */
[----:B------:R1:W2:Y:S02]  /*b570*/  MUFU.EX2 R64, R2 ;  /* 0x0000000200407308 */ /* 0x0002a40000000800 */
[----:B-1----:R-:W-:Y:S02]  /*b580*/  FFMA.FTZ R2, R21, c[0x0][0x2d0], -R0 ;  /* 0x0000b40015027a23 */ /* 0x002fe40000010800 */
[----:B--2---:R-:W-:-:S04]  /*b590*/  FADD.FTZ R4, R64, R4 ;  /* 0x0000000440047221 */ /* 0x004fc80000010000 */
[----:B------:R1:W2:Y:S02]  /*b5a0*/  MUFU.EX2 R62, R2 ;  /* 0x00000002003e7308 */ /* 0x0002a40000000800 */
[----:B-1----:R-:W-:-:S06]  /*b5b0*/  FFMA.FTZ R2, R22, c[0x0][0x2d0], -R0 ;  /* 0x0000b40016027a23 */ /* 0x002fcc0000010800 */
[----:B------:R1:W-:Y:S02]  /*b5c0*/  MUFU.EX2 R63, R2 ;  /* 0x00000002003f7308 */ /* 0x0003e40000000800 */
[----:B-1----:R-:W-:-:S06]  /*b5d0*/  FFMA.FTZ R2, R23, c[0x0][0x2d0], -R0 ;  /* 0x0000b40017027a23 */ /* 0x002fcc0000010800 */
[----:B------:R1:W3:Y:S02]  /*b5e0*/  MUFU.EX2 R61, R2 ;  /* 0x00000002003d7308 */ /* 0x0002e40000000800 */
[----:B-1----:R-:W-:-:S06]  /*b5f0*/  FFMA.FTZ R2, R25, c[0x0][0x2d0], -R0 ;  /* 0x0000b40019027a23 */ /* 0x002fcc0000010800 */
[----:B------:R1:W-:Y:S02]  /*b600*/  MUFU.EX2 R68, R2 ;  /* 0x0000000200447308 */ /* 0x0003e40000000800 */
        /* <DEDUP_REMOVED lines=8> */
[----:B-1----:R-:W-:Y:S01]  /*b690*/  FFMA.FTZ R2, R33, c[0x0][0x2d0], -R0 ;  /* 0x0000b40021027a23 */ /* 0x002fe20000010800 */
[----:B------:R-:W-:Y:S01]  /*b6a0*/  FSEL R0, R3, RZ, P0 ;  /* 0x000000ff03007208 */ /* 0x000fe20000000000 */
[C---:B------:R-:W-:Y:S01]  /*b6b0*/  FMUL.FTZ R3, R157.reuse, c[0x0][0x2d0] ;  /* 0x0000b4009d037a20 */ /* 0x040fe20000410000 */
[----:B------:R-:W-:-:S03]  /*b6c0*/  FSETP.NEU.FTZ.AND P0, PT, R157, -INF , PT ;  /* 0xff8000009d00780b */ /* 0x000fc60003f1d000 */
[----:B------:R1:W-:Y:S02]  /*b6d0*/  MUFU.EX2 R134, R2 ;  /* 0x0000000200867308 */ /* 0x0003e40000000800 */
[----:B-1----:R-:W-:Y:S01]  /*b6e0*/  FFMA.FTZ R2, R18, c[0x0][0x2d0], -R0 ;  /* 0x0000b40012027a23 */ /* 0x002fe20000010800 */
[----:B--2---:R-:W-:-:S05]  /*b6f0*/  F2FP.BF16.PACK_AB R18, R62, R64 ;  /* 0x000000403e12723e */ /* 0x004fca00000010ff */
[----:B------:R1:W-:Y:S02]  /*b700*/  MUFU.EX2 R27, R2 ;  /* 0x00000002001b7308 */ /* 0x0003e40000000800 */
[----:B-1----:R-:W-:-:S06]  /*b710*/  FFMA.FTZ R2, R20, c[0x0][0x2d0], -R0 ;  /* 0x0000b40014027a23 */ /* 0x002fcc0000010800 */
[----:B------:R1:W-:Y:S02]  /*b720*/  MUFU.EX2 R17, R2 ;  /* 0x0000000200117308 */ /* 0x0003e40000000800 */
[----:B-1----:R-:W-:Y:S01]  /*b730*/  FFMA.FTZ R2, R24, c[0x0][0x2d0], -R0 ;  /* 0x0000b40018027a23 */ /* 0x002fe20000010800 */
[----:B---3--:R-:W-:-:S05]  /*b740*/  F2FP.BF16.PACK_AB R24, R61, R63 ;  /* 0x0000003f3d18723e */ /* 0x008fca00000010ff */
        /* <DEDUP_REMOVED lines=22> */
[----:B-1----:R-:W-:-:S06]  /*b8b0*/  FFMA.FTZ R2, R39, c[0x0][0x2d0], -R0 ;  /* 0x0000b40027027a23 */ /* 0x002fcc0000010800 */
[----:B------:R1:W-:Y:S02]  /*b8c0*/  MUFU.EX2 R37, R2 ;  /* 0x0000000200257308 */ /* 0x0003e40000000800 */
[----:B-1----:R-:W-:-:S06]  /*b8d0*/  FFMA.FTZ R2, R38, c[0x0][0x2d0], -R0 ;  /* 0x0000b40026027a23 */ /* 0x002fcc0000010800 */
        /* <DEDUP_REMOVED lines=20> */
[----:B------:R-:W-:-:S05]  /*ba20*/  FSEL R0, R3, RZ, P0 ;  /* 0x000000ff03007208 */ /* 0x000fca0000000000 */
[----:B------:R1:W-:Y:S01]  /*ba30*/  MUFU.EX2 R130, R2 ;  /* 0x0000000200827308 */ /* 0x0003e20000000800 */
[--C-:B------:R-:W-:Y:S02]  /*ba40*/  FFMA.FTZ R3, R15, c[0x0][0x2d0], -R0.reuse ;  /* 0x0000b4000f037a23 */ /* 0x100fe40000010800 */
[--C-:B------:R-:W-:Y:S02]  /*ba50*/  FFMA.FTZ R6, R42, c[0x0][0x2d0], -R0.reuse ;  /* 0x0000b4002a067a23 */ /* 0x100fe40000010800 */
[--C-:B------:R-:W-:Y:S02]  /*ba60*/  FFMA.FTZ R15, R47, c[0x0][0x2d0], -R0.reuse ;  /* 0x0000b4002f0f7a23 */ /* 0x100fe40000010800 */
[----:B------:R-:W-:-:S04]  /*ba70*/  FFMA.FTZ R21, R49, c[0x0][0x2d0], -R0 ;  /* 0x0000b40031157a23 */ /* 0x000fc80000010800 */
[----:B------:R-:W-:Y:S01]  /*ba80*/  MUFU.EX2 R131, R21 ;  /* 0x0000001500837308 */ /* 0x000fe20000000800 */
[--C-:B-1----:R-:W-:Y:S02]  /*ba90*/  FFMA.FTZ R2, R11, c[0x0][0x2d0], -R0.reuse ;  /* 0x0000b4000b027a23 */ /* 0x102fe40000010800 */
[----:B------:R-:W-:-:S05]  /*baa0*/  FFMA.FTZ R11, R46, c[0x0][0x2d0], -R0 ;  /* 0x0000b4002e0b7a23 */ /* 0x000fca0000010800 */
[----:B------:R1:W-:Y:S08]  /*bab0*/  MUFU.EX2 R43, R2 ;  /* 0x00000002002b7308 */ /* 0x0003f00000000800 */
[----:B------:R-:W-:Y:S01]  /*bac0*/  MUFU.EX2 R29, R11 ;  /* 0x0000000b001d7308 */ /* 0x000fe20000000800 */
[----:B-1----:R-:W-:Y:S01]  /*bad0*/  FFMA.FTZ R2, R12, c[0x0][0x2d0], -R0 ;  /* 0x0000b4000c027a23 */ /* 0x002fe20000010800 */
[----:B--2---:R-:W-:-:S06]  /*bae0*/  F2FP.BF16.PACK_AB R12, R34, R37 ;  /* 0x00000025220c723e */ /* 0x004fcc00000010ff */
[----:B------:R1:W2:Y:S02]  /*baf0*/  MUFU.EX2 R41, R2 ;  /* 0x0000000200297308 */ /* 0x0002a40000000800 */
[--C-:B-1----:R-:W-:Y:S02]  /*bb00*/  FFMA.FTZ R2, R13, c[0x0][0x2d0], -R0.reuse ;  /* 0x0000b4000d027a23 */ /* 0x102fe40000010800 */
[----:B------:R-:W-:-:S04]  /*bb10*/  FFMA.FTZ R13, R45, c[0x0][0x2d0], -R0 ;  /* 0x0000b4002d0d7a23 */ /* 0x000fc80000010800 */
[----:B------:R1:W-:Y:S08]  /*bb20*/  MUFU.EX2 R39, R2 ;  /* 0x0000000200277308 */ /* 0x0003f00000000800 */
[----:B------:R2:W-:Y:S01]  /*bb30*/  MUFU.EX2 R129, R13 ;  /* 0x0000000d00817308 */ /* 0x0005e20000000800 */
[----:B-1----:R-:W-:Y:S01]  /*bb40*/  FFMA.FTZ R2, R14, c[0x0][0x2d0], -R0 ;  /* 0x0000b4000e027a23 */ /* 0x002fe20000010800 */
[----:B---3--:R-:W-:-:S06]  /*bb50*/  F2FP.BF16.PACK_AB R14, R33, R36 ;  /* 0x00000024210e723e */ /* 0x008fcc00000010ff */
[----:B------:R1:W-:Y:S01]  /*bb60*/  MUFU.EX2 R38, R2 ;  /* 0x0000000200267308 */ /* 0x0003e20000000800 */
[----:B--2---:R-:W-:Y:S01]  /*bb70*/  F2FP.BF16.PACK_AB R13, R41, R43 ;  /* 0x0000002b290d723e */ /* 0x004fe200000010ff */
[----:B-1----:R-:W-:-:S06]  /*bb80*/  FFMA.FTZ R2, R35, c[0x0][0x2d0], -R0 ;  /* 0x0000b40023027a23 */ /* 0x002fcc0000010800 */
[----:B------:R1:W-:Y:S08]  /*bb90*/  MUFU.EX2 R35, R3 ;  /* 0x0000000300237308 */ /* 0x0003f00000000800 */
[----:B------:R2:W3:Y:S01]  /*bba0*/  MUFU.EX2 R31, R2 ;  /* 0x00000002001f7308 */ /* 0x0004e20000000800 */
[----:B-1----:R-:W-:-:S07]  /*bbb0*/  FFMA.FTZ R3, R40, c[0x0][0x2d0], -R0 ;  /* 0x0000b40028037a23 */ /* 0x002fce0000010800 */
[----:B------:R1:W4:Y:S01]  /*bbc0*/  MUFU.EX2 R30, R3 ;  /* 0x00000003001e7308 */ /* 0x0003220000000800 */
[----:B--2---:R-:W-:Y:S01]  /*bbd0*/  FADD.FTZ R2, R62, R4 ;  /* 0x000000043e027221 */ /* 0x004fe20000010000 */
[----:B---3--:R-:W-:Y:S01]  /*bbe0*/  F2FP.BF16.PACK_AB R21, R31, R35 ;  /* 0x000000231f15723e */ /* 0x008fe200000010ff */
[----:B------:R-:W-:Y:S01]  /*bbf0*/  FADD.FTZ R4, R27, R17 ;  /* 0x000000111b047221 */ /* 0x000fe20000010000 */
[----:B------:R-:W-:Y:S01]  /*bc00*/  F2FP.BF16.PACK_AB R17, R17, R27 ;  /* 0x0000001b1111723e */ /* 0x000fe200000010ff */
[----:B------:R-:W-:Y:S01]  /*bc10*/  FADD.FTZ R0, R63, R2 ;  /* 0x000000023f007221 */ /* 0x000fe20000010000 */
[----:B------:R-:W-:Y:S01]  /*bc20*/  F2FP.BF16.PACK_AB R27, R59, R60 ;  /* 0x0000003c3b1b723e */ /* 0x000fe200000010ff */
[----:B------:R-:W-:Y:S02]  /*bc30*/  FADD.FTZ R2, R23, R4 ;  /* 0x0000000417027221 */ /* 0x000fe40000010000 */
[----:B------:R-:W-:Y:S02]  /*bc40*/  FADD.FTZ R0, R61, R0 ;  /* 0x000000003d007221 */ /* 0x000fe40000010000 */
[C---:B------:R-:W-:Y:S01]  /*bc50*/  FADD.FTZ R2, R19.reuse, R2 ;  /* 0x0000000213027221 */ /* 0x040fe20000010000 */
[----:B------:R-:W-:Y:S01]  /*bc60*/  F2FP.BF16.PACK_AB R19, R19, R23 ;  /* 0x000000171313723e */ /* 0x000fe200000010ff */
[----:B-1----:R-:W-:Y:S01]  /*bc70*/  FADD.FTZ R3, R37, R34 ;  /* 0x0000002225037221 */ /* 0x002fe20000010000 */
[----:B------:R1:W2:Y:S01]  /*bc80*/  MUFU.EX2 R23, R6 ;  /* 0x0000000600177308 */ /* 0x0002a20000000800 */
[----:B------:R-:W-:-:S02]  /*bc90*/  FADD.FTZ R2, R26, R2 ;  /* 0x000000021a027221 */ /* 0x000fc40000010000 */
[----:B------:R-:W-:Y:S02]  /*bca0*/  FADD.FTZ R3, R36, R3 ;  /* 0x0000000324037221 */ /* 0x000fe40000010000 */
[----:B------:R-:W-:Y:S02]  /*bcb0*/  FADD.FTZ R0, R68, R0 ;  /* 0x0000000044007221 */ /* 0x000fe40000010000 */
[C---:B------:R-:W-:Y:S01]  /*bcc0*/  FADD.FTZ R2, R25.reuse, R2 ;  /* 0x0000000219027221 */ /* 0x040fe20000010000 */
[----:B------:R-:W-:Y:S01]  /*bcd0*/  F2FP.BF16.PACK_AB R25, R25, R26 ;  /* 0x0000001a1919723e */ /* 0x000fe200000010ff */
[----:B------:R-:W-:Y:S01]  /*bce0*/  FADD.FTZ R3, R33, R3 ;  /* 0x0000000321037221 */ /* 0x000fe20000010000 */
[C---:B------:R-:W-:Y:S01]  /*bcf0*/  F2FP.BF16.PACK_AB R26, R67.reuse, R68 ;  /* 0x00000044431a723e */ /* 0x040fe200000010ff */
[----:B-1----:R-:W-:Y:S02]  /*bd00*/  FADD.FTZ R6, R67, R0 ;  /* 0x0000000043067221 */ /* 0x002fe40000010000 */
[----:B------:R-:W-:-:S02]  /*bd10*/  FADD.FTZ R0, R60, R2 ;  /* 0x000000023c007221 */ /* 0x000fc40000010000 */
[----:B------:R-:W-:Y:S02]  /*bd20*/  FADD.FTZ R2, R32, R3 ;  /* 0x0000000320027221 */ /* 0x000fe40000010000 */
[----:B------:R-:W-:Y:S02]  /*bd30*/  FADD.FTZ R3, R43, R41 ;  /* 0x000000292b037221 */ /* 0x000fe40000010000 */
[----:B------:R-:W-:Y:S02]  /*bd40*/  FADD.FTZ R4, R59, R0 ;  /* 0x000000003b047221 */ /* 0x000fe40000010000 */
[----:B------:R-:W-:Y:S02]  /*bd50*/  FADD.FTZ R3, R39, R3 ;  /* 0x0000000327037221 */ /* 0x000fe40000010000 */
[C---:B------:R-:W-:Y:S01]  /*bd60*/  FADD.FTZ R0, R20.reuse, R2 ;  /* 0x0000000214007221 */ /* 0x040fe20000010000 */
[----:B------:R-:W-:Y:S01]  /*bd70*/  F2FP.BF16.PACK_AB R20, R20, R32 ;  /* 0x000000201414723e */ /* 0x000fe200000010ff */
[----:B------:R-:W-:-:S02]  /*bd80*/  FADD.FTZ R3, R38, R3 ;  /* 0x0000000326037221 */ /* 0x000fc40000010000 */
[----:B------:R-:W-:Y:S02]  /*bd90*/  FADD.FTZ R0, R28, R0 ;  /* 0x000000001c007221 */ /* 0x000fe40000010000 */
[----:B------:R-:W-:Y:S02]  /*bda0*/  FADD.FTZ R3, R35, R3 ;  /* 0x0000000323037221 */ /* 0x000fe40000010000 */
[C---:B------:R-:W-:Y:S01]  /*bdb0*/  FADD.FTZ R11, R22.reuse, R0 ;  /* 0x00000000160b7221 */ /* 0x040fe20000010000 */
[----:B------:R-:W-:Y:S01]  /*bdc0*/  F2FP.BF16.PACK_AB R22, R22, R28 ;  /* 0x0000001c1616723e */ /* 0x000fe200000010ff */
[----:B------:R-:W-:Y:S01]  /*bdd0*/  FADD.FTZ R0, R70, R6 ;  /* 0x0000000646007221 */ /* 0x000fe20000010000 */
[----:B------:R1:W3:Y:S01]  /*bde0*/  MUFU.EX2 R28, R15 ;  /* 0x0000000f001c7308 */ /* 0x0002e20000000800 */
[----:B------:R-:W-:Y:S02]  /*bdf0*/  FADD.FTZ R2, R66, R4 ;  /* 0x0000000442027221 */ /* 0x000fe40000010000 */
[----:B------:R-:W-:-:S02]  /*be00*/  FADD.FTZ R3, R31, R3 ;  /* 0x000000031f037221 */ /* 0x000fc40000010000 */
[C---:B------:R-:W-:Y:S01]  /*be10*/  FADD.FTZ R4, R132.reuse, R0 ;  /* 0x0000000084047221 */ /* 0x040fe20000010000 */
[----:B------:R-:W-:Y:S01]  /*be20*/  F2FP.BF16.PACK_AB R132, R132, R70 ;  /* 0x000000468484723e */ /* 0x000fe200000010ff */
[C---:B------:R-:W-:Y:S01]  /*be30*/  FADD.FTZ R6, R133.reuse, R2 ;  /* 0x0000000285067221 */ /* 0x040fe20000010000 */
[----:B------:R-:W-:Y:S01]  /*be40*/  F2FP.BF16.PACK_AB R133, R133, R66 ;  /* 0x000000428585723e */ /* 0x000fe200000010ff */
[----:B----4-:R-:W-:Y:S02]  /*be50*/  FADD.FTZ R2, R30, R3 ;  /* 0x000000031e027221 */ /* 0x010fe40000010000 */
[----:B------:R-:W-:Y:S02]  /*be60*/  FADD.FTZ R0, R48, R11 ;  /* 0x0000000b30007221 */ /* 0x000fe40000010000 */
[----:B------:R-:W-:Y:S02]  /*be70*/  FADD.FTZ R3, R71, R4 ;  /* 0x0000000447037221 */ /* 0x000fe40000010000 */
[----:B--2---:R-:W-:Y:S01]  /*be80*/  FADD.FTZ R4, R23, R2 ;  /* 0x0000000217047221 */ /* 0x004fe20000010000 */
[----:B-1----:R-:W-:Y:S01]  /*be90*/  F2FP.BF16.PACK_AB R15, R38, R39 ;  /* 0x00000027260f723e */ /* 0x002fe200000010ff */
[C---:B------:R-:W-:Y:S01]  /*bea0*/  FADD.FTZ R2, R128.reuse, R0 ;  /* 0x0000000080027221 */ /* 0x040fe20000010000 */
[----:B------:R-:W-:Y:S01]  /*beb0*/  F2FP.BF16.PACK_AB R128, R128, R48 ;  /* 0x000000308080723e */ /* 0x000fe200000010ff */
[----:B------:R-:W-:Y:S01]  /*bec0*/  FADD.FTZ R0, R69, R6 ;  /* 0x0000000645007221 */ /* 0x000fe20000010000 */
[----:B------:R-:W-:Y:S01]  /*bed0*/  F2FP.BF16.PACK_AB R23, R23, R30 ;  /* 0x0000001e1717723e */ /* 0x000fe200000010ff */
[----:B------:R-:W-:-:S02]  /*bee0*/  FADD.FTZ R4, R29, R4 ;  /* 0x000000041d047221 */ /* 0x000fc40000010000 */
[C---:B------:R-:W-:Y:S01]  /*bef0*/  FADD.FTZ R0, R135.reuse, R0 ;  /* 0x0000000087007221 */ /* 0x040fe20000010000 */
[----:B------:R-:W-:Y:S01]  /*bf00*/  F2FP.BF16.PACK_AB R135, R135, R69 ;  /* 0x000000458787723e */ /* 0x000fe200000010ff */
[----:B------:R-:W-:Y:S02]  /*bf10*/  FADD.FTZ R2, R44, R2 ;  /* 0x000000022c027221 */ /* 0x000fe40000010000 */
[C---:B------:R-:W-:Y:S01]  /*bf20*/  FADD.FTZ R4, R129.reuse, R4 ;  /* 0x0000000481047221 */ /* 0x040fe20000010000 */
[----:B------:R1:W-:Y:S01]  /*bf30*/  STL [R1+0x78], R0 ;  /* 0x0000780001007387 */ /* 0x0003e20000100800 */
[C---:B------:R-:W-:Y:S01]  /*bf40*/  FADD.FTZ R3, R134.reuse, R3 ;  /* 0x0000000386037221 */ /* 0x040fe20000010000 */
[----:B------:R-:W-:Y:S01]  /*bf50*/  F2FP.BF16.PACK_AB R134, R134, R71 ;  /* 0x000000478686723e */ /* 0x000fe200000010ff */
[----:B---3--:R-:W-:Y:S01]  /*bf60*/  FADD.FTZ R4, R28, R4 ;  /* 0x000000041c047221 */ /* 0x008fe20000010000 */
[----:B------:R-:W-:Y:S02]  /*bf70*/  F2FP.BF16.PACK_AB R129, R129, R29 ;  /* 0x0000001d8181723e */ /* 0x000fe400000010ff */
[----:B------:R-:W-:Y:S01]  /*bf80*/  STL [R1+0x74], R3 ;  /* 0x0000740301007387 */ /* 0x000fe20000100800 */
[C---:B-1----:R-:W-:Y:S01]  /*bf90*/  FADD.FTZ R0, R130.reuse, R2 ;  /* 0x0000000282007221 */ /* 0x042fe20000010000 */
[----:B------:R-:W-:-:S04]  /*bfa0*/  F2FP.BF16.PACK_AB R130, R130, R44 ;  /* 0x0000002c8282723e */ /* 0x000fc800000010ff */
[----:B------:R1:W-:Y:S02]  /*bfb0*/  STL [R1+0x88], R0 ;  /* 0x0000880001007387 */ /* 0x0003e40000100800 */
[C---:B-1----:R-:W-:Y:S01]  /*bfc0*/  FADD.FTZ R0, R131.reuse, R4 ;  /* 0x0000000483007221 */ /* 0x042fe20000010000 */
[----:B------:R-:W-:-:S04]  /*bfd0*/  F2FP.BF16.PACK_AB R131, R131, R28 ;  /* 0x0000001c8383723e */ /* 0x000fc800000010ff */
[----:B------:R1:W-:Y:S03]  /*bfe0*/  STL [R1+0x84], R0 ;  /* 0x0000840001007387 */ /* 0x0003e60000100800 */
[----:B------:R-:W2:Y:S04]  /*bff0*/  LDL R3, [R1+0x4] ;  /* 0x0000040001037983 */ /* 0x000ea80000100800 */
[----:B------:R-:W3:Y:S04]  /*c000*/  LDL R6, [R1+0x64] ;  /* 0x0000640001067983 */ /* 0x000ee80000100800 */
[----:B------:R-:W3:Y:S01]  /*c010*/  LDL R4, [R1+0x58] ;  /* 0x0000580001047983 */ /* 0x000ee20000100800 */
[--C-:B------:R-:W-:Y:S01]  /*c020*/  IMAD R220, R8, 0x2, R217.reuse ;  /* 0x0000000208dc7824 */ /* 0x100fe200078e02d9 */
[----:B------:R-:W-:Y:S01]  /*c030*/  LOP3.LUT R229, R229, 0xfffffbff, RZ, 0xc0, !PT ;  /* 0xfffffbffe5e57812 */ /* 0x000fe200078ec0ff */
[----:B------:R-:W-:Y:S01]  /*c040*/  IMAD R218, R9, 0x2, R217 ;  /* 0x0000000209da7824 */ /* 0x000fe200078e02d9 */
[----:B------:R-:W4:Y:S01]  /*c050*/  LDSM.16.MT88.4 R28, [R217+0x2080] ;  /* 0x00208000d91c783b */ /* 0x000f220000004200 */
[----:B------:R-:W-:Y:S01]  /*c060*/  IMAD.MOV.U32 R152, RZ, RZ, 0x1 ;  /* 0x00000001ff987424 */ /* 0x000fe200078e00ff */
[----:B------:R-:W-:Y:S01]  /*c070*/  IADD3 R230, R230, -0x2, RZ ;  /* 0xfffffffee6e67810 */ /* 0x000fe20007ffe0ff */
[----:B------:R-:W-:Y:S01]  /*c080*/  IMAD R219, R8, 0x2, R218 ;  /* 0x0000000208db7824 */ /* 0x000fe200078e02da */
[----:B------:R-:W5:Y:S02]  /*c090*/  LDSM.16.MT88.4 R52, [R217+0x3880] ;  /* 0x00388000d934783b */ /* 0x000f640000004200 */
[----:B------:R-:W-:-:S02]  /*c0a0*/  ISETP.NE.AND P0, PT, R152, c[0x0][0x2c4], PT ;  /* 0x0000b10098007a0c */ /* 0x000fc40003f05270 */
[----:B------:R-:W1:Y:S04]  /*c0b0*/  LDSM.16.MT88.4 R68, [R220+0x3880] ;  /* 0x00388000dc44783b */ /* 0x000e680000004200 */
[----:B------:R-:W-:Y:S04]  /*c0c0*/  LDSM.16.MT88.4 R48, [R218+0x2080] ;  /* 0x00208000da30783b */ /* 0x000fe80000004200 */
[----:B------:R-:W-:Y:S03]  /*c0d0*/  LDSM.16.MT88.4 R56, [R220+0x4080] ;  /* 0x00408000dc38783b */ /* 0x000fe60000004200 */
[----:B------:R-:W-:Y:S01]  /*c0e0*/  @P0 LOP3.LUT R229, R229, 0x400, RZ, 0xfc, !PT ;  /* 0x00000400e5e50812 */ /* 0x000fe200078efcff */
[----:B------:R-:W-:Y:S03]  /*c0f0*/  LDSM.16.MT88.4 R44, [R220+0x2080] ;  /* 0x00208000dc2c783b */ /* 0x000fe60000004200 */
[----:B------:R-:W-:Y:S01]  /*c100*/  LOP3.LUT R229, R229, 0xfffffdff, RZ, 0xc0, !PT ;  /* 0xfffffdffe5e57812 */ /* 0x000fe200078ec0ff */
[----:B------:R-:W-:Y:S04]  /*c110*/  LDSM.16.MT88.4 R32, [R217+0x2880] ;  /* 0x00288000d920783b */ /* 0x000fe80000004200 */
[----:B------:R-:W-:Y:S04]  /*c120*/  LDSM.16.MT88.4 R40, [R218+0x3880] ;  /* 0x00388000da28783b */ /* 0x000fe80000004200 */
[----:B------:R-:W-:Y:S04]  /*c130*/  LDSM.16.MT88.4 R36, [R218+0x2880] ;  /* 0x00288000da24783b */ /* 0x000fe80000004200 */
[----:B------:R-:W-:Y:S01]  /*c140*/  LDSM.16.MT88.4 R64, [R220+0x2880] ;  /* 0x00288000dc40783b */ /* 0x000fe20000004200 */
[-C--:B----4-:R-:W-:Y:S03]  /*c150*/  HMMA.16816.F32.BF16 R136, R16, R28.reuse, RZ ;  /* 0x0000001c1088723c */ /* 0x090fe600000418ff */
[----:B------:R-:W-:Y:S04]  /*c160*/  LDSM.16.MT88.4 R60, [R218+0x4080] ;  /* 0x00408000da3c783b */ /* 0x000fe80000004200 */
[----:B------:R-:W-:Y:S01]  /*c170*/  LDSM.16.MT88.4 R8, [R219+0x3880] ;  /* 0x00388000db08783b */ /* 0x000fe20000004200 */
[C---:B------:R-:W-:Y:S03]  /*c180*/  HMMA.16816.F32.BF16 R124, R12.reuse, R28, RZ ;  /* 0x0000001c0c7c723c */ /* 0x040fe600000418ff */
[----:B------:R-:W-:Y:S04]  /*c190*/  LDSM.16.MT88.4 R164, [R217+0x3080] ;  /* 0x00308000d9a4783b */ /* 0x000fe80000004200 */
[----:B------:R-:W-:Y:S01]  /*c1a0*/  LDSM.16.MT88.4 R160, [R218+0x3080] ;  /* 0x00308000daa0783b */ /* 0x000fe20000004200 */
[-C--:B------:R-:W-:Y:S03]  /*c1b0*/  HMMA.16816.F32.BF16 R120, R12, R30.reuse, RZ ;  /* 0x0000001e0c78723c */ /* 0x080fe600000418ff */
[----:B------:R-:W-:Y:S05]  /*c1c0*/  LDSM.16.MT88.4 R148, [R220+0x3080] ;  /* 0x00308000dc94783b */ /* 0x000fea0000004200 */
[C---:B------:R-:W-:Y:S01]  /*c1d0*/  HMMA.16816.F32.BF16 R116, R16.reuse, R30, RZ ;  /* 0x0000001e1074723c */ /* 0x040fe200000418ff */
[----:B------:R-:W4:Y:S07]  /*c1e0*/  LDSM.16.MT88.4 R28, [R217+0x4080] ;  /* 0x00408000d91c783b */ /* 0x000f2e0000004200 */
[-C--:B-----5:R-:W-:Y:S08]  /*c1f0*/  HMMA.16816.F32.BF16 R112, R16, R52.reuse, RZ ;  /* 0x000000341070723c */ /* 0x0a0ff000000418ff */
[C---:B------:R-:W-:Y:S08]  /*c200*/  HMMA.16816.F32.BF16 R108, R12.reuse, R52, RZ ;  /* 0x000000340c6c723c */ /* 0x040ff000000418ff */
[-C--:B------:R-:W-:Y:S08]  /*c210*/  HMMA.16816.F32.BF16 R104, R12, R54.reuse, RZ ;  /* 0x000000360c68723c */ /* 0x080ff000000418ff */
[----:B------:R-:W-:Y:S08]  /*c220*/  HMMA.16816.F32.BF16 R96, R16, R54, RZ ;  /* 0x000000361060723c */ /* 0x000ff000000418ff */
[----:B-1----:R-:W-:Y:S08]  /*c230*/  HMMA.16816.F32.BF16 R52, R12, R68, RZ ;  /* 0x000000440c34723c */ /* 0x002ff000000418ff */
[-C--:B----4-:R-:W-:Y:S08]  /*c240*/  HMMA.16816.F32.BF16 R192, R24, R28.reuse, R112 ;  /* 0x0000001c18c0723c */ /* 0x090ff00000041870 */
[C---:B------:R-:W-:Y:S08]  /*c250*/  HMMA.16816.F32.BF16 R184, R20.reuse, R28, R108 ;  /* 0x0000001c14b8723c */ /* 0x040ff0000004186c */
[-C--:B------:R-:W-:Y:S08]  /*c260*/  HMMA.16816.F32.BF16 R168, R20, R30.reuse, R104 ;  /* 0x0000001e14a8723c */ /* 0x080ff00000041868 */
[----:B------:R-:W-:Y:S08]  /*c270*/  HMMA.16816.F32.BF16 R140, R24, R30, R96 ;  /* 0x0000001e188c723c */ /* 0x000ff00000041860 */
[----:B------:R-:W-:Y:S08]  /*c280*/  HMMA.16816.F32.BF16 R28, R12, R50, RZ ;  /* 0x000000320c1c723c */ /* 0x000ff000000418ff */
[----:B------:R-:W-:Y:S08]  /*c290*/  HMMA.16816.F32.BF16 R244, R20, R56, R52 ;  /* 0x0000003814f4723c */ /* 0x000ff00000041834 */
[-C--:B------:R-:W-:Y:S08]  /*c2a0*/  HMMA.16816.F32.BF16 R88, R16, R44.reuse, RZ ;  /* 0x0000002c1058723c */ /* 0x080ff000000418ff */
[----:B------:R-:W-:Y:S08]  /*c2b0*/  HMMA.16816.F32.BF16 R84, R12, R44, RZ ;  /* 0x0000002c0c54723c */ /* 0x000ff000000418ff */
[-C--:B------:R-:W-:Y:S08]  /*c2c0*/  HMMA.16816.F32.BF16 R136, R24, R32.reuse, R136 ;  /* 0x000000201888723c */ /* 0x080ff00000041888 */
[C---:B------:R-:W-:Y:S08]  /*c2d0*/  HMMA.16816.F32.BF16 R124, R20.reuse, R32, R124 ;  /* 0x00000020147c723c */ /* 0x040ff0000004187c */
[-C--:B------:R-:W-:Y:S08]  /*c2e0*/  HMMA.16816.F32.BF16 R120, R20, R34.reuse, R120 ;  /* 0x000000221478723c */ /* 0x080ff00000041878 */
[----:B------:R-:W-:Y:S08]  /*c2f0*/  HMMA.16816.F32.BF16 R116, R24, R34, R116 ;  /* 0x000000221874723c */ /* 0x000ff00000041874 */
[----:B------:R-:W-:Y:S08]  /*c300*/  HMMA.16816.F32.BF16 R52, R12, R46, RZ ;  /* 0x0000002e0c34723c */ /* 0x000ff000000418ff */
[-C--:B------:R-:W-:Y:S08]  /*c310*/  HMMA.16816.F32.BF16 R80, R16, R40.reuse, RZ ;  /* 0x000000281050723c */ /* 0x080ff000000418ff */
[----:B------:R-:W-:Y:S08]  /*c320*/  HMMA.16816.F32.BF16 R76, R12, R40, RZ ;  /* 0x000000280c4c723c */ /* 0x000ff000000418ff */
[----:B------:R-:W-:Y:S08]  /*c330*/  HMMA.16816.F32.BF16 R44, R16, R46, RZ ;  /* 0x0000002e102c723c */ /* 0x000ff000000418ff */
[----:B------:R-:W-:Y:S08]  /*c340*/  HMMA.16816.F32.BF16 R32, R12, R42, RZ ;  /* 0x0000002a0c20723c */ /* 0x000ff000000418ff */
[----:B------:R-:W-:Y:S01]  /*c350*/  HMMA.16816.F32.BF16 R188, R20, R38, R28 ;  /* 0x0000002614bc723c */ /* 0x000fe2000004181c */
[----:B------:R-:W1:Y:S07]  /*c360*/  LDSM.16.MT88.4 R28, [R219+0x2080] ;  /* 0x00208000db1c783b */ /* 0x000e6e0000004200 */
[C---:B------:R-:W-:Y:S08]  /*c370*/  HMMA.16816.F32.BF16 R40, R16.reuse, R42, RZ ;  /* 0x0000002a1028723c */ /* 0x040ff000000418ff */
[-C--:B------:R-:W-:Y:S08]  /*c380*/  HMMA.16816.F32.BF16 R100, R16, R48.reuse, RZ ;  /* 0x000000301064723c */ /* 0x080ff000000418ff */
[----:B------:R-:W-:Y:S08]  /*c390*/  HMMA.16816.F32.BF16 R92, R12, R48, RZ ;  /* 0x000000300c5c723c */ /* 0x000ff000000418ff */
[----:B------:R-:W-:Y:S08]  /*c3a0*/  HMMA.16816.F32.BF16 R48, R16, R50, RZ ;  /* 0x000000321030723c */ /* 0x000ff000000418ff */
[----:B------:R-:W-:Y:S01]  /*c3b0*/  HMMA.16816.F32.BF16 R96, R24, R66, R44 ;  /* 0x000000421860723c */ /* 0x000fe2000004182c */
[----:B------:R-:W4:Y:S01]  /*c3c0*/  LDSM.16.MT88.4 R44, [R219+0x2880] ;  /* 0x00288000db2c783b */ /* 0x000f220000004200 */
[----:B--2---:R-:W-:-:S04]  /*c3d0*/  IMAD.SHL.U32 R3, R3, 0x80, RZ ;  /* 0x0000008003037824 */ /* 0x004fc800078e00ff */
[----:B------:R-:W-:Y:S02]  /*c3e0*/  @P0 IMAD.HI.U32 R2, R3, c[0x0][0x2c8], RZ ;  /* 0x0000b20003020a27 */ /* 0x000fe400078e00ff */
[----:B------:R-:W-:Y:S01]  /*c3f0*/  HMMA.16816.F32.BF16 R104, R24, R62, R40 ;  /* 0x0000003e1868723c */ /* 0x000fe20000041828 */
[----:B------:R-:W2:Y:S01]  /*c400*/  LDSM.16.MT88.4 R40, [R219+0x4080] ;  /* 0x00408000db28783b */ /* 0x000ea20000004200 */
[----:B------:R-:W-:Y:S01]  /*c410*/  IMAD.MOV.U32 R0, RZ, RZ, R3 ;  /* 0x000000ffff007224 */ /* 0x000fe200078e0003 */
[----:B------:R-:W-:Y:S02]  /*c420*/  @P0 SHF.R.U32.HI R0, RZ, c[0x0][0x2cc], R2 ;  /* 0x0000b300ff000a19 */ /* 0x000fe40000011602 */
[----:B------:R-:W-:Y:S02]  /*c430*/  ISETP.LE.AND P0, PT, R152, c[0x0][0x32c], PT ;  /* 0x0000cb0098007a0c */ /* 0x000fe40003f03270 */
[----:B---3--:R-:W-:Y:S01]  /*c440*/  IADD3 R0, -R4, R6, R0 ;  /* 0x0000000604007210 */ /* 0x008fe20007ffe100 */
[----:B------:R-:W-:Y:S03]  /*c450*/  HMMA.16816.F32.BF16 R196, R20, R36, R92 ;  /* 0x0000002414c4723c */ /* 0x000fe6000004185c */
[----:B------:R-:W-:-:S05]  /*c460*/  IADD3 R4, R0, c[0x0][0x328], RZ ;  /* 0x0000ca0000047a10 */ /* 0x000fca0007ffe0ff */
[----:B------:R-:W-:Y:S01]  /*c470*/  HMMA.16816.F32.BF16 R200, R24, R36, R100 ;  /* 0x0000002418c8723c */ /* 0x000fe20000041864 */
[----:B------:R-:W-:Y:S01]  /*c480*/  LDSM.16.MT88.4 R100, [R218+0x4880] ;  /* 0x00488000da64783b */ /* 0x000fe20000004200 */
[----:B------:R-:W-:-:S06]  /*c490*/  @P0 LOP3.LUT R229, R229, 0x200, RZ, 0xfc, !PT ;  /* 0x00000200e5e50812 */ /* 0x000fcc00078efcff */
[----:B------:R-:W-:Y:S08]  /*c4a0*/  HMMA.16816.F32.BF16 R92, R24, R38, R48 ;  /* 0x00000026185c723c */ /* 0x000ff00000041830 */
[----:B------:R-:W-:Y:S08]  /*c4b0*/  HMMA.16816.F32.BF16 R108, R20, R62, R32 ;  /* 0x0000003e146c723c */ /* 0x000ff00000041820 */
[----:B------:R-:W-:Y:S08]  /*c4c0*/  HMMA.16816.F32.BF16 R36, R12, R70, RZ ;  /* 0x000000460c24723c */ /* 0x000ff000000418ff */
[----:B------:R-:W-:Y:S08]  /*c4d0*/  HMMA.16816.F32.BF16 R72, R16, R68, RZ ;  /* 0x000000441048723c */ /* 0x000ff000000418ff */
[-C--:B------:R-:W-:Y:S08]  /*c4e0*/  HMMA.16816.F32.BF16 R208, R24, R64.reuse, R88 ;  /* 0x0000004018d0723c */ /* 0x080ff00000041858 */
[----:B------:R-:W-:Y:S01]  /*c4f0*/  HMMA.16816.F32.BF16 R204, R20, R64, R84 ;  /* 0x0000004014cc723c */ /* 0x000fe20000041854 */
[----:B------:R-:W3:Y:S07]  /*c500*/  LDSM.16.MT88.4 R84, [R217+0x4880] ;  /* 0x00488000d954783b */ /* 0x000eee0000004200 */
[-C--:B------:R-:W-:Y:S08]  /*c510*/  HMMA.16816.F32.BF16 R232, R24, R60.reuse, R80 ;  /* 0x0000003c18e8723c */ /* 0x080ff00000041850 */
[C---:B------:R-:W-:Y:S08]  /*c520*/  HMMA.16816.F32.BF16 R212, R20.reuse, R60, R76 ;  /* 0x0000003c14d4723c */ /* 0x040ff0000004184c */
[----:B------:R-:W-:Y:S08]  /*c530*/  HMMA.16816.F32.BF16 R144, R20, R66, R52 ;  /* 0x000000421490723c */ /* 0x000ff00000041834 */
[----:B------:R-:W-:Y:S01]  /*c540*/  HMMA.16816.F32.BF16 R32, R16, R70, RZ ;  /* 0x000000461020723c */ /* 0x000fe200000418ff */
[----:B------:R-:W-:Y:S07]  /*c550*/  LDSM.16.MT88.4 R68, [R219+0x3080] ;  /* 0x00308000db44783b */ /* 0x000fee0000004200 */
[C---:B-1----:R-:W-:Y:S08]  /*c560*/  HMMA.16816.F32.BF16 R48, R12.reuse, R28, RZ ;  /* 0x0000001c0c30723c */ /* 0x042ff000000418ff */
[----:B------:R-:W-:Y:S08]  /*c570*/  HMMA.16816.F32.BF16 R60, R12, R30, RZ ;  /* 0x0000001e0c3c723c */ /* 0x000ff000000418ff */
[C---:B------:R-:W-:Y:S08]  /*c580*/  HMMA.16816.F32.BF16 R88, R16.reuse, R28, RZ ;  /* 0x0000001c1058723c */ /* 0x040ff000000418ff */
[----:B------:R-:W-:Y:S08]  /*c590*/  HMMA.16816.F32.BF16 R64, R16, R30, RZ ;  /* 0x0000001e1040723c */ /* 0x000ff000000418ff */
[-C--:B------:R-:W-:Y:S08]  /*c5a0*/  HMMA.16816.F32.BF16 R52, R12, R8.reuse, RZ ;  /* 0x000000080c34723c */ /* 0x080ff000000418ff */
[----:B------:R-:W-:Y:S08]  /*c5b0*/  HMMA.16816.F32.BF16 R28, R16, R8, RZ ;  /* 0x00000008101c723c */ /* 0x000ff000000418ff */
[-C--:B------:R-:W-:Y:S08]  /*c5c0*/  HMMA.16816.F32.BF16 R12, R12, R10.reuse, RZ ;  /* 0x0000000a0c0c723c */ /* 0x080ff000000418ff */
[----:B------:R-:W-:Y:S01]  /*c5d0*/  HMMA.16816.F32.BF16 R16, R16, R10, RZ ;  /* 0x0000000a1010723c */ /* 0x000fe200000418ff */
[----:B------:R-:W-:Y:S07]  /*c5e0*/  LDSM.16.MT88.4 R8, [R219+0x4880] ;  /* 0x00488000db08783b */ /* 0x000fee0000004200 */
[-C--:B------:R-:W-:Y:S08]  /*c5f0*/  HMMA.16816.F32.BF16 R172, R132, R164.reuse, R136 ;  /* 0x000000a484ac723c */ /* 0x080ff00000041888 */
[C---:B------:R-:W-:Y:S08]  /*c600*/  HMMA.16816.F32.BF16 R176, R128.reuse, R164, R124 ;  /* 0x000000a480b0723c */ /* 0x040ff0000004187c */
[-C--:B------:R-:W-:Y:S08]  /*c610*/  HMMA.16816.F32.BF16 R180, R128, R166.reuse, R120 ;  /* 0x000000a680b4723c */ /* 0x080ff00000041878 */
[----:B------:R-:W-:Y:S01]  /*c620*/  HMMA.16816.F32.BF16 R164, R132, R166, R116 ;  /* 0x000000a684a4723c */ /* 0x000fe20000041874 */
[----:B------:R-:W1:Y:S07]  /*c630*/  LDSM.16.MT88.4 R116, [R220+0x4880] ;  /* 0x00488000dc74783b */ /* 0x000e6e0000004200 */
[----:B------:R-:W-:Y:S08]  /*c640*/  HMMA.16816.F32.BF16 R112, R20, R58, R36 ;  /* 0x0000003a1470723c */ /* 0x000ff00000041824 */
[C---:B------:R-:W-:Y:S08]  /*c650*/  HMMA.16816.F32.BF16 R248, R24.reuse, R56, R72 ;  /* 0x0000003818f8723c */ /* 0x040ff00000041848 */
[----:B------:R-:W-:Y:S08]  /*c660*/  HMMA.16816.F32.BF16 R36, R24, R58, R32 ;  /* 0x0000003a1824723c */ /* 0x000ff00000041820 */
[C---:B----4-:R-:W-:Y:S08]  /*c670*/  HMMA.16816.F32.BF16 R48, R20.reuse, R44, R48 ;  /* 0x0000002c1430723c */ /* 0x050ff00000041830 */
[----:B------:R-:W-:Y:S08]  /*c680*/  HMMA.16816.F32.BF16 R32, R20, R46, R60 ;  /* 0x0000002e1420723c */ /* 0x000ff0000004183c */
[----:B------:R-:W-:Y:S08]  /*c690*/  HMMA.16816.F32.BF16 R56, R24, R44, R88 ;  /* 0x0000002c1838723c */ /* 0x000ff00000041858 */
[-C--:B--2---:R-:W-:Y:S08]  /*c6a0*/  HMMA.16816.F32.BF16 R52, R20, R40.reuse, R52 ;  /* 0x000000281434723c */ /* 0x084ff00000041834 */
[C---:B------:R-:W-:Y:S08]  /*c6b0*/  HMMA.16816.F32.BF16 R28, R24.reuse, R40, R28 ;  /* 0x00000028181c723c */ /* 0x040ff0000004181c */
[----:B------:R-:W-:Y:S08]  /*c6c0*/  HMMA.16816.F32.BF16 R44, R24, R46, R64 ;  /* 0x0000002e182c723c */ /* 0x000ff00000041840 */
        /* <DEDUP_REMOVED lines=8> */
[----:B------:R-:W-:Y:S08]  /*c750*/  HMMA.16816.F32.BF16 R188, R128, R162, R188 ;  /* 0x000000a280bc723c */ /* 0x000ff000000418bc */
[-C--:B------:R-:W-:Y:S08]  /*c760*/  HMMA.16816.F32.BF16 R136, R132, R148.reuse, R208 ;  /* 0x000000948488723c */ /* 0x080ff000000418d0 */
[C---:B------:R-:W-:Y:S08]  /*c770*/  HMMA.16816.F32.BF16 R140, R128.reuse, R148, R204 ;  /* 0x00000094808c723c */ /* 0x040ff000000418cc */
[----:B------:R-:W-:Y:S08]  /*c780*/  HMMA.16816.F32.BF16 R144, R128, R150, R144 ;  /* 0x000000968090723c */ /* 0x000ff00000041890 */
[C---:B------:R-:W-:Y:S08]  /*c790*/  HMMA.16816.F32.BF16 R160, R132.reuse, R162, R92 ;  /* 0x000000a284a0723c */ /* 0x040ff0000004185c */
[C---:B------:R-:W-:Y:S08]  /*c7a0*/  HMMA.16816.F32.BF16 R148, R132.reuse, R150, R96 ;  /* 0x000000968494723c */ /* 0x040ff00000041860 */
[-C--:B------:R-:W-:Y:S08]  /*c7b0*/  HMMA.16816.F32.BF16 R88, R132, R100.reuse, R232 ;  /* 0x000000648458723c */ /* 0x080ff000000418e8 */
[C---:B------:R-:W-:Y:S08]  /*c7c0*/  HMMA.16816.F32.BF16 R92, R128.reuse, R100, R212 ;  /* 0x00000064805c723c */ /* 0x040ff000000418d4 */
[-C--:B------:R-:W-:Y:S08]  /*c7d0*/  HMMA.16816.F32.BF16 R96, R128, R102.reuse, R108 ;  /* 0x000000668060723c */ /* 0x080ff0000004186c */
[C---:B------:R-:W-:Y:S08]  /*c7e0*/  HMMA.16816.F32.BF16 R100, R132.reuse, R102, R104 ;  /* 0x000000668464723c */ /* 0x040ff00000041868 */
[-C--:B-1----:R-:W-:Y:S08]  /*c7f0*/  HMMA.16816.F32.BF16 R104, R132, R116.reuse, R248 ;  /* 0x000000748468723c */ /* 0x082ff000000418f8 */
[C---:B------:R-:W-:Y:S08]  /*c800*/  HMMA.16816.F32.BF16 R108, R128.reuse, R116, R244 ;  /* 0x00000074806c723c */ /* 0x040ff000000418f4 */
[C---:B------:R-:W-:Y:S08]  /*c810*/  HMMA.16816.F32.BF16 R112, R128.reuse, R118, R112 ;  /* 0x000000768070723c */ /* 0x040ff00000041870 */
[C---:B------:R-:W-:Y:S08]  /*c820*/  HMMA.16816.F32.BF16 R60, R128.reuse, R68, R48 ;  /* 0x00000044803c723c */ /* 0x040ff00000041830 */
[----:B------:R-:W-:Y:S08]  /*c830*/  HMMA.16816.F32.BF16 R64, R128, R70, R32 ;  /* 0x000000468040723c */ /* 0x000ff00000041820 */
[C---:B------:R-:W-:Y:S08]  /*c840*/  HMMA.16816.F32.BF16 R56, R132.reuse, R68, R56 ;  /* 0x000000448438723c */ /* 0x040ff00000041838 */
[----:B------:R-:W-:Y:S08]  /*c850*/  HMMA.16816.F32.BF16 R116, R132, R118, R36 ;  /* 0x000000768474723c */ /* 0x000ff00000041824 */
[----:B------:R-:W-:Y:S08]  /*c860*/  HMMA.16816.F32.BF16 R124, R128, R8, R52 ;  /* 0x00000008807c723c */ /* 0x000ff00000041834 */
[C---:B------:R-:W-:Y:S08]  /*c870*/  HMMA.16816.F32.BF16 R68, R132.reuse, R70, R44 ;  /* 0x000000468444723c */ /* 0x040ff0000004182c */
[----:B------:R-:W-:Y:S08]  /*c880*/  HMMA.16816.F32.BF16 R120, R132, R8, R28 ;  /* 0x000000088478723c */ /* 0x000ff0000004181c */
[-C--:B------:R-:W-:Y:S08]  /*c890*/  HMMA.16816.F32.BF16 R128, R128, R10.reuse, R12 ;  /* 0x0000000a8080723c */ /* 0x080ff0000004180c */
[----:B------:R-:W-:Y:S01]  /*c8a0*/  HMMA.16816.F32.BF16 R132, R132, R10, R16 ;  /* 0x0000000a8484723c */ /* 0x000fe20000041810 */
[----:B------:R-:W-:Y:S07]  /*c8b0*/  @!P0 BRA `(.L_x_1296) ;  /* 0x0000011000008947 */ /* 0x000fee0003800000 */
[C---:B------:R-:W-:Y:S01]  /*c8c0*/  ISETP.GT.AND P0, PT, R0.reuse, RZ, PT ;  /* 0x000000ff0000720c */ /* 0x040fe20003f04270 */
[----:B------:R-:W-:Y:S01]  /*c8d0*/  BSSY B0, `(.L_x_1297) ;  /* 0x000000c000007945 */ /* 0x000fe20003800000 */
[----:B------:R-:W-:-:S11]  /*c8e0*/  IADD3 R2, R0, -0x1, RZ ;  /* 0xffffffff00027810 */ /* 0x000fd60007ffe0ff */
[----:B------:R-:W-:Y:S05]  /*c8f0*/  @P0 BRA `(.L_x_1298) ;  /* 0x0000006000000947 */ /* 0x000fea0003800000 */
[----:B------:R-:W-:Y:S01]  /*c900*/  ISETP.NE.AND P0, PT, R152, c[0x0][0x32c], PT ;  /* 0x0000cb0098007a0c */ /* 0x000fe20003f05270 */
[----:B------:R-:W-:-:S12]  /*c910*/  IMAD.MOV R0, RZ, RZ, -R0 ;  /* 0x000000ffff007224 */ /* 0x000fd800078e0a00 */
[----:B------:R-:W-:-:S05]  /*c920*/  @P0 IMAD.HI.U32 R2, R0, c[0x0][0x330], RZ ;  /* 0x0000cc0000020a27 */ /* 0x000fca00078e00ff */
[----:B------:R-:W-:-:S04]  /*c930*/  @P0 SHF.R.U32.HI R0, RZ, c[0x0][0x334], R2 ;  /* 0x0000cd00ff000a19 */ /* 0x000fc80000011602 */
[----:B------:R-:W-:Y:S01]  /*c940*/  LOP3.LUT R2, RZ, R0, RZ, 0x33, !PT ;  /* 0x00000000ff027212 */ /* 0x000fe200078e33ff */
[----:B------:R-:W-:Y:S05]  /*c950*/  BRA `(.L_x_1299) ;  /* 0x0000003000007947 */ /* 0x000fea0003800000 */
.L_x_1298:
[----:B------:R-:W-:-:S13]  /*c960*/  ISETP.NE.AND P0, PT, R152, c[0x0][0x32c], PT ;  /* 0x0000cb0098007a0c */ /* 0x000fda0003f05270 */
[----:B------:R-:W-:-:S05]  /*c970*/  @P0 IMAD.HI.U32 R0, R2, c[0x0][0x330], RZ ;  /* 0x0000cc0002000a27 */ /* 0x000fca00078e00ff */
[----:B------:R-:W-:Y:S02]  /*c980*/  @P0 SHF.R.U32.HI R2, RZ, c[0x0][0x334], R0 ;  /* 0x0000cd00ff020a19 */ /* 0x000fe40000011600 */
.L_x_1299:
[----:B------:R-:W-:Y:S05]  /*c990*/  BSYNC B0 ;  /* 0x0000000000007941 */ /* 0x000fea0003800000 */
.L_x_1297:
[----:B------:R-:W-:-:S05]  /*c9a0*/  MOV R0, c[0x0][0x32c] ;  /* 0x0000cb0000007a02 */ /* 0x000fca0000000f00 */
[----:B------:R-:W-:-:S05]  /*c9b0*/  IMAD R2, R2, R0, c[0x0][0x32c] ;  /* 0x0000cb0002027624 */ /* 0x000fca00078e0200 */
[----:B------:R-:W-:-:S04]  /*c9c0*/  IMNMX R4, R4, R2, PT ;  /* 0x0000000204047217 */ /* 0x000fc80003800200 */
.L_x_1296:
[----:B------:R-:W2:Y:S01]  /*c9d0*/  LDL R2, [R1+0x98] ;  /* 0x0000980001027983 */ /* 0x000ea20000100800 */
[----:B------:R-:W-:-:S05]  /*c9e0*/  IMAD.HI R4, R4, 0x2aaaaaab, RZ ;  /* 0x2aaaaaab04047827 */ /* 0x000fca00078e02ff */
[----:B------:R-:W-:-:S04]  /*c9f0*/  SHF.R.U32.HI R0, RZ, 0x1f, R4 ;  /* 0x0000001fff007819 */ /* 0x000fc80000011604 */
[----:B------:R-:W-:-:S04]  /*ca00*/  LEA.HI.SX32 R4, R4, R0, 0x1d ;  /* 0x0000000004047211 */ /* 0x000fc800078feaff */
[----:B--2---:R-:W-:-:S04]  /*ca10*/  IMNMX R2, R2, R4, !PT ;  /* 0x0000000402027217 */ /* 0x004fc80007800200 */
[----:B------:R-:W-:Y:S01]  /*ca20*/  ISETP.GE.AND P0, PT, R230, R2, PT ;  /* 0x00000002e600720c */ /* 0x000fe20003f06270 */
[----:B------:R1:W-:-:S12]  /*ca30*/  STL [R1+0x8c], R2 ;  /* 0x00008c0201007387 */ /* 0x0003d80000100800 */
[----:B------:R-:W-:Y:S05]  /*ca40*/  @!P0 BRA `(.L_x_1300) ;  /* 0x00004aa000008947 */ /* 0x000fea0003800000 */
[----:B------:R-:W2:Y:S04]  /*ca50*/  LDL.64 R8, [R1+0xa8] ;  /* 0x0000a80001087983 */ /* 0x000ea80000100a00 */
[----:B------:R-:W3:Y:S04]  /*ca60*/  LDL R6, [R1+0xd4] ;  /* 0x0000d40001067983 */ /* 0x000ee80000100800 */
[----:B-1----:R-:W3:Y:S01]  /*ca70*/  LDL R2, [R1+0xcc] ;  /* 0x0000cc0001027983 */ /* 0x002ee20000100800 */
[C---:B--2---:R-:W-:Y:S01]  /*ca80*/  SHF.L.U64.HI R234, R8.reuse, 0x1, R9 ;  /* 0x0000000108ea7819 */ /* 0x044fe20000010209 */
[----:B------:R-:W-:Y:S01]  /*ca90*/  IMAD.SHL.U32 R233, R8, 0x2, RZ ;  /* 0x0000000208e97824 */ /* 0x000fe200078e00ff */
[C---:B---3--:R-:W-:Y:S01]  /*caa0*/  SHF.L.U64.HI R232, R2.reuse, 0x1, R6 ;  /* 0x0000000102e87819 */ /* 0x048fe20000010206 */
[----:B------:R-:W-:-:S02]  /*cab0*/  IMAD.SHL.U32 R231, R2, 0x2, RZ ;  /* 0x0000000202e77824 */ /* 0x000fc400078e00ff */
.L_x_1331:
[----:B------:R-:W2:Y:S01]  /*cac0*/  LDL R0, [R1+0x98] ;  /* 0x0000980001007983 */ /* 0x000ea20000100800 */
[----:B------:R-:W-:Y:S04]  /*cad0*/  DEPBAR.LE SB0, 0x0 ;  /* 0x000080000000791a */ /* 0x000fe80000000000 */
[----:B------:R-:W-:Y:S01]  /*cae0*/  WARPSYNC 0xffffffff ;  /* 0xffffffff00007948 */ /* 0x000fe20003800000 */
[----:B------:R-:W-:Y:S06]  /*caf0*/  BAR.SYNC.DEFER_BLOCKING 0x0 ;  /* 0x0000000000007b1d */ /* 0x000fec0000010000 */
[----:B------:R1:W3:Y:S01]  /*cb00*/  LDSM.16.M88.4 R52, [R224+0x8080] ;  /* 0x00808000e034783b */ /* 0x0002e20000000200 */
[----:B------:R-:W-:Y:S03]  /*cb10*/  BSSY B0, `(.L_x_1301) ;  /* 0x0000049000007945 */ /* 0x000fe60003800000 */
[----:B------:R1:W4:Y:S04]  /*cb20*/  LDSM.16.M88.4 R48, [R224+0xa080] ;  /* 0x00a08000e030783b */ /* 0x0003280000000200 */
[----:B------:R1:W1:Y:S04]  /*cb30*/  LDSM.16.M88.4 R20, [R216+0x5080] ;  /* 0x00508000d814783b */ /* 0x0002680000000200 */
[----:B------:R1:W1:Y:S04]  /*cb40*/  LDSM.16.M88.4 R36, [R216+0x5880] ;  /* 0x00588000d824783b */ /* 0x0002680000000200 */
[----:B------:R1:W1:Y:S04]  /*cb50*/  LDSM.16.M88.4 R192, [R216+0x6080] ;  /* 0x00608000d8c0783b */ /* 0x0002680000000200 */
[----:B------:R1:W1:Y:S04]  /*cb60*/  LDSM.16.M88.4 R196, [R226+0x8080] ;  /* 0x00808000e2c4783b */ /* 0x0002680000000200 */
[----:B------:R1:W1:Y:S04]  /*cb70*/  LDSM.16.M88.4 R204, [R226+0xa080] ;  /* 0x00a08000e2cc783b */ /* 0x0002680000000200 */
[----:B------:R1:W1:Y:S04]  /*cb80*/  LDSM.16.M88.4 R200, [R223] ;  /* 0x00000000dfc8783b */ /* 0x0002680000000200 */
[----:B------:R1:W1:Y:S04]  /*cb90*/  LDSM.16.M88.4 R208, [R223+0x800] ;  /* 0x00080000dfd0783b */ /* 0x0002680000000200 */
[----:B------:R1:W1:Y:S01]  /*cba0*/  LDSM.16.M88.4 R212, [R223+0x1000] ;  /* 0x00100000dfd4783b */ /* 0x0002620000000200 */
[----:B--2---:R-:W-:Y:S11]  /*cbb0*/  ISETP.GT.AND P0, PT, R0, R230, PT ;  /* 0x000000e60000720c */ /* 0x004ff60003f04270 */
[----:B------:R-:W-:Y:S02]  /*cbc0*/  @!UPT UIADD3 URZ, URZ, URZ, URZ ;  /* 0x0000003f3f3ff290 */ /* 0x000fe4000fffe03f */
[----:B------:R-:W-:-:S05]  /*cbd0*/  @P0 BRA `(.L_x_1302) ;  /* 0x000003c000000947 */ /* 0x000fca0003800000 */
[----:B-1-34-:R-:W-:Y:S01]  /*cbe0*/  IMAD.WIDE.U32 R2, R240, c[0x0][0x208], RZ ;  /* 0x00008200f0027a25 */ /* 0x01afe200078e00ff */
[----:B------:R-:W1:Y:S01]  /*cbf0*/  S2R R6, SR_CTAID.Y ;  /* 0x0000000000067919 */ /* 0x000e620000002600 */
[----:B------:R-:W-:Y:S02]  /*cc00*/  SHF.R.S32.HI R0, RZ, 0x1f, R240 ;  /* 0x0000001fff007819 */ /* 0x000fe400000114f0 */
[----:B------:R-:W-:Y:S03]  /*cc10*/  SHF.R.S32.HI R4, RZ, 0x1f, R238 ;  /* 0x0000001fff047819 */ /* 0x000fe600000114ee */
[----:B------:R-:W-:Y:S02]  /*cc20*/  IMAD R0, R0, c[0x0][0x208], RZ ;  /* 0x0000820000007a24 */ /* 0x000fe400078e02ff */
[----:B------:R-:W-:Y:S01]  /*cc30*/  IMAD R4, R4, c[0x0][0x218], RZ ;  /* 0x0000860004047a24 */ /* 0x000fe200078e02ff */
[----:B------:R-:W2:Y:S01]  /*cc40*/  S2R R10, SR_CTAID.Y ;  /* 0x00000000000a7919 */ /* 0x000ea20000002600 */
[----:B------:R-:W-:Y:S05]  /*cc50*/  IMAD R0, R240, c[0x0][0x20c], R0 ;  /* 0x00008300f0007a24 */ /* 0x000fea00078e0200 */
[----:B------:R-:W-:Y:S05]  /*cc60*/  IADD3 R3, R3, R0, RZ ;  /* 0x0000000003037210 */ /* 0x000fea0007ffe0ff */
[----:B------:R-:W-:Y:S01]  /*cc70*/  IMAD.WIDE.U32 R2, R238, c[0x0][0x218], R2 ;  /* 0x00008600ee027a25 */ /* 0x000fe200078e0002 */
[----:B-1----:R-:W-:Y:S05]  /*cc80*/  SHF.R.S32.HI R6, RZ, 0x1f, R6 ;  /* 0x0000001fff067819 */ /* 0x002fea0000011406 */
[----:B------:R-:W-:Y:S02]  /*cc90*/  IMAD R6, R6, c[0x0][0x210], RZ ;  /* 0x0000840006067a24 */ /* 0x000fe400078e02ff */
[C---:B--2---:R-:W-:Y:S04]  /*cca0*/  IMAD.WIDE.U32 R8, R10.reuse, c[0x0][0x210], RZ ;  /* 0x000084000a087a25 */ /* 0x044fe800078e00ff */
[----:B------:R-:W-:Y:S01]  /*ccb0*/  IMAD R6, R10, c[0x0][0x214], R6 ;  /* 0x000085000a067a24 */ /* 0x000fe200078e0206 */
[----:B------:R-:W-:Y:S01]  /*ccc0*/  IADD3 R0, P1, R8, R2, RZ ;  /* 0x0000000208007210 */ /* 0x000fe20007f3e0ff */
[----:B------:R-:W-:Y:S03]  /*ccd0*/  IMAD R2, R238, c[0x0][0x21c], R4 ;  /* 0x00008700ee027a24 */ /* 0x000fe600078e0204 */
[----:B------:R-:W-:Y:S02]  /*cce0*/  IADD3 R6, R9, R6, RZ ;  /* 0x0000000609067210 */ /* 0x000fe40007ffe0ff */
[----:B------:R-:W-:Y:S02]  /*ccf0*/  LEA R4, P0, R0, c[0x0][0x1f8], 0x1 ;  /* 0x00007e0000047a11 */ /* 0x000fe400078008ff */
[----:B------:R-:W-:Y:S04]  /*cd00*/  IADD3.X R2, R6, R3, R2, P1, !PT ;  /* 0x0000000306027210 */ /* 0x000fe80000ffe402 */
[----:B------:R-:W-:Y:S01]  /*cd10*/  LEA.HI.X R0, R0, c[0x0][0x1fc], R2, 0x1, P0 ;  /* 0x00007f0000007a11 */ /* 0x000fe200000f0c02 */
[----:B------:R-:W-:-:S05]  /*cd20*/  BRA.DIV ~URZ, `(.L_x_1303) ;  /* 0x000115f27f007947 */ /* 0x000fca000b800000 */
[----:B------:R1:W2:Y:S02]  /*cd30*/  SHFL.IDX PT, R6, R0, RZ, 0x181f ;  /* 0x00181fff00067589 */ /* 0x0002a400000e0000 */
.L_x_1445:
[----:B------:R-:W-:-:S05]  /*cd40*/  BRA.DIV ~URZ, `(.L_x_1304) ;  /* 0x000116527f007947 */ /* 0x000fca000b800000 */
[----:B------:R-:W3:Y:S04]  /*cd50*/  LDL R15, [R1+0x80] ;  /* 0x00008000010f7983 */ /* 0x000ee80000100800 */
[----:B------:R-:W4:Y:S04]  /*cd60*/  LDL R14, [R1+0xd8] ;  /* 0x0000d800010e7983 */ /* 0x000f280000100800 */
[----:B------:R-:W1:Y:S04]  /*cd70*/  SHFL.IDX PT, R2, R4, RZ, 0x181f ;  /* 0x00181fff04027589 */ /* 0x000e6800000e0000 */
[----:B------:R-:W2:Y:S04]  /*cd80*/  SHFL.IDX PT, R10, R4, 0x1, 0x181f ;  /* 0x00381f00040a7f89 */ /* 0x000ea800000e0000 */
[----:B------:R-:W1:Y:S04]  /*cd90*/  SHFL.IDX PT, R11, R0, 0x1, 0x181f ;  /* 0x00381f00000b7f89 */ /* 0x000e6800000e0000 */
[----:B-1----:R-:W1:Y:S01]  /*cda0*/  SHFL.IDX PT, R0, R0, 0x2, 0x181f ;  /* 0x00581f0000007f89 */ /* 0x002e6200000e0000 */
[----:B----4-:R-:W-:Y:S02]  /*cdb0*/  ISETP.GE.AND P3, PT, R14, c[0x0][0x1d4], PT ;  /* 0x000075000e007a0c */ /* 0x010fe40003f66270 */
[C---:B------:R-:W-:Y:S02]  /*cdc0*/  IADD3 R12, P0, R2.reuse, R233, RZ ;  /* 0x000000e9020c7210 */ /* 0x040fe40007f1e0ff */
[----:B------:R-:W-:Y:S02]  /*cdd0*/  IADD3 R8, P2, R2, R231, RZ ;  /* 0x000000e702087210 */ /* 0x000fe40007f5e0ff */
[----:B---3--:R-:W-:Y:S01]  /*cde0*/  ISETP.GE.AND P4, PT, R15, c[0x0][0x1d4], PT ;  /* 0x000075000f007a0c */ /* 0x008fe20003f86270 */
[----:B--2---:R-:W-:Y:S01]  /*cdf0*/  IMAD.X R13, R6, 0x1, R234, P0 ;  /* 0x00000001060d7824 */ /* 0x004fe200000e06ea */
[----:B------:R-:W-:Y:S01]  /*ce00*/  IADD3 R2, P1, R10, R233, RZ ;  /* 0x000000e90a027210 */ /* 0x000fe20007f3e0ff */
[----:B------:R-:W-:Y:S01]  /*ce10*/  IMAD.X R9, R6, 0x1, R232, P2 ;  /* 0x0000000106097824 */ /* 0x000fe200010e06e8 */
[----:B------:R-:W-:Y:S01]  /*ce20*/  IADD3 R10, P0, R10, R231, RZ ;  /* 0x000000e70a0a7210 */ /* 0x000fe20007f1e0ff */
[----:B------:R2:W5:Y:S02]  /*ce30*/  LDL R6, [R1+0x94] ;  /* 0x0000940001067983 */ /* 0x0005640000100800 */
[C---:B------:R-:W-:Y:S02]  /*ce40*/  IMAD.X R3, R11.reuse, 0x1, R234, P1 ;  /* 0x000000010b037824 */ /* 0x040fe400008e06ea */
[----:B------:R-:W-:Y:S04]  /*ce50*/  IMAD.X R11, R11, 0x1, R232, P0 ;  /* 0x000000010b0b7824 */ /* 0x000fe800000e06e8 */
[----:B------:R2:W-:Y:S04]  /*ce60*/  LDGSTS.E.BYPASS.LTC128B.128 [R239], [R12.64], !P4 ;  /* 0x000000000cef7fae */ /* 0x0005e8000e101d46 */
[----:B------:R2:W-:Y:S04]  /*ce70*/  LDGSTS.E.BYPASS.LTC128B.128 [R239+0x1800], [R8.64], !P3 ;  /* 0x0180000008ef7fae */ /* 0x0005e8000d901d46 */
[----:B------:R3:W-:Y:S04]  /*ce80*/  LDGSTS.E.BYPASS.LTC128B.128 [R239+0x800], [R2.64], !P4 ;  /* 0x0080000002ef7fae */ /* 0x0007e8000e101d46 */
[----:B------:R2:W-:Y:S04]  /*ce90*/  LDGSTS.E.BYPASS.LTC128B.128 [R239+0x2000], [R10.64], !P3 ;  /* 0x020000000aef7fae */ /* 0x0005e8000d901d46 */
[----:B---3--:R2:W3:Y:S02]  /*cea0*/  SHFL.IDX PT, R2, R4, 0x2, 0x181f ;  /* 0x00581f0004027f89 */ /* 0x0084e400000e0000 */
.L_x_1446:
[----:B-12--5:R-:W-:Y:S01]  /*ceb0*/  IADD3 R8, -R6, 0x10, RZ ;  /* 0x0000001006087810 */ /* 0x026fe20007ffe1ff */
[----:B------:R-:W2:Y:S03]  /*cec0*/  LDL R3, [R1+0x80] ;  /* 0x0000800001037983 */ /* 0x000ea60000100800 */
[----:B------:R-:W-:Y:S04]  /*ced0*/  LOP3.LUT R8, R8, 0xf, RZ, 0xc0, !PT ;  /* 0x0000000f08087812 */ /* 0x000fe800078ec0ff */
[----:B---3--:R-:W-:Y:S04]  /*cee0*/  IADD3 R8, P1, P0, R8, R2, R231 ;  /* 0x0000000208087210 */ /* 0x008fe8000783e0e7 */
[----:B------:R-:W-:Y:S02]  /*cef0*/  IADD3.X R9, RZ, R0, R232, P1, P0 ;  /* 0x00000000ff097210 */ /* 0x000fe40000fe04e8 */
[----:B------:R-:W-:Y:S02]  /*cf00*/  IADD3 R2, P0, R2, R233, RZ ;  /* 0x000000e902027210 */ /* 0x000fe40007f1e0ff */
[----:B------:R-:W-:Y:S02]  /*cf10*/  ISETP.NE.U32.AND P1, PT, R6, RZ, PT ;  /* 0x000000ff0600720c */ /* 0x000fe40003f25070 */
[----:B--2---:R-:W-:Y:S01]  /*cf20*/  ISETP.GE.AND P2, PT, R3, c[0x0][0x1d4], PT ;  /* 0x0000750003007a0c */ /* 0x004fe20003f46270 */
[----:B------:R-:W-:Y:S11]  /*cf30*/  IMAD.X R3, R0, 0x1, R234, P0 ;  /* 0x0000000100037824 */ /* 0x000ff600000e06ea */
[----:B------:R-:W-:Y:S01]  /*cf40*/  @!UPT UIADD3 URZ, URZ, URZ, URZ ;  /* 0x0000003f3f3ff290 */ /* 0x000fe2000fffe03f */
[----:B------:R-:W-:Y:S01]  /*cf50*/  @!PT LDS RZ, [RZ] ;  /* 0x00000000fffff984 */ /* 0x000fe20000000800 */
[----:B------:R-:W-:Y:S01]  /*cf60*/  @!PT LDS RZ, [RZ] ;  /* 0x00000000fffff984 */ /* 0x000fe20000000800 */
[----:B------:R-:W-:Y:S01]  /*cf70*/  @!PT LDS RZ, [RZ] ;  /* 0x00000000fffff984 */ /* 0x000fe20000000800 */
[----:B------:R1:W-:Y:S04]  /*cf80*/  LDGSTS.E.BYPASS.LTC128B.128 [R239+0x1000], [R2.64], !P2 ;  /* 0x0100000002ef7fae */ /* 0x0003e8000d101d46 */
[----:B------:R1:W-:Y:S02]  /*cf90*/  LDGSTS.E.BYPASS.LTC128B.128.ZFILL [R239+0x2800], [R8.64], P1 ;  /* 0x0280000008ef7fae */ /* 0x0003e40008941d46 */
.L_x_1302:
[----:B-1-34-:R-:W-:Y:S05]  /*cfa0*/  BSYNC B0 ;  /* 0x0000000000007941 */ /* 0x01afea0003800000 */
.L_x_1301:
[----:B------:R-:W0:Y:S01]  /*cfb0*/  LDGDEPBAR ;  /* 0x00000000000079af */ /* 0x000e220000000000 */
[----:B------:R-:W-:Y:S01]  /*cfc0*/  WARPSYNC 0xffffffff ;  /* 0xffffffff00007948 */ /* 0x000fe20003800000 */
[-C--:B------:R-:W-:Y:S01]  /*cfd0*/  HMMA.16816.F32.BF16 R8, R52, R20.reuse, RZ ;  /* 0x000000143408723c */ /* 0x080fe200000418ff */
[----:B------:R-:W-:Y:S05]  /*cfe0*/  BSSY B0, `(.L_x_1305) ;  /* 0x00000d4000007945 */ /* 0x000fea0003800000 */
[----:B------:R-:W2:Y:S02]  /*cff0*/  LDL R0, [R1+0x98] ;  /* 0x0000980001007983 */ /* 0x000ea40000100800 */
        /* <DEDUP_REMOVED lines=25> */
[----:B------:R-:W3:Y:S07]  /*d190*/  LDSM.16.M88.4 R204, [R225+0xa080] ;  /* 0x00a08000e1cc783b */ /* 0x000eee0000000200 */
[----:B------:R-:W-:Y:S01]  /*d1a0*/  HMMA.16816.F32.BF16 R52, R196, R214, R52 ;  /* 0x000000d6c434723c */ /* 0x000fe20000041834 */
[----:B------:R-:W4:Y:S07]  /*d1b0*/  LDSM.16.M88.4 R196, [R222+0x5880] ;  /* 0x00588000dec4783b */ /* 0x000f2e0000000200 */
[-C--:B-1----:R-:W-:Y:S08]  /*d1c0*/  HMMA.16816.F32.BF16 R8, R192, R200.reuse, R8 ;  /* 0x000000c8c008723c */ /* 0x082ff00000041808 */
        /* <DEDUP_REMOVED lines=8> */
[----:B------:R-:W1:Y:S07]  /*d250*/  LDSM.16.M88.4 R196, [R227+0x8080] ;  /* 0x00808000e3c4783b */ /* 0x000e6e0000000200 */
[-C--:B------:R-:W-:Y:S08]  /*d260*/  HMMA.16816.F32.BF16 R40, R192, R208.reuse, R40 ;  /* 0x000000d0c028723c */ /* 0x080ff00000041828 */
[C---:B------:R-:W-:Y:S08]  /*d270*/  HMMA.16816.F32.BF16 R44, R204.reuse, R208, R44 ;  /* 0x000000d0cc2c723c */ /* 0x040ff0000004182c */
[-C--:B------:R-:W-:Y:S01]  /*d280*/  HMMA.16816.F32.BF16 R48, R204, R210.reuse, R48 ;  /* 0x000000d2cc30723c */ /* 0x080fe20000041830 */
[----:B------:R-:W3:Y:S07]  /*d290*/  LDSM.16.M88.4 R204, [R227+0xa080] ;  /* 0x00a08000e3cc783b */ /* 0x000eee0000000200 */
[----:B------:R-:W-:Y:S01]  /*d2a0*/  HMMA.16816.F32.BF16 R52, R192, R210, R52 ;  /* 0x000000d2c034723c */ /* 0x000fe20000041834 */
[----:B------:R-:W4:Y:S07]  /*d2b0*/  LDSM.16.M88.4 R192, [R221+0x800] ;  /* 0x00080000ddc0783b */ /* 0x000f2e0000000200 */
[-C--:B-1----:R-:W-:Y:S01]  /*d2c0*/  HMMA.16816.F32.BF16 R8, R196, R200.reuse, R8 ;  /* 0x000000c8c408723c */ /* 0x082fe20000041808 */
[----:B------:R-:W1:Y:S04]  /*d2d0*/  LDSM.16.M88.4 R208, [R221+0x1000] ;  /* 0x00100000ddd0783b */ /* 0x000e680000000200 */
[----:B--2---:R-:W-:Y:S03]  /*d2e0*/  ISETP.GT.AND P0, PT, R230, R0, PT ;  /* 0x00000000e600720c */ /* 0x004fe60003f04270 */
        /* <DEDUP_REMOVED lines=9> */
[-C--:B-1----:R-:W-:Y:S08]  /*d380*/  HMMA.16816.F32.BF16 R40, R196, R208.reuse, R40 ;  /* 0x000000d0c428723c */ /* 0x082ff00000041828 */
[C---:B------:R-:W-:Y:S08]  /*d390*/  HMMA.16816.F32.BF16 R44, R204.reuse, R208, R44 ;  /* 0x000000d0cc2c723c */ /* 0x040ff0000004182c */
[-C--:B------:R-:W-:Y:S01]  /*d3a0*/  HMMA.16816.F32.BF16 R48, R204, R210.reuse, R48 ;  /* 0x000000d2cc30723c */ /* 0x080fe20000041830 */
[----:B------:R-:W1:Y:S07]  /*d3b0*/  LDSM.16.M88.4 R204, [R224+0xe080] ;  /* 0x00e08000e0cc783b */ /* 0x000e6e0000000200 */
[----:B------:R-:W-:Y:S01]  /*d3c0*/  HMMA.16816.F32.BF16 R52, R196, R210, R52 ;  /* 0x000000d2c434723c */ /* 0x000fe20000041834 */
[----:B------:R-:W3:Y:S07]  /*d3d0*/  LDSM.16.M88.4 R196, [R216+0x7080] ;  /* 0x00708000d8c4783b */ /* 0x000eee0000000200 */
[-C--:B--2---:R-:W-:Y:S01]  /*d3e0*/  HMMA.16816.F32.BF16 R8, R192, R200.reuse, R8 ;  /* 0x000000c8c008723c */ /* 0x084fe20000041808 */
[----:B------:R-:W2:Y:S07]  /*d3f0*/  LDSM.16.M88.4 R208, [R216+0x7880] ;  /* 0x00788000d8d0783b */ /* 0x000eae0000000200 */
[C---:B-1----:R-:W-:Y:S08]  /*d400*/  HMMA.16816.F32.BF16 R12, R204.reuse, R200, R12 ;  /* 0x000000c8cc0c723c */ /* 0x042ff0000004180c */
        /* <DEDUP_REMOVED lines=8> */
[-C--:B--2---:R-:W-:Y:S08]  /*d490*/  HMMA.16816.F32.BF16 R40, R192, R208.reuse, R40 ;  /* 0x000000d0c028723c */ /* 0x084ff00000041828 */
[C---:B------:R-:W-:Y:S08]  /*d4a0*/  HMMA.16816.F32.BF16 R44, R204.reuse, R208, R44 ;  /* 0x000000d0cc2c723c */ /* 0x040ff0000004182c */
[-C--:B------:R-:W-:Y:S01]  /*d4b0*/  HMMA.16816.F32.BF16 R48, R204, R210.reuse, R48 ;  /* 0x000000d2cc30723c */ /* 0x080fe20000041830 */
[----:B------:R-:W2:Y:S07]  /*d4c0*/  LDSM.16.M88.4 R204, [R226+0xe080] ;  /* 0x00e08000e2cc783b */ /* 0x000eae0000000200 */
[----:B------:R-:W-:Y:S01]  /*d4d0*/  HMMA.16816.F32.BF16 R52, R192, R210, R52 ;  /* 0x000000d2c034723c */ /* 0x000fe20000041834 */
[----:B------:R-:W3:Y:S07]  /*d4e0*/  LDSM.16.M88.4 R192, [R223+0x2000] ;  /* 0x00200000dfc0783b */ /* 0x000eee0000000200 */
[-C--:B-1----:R-:W-:Y:S01]  /*d4f0*/  HMMA.16816.F32.BF16 R8, R196, R200.reuse, R8 ;  /* 0x000000c8c408723c */ /* 0x082fe20000041808 */
[----:B------:R-:W1:Y:S07]  /*d500*/  LDSM.16.M88.4 R208, [R223+0x2800] ;  /* 0x00280000dfd0783b */ /* 0x000e6e0000000200 */
        /* <DEDUP_REMOVED lines=33> */
[----:B------:R-:W1:Y:S01]  /*d720*/  LDSM.16.M88.4 R208, [R221+0x2800] ;  /* 0x00280000ddd0783b */ /* 0x000e620000000200 */
[----:B------:R-:W-:Y:S07]  /*d730*/  DEPBAR.LE SB0, 0x0 ;  /* 0x000080000000791a */ /* 0x000fee0000000000 */
[----:B------:R-:W-:Y:S01]  /*d740*/  BAR.SYNC.DEFER_BLOCKING 0x0 ;  /* 0x0000000000007b1d */ /* 0x000fe20000010000 */
[C---:B--2---:R-:W-:Y:S08]  /*d750*/  HMMA.16816.F32.BF16 R12, R204.reuse, R200, R12 ;  /* 0x000000c8cc0c723c */ /* 0x044ff0000004180c */
[-C--:B------:R-:W-:Y:S08]  /*d760*/  HMMA.16816.F32.BF16 R16, R204, R202.reuse, R16 ;  /* 0x000000cacc10723c */ /* 0x080ff00000041810 */
[C---:B------:R-:W-:Y:S08]  /*d770*/  HMMA.16816.F32.BF16 R20, R196.reuse, R202, R20 ;  /* 0x000000cac414723c */ /* 0x040ff00000041814 */
[-C--:B---3--:R-:W-:Y:S08]  /*d780*/  HMMA.16816.F32.BF16 R24, R196, R192.reuse, R24 ;  /* 0x000000c0c418723c */ /* 0x088ff00000041818 */
[C---:B------:R-:W-:Y:S08]  /*d790*/  HMMA.16816.F32.BF16 R28, R204.reuse, R192, R28 ;  /* 0x000000c0cc1c723c */ /* 0x040ff0000004181c */
[-C--:B------:R-:W-:Y:S08]  /*d7a0*/  HMMA.16816.F32.BF16 R32, R204, R194.reuse, R32 ;  /* 0x000000c2cc20723c */ /* 0x080ff00000041820 */
[C---:B------:R-:W-:Y:S08]  /*d7b0*/  HMMA.16816.F32.BF16 R36, R196.reuse, R194, R36 ;  /* 0x000000c2c424723c */ /* 0x040ff00000041824 */
[-C--:B-1----:R-:W-:Y:S08]  /*d7c0*/  HMMA.16816.F32.BF16 R40, R196, R208.reuse, R40 ;  /* 0x000000d0c428723c */ /* 0x082ff00000041828 */
[C---:B------:R-:W-:Y:S08]  /*d7d0*/  HMMA.16816.F32.BF16 R44, R204.reuse, R208, R44 ;  /* 0x000000d0cc2c723c */ /* 0x040ff0000004182c */
[-C--:B------:R-:W-:Y:S08]  /*d7e0*/  HMMA.16816.F32.BF16 R48, R204, R210.reuse, R48 ;  /* 0x000000d2cc30723c */ /* 0x080ff00000041830 */
[----:B------:R-:W-:Y:S01]  /*d7f0*/  HMMA.16816.F32.BF16 R52, R196, R210, R52 ;  /* 0x000000d2c434723c */ /* 0x000fe20000041834 */
[----:B------:R-:W-:Y:S07]  /*d800*/  @!UPT UIADD3 URZ, URZ, URZ, URZ ;  /* 0x0000003f3f3ff290 */ /* 0x000fee000fffe03f */
[----:B------:R-:W-:-:S11]  /*d810*/  @!P0 BRA `(.L_x_1306) ;  /* 0x0000050000008947 */ /* 0x000fd60003800000 */
[----:B------:R-:W-:Y:S01]  /*d820*/  IMAD.MOV.U32 R0, RZ, RZ, 0x1 ;  /* 0x00000001ff007424 */ /* 0x000fe200078e00ff */
[----:B------:R-:W2:Y:S01]  /*d830*/  LDL R2, [R1+0xbc] ;  /* 0x0000bc0001027983 */ /* 0x000ea20000100800 */
[----:B------:R-:W-:Y:S03]  /*d840*/  MOV R238, RZ ;  /* 0x000000ff00ee7202 */ /* 0x000fe60000000f00 */
[----:B------:R-:W3:Y:S01]  /*d850*/  LDL R3, [R1+0x9c] ;  /* 0x00009c0001037983 */ /* 0x000ee20000100800 */
[----:B------:R-:W-:Y:S03]  /*d860*/  ISETP.NE.AND P0, PT, R0, c[0x0][0x2b8], PT ;  /* 0x0000ae0000007a0c */ /* 0x000fe60003f05270 */
[----:B------:R-:W4:Y:S04]  /*d870*/  LDL.64 R152, [R1+0xc0] ;  /* 0x0000c00001987983 */ /* 0x000f280000100a00 */
[----:B------:R-:W5:Y:S04]  /*d880*/  LDL R4, [R1+0xc8] ;  /* 0x0000c80001047983 */ /* 0x000f680000100800 */
[----:B------:R-:W1:Y:S04]  /*d890*/  S2R R6, SR_CTAID.Y ;  /* 0x0000000000067919 */ /* 0x000e680000002600 */
[----:B------:R-:W1:Y:S02]  /*d8a0*/  S2R R154, SR_CTAID.Y ;  /* 0x00000000009a7919 */ /* 0x000e640000002600 */
[----:B-1----:R-:W-:Y:S01]  /*d8b0*/  IMAD.WIDE.U32 R158, R154, c[0x0][0x1e8], RZ ;  /* 0x00007a009a9e7a25 */ /* 0x002fe200078e00ff */
[----:B------:R-:W-:Y:S05]  /*d8c0*/  SHF.R.S32.HI R6, RZ, 0x1f, R6 ;  /* 0x0000001fff067819 */ /* 0x000fea0000011406 */
[----:B------:R-:W-:Y:S04]  /*d8d0*/  IMAD R6, R6, c[0x0][0x1e8], RZ ;  /* 0x00007a0006067a24 */ /* 0x000fe800078e02ff */
[----:B------:R-:W-:Y:S04]  /*d8e0*/  IMAD R6, R154, c[0x0][0x1ec], R6 ;  /* 0x00007b009a067a24 */ /* 0x000fe800078e0206 */
[----:B------:R-:W-:Y:S02]  /*d8f0*/  IMAD.IADD R6, R159, 0x1, R6 ;  /* 0x000000019f067824 */ /* 0x000fe400078e0206 */
[----:B--2---:R-:W-:Y:S01]  /*d900*/  IMAD R2, R230, 0x30, R2 ;  /* 0x00000030e6027824 */ /* 0x004fe200078e0202 */
[----:B---3--:R-:W-:Y:S04]  /*d910*/  ISETP.GT.AND P1, PT, R3, 0x2f, PT ;  /* 0x0000002f0300780c */ /* 0x008fe80003f24270 */
[----:B------:R-:W-:Y:S05]  /*d920*/  IADD3 R2, R2, -0x30, R3 ;  /* 0xffffffd002027810 */ /* 0x000fea0007ffe003 */
        /* <DEDUP_REMOVED lines=13> */
[----:B------:R-:W-:Y:S05]  /*da00*/  IMAD R0, R240, c[0x0][0x1e4], R0 ;  /* 0x00007900f0007a24 */ /* 0x000fea00078e0200 */
[----:B------:R-:W-:Y:S02]  /*da10*/  IADD3 R3, R3, R0, RZ ;  /* 0x0000000003037210 */ /* 0x000fe40007ffe0ff */
[----:B--2---:R-:W-:Y:S03]  /*da20*/  SHF.R.S32.HI R4, RZ, 0x1f, R238 ;  /* 0x0000001fff047819 */ /* 0x004fe600000114ee */
[----:B------:R-:W-:Y:S04]  /*da30*/  IMAD.WIDE.U32 R2, R238, c[0x0][0x1f0], R2 ;  /* 0x00007c00ee027a25 */ /* 0x000fe800078e0002 */
[----:B------:R-:W-:Y:S01]  /*da40*/  IMAD R4, R4, c[0x0][0x1f0], RZ ;  /* 0x00007c0004047a24 */ /* 0x000fe200078e02ff */
[----:B------:R-:W-:Y:S03]  /*da50*/  IADD3 R0, P1, R158, R2, RZ ;  /* 0x000000029e007210 */ /* 0x000fe60007f3e0ff */
[----:B------:R-:W-:Y:S01]  /*da60*/  IMAD R2, R238, c[0x0][0x1f4], R4 ;  /* 0x00007d00ee027a24 */ /* 0x000fe200078e0204 */
[----:B------:R-:W-:Y:S04]  /*da70*/  LEA R4, P0, R0, c[0x0][0x1c8], 0x1 ;  /* 0x0000720000047a11 */ /* 0x000fe800078008ff */
[----:B------:R-:W-:Y:S04]  /*da80*/  IADD3.X R2, R6, R3, R2, P1, !PT ;  /* 0x0000000306027210 */ /* 0x000fe80000ffe402 */
[----:B------:R-:W-:Y:S01]  /*da90*/  LEA.HI.X R0, R0, c[0x0][0x1cc], R2, 0x1, P0 ;  /* 0x0000730000007a11 */ /* 0x000fe200000f0c02 */
[----:B------:R-:W-:-:S05]  /*daa0*/  BRA.DIV ~URZ, `(.L_x_1307) ;  /* 0x00010ce27f007947 */ /* 0x000fca000b800000 */
[----:B------:R1:W2:Y:S02]  /*dab0*/  SHFL.IDX PT, R6, R0, RZ, 0x181f ;  /* 0x00181fff00067589 */ /* 0x0002a400000e0000 */
.L_x_1447:
        /* <DEDUP_REMOVED lines=18> */
[----:B------:R2:W-:Y:S04]  /*dbe0*/  LDGSTS.E.BYPASS.LTC128B.128 [R237+0x5080], [R192.64], !P4 ;  /* 0x05080000c0ed7fae */ /* 0x0005e8000e101d46 */
[----:B------:R2:W-:Y:S04]  /*dbf0*/  LDGSTS.E.BYPASS.LTC128B.128 [R237+0x6880], [R152.64], !P3 ;  /* 0x0688000098ed7fae */ /* 0x0005e8000d901d46 */
[----:B------:R3:W-:Y:S04]  /*dc00*/  LDGSTS.E.BYPASS.LTC128B.128 [R237+0x5880], [R2.64], !P4 ;  /* 0x0588000002ed7fae */ /* 0x0007e8000e101d46 */
[----:B------:R2:W-:Y:S04]  /*dc10*/  LDGSTS.E.BYPASS.LTC128B.128 [R237+0x7080], [R158.64], !P3 ;  /* 0x070800009eed7fae */ /* 0x0005e8000d901d46 */
[----:B---3--:R2:W3:Y:S02]  /*dc20*/  SHFL.IDX PT, R2, R4, 0x2, 0x181f ;  /* 0x00581f0004027f89 */ /* 0x0084e400000e0000 */
.L_x_1448:
        /* <DEDUP_REMOVED lines=15> */
.L_x_1306:
[----:B------:R-:W-:Y:S05]  /*dd20*/  BSYNC B0 ;  /* 0x0000000000007941 */ /* 0x000fea0003800000 */
.L_x_1305:
[----:B------:R-:W2:Y:S01]  /*dd30*/  LDL R154, [R1+0xb8] ;  /* 0x0000b800019a7983 */ /* 0x000ea20000100800 */
[----:B------:R-:W-:Y:S03]  /*dd40*/  IMAD.MOV.U32 R4, RZ, RZ, 0x1 ;  /* 0x00000001ff047424 */ /* 0x000fe600078e00ff */
[----:B------:R-:W2:Y:S02]  /*dd50*/  LDL R0, [R1+0x4] ;  /* 0x0000040001007983 */ /* 0x000ea40000100800 */
[----:B------:R-:W-:Y:S01]  /*dd60*/  ISETP.NE.AND P0, PT, R4, c[0x0][0x2c4], PT ;  /* 0x0000b10004007a0c */ /* 0x000fe20003f05270 */
[----:B------:R-:W-:Y:S01]  /*dd70*/  IMAD R4, R230, -0x30, RZ ;  /* 0xffffffd0e6047824 */ /* 0x000fe200078e02ff */
[----:B-1----:R-:W3:Y:S04]  /*dd80*/  LDL R153, [R1+0xb4] ;  /* 0x0000b40001997983 */ /* 0x002ee80000100800 */
[----:B------:R-:W3:Y:S04]  /*dd90*/  LDL R152, [R1+0xb0] ;  /* 0x0000b00001987983 */ /* 0x000ee80000100800 */
[----:B------:R-:W4:Y:S04]  /*dda0*/  LDL R6, [R1+0xa0] ;  /* 0x0000a00001067983 */ /* 0x000f280000100800 */
[----:B------:R-:W5:Y:S04]  /*ddb0*/  LDL R3, [R1+0x90] ;  /* 0x0000900001037983 */ /* 0x000f680000100800 */
[----:B------:R-:W3:Y:S04]  /*ddc0*/  LDL R2, [R1+0x70] ;  /* 0x0000700001027983 */ /* 0x000ee80000100800 */
[----:B------:R-:W0:Y:S01]  /*ddd0*/  LDGDEPBAR ;  /* 0x00000000000079af */ /* 0x000e220000000000 */
[----:B-----5:R-:W-:Y:S01]  /*dde0*/  IADD3 R192, -R3, 0x1, R4 ;  /* 0x0000000103c07810 */ /* 0x020fe20007ffe104 */
[----:B--2---:R-:W-:Y:S03]  /*ddf0*/  IMAD R0, R0, 0x80, R154 ;  /* 0x0000008000007824 */ /* 0x004fe600078e029a */
[----:B---3--:R-:W-:Y:S02]  /*de00*/  IADD3 R192, -R2, R192, R5 ;  /* 0x000000c002c07210 */ /* 0x008fe40007ffe105 */
[----:B------:R-:W-:Y:S05]  /*de10*/  IADD3 R0, R152, R0, R153 ;  /* 0x0000000098007210 */ /* 0x000fea0007ffe099 */
[----:B----4-:R-:W-:Y:S04]  /*de20*/  IMAD.IADD R158, R6, 0x1, R0 ;  /* 0x00000001069e7824 */ /* 0x010fe800078e0200 */
[----:B------:R-:W-:Y:S05]  /*de30*/  @P0 IMAD.HI.U32 R0, R158, c[0x0][0x2c8], RZ ;  /* 0x0000b2009e000a27 */ /* 0x000fea00078e00ff */
[----:B------:R-:W-:Y:S01]  /*de40*/  @P0 SHF.R.U32.HI R158, RZ, c[0x0][0x2cc], R0 ;  /* 0x0000b300ff9e0a19 */ /* 0x000fe20000011600 */
[----:B------:R-:W-:-:S05]  /*de50*/  BRA.DIV ~URZ, `(.L_x_1309) ;  /* 0x00010da27f007947 */ /* 0x000fca000b800000 */
[----:B------:R1:W2:Y:S02]  /*de60*/  SHFL.IDX PT, R2, R158, RZ, 0x1c1f ;  /* 0x001c1fff9e027589 */ /* 0x0002a400000e0000 */
.L_x_1449:
[----:B------:R-:W-:Y:S01]  /*de70*/  LOP3.LUT R0, RZ, c[0x0][0x324], RZ, 0x33, !PT ;  /* 0x0000c900ff007a12 */ /* 0x000fe200078e33ff */
[----:B------:R-:W-:Y:S01]  /*de80*/  IMAD.MOV.U32 R3, RZ, RZ, 0x1 ;  /* 0x00000001ff037424 */ /* 0x000fe200078e00ff */
[----:B------:R-:W-:Y:S03]  /*de90*/  IADD3 R159, R192, c[0x0][0x328], RZ ;  /* 0x0000ca00c09f7a10 */ /* 0x000fe60007ffe0ff */
[----:B------:R-:W-:Y:S01]  /*dea0*/  IMAD.IADD R192, R0, 0x1, R192 ;  /* 0x0000000100c07824 */ /* 0x000fe200078e02c0 */
[----:B------:R-:W-:Y:S02]  /*deb0*/  ISETP.LE.AND P0, PT, R3, c[0x0][0x32c], PT ;  /* 0x0000cb0003007a0c */ /* 0x000fe40003f03270 */
[----:B--2---:R-:W-:Y:S01]  /*dec0*/  IADD3 R153, R159, R2, RZ ;  /* 0x000000029f997210 */ /* 0x004fe20007ffe0ff */
[----:B------:R-:W-:Y:S10]  /*ded0*/  IMAD.IADD R0, R192, 0x1, R2 ;  /* 0x00000001c0007824 */ /* 0x000ff400078e0202 */
[----:B------:R-:W-:-:S05]  /*dee0*/  @!P0 BRA `(.L_x_1310) ;  /* 0x000001a000008947 */ /* 0x000fca0003800000 */
[----:B------:R-:W2:Y:S01]  /*def0*/  LDL R3, [R1+0x70] ;  /* 0x0000700001037983 */ /* 0x000ea20000100800 */
[----:B------:R-:W-:Y:S01]  /*df00*/  BSSY B0, `(.L_x_1311) ;  /* 0x0000012000007945 */ /* 0x000fe20003800000 */
[----:B--2---:R-:W-:Y:S04]  /*df10*/  IADD3 R2, -R3, R5, R2 ;  /* 0x0000000503027210 */ /* 0x004fe80007ffe102 */
        /* <DEDUP_REMOVED lines=11> */
.L_x_1312:
[----:B------:R-:W-:Y:S04]  /*dfd0*/  MOV R3, c[0x0][0x32c] ;  /* 0x0000cb0000037a02 */ /* 0x000fe80000000f00 */
[----:B------:R-:W-:Y:S11]  /*dfe0*/  ISETP.NE.AND P0, PT, R3, 0x1, PT ;  /* 0x000000010300780c */ /* 0x000ff60003f05270 */
[----:B------:R-:W-:Y:S02]  /*dff0*/  @!UPT UIADD3 URZ, URZ, URZ, URZ ;  /* 0x0000003f3f3ff290 */ /* 0x000fe4000fffe03f */
[----:B------:R-:W-:Y:S05]  /*e000*/  @P0 IMAD.HI.U32 R3, R2, c[0x0][0x330], RZ ;  /* 0x0000cc0002030a27 */ /* 0x000fea00078e00ff */
[----:B------:R-:W-:Y:S02]  /*e010*/  @P0 SHF.R.U32.HI R2, RZ, c[0x0][0x334], R3 ;  /* 0x0000cd00ff020a19 */ /* 0x000fe40000011603 */
.L_x_1313:
[----:B------:R-:W-:Y:S05]  /*e020*/  BSYNC B0 ;  /* 0x0000000000007941 */ /* 0x000fea0003800000 */
.L_x_1311:
[----:B------:R-:W2:Y:S02]  /*e030*/  LDL R3, [R1+0x90] ;  /* 0x0000900001037983 */ /* 0x000ea40000100800 */
[----:B--2---:R-:W-:Y:S04]  /*e040*/  IMAD.IADD R3, R4, 0x1, -R3 ;  /* 0x0000000104037824 */ /* 0x004fe800078e0a03 */
[----:B------:R-:W-:Y:S05]  /*e050*/  IMAD R2, R2, c[0x0][0x32c], R3 ;  /* 0x0000cb0002027a24 */ /* 0x000fea00078e0203 */
[----:B------:R-:W-:Y:S02]  /*e060*/  IADD3 R3, R2, c[0x0][0x32c], RZ ;  /* 0x0000cb0002037a10 */ /* 0x000fe40007ffe0ff */
[----:B------:R-:W-:Y:S02]  /*e070*/  IMNMX R0, R0, R2, !PT ;  /* 0x0000000200007217 */ /* 0x000fe40007800200 */
[----:B------:R-:W-:Y:S02]  /*e080*/  IMNMX R153, R153, R3, PT ;  /* 0x0000000399997217 */ /* 0x000fe40003800200 */
.L_x_1310:
[----:B------:R-:W-:-:S05]  /*e090*/  BRA.DIV ~URZ, `(.L_x_1314) ;  /* 0x00010be27f007947 */ /* 0x000fca000b800000 */
[----:B------:R2:W3:Y:S02]  /*e0a0*/  SHFL.IDX PT, R2, R158, 0x1, 0x1c1f ;  /* 0x003c1f009e027f89 */ /* 0x0004e400000e0000 */
.L_x_1450:
[----:B---3--:R-:W-:Y:S01]  /*e0b0*/  IADD3 R152, R159, R2, RZ ;  /* 0x000000029f987210 */ /* 0x008fe20007ffe0ff */
[----:B------:R-:W-:Y:S02]  /*e0c0*/  IMAD.MOV.U32 R3, RZ, RZ, 0x1 ;  /* 0x00000001ff037424 */ /* 0x000fe400078e00ff */
[----:B------:R-:W-:Y:S03]  /*e0d0*/  IMAD.IADD R6, R192, 0x1, R2 ;  /* 0x00000001c0067824 */ /* 0x000fe600078e0202 */
[----:B------:R-:W-:Y:S11]  /*e0e0*/  ISETP.LE.AND P0, PT, R3, c[0x0][0x32c], PT ;  /* 0x0000cb0003007a0c */ /* 0x000ff60003f03270 */
[----:B------:R-:W-:Y:S02]  /*e0f0*/  @!UPT UIADD3 URZ, URZ, URZ, URZ ;  /* 0x0000003f3f3ff290 */ /* 0x000fe4000fffe03f */
[----:B------:R-:W-:-:S05]  /*e100*/  @!P0 BRA `(.L_x_1315) ;  /* 0x000001a000008947 */ /* 0x000fca0003800000 */
[----:B------:R-:W3:Y:S01]  /*e110*/  LDL R3, [R1+0x70] ;  /* 0x0000700001037983 */ /* 0x000ee20000100800 */
[----:B------:R-:W-:Y:S01]  /*e120*/  BSSY B0, `(.L_x_1316) ;  /* 0x0000012000007945 */ /* 0x000fe20003800000 */
[----:B---3--:R-:W-:Y:S04]  /*e130*/  IADD3 R2, -R3, R5, R2 ;  /* 0x0000000503027210 */ /* 0x008fe80007ffe102 */
        /* <DEDUP_REMOVED lines=11> */
.L_x_1317:
[----:B------:R-:W-:Y:S04]  /*e1f0*/  MOV R3, c[0x0][0x32c] ;  /* 0x0000cb0000037a02 */ /* 0x000fe80000000f00 */
[----:B------:R-:W-:Y:S11]  /*e200*/  ISETP.NE.AND P0, PT, R3, 0x1, PT ;  /* 0x000000010300780c */ /* 0x000ff60003f05270 */
[----:B------:R-:W-:Y:S02]  /*e210*/  @!UPT UIADD3 URZ, URZ, URZ, URZ ;  /* 0x0000003f3f3ff290 */ /* 0x000fe4000fffe03f */
[----:B------:R-:W-:Y:S05]  /*e220*/  @P0 IMAD.HI.U32 R3, R2, c[0x0][0x330], RZ ;  /* 0x0000cc0002030a27 */ /* 0x000fea00078e00ff */
[----:B------:R-:W-:Y:S02]  /*e230*/  @P0 SHF.R.U32.HI R2, RZ, c[0x0][0x334], R3 ;  /* 0x0000cd00ff020a19 */ /* 0x000fe40000011603 */
.L_x_1318:
[----:B------:R-:W-:Y:S05]  /*e240*/  BSYNC B0 ;  /* 0x0000000000007941 */ /* 0x000fea0003800000 */
.L_x_1316:
[----:B------:R-:W3:Y:S02]  /*e250*/  LDL R3, [R1+0x90] ;  /* 0x0000900001037983 */ /* 0x000ee40000100800 */
[----:B---3--:R-:W-:Y:S04]  /*e260*/  IMAD.IADD R3, R4, 0x1, -R3 ;  /* 0x0000000104037824 */ /* 0x008fe800078e0a03 */
[----:B------:R-:W-:Y:S05]  /*e270*/  IMAD R2, R2, c[0x0][0x32c], R3 ;  /* 0x0000cb0002027a24 */ /* 0x000fea00078e0203 */
[----:B------:R-:W-:Y:S02]  /*e280*/  IADD3 R3, R2, c[0x0][0x32c], RZ ;  /* 0x0000cb0002037a10 */ /* 0x000fe40007ffe0ff */
[----:B------:R-:W-:Y:S02]  /*e290*/  IMNMX R6, R6, R2, !PT ;  /* 0x0000000206067217 */ /* 0x000fe40007800200 */
[----:B------:R-:W-:Y:S02]  /*e2a0*/  IMNMX R152, R152, R3, PT ;  /* 0x0000000398987217 */ /* 0x000fe40003800200 */
.L_x_1315:
[----:B------:R-:W-:-:S05]  /*e2b0*/  BRA.DIV ~URZ, `(.L_x_1319) ;  /* 0x00010a427f007947 */ /* 0x000fca000b800000 */
[----:B------:R3:W4:Y:S02]  /*e2c0*/  SHFL.IDX PT, R154, R158, 0x2, 0x1c1f ;  /* 0x005c1f009e9a7f89 */ /* 0x00072400000e0000 */
.L_x_1451:
[----:B----4-:R-:W-:Y:S01]  /*e2d0*/  IADD3 R3, R159, R154, RZ ;  /* 0x0000009a9f037210 */ /* 0x010fe20007ffe0ff */
[----:B------:R-:W-:Y:S05]  /*e2e0*/  IMAD.MOV.U32 R2, RZ, RZ, 0x1 ;  /* 0x00000001ff027424 */ /* 0x000fea00078e00ff */
[----:B------:R-:W-:Y:S01]  /*e2f0*/  ISETP.LE.AND P0, PT, R2, c[0x0][0x32c], PT ;  /* 0x0000cb0002007a0c */ /* 0x000fe20003f03270 */
[----:B------:R-:W-:Y:S11]  /*e300*/  IMAD.IADD R2, R192, 0x1, R154 ;  /* 0x00000001c0027824 */ /* 0x000ff600078e029a */
[----:B------:R-:W-:Y:S01]  /*e310*/  @!UPT UIADD3 URZ, URZ, URZ, URZ ;  /* 0x0000003f3f3ff290 */ /* 0x000fe2000fffe03f */
[----:B------:R-:W-:-:S05]  /*e320*/  @!P0 BRA `(.L_x_1320) ;  /* 0x000001a000008947 */ /* 0x000fca0003800000 */
[----:B------:R-:W4:Y:S01]  /*e330*/  LDL R193, [R1+0x70] ;  /* 0x0000700001c17983 */ /* 0x000f220000100800 */
[----:B------:R-:W-:Y:S01]  /*e340*/  BSSY B0, `(.L_x_1321) ;  /* 0x0000012000007945 */ /* 0x000fe20003800000 */
[----:B----4-:R-:W-:Y:S04]  /*e350*/  IADD3 R154, -R193, R5, R154 ;  /* 0x00000005c19a7210 */ /* 0x010fe80007ffe19a */
        /* <DEDUP_REMOVED lines=11> */
.L_x_1322:
[----:B------:R-:W-:Y:S04]  /*e410*/  MOV R193, c[0x0][0x32c] ;  /* 0x0000cb0000c17a02 */ /* 0x000fe80000000f00 */
[----:B------:R-:W-:Y:S11]  /*e420*/  ISETP.NE.AND P0, PT, R193, 0x1, PT ;  /* 0x00000001c100780c */ /* 0x000ff60003f05270 */
[----:B------:R-:W-:Y:S02]  /*e430*/  @!UPT UIADD3 URZ, URZ, URZ, URZ ;  /* 0x0000003f3f3ff290 */ /* 0x000fe4000fffe03f */
[----:B------:R-:W-:Y:S05]  /*e440*/  @P0 IMAD.HI.U32 R193, R154, c[0x0][0x330], RZ ;  /* 0x0000cc009ac10a27 */ /* 0x000fea00078e00ff */
[----:B------:R-:W-:Y:S02]  /*e450*/  @P0 SHF.R.U32.HI R154, RZ, c[0x0][0x334], R193 ;  /* 0x0000cd00ff9a0a19 */ /* 0x000fe400000116c1 */
.L_x_1323:
[----:B------:R-:W-:Y:S05]  /*e460*/  BSYNC B0 ;  /* 0x0000000000007941 */ /* 0x000fea0003800000 */
.L_x_1321:
[----:B------:R-:W4:Y:S02]  /*e470*/  LDL R193, [R1+0x90] ;  /* 0x0000900001c17983 */ /* 0x000f240000100800 */
[----:B----4-:R-:W-:Y:S04]  /*e480*/  IMAD.IADD R193, R4, 0x1, -R193 ;  /* 0x0000000104c17824 */ /* 0x010fe800078e0ac1 */
[----:B------:R-:W-:Y:S05]  /*e490*/  IMAD R154, R154, c[0x0][0x32c], R193 ;  /* 0x0000cb009a9a7a24 */ /* 0x000fea00078e02c1 */
[----:B------:R-:W-:Y:S02]  /*e4a0*/  IMNMX R2, R2, R154, !PT ;  /* 0x0000009a02027217 */ /* 0x000fe40007800200 */
[----:B------:R-:W-:Y:S04]  /*e4b0*/  IADD3 R154, R154, c[0x0][0x32c], RZ ;  /* 0x0000cb009a9a7a10 */ /* 0x000fe80007ffe0ff */
[----:B------:R-:W-:Y:S02]  /*e4c0*/  IMNMX R3, R3, R154, PT ;  /* 0x0000009a03037217 */ /* 0x000fe40003800200 */
.L_x_1320:
[C---:B------:R-:W-:Y:S02]  /*e4d0*/  ISETP.GE.AND P2, PT, R4.reuse, 0x9, PT ;  /* 0x000000090400780c */ /* 0x040fe40003f46270 */
[----:B------:R-:W-:Y:S02]  /*e4e0*/  ISETP.GE.AND P1, PT, R4, 0xa, PT ;  /* 0x0000000a0400780c */ /* 0x000fe40003f26270 */
[----:B------:R-:W-:Y:S02]  /*e4f0*/  ISETP.GT.AND P0, PT, R0, 0x8, !P2 ;  /* 0x000000080000780c */ /* 0x000fe40005704270 */
[----:B------:R-:W-:Y:S02]  /*e500*/  LOP3.LUT R229, R229, 0xffffffdf, RZ, 0xc0, !PT ;  /* 0xffffffdfe5e57812 */ /* 0x000fe400078ec0ff */
[----:B------:R-:W-:Y:S02]  /*e510*/  ISETP.LT.OR P0, PT, R153, 0x9, P0 ;  /* 0x000000099900780c */ /* 0x000fe40000701670 */
[----:B------:R-:W-:Y:S02]  /*e520*/  ISETP.GE.AND P6, PT, R4, 0x21, PT ;  /* 0x000000210400780c */ /* 0x000fe40003fc6270 */
[----:B------:R-:W-:Y:S02]  /*e530*/  FSEL R194, R20, -INF , !P0 ;  /* 0xff80000014c27808 */ /* 0x000fe40004000000 */
[----:B------:R-:W-:Y:S02]  /*e540*/  ISETP.GT.AND P0, PT, R0, 0x9, !P1 ;  /* 0x000000090000780c */ /* 0x000fe40004f04270 */
[----:B------:R-:W-:Y:S02]  /*e550*/  @P2 LOP3.LUT R229, R229, 0x20, RZ, 0xfc, !PT ;  /* 0x00000020e5e52812 */ /* 0x000fe400078efcff */
[----:B------:R-:W-:Y:S02]  /*e560*/  ISETP.LT.OR P0, PT, R153, 0xa, P0 ;  /* 0x0000000a9900780c */ /* 0x000fe40000701670 */
[----:B------:R-:W-:Y:S02]  /*e570*/  LOP3.LUT R229, R229, 0xffffffef, RZ, 0xc0, !PT ;  /* 0xffffffefe5e57812 */ /* 0x000fe400078ec0ff */
[----:B------:R-:W-:Y:S02]  /*e580*/  FSEL R193, R21, -INF , !P0 ;  /* 0xff80000015c17808 */ /* 0x000fe40004000000 */
[----:B------:R-:W-:Y:S02]  /*e590*/  ISETP.GT.AND P0, PT, R6, 0x8, !P2 ;  /* 0x000000080600780c */ /* 0x000fe40005704270 */
[----:B------:R-:W-:Y:S02]  /*e5a0*/  ISETP.GE.AND P2, PT, R4, 0x11, PT ;  /* 0x000000110400780c */ /* 0x000fe40003f46270 */
        /* <DEDUP_REMOVED lines=9> */
[----:B------:R-:W-:Y:S02]  /*e640*/  @P2 LOP3.LUT R229, R229, 0x8, RZ, 0xfc, !PT ;  /* 0x00000008e5e52812 */ /* 0x000fe400078efcff */
[----:B------:R-:W-:Y:S02]  /*e650*/  ISETP.LT.OR P0, PT, R153, 0x11, P0 ;  /* 0x000000119900780c */ /* 0x000fe40000701670 */
[----:B------:R-:W-:Y:S02]  /*e660*/  LOP3.LUT R229, R229, 0xfffffffb, RZ, 0xc0, !PT ;  /* 0xfffffffbe5e57812 */ /* 0x000fe400078ec0ff */
[----:B------:R-:W-:Y:S02]  /*e670*/  FSEL R24, R24, -INF , !P0 ;  /* 0xff80000018187808 */ /* 0x000fe40004000000 */
[----:B------:R-:W-:Y:S02]  /*e680*/  ISETP.GT.AND P0, PT, R0, 0x11, !P1 ;  /* 0x000000110000780c */ /* 0x000fe40004f04270 */
[----:B------:R-:W-:Y:S02]  /*e690*/  @P1 LOP3.LUT R229, R229, 0x4, RZ, 0xfc, !PT ;  /* 0x00000004e5e51812 */ /* 0x000fe400078efcff */
[----:B------:R-:W-:Y:S02]  /*e6a0*/  ISETP.LT.OR P0, PT, R153, 0x12, P0 ;  /* 0x000000129900780c */ /* 0x000fe40000701670 */
[----:B------:R-:W-:Y:S02]  /*e6b0*/  ISETP.GE.AND P5, PT, R4, 0x22, PT ;  /* 0x000000220400780c */ /* 0x000fe40003fa6270 */
        /* <DEDUP_REMOVED lines=12> */
[----:B------:R-:W-:Y:S02]  /*e780*/  LOP3.LUT R229, R229, 0xfffffffe, RZ, 0xc0, !PT ;  /* 0xfffffffee5e57812 */ /* 0x000fe400078ec0ff */
[----:B------:R-:W-:Y:S02]  /*e790*/  ISETP.LT.OR P0, PT, R153, 0x19, P0 ;  /* 0x000000199900780c */ /* 0x000fe40000701670 */
[----:B------:R-:W-:Y:S02]  /*e7a0*/  @P1 LOP3.LUT R229, R229, 0x1, RZ, 0xfc, !PT ;  /* 0x00000001e5e51812 */ /* 0x000fe400078efcff */
[----:B------:R-:W-:Y:S02]  /*e7b0*/  FSEL R36, R36, -INF , !P0 ;  /* 0xff80000024247808 */ /* 0x000fe40004000000 */
[----:B------:R-:W-:Y:S02]  /*e7c0*/  ISETP.GT.AND P0, PT, R0, 0x19, !P1 ;  /* 0x000000190000780c */ /* 0x000fe40004f04270 */
[C---:B------:R-:W-:Y:S02]  /*e7d0*/  ISETP.GE.AND P3, PT, R4.reuse, 0x29, PT ;  /* 0x000000290400780c */ /* 0x040fe40003f66270 */
[----:B------:R-:W-:Y:S02]  /*e7e0*/  ISETP.LT.OR P0, PT, R153, 0x1a, P0 ;  /* 0x0000001a9900780c */ /* 0x000fe40000701670 */
[----:B------:R-:W-:Y:S02]  /*e7f0*/  ISETP.GE.AND P4, PT, R4, 0x2a, PT ;  /* 0x0000002a0400780c */ /* 0x000fe40003f86270 */
[----:B------:R-:W-:Y:S02]  /*e800*/  FSEL R37, R37, -INF , !P0 ;  /* 0xff80000025257808 */ /* 0x000fe40004000000 */
[----:B------:R-:W-:Y:S02]  /*e810*/  ISETP.GT.AND P0, PT, R6, 0x18, !P2 ;  /* 0x000000180600780c */ /* 0x000fe40005704270 */
[----:B------:R-:W-:Y:S02]  /*e820*/  ISETP.GE.AND P2, PT, R4, 0x1, PT ;  /* 0x000000010400780c */ /* 0x000fe40003f46270 */
[----:B------:R-:W-:Y:S04]  /*e830*/  ISETP.LT.OR P0, PT, R152, 0x19, P0 ;  /* 0x000000199800780c */ /* 0x000fe80000701670 */
[----:B------:R-:W-:Y:S02]  /*e840*/  FSEL R38, R38, -INF , !P0 ;  /* 0xff80000026267808 */ /* 0x000fe40004000000 */
[----:B------:R-:W-:Y:S02]  /*e850*/  ISETP.GT.AND P0, PT, R6, 0x19, !P1 ;  /* 0x000000190600780c */ /* 0x000fe40004f04270 */
[----:B------:R-:W-:Y:S02]  /*e860*/  ISETP.GE.AND P1, PT, R4, 0x2, PT ;  /* 0x000000020400780c */ /* 0x000fe40003f26270 */
        /* <DEDUP_REMOVED lines=38> */
[C---:B------:R-:W-:Y:S04]  /*ead0*/  ISETP.GT.AND P0, PT, R2.reuse, 0x1, !P1 ;  /* 0x000000010200780c */ /* 0x040fe80004f04270 */
[----:B------:R-:W-:Y:S04]  /*eae0*/  ISETP.LT.OR P0, PT, R3, 0x2, P0 ;  /* 0x000000020300780c */ /* 0x000fe80000701670 */
[----:B------:R-:W-:Y:S02]  /*eaf0*/  FSEL R13, R13, -INF , !P0 ;  /* 0xff8000000d0d7808 */ /* 0x000fe40004000000 */
[----:B------:R-:W-:Y:S04]  /*eb00*/  LOP3.LUT P0, RZ, R229, 0x20, RZ, 0xc0, !PT ;  /* 0x00000020e5ff7812 */ /* 0x000fe8000780c0ff */
[----:B------:R-:W-:Y:S04]  /*eb10*/  ISETP.GT.AND P0, PT, R2, 0x8, !P0 ;  /* 0x000000080200780c */ /* 0x000fe80004704270 */
[----:B------:R-:W-:Y:S04]  /*eb20*/  ISETP.LT.OR P0, PT, R3, 0x9, P0 ;  /* 0x000000090300780c */ /* 0x000fe80000701670 */
[----:B------:R-:W-:Y:S02]  /*eb30*/  FSEL R16, R16, -INF , !P0 ;  /* 0xff80000010107808 */ /* 0x000fe40004000000 */
[----:B------:R-:W-:Y:S04]  /*eb40*/  LOP3.LUT P0, RZ, R229, 0x10, RZ, 0xc0, !PT ;  /* 0x00000010e5ff7812 */ /* 0x000fe8000780c0ff */
        /* <DEDUP_REMOVED lines=28> */
[----:B------:R-:W-:Y:S04]  /*ed10*/  ISETP.GT.AND P0, PT, R2, RZ, !P2 ;  /* 0x000000ff0200720c */ /* 0x000fe80005704270 */
[C---:B------:R-:W-:Y:S04]  /*ed20*/  ISETP.LT.OR P0, PT, R3.reuse, 0x1, P0 ;  /* 0x000000010300780c */ /* 0x040fe80000701670 */
[----:B------:R-:W-:Y:S02]  /*ed30*/  FSEL R12, R12, -INF , !P0 ;  /* 0xff8000000c0c7808 */ /* 0x000fe40004000000 */
[----:B------:R-:W-:Y:S04]  /*ed40*/  ISETP.GT.AND P0, PT, R2, 0x29, !P4 ;  /* 0x000000290200780c */ /* 0x000fe80006704270 */
[----:B------:R-:W-:Y:S04]  /*ed50*/  ISETP.LT.OR P0, PT, R3, 0x2a, P0 ;  /* 0x0000002a0300780c */ /* 0x000fe80000701670 */
[----:B------:R-:W-:Y:S01]  /*ed60*/  FSEL R49, R49, -INF , !P0 ;  /* 0xff80000031317808 */ /* 0x000fe20004000000 */
[----:B------:R-:W-:-:S06]  /*ed70*/  BRA.DIV ~URZ, `(.L_x_1324) ;  /* 0x000100027f007947 */ /* 0x000fcc000b800000 */
[----:B------:R4:W1:Y:S02]  /*ed80*/  SHFL.IDX PT, R3, R158, 0x3, 0x1c1f ;  /* 0x007c1f009e037f89 */ /* 0x00086400000e0000 */
.L_x_1452:
[----:B-1----:R-:W-:Y:S01]  /*ed90*/  IADD3 R2, R159, R3, RZ ;  /* 0x000000039f027210 */ /* 0x002fe20007ffe0ff */
[----:B------:R-:W-:Y:S05]  /*eda0*/  IMAD.MOV.U32 R0, RZ, RZ, 0x1 ;  /* 0x00000001ff007424 */ /* 0x000fea00078e00ff */
[----:B------:R-:W-:Y:S01]  /*edb0*/  ISETP.LE.AND P0, PT, R0, c[0x0][0x32c], PT ;  /* 0x0000cb0000007a0c */ /* 0x000fe20003f03270 */
[----:B------:R-:W-:Y:S11]  /*edc0*/  IMAD.IADD R0, R192, 0x1, R3 ;  /* 0x00000001c0007824 */ /* 0x000ff600078e0203 */
[----:B------:R-:W-:Y:S01]  /*edd0*/  @!UPT UIADD3 URZ, URZ, URZ, URZ ;  /* 0x0000003f3f3ff290 */ /* 0x000fe2000fffe03f */
[----:B------:R-:W-:-:S05]  /*ede0*/  @!P0 BRA `(.L_x_1325) ;  /* 0x000001a000008947 */ /* 0x000fca0003800000 */
[----:B------:R-:W5:Y:S01]  /*edf0*/  LDL R6, [R1+0x70] ;  /* 0x0000700001067983 */ /* 0x000f620000100800 */
[----:B------:R-:W-:Y:S01]  /*ee00*/  BSSY B0, `(.L_x_1326) ;  /* 0x0000012000007945 */ /* 0x000fe20003800000 */
[----:B-----5:R-:W-:Y:S04]  /*ee10*/  IADD3 R3, -R6, R5, R3 ;  /* 0x0000000506037210 */ /* 0x020fe80007ffe103 */
        /* <DEDUP_REMOVED lines=11> */
.L_x_1327:
[----:B------:R-:W-:Y:S04]  /*eed0*/  MOV R6, c[0x0][0x32c] ;  /* 0x0000cb0000067a02 */ /* 0x000fe80000000f00 */
[----:B------:R-:W-:Y:S11]  /*eee0*/  ISETP.NE.AND P0, PT, R6, 0x1, PT ;  /* 0x000000010600780c */ /* 0x000ff60003f05270 */
[----:B------:R-:W-:Y:S02]  /*eef0*/  @!UPT UIADD3 URZ, URZ, URZ, URZ ;  /* 0x0000003f3f3ff290 */ /* 0x000fe4000fffe03f */
[----:B------:R-:W-:Y:S05]  /*ef00*/  @P0 IMAD.HI.U32 R6, R3, c[0x0][0x330], RZ ;  /* 0x0000cc0003060a27 */ /* 0x000fea00078e00ff */
[----:B------:R-:W-:Y:S02]  /*ef10*/  @P0 SHF.R.U32.HI R3, RZ, c[0x0][0x334], R6 ;  /* 0x0000cd00ff030a19 */ /* 0x000fe40000011606 */
.L_x_1328:
[----:B------:R-:W-:Y:S05]  /*ef20*/  BSYNC B0 ;  /* 0x0000000000007941 */ /* 0x000fea0003800000 */
.L_x_1326:
[----:B------:R-:W5:Y:S02]  /*ef30*/  LDL R6, [R1+0x90] ;  /* 0x0000900001067983 */ /* 0x000f640000100800 */
[----:B-----5:R-:W-:Y:S04]  /*ef40*/  IMAD.IADD R4, R4, 0x1, -R6 ;  /* 0x0000000104047824 */ /* 0x020fe800078e0a06 */
[----:B------:R-:W-:Y:S05]  /*ef50*/  IMAD R3, R3, c[0x0][0x32c], R4 ;  /* 0x0000cb0003037a24 */ /* 0x000fea00078e0204 */
[----:B------:R-:W-:Y:S02]  /*ef60*/  IADD3 R4, R3, c[0x0][0x32c], RZ ;  /* 0x0000cb0003047a10 */ /* 0x000fe40007ffe0ff */
[----:B------:R-:W-:Y:S02]  /*ef70*/  IMNMX R0, R0, R3, !PT ;  /* 0x0000000300007217 */ /* 0x000fe40007800200 */
[----:B------:R-:W-:Y:S02]  /*ef80*/  IMNMX R2, R2, R4, PT ;  /* 0x0000000402027217 */ /* 0x000fe40003800200 */
.L_x_1325:
[----:B------:R-:W-:Y:S02]  /*ef90*/  ISETP.GT.AND P0, PT, R0, RZ, !P2 ;  /* 0x000000ff0000720c */ /* 0x000fe40005704270 */
[C---:B------:R-:W-:Y:S02]  /*efa0*/  LOP3.LUT P2, RZ, R229.reuse, 0x1, RZ, 0xc0, !PT ;  /* 0x00000001e5ff7812 */ /* 0x040fe4000784c0ff */
[----:B------:R-:W-:Y:S02]  /*efb0*/  ISETP.LT.OR P0, PT, R2, 0x1, P0 ;  /* 0x000000010200780c */ /* 0x000fe40000701670 */
[----:B------:R-:W-:Y:S02]  /*efc0*/  FMNMX.FTZ R3, R12, R157, !PT ;  /* 0x0000009d0c037209 */ /* 0x000fe40007810000 */
[----:B------:R-:W-:Y:S02]  /*efd0*/  FSEL R14, R14, -INF , !P0 ;  /* 0xff8000000e0e7808 */ /* 0x000fe40004000000 */
        /* <DEDUP_REMOVED lines=33> */
[C---:B------:R-:W-:Y:S02]  /*f1f0*/  ISETP.GT.AND P0, PT, R0.reuse, 0x18, !P1 ;  /* 0x000000180000780c */ /* 0x040fe40004f04270 */
[----:B------:R-:W-:Y:S02]  /*f200*/  ISETP.GT.AND P1, PT, R0, 0x28, !P3 ;  /* 0x000000280000780c */ /* 0x000fe40005f24270 */
[C---:B------:R-:W-:Y:S02]  /*f210*/  ISETP.LT.OR P0, PT, R2.reuse, 0x19, P0 ;  /* 0x000000190200780c */ /* 0x040fe40000701670 */
[----:B------:R-:W-:Y:S02]  /*f220*/  ISETP.LT.OR P1, PT, R2, 0x29, P1 ;  /* 0x000000290200780c */ /* 0x000fe40000f21670 */
[----:B------:R-:W-:Y:S02]  /*f230*/  FSEL R200, R34, -INF , !P0 ;  /* 0xff80000022c87808 */ /* 0x000fe40004000000 */
        /* <DEDUP_REMOVED lines=8> */
[----:B------:R-:W-:Y:S02]  /*f2c0*/  FSEL R196, R50, -INF , !P1 ;  /* 0xff80000032c47808 */ /* 0x000fe40004800000 */
[----:B------:R-:W-:Y:S02]  /*f2d0*/  FSEL R198, R46, -INF , !P0 ;  /* 0xff8000002ec67808 */ /* 0x000fe40004000000 */
[----:B------:R-:W-:Y:S02]  /*f2e0*/  ISETP.GT.AND P0, PT, R0, 0x21, !P5 ;  /* 0x000000210000780c */ /* 0x000fe40006f04270 */
[----:B------:R-:W-:Y:S02]  /*f2f0*/  FMNMX.FTZ R6, R198, R6, !PT ;  /* 0x00000006c6067209 */ /* 0x000fe40007810000 */
[----:B------:R-:W-:Y:S04]  /*f300*/  ISETP.LT.OR P0, PT, R2, 0x22, P0 ;  /* 0x000000220200780c */ /* 0x000fe80000701670 */
[----:B------:R-:W-:Y:S02]  /*f310*/  FSEL R197, R47, -INF , !P0 ;  /* 0xff8000002fc57808 */ /* 0x000fe40004000000 */
[----:B------:R-:W-:Y:S02]  /*f320*/  ISETP.GT.AND P0, PT, R0, 0x29, !P4 ;  /* 0x000000290000780c */ /* 0x000fe40006704270 */
[----:B------:R-:W-:Y:S02]  /*f330*/  FMNMX.FTZ R0, R10, R156, !PT ;  /* 0x0000009c0a007209 */ /* 0x000fe40007810000 */
[----:B------:R-:W-:Y:S02]  /*f340*/  ISETP.LT.OR P0, PT, R2, 0x2a, P0 ;  /* 0x0000002a0200780c */ /* 0x000fe40000701670 */
        /* <DEDUP_REMOVED lines=21> */
[----:B------:R-:W-:Y:S02]  /*f4a0*/  FSEL R195, R51, -INF , !P0 ;  /* 0xff80000033c37808 */ /* 0x000fe40004000000 */
        /* <DEDUP_REMOVED lines=9> */
[----:B------:R1:W2:Y:S02]  /*f540*/  SHFL.BFLY PT, R0, R4, 0x2, 0x1f ;  /* 0x0c401f0004007f89 */ /* 0x0002a400000e0000 */
.L_x_1453:
[----:B-12---:R-:W-:Y:S01]  /*f550*/  FMNMX.FTZ R4, R4, R0, !PT ;  /* 0x0000000004047209 */ /* 0x006fe20007810000 */
[----:B------:R-:W-:-:S05]  /*f560*/  BRA.DIV ~URZ, `(.L_x_1330) ;  /* 0x0000f8e27f007947 */ /* 0x000fca000b800000 */
[----:B------:R-:W-:Y:S04]  /*f570*/  SHFL.BFLY PT, R0, R153, 0x2, 0x1f ;  /* 0x0c401f0099007f89 */ /* 0x000fe800000e0000 */
[----:B------:R-:W-:Y:S04]  /*f580*/  SHFL.BFLY PT, R2, R152, 0x2, 0x1f ;  /* 0x0c401f0098027f89 */ /* 0x000fe800000e0000 */
[----:B------:R-:W-:Y:S04]  /*f590*/  SHFL.BFLY PT, R3, R6, 0x2, 0x1f ;  /* 0x0c401f0006037f89 */ /* 0x000fe800000e0000 */
[----:B------:R-:W1:Y:S02]  /*f5a0*/  SHFL.BFLY PT, R154, R4, 0x1, 0x1f ;  /* 0x0c201f00049a7f89 */ /* 0x000e6400000e0000 */
[----:B-1----:R-:W-:Y:S02]  /*f5b0*/  FMNMX.FTZ R154, R4, R154, !PT ;  /* 0x0000009a049a7209 */ /* 0x002fe40007810000 */
[----:B------:R-:W-:Y:S02]  /*f5c0*/  FMNMX.FTZ R153, R153, R0, !PT ;  /* 0x0000000099997209 */ /* 0x000fe40007810000 */
[----:B------:R-:W-:Y:S02]  /*f5d0*/  FMNMX.FTZ R152, R152, R2, !PT ;  /* 0x0000000298987209 */ /* 0x000fe40007810000 */
[----:B------:R-:W-:Y:S01]  /*f5e0*/  FMNMX.FTZ R6, R6, R3, !PT ;  /* 0x0000000306067209 */ /* 0x000fe20007810000 */
[----:B------:R-:W1:Y:S04]  /*f5f0*/  SHFL.BFLY PT, R0, R153, 0x1, 0x1f ;  /* 0x0c201f0099007f89 */ /* 0x000e6800000e0000 */
[----:B------:R-:W2:Y:S04]  /*f600*/  SHFL.BFLY PT, R2, R152, 0x1, 0x1f ;  /* 0x0c201f0098027f89 */ /* 0x000ea800000e0000 */
[----:B------:R3:W4:Y:S01]  /*f610*/  SHFL.BFLY PT, R3, R6, 0x1, 0x1f ;  /* 0x0c201f0006037f89 */ /* 0x00072200000e0000 */
[----:B-1----:R-:W-:Y:S02]  /*f620*/  FMNMX.FTZ R153, R153, R0, !PT ;  /* 0x0000000099997209 */ /* 0x002fe40007810000 */
[----:B--2---:R-:W-:Y:S02]  /*f630*/  FMNMX.FTZ R152, R152, R2, !PT ;  /* 0x0000000298987209 */ /* 0x004fe40007810000 */
.L_x_1454:
[C---:B------:R-:W-:Y:S01]  /*f640*/  FMUL.FTZ R8, R154.reuse, c[0x0][0x2d0] ;  /* 0x0000b4009a087a20 */ /* 0x040fe20000410000 */
[----:B------:R-:W-:Y:S01]  /*f650*/  FSETP.NEU.FTZ.AND P0, PT, R154, -INF , PT ;  /* 0xff8000009a00780b */ /* 0x000fe20003f1d000 */
[C---:B------:R-:W-:Y:S01]  /*f660*/  FMUL.FTZ R9, R153.reuse, c[0x0][0x2d0] ;  /* 0x0000b40099097a20 */ /* 0x040fe20000410000 */
[----:B------:R-:W-:Y:S01]  /*f670*/  FSETP.NEU.FTZ.AND P1, PT, R153, -INF , PT ;  /* 0xff8000009900780b */ /* 0x000fe20003f3d000 */
[----:B------:R-:W2:Y:S01]  /*f680*/  LDL.LU R30, [R1+0x74] ;  /* 0x00007400011e7983 */ /* 0x000ea20000300800 */
[----:B------:R-:W-:Y:S01]  /*f690*/  FSEL R8, R8, RZ, P0 ;  /* 0x000000ff08087208 */ /* 0x000fe20000000000 */
[----:B------:R-:W-:Y:S01]  /*f6a0*/  WARPSYNC 0xffffffff ;  /* 0xffffffff00007948 */ /* 0x000fe20003800000 */
[----:B------:R-:W-:Y:S02]  /*f6b0*/  FSEL R9, R9, RZ, P1 ;  /* 0x000000ff09097208 */ /* 0x000fe40000800000 */
[----:B---34-:R-:W-:Y:S01]  /*f6c0*/  FMNMX.FTZ R6, R3, R6, !PT ;  /* 0x0000000603067209 */ /* 0x018fe20007810000 */
[--C-:B------:R-:W-:Y:S02]  /*f6d0*/  FFMA.FTZ R0, R20, c[0x0][0x2d0], -R8.reuse ;  /* 0x0000b40014007a23 */ /* 0x100fe40000010808 */
[--C-:B------:R-:W-:Y:S02]  /*f6e0*/  FFMA.FTZ R2, R21, c[0x0][0x2d0], -R8.reuse ;  /* 0x0000b40015027a23 */ /* 0x100fe40000010808 */
[----:B------:R1:W-:Y:S01]  /*f6f0*/  MUFU.EX2 R35, R0 ;  /* 0x0000000000237308 */ /* 0x0003e20000000800 */
[--C-:B------:R-:W-:Y:S02]  /*f700*/  FFMA.FTZ R211, R24, c[0x0][0x2d0], -R8.reuse ;  /* 0x0000b40018d37a23 */ /* 0x100fe40000010808 */
[--C-:B------:R-:W-:Y:S02]  /*f710*/  FFMA.FTZ R210, R25, c[0x0][0x2d0], -R8.reuse ;  /* 0x0000b40019d27a23 */ /* 0x100fe40000010808 */
[--C-:B------:R-:W-:Y:S02]  /*f720*/  FFMA.FTZ R209, R36, c[0x0][0x2d0], -R8.reuse ;  /* 0x0000b40024d17a23 */ /* 0x100fe40000010808 */
[--C-:B------:R-:W-:Y:S02]  /*f730*/  FFMA.FTZ R208, R37, c[0x0][0x2d0], -R8.reuse ;  /* 0x0000b40025d07a23 */ /* 0x100fe40000010808 */
        /* <DEDUP_REMOVED lines=10> */
[--C-:B-1----:R-:W-:Y:S02]  /*f7e0*/  FFMA.FTZ R0, R10, c[0x0][0x2d0], -R9.reuse ;  /* 0x0000b4000a007a23 */ /* 0x102fe40000010809 */
[----:B------:R-:W-:Y:S02]  /*f7f0*/  FMUL.FTZ R10, R152, c[0x0][0x2d0] ;  /* 0x0000b400980a7a20 */ /* 0x000fe40000410000 */
[--C-:B------:R-:W-:Y:S01]  /*f800*/  FFMA.FTZ R242, R42, c[0x0][0x2d0], -R9.reuse ;  /* 0x0000b4002af27a23 */ /* 0x100fe20000010809 */
[----:B------:R1:W-:Y:S01]  /*f810*/  MUFU.EX2 R34, R0 ;  /* 0x0000000000227308 */ /* 0x0003e20000000800 */
[--C-:B------:R-:W-:Y:S02]  /*f820*/  FFMA.FTZ R241, R43, c[0x0][0x2d0], -R9.reuse ;  /* 0x0000b4002bf17a23 */ /* 0x100fe40000010809 */
[--C-:B------:R-:W-:Y:S02]  /*f830*/  FFMA.FTZ R236, R54, c[0x0][0x2d0], -R9.reuse ;  /* 0x0000b40036ec7a23 */ /* 0x100fe40000010809 */
[--C-:B---3--:R-:W-:Y:S02]  /*f840*/  FFMA.FTZ R2, R23, c[0x0][0x2d0], -R9.reuse ;  /* 0x0000b40017027a23 */ /* 0x108fe40000010809 */
[--C-:B------:R-:W-:Y:S03]  /*f850*/  FFMA.FTZ R215, R55, c[0x0][0x2d0], -R9.reuse ;  /* 0x0000b40037d77a23 */ /* 0x100fe60000010809 */
[----:B------:R-:W-:Y:S10]  /*f860*/  MUFU.EX2 R47, R2 ;  /* 0x00000002002f7308 */ /* 0x000ff40000000800 */
[----:B------:R-:W-:Y:S01]  /*f870*/  MUFU.EX2 R243, R243 ;  /* 0x000000f300f37308 */ /* 0x000fe20000000800 */
[--C-:B-1----:R-:W-:Y:S09]  /*f880*/  FFMA.FTZ R0, R11, c[0x0][0x2d0], -R9.reuse ;  /* 0x0000b4000b007a23 */ /* 0x102ff20000010809 */
[----:B------:R1:W-:Y:S10]  /*f890*/  MUFU.EX2 R251, R0 ;  /* 0x0000000000fb7308 */ /* 0x0003f40000000800 */
[----:B------:R-:W-:Y:S10]  /*f8a0*/  MUFU.EX2 R215, R215 ;  /* 0x000000d700d77308 */ /* 0x000ff40000000800 */
[----:B------:R-:W-:Y:S01]  /*f8b0*/  MUFU.EX2 R246, R246 ;  /* 0x000000f600f67308 */ /* 0x000fe20000000800 */
[--C-:B-1----:R-:W-:Y:S09]  /*f8c0*/  FFMA.FTZ R0, R194, c[0x0][0x2d0], -R8.reuse ;  /* 0x0000b400c2007a23 */ /* 0x102ff20000010808 */
[----:B------:R1:W-:Y:S10]  /*f8d0*/  MUFU.EX2 R46, R0 ;  /* 0x00000000002e7308 */ /* 0x0003f40000000800 */
[----:B------:R-:W-:Y:S10]  /*f8e0*/  MUFU.EX2 R245, R245 ;  /* 0x000000f500f57308 */ /* 0x000ff40000000800 */
[----:B------:R-:W-:Y:S01]  /*f8f0*/  MUFU.EX2 R242, R242 ;  /* 0x000000f200f27308 */ /* 0x000fe20000000800 */
[----:B-1----:R-:W-:Y:S09]  /*f900*/  FFMA.FTZ R0, R193, c[0x0][0x2d0], -R8 ;  /* 0x0000b400c1007a23 */ /* 0x002ff20000010808 */
[----:B------:R1:W-:Y:S10]  /*f910*/  MUFU.EX2 R50, R0 ;  /* 0x0000000000327308 */ /* 0x0003f40000000800 */
[----:B------:R-:W-:Y:S10]  /*f920*/  MUFU.EX2 R241, R241 ;  /* 0x000000f100f17308 */ /* 0x000ff40000000800 */
[----:B------:R-:W-:Y:S01]  /*f930*/  MUFU.EX2 R244, R244 ;  /* 0x000000f400f47308 */ /* 0x000fe20000000800 */
[----:B-1----:R-:W-:Y:S09]  /*f940*/  FFMA.FTZ R0, R22, c[0x0][0x2d0], -R9 ;  /* 0x0000b40016007a23 */ /* 0x002ff20000010809 */
[----:B------:R1:W-:Y:S10]  /*f950*/  MUFU.EX2 R159, R0 ;  /* 0x00000000009f7308 */ /* 0x0003f40000000800 */
[----:B------:R-:W-:Y:S01]  /*f960*/  MUFU.EX2 R236, R236 ;  /* 0x000000ec00ec7308 */ /* 0x000fe20000000800 */
[----:B-1----:R-:W-:Y:S02]  /*f970*/  FSEL R0, R154, RZ, P0 ;  /* 0x000000ff9a007208 */ /* 0x002fe40000000000 */
[----:B------:R-:W-:Y:S03]  /*f980*/  FSETP.NEU.FTZ.AND P0, PT, R152, -INF , PT ;  /* 0xff8000009800780b */ /* 0x000fe60003f1d000 */
[----:B------:R-:W-:Y:S01]  /*f990*/  FADD.FTZ R0, -R0, R155 ;  /* 0x0000009b00007221 */ /* 0x000fe20000010100 */
[----:B------:R-:W-:Y:S01]  /*f9a0*/  FSEL R10, R10, RZ, P0 ;  /* 0x000000ff0a0a7208 */ /* 0x000fe20000000000 */
[----:B------:R-:W-:Y:S01]  /*f9b0*/  FMUL.FTZ R155, R6, c[0x0][0x2d0] ;  /* 0x0000b400069b7a20 */ /* 0x000fe20000410000 */
[----:B------:R-:W-:Y:S01]  /*f9c0*/  FSEL R4, R152, RZ, P0 ;  /* 0x000000ff98047208 */ /* 0x000fe20000000000 */
[----:B------:R-:W-:Y:S01]  /*f9d0*/  FMUL.FTZ R0, R0, c[0x0][0x2d0] ;  /* 0x0000b40000007a20 */ /* 0x000fe20000410000 */
[----:B------:R-:W-:Y:S01]  /*f9e0*/  FSETP.NEU.FTZ.AND P0, PT, R6, -INF , PT ;  /* 0xff8000000600780b */ /* 0x000fe20003f1d000 */
[--C-:B------:R-:W-:Y:S02]  /*f9f0*/  FFMA.FTZ R2, R12, c[0x0][0x2d0], -R10.reuse ;  /* 0x0000b4000c027a23 */ /* 0x100fe4000001080a */
[--C-:B------:R-:W-:Y:S01]  /*fa00*/  FFMA.FTZ R202, R28, c[0x0][0x2d0], -R10.reuse ;  /* 0x0000b4001cca7a23 */ /* 0x100fe2000001080a */
[----:B------:R-:W-:Y:S01]  /*fa10*/  FSEL R155, R155, RZ, P0 ;  /* 0x000000ff9b9b7208 */ /* 0x000fe20000000000 */
[----:B------:R1:W-:Y:S01]  /*fa20*/  MUFU.EX2 R249, R2 ;  /* 0x0000000200f97308 */ /* 0x0003e20000000800 */
[--C-:B------:R-:W-:Y:S02]  /*fa30*/  FFMA.FTZ R194, R29, c[0x0][0x2d0], -R10.reuse ;  /* 0x0000b4001dc27a23 */ /* 0x100fe4000001080a */
[--C-:B------:R-:W-:Y:S02]  /*fa40*/  FFMA.FTZ R213, R44, c[0x0][0x2d0], -R10.reuse ;  /* 0x0000b4002cd57a23 */ /* 0x100fe4000001080a */
[----:B------:R-:W-:Y:S02]  /*fa50*/  FFMA.FTZ R8, R18, c[0x0][0x2d0], -R155 ;  /* 0x0000b40012087a23 */ /* 0x000fe4000001089b */
[--C-:B------:R-:W-:Y:S02]  /*fa60*/  FFMA.FTZ R212, R45, c[0x0][0x2d0], -R10.reuse ;  /* 0x0000b4002dd47a23 */ /* 0x100fe4000001080a */
[--C-:B------:R-:W-:Y:S01]  /*fa70*/  FFMA.FTZ R214, R48, c[0x0][0x2d0], -R10.reuse ;  /* 0x0000b40030d67a23 */ /* 0x100fe2000001080a */
[----:B------:R-:W3:Y:S01]  /*fa80*/  MUFU.EX2 R0, R0 ;  /* 0x0000000000007308 */ /* 0x000ee20000000800 */
[--C-:B------:R-:W-:Y:S02]  /*fa90*/  FFMA.FTZ R235, R49, c[0x0][0x2d0], -R10.reuse ;  /* 0x0000b40031eb7a23 */ /* 0x100fe4000001080a */
[--C-:B------:R-:W-:Y:S02]  /*faa0*/  FFMA.FTZ R193, R32, c[0x0][0x2d0], -R10.reuse ;  /* 0x0000b40020c17a23 */ /* 0x100fe4000001080a */
[--C-:B------:R-:W-:Y:S05]  /*fab0*/  FFMA.FTZ R203, R33, c[0x0][0x2d0], -R10.reuse ;  /* 0x0000b40021cb7a23 */ /* 0x100fea000001080a */
[----:B------:R-:W-:Y:S01]  /*fac0*/  MUFU.EX2 R51, R8 ;  /* 0x0000000800337308 */ /* 0x000fe20000000800 */
[--C-:B-1----:R-:W-:Y:S09]  /*fad0*/  FFMA.FTZ R2, R13, c[0x0][0x2d0], -R10.reuse ;  /* 0x0000b4000d027a23 */ /* 0x102ff2000001080a */
[----:B------:R1:W-:Y:S10]  /*fae0*/  MUFU.EX2 R250, R2 ;  /* 0x0000000200fa7308 */ /* 0x0003f40000000800 */
[----:B------:R-:W-:Y:S10]  /*faf0*/  MUFU.EX2 R235, R235 ;  /* 0x000000eb00eb7308 */ /* 0x000ff40000000800 */
[----:B------:R-:W-:Y:S01]  /*fb00*/  MUFU.EX2 R193, R193 ;  /* 0x000000c100c17308 */ /* 0x000fe20000000800 */
[--C-:B-1----:R-:W-:Y:S09]  /*fb10*/  FFMA.FTZ R2, R16, c[0x0][0x2d0], -R10.reuse ;  /* 0x0000b40010027a23 */ /* 0x102ff2000001080a */
[----:B------:R1:W4:Y:S10]  /*fb20*/  MUFU.EX2 R158, R2 ;  /* 0x00000002009e7308 */ /* 0x0003340000000800 */
[----:B------:R-:W-:Y:S10]  /*fb30*/  MUFU.EX2 R213, R213 ;  /* 0x000000d500d57308 */ /* 0x000ff40000000800 */
[----:B------:R-:W-:Y:S01]  /*fb40*/  MUFU.EX2 R212, R212 ;  /* 0x000000d400d47308 */ /* 0x000fe20000000800 */
[----:B-1----:R-:W-:Y:S09]  /*fb50*/  FFMA.FTZ R2, R17, c[0x0][0x2d0], -R10 ;  /* 0x0000b40011027a23 */ /* 0x002ff2000001080a */
[----:B------:R1:W-:Y:S10]  /*fb60*/  MUFU.EX2 R22, R2 ;  /* 0x0000000200167308 */ /* 0x0003f40000000800 */
[----:B------:R-:W-:Y:S01]  /*fb70*/  MUFU.EX2 R214, R214 ;  /* 0x000000d600d67308 */ /* 0x000fe20000000800 */
[----:B-1----:R-:W-:Y:S05]  /*fb80*/  FSEL R2, R153, RZ, P1 ;  /* 0x000000ff99027208 */ /* 0x002fea0000800000 */
[----:B------:R-:W-:Y:S04]  /*fb90*/  FADD.FTZ R2, -R2, R156 ;  /* 0x0000009c02027221 */ /* 0x000fe80000010100 */
[----:B------:R-:W-:Y:S02]  /*fba0*/  FMUL.FTZ R2, R2, c[0x0][0x2d0] ;  /* 0x0000b40002027a20 */ /* 0x000fe40000410000 */
[C---:B---3--:R-:W-:Y:S02]  /*fbb0*/  FMUL.FTZ R8, R0.reuse, R172 ;  /* 0x000000ac00087220 */ /* 0x048fe40000410000 */
[----:B------:R1:W3:Y:S01]  /*fbc0*/  MUFU.EX2 R3, R2 ;  /* 0x0000000200037308 */ /* 0x0002e20000000800 */
[C---:B------:R-:W-:Y:S02]  /*fbd0*/  FMUL.FTZ R9, R0.reuse, R173 ;  /* 0x000000ad00097220 */ /* 0x040fe40000410000 */
[C---:B------:R-:W-:Y:S01]  /*fbe0*/  FMUL.FTZ R20, R0.reuse, R164 ;  /* 0x000000a400147220 */ /* 0x040fe20000410000 */
[----:B------:R-:W-:Y:S01]  /*fbf0*/  MOV R164, R159 ;  /* 0x0000009f00a47202 */ /* 0x000fe20000000f00 */
[C---:B------:R-:W-:Y:S01]  /*fc00*/  FMUL.FTZ R21, R0.reuse, R165 ;  /* 0x000000a500157220 */ /* 0x040fe20000410000 */
[----:B----4-:R-:W-:Y:S01]  /*fc10*/  MOV R165, R158 ;  /* 0x0000009e00a57202 */ /* 0x010fe20000000f00 */
[C---:B------:R-:W-:Y:S02]  /*fc20*/  FMUL.FTZ R24, R0.reuse, R168 ;  /* 0x000000a800187220 */ /* 0x040fe40000410000 */
[C---:B------:R-:W-:Y:S01]  /*fc30*/  FMUL.FTZ R25, R0.reuse, R169 ;  /* 0x000000a900197220 */ /* 0x040fe20000410000 */
[----:B------:R-:W-:Y:S01]  /*fc40*/  MUFU.EX2 R172, R206 ;  /* 0x000000ce00ac7308 */ /* 0x000fe20000000800 */
[C---:B------:R-:W-:Y:S02]  /*fc50*/  FMUL.FTZ R36, R0.reuse, R160 ;  /* 0x000000a000247220 */ /* 0x040fe40000410000 */
[C---:B------:R-:W-:Y:S02]  /*fc60*/  FMUL.FTZ R37, R0.reuse, R161 ;  /* 0x000000a100257220 */ /* 0x040fe40000410000 */
[C---:B--2---:R-:W-:Y:S02]  /*fc70*/  FFMA.FTZ R161, R0.reuse, R30, R35 ;  /* 0x0000001e00a17223 */ /* 0x044fe40000010023 */
[C---:B------:R-:W-:Y:S01]  /*fc80*/  FMUL.FTZ R40, R0.reuse, R136 ;  /* 0x0000008800287220 */ /* 0x040fe20000410000 */
[----:B------:R-:W2:Y:S01]  /*fc90*/  LDSM.16.MT88.4 R28, [R217+0x2080] ;  /* 0x00208000d91c783b */ /* 0x000ea20000004200 */
[----:B------:R-:W-:Y:S01]  /*fca0*/  FMUL.FTZ R41, R0, R137 ;  /* 0x0000008900297220 */ /* 0x000fe20000410000 */
[----:B------:R-:W-:Y:S01]  /*fcb0*/  F2FP.BF16.PACK_AB R136, R252, R35 ;  /* 0x00000023fc88723e */ /* 0x000fe200000010ff */
[C---:B------:R-:W-:Y:S01]  /*fcc0*/  FMUL.FTZ R52, R0.reuse, R148 ;  /* 0x0000009400347220 */ /* 0x040fe20000410000 */
[----:B------:R-:W-:Y:S01]  /*fcd0*/  F2FP.BF16.PACK_AB R137, R251, R34 ;  /* 0x00000022fb89723e */ /* 0x000fe200000010ff */
[----:B------:R-:W-:Y:S01]  /*fce0*/  FMUL.FTZ R53, R0, R149 ;  /* 0x0000009500357220 */ /* 0x000fe20000410000 */
[----:B------:R-:W-:Y:S01]  /*fcf0*/  F2FP.BF16.PACK_AB R148, R250, R249 ;  /* 0x000000f9fa94723e */ /* 0x000fe200000010ff */
[----:B-1----:R-:W-:Y:S01]  /*fd00*/  FADD.FTZ R2, -R4, R157 ;  /* 0x0000009d04027221 */ /* 0x002fe20000010100 */
[----:B------:R-:W-:Y:S01]  /*fd10*/  MUFU.EX2 R173, R209 ;  /* 0x000000d100ad7308 */ /* 0x000fe20000000800 */
[----:B------:R-:W-:Y:S01]  /*fd20*/  FMUL.FTZ R56, R0, R56 ;  /* 0x0000003800387220 */ /* 0x000fe20000410000 */
[----:B------:R-:W-:Y:S01]  /*fd30*/  LDSM.16.MT88.4 R156, [R220+0x2080] ;  /* 0x00208000dc9c783b */ /* 0x000fe20000004200 */
[----:B------:R-:W-:Y:S02]  /*fd40*/  FMUL.FTZ R2, R2, c[0x0][0x2d0] ;  /* 0x0000b40002027a20 */ /* 0x000fe40000410000 */
[C---:B------:R-:W-:Y:S02]  /*fd50*/  FMUL.FTZ R57, R0.reuse, R57 ;  /* 0x0000003900397220 */ /* 0x040fe40000410000 */
[C---:B------:R-:W-:Y:S02]  /*fd60*/  FMUL.FTZ R68, R0.reuse, R68 ;  /* 0x0000004400447220 */ /* 0x040fe40000410000 */
[C---:B------:R-:W-:Y:S01]  /*fd70*/  FMUL.FTZ R69, R0.reuse, R69 ;  /* 0x0000004500457220 */ /* 0x040fe20000410000 */
[----:B------:R1:W4:Y:S01]  /*fd80*/  MUFU.EX2 R4, R2 ;  /* 0x0000000200047308 */ /* 0x0003220000000800 */
        /* <DEDUP_REMOVED lines=14> */
[--C-:B-1----:R-:W-:Y:S02]  /*fe70*/  FFMA.FTZ R2, R14, c[0x0][0x2d0], -R155.reuse ;  /* 0x0000b4000e027a23 */ /* 0x102fe4000001089b */
[C---:B------:R-:W-:Y:S02]  /*fe80*/  FMUL.FTZ R120, R0.reuse, R120 ;  /* 0x0000007800787220 */ /* 0x040fe40000410000 */
[C---:B------:R-:W-:Y:S01]  /*fe90*/  FMUL.FTZ R121, R0.reuse, R121 ;  /* 0x0000007900797220 */ /* 0x040fe20000410000 */
[----:B------:R1:W-:Y:S01]  /*fea0*/  MUFU.EX2 R247, R2 ;  /* 0x0000000200f77308 */ /* 0x0003e20000000800 */
[C---:B------:R-:W-:Y:S02]  /*feb0*/  FMUL.FTZ R132, R0.reuse, R132 ;  /* 0x0000008400847220 */ /* 0x040fe40000410000 */
[----:B------:R-:W-:Y:S02]  /*fec0*/  FMUL.FTZ R133, R0, R133 ;  /* 0x0000008500857220 */ /* 0x000fe40000410000 */
[C---:B---3--:R-:W-:Y:S01]  /*fed0*/  FMUL.FTZ R23, R3.reuse, R167 ;  /* 0x000000a703177220 */ /* 0x048fe20000410000 */
[----:B------:R-:W-:Y:S01]  /*fee0*/  MOV R167, R50 ;  /* 0x0000003200a77202 */ /* 0x000fe20000000f00 */
[C---:B------:R-:W-:Y:S01]  /*fef0*/  FMUL.FTZ R38, R3.reuse, R162 ;  /* 0x000000a203267220 */ /* 0x040fe20000410000 */
[----:B------:R-:W-:Y:S01]  /*ff00*/  MOV R162, R47 ;  /* 0x0000002f00a27202 */ /* 0x000fe20000000f00 */
[C---:B------:R-:W-:Y:S01]  /*ff10*/  FMUL.FTZ R39, R3.reuse, R163 ;  /* 0x000000a303277220 */ /* 0x040fe20000410000 */
[----:B------:R-:W-:Y:S01]  /*ff20*/  MOV R163, R46 ;  /* 0x0000002e00a37202 */ /* 0x000fe20000000f00 */
[C---:B------:R-:W-:Y:S01]  /*ff30*/  FMUL.FTZ R10, R3.reuse, R174 ;  /* 0x000000ae030a7220 */ /* 0x040fe20000410000 */
[----:B------:R-:W3:Y:S01]  /*ff40*/  LDSM.16.MT88.4 R44, [R218+0x2080] ;  /* 0x00208000da2c783b */ /* 0x000ee20000004200 */
[----:B------:R-:W-:Y:S01]  /*ff50*/  FMUL.FTZ R42, R3, R138 ;  /* 0x0000008a032a7220 */ /* 0x000fe20000410000 */
[----:B------:R-:W-:Y:S01]  /*ff60*/  F2FP.BF16.PACK_AB R138, R167, R163 ;  /* 0x000000a3a78a723e */ /* 0x000fe200000010ff */
[C---:B------:R-:W-:Y:S01]  /*ff70*/  FMUL.FTZ R43, R3.reuse, R139 ;  /* 0x0000008b032b7220 */ /* 0x040fe20000410000 */
[----:B------:R-:W-:Y:S01]  /*ff80*/  F2FP.BF16.PACK_AB R139, R162, R164 ;  /* 0x000000a4a28b723e */ /* 0x000fe200000010ff */
[C---:B----4-:R-:W-:Y:S02]  /*ff90*/  FMUL.FTZ R13, R4.reuse, R177 ;  /* 0x000000b1040d7220 */ /* 0x050fe40000410000 */
[C---:B------:R-:W-:Y:S01]  /*ffa0*/  FMUL.FTZ R54, R3.reuse, R150 ;  /* 0x0000009603367220 */ /* 0x040fe20000410000 */
[----:B------:R-:W4:Y:S01]  /*ffb0*/  LDL.LU R177, [R1+0x84] ;  /* 0x0000840001b17983 */ /* 0x000f220000300800 */
[----:B------:R-:W-:Y:S02]  /*ffc0*/  FMUL.FTZ R55, R3, R151 ;  /* 0x0000009703377220 */ /* 0x000fe40000410000 */
[C---:B------:R-:W-:Y:S02]  /*ffd0*/  FMUL.FTZ R12, R4.reuse, R176 ;  /* 0x000000b0040c7220 */ /* 0x040fe40000410000 */
[----:B-1----:R-:W-:Y:S01]  /*ffe0*/  FFMA.FTZ R2, R15, c[0x0][0x2d0], -R155 ;  /* 0x0000b4000f027a23 */ /* 0x002fe2000001089b */
[----:B------:R-:W-:Y:S01]  /*fff0*/  MUFU.EX2 R176, R208 ;  /* 0x000000d000b07308 */ /* 0x000fe20000000800 */
[C---:B------:R-:W-:Y:S01]  /*10000*/  FMUL.FTZ R16, R4.reuse, R180 ;  /* 0x000000b404107220 */ /* 0x040fe20000410000 */
[----:B------:R-:W-:Y:S01]  /*10010*/  MOV R180, R164 ;  /* 0x000000a400b47202 */ /* 0x000fe20000000f00 */
[C---:B------:R-:W-:Y:S02]  /*10020*/  FMUL.FTZ R17, R4.reuse, R181 ;  /* 0x000000b504117220 */ /* 0x040fe40000410000 */
[C---:B------:R-:W-:Y:S02]  /*10030*/  FMUL.FTZ R26, R3.reuse, R170 ;  /* 0x000000aa031a7220 */ /* 0x040fe40000410000 */
[C---:B------:R-:W-:Y:S02]  /*10040*/  FMUL.FTZ R27, R3.reuse, R171 ;  /* 0x000000ab031b7220 */ /* 0x040fe40000410000 */
[C---:B------:R-:W-:Y:S01]  /*10050*/  FMUL.FTZ R32, R4.reuse, R188 ;  /* 0x000000bc04207220 */ /* 0x040fe20000410000 */
[----:B------:R1:W5:Y:S01]  /*10060*/  MUFU.EX2 R248, R2 ;  /* 0x0000000200f87308 */ /* 0x0003620000000800 */
        /* <DEDUP_REMOVED lines=9> */
[----:B------:R-:W-:Y:S02]  /*10100*/  FMUL.FTZ R65, R4, R65 ;  /* 0x0000004104417220 */ /* 0x000fe40000410000 */
[C---:B------:R-:W-:Y:S01]  /*10110*/  FMUL.FTZ R70, R3.reuse, R70 ;  /* 0x0000004603467220 */ /* 0x040fe20000410000 */
[----:B------:R-:W-:Y:S01]  /*10120*/  MUFU.EX2 R171, R210 ;  /* 0x000000d200ab7308 */ /* 0x000fe20000000800 */
[C---:B------:R-:W-:Y:S02]  /*10130*/  FMUL.FTZ R71, R3.reuse, R71 ;  /* 0x0000004703477220 */ /* 0x040fe40000410000 */
[C---:B------:R-:W-:Y:S01]  /*10140*/  FMUL.FTZ R74, R3.reuse, R74 ;  /* 0x0000004a034a7220 */ /* 0x040fe20000410000 */
[----:B-1----:R-:W-:Y:S01]  /*10150*/  FSEL R2, R6, RZ, P0 ;  /* 0x000000ff06027208 */ /* 0x002fe20000000000 */
[----:B------:R-:W-:Y:S01]  /*10160*/  FMUL.FTZ R75, R3, R75 ;  /* 0x0000004b034b7220 */ /* 0x000fe20000410000 */
[----:B-----5:R-:W-:Y:S01]  /*10170*/  F2FP.BF16.PACK_AB R149, R248, R247 ;  /* 0x000000f7f895723e */ /* 0x020fe200000010ff */
[----:B------:R-:W-:Y:S02]  /*10180*/  FMUL.FTZ R76, R4, R76 ;  /* 0x0000004c044c7220 */ /* 0x000fe40000410000 */
[----:B------:R-:W-:Y:S01]  /*10190*/  FADD.FTZ R2, -R2, R7 ;  /* 0x0000000702027221 */ /* 0x000fe20000010100 */
[----:B------:R1:W-:Y:S01]  /*101a0*/  MUFU.EX2 R210, R194 ;  /* 0x000000c200d27308 */ /* 0x0003e20000000800 */
[--C-:B------:R-:W-:Y:S02]  /*101b0*/  FFMA.FTZ R7, R19, c[0x0][0x2d0], -R155.reuse ;  /* 0x0000b40013077a23 */ /* 0x100fe4000001089b */
[----:B------:R-:W-:Y:S02]  /*101c0*/  FMUL.FTZ R2, R2, c[0x0][0x2d0] ;  /* 0x0000b40002027a20 */ /* 0x000fe40000410000 */
[C---:B------:R-:W-:Y:S02]  /*101d0*/  FMUL.FTZ R77, R4.reuse, R77 ;  /* 0x0000004d044d7220 */ /* 0x040fe40000410000 */
[C---:B------:R-:W-:Y:S02]  /*101e0*/  FMUL.FTZ R80, R4.reuse, R80 ;  /* 0x0000005004507220 */ /* 0x040fe40000410000 */
[C---:B------:R-:W-:Y:S01]  /*101f0*/  FMUL.FTZ R81, R4.reuse, R81 ;  /* 0x0000005104517220 */ /* 0x040fe20000410000 */
[----:B------:R5:W2:Y:S01]  /*10200*/  MUFU.EX2 R0, R2 ;  /* 0x0000000200007308 */ /* 0x000aa20000000800 */
[C---:B------:R-:W-:Y:S02]  /*10210*/  FMUL.FTZ R86, R3.reuse, R86 ;  /* 0x0000005603567220 */ /* 0x040fe40000410000 */
[C---:B------:R-:W-:Y:S02]  /*10220*/  FMUL.FTZ R87, R3.reuse, R87 ;  /* 0x0000005703577220 */ /* 0x040fe40000410000 */
[C---:B------:R-:W-:Y:S02]  /*10230*/  FMUL.FTZ R90, R3.reuse, R90 ;  /* 0x0000005a035a7220 */ /* 0x040fe40000410000 */
[----:B------:R-:W-:Y:S02]  /*10240*/  FMUL.FTZ R91, R3, R91 ;  /* 0x0000005b035b7220 */ /* 0x000fe40000410000 */
[C---:B------:R-:W-:Y:S01]  /*10250*/  FMUL.FTZ R92, R4.reuse, R92 ;  /* 0x0000005c045c7220 */ /* 0x040fe20000410000 */
[----:B------:R-:W3:Y:S01]  /*10260*/  MUFU.EX2 R11, R7 ;  /* 0x00000007000b7308 */ /* 0x000ee20000000800 */
[C---:B------:R-:W-:Y:S02]  /*10270*/  FMUL.FTZ R93, R4.reuse, R93 ;  /* 0x0000005d045d7220 */ /* 0x040fe40000410000 */
[C---:B------:R-:W-:Y:S01]  /*10280*/  FMUL.FTZ R96, R4.reuse, R96 ;  /* 0x0000006004607220 */ /* 0x040fe20000410000 */
[----:B-1----:R-:W-:Y:S01]  /*10290*/  F2FP.BF16.PACK_AB R194, R235, R214 ;  /* 0x000000d6ebc2723e */ /* 0x002fe200000010ff */
[----:B------:R-:W-:Y:S02]  /*102a0*/  FMUL.FTZ R97, R4, R97 ;  /* 0x0000006104617220 */ /* 0x000fe40000410000 */
[C---:B------:R-:W-:Y:S02]  /*102b0*/  FMUL.FTZ R102, R3.reuse, R102 ;  /* 0x0000006603667220 */ /* 0x040fe40000410000 */
[C---:B------:R-:W-:Y:S01]  /*102c0*/  FMUL.FTZ R103, R3.reuse, R103 ;  /* 0x0000006703677220 */ /* 0x040fe20000410000 */
[----:B------:R-:W-:Y:S01]  /*102d0*/  MUFU.EX2 R208, R203 ;  /* 0x000000cb00d07308 */ /* 0x000fe20000000800 */
[C---:B------:R-:W-:Y:S02]  /*102e0*/  FMUL.FTZ R106, R3.reuse, R106 ;  /* 0x0000006a036a7220 */ /* 0x040fe40000410000 */
[C---:B------:R-:W-:Y:S01]  /*102f0*/  FMUL.FTZ R107, R3.reuse, R107 ;  /* 0x0000006b036b7220 */ /* 0x040fe20000410000 */
[----:B-----5:R-:W5:Y:S01]  /*10300*/  LDL.LU R2, [R1+0x78] ;  /* 0x0000780001027983 */ /* 0x020f620000300800 */
[C---:B--2---:R-:W-:Y:S02]  /*10310*/  FMUL.FTZ R15, R0.reuse, R179 ;  /* 0x000000b3000f7220 */ /* 0x044fe40000410000 */
[C---:B------:R-:W-:Y:S01]  /*10320*/  FMUL.FTZ R14, R0.reuse, R178 ;  /* 0x000000b2000e7220 */ /* 0x040fe20000410000 */
[----:B------:R-:W2:Y:S01]  /*10330*/  LDL.LU R179, [R1+0x88] ;  /* 0x0000880001b37983 */ /* 0x000ea20000300800 */
[C---:B------:R-:W-:Y:S01]  /*10340*/  FMUL.FTZ R18, R0.reuse, R182 ;  /* 0x000000b600127220 */ /* 0x040fe20000410000 */
[----:B------:R-:W1:Y:S01]  /*10350*/  MUFU.EX2 R178, R204 ;  /* 0x000000cc00b27308 */ /* 0x000e620000000800 */
[C---:B------:R-:W-:Y:S02]  /*10360*/  FMUL.FTZ R19, R0.reuse, R183 ;  /* 0x000000b700137220 */ /* 0x040fe40000410000 */
[C---:B------:R-:W-:Y:S01]  /*10370*/  FMUL.FTZ R35, R0.reuse, R191 ;  /* 0x000000bf00237220 */ /* 0x040fe20000410000 */
[----:B---3--:R-:W-:Y:S01]  /*10380*/  MOV R174, R11 ;  /* 0x0000000b00ae7202 */ /* 0x008fe20000000f00 */
[C---:B------:R-:W-:Y:S01]  /*10390*/  FMUL.FTZ R11, R3.reuse, R175 ;  /* 0x000000af030b7220 */ /* 0x040fe20000410000 */
[----:B------:R-:W-:Y:S01]  /*103a0*/  MOV R175, R22 ;  /* 0x0000001600af7202 */ /* 0x000fe20000000f00 */
[----:B------:R-:W-:Y:S01]  /*103b0*/  FMUL.FTZ R22, R3, R166 ;  /* 0x000000a603167220 */ /* 0x000fe20000410000 */
[----:B------:R-:W-:Y:S01]  /*103c0*/  MOV R166, R51 ;  /* 0x0000003300a67202 */ /* 0x000fe20000000f00 */
[C---:B------:R-:W-:Y:S01]  /*103d0*/  FMUL.FTZ R50, R0.reuse, R146 ;  /* 0x0000009200327220 */ /* 0x040fe20000410000 */
[----:B------:R-:W-:Y:S01]  /*103e0*/  F2FP.BF16.PACK_AB R150, R175, R165 ;  /* 0x000000a5af96723e */ /* 0x000fe200000010ff */
[----:B------:R-:W-:Y:S01]  /*103f0*/  FMUL.FTZ R51, R0, R147 ;  /* 0x0000009300337220 */ /* 0x000fe20000410000 */
[-C--:B------:R-:W-:Y:S01]  /*10400*/  HMMA.16816.F32.BF16 R8, R136, R28.reuse, R8 ;  /* 0x0000001c8808723c */ /* 0x080fe20000041808 */
[----:B------:R-:W-:Y:S04]  /*10410*/  LDSM.16.MT88.4 R144, [R217+0x2880] ;  /* 0x00288000d990783b */ /* 0x000fe80000004200 */
[----:B------:R-:W-:Y:S01]  /*10420*/  F2FP.BF16.PACK_AB R151, R174, R166 ;  /* 0x000000a6ae97723e */ /* 0x000fe200000010ff */
[--C-:B------:R-:W-:Y:S02]  /*10430*/  FFMA.FTZ R160, R196, c[0x0][0x2d0], -R155.reuse ;  /* 0x0000b400c4a07a23 */ /* 0x100fe4000001089b */
[--C-:B------:R-:W-:Y:S04]  /*10440*/  FFMA.FTZ R7, R197, c[0x0][0x2d0], -R155.reuse ;  /* 0x0000b400c5077a23 */ /* 0x100fe8000001089b */
[C---:B------:R-:W-:Y:S01]  /*10450*/  HMMA.16816.F32.BF16 R12, R148.reuse, R28, R12 ;  /* 0x0000001c940c723c */ /* 0x040fe2000004180c */
[----:B------:R-:W-:Y:S03]  /*10460*/  MUFU.EX2 R203, R7 ;  /* 0x0000000700cb7308 */ /* 0x000fe60000000800 */
[C---:B------:R-:W-:Y:S02]  /*10470*/  FMUL.FTZ R62, R0.reuse, R62 ;  /* 0x0000003e003e7220 */ /* 0x040fe40000410000 */
[----:B------:R-:W-:Y:S02]  /*10480*/  FMUL.FTZ R63, R0, R63 ;  /* 0x0000003f003f7220 */ /* 0x000fe40000410000 */
[-C--:B------:R-:W-:Y:S04]  /*10490*/  HMMA.16816.F32.BF16 R16, R148, R30.reuse, R16 ;  /* 0x0000001e9410723c */ /* 0x080fe80000041810 */
[C---:B------:R-:W-:Y:S02]  /*104a0*/  FMUL.FTZ R28, R4.reuse, R184 ;  /* 0x000000b8041c7220 */ /* 0x040fe40000410000 */
[----:B------:R-:W-:Y:S02]  /*104b0*/  FMUL.FTZ R29, R4, R185 ;  /* 0x000000b9041d7220 */ /* 0x000fe40000410000 */
[C---:B------:R-:W-:Y:S04]  /*104c0*/  HMMA.16816.F32.BF16 R20, R136.reuse, R30, R20 ;  /* 0x0000001e8814723c */ /* 0x040fe80000041814 */
[C---:B------:R-:W-:Y:S02]  /*104d0*/  FMUL.FTZ R66, R0.reuse, R66 ;  /* 0x0000004200427220 */ /* 0x040fe40000410000 */
[C---:B------:R-:W-:Y:S02]  /*104e0*/  FMUL.FTZ R67, R0.reuse, R67 ;  /* 0x0000004300437220 */ /* 0x040fe40000410000 */
[-C--:B------:R-:W-:Y:S04]  /*104f0*/  HMMA.16816.F32.BF16 R24, R136, R44.reuse, R24 ;  /* 0x0000002c8818723c */ /* 0x080fe80000041818 */
[C---:B------:R-:W-:Y:S02]  /*10500*/  FMUL.FTZ R30, R0.reuse, R186 ;  /* 0x000000ba001e7220 */ /* 0x040fe40000410000 */
[C---:B------:R-:W-:Y:S02]  /*10510*/  FMUL.FTZ R31, R0.reuse, R187 ;  /* 0x000000bb001f7220 */ /* 0x040fe40000410000 */
[C---:B------:R-:W-:Y:S04]  /*10520*/  FMUL.FTZ R78, R0.reuse, R78 ;  /* 0x0000004e004e7220 */ /* 0x040fe80000410000 */
[C---:B------:R-:W-:Y:S01]  /*10530*/  FMUL.FTZ R79, R0.reuse, R79 ;  /* 0x0000004f004f7220 */ /* 0x040fe20000410000 */
[C---:B------:R-:W-:Y:S04]  /*10540*/  HMMA.16816.F32.BF16 R28, R148.reuse, R44, R28 ;  /* 0x0000002c941c723c */ /* 0x040fe8000004181c */
[C---:B------:R-:W-:Y:S02]  /*10550*/  FMUL.FTZ R82, R0.reuse, R82 ;  /* 0x0000005200527220 */ /* 0x040fe40000410000 */
[----:B------:R-:W-:Y:S02]  /*10560*/  FMUL.FTZ R83, R0, R83 ;  /* 0x0000005300537220 */ /* 0x000fe40000410000 */
[C---:B------:R-:W-:Y:S04]  /*10570*/  FMUL.FTZ R44, R4.reuse, R140 ;  /* 0x0000008c042c7220 */ /* 0x040fe80000410000 */
[----:B------:R-:W-:Y:S02]  /*10580*/  FMUL.FTZ R45, R4, R141 ;  /* 0x0000008d042d7220 */ /* 0x000fe40000410000 */
[C---:B------:R-:W-:Y:S02]  /*10590*/  FMUL.FTZ R94, R0.reuse, R94 ;  /* 0x0000005e005e7220 */ /* 0x040fe40000410000 */
[C---:B------:R-:W-:Y:S02]  /*105a0*/  FMUL.FTZ R95, R0.reuse, R95 ;  /* 0x0000005f005f7220 */ /* 0x040fe40000410000 */
[C---:B------:R-:W-:Y:S02]  /*105b0*/  FMUL.FTZ R98, R0.reuse, R98 ;  /* 0x0000006200627220 */ /* 0x040fe40000410000 */
[----:B------:R-:W-:Y:S02]  /*105c0*/  FMUL.FTZ R99, R0, R99 ;  /* 0x0000006300637220 */ /* 0x000fe40000410000 */
        /* <DEDUP_REMOVED lines=9> */
[C---:B------:R-:W-:Y:S02]  /*10660*/  FMUL.FTZ R119, R3.reuse, R119 ;  /* 0x0000007703777220 */ /* 0x040fe40000410000 */
        /* <DEDUP_REMOVED lines=12> */
[----:B-----5:R-:W-:Y:S02]  /*10730*/  FFMA.FTZ R168, R3, R2, R34 ;  /* 0x0000000203a87223 */ /* 0x020fe40000010022 */
[----:B------:R-:W-:Y:S02]  /*10740*/  FMUL.FTZ R34, R0, R190 ;  /* 0x000000be00227220 */ /* 0x000fe40000410000 */
[----:B------:R-:W-:Y:S02]  /*10750*/  FFMA.FTZ R3, R198, c[0x0][0x2d0], -R155 ;  /* 0x0000b400c6037a23 */ /* 0x000fe4000001089b */
[----:B--2---:R-:W-:Y:S01]  /*10760*/  FFMA.FTZ R4, R4, R179, R249 ;  /* 0x000000b304047223 */ /* 0x004fe200000100f9 */
[----:B------:R-:W-:Y:S01]  /*10770*/  MOV R179, R165 ;  /* 0x000000a500b37202 */ /* 0x000fe20000000f00 */
[----:B------:R-:W-:Y:S01]  /*10780*/  FADD.FTZ R168, R251, R168 ;  /* 0x000000a8fba87221 */ /* 0x000fe20000010000 */
[-C--:B------:R-:W-:Y:S01]  /*10790*/  HMMA.16816.F32.BF16 R32, R148, R46.reuse, R32 ;  /* 0x0000002e9420723c */ /* 0x080fe20000041820 */
[----:B------:R2:W-:Y:S02]  /*107a0*/  MUFU.EX2 R202, R3 ;  /* 0x0000000300ca7308 */ /* 0x0005e40000000800 */
[----:B-1----:R-:W-:Y:S01]  /*107b0*/  MOV R249, R178 ;  /* 0x000000b200f97202 */ /* 0x002fe20000000f00 */
[----:B------:R-:W-:Y:S01]  /*107c0*/  FFMA.FTZ R2, R192, c[0x0][0x2d0], -R155 ;  /* 0x0000b400c0027a23 */ /* 0x000fe2000001089b */
[----:B------:R-:W-:Y:S01]  /*107d0*/  MOV R178, R166 ;  /* 0x000000a600b27202 */ /* 0x000fe20000000f00 */
[----:B------:R-:W-:Y:S01]  /*107e0*/  FADD.FTZ R4, R250, R4 ;  /* 0x00000004fa047221 */ /* 0x000fe20000010000 */
[----:B------:R-:W-:Y:S01]  /*107f0*/  MOV R250, R173 ;  /* 0x000000ad00fa7202 */ /* 0x000fe20000000f00 */
[C---:B------:R-:W-:Y:S03]  /*10800*/  HMMA.16816.F32.BF16 R36, R136.reuse, R46, R36 ;  /* 0x0000002e8824723c */ /* 0x040fe60000041824 */
[----:B------:R1:W-:Y:S01]  /*10810*/  MUFU.EX2 R206, R2 ;  /* 0x0000000200ce7308 */ /* 0x0003e20000000800 */
[----:B------:R-:W-:Y:S02]  /*10820*/  F2FP.BF16.PACK_AB R192, R212, R213 ;  /* 0x000000d5d4c0723e */ /* 0x000fe400000010ff */
[----:B------:R-:W-:Y:S01]  /*10830*/  MOV R251, R169 ;  /* 0x000000a900fb7202 */ /* 0x000fe20000000f00 */
[C---:B------:R-:W-:Y:S01]  /*10840*/  FMUL.FTZ R46, R0.reuse, R142 ;  /* 0x0000008e002e7220 */ /* 0x040fe20000410000 */
[-C--:B------:R-:W-:Y:S04]  /*10850*/  HMMA.16816.F32.BF16 R40, R136, R156.reuse, R40 ;  /* 0x0000009c8828723c */ /* 0x080fe80000041828 */
[----:B------:R-:W-:Y:S02]  /*10860*/  FMUL.FTZ R47, R0, R143 ;  /* 0x0000008f002f7220 */ /* 0x000fe40000410000 */
[----:B------:R-:W3:Y:S01]  /*10870*/  LDSM.16.MT88.4 R140, [R219+0x2080] ;  /* 0x00208000db8c783b */ /* 0x000ee20000004200 */
[----:B--2---:R-:W-:Y:S04]  /*10880*/  FADD.FTZ R3, R179, R4 ;  /* 0x00000004b3037221 */ /* 0x004fe80000010000 */
[C---:B------:R-:W-:Y:S04]  /*10890*/  HMMA.16816.F32.BF16 R44, R148.reuse, R156, R44 ;  /* 0x0000009c942c723c */ /* 0x040fe8000004182c */
[----:B------:R-:W-:Y:S01]  /*108a0*/  FADD.FTZ R7, R175, R3 ;  /* 0x00000003af077221 */ /* 0x000fe20000010000 */
[----:B------:R-:W-:Y:S03]  /*108b0*/  MOV R3, R170 ;  /* 0x000000aa00037202 */ /* 0x000fe60000000f00 */
[-C--:B------:R-:W-:Y:S04]  /*108c0*/  HMMA.16816.F32.BF16 R48, R148, R158.reuse, R48 ;  /* 0x0000009e9430723c */ /* 0x080fe80000041830 */
[--C-:B-1----:R-:W-:Y:S02]  /*108d0*/  FFMA.FTZ R2, R201, c[0x0][0x2d0], -R155.reuse ;  /* 0x0000b400c9027a23 */ /* 0x102fe4000001089b */
[----:B------:R-:W-:Y:S02]  /*108e0*/  MUFU.EX2 R201, R160 ;  /* 0x000000a000c97308 */ /* 0x000fe40000000800 */
[C---:B------:R-:W-:Y:S01]  /*108f0*/  HMMA.16816.F32.BF16 R52, R136.reuse, R158, R52 ;  /* 0x0000009e8834723c */ /* 0x040fe20000041834 */
[----:B------:R-:W-:Y:S07]  /*10900*/  LDSM.16.MT88.4 R156, [R220+0x2880] ;  /* 0x00288000dc9c783b */ /* 0x000fee0000004200 */
[----:B------:R1:W-:Y:S01]  /*10910*/  MUFU.EX2 R204, R2 ;  /* 0x0000000200cc7308 */ /* 0x0003e20000000800 */
[-C--:B---3--:R-:W-:Y:S08]  /*10920*/  HMMA.16816.F32.BF16 R56, R136, R140.reuse, R56 ;  /* 0x0000008c8838723c */ /* 0x088ff00000041838 */
[C---:B------:R-:W-:Y:S04]  /*10930*/  HMMA.16816.F32.BF16 R60, R148.reuse, R140, R60 ;  /* 0x0000008c943c723c */ /* 0x040fe8000004183c */
[--C-:B-1----:R-:W-:Y:S04]  /*10940*/  FFMA.FTZ R2, R200, c[0x0][0x2d0], -R155.reuse ;  /* 0x0000b400c8027a23 */ /* 0x102fe8000001089b */
[-C--:B------:R-:W-:Y:S01]  /*10950*/  HMMA.16816.F32.BF16 R64, R148, R142.reuse, R64 ;  /* 0x0000008e9440723c */ /* 0x080fe20000041840 */
[----:B------:R1:W-:Y:S07]  /*10960*/  MUFU.EX2 R205, R2 ;  /* 0x0000000200cd7308 */ /* 0x0003ee0000000800 */
[C---:B------:R-:W-:Y:S01]  /*10970*/  HMMA.16816.F32.BF16 R68, R136.reuse, R142, R68 ;  /* 0x0000008e8844723c */ /* 0x040fe20000041844 */
[----:B------:R-:W2:Y:S03]  /*10980*/  LDSM.16.MT88.4 R140, [R217+0x3880] ;  /* 0x00388000d98c783b */ /* 0x000ea60000004200 */
[--C-:B-1----:R-:W-:Y:S05]  /*10990*/  FFMA.FTZ R2, R199, c[0x0][0x2d0], -R155.reuse ;  /* 0x0000b400c7027a23 */ /* 0x102fea000001089b */
[----:B------:R-:W-:Y:S03]  /*109a0*/  LDSM.16.MT88.4 R196, [R220+0x3080] ;  /* 0x00308000dcc4783b */ /* 0x000fe60000004200 */
[----:B------:R-:W-:Y:S01]  /*109b0*/  FFMA.FTZ R155, R195, c[0x0][0x2d0], -R155 ;  /* 0x0000b400c39b7a23 */ /* 0x000fe2000001089b */
[----:B------:R4:W-:Y:S10]  /*109c0*/  MUFU.EX2 R207, R2 ;  /* 0x0000000200cf7308 */ /* 0x0009f40000000800 */
[----:B------:R-:W1:Y:S01]  /*109d0*/  MUFU.EX2 R200, R155 ;  /* 0x0000009b00c87308 */ /* 0x000e620000000800 */
[-C--:B--2---:R-:W-:Y:S03]  /*109e0*/  HMMA.16816.F32.BF16 R72, R136, R140.reuse, R72 ;  /* 0x0000008c8848723c */ /* 0x084fe60000041848 */
[----:B----4-:R-:W-:Y:S01]  /*109f0*/  FFMA.FTZ R2, R0, R177, R247 ;  /* 0x000000b100027223 */ /* 0x010fe200000100f7 */
[----:B------:R-:W-:Y:S01]  /*10a00*/  MOV R177, R167 ;  /* 0x000000a700b17202 */ /* 0x000fe20000000f00 */
[----:B------:R-:W-:Y:S01]  /*10a10*/  FADD.FTZ R0, R252, R161 ;  /* 0x000000a1fc007221 */ /* 0x000fe20000010000 */
[----:B------:R-:W-:Y:S02]  /*10a20*/  LDSM.16.MT88.4 R164, [R217+0x3080] ;  /* 0x00308000d9a4783b */ /* 0x000fe40000004200 */
[C---:B------:R-:W-:Y:S04]  /*10a30*/  HMMA.16816.F32.BF16 R76, R148.reuse, R140, R76 ;  /* 0x0000008c944c723c */ /* 0x040fe8000004184c */
[----:B------:R-:W-:Y:S01]  /*10a40*/  MOV R247, R176 ;  /* 0x000000b000f77202 */ /* 0x000fe20000000f00 */
[----:B------:R-:W-:Y:S01]  /*10a50*/  FADD.FTZ R169, R248, R2 ;  /* 0x00000002f8a97221 */ /* 0x000fe20000010000 */
[----:B------:R-:W-:Y:S01]  /*10a60*/  MOV R176, R162 ;  /* 0x000000a200b07202 */ /* 0x000fe20000000f00 */
[----:B------:R-:W-:Y:S01]  /*10a70*/  FADD.FTZ R2, R163, R0 ;  /* 0x00000000a3027221 */ /* 0x000fe20000010000 */
[-C--:B------:R-:W-:Y:S01]  /*10a80*/  HMMA.16816.F32.BF16 R80, R148, R142.reuse, R80 ;  /* 0x0000008e9450723c */ /* 0x080fe20000041850 */
[----:B------:R-:W-:Y:S03]  /*10a90*/  LDSM.16.MT88.4 R160, [R218+0x3080] ;  /* 0x00308000daa0783b */ /* 0x000fe60000004200 */
[----:B------:R-:W-:Y:S01]  /*10aa0*/  FADD.FTZ R0, R180, R168 ;  /* 0x000000a8b4007221 */ /* 0x000fe20000010000 */
[----:B------:R-:W-:Y:S01]  /*10ab0*/  MOV R248, R172 ;  /* 0x000000ac00f87202 */ /* 0x000fe20000000f00 */
[----:B------:R-:W-:Y:S01]  /*10ac0*/  FADD.FTZ R4, R178, R169 ;  /* 0x000000a9b2047221 */ /* 0x000fe20000010000 */
[----:B-1----:R-:W-:Y:S01]  /*10ad0*/  F2FP.BF16.PACK_AB R195, R200, R201 ;  /* 0x000000c9c8c3723e */ /* 0x002fe200000010ff */
[C---:B------:R-:W-:Y:S01]  /*10ae0*/  HMMA.16816.F32.BF16 R84, R136.reuse, R142, R84 ;  /* 0x0000008e8854723c */ /* 0x040fe20000041854 */
[----:B------:R-:W1:Y:S03]  /*10af0*/  LDSM.16.MT88.4 R140, [R218+0x3880] ;  /* 0x00388000da8c783b */ /* 0x000e660000004200 */
[----:B------:R-:W-:Y:S01]  /*10b00*/  FADD.FTZ R155, R176, R0 ;  /* 0x00000000b09b7221 */ /* 0x000fe20000010000 */
[----:B------:R-:W-:Y:S01]  /*10b10*/  MOV R252, R193 ;  /* 0x000000c100fc7202 */ /* 0x000fe20000000f00 */
[----:B------:R-:W-:Y:S01]  /*10b20*/  FADD.FTZ R0, R174, R4 ;  /* 0x00000004ae007221 */ /* 0x000fe20000010000 */
[----:B------:R-:W-:Y:S01]  /*10b30*/  F2FP.BF16.PACK_AB R193, R203, R202 ;  /* 0x000000cacbc1723e */ /* 0x000fe200000010ff */
[----:B------:R-:W-:Y:S04]  /*10b40*/  FADD.FTZ R2, R177, R2 ;  /* 0x00000002b1027221 */ /* 0x000fe80000010000 */
[----:B------:R-:W-:Y:S02]  /*10b50*/  FADD.FTZ R4, R211, R2 ;  /* 0x00000002d3047221 */ /* 0x000fe40000010000 */
[----:B------:R-:W-:Y:S01]  /*10b60*/  FADD.FTZ R3, R3, R155 ;  /* 0x0000009b03037221 */ /* 0x000fe20000010000 */
[----:B------:R-:W-:Y:S01]  /*10b70*/  MOV R155, R154 ;  /* 0x0000009a009b7202 */ /* 0x000fe20000000f00 */
[----:B------:R-:W-:Y:S02]  /*10b80*/  FADD.FTZ R2, R209, R7 ;  /* 0x00000007d1027221 */ /* 0x000fe40000010000 */
[----:B------:R-:W-:Y:S02]  /*10b90*/  FADD.FTZ R0, R206, R0 ;  /* 0x00000000ce007221 */ /* 0x000fe40000010000 */
[C---:B------:R-:W-:Y:S01]  /*10ba0*/  FADD.FTZ R7, R210.reuse, R2 ;  /* 0x00000002d2077221 */ /* 0x040fe20000010000 */
        /* <DEDUP_REMOVED lines=12> */
[----:B------:R-:W-:Y:S01]  /*10c70*/  F2FP.BF16.PACK_AB R140, R210, R209 ;  /* 0x000000d1d28c723e */ /* 0x000fe200000010ff */
[-C--:B------:R-:W-:Y:S01]  /*10c80*/  HMMA.16816.F32.BF16 R128, R148, R142.reuse, R128 ;  /* 0x0000008e9480723c */ /* 0x080fe20000041880 */
[----:B------:R-:W1:Y:S03]  /*10c90*/  LDSM.16.MT88.4 R148, [R218+0x2880] ;  /* 0x00288000da94783b */ /* 0x000e660000004200 */
[----:B------:R-:W-:Y:S04]  /*10ca0*/  F2FP.BF16.PACK_AB R141, R204, R206 ;  /* 0x000000cecc8d723e */ /* 0x000fe800000010ff */
[----:B------:R-:W-:Y:S07]  /*10cb0*/  HMMA.16816.F32.BF16 R132, R136, R142, R132 ;  /* 0x0000008e8884723c */ /* 0x000fee0000041884 */
[----:B------:R-:W-:Y:S02]  /*10cc0*/  F2FP.BF16.PACK_AB R136, R171, R211 ;  /* 0x000000d3ab88723e */ /* 0x000fe400000010ff */
[----:B------:R-:W-:Y:S03]  /*10cd0*/  F2FP.BF16.PACK_AB R137, R172, R170 ;  /* 0x000000aaac89723e */ /* 0x000fe600000010ff */
[----:B------:R-:W-:Y:S02]  /*10ce0*/  F2FP.BF16.PACK_AB R138, R247, R173 ;  /* 0x000000adf78a723e */ /* 0x000fe400000010ff */
[----:B------:R-:W-:Y:S02]  /*10cf0*/  F2FP.BF16.PACK_AB R139, R249, R251 ;  /* 0x000000fbf98b723e */ /* 0x000fe400000010ff */
[----:B------:R-:W-:Y:S02]  /*10d00*/  F2FP.BF16.PACK_AB R142, R208, R252 ;  /* 0x000000fcd08e723e */ /* 0x000fe400000010ff */
[----:B------:R-:W-:Y:S02]  /*10d10*/  F2FP.BF16.PACK_AB R143, R207, R205 ;  /* 0x000000cdcf8f723e */ /* 0x000fe400000010ff */
[----:B------:R-:W-:Y:S01]  /*10d20*/  MOV R211, R171 ;  /* 0x000000ab00d37202 */ /* 0x000fe20000000f00 */
[-C--:B------:R-:W-:Y:S08]  /*10d30*/  HMMA.16816.F32.BF16 R8, R136, R144.reuse, R8 ;  /* 0x000000908808723c */ /* 0x080ff00000041808 */
[C---:B------:R-:W-:Y:S08]  /*10d40*/  HMMA.16816.F32.BF16 R12, R140.reuse, R144, R12 ;  /* 0x000000908c0c723c */ /* 0x040ff0000004180c */
[-C--:B------:R-:W-:Y:S08]  /*10d50*/  HMMA.16816.F32.BF16 R16, R140, R146.reuse, R16 ;  /* 0x000000928c10723c */ /* 0x080ff00000041810 */
[C---:B------:R-:W-:Y:S01]  /*10d60*/  HMMA.16816.F32.BF16 R20, R136.reuse, R146, R20 ;  /* 0x000000928814723c */ /* 0x040fe20000041814 */
[----:B------:R-:W2:Y:S07]  /*10d70*/  LDSM.16.MT88.4 R144, [R219+0x2880] ;  /* 0x00288000db90783b */ /* 0x000eae0000004200 */
        /* <DEDUP_REMOVED lines=20> */
[-C--:B---3--:R-:W-:Y:S08]  /*10ec0*/  HMMA.16816.F32.BF16 R88, R136, R156.reuse, R88 ;  /* 0x0000009c8858723c */ /* 0x088ff00000041858 */
[C---:B------:R-:W-:Y:S07]  /*10ed0*/  HMMA.16816.F32.BF16 R92, R140.reuse, R156, R92 ;  /* 0x0000009c8c5c723c */ /* 0x040fee000004185c */
[----:B------:R-:W-:Y:S01]  /*10ee0*/  F2FP.BF16.PACK_AB R156, R245, R246 ;  /* 0x000000f6f59c723e */ /* 0x000fe200000010ff */
[-C--:B------:R-:W-:Y:S04]  /*10ef0*/  HMMA.16816.F32.BF16 R96, R140, R158.reuse, R96 ;  /* 0x0000009e8c60723c */ /* 0x080fe80000041860 */
[----:B------:R-:W-:Y:S04]  /*10f00*/  F2FP.BF16.PACK_AB R157, R241, R242 ;  /* 0x000000f2f19d723e */ /* 0x000fe800000010ff */
[C---:B------:R-:W-:Y:S07]  /*10f10*/  HMMA.16816.F32.BF16 R100, R136.reuse, R158, R100 ;  /* 0x0000009e8864723c */ /* 0x040fee0000041864 */
[----:B------:R-:W-:Y:S01]  /*10f20*/  F2FP.BF16.PACK_AB R158, R243, R244 ;  /* 0x000000f4f39e723e */ /* 0x000fe200000010ff */
[-C--:B--2---:R-:W-:Y:S04]  /*10f30*/  HMMA.16816.F32.BF16 R104, R136, R144.reuse, R104 ;  /* 0x000000908868723c */ /* 0x084fe80000041868 */
[----:B------:R-:W-:Y:S04]  /*10f40*/  F2FP.BF16.PACK_AB R159, R215, R236 ;  /* 0x000000ecd79f723e */ /* 0x000fe800000010ff */
[C---:B------:R-:W-:Y:S08]  /*10f50*/  HMMA.16816.F32.BF16 R108, R140.reuse, R144, R108 ;  /* 0x000000908c6c723c */ /* 0x040ff0000004186c */
[-C--:B------:R-:W-:Y:S08]  /*10f60*/  HMMA.16816.F32.BF16 R112, R140, R146.reuse, R112 ;  /* 0x000000928c70723c */ /* 0x080ff00000041870 */
[C---:B------:R-:W-:Y:S08]  /*10f70*/  HMMA.16816.F32.BF16 R116, R136.reuse, R146, R116 ;  /* 0x000000928874723c */ /* 0x040ff00000041874 */
[-C--:B-1----:R-:W-:Y:S08]  /*10f80*/  HMMA.16816.F32.BF16 R120, R136, R148.reuse, R120 ;  /* 0x000000948878723c */ /* 0x082ff00000041878 */
[C---:B------:R-:W-:Y:S08]  /*10f90*/  HMMA.16816.F32.BF16 R124, R140.reuse, R148, R124 ;  /* 0x000000948c7c723c */ /* 0x040ff0000004187c */
[-C--:B------:R-:W-:Y:S08]  /*10fa0*/  HMMA.16816.F32.BF16 R128, R140, R150.reuse, R128 ;  /* 0x000000968c80723c */ /* 0x080ff00000041880 */
[----:B------:R-:W-:Y:S08]  /*10fb0*/  HMMA.16816.F32.BF16 R132, R136, R150, R132 ;  /* 0x000000968884723c */ /* 0x000ff00000041884 */
[-C--:B------:R-:W-:Y:S01]  /*10fc0*/  HMMA.16816.F32.BF16 R172, R156, R164.reuse, R8 ;  /* 0x000000a49cac723c */ /* 0x080fe20000041808 */
[----:B------:R-:W1:Y:S07]  /*10fd0*/  LDSM.16.MT88.4 R8, [R219+0x3080] ;  /* 0x00308000db08783b */ /* 0x000e6e0000004200 */
[C---:B------:R-:W-:Y:S01]  /*10fe0*/  HMMA.16816.F32.BF16 R176, R192.reuse, R164, R12 ;  /* 0x000000a4c0b0723c */ /* 0x040fe2000004180c */
[----:B------:R-:W2:Y:S07]  /*10ff0*/  LDSM.16.MT88.4 R12, [R217+0x4880] ;  /* 0x00488000d90c783b */ /* 0x000eae0000004200 */
[-C--:B------:R-:W-:Y:S01]  /*11000*/  HMMA.16816.F32.BF16 R180, R192, R166.reuse, R16 ;  /* 0x000000a6c0b4723c */ /* 0x080fe20000041810 */
[----:B------:R-:W3:Y:S07]  /*11010*/  LDSM.16.MT88.4 R16, [R218+0x4880] ;  /* 0x00488000da10783b */ /* 0x000eee0000004200 */
[C---:B------:R-:W-:Y:S01]  /*11020*/  HMMA.16816.F32.BF16 R164, R156.reuse, R166, R20 ;  /* 0x000000a69ca4723c */ /* 0x040fe20000041814 */
[----:B------:R-:W4:Y:S07]  /*11030*/  LDSM.16.MT88.4 R20, [R220+0x4880] ;  /* 0x00488000dc14783b */ /* 0x000f2e0000004200 */
[-C--:B------:R-:W-:Y:S01]  /*11040*/  HMMA.16816.F32.BF16 R168, R156, R160.reuse, R24 ;  /* 0x000000a09ca8723c */ /* 0x080fe20000041818 */
[----:B------:R-:W2:Y:S07]  /*11050*/  LDSM.16.MT88.4 R24, [R219+0x4880] ;  /* 0x00488000db18783b */ /* 0x000eae0000004200 */
        /* <DEDUP_REMOVED lines=8> */
[C---:B------:R-:W-:Y:S07]  /*110e0*/  HMMA.16816.F32.BF16 R60, R192.reuse, R8, R60 ;  /* 0x00000008c03c723c */ /* 0x040fee000004183c */
[----:B------:R-:W-:Y:S01]  /*110f0*/  FADD.FTZ R9, R211, R4 ;  /* 0x00000004d3097221 */ /* 0x000fe20000010000 */
[-C--:B------:R-:W-:Y:S04]  /*11100*/  HMMA.16816.F32.BF16 R64, R192, R10.reuse, R64 ;  /* 0x0000000ac040723c */ /* 0x080fe80000041840 */
[----:B------:R-:W-:Y:S02]  /*11110*/  FADD.FTZ R4, R204, R0 ;  /* 0x00000000cc047221 */ /* 0x000fe40000010000 */
[----:B------:R-:W-:Y:S02]  /*11120*/  FADD.FTZ R0, R252, R7 ;  /* 0x00000007fc007221 */ /* 0x000fe40000010000 */
[C---:B------:R-:W-:Y:S01]  /*11130*/  HMMA.16816.F32.BF16 R68, R156.reuse, R10, R68 ;  /* 0x0000000a9c44723c */ /* 0x040fe20000041844 */
[----:B------:R-:W5:Y:S03]  /*11140*/  LDL R10, [R1+0x8c] ;  /* 0x00008c00010a7983 */ /* 0x000f660000100800 */
[----:B------:R-:W-:Y:S02]  /*11150*/  FADD.FTZ R8, R248, R3 ;  /* 0x00000003f8087221 */ /* 0x000fe40000010000 */
[----:B------:R-:W-:Y:S02]  /*11160*/  FADD.FTZ R3, R250, R9 ;  /* 0x00000009fa037221 */ /* 0x000fe40000010000 */
        /* <DEDUP_REMOVED lines=21> */
[C---:B------:R-:W-:Y:S01]  /*112c0*/  HMMA.16816.F32.BF16 R100, R156.reuse, R18, R100 ;  /* 0x000000129c64723c */ /* 0x040fe20000041864 */
[----:B------:R1:W-:Y:S03]  /*112d0*/  STL [R1+0x74], R4 ;  /* 0x0000740401007387 */ /* 0x0003e60000100800 */
[----:B------:R-:W-:Y:S02]  /*112e0*/  FADD.FTZ R0, R203, R3 ;  /* 0x00000003cb007221 */ /* 0x000fe40000010000 */
[----:B------:R-:W-:Y:S02]  /*112f0*/  FADD.FTZ R8, R213, R8 ;  /* 0x00000008d5087221 */ /* 0x000fe40000010000 */
[-C--:B----4-:R-:W-:Y:S04]  /*11300*/  HMMA.16816.F32.BF16 R104, R156, R20.reuse, R104 ;  /* 0x000000149c68723c */ /* 0x090fe80000041868 */
[----:B------:R-:W-:Y:S04]  /*11310*/  FADD.FTZ R2, R212, R8 ;  /* 0x00000008d4027221 */ /* 0x000fe80000010000 */
[C---:B------:R-:W-:Y:S04]  /*11320*/  HMMA.16816.F32.BF16 R108, R192.reuse, R20, R108 ;  /* 0x00000014c06c723c */ /* 0x040fe8000004186c */
[----:B------:R-:W-:Y:S02]  /*11330*/  FADD.FTZ R3, R214, R2 ;  /* 0x00000002d6037221 */ /* 0x000fe40000010000 */
[----:B------:R-:W-:Y:S01]  /*11340*/  FADD.FTZ R2, R201, R0 ;  /* 0x00000000c9027221 */ /* 0x000fe20000010000 */
[----:B------:R-:W-:Y:S01]  /*11350*/  IADD3 R0, R230, -0x1, RZ ;  /* 0xffffffffe6007810 */ /* 0x000fe20007ffe0ff */
[-C--:B------:R-:W-:Y:S04]  /*11360*/  HMMA.16816.F32.BF16 R112, R192, R22.reuse, R112 ;  /* 0x00000016c070723c */ /* 0x080fe80000041870 */
[----:B-1----:R-:W-:Y:S01]  /*11370*/  FADD.FTZ R4, R215, R7 ;  /* 0x00000007d7047221 */ /* 0x002fe20000010000 */
[----:B------:R-:W-:Y:S01]  /*11380*/  MOV R7, R6 ;  /* 0x0000000600077202 */ /* 0x000fe20000000f00 */
[----:B------:R-:W-:Y:S02]  /*11390*/  FADD.FTZ R3, R235, R3 ;  /* 0x00000003eb037221 */ /* 0x000fe40000010000 */
[C---:B------:R-:W-:Y:S01]  /*113a0*/  HMMA.16816.F32.BF16 R116, R156.reuse, R22, R116 ;  /* 0x000000169c74723c */ /* 0x040fe20000041874 */
[----:B------:R1:W-:Y:S03]  /*113b0*/  STL [R1+0x78], R4 ;  /* 0x0000780401007387 */ /* 0x0003e60000100800 */
[----:B------:R-:W-:Y:S01]  /*113c0*/  FADD.FTZ R2, R200, R2 ;  /* 0x00000002c8027221 */ /* 0x000fe20000010000 */
[----:B------:R1:W-:Y:S03]  /*113d0*/  STL [R1+0x88], R3 ;  /* 0x0000880301007387 */ /* 0x0003e60000100800 */
[-C--:B------:R-:W-:Y:S01]  /*113e0*/  HMMA.16816.F32.BF16 R120, R156, R24.reuse, R120 ;  /* 0x000000189c78723c */ /* 0x080fe20000041878 */
[----:B------:R1:W-:Y:S07]  /*113f0*/  STL [R1+0x84], R2 ;  /* 0x0000840201007387 */ /* 0x0003ee0000100800 */
[C---:B------:R-:W-:Y:S08]  /*11400*/  HMMA.16816.F32.BF16 R124, R192.reuse, R24, R124 ;  /* 0x00000018c07c723c */ /* 0x040ff0000004187c */
[-C--:B------:R-:W-:Y:S08]  /*11410*/  HMMA.16816.F32.BF16 R128, R192, R26.reuse, R128 ;  /* 0x0000001ac080723c */ /* 0x080ff00000041880 */
[----:B------:R-:W-:Y:S07]  /*11420*/  HMMA.16816.F32.BF16 R132, R156, R26, R132 ;  /* 0x0000001a9c84723c */ /* 0x000fee0000041884 */
[----:B------:R-:W-:Y:S02]  /*11430*/  MOV R156, R153 ;  /* 0x00000099009c7202 */ /* 0x000fe40000000f00 */
[----:B------:R-:W-:Y:S02]  /*11440*/  MOV R157, R152 ;  /* 0x00000098009d7202 */ /* 0x000fe40000000f00 */
[----:B-----5:R-:W-:Y:S02]  /*11450*/  ISETP.GT.AND P0, PT, R230, R10, PT ;  /* 0x0000000ae600720c */ /* 0x020fe40003f04270 */
[----:B------:R-:W-:Y:S11]  /*11460*/  MOV R230, R0 ;  /* 0x0000000000e67202 */ /* 0x000ff60000000f00 */
[----:B-1----:R-:W-:-:S05]  /*11470*/  @P0 BRA `(.L_x_1331) ;  /* 0xffffb64000000947 */ /* 0x002fca000383ffff */
[----:B------:R-:W2:Y:S01]  /*11480*/  LDL R3, [R1+0x4] ;  /* 0x0000040001037983 */ /* 0x000ea20000100800 */
[----:B------:R-:W-:Y:S01]  /*11490*/  IMAD.MOV.U32 R156, RZ, RZ, R153 ;  /* 0x000000ffff9c7224 */ /* 0x000fe200078e0099 */
[----:B------:R-:W-:Y:S01]  /*114a0*/  MOV R7, R6 ;  /* 0x0000000600077202 */ /* 0x000fe20000000f00 */
[----:B------:R-:W-:Y:S01]  /*114b0*/  IMAD.MOV.U32 R155, RZ, RZ, R154 ;  /* 0x000000ffff9b7224 */ /* 0x000fe200078e009a */
[----:B------:R-:W-:Y:S01]  /*114c0*/  MOV R230, R0 ;  /* 0x0000000000e67202 */ /* 0x000fe20000000f00 */
[----:B------:R-:W-:Y:S01]  /*114d0*/  IMAD.MOV.U32 R157, RZ, RZ, R152 ;  /* 0x000000ffff9d7224 */ /* 0x000fe200078e0098 */
[----:B--2---:R-:W-:-:S02]  /*114e0*/  SHF.L.U32 R3, R3, 0x7, RZ ;  /* 0x0000000703037819 */ /* 0x004fc400000006ff */
.L_x_1300:
[----:B-1----:R-:W2:Y:S04]  /*114f0*/  LDL R2, [R1+0x64] ;  /* 0x0000640001027983 */ /* 0x002ea80000100800 */
[----:B------:R-:W3:Y:S01]  /*11500*/  LDL R4, [R1+0x58] ;  /* 0x0000580001047983 */ /* 0x000ee20000100800 */
[----:B------:R-:W-:Y:S01]  /*11510*/  IMAD.MOV.U32 R6, RZ, RZ, 0x1 ;  /* 0x00000001ff067424 */ /* 0x000fe200078e00ff */
[----:B------:R-:W-:-:S02]  /*11520*/  IADD3 R3, R3, 0x7f, RZ ;  /* 0x0000007f03037810 */ /* 0x000fc40007ffe0ff */
[----:B------:R-:W-:Y:S02]  /*11530*/  LOP3.LUT R229, R229, 0xfffffbff, RZ, 0xc0, !PT ;  /* 0xfffffbffe5e57812 */ /* 0x000fe400078ec0ff */
[----:B------:R-:W-:-:S13]  /*11540*/  ISETP.NE.AND P0, PT, R6, c[0x0][0x2c4], PT ;  /* 0x0000b10006007a0c */ /* 0x000fda0003f05270 */
[----:B------:R-:W-:Y:S01]  /*11550*/  @P0 IMAD.HI.U32 R0, R3, c[0x0][0x2c8], RZ ;  /* 0x0000b20003000a27 */ /* 0x000fe200078e00ff */
[----:B------:R-:W-:-:S04]  /*11560*/  @P0 LOP3.LUT R229, R229, 0x400, RZ, 0xfc, !PT ;  /* 0x00000400e5e50812 */ /* 0x000fc800078efcff */
[----:B------:R-:W-:Y:S02]  /*11570*/  @P0 SHF.R.U32.HI R3, RZ, c[0x0][0x2cc], R0 ;  /* 0x0000b300ff030a19 */ /* 0x000fe40000011600 */
[----:B------:R-:W-:Y:S02]  /*11580*/  ISETP.LE.AND P0, PT, R6, c[0x0][0x32c], PT ;  /* 0x0000cb0006007a0c */ /* 0x000fe40003f03270 */
[----:B------:R-:W-:-:S11]  /*11590*/  LOP3.LUT R229, R229, 0xfffffdff, RZ, 0xc0, !PT ;  /* 0xfffffdffe5e57812 */ /* 0x000fd600078ec0ff */
[----:B------:R-:W-:Y:S02]  /*115a0*/  @P0 LOP3.LUT R229, R229, 0x200, RZ, 0xfc, !PT ;  /* 0x00000200e5e50812 */ /* 0x000fe400078efcff */
[----:B--2---:R-:W-:-:S05]  /*115b0*/  IADD3 R3, R3, 0x1, R2 ;  /* 0x0000000103037810 */ /* 0x004fca0007ffe002 */
[----:B---3--:R-:W-:-:S05]  /*115c0*/  IMAD.IADD R3, R3, 0x1, -R4 ;  /* 0x0000000103037824 */ /* 0x008fca00078e0a04 */
[----:B------:R-:W-:Y:S01]  /*115d0*/  IADD3 R2, R3, -c[0x0][0x324], RZ ;  /* 0x8000c90003027a10 */ /* 0x000fe20007ffe0ff */
[----:B------:R-:W-:Y:S05]  /*115e0*/  @!P0 BRA `(.L_x_1332) ;  /* 0x0000010000008947 */ /* 0x000fea0003800000 */
[----:B------:R-:W-:Y:S01]  /*115f0*/  MOV R0, R3 ;  /* 0x0000000300007202 */ /* 0x000fe20000000f00 */
[----:B------:R-:W-:Y:S03]  /*11600*/  BSSY B0, `(.L_x_1333) ;  /* 0x000000c000007945 */ /* 0x000fe60003800000 */
        /* <DEDUP_REMOVED lines=8> */
.L_x_1334:
[----:B------:R-:W-:-:S13]  /*11690*/  ISETP.NE.AND P0, PT, R6, c[0x0][0x32c], PT ;  /* 0x0000cb0006007a0c */ /* 0x000fda0003f05270 */
[----:B------:R-:W-:-:S05]  /*116a0*/  @P0 IMAD.HI.U32 R3, R0, c[0x0][0x330], RZ ;  /* 0x0000cc0000030a27 */ /* 0x000fca00078e00ff */
[----:B------:R-:W-:Y:S02]  /*116b0*/  @P0 SHF.R.U32.HI R0, RZ, c[0x0][0x334], R3 ;  /* 0x0000cd00ff000a19 */ /* 0x000fe40000011603 */
.L_x_1335:
[----:B------:R-:W-:Y:S05]  /*116c0*/  BSYNC B0 ;  /* 0x0000000000007941 */ /* 0x000fea0003800000 */
.L_x_1333:
[----:B------:R-:W-:-:S05]  /*116d0*/  IMAD R0, R0, c[0x0][0x32c], RZ ;  /* 0x0000cb0000007a24 */ /* 0x000fca00078e02ff */
[----:B------:R-:W-:-:S03]  /*116e0*/  IMNMX R2, R2, R0, !PT ;  /* 0x0000000002027217 */ /* 0x000fc60007800200 */
.L_x_1332:
[----:B------:R-:W2:Y:S01]  /*116f0*/  LDL R3, [R1+0x98] ;  /* 0x0000980001037983 */ /* 0x000ea20000100800 */
[----:B------:R-:W-:-:S05]  /*11700*/  IADD3 R2, R2, 0x2f, RZ ;  /* 0x0000002f02027810 */ /* 0x000fca0007ffe0ff */
[----:B------:R-:W-:-:S05]  /*11710*/  IMAD.HI R2, R2, 0x2aaaaaab, RZ ;  /* 0x2aaaaaab02027827 */ /* 0x000fca00078e02ff */
[----:B------:R-:W-:-:S04]  /*11720*/  SHF.R.U32.HI R0, RZ, 0x1f, R2 ;  /* 0x0000001fff007819 */ /* 0x000fc80000011602 */
[----:B------:R-:W-:-:S04]  /*11730*/  LEA.HI.SX32 R0, R2, R0, 0x1d ;  /* 0x0000000002007211 */ /* 0x000fc800078feaff */
[----:B--2---:R-:W-:-:S04]  /*11740*/  IMNMX R3, R3, R0, !PT ;  /* 0x0000000003037217 */ /* 0x004fc80007800200 */
[----:B------:R-:W-:Y:S01]  /*11750*/  ISETP.GE.AND P0, PT, R230, R3, PT ;  /* 0x00000003e600720c */ /* 0x000fe20003f06270 */
[----:B------:R1:W-:-:S12]  /*11760*/  STL [R1+0x7c], R3 ;  /* 0x00007c0301007387 */ /* 0x0003d80000100800 */
[----:B------:R-:W-:Y:S05]  /*11770*/  @!P0 BRA `(.L_x_1336) ;  /* 0x0000331000008947 */ /* 0x000fea0003800000 */
[----:B------:R-:W2:Y:S04]  /*11780*/  LDL R6, [R1+0x80] ;  /* 0x0000800001067983 */ /* 0x000ea80000100800 */
[----:B------:R-:W3:Y:S04]  /*11790*/  LDL.64 R8, [R1+0xa8] ;  /* 0x0000a80001087983 */ /* 0x000ee80000100a00 */
[----:B------:R-:W4:Y:S04]  /*117a0*/  LDL R4, [R1+0xd4] ;  /* 0x0000d40001047983 */ /* 0x000f280000100800 */
[----:B-1----:R-:W4:Y:S01]  /*117b0*/  LDL R3, [R1+0xcc] ;  /* 0x0000cc0001037983 */ /* 0x002f220000100800 */
[----:B------:R-:W-:Y:S01]  /*117c0*/  IMAD.MOV.U32 R0, RZ, RZ, R155 ;  /* 0x000000ffff007224 */ /* 0x000fe200078e009b */
[----:B------:R-:W-:Y:S01]  /*117d0*/  MOV R153, R7 ;  /* 0x0000000700997202 */ /* 0x000fe20000000f00 */
[----:B------:R-:W-:Y:S01]  /*117e0*/  IMAD.MOV.U32 R152, RZ, RZ, R157 ;  /* 0x000000ffff987224 */ /* 0x000fe200078e009d */
[----:B--2---:R-:W-:Y:S01]  /*117f0*/  ISETP.GE.AND P3, PT, R6, c[0x0][0x1d4], PT ;  /* 0x0000750006007a0c */ /* 0x004fe20003f66270 */
[----:B------:R-:W-:Y:S01]  /*11800*/  IMAD.MOV.U32 R6, RZ, RZ, R156 ;  /* 0x000000ffff067224 */ /* 0x000fe200078e009c */
[----:B---3--:R-:W-:-:S02]  /*11810*/  SHF.L.U64.HI R215, R8, 0x1, R9 ;  /* 0x0000000108d77819 */ /* 0x008fc40000010209 */
[----:B------:R-:W-:Y:S02]  /*11820*/  SHF.L.U32 R214, R8, 0x1, RZ ;  /* 0x0000000108d67819 */ /* 0x000fe400000006ff */
[C---:B----4-:R-:W-:Y:S01]  /*11830*/  SHF.L.U64.HI R213, R3.reuse, 0x1, R4 ;  /* 0x0000000103d57819 */ /* 0x050fe20000010204 */
[----:B------:R-:W-:Y:S02]  /*11840*/  IMAD.SHL.U32 R212, R3, 0x2, RZ ;  /* 0x0000000203d47824 */ /* 0x000fe400078e00ff */
.L_x_1347:
        /* <DEDUP_REMOVED lines=18> */
[----:B-1-34-:R-:W1:Y:S01]  /*11970*/  S2R R8, SR_CTAID.Y ;  /* 0x0000000000087919 */ /* 0x01ae620000002600 */
[----:B------:R-:W-:Y:S02]  /*11980*/  SHF.R.S32.HI R2, RZ, 0x1f, R240 ;  /* 0x0000001fff027819 */ /* 0x000fe400000114f0 */
[----:B------:R-:W-:Y:S03]  /*11990*/  SHF.R.S32.HI R7, RZ, 0x1f, R238 ;  /* 0x0000001fff077819 */ /* 0x000fe600000114ee */
[----:B------:R-:W-:Y:S02]  /*119a0*/  IMAD R4, R2, c[0x0][0x208], RZ ;  /* 0x0000820002047a24 */ /* 0x000fe400078e02ff */
[C---:B------:R-:W-:Y:S01]  /*119b0*/  IMAD.WIDE.U32 R2, R240.reuse, c[0x0][0x208], RZ ;  /* 0x00008200f0027a25 */ /* 0x040fe200078e00ff */
[----:B------:R-:W2:Y:S03]  /*119c0*/  S2R R9, SR_CTAID.Y ;  /* 0x0000000000097919 */ /* 0x000ea60000002600 */
[----:B------:R-:W-:Y:S02]  /*119d0*/  IMAD R4, R240, c[0x0][0x20c], R4 ;  /* 0x00008300f0047a24 */ /* 0x000fe400078e0204 */
[----:B------:R-:W-:Y:S03]  /*119e0*/  IMAD R7, R7, c[0x0][0x218], RZ ;  /* 0x0000860007077a24 */ /* 0x000fe600078e02ff */
        /* <DEDUP_REMOVED lines=14> */
.L_x_1455:
[----:B------:R-:W-:-:S05]  /*11ad0*/  BRA.DIV ~URZ, `(.L_x_1340) ;  /* 0x0000d6027f007947 */ /* 0x000fca000b800000 */
[----:B------:R-:W3:Y:S04]  /*11ae0*/  LDL R14, [R1+0xd8] ;  /* 0x0000d800010e7983 */ /* 0x000ee80000100800 */
[----:B------:R-:W4:Y:S04]  /*11af0*/  SHFL.IDX PT, R2, R7, RZ, 0x181f ;  /* 0x00181fff07027589 */ /* 0x000f2800000e0000 */
[----:B------:R-:W1:Y:S04]  /*11b00*/  SHFL.IDX PT, R10, R7, 0x1, 0x181f ;  /* 0x00381f00070a7f89 */ /* 0x000e6800000e0000 */
[----:B------:R-:W2:Y:S04]  /*11b10*/  SHFL.IDX PT, R11, R4, 0x1, 0x181f ;  /* 0x00381f00040b7f89 */ /* 0x000ea800000e0000 */
[----:B-1----:R-:W1:Y:S01]  /*11b20*/  SHFL.IDX PT, R4, R4, 0x2, 0x181f ;  /* 0x00581f0004047f89 */ /* 0x002e6200000e0000 */
[----:B---3--:R-:W-:Y:S02]  /*11b30*/  ISETP.GE.AND P4, PT, R14, c[0x0][0x1d4], PT ;  /* 0x000075000e007a0c */ /* 0x008fe40003f86270 */
[C---:B----4-:R-:W-:Y:S02]  /*11b40*/  IADD3 R12, P0, R2.reuse, R214, RZ ;  /* 0x000000d6020c7210 */ /* 0x050fe40007f1e0ff */
[----:B------:R-:W-:Y:S02]  /*11b50*/  IADD3 R8, P2, R2, R212, RZ ;  /* 0x000000d402087210 */ /* 0x000fe40007f5e0ff */
[C---:B------:R-:W-:Y:S01]  /*11b60*/  IADD3 R2, P1, R10.reuse, R214, RZ ;  /* 0x000000d60a027210 */ /* 0x040fe20007f3e0ff */
[C---:B--2---:R-:W-:Y:S01]  /*11b70*/  IMAD.X R13, R9.reuse, 0x1, R215, P0 ;  /* 0x00000001090d7824 */ /* 0x044fe200000e06d7 */
[----:B------:R-:W-:Y:S01]  /*11b80*/  IADD3 R10, P0, R10, R212, RZ ;  /* 0x000000d40a0a7210 */ /* 0x000fe20007f1e0ff */
[----:B------:R-:W-:Y:S02]  /*11b90*/  IMAD.X R9, R9, 0x1, R213, P2 ;  /* 0x0000000109097824 */ /* 0x000fe400010e06d5 */
[C---:B------:R-:W-:Y:S01]  /*11ba0*/  IMAD.X R3, R11.reuse, 0x1, R215, P1 ;  /* 0x000000010b037824 */ /* 0x040fe200008e06d7 */
[----:B------:R2:W-:Y:S01]  /*11bb0*/  LDGSTS.E.BYPASS.LTC128B.128 [R239], [R12.64], !P3 ;  /* 0x000000000cef7fae */ /* 0x0005e2000d901d46 */
[----:B------:R-:W-:Y:S03]  /*11bc0*/  IMAD.X R11, R11, 0x1, R213, P0 ;  /* 0x000000010b0b7824 */ /* 0x000fe600000e06d5 */
[----:B------:R3:W-:Y:S04]  /*11bd0*/  LDGSTS.E.BYPASS.LTC128B.128 [R239+0x1800], [R8.64], !P4 ;  /* 0x0180000008ef7fae */ /* 0x0007e8000e101d46 */
[----:B------:R4:W-:Y:S04]  /*11be0*/  LDGSTS.E.BYPASS.LTC128B.128 [R239+0x800], [R2.64], !P3 ;  /* 0x0080000002ef7fae */ /* 0x0009e8000d901d46 */
[----:B------:R2:W-:Y:S04]  /*11bf0*/  LDGSTS.E.BYPASS.LTC128B.128 [R239+0x2000], [R10.64], !P4 ;  /* 0x020000000aef7fae */ /* 0x0005e8000e101d46 */
[----:B---3--:R2:W5:Y:S04]  /*11c00*/  LDL R8, [R1+0x94] ;  /* 0x0000940001087983 */ /* 0x0085680000100800 */
[----:B----4-:R2:W3:Y:S02]  /*11c10*/  SHFL.IDX PT, R2, R7, 0x2, 0x181f ;  /* 0x00581f0007027f89 */ /* 0x0104e400000e0000 */
.L_x_1456:
[----:B-12--5:R-:W-:Y:S04]  /*11c20*/  IADD3 R10, -R8, 0x10, RZ ;  /* 0x00000010080a7810 */ /* 0x026fe80007ffe1ff */
[----:B------:R-:W-:Y:S04]  /*11c30*/  LOP3.LUT R10, R10, 0xf, RZ, 0xc0, !PT ;  /* 0x0000000f0a0a7812 */ /* 0x000fe800078ec0ff */
[----:B---3--:R-:W-:Y:S04]  /*11c40*/  IADD3 R10, P1, P0, R10, R2, R212 ;  /* 0x000000020a0a7210 */ /* 0x008fe8000783e0d4 */
[----:B------:R-:W-:Y:S02]  /*11c50*/  IADD3.X R11, RZ, R4, R213, P1, P0 ;  /* 0x00000004ff0b7210 */ /* 0x000fe40000fe04d5 */
[----:B------:R-:W-:Y:S02]  /*11c60*/  IADD3 R2, P0, R2, R214, RZ ;  /* 0x000000d602027210 */ /* 0x000fe40007f1e0ff */
[----:B------:R-:W-:Y:S03]  /*11c70*/  ISETP.NE.U32.AND P1, PT, R8, RZ, PT ;  /* 0x000000ff0800720c */ /* 0x000fe60003f25070 */
[----:B------:R-:W-:Y:S05]  /*11c80*/  IMAD.X R3, R4, 0x1, R215, P0 ;  /* 0x0000000104037824 */ /* 0x000fea00000e06d7 */
[----:B------:R-:W-:Y:S01]  /*11c90*/  @!PT LDS RZ, [RZ] ;  /* 0x00000000fffff984 */ /* 0x000fe20000000800 */
[----:B------:R-:W-:Y:S01]  /*11ca0*/  @!PT LDS RZ, [RZ] ;  /* 0x00000000fffff984 */ /* 0x000fe20000000800 */
[----:B------:R-:W-:Y:S01]  /*11cb0*/  @!PT LDS RZ, [RZ] ;  /* 0x00000000fffff984 */ /* 0x000fe20000000800 */
[----:B------:R1:W-:Y:S05]  /*11cc0*/  LDGSTS.E.BYPASS.LTC128B.128 [R239+0x1000], [R2.64], !P3 ;  /* 0x0100000002ef7fae */ /* 0x0003ea000d901d46 */
[----:B------:R1:W-:Y:S02]  /*11cd0*/  LDGSTS.E.BYPASS.LTC128B.128.ZFILL [R239+0x2800], [R10.64], P1 ;  /* 0x028000000aef7fae */ /* 0x0003e40008941d46 */
.L_x_1338:
[----:B-1-34-:R-:W-:Y:S05]  /*11ce0*/  BSYNC B0 ;  /* 0x0000000000007941 */ /* 0x01afea0003800000 */
.L_x_1337:
        /* <DEDUP_REMOVED lines=143> */
[----:B------:R-:W1:Y:S01]  /*125e0*/  S2R R231, SR_CTAID.Y ;  /* 0x0000000000e77919 */ /* 0x000e620000002600 */
[----:B--2---:R-:W-:Y:S01]  /*125f0*/  IMAD R3, R230, 0x30, R3 ;  /* 0x00000030e6037824 */ /* 0x004fe200078e0203 */
[----:B-1----:R-:W-:Y:S01]  /*12600*/  SHF.R.S32.HI R234, RZ, 0x1f, R232 ;  /* 0x0000001fffea7819 */ /* 0x002fe200000114e8 */
[----:B------:R-:W-:Y:S01]  /*12610*/  IMAD.WIDE.U32 R232, R231, c[0x0][0x1e8], RZ ;  /* 0x00007a00e7e87a25 */ /* 0x000fe200078e00ff */
[----:B---3--:R-:W-:Y:S03]  /*12620*/  ISETP.GT.AND P1, PT, R4, 0x2f, PT ;  /* 0x0000002f0400780c */ /* 0x008fe60003f24270 */
[----:B------:R-:W-:Y:S01]  /*12630*/  IMAD R156, R234, c[0x0][0x1e8], RZ ;  /* 0x00007a00ea9c7a24 */ /* 0x000fe200078e02ff */
[----:B------:R-:W-:Y:S03]  /*12640*/  IADD3 R3, R3, -0x30, R4 ;  /* 0xffffffd003037810 */ /* 0x000fe60007ffe004 */
[----:B------:R-:W-:Y:S02]  /*12650*/  IMAD R156, R231, c[0x0][0x1ec], R156 ;  /* 0x00007b00e79c7a24 */ /* 0x000fe400078e029c */
[----:B------:R-:W-:Y:S04]  /*12660*/  @P0 IMAD.HI.U32 R4, R3, c[0x0][0x2bc], RZ ;  /* 0x0000af0003040a27 */ /* 0x000fe800078e00ff */
[--C-:B------:R-:W-:Y:S01]  /*12670*/  IMAD.MOV.U32 R2, RZ, RZ, R3.reuse ;  /* 0x000000ffff027224 */ /* 0x100fe200078e0003 */
[----:B------:R-:W-:Y:S01]  /*12680*/  @P0 SHF.R.U32.HI R2, RZ, c[0x0][0x2c0], R4 ;  /* 0x0000b000ff020a19 */ /* 0x000fe20000011604 */
[----:B------:R-:W-:Y:S03]  /*12690*/  IMAD.IADD R156, R233, 0x1, R156 ;  /* 0x00000001e99c7824 */ /* 0x000fe600078e029c */
[C---:B----4-:R-:W-:Y:S04]  /*126a0*/  @!P1 IADD3 R4, P0, R2.reuse, R154, RZ ;  /* 0x0000009a02049210 */ /* 0x050fe80007f1e0ff */
[----:B-----5:R-:W-:Y:S01]  /*126b0*/  @!P1 LEA.HI.X.SX32 R7, R2, R7, 0x1, P0 ;  /* 0x0000000702079211 */ /* 0x020fe200000f0eff */
[----:B------:R-:W-:Y:S01]  /*126c0*/  IMAD.MOV R2, RZ, RZ, -R2 ;  /* 0x000000ffff027224 */ /* 0x000fe200078e0a02 */
[----:B------:R-:W-:Y:S03]  /*126d0*/  @!P1 LEA R154, P0, R4, c[0x0][0x2a0], 0x2 ;  /* 0x0000a800049a9a11 */ /* 0x000fe600078010ff */
[----:B------:R-:W-:Y:S01]  /*126e0*/  IMAD R240, R2, c[0x0][0x2b8], R3 ;  /* 0x0000ae0002f07a24 */ /* 0x000fe200078e0203 */
[----:B------:R-:W-:Y:S04]  /*126f0*/  @!P1 LEA.HI.X R155, R4, c[0x0][0x2a4], R7, 0x2, P0 ;  /* 0x0000a900049b9a11 */ /* 0x000fe800000f1407 */
[----:B------:R-:W-:Y:S01]  /*12700*/  SHF.R.S32.HI R2, RZ, 0x1f, R240 ;  /* 0x0000001fff027819 */ /* 0x000fe200000114f0 */
[----:B------:R-:W2:Y:S04]  /*12710*/  @!P1 LDG.E R238, [R154.64] ;  /* 0x000000069aee9981 */ /* 0x000ea8000c1e1900 */
[----:B------:R-:W-:Y:S02]  /*12720*/  IMAD R4, R2, c[0x0][0x1e0], RZ ;  /* 0x0000780002047a24 */ /* 0x000fe400078e02ff */
[C---:B------:R-:W-:Y:S04]  /*12730*/  IMAD.WIDE.U32 R2, R240.reuse, c[0x0][0x1e0], RZ ;  /* 0x00007800f0027a25 */ /* 0x040fe800078e00ff */
        /* <DEDUP_REMOVED lines=12> */
.L_x_1457:
        /* <DEDUP_REMOVED lines=14> */
[----:B------:R2:W-:Y:S01]  /*128e0*/  LDGSTS.E.BYPASS.LTC128B.128 [R237+0x5080], [R158.64], !P3 ;  /* 0x050800009eed7fae */ /* 0x0005e2000d901d46 */
[----:B------:R-:W-:Y:S03]  /*128f0*/  IMAD.X R157, R157, 0x1, R213, P0 ;  /* 0x000000019d9d7824 */ /* 0x000fe600000e06d5 */
[----:B------:R3:W-:Y:S04]  /*12900*/  LDGSTS.E.BYPASS.LTC128B.128 [R237+0x6880], [R154.64], !P4 ;  /* 0x068800009aed7fae */ /* 0x0007e8000e101d46 */
[----:B------:R4:W-:Y:S04]  /*12910*/  LDGSTS.E.BYPASS.LTC128B.128 [R237+0x5880], [R2.64], !P3 ;  /* 0x0588000002ed7fae */ /* 0x0009e8000d901d46 */
[----:B------:R2:W-:Y:S04]  /*12920*/  LDGSTS.E.BYPASS.LTC128B.128 [R237+0x7080], [R156.64], !P4 ;  /* 0x070800009ced7fae */ /* 0x0005e8000e101d46 */
[----:B---3--:R2:W5:Y:S04]  /*12930*/  LDL R154, [R1+0x94] ;  /* 0x00009400019a7983 */ /* 0x0085680000100800 */
[----:B----4-:R2:W3:Y:S02]  /*12940*/  SHFL.IDX PT, R2, R7, 0x2, 0x181f ;  /* 0x00581f0007027f89 */ /* 0x0104e400000e0000 */
.L_x_1458:
        /* <DEDUP_REMOVED lines=12> */
.L_x_1342:
[----:B------:R-:W-:Y:S05]  /*12a10*/  BSYNC B0 ;  /* 0x0000000000007941 */ /* 0x000fea0003800000 */
.L_x_1341:
        /* <DEDUP_REMOVED lines=51> */
.L_x_1459:
[----:B--2---:R-:W-:Y:S01]  /*12d50*/  FMNMX.FTZ R155, R4, R155, !PT ;  /* 0x0000009b049b7209 */ /* 0x004fe20007810000 */
[----:B------:R-:W-:-:S05]  /*12d60*/  BRA.DIV ~URZ, `(.L_x_1346) ;  /* 0x0000cba27f007947 */ /* 0x000fca000b800000 */
[----:B------:R-:W-:Y:S04]  /*12d70*/  SHFL.BFLY PT, R2, R156, 0x2, 0x1f ;  /* 0x0c401f009c027f89 */ /* 0x000fe800000e0000 */
[----:B------:R-:W-:Y:S04]  /*12d80*/  SHFL.BFLY PT, R3, R157, 0x2, 0x1f ;  /* 0x0c401f009d037f89 */ /* 0x000fe800000e0000 */
[----:B-1----:R-:W1:Y:S02]  /*12d90*/  SHFL.BFLY PT, R4, R7, 0x2, 0x1f ;  /* 0x0c401f0007047f89 */ /* 0x002e6400000e0000 */
[----:B-1----:R-:W-:Y:S02]  /*12da0*/  FMNMX.FTZ R4, R7, R4, !PT ;  /* 0x0000000407047209 */ /* 0x002fe40007810000 */
[----:B------:R-:W-:Y:S02]  /*12db0*/  FMNMX.FTZ R156, R156, R2, !PT ;  /* 0x000000029c9c7209 */ /* 0x000fe40007810000 */
[----:B------:R-:W-:Y:S01]  /*12dc0*/  FMNMX.FTZ R157, R157, R3, !PT ;  /* 0x000000039d9d7209 */ /* 0x000fe20007810000 */
[----:B------:R-:W-:Y:S04]  /*12dd0*/  SHFL.BFLY PT, R2, R4, 0x1, 0x1f ;  /* 0x0c201f0004027f89 */ /* 0x000fe800000e0000 */
[----:B------:R-:W1:Y:S04]  /*12de0*/  SHFL.BFLY PT, R3, R155, 0x1, 0x1f ;  /* 0x0c201f009b037f89 */ /* 0x000e6800000e0000 */
[----:B------:R-:W2:Y:S04]  /*12df0*/  SHFL.BFLY PT, R154, R156, 0x1, 0x1f ;  /* 0x0c201f009c9a7f89 */ /* 0x000ea800000e0000 */
[----:B------:R-:W3:Y:S01]  /*12e00*/  SHFL.BFLY PT, R158, R157, 0x1, 0x1f ;  /* 0x0c201f009d9e7f89 */ /* 0x000ee200000e0000 */
[----:B-1----:R-:W-:Y:S02]  /*12e10*/  FMNMX.FTZ R155, R155, R3, !PT ;  /* 0x000000039b9b7209 */ /* 0x002fe40007810000 */
[----:B--2---:R-:W-:Y:S02]  /*12e20*/  FMNMX.FTZ R156, R156, R154, !PT ;  /* 0x0000009a9c9c7209 */ /* 0x004fe40007810000 */
[----:B---3--:R-:W-:Y:S02]  /*12e30*/  FMNMX.FTZ R157, R157, R158, !PT ;  /* 0x0000009e9d9d7209 */ /* 0x008fe40007810000 */
.L_x_1460:
[----:B------:R-:W2:Y:S01]  /*12e40*/  LDL.LU R243, [R1+0x74] ;  /* 0x0000740001f37983 */ /* 0x000ea20000300800 */
[C---:B------:R-:W-:Y:S01]  /*12e50*/  FADD.FTZ R0, -R155.reuse, R0 ;  /* 0x000000009b007221 */ /* 0x040fe20000010100 */
[----:B------:R-:W-:Y:S01]  /*12e60*/  FMNMX.FTZ R2, R2, R4, !PT ;  /* 0x0000000402027209 */ /* 0x000fe20007810000 */
[----:B------:R-:W-:Y:S01]  /*12e70*/  FMUL.FTZ R158, R155, c[0x0][0x2d0] ;  /* 0x0000b4009b9e7a20 */ /* 0x000fe20000410000 */
[----:B------:R-:W-:Y:S01]  /*12e80*/  WARPSYNC 0xffffffff ;  /* 0xffffffff00007948 */ /* 0x000fe20003800000 */
[----:B------:R-:W-:Y:S02]  /*12e90*/  FMUL.FTZ R0, R0, c[0x0][0x2d0] ;  /* 0x0000b40000007a20 */ /* 0x000fe40000410000 */
[--C-:B------:R-:W-:Y:S02]  /*12ea0*/  FFMA.FTZ R8, R8, c[0x0][0x2d0], -R158.reuse ;  /* 0x0000b40008087a23 */ /* 0x100fe4000001089e */
[----:B------:R1:W3:Y:S01]  /*12eb0*/  MUFU.EX2 R3, R0 ;  /* 0x0000000000037308 */ /* 0x0002e20000000800 */
        /* <DEDUP_REMOVED lines=13> */
[C---:B------:R-:W-:Y:S02]  /*12f90*/  FMUL.FTZ R154, R156.reuse, c[0x0][0x2d0] ;  /* 0x0000b4009c9a7a20 */ /* 0x040fe40000410000 */
[----:B-1----:R-:W-:Y:S02]  /*12fa0*/  FADD.FTZ R0, -R156, R6 ;  /* 0x000000069c007221 */ /* 0x002fe40000010100 */
[--C-:B------:R-:W-:Y:S02]  /*12fb0*/  FFMA.FTZ R192, R38, c[0x0][0x2d0], -R154.reuse ;  /* 0x0000b40026c07a23 */ /* 0x100fe4000001089a */
[----:B------:R-:W-:Y:S01]  /*12fc0*/  FMUL.FTZ R0, R0, c[0x0][0x2d0] ;  /* 0x0000b40000007a20 */ /* 0x000fe20000410000 */
[----:B------:R-:W-:Y:S01]  /*12fd0*/  MUFU.EX2 R236, R20 ;  /* 0x0000001400ec7308 */ /* 0x000fe20000000800 */
[--C-:B------:R-:W-:Y:S02]  /*12fe0*/  FFMA.FTZ R159, R39, c[0x0][0x2d0], -R154.reuse ;  /* 0x0000b400279f7a23 */ /* 0x100fe4000001089a */
[----:B------:R-:W1:Y:S01]  /*12ff0*/  LDSM.16.MT88.4 R36, [R217+0x2080] ;  /* 0x00208000d924783b */ /* 0x000e620000004200 */
[----:B----4-:R-:W-:Y:S02]  /*13000*/  FMUL.FTZ R8, R157, c[0x0][0x2d0] ;  /* 0x0000b4009d087a20 */ /* 0x010fe40000410000 */
[----:B------:R-:W-:Y:S02]  /*13010*/  FFMA.FTZ R10, R10, c[0x0][0x2d0], -R154 ;  /* 0x0000b4000a0a7a23 */ /* 0x000fe4000001089a */
[--C-:B------:R-:W-:Y:S02]  /*13020*/  FFMA.FTZ R202, R44, c[0x0][0x2d0], -R8.reuse ;  /* 0x0000b4002cca7a23 */ /* 0x100fe40000010808 */
[----:B------:R4:W-:Y:S01]  /*13030*/  MUFU.EX2 R6, R0 ;  /* 0x0000000000067308 */ /* 0x0009e20000000800 */
[--C-:B------:R-:W-:Y:S01]  /*13040*/  FFMA.FTZ R201, R45, c[0x0][0x2d0], -R8.reuse ;  /* 0x0000b4002dc97a23 */ /* 0x100fe20000010808 */
[----:B------:R-:W5:Y:S01]  /*13050*/  LDL.LU R44, [R1+0x88] ;  /* 0x00008800012c7983 */ /* 0x000f620000300800 */
        /* <DEDUP_REMOVED lines=9> */
[----:B------:R-:W-:Y:S01]  /*130f0*/  FFMA.FTZ R33, R33, c[0x0][0x2d0], -R8 ;  /* 0x0000b40021217a23 */ /* 0x000fe20000010808 */
[----:B------:R-:W-:Y:S01]  /*13100*/  MUFU.EX2 R199, R10 ;  /* 0x0000000a00c77308 */ /* 0x000fe20000000800 */
[--C-:B------:R-:W-:Y:S02]  /*13110*/  FFMA.FTZ R11, R11, c[0x0][0x2d0], -R154.reuse ;  /* 0x0000b4000b0b7a23 */ /* 0x100fe4000001089a */
[----:B------:R-:W-:Y:S02]  /*13120*/  FFMA.FTZ R23, R23, c[0x0][0x2d0], -R154 ;  /* 0x0000b40017177a23 */ /* 0x000fe4000001089a */
[----:B----4-:R-:W-:Y:S02]  /*13130*/  FADD.FTZ R0, -R157, R152 ;  /* 0x000000989d007221 */ /* 0x010fe40000010100 */
[----:B------:R-:W-:Y:S02]  /*13140*/  FFMA.FTZ R152, R28, c[0x0][0x2d0], -R8 ;  /* 0x0000b4001c987a23 */ /* 0x000fe40000010808 */
[----:B------:R-:W-:Y:S01]  /*13150*/  FMUL.FTZ R0, R0, c[0x0][0x2d0] ;  /* 0x0000b40000007a20 */ /* 0x000fe20000410000 */
[----:B------:R-:W-:Y:S01]  /*13160*/  MUFU.EX2 R234, R11 ;  /* 0x0000000b00ea7308 */ /* 0x000fe20000000800 */
[--C-:B------:R-:W-:Y:S02]  /*13170*/  FFMA.FTZ R22, R22, c[0x0][0x2d0], -R154.reuse ;  /* 0x0000b40016167a23 */ /* 0x100fe4000001089a */
[--C-:B------:R-:W-:Y:S02]  /*13180*/  FFMA.FTZ R194, R26, c[0x0][0x2d0], -R154.reuse ;  /* 0x0000b4001ac27a23 */ /* 0x100fe4000001089a */
[--C-:B------:R-:W-:Y:S02]  /*13190*/  FFMA.FTZ R193, R27, c[0x0][0x2d0], -R154.reuse ;  /* 0x0000b4001bc17a23 */ /* 0x100fe4000001089a */
[--C-:B------:R-:W-:Y:S02]  /*131a0*/  FFMA.FTZ R206, R42, c[0x0][0x2d0], -R154.reuse ;  /* 0x0000b4002ace7a23 */ /* 0x100fe4000001089a */
[--C-:B------:R-:W-:Y:S01]  /*131b0*/  FFMA.FTZ R205, R43, c[0x0][0x2d0], -R154.reuse ;  /* 0x0000b4002bcd7a23 */ /* 0x100fe2000001089a */
[----:B------:R4:W-:Y:S01]  /*131c0*/  MUFU.EX2 R7, R0 ;  /* 0x0000000000077308 */ /* 0x0009e20000000800 */
[--C-:B------:R-:W-:Y:S02]  /*131d0*/  FFMA.FTZ R204, R54, c[0x0][0x2d0], -R154.reuse ;  /* 0x0000b40036cc7a23 */ /* 0x100fe4000001089a */
[----:B------:R-:W-:Y:S07]  /*131e0*/  FFMA.FTZ R154, R55, c[0x0][0x2d0], -R154 ;  /* 0x0000b400379a7a23 */ /* 0x000fee000001089a */
[----:B------:R-:W-:Y:S10]  /*131f0*/  MUFU.EX2 R242, R23 ;  /* 0x0000001700f27308 */ /* 0x000ff40000000800 */
[----:B------:R-:W-:Y:S01]  /*13200*/  MUFU.EX2 R252, R22 ;  /* 0x0000001600fc7308 */ /* 0x000fe20000000800 */
[C---:B----4-:R-:W-:Y:S02]  /*13210*/  FADD.FTZ R0, -R2.reuse, R153 ;  /* 0x0000009902007221 */ /* 0x050fe40000010100 */
[----:B------:R-:W-:Y:S02]  /*13220*/  FMUL.FTZ R153, R2, c[0x0][0x2d0] ;  /* 0x0000b40002997a20 */ /* 0x000fe40000410000 */
[----:B------:R-:W-:Y:S02]  /*13230*/  FMUL.FTZ R0, R0, c[0x0][0x2d0] ;  /* 0x0000b40000007a20 */ /* 0x000fe40000410000 */
[--C-:B------:R-:W-:Y:S03]  /*13240*/  FFMA.FTZ R14, R14, c[0x0][0x2d0], -R153.reuse ;  /* 0x0000b4000e0e7a23 */ /* 0x100fe60000010899 */
        /* <DEDUP_REMOVED lines=8> */
[--C-:B------:R-:W-:Y:S07]  /*132d0*/  FFMA.FTZ R35, R35, c[0x0][0x2d0], -R153.reuse ;  /* 0x0000b40023237a23 */ /* 0x100fee0000010899 */
        /* <DEDUP_REMOVED lines=11> */
[----:B------:R-:W4:Y:S10]  /*13390*/  MUFU.EX2 R249, R195 ;  /* 0x000000c300f97308 */ /* 0x000f340000000800 */
[----:B------:R-:W-:Y:S10]  /*133a0*/  MUFU.EX2 R245, R192 ;  /* 0x000000c000f57308 */ /* 0x000ff40000000800 */
[----:B------:R-:W-:Y:S10]  /*133b0*/  MUFU.EX2 R192, R154 ;  /* 0x0000009a00c07308 */ /* 0x000ff40000000800 */
[----:B------:R-:W-:Y:S10]  /*133c0*/  MUFU.EX2 R248, R159 ;  /* 0x0000009f00f87308 */ /* 0x000ff40000000800 */
[----:B------:R4:W-:Y:S10]  /*133d0*/  MUFU.EX2 R196, R30 ;  /* 0x0000001e00c47308 */ /* 0x0009f40000000800 */
[----:B------:R-:W-:Y:S10]  /*133e0*/  MUFU.EX2 R195, R34 ;  /* 0x0000002200c37308 */ /* 0x000ff40000000800 */
        /* <DEDUP_REMOVED lines=10> */
[----:B---3--:R-:W-:Y:S01]  /*13490*/  FMUL.FTZ R8, R3, R172 ;  /* 0x000000ac03087220 */ /* 0x008fe20000410000 */
[----:B----4-:R-:W-:Y:S01]  /*134a0*/  F2FP.BF16.PACK_AB R30, R249, R247 ;  /* 0x000000f7f91e723e */ /* 0x010fe200000010ff */
[----:B------:R-:W-:Y:S01]  /*134b0*/  FMUL.FTZ R9, R3, R173 ;  /* 0x000000ad03097220 */ /* 0x000fe20000410000 */
[----:B-1----:R-:W-:Y:S01]  /*134c0*/  F2FP.BF16.PACK_AB R35, R197, R195 ;  /* 0x000000c3c523723e */ /* 0x002fe200000010ff */
[----:B------:R-:W-:Y:S01]  /*134d0*/  FMUL.FTZ R20, R3, R164 ;  /* 0x000000a403147220 */ /* 0x000fe20000410000 */
[----:B------:R-:W-:Y:S01]  /*134e0*/  F2FP.BF16.PACK_AB R164, R233, R232 ;  /* 0x000000e8e9a4723e */ /* 0x000fe200000010ff */
[----:B------:R-:W-:Y:S01]  /*134f0*/  FMUL.FTZ R21, R3, R165 ;  /* 0x000000a503157220 */ /* 0x000fe20000410000 */
[----:B------:R-:W-:Y:S01]  /*13500*/  F2FP.BF16.PACK_AB R165, R231, R211 ;  /* 0x000000d3e7a5723e */ /* 0x000fe200000010ff */
[C---:B------:R-:W-:Y:S01]  /*13510*/  FMUL.FTZ R24, R3.reuse, R168 ;  /* 0x000000a803187220 */ /* 0x040fe20000410000 */
[----:B------:R-:W-:Y:S01]  /*13520*/  MUFU.EX2 R173, R18 ;  /* 0x0000001200ad7308 */ /* 0x000fe20000000800 */
[C---:B------:R-:W-:Y:S02]  /*13530*/  FMUL.FTZ R25, R3.reuse, R169 ;  /* 0x000000a903197220 */ /* 0x040fe40000410000 */
[----:B------:R-:W-:Y:S01]  /*13540*/  FMUL.FTZ R52, R3, R160 ;  /* 0x000000a003347220 */ /* 0x000fe20000410000 */
[----:B------:R-:W-:Y:S01]  /*13550*/  F2FP.BF16.PACK_AB R160, R235, R200 ;  /* 0x000000c8eba0723e */ /* 0x000fe200000010ff */
[C---:B------:R-:W-:Y:S01]  /*13560*/  FMUL.FTZ R53, R3.reuse, R161 ;  /* 0x000000a103357220 */ /* 0x040fe20000410000 */
[----:B------:R-:W-:Y:S01]  /*13570*/  F2FP.BF16.PACK_AB R161, R234, R199 ;  /* 0x000000c7eaa1723e */ /* 0x000fe200000010ff */
[C---:B------:R-:W-:Y:S02]  /*13580*/  FMUL.FTZ R136, R3.reuse, R136 ;  /* 0x0000008803887220 */ /* 0x040fe40000410000 */
[C---:B------:R-:W-:Y:S01]  /*13590*/  FMUL.FTZ R137, R3.reuse, R137 ;  /* 0x0000008903897220 */ /* 0x040fe20000410000 */
[----:B------:R-:W1:Y:S01]  /*135a0*/  MUFU.EX2 R172, R19 ;  /* 0x0000001300ac7308 */ /* 0x000e620000000800 */
[C---:B------:R-:W-:Y:S02]  /*135b0*/  FMUL.FTZ R148, R3.reuse, R148 ;  /* 0x0000009403947220 */ /* 0x040fe40000410000 */
        /* <DEDUP_REMOVED lines=19> */
[C---:B--2---:R-:W-:Y:S02]  /*136f0*/  FFMA.FTZ R29, R3.reuse, R243, R200 ;  /* 0x000000f3031d7223 */ /* 0x044fe400000100c8 */
[C---:B------:R-:W-:Y:S01]  /*13700*/  FMUL.FTZ R132, R3.reuse, R132 ;  /* 0x0000008403847220 */ /* 0x040fe20000410000 */
[----:B------:R-:W-:Y:S01]  /*13710*/  MUFU.EX2 R200, R152 ;  /* 0x0000009800c87308 */ /* 0x000fe20000000800 */
[----:B------:R-:W-:Y:S02]  /*13720*/  FMUL.FTZ R133, R3, R133 ;  /* 0x0000008503857220 */ /* 0x000fe40000410000 */
[----:B------:R-:W2:Y:S01]  /*13730*/  LDL.LU R3, [R1+0x78] ;  /* 0x0000780001037983 */ /* 0x000ea20000300800 */
[C---:B------:R-:W-:Y:S01]  /*13740*/  FMUL.FTZ R10, R6.reuse, R174 ;  /* 0x000000ae060a7220 */ /* 0x040fe20000410000 */
[----:B------:R-:W-:Y:S01]  /*13750*/  MOV R174, R242 ;  /* 0x000000f200ae7202 */ /* 0x000fe20000000f00 */
[C---:B------:R-:W-:Y:S01]  /*13760*/  FMUL.FTZ R11, R6.reuse, R175 ;  /* 0x000000af060b7220 */ /* 0x040fe20000410000 */
[----:B------:R-:W-:Y:S01]  /*13770*/  MOV R175, R241 ;  /* 0x000000f100af7202 */ /* 0x000fe20000000f00 */
[C---:B------:R-:W-:Y:S02]  /*13780*/  FMUL.FTZ R26, R6.reuse, R170 ;  /* 0x000000aa061a7220 */ /* 0x040fe40000410000 */
[C---:B------:R-:W-:Y:S01]  /*13790*/  FMUL.FTZ R27, R6.reuse, R171 ;  /* 0x000000ab061b7220 */ /* 0x040fe20000410000 */
[----:B------:R3:W4:Y:S01]  /*137a0*/  MUFU.EX2 R242, R4 ;  /* 0x0000000400f27308 */ /* 0x0007220000000800 */
[----:B------:R-:W4:Y:S01]  /*137b0*/  LDSM.16.MT88.4 R168, [R218+0x2080] ;  /* 0x00208000daa8783b */ /* 0x000f220000004200 */
[C---:B------:R-:W-:Y:S01]  /*137c0*/  FMUL.FTZ R54, R6.reuse, R162 ;  /* 0x000000a206367220 */ /* 0x040fe20000410000 */
[----:B------:R-:W-:Y:S01]  /*137d0*/  F2FP.BF16.PACK_AB R162, R175, R236 ;  /* 0x000000ecafa2723e */ /* 0x000fe200000010ff */
[----:B------:R-:W-:Y:S01]  /*137e0*/  FMUL.FTZ R55, R6, R163 ;  /* 0x000000a306377220 */ /* 0x000fe20000410000 */
[----:B------:R-:W-:Y:S01]  /*137f0*/  F2FP.BF16.PACK_AB R163, R174, R252 ;  /* 0x000000fcaea3723e */ /* 0x000fe200000010ff */
[C---:B------:R-:W-:Y:S01]  /*13800*/  FMUL.FTZ R22, R6.reuse, R166 ;  /* 0x000000a606167220 */ /* 0x040fe20000410000 */
[----:B------:R-:W-:Y:S01]  /*13810*/  F2FP.BF16.PACK_AB R166, R251, R250 ;  /* 0x000000fafba6723e */ /* 0x000fe200000010ff */
[----:B------:R-:W-:Y:S01]  /*13820*/  FMUL.FTZ R23, R6, R167 ;  /* 0x000000a706177220 */ /* 0x000fe20000410000 */
[----:B-1----:R-:W-:Y:S01]  /*13830*/  F2FP.BF16.PACK_AB R167, R172, R173 ;  /* 0x000000adaca7723e */ /* 0x002fe200000010ff */
[C---:B------:R-:W-:Y:S01]  /*13840*/  FMUL.FTZ R12, R7.reuse, R176 ;  /* 0x000000b0070c7220 */ /* 0x040fe20000410000 */
[----:B------:R-:W-:Y:S01]  /*13850*/  MUFU.EX2 R241, R194 ;  /* 0x000000c200f17308 */ /* 0x000fe20000000800 */
[-C--:B------:R-:W-:Y:S05]  /*13860*/  HMMA.16816.F32.BF16 R8, R160, R36.reuse, R8 ;  /* 0x00000024a008723c */ /* 0x080fea0000041808 */
[C---:B------:R-:W-:Y:S02]  /*13870*/  FMUL.FTZ R13, R7.reuse, R177 ;  /* 0x000000b1070d7220 */ /* 0x040fe40000410000 */
[C---:B------:R-:W-:Y:S02]  /*13880*/  FMUL.FTZ R14, R0.reuse, R178 ;  /* 0x000000b2000e7220 */ /* 0x040fe40000410000 */
[----:B------:R-:W-:Y:S01]  /*13890*/  FMUL.FTZ R15, R0, R179 ;  /* 0x000000b3000f7220 */ /* 0x000fe20000410000 */
[----:B------:R1:W-:Y:S02]  /*138a0*/  MUFU.EX2 R194, R31 ;  /* 0x0000001f00c27308 */ /* 0x0003e40000000800 */
[--C-:B---3--:R-:W-:Y:S02]  /*138b0*/  FFMA.FTZ R4, R46, c[0x0][0x2d0], -R153.reuse ;  /* 0x0000b4002e047a23 */ /* 0x108fe40000010899 */
[----:B------:R-:W-:Y:S02]  /*138c0*/  FFMA.FTZ R152, R50, c[0x0][0x2d0], -R153 ;  /* 0x0000b40032987a23 */ /* 0x000fe40000010899 */
[C---:B------:R-:W-:Y:S04]  /*138d0*/  HMMA.16816.F32.BF16 R12, R164.reuse, R36, R12 ;  /* 0x00000024a40c723c */ /* 0x040fe8000004180c */
[C---:B------:R-:W-:Y:S01]  /*138e0*/  FMUL.FTZ R16, R7.reuse, R180 ;  /* 0x000000b407107220 */ /* 0x040fe20000410000 */
[----:B------:R4:W-:Y:S01]  /*138f0*/  MUFU.EX2 R243, R32 ;  /* 0x0000002000f37308 */ /* 0x0009e20000000800 */
[C---:B------:R-:W-:Y:S02]  /*13900*/  FMUL.FTZ R17, R7.reuse, R181 ;  /* 0x000000b507117220 */ /* 0x040fe40000410000 */
[C---:B------:R-:W-:Y:S04]  /*13910*/  FMUL.FTZ R18, R0.reuse, R182 ;  /* 0x000000b600127220 */ /* 0x040fe80000410000 */
[----:B------:R-:W-:Y:S02]  /*13920*/  FMUL.FTZ R19, R0, R183 ;  /* 0x000000b700137220 */ /* 0x000fe40000410000 */
[C---:B------:R-:W-:Y:S01]  /*13930*/  FMUL.FTZ R36, R7.reuse, R184 ;  /* 0x000000b807247220 */ /* 0x040fe20000410000 */
[----:B------:R-:W-:Y:S01]  /*13940*/  MUFU.EX2 R154, R4 ;  /* 0x00000004009a7308 */ /* 0x000fe20000000800 */
[C---:B------:R-:W-:Y:S02]  /*13950*/  FMUL.FTZ R37, R7.reuse, R185 ;  /* 0x000000b907257220 */ /* 0x040fe40000410000 */
[C---:B------:R-:W-:Y:S01]  /*13960*/  FMUL.FTZ R40, R7.reuse, R188 ;  /* 0x000000bc07287220 */ /* 0x040fe20000410000 */
[-C--:B------:R-:W-:Y:S03]  /*13970*/  HMMA.16816.F32.BF16 R16, R164, R38.reuse, R16 ;  /* 0x00000026a410723c */ /* 0x080fe60000041810 */
[C---:B------:R-:W-:Y:S01]  /*13980*/  FMUL.FTZ R41, R7.reuse, R189 ;  /* 0x000000bd07297220 */ /* 0x040fe20000410000 */
[----:B-1----:R-:W-:Y:S01]  /*13990*/  F2FP.BF16.PACK_AB R31, R248, R245 ;  /* 0x000000f5f81f723e */ /* 0x002fe200000010ff */
[C---:B------:R-:W-:Y:S01]  /*139a0*/  FMUL.FTZ R42, R0.reuse, R190 ;  /* 0x000000be002a7220 */ /* 0x040fe20000410000 */
[----:B------:R-:W-:Y:S01]  /*139b0*/  MUFU.EX2 R152, R152 ;  /* 0x0000009800987308 */ /* 0x000fe20000000800 */
[----:B------:R-:W-:Y:S01]  /*139c0*/  FMUL.FTZ R43, R0, R191 ;  /* 0x000000bf002b7220 */ /* 0x000fe20000410000 */
[C---:B------:R-:W-:Y:S04]  /*139d0*/  HMMA.16816.F32.BF16 R20, R160.reuse, R38, R20 ;  /* 0x00000026a014723c */ /* 0x040fe80000041814 */
[----:B------:R-:W-:Y:S01]  /*139e0*/  FMUL.FTZ R138, R6, R138 ;  /* 0x0000008a068a7220 */ /* 0x000fe20000410000 */
[----:B----4-:R-:W-:Y:S01]  /*139f0*/  F2FP.BF16.PACK_AB R32, R242, R200 ;  /* 0x000000c8f220723e */ /* 0x010fe200000010ff */
[----:B------:R-:W-:Y:S02]  /*13a00*/  FMUL.FTZ R139, R6, R139 ;  /* 0x0000008b068b7220 */ /* 0x000fe40000410000 */
[-C--:B------:R-:W-:Y:S04]  /*13a10*/  HMMA.16816.F32.BF16 R24, R160, R168.reuse, R24 ;  /* 0x000000a8a018723c */ /* 0x080fe80000041818 */
[C---:B------:R-:W-:Y:S02]  /*13a20*/  FMUL.FTZ R38, R0.reuse, R186 ;  /* 0x000000ba00267220 */ /* 0x040fe40000410000 */
[C---:B------:R-:W-:Y:S02]  /*13a30*/  FMUL.FTZ R39, R0.reuse, R187 ;  /* 0x000000bb00277220 */ /* 0x040fe40000410000 */
[C---:B------:R-:W-:Y:S04]  /*13a40*/  FMUL.FTZ R140, R7.reuse, R140 ;  /* 0x0000008c078c7220 */ /* 0x040fe80000410000 */
        /* <DEDUP_REMOVED lines=11> */
[C---:B------:R-:W-:Y:S04]  /*13b00*/  FMUL.FTZ R150, R6.reuse, R150 ;  /* 0x0000009606967220 */ /* 0x040fe80000410000 */
[C---:B------:R-:W-:Y:S02]  /*13b10*/  FMUL.FTZ R151, R6.reuse, R151 ;  /* 0x0000009706977220 */ /* 0x040fe40000410000 */
[C---:B------:R-:W-:Y:S02]  /*13b20*/  FMUL.FTZ R58, R6.reuse, R58 ;  /* 0x0000003a063a7220 */ /* 0x040fe40000410000 */
[----:B------:R-:W-:Y:S02]  /*13b30*/  FMUL.FTZ R59, R6, R59 ;  /* 0x0000003b063b7220 */ /* 0x000fe40000410000 */
[C---:B------:R-:W-:Y:S02]  /*13b40*/  FMUL.FTZ R60, R7.reuse, R60 ;  /* 0x0000003c073c7220 */ /* 0x040fe40000410000 */
[C---:B------:R-:W-:Y:S02]  /*13b50*/  FMUL.FTZ R61, R7.reuse, R61 ;  /* 0x0000003d073d7220 */ /* 0x040fe40000410000 */
[C---:B------:R-:W-:Y:S02]  /*13b60*/  FMUL.FTZ R62, R0.reuse, R62 ;  /* 0x0000003e003e7220 */ /* 0x040fe40000410000 */
[C---:B------:R-:W-:Y:S02]  /*13b70*/  FMUL.FTZ R63, R0.reuse, R63 ;  /* 0x0000003f003f7220 */ /* 0x040fe40000410000 */
[C---:B------:R-:W-:Y:S02]  /*13b80*/  FMUL.FTZ R64, R7.reuse, R64 ;  /* 0x0000004007407220 */ /* 0x040fe40000410000 */
[C---:B------:R-:W-:Y:S02]  /*13b90*/  FMUL.FTZ R65, R7.reuse, R65 ;  /* 0x0000004107417220 */ /* 0x040fe40000410000 */
[C---:B------:R-:W-:Y:S02]  /*13ba0*/  FMUL.FTZ R66, R0.reuse, R66 ;  /* 0x0000004200427220 */ /* 0x040fe40000410000 */
[----:B------:R-:W-:Y:S02]  /*13bb0*/  FMUL.FTZ R67, R0, R67 ;  /* 0x0000004300437220 */ /* 0x000fe40000410000 */
[C---:B------:R-:W-:Y:S02]  /*13bc0*/  FMUL.FTZ R70, R6.reuse, R70 ;  /* 0x0000004606467220 */ /* 0x040fe40000410000 */
[C---:B------:R-:W-:Y:S02]  /*13bd0*/  FMUL.FTZ R71, R6.reuse, R71 ;  /* 0x0000004706477220 */ /* 0x040fe40000410000 */
[C---:B------:R-:W-:Y:S02]  /*13be0*/  FMUL.FTZ R74, R6.reuse, R74 ;  /* 0x0000004a064a7220 */ /* 0x040fe40000410000 */
[----:B------:R-:W-:Y:S01]  /*13bf0*/  FMUL.FTZ R75, R6, R75 ;  /* 0x0000004b064b7220 */ /* 0x000fe20000410000 */
[-C--:B-1----:R-:W-:Y:S03]  /*13c00*/  HMMA.16816.F32.BF16 R136, R160, R168.reuse, R136 ;  /* 0x000000a8a088723c */ /* 0x082fe60000041888 */
        /* <DEDUP_REMOVED lines=11> */
[----:B------:R-:W-:Y:S02]  /*13cc0*/  FMUL.FTZ R83, R0, R83 ;  /* 0x0000005300537220 */ /* 0x000fe40000410000 */
[C---:B------:R-:W-:Y:S02]  /*13cd0*/  FMUL.FTZ R86, R6.reuse, R86 ;  /* 0x0000005606567220 */ /* 0x040fe40000410000 */
[C---:B------:R-:W-:Y:S04]  /*13ce0*/  FMUL.FTZ R87, R6.reuse, R87 ;  /* 0x0000005706577220 */ /* 0x040fe80000410000 */
        /* <DEDUP_REMOVED lines=13> */
[----:B------:R-:W-:Y:S02]  /*13dc0*/  FMUL.FTZ R107, R6, R107 ;  /* 0x0000006b066b7220 */ /* 0x000fe40000410000 */
[C---:B------:R-:W-:Y:S01]  /*13dd0*/  FMUL.FTZ R108, R7.reuse, R108 ;  /* 0x0000006c076c7220 */ /* 0x040fe20000410000 */
        /* <DEDUP_REMOVED lines=9> */
[----:B------:R-:W-:Y:S02]  /*13e70*/  FMUL.FTZ R115, R0, R115 ;  /* 0x0000007300737220 */ /* 0x000fe40000410000 */
[C---:B------:R-:W-:Y:S01]  /*13e80*/  HMMA.16816.F32.BF16 R68, R160.reuse, R170, R68 ;  /* 0x000000aaa044723c */ /* 0x040fe20000041844 */
[----:B------:R-:W1:Y:S03]  /*13e90*/  LDSM.16.MT88.4 R168, [R217+0x3880] ;  /* 0x00388000d9a8783b */ /* 0x000e660000004200 */
[C---:B------:R-:W-:Y:S02]  /*13ea0*/  FMUL.FTZ R118, R6.reuse, R118 ;  /* 0x0000007606767220 */ /* 0x040fe40000410000 */
[C---:B------:R-:W-:Y:S02]  /*13eb0*/  FMUL.FTZ R119, R6.reuse, R119 ;  /* 0x0000007706777220 */ /* 0x040fe40000410000 */
[C---:B------:R-:W-:Y:S04]  /*13ec0*/  FMUL.FTZ R122, R6.reuse, R122 ;  /* 0x0000007a067a7220 */ /* 0x040fe80000410000 */
[----:B------:R-:W-:Y:S02]  /*13ed0*/  FMUL.FTZ R123, R6, R123 ;  /* 0x0000007b067b7220 */ /* 0x000fe40000410000 */
[C---:B------:R-:W-:Y:S02]  /*13ee0*/  FMUL.FTZ R124, R7.reuse, R124 ;  /* 0x0000007c077c7220 */ /* 0x040fe40000410000 */
[C---:B------:R-:W-:Y:S02]  /*13ef0*/  FMUL.FTZ R125, R7.reuse, R125 ;  /* 0x0000007d077d7220 */ /* 0x040fe40000410000 */
[C---:B------:R-:W-:Y:S02]  /*13f00*/  FMUL.FTZ R126, R0.reuse, R126 ;  /* 0x0000007e007e7220 */ /* 0x040fe40000410000 */
[C---:B------:R-:W-:Y:S02]  /*13f10*/  FMUL.FTZ R127, R0.reuse, R127 ;  /* 0x0000007f007f7220 */ /* 0x040fe40000410000 */
[C---:B------:R-:W-:Y:S02]  /*13f20*/  FMUL.FTZ R128, R7.reuse, R128 ;  /* 0x0000008007807220 */ /* 0x040fe40000410000 */
[C---:B------:R-:W-:Y:S02]  /*13f30*/  FMUL.FTZ R129, R7.reuse, R129 ;  /* 0x0000008107817220 */ /* 0x040fe40000410000 */
[----:B-----5:R-:W-:Y:S02]  /*13f40*/  FFMA.FTZ R7, R7, R44, R232 ;  /* 0x0000002c07077223 */ /* 0x020fe400000100e8 */
[C---:B------:R-:W-:Y:S02]  /*13f50*/  FMUL.FTZ R130, R0.reuse, R130 ;  /* 0x0000008200827220 */ /* 0x040fe40000410000 */
[----:B------:R-:W-:Y:S02]  /*13f60*/  FMUL.FTZ R131, R0, R131 ;  /* 0x0000008300837220 */ /* 0x000fe40000410000 */
[C---:B------:R-:W-:Y:S02]  /*13f70*/  FMUL.FTZ R134, R6.reuse, R134 ;  /* 0x0000008606867220 */ /* 0x040fe40000410000 */
[C---:B------:R-:W-:Y:S02]  /*13f80*/  FMUL.FTZ R135, R6.reuse, R135 ;  /* 0x0000008706877220 */ /* 0x040fe40000410000 */
[----:B------:R-:W-:Y:S01]  /*13f90*/  FADD.FTZ R159, R233, R7 ;  /* 0x00000007e99f7221 */ /* 0x000fe20000010000 */
[-C--:B-1----:R-:W-:Y:S08]  /*13fa0*/  HMMA.16816.F32.BF16 R72, R160, R168.reuse, R72 ;  /* 0x000000a8a048723c */ /* 0x082ff00000041848 */
[C---:B------:R-:W-:Y:S08]  /*13fb0*/  HMMA.16816.F32.BF16 R76, R164.reuse, R168, R76 ;  /* 0x000000a8a44c723c */ /* 0x040ff0000004184c */
[-C--:B------:R-:W-:Y:S08]  /*13fc0*/  HMMA.16816.F32.BF16 R80, R164, R170.reuse, R80 ;  /* 0x000000aaa450723c */ /* 0x080ff00000041850 */
[C---:B------:R-:W-:Y:S01]  /*13fd0*/  HMMA.16816.F32.BF16 R84, R160.reuse, R170, R84 ;  /* 0x000000aaa054723c */ /* 0x040fe20000041854 */
[----:B------:R-:W1:Y:S03]  /*13fe0*/  LDSM.16.MT88.4 R168, [R218+0x3880] ;  /* 0x00388000daa8783b */ /* 0x000e660000004200 */
[----:B--2---:R-:W-:Y:S02]  /*13ff0*/  FFMA.FTZ R28, R6, R3, R199 ;  /* 0x00000003061c7223 */ /* 0x004fe400000100c7 */
[--C-:B------:R-:W-:Y:S01]  /*14000*/  FFMA.FTZ R6, R47, c[0x0][0x2d0], -R153.reuse ;  /* 0x0000b4002f067a23 */ /* 0x100fe20000010899 */
[----:B------:R-:W2:Y:S02]  /*14010*/  MUFU.EX2 R199, R33 ;  /* 0x0000002100c77308 */ /* 0x000ea40000000800 */
[----:B------:R-:W3:Y:S03]  /*14020*/  LDL.LU R3, [R1+0x84] ;  /* 0x0000840001037983 */ /* 0x000ee60000300800 */
[----:B------:R-:W-:Y:S01]  /*14030*/  FFMA.FTZ R153, R51, c[0x0][0x2d0], -R153 ;  /* 0x0000b40033997a23 */ /* 0x000fe20000010899 */
[----:B------:R-:W-:Y:S05]  /*14040*/  LDSM.16.MT88.4 R44, [R218+0x2880] ;  /* 0x00288000da2c783b */ /* 0x000fea0000004200 */
[----:B------:R-:W-:Y:S03]  /*14050*/  MUFU.EX2 R153, R153 ;  /* 0x0000009900997308 */ /* 0x000fe60000000800 */
[----:B------:R-:W-:Y:S07]  /*14060*/  LDSM.16.MT88.4 R48, [R220+0x2880] ;  /* 0x00288000dc30783b */ /* 0x000fee0000004200 */
[----:B------:R4:W5:Y:S01]  /*14070*/  MUFU.EX2 R158, R6 ;  /* 0x00000006009e7308 */ /* 0x0009620000000800 */
[----:B--2---:R-:W-:Y:S02]  /*14080*/  F2FP.BF16.PACK_AB R34, R199, R243 ;  /* 0x000000f3c722723e */ /* 0x004fe400000010ff */
[----:B------:R-:W-:Y:S01]  /*14090*/  F2FP.BF16.PACK_AB R33, R194, R196 ;  /* 0x000000c4c221723e */ /* 0x000fe200000010ff */
[-C--:B-1----:R-:W-:Y:S08]  /*140a0*/  HMMA.16816.F32.BF16 R88, R160, R168.reuse, R88 ;  /* 0x000000a8a058723c */ /* 0x082ff00000041858 */
[C---:B------:R-:W-:Y:S04]  /*140b0*/  HMMA.16816.F32.BF16 R92, R164.reuse, R168, R92 ;  /* 0x000000a8a45c723c */ /* 0x040fe8000004185c */
[----:B----4-:R-:W-:Y:S04]  /*140c0*/  FADD.FTZ R6, R250, R159 ;  /* 0x0000009ffa067221 */ /* 0x010fe80000010000 */
        /* <DEDUP_REMOVED lines=10> */
[----:B------:R-:W-:Y:S01]  /*14170*/  FADD.FTZ R168, R234, R28 ;  /* 0x0000001ceaa87221 */ /* 0x000fe20000010000 */
[-C--:B------:R-:W-:Y:S01]  /*14180*/  HMMA.16816.F32.BF16 R128, R164, R170.reuse, R128 ;  /* 0x000000aaa480723c */ /* 0x080fe20000041880 */
[----:B------:R-:W1:Y:S03]  /*14190*/  LDSM.16.MT88.4 R164, [R217+0x2880] ;  /* 0x00288000d9a4783b */ /* 0x000e660000004200 */
[----:B------:R-:W-:Y:S04]  /*141a0*/  F2FP.BF16.PACK_AB R28, R246, R198 ;  /* 0x000000c6f61c723e */ /* 0x000fe800000010ff */
[----:B------:R-:W-:Y:S01]  /*141b0*/  HMMA.16816.F32.BF16 R132, R160, R170, R132 ;  /* 0x000000aaa084723c */ /* 0x000fe20000041884 */
[----:B------:R-:W2:Y:S03]  /*141c0*/  LDSM.16.MT88.4 R160, [R219+0x2880] ;  /* 0x00288000dba0783b */ /* 0x000ea60000004200 */
[----:B---3--:R-:W-:Y:S02]  /*141d0*/  FFMA.FTZ R0, R0, R3, R211 ;  /* 0x0000000300007223 */ /* 0x008fe400000100d3 */
[----:B------:R-:W-:Y:S01]  /*141e0*/  FADD.FTZ R3, R235, R29 ;  /* 0x0000001deb037221 */ /* 0x000fe20000010000 */
[----:B------:R-:W-:Y:S01]  /*141f0*/  F2FP.BF16.PACK_AB R29, R244, R241 ;  /* 0x000000f1f41d723e */ /* 0x000fe200000010ff */
[----:B------:R-:W-:Y:S04]  /*14200*/  FADD.FTZ R7, R231, R0 ;  /* 0x00000000e7077221 */ /* 0x000fe80000010000 */
[----:B------:R-:W-:Y:S02]  /*14210*/  FADD.FTZ R0, R236, R3 ;  /* 0x00000003ec007221 */ /* 0x000fe40000010000 */
[----:B------:R-:W-:Y:S01]  /*14220*/  FADD.FTZ R3, R252, R168 ;  /* 0x000000a8fc037221 */ /* 0x000fe20000010000 */
[-C--:B-1----:R-:W-:Y:S05]  /*14230*/  HMMA.16816.F32.BF16 R8, R28, R164.reuse, R8 ;  /* 0x000000a41c08723c */ /* 0x082fea0000041808 */
[----:B------:R-:W-:Y:S02]  /*14240*/  FADD.FTZ R4, R173, R7 ;  /* 0x00000007ad047221 */ /* 0x000fe40000010000 */
[----:B------:R-:W-:Y:S01]  /*14250*/  FADD.FTZ R0, R175, R0 ;  /* 0x00000000af007221 */ /* 0x000fe20000010000 */
[C---:B------:R-:W-:Y:S04]  /*14260*/  HMMA.16816.F32.BF16 R12, R32.reuse, R164, R12 ;  /* 0x000000a4200c723c */ /* 0x040fe8000004180c */
[----:B------:R-:W-:Y:S02]  /*14270*/  FADD.FTZ R7, R251, R6 ;  /* 0x00000006fb077221 */ /* 0x000fe40000010000 */
[----:B------:R-:W-:Y:S02]  /*14280*/  FADD.FTZ R0, R198, R0 ;  /* 0x00000000c6007221 */ /* 0x000fe40000010000 */
[-C--:B------:R-:W-:Y:S04]  /*14290*/  HMMA.16816.F32.BF16 R16, R32, R166.reuse, R16 ;  /* 0x000000a62010723c */ /* 0x080fe80000041810 */
[----:B------:R-:W-:Y:S04]  /*142a0*/  FADD.FTZ R0, R246, R0 ;  /* 0x00000000f6007221 */ /* 0x000fe80000010000 */
        /* <DEDUP_REMOVED lines=25> */
[C---:B------:R-:W-:Y:S01]  /*14440*/  HMMA.16816.F32.BF16 R100, R28.reuse, R50, R100 ;  /* 0x000000321c64723c */ /* 0x040fe20000041864 */
[----:B------:R-:W-:Y:S07]  /*14450*/  LDSM.16.MT88.4 R48, [R220+0x3080] ;  /* 0x00308000dc30783b */ /* 0x000fee0000004200 */
[-C--:B--2---:R-:W-:Y:S08]  /*14460*/  HMMA.16816.F32.BF16 R104, R28, R160.reuse, R104 ;  /* 0x000000a01c68723c */ /* 0x084ff00000041868 */
[C---:B------:R-:W-:Y:S08]  /*14470*/  HMMA.16816.F32.BF16 R108, R32.reuse, R160, R108 ;  /* 0x000000a0206c723c */ /* 0x040ff0000004186c */
[-C--:B------:R-:W-:Y:S08]  /*14480*/  HMMA.16816.F32.BF16 R112, R32, R162.reuse, R112 ;  /* 0x000000a22070723c */ /* 0x080ff00000041870 */
[C---:B------:R-:W-:Y:S01]  /*14490*/  HMMA.16816.F32.BF16 R116, R28.reuse, R162, R116 ;  /* 0x000000a21c74723c */ /* 0x040fe20000041874 */
[----:B------:R-:W2:Y:S07]  /*144a0*/  LDSM.16.MT88.4 R160, [R218+0x3080] ;  /* 0x00308000daa0783b */ /* 0x000eae0000004200 */
[-C--:B-1----:R-:W-:Y:S08]  /*144b0*/  HMMA.16816.F32.BF16 R120, R28, R44.reuse, R120 ;  /* 0x0000002c1c78723c */ /* 0x082ff00000041878 */
[C---:B------:R-:W-:Y:S01]  /*144c0*/  HMMA.16816.F32.BF16 R124, R32.reuse, R44, R124 ;  /* 0x0000002c207c723c */ /* 0x040fe2000004187c */
[----:B------:R-:W3:Y:S06]  /*144d0*/  LDL R45, [R1+0x7c] ;  /* 0x00007c00012d7983 */ /* 0x000eec0000100800 */
[----:B------:R-:W-:Y:S01]  /*144e0*/  FADD.FTZ R44, R174, R3 ;  /* 0x00000003ae2c7221 */ /* 0x000fe20000010000 */
[-C--:B------:R-:W-:Y:S04]  /*144f0*/  HMMA.16816.F32.BF16 R128, R32, R46.reuse, R128 ;  /* 0x0000002e2080723c */ /* 0x080fe80000041880 */
[----:B------:R-:W-:Y:S02]  /*14500*/  FADD.FTZ R3, R172, R4 ;  /* 0x00000004ac037221 */ /* 0x000fe40000010000 */
[----:B------:R-:W-:Y:S01]  /*14510*/  FADD.FTZ R6, R241, R44 ;  /* 0x0000002cf1067221 */ /* 0x000fe20000010000 */
[----:B------:R-:W-:Y:S01]  /*14520*/  F2FP.BF16.PACK_AB R32, R201, R202 ;  /* 0x000000cac920723e */ /* 0x000fe200000010ff */
[----:B------:R-:W-:Y:S04]  /*14530*/  HMMA.16816.F32.BF16 R132, R28, R46, R132 ;  /* 0x0000002e1c84723c */ /* 0x000fe80000041884 */
[----:B------:R-:W-:Y:S01]  /*14540*/  F2FP.BF16.PACK_AB R34, R207, R203 ;  /* 0x000000cbcf22723e */ /* 0x000fe200000010ff */
[----:B------:R-:W-:Y:S01]  /*14550*/  FADD.FTZ R4, R200, R7 ;  /* 0x00000007c8047221 */ /* 0x000fe20000010000 */
[----:B-----5:R-:W-:Y:S01]  /*14560*/  F2FP.BF16.PACK_AB R33, R158, R154 ;  /* 0x0000009a9e21723e */ /* 0x020fe200000010ff */
[----:B------:R-:W-:Y:S01]  /*14570*/  FADD.FTZ R3, R196, R3 ;  /* 0x00000003c4037221 */ /* 0x000fe20000010000 */
[----:B------:R-:W-:Y:S04]  /*14580*/  F2FP.BF16.PACK_AB R28, R209, R210 ;  /* 0x000000d2d11c723e */ /* 0x000fe800000010ff */
[----:B------:R-:W-:Y:S01]  /*14590*/  F2FP.BF16.PACK_AB R29, R205, R206 ;  /* 0x000000cecd1d723e */ /* 0x000fe200000010ff */
[----:B------:R-:W-:Y:S01]  /*145a0*/  FADD.FTZ R7, R194, R3 ;  /* 0x00000003c2077221 */ /* 0x000fe20000010000 */
[----:B------:R-:W-:Y:S02]  /*145b0*/  F2FP.BF16.PACK_AB R30, R193, R208 ;  /* 0x000000d0c11e723e */ /* 0x000fe400000010ff */
[----:B------:R-:W-:Y:S02]  /*145c0*/  F2FP.BF16.PACK_AB R31, R192, R204 ;  /* 0x000000ccc01f723e */ /* 0x000fe400000010ff */
[----:B------:R-:W-:Y:S05]  /*145d0*/  F2FP.BF16.PACK_AB R35, R153, R152 ;  /* 0x000000989923723e */ /* 0x000fea00000010ff */
[-C--:B------:R-:W-:Y:S01]  /*145e0*/  HMMA.16816.F32.BF16 R172, R28, R164.reuse, R8 ;  /* 0x000000a41cac723c */ /* 0x080fe20000041808 */
[----:B------:R-:W1:Y:S07]  /*145f0*/  LDSM.16.MT88.4 R8, [R219+0x3080] ;  /* 0x00308000db08783b */ /* 0x000e6e0000004200 */
[C---:B------:R-:W-:Y:S01]  /*14600*/  HMMA.16816.F32.BF16 R176, R32.reuse, R164, R12 ;  /* 0x000000a420b0723c */ /* 0x040fe2000004180c */
[----:B------:R-:W4:Y:S07]  /*14610*/  LDSM.16.MT88.4 R12, [R217+0x4880] ;  /* 0x00488000d90c783b */ /* 0x000f2e0000004200 */
[-C--:B------:R-:W-:Y:S01]  /*14620*/  HMMA.16816.F32.BF16 R180, R32, R166.reuse, R16 ;  /* 0x000000a620b4723c */ /* 0x080fe20000041810 */
[----:B------:R-:W5:Y:S07]  /*14630*/  LDSM.16.MT88.4 R16, [R218+0x4880] ;  /* 0x00488000da10783b */ /* 0x000f6e0000004200 */
[C---:B------:R-:W-:Y:S01]  /*14640*/  HMMA.16816.F32.BF16 R164, R28.reuse, R166, R20 ;  /* 0x000000a61ca4723c */ /* 0x040fe20000041814 */
[----:B------:R-:W1:Y:S07]  /*14650*/  LDSM.16.MT88.4 R20, [R220+0x4880] ;  /* 0x00488000dc14783b */ /* 0x000e6e0000004200 */
[-C--:B--2---:R-:W-:Y:S01]  /*14660*/  HMMA.16816.F32.BF16 R168, R28, R160.reuse, R24 ;  /* 0x000000a01ca8723c */ /* 0x084fe20000041818 */
        /* <DEDUP_REMOVED lines=14> */
[C---:B------:R-:W-:Y:S04]  /*14750*/  HMMA.16816.F32.BF16 R68, R28.reuse, R10, R68 ;  /* 0x0000000a1c44723c */ /* 0x040fe80000041844 */
[----:B------:R-:W-:Y:S02]  /*14760*/  FADD.FTZ R7, R197, R0 ;  /* 0x00000000c5077221 */ /* 0x000fe40000010000 */
[----:B------:R-:W-:Y:S02]  /*14770*/  FADD.FTZ R8, R242, R4 ;  /* 0x00000004f2087221 */ /* 0x000fe40000010000 */
[-C--:B----4-:R-:W-:Y:S04]  /*14780*/  HMMA.16816.F32.BF16 R72, R28, R12.reuse, R72 ;  /* 0x0000000c1c48723c */ /* 0x090fe80000041848 */
        /* <DEDUP_REMOVED lines=11> */
[-C--:B-----5:R-:W-:Y:S04]  /*14840*/  HMMA.16816.F32.BF16 R88, R28, R16.reuse, R88 ;  /* 0x000000101c58723c */ /* 0x0a0fe80000041858 */
        /* <DEDUP_REMOVED lines=12> */
[-C--:B------:R-:W-:Y:S01]  /*14910*/  HMMA.16816.F32.BF16 R104, R28, R20.reuse, R104 ;  /* 0x000000141c68723c */ /* 0x080fe20000041868 */
[----:B------:R-:W-:Y:S03]  /*14920*/  STL [R1+0x78], R4 ;  /* 0x0000780401007387 */ /* 0x000fe60000100800 */
[----:B------:R-:W-:Y:S02]  /*14930*/  FADD.FTZ R3, R203, R3 ;  /* 0x00000003cb037221 */ /* 0x000fe40000010000 */
[----:B------:R-:W-:Y:S01]  /*14940*/  FADD.FTZ R0, R158, R7 ;  /* 0x000000079e007221 */ /* 0x000fe20000010000 */
[----:B------:R-:W-:Y:S01]  /*14950*/  MOV R7, R2 ;  /* 0x0000000200077202 */ /* 0x000fe20000000f00 */
[C---:B------:R-:W-:Y:S04]  /*14960*/  HMMA.16816.F32.BF16 R108, R32.reuse, R20, R108 ;  /* 0x00000014206c723c */ /* 0x040fe8000004186c */
[----:B------:R-:W-:Y:S02]  /*14970*/  FADD.FTZ R3, R207, R3 ;  /* 0x00000003cf037221 */ /* 0x000fe40000010000 */
[----:B------:R-:W-:Y:S01]  /*14980*/  FADD.FTZ R0, R152, R0 ;  /* 0x0000000098007221 */ /* 0x000fe20000010000 */
[----:B------:R-:W-:Y:S01]  /*14990*/  MOV R152, R157 ;  /* 0x0000009d00987202 */ /* 0x000fe20000000f00 */
[-C--:B------:R-:W-:Y:S01]  /*149a0*/  HMMA.16816.F32.BF16 R112, R32, R22.reuse, R112 ;  /* 0x000000162070723c */ /* 0x080fe20000041870 */
[----:B------:R-:W-:Y:S03]  /*149b0*/  STL [R1+0x88], R3 ;  /* 0x0000880301007387 */ /* 0x000fe60000100800 */
[----:B------:R-:W-:Y:S01]  /*149c0*/  FADD.FTZ R0, R153, R0 ;  /* 0x0000000099007221 */ /* 0x000fe20000010000 */
[----:B-1----:R-:W-:Y:S02]  /*149d0*/  MOV R6, R156 ;  /* 0x0000009c00067202 */ /* 0x002fe40000000f00 */
[----:B------:R-:W-:Y:S01]  /*149e0*/  MOV R153, R2 ;  /* 0x0000000200997202 */ /* 0x000fe20000000f00 */
[C---:B------:R-:W-:Y:S01]  /*149f0*/  HMMA.16816.F32.BF16 R116, R28.reuse, R22, R116 ;  /* 0x000000161c74723c */ /* 0x040fe20000041874 */
[----:B------:R1:W-:Y:S07]  /*14a00*/  STL [R1+0x84], R0 ;  /* 0x0000840001007387 */ /* 0x0003ee0000100800 */
[-C--:B--2---:R-:W-:Y:S08]  /*14a10*/  HMMA.16816.F32.BF16 R120, R28, R24.reuse, R120 ;  /* 0x000000181c78723c */ /* 0x084ff00000041878 */
[C---:B------:R-:W-:Y:S08]  /*14a20*/  HMMA.16816.F32.BF16 R124, R32.reuse, R24, R124 ;  /* 0x00000018207c723c */ /* 0x040ff0000004187c */
[-C--:B------:R-:W-:Y:S04]  /*14a30*/  HMMA.16816.F32.BF16 R128, R32, R26.reuse, R128 ;  /* 0x0000001a2080723c */ /* 0x080fe80000041880 */
[----:B-1----:R-:W-:Y:S04]  /*14a40*/  MOV R0, R155 ;  /* 0x0000009b00007202 */ /* 0x002fe80000000f00 */
[----:B------:R-:W-:Y:S04]  /*14a50*/  HMMA.16816.F32.BF16 R132, R28, R26, R132 ;  /* 0x0000001a1c84723c */ /* 0x000fe80000041884 */
[C---:B---3--:R-:W-:Y:S02]  /*14a60*/  ISETP.GT.AND P0, PT, R230.reuse, R45, PT ;  /* 0x0000002de600720c */ /* 0x048fe40003f04270 */
[----:B------:R-:W-:Y:S11]  /*14a70*/  IADD3 R230, R230, -0x1, RZ ;  /* 0xffffffffe6e67810 */ /* 0x000ff60007ffe0ff */
[----:B------:R-:W-:-:S05]  /*14a80*/  @P0 BRA `(.L_x_1347) ;  /* 0xffffcdc000000947 */ /* 0x000fca000383ffff */
.L_x_1336:
[----:B------:R-:W2:Y:S02]  /*14a90*/  LDL R2, [R1+0x98] ;  /* 0x0000980001027983 */ /* 0x000ea40000100800 */
[----:B--2---:R-:W-:-:S13]  /*14aa0*/  ISETP.GE.AND P0, PT, R230, R2, PT ;  /* 0x00000002e600720c */ /* 0x004fda0003f06270 */
[----:B------:R-:W-:Y:S05]  /*14ab0*/  @!P0 BRA `(.L_x_1348) ;  /* 0x00004a3000008947 */ /* 0x000fea0003800000 */
[----:B------:R-:W2:Y:S01]  /*14ac0*/  LDL R2, [R1+0x80] ;  /* 0x0000800001027983 */ /* 0x000ea20000100800 */
[----:B------:R-:W-:Y:S01]  /*14ad0*/  LOP3.LUT R229, R229, 0xffffffbf, RZ, 0xc0, !PT ;  /* 0xffffffbfe5e57812 */ /* 0x000fe200078ec0ff */
[----:B------:R-:W-:Y:S01]  /*14ae0*/  IMAD.MOV.U32 R152, RZ, RZ, R156 ;  /* 0x000000ffff987224 */ /* 0x000fe200078e009c */
[----:B------:R-:W-:Y:S01]  /*14af0*/  MOV R154, R7 ;  /* 0x00000007009a7202 */ /* 0x000fe20000000f00 */
[----:B------:R-:W-:Y:S02]  /*14b00*/  IMAD.MOV.U32 R6, RZ, RZ, R155 ;  /* 0x000000ffff067224 */ /* 0x000fe400078e009b */
[----:B------:R-:W-:Y:S01]  /*14b10*/  IMAD.MOV.U32 R153, RZ, RZ, R157 ;  /* 0x000000ffff997224 */ /* 0x000fe200078e009d */
[----:B--2---:R-:W-:-:S13]  /*14b20*/  ISETP.GE.AND P0, PT, R2, c[0x0][0x1d4], PT ;  /* 0x0000750002007a0c */ /* 0x004fda0003f06270 */
[----:B------:R-:W-:Y:S02]  /*14b30*/  @P0 LOP3.LUT R229, R229, 0x40, RZ, 0xfc, !PT ;  /* 0x00000040e5e50812 */ /* 0x000fe400078efcff */
.L_x_1376:
[----:B------:R-:W2:Y:S01]  /*14b40*/  S2R R7, SR_CTAID.Y ;  /* 0x0000000000077919 */ /* 0x000ea20000002600 */
[----:B------:R-:W-:Y:S04]  /*14b50*/  DEPBAR.LE SB0, 0x0 ;  /* 0x000080000000791a */ /* 0x000fe80000000000 */
[----:B------:R-:W3:Y:S01]  /*14b60*/  S2R R10, SR_CTAID.Y ;  /* 0x00000000000a7919 */ /* 0x000ee20000002600 */
[----:B------:R-:W-:Y:S01]  /*14b70*/  WARPSYNC 0xffffffff ;  /* 0xffffffff00007948 */ /* 0x000fe20003800000 */
[----:B------:R-:W-:Y:S01]  /*14b80*/  SHF.R.S32.HI R0, RZ, 0x1f, R240 ;  /* 0x0000001fff007819 */ /* 0x000fe200000114f0 */
[----:B-1----:R-:W-:Y:S01]  /*14b90*/  IMAD.WIDE.U32 R2, R240, c[0x0][0x208], RZ ;  /* 0x00008200f0027a25 */ /* 0x002fe200078e00ff */
[----:B------:R-:W-:Y:S01]  /*14ba0*/  BAR.SYNC.DEFER_BLOCKING 0x0 ;  /* 0x0000000000007b1d */ /* 0x000fe20000010000 */
[----:B------:R-:W-:Y:S02]  /*14bb0*/  SHF.R.S32.HI R4, RZ, 0x1f, R238 ;  /* 0x0000001fff047819 */ /* 0x000fe400000114ee */
[----:B------:R-:W-:Y:S03]  /*14bc0*/  IMAD R0, R0, c[0x0][0x208], RZ ;  /* 0x0000820000007a24 */ /* 0x000fe600078e02ff */
[----:B------:R-:W-:Y:S02]  /*14bd0*/  IMAD R4, R4, c[0x0][0x218], RZ ;  /* 0x0000860004047a24 */ /* 0x000fe400078e02ff */
[----:B------:R-:W-:Y:S05]  /*14be0*/  IMAD R0, R240, c[0x0][0x20c], R0 ;  /* 0x00008300f0007a24 */ /* 0x000fea00078e0200 */
[----:B------:R-:W-:Y:S05]  /*14bf0*/  IADD3 R3, R3, R0, RZ ;  /* 0x0000000003037210 */ /* 0x000fea0007ffe0ff */
[----:B------:R-:W-:Y:S04]  /*14c00*/  IMAD.WIDE.U32 R2, R238, c[0x0][0x218], R2 ;  /* 0x00008600ee027a25 */ /* 0x000fe800078e0002 */
[----:B---3--:R-:W-:Y:S01]  /*14c10*/  IMAD.WIDE.U32 R8, R10, c[0x0][0x210], RZ ;  /* 0x000084000a087a25 */ /* 0x008fe200078e00ff */
[----:B--2---:R-:W-:Y:S01]  /*14c20*/  SHF.R.S32.HI R7, RZ, 0x1f, R7 ;  /* 0x0000001fff077819 */ /* 0x004fe20000011407 */
[----:B------:R1:W2:Y:S03]  /*14c30*/  LDSM.16.M88.4 R52, [R224+0x8080] ;  /* 0x00808000e034783b */ /* 0x0002a60000000200 */
[----:B------:R-:W-:Y:S01]  /*14c40*/  IADD3 R0, P1, R8, R2, RZ ;  /* 0x0000000208007210 */ /* 0x000fe20007f3e0ff */
[----:B------:R1:W3:Y:S01]  /*14c50*/  LDSM.16.M88.4 R48, [R224+0xa080] ;  /* 0x00a08000e030783b */ /* 0x0002e20000000200 */
[----:B------:R-:W-:Y:S02]  /*14c60*/  IMAD R7, R7, c[0x0][0x210], RZ ;  /* 0x0000840007077a24 */ /* 0x000fe400078e02ff */
[----:B------:R-:W-:Y:S01]  /*14c70*/  IMAD R2, R238, c[0x0][0x21c], R4 ;  /* 0x00008700ee027a24 */ /* 0x000fe200078e0204 */
[----:B------:R1:W4:Y:S01]  /*14c80*/  LDSM.16.M88.4 R20, [R216+0x5080] ;  /* 0x00508000d814783b */ /* 0x0003220000000200 */
[----:B------:R-:W-:Y:S01]  /*14c90*/  IMAD R7, R10, c[0x0][0x214], R7 ;  /* 0x000085000a077a24 */ /* 0x000fe200078e0207 */
[C---:B------:R-:W-:Y:S02]  /*14ca0*/  LEA R4, P0, R0.reuse, c[0x0][0x1f8], 0x1 ;  /* 0x00007e0000047a11 */ /* 0x040fe400078008ff */
[----:B------:R1:W1:Y:S02]  /*14cb0*/  LDSM.16.M88.4 R36, [R216+0x5880] ;  /* 0x00588000d824783b */ /* 0x0002640000000200 */
[----:B------:R-:W-:Y:S02]  /*14cc0*/  IADD3 R7, R9, R7, RZ ;  /* 0x0000000709077210 */ /* 0x000fe40007ffe0ff */
[----:B------:R1:W1:Y:S02]  /*14cd0*/  LDSM.16.M88.4 R156, [R216+0x6080] ;  /* 0x00608000d89c783b */ /* 0x0002640000000200 */
[----:B------:R-:W-:Y:S02]  /*14ce0*/  IADD3.X R2, R7, R3, R2, P1, !PT ;  /* 0x0000000307027210 */ /* 0x000fe40000ffe402 */
[----:B------:R1:W1:Y:S02]  /*14cf0*/  LDSM.16.M88.4 R192, [R226+0x8080] ;  /* 0x00808000e2c0783b */ /* 0x0002640000000200 */
[----:B------:R-:W-:Y:S02]  /*14d00*/  LEA.HI.X R0, R0, c[0x0][0x1fc], R2, 0x1, P0 ;  /* 0x00007f0000007a11 */ /* 0x000fe400000f0c02 */
[----:B------:R1:W1:Y:S04]  /*14d10*/  LDSM.16.M88.4 R200, [R226+0xa080] ;  /* 0x00a08000e2c8783b */ /* 0x0002680000000200 */
[----:B------:R1:W1:Y:S04]  /*14d20*/  LDSM.16.M88.4 R196, [R223] ;  /* 0x00000000dfc4783b */ /* 0x0002680000000200 */
[----:B------:R1:W1:Y:S04]  /*14d30*/  LDSM.16.M88.4 R204, [R223+0x800] ;  /* 0x00080000dfcc783b */ /* 0x0002680000000200 */
[----:B------:R1:W1:Y:S01]  /*14d40*/  LDSM.16.M88.4 R208, [R223+0x1000] ;  /* 0x00100000dfd0783b */ /* 0x0002620000000200 */
[----:B------:R-:W-:-:S05]  /*14d50*/  BRA.DIV ~URZ, `(.L_x_1349) ;  /* 0x0000adc27f007947 */ /* 0x000fca000b800000 */
[----:B------:R4:W3:Y:S02]  /*14d60*/  SHFL.IDX PT, R7, R0, RZ, 0x181f ;  /* 0x00181fff00077589 */ /* 0x0008e400000e0000 */
.L_x_1461:
[-C--:B--2-4-:R-:W-:Y:S01]  /*14d70*/  HMMA.16816.F32.BF16 R8, R52, R20.reuse, RZ ;  /* 0x000000143408723c */ /* 0x094fe200000418ff */
[----:B------:R-:W2:Y:S01]  /*14d80*/  LDL.64 R26, [R1+0xa8] ;  /* 0x0000a800011a7983 */ /* 0x000ea20000100a00 */
[----:B------:R-:W-:Y:S05]  /*14d90*/  BSSY B0, `(.L_x_1350) ;  /* 0x00000f4000007945 */ /* 0x000fea0003800000 */
[----:B------:R-:W4:Y:S01]  /*14da0*/  LDL R30, [R1+0x80] ;  /* 0x00008000011e7983 */ /* 0x000f220000100800 */
[C---:B---3--:R-:W-:Y:S05]  /*14db0*/  HMMA.16816.F32.BF16 R12, R48.reuse, R20, RZ ;  /* 0x00000014300c723c */ /* 0x048fea00000418ff */
[----:B------:R-:W3:Y:S03]  /*14dc0*/  LDL R24, [R1+0xcc] ;  /* 0x0000cc0001187983 */ /* 0x000ee60000100800 */
[-C--:B------:R-:W-:Y:S03]  /*14dd0*/  HMMA.16816.F32.BF16 R16, R48, R22.reuse, RZ ;  /* 0x000000163010723c */ /* 0x080fe600000418ff */
[----:B------:R-:W5:Y:S05]  /*14de0*/  LDL R29, [R1+0xd8] ;  /* 0x0000d800011d7983 */ /* 0x000f6a0000100800 */
[C---:B------:R-:W-:Y:S01]  /*14df0*/  HMMA.16816.F32.BF16 R20, R52.reuse, R22, RZ ;  /* 0x000000163414723c */ /* 0x040fe200000418ff */
[----:B------:R-:W3:Y:S06]  /*14e00*/  LDL R25, [R1+0xd4] ;  /* 0x0000d40001197983 */ /* 0x000eec0000100800 */
[----:B------:R-:W1:Y:S06]  /*14e10*/  SHFL.IDX PT, R3, R4, RZ, 0x181f ;  /* 0x00181fff04037589 */ /* 0x000e6c00000e0000 */
[----:B------:R-:W1:Y:S06]  /*14e20*/  SHFL.IDX PT, R40, R4, 0x1, 0x181f ;  /* 0x00381f0004287f89 */ /* 0x000e6c00000e0000 */
[----:B------:R-:W1:Y:S06]  /*14e30*/  SHFL.IDX PT, R28, R0, 0x1, 0x181f ;  /* 0x00381f00001c7f89 */ /* 0x000e6c00000e0000 */
[----:B------:R-:W1:Y:S06]  /*14e40*/  SHFL.IDX PT, R4, R4, 0x2, 0x181f ;  /* 0x00581f0004047f89 */ /* 0x000e6c00000e0000 */
[----:B------:R-:W1:Y:S01]  /*14e50*/  SHFL.IDX PT, R0, R0, 0x2, 0x181f ;  /* 0x00581f0000007f89 */ /* 0x000e6200000e0000 */
[----:B---3--:R-:W-:Y:S01]  /*14e60*/  SHF.L.U64.HI R214, R24, 0x1, R25 ;  /* 0x0000000118d67819 */ /* 0x008fe20000010219 */
[----:B--2---:R-:W-:Y:S01]  /*14e70*/  IMAD.SHL.U32 R213, R26, 0x2, RZ ;  /* 0x000000021ad57824 */ /* 0x004fe200078e00ff */
[----:B----4-:R-:W-:Y:S01]  /*14e80*/  ISETP.GE.AND P4, PT, R30, c[0x0][0x1d4], PT ;  /* 0x000075001e007a0c */ /* 0x010fe20003f86270 */
[----:B------:R-:W-:Y:S01]  /*14e90*/  IMAD.SHL.U32 R212, R24, 0x2, RZ ;  /* 0x0000000218d47824 */ /* 0x000fe200078e00ff */
[----:B------:R-:W-:Y:S02]  /*14ea0*/  SHF.L.U64.HI R215, R26, 0x1, R27 ;  /* 0x000000011ad77819 */ /* 0x000fe4000001021b */
[-C--:B-1----:R-:W-:Y:S01]  /*14eb0*/  HMMA.16816.F32.BF16 R24, R52, R36.reuse, RZ ;  /* 0x000000243418723c */ /* 0x082fe200000418ff */
[-C--:B------:R-:W-:Y:S02]  /*14ec0*/  IADD3 R2, P0, R3, R213.reuse, RZ ;  /* 0x000000d503027210 */ /* 0x080fe40007f1e0ff */
[----:B-----5:R-:W-:Y:S02]  /*14ed0*/  ISETP.GE.AND P3, PT, R29, c[0x0][0x1d4], PT ;  /* 0x000075001d007a0c */ /* 0x020fe40003f66270 */
[-C--:B------:R-:W-:Y:S01]  /*14ee0*/  IADD3 R34, P2, R3, R212.reuse, RZ ;  /* 0x000000d403227210 */ /* 0x080fe20007f5e0ff */
[C-C-:B------:R-:W-:Y:S01]  /*14ef0*/  IMAD.X R3, R7.reuse, 0x1, R215.reuse, P0 ;  /* 0x0000000107037824 */ /* 0x140fe200000e06d7 */
[CC--:B------:R-:W-:Y:S02]  /*14f00*/  IADD3 R32, P1, R40.reuse, R213.reuse, RZ ;  /* 0x000000d528207210 */ /* 0x0c0fe40007f3e0ff */
[-C--:B------:R-:W-:Y:S02]  /*14f10*/  IADD3 R40, P0, R40, R212.reuse, RZ ;  /* 0x000000d428287210 */ /* 0x080fe40007f1e0ff */
[----:B------:R1:W-:Y:S01]  /*14f20*/  LDGSTS.E.BYPASS.LTC128B.128 [R239], [R2.64], !P4 ;  /* 0x0000000002ef7fae */ /* 0x0003e2000e101d46 */
[--C-:B------:R-:W-:Y:S02]  /*14f30*/  IMAD.X R35, R7, 0x1, R214.reuse, P2 ;  /* 0x0000000107237824 */ /* 0x100fe400010e06d6 */
[C-C-:B------:R-:W-:Y:S02]  /*14f40*/  IMAD.X R33, R28.reuse, 0x1, R215.reuse, P1 ;  /* 0x000000011c217824 */ /* 0x140fe400008e06d7 */
[--C-:B------:R-:W-:Y:S01]  /*14f50*/  IMAD.X R41, R28, 0x1, R214.reuse, P0 ;  /* 0x000000011c297824 */ /* 0x100fe200000e06d6 */
[----:B------:R2:W-:Y:S01]  /*14f60*/  LDGSTS.E.BYPASS.LTC128B.128 [R239+0x1800], [R34.64], !P3 ;  /* 0x0180000022ef7fae */ /* 0x0005e2000d901d46 */
[C---:B------:R-:W-:Y:S05]  /*14f70*/  HMMA.16816.F32.BF16 R28, R48.reuse, R36, RZ ;  /* 0x00000024301c723c */ /* 0x040fea00000418ff */
[----:B------:R2:W-:Y:S06]  /*14f80*/  LDGSTS.E.BYPASS.LTC128B.128 [R239+0x800], [R32.64], !P4 ;  /* 0x0080000020ef7fae */ /* 0x0005ec000e101d46 */
[----:B------:R3:W-:Y:S06]  /*14f90*/  LDGSTS.E.BYPASS.LTC128B.128 [R239+0x2000], [R40.64], !P3 ;  /* 0x0200000028ef7fae */ /* 0x0007ec000d901d46 */
[----:B------:R-:W4:Y:S01]  /*14fa0*/  LDL R7, [R1+0x98] ;  /* 0x0000980001077983 */ /* 0x000f220000100800 */
[----:B-1----:R-:W-:Y:S05]  /*14fb0*/  IADD3 R2, P0, R4, R213, RZ ;  /* 0x000000d504027210 */ /* 0x002fea0007f1e0ff */
[----:B------:R-:W-:Y:S05]  /*14fc0*/  IMAD.X R3, R0, 0x1, R215, P0 ;  /* 0x0000000100037824 */ /* 0x000fea00000e06d7 */
[----:B------:R1:W-:Y:S01]  /*14fd0*/  LDGSTS.E.BYPASS.LTC128B.128 [R239+0x1000], [R2.64], !P4 ;  /* 0x0100000002ef7fae */ /* 0x0003e2000e101d46 */
[-C--:B--2---:R-:W-:Y:S01]  /*14fe0*/  HMMA.16816.F32.BF16 R32, R48, R38.reuse, RZ ;  /* 0x000000263020723c */ /* 0x084fe200000418ff */
[----:B---3--:R-:W-:Y:S07]  /*14ff0*/  IADD3 R40, P0, R4, R212, RZ ;  /* 0x000000d404287210 */ /* 0x008fee0007f1e0ff */
[C---:B------:R-:W-:Y:S04]  /*15000*/  HMMA.16816.F32.BF16 R36, R52.reuse, R38, RZ ;  /* 0x000000263424723c */ /* 0x040fe800000418ff */
[----:B------:R-:W-:Y:S05]  /*15010*/  IMAD.X R41, R0, 0x1, R214, P0 ;  /* 0x0000000100297824 */ /* 0x000fea00000e06d6 */
[----:B------:R2:W-:Y:S06]  /*15020*/  LDGSTS.E.BYPASS.LTC128B.128 [R239+0x2800], [R40.64], !P3 ;  /* 0x0280000028ef7fae */ /* 0x0005ec000d901d46 */
[----:B------:R-:W0:Y:S01]  /*15030*/  LDGDEPBAR ;  /* 0x00000000000079af */ /* 0x000e220000000000 */
        /* <DEDUP_REMOVED lines=20> */
[----:B------:R-:W5:Y:S07]  /*15180*/  LDSM.16.M88.4 R192, [R222+0x5880] ;  /* 0x00588000dec0783b */ /* 0x000f6e0000000200 */
[-C--:B--2---:R-:W-:Y:S08]  /*15190*/  HMMA.16816.F32.BF16 R8, R156, R196.reuse, R8 ;  /* 0x000000c49c08723c */ /* 0x084ff00000041808 */
[C---:B---3--:R-:W-:Y:S08]  /*151a0*/  HMMA.16816.F32.BF16 R12, R200.reuse, R196, R12 ;  /* 0x000000c4c80c723c */ /* 0x048ff0000004180c */
[-C--:B------:R-:W-:Y:S08]  /*151b0*/  HMMA.16816.F32.BF16 R16, R200, R198.reuse, R16 ;  /* 0x000000c6c810723c */ /* 0x080ff00000041810 */
[C---:B------:R-:W-:Y:S01]  /*151c0*/  HMMA.16816.F32.BF16 R20, R156.reuse, R198, R20 ;  /* 0x000000c69c14723c */ /* 0x040fe20000041814 */
[----:B------:R-:W-:Y:S07]  /*151d0*/  LDSM.16.M88.4 R196, [R221] ;  /* 0x00000000ddc4783b */ /* 0x000fee0000000200 */
[-C--:B-----5:R-:W-:Y:S08]  /*151e0*/  HMMA.16816.F32.BF16 R24, R156, R192.reuse, R24 ;  /* 0x000000c09c18723c */ /* 0x0a0ff00000041818 */
[C---:B------:R-:W-:Y:S08]  /*151f0*/  HMMA.16816.F32.BF16 R28, R200.reuse, R192, R28 ;  /* 0x000000c0c81c723c */ /* 0x040ff0000004181c */
[-C--:B------:R-:W-:Y:S08]  /*15200*/  HMMA.16816.F32.BF16 R32, R200, R194.reuse, R32 ;  /* 0x000000c2c820723c */ /* 0x080ff00000041820 */
[C---:B------:R-:W-:Y:S01]  /*15210*/  HMMA.16816.F32.BF16 R36, R156.reuse, R194, R36 ;  /* 0x000000c29c24723c */ /* 0x040fe20000041824 */
[----:B------:R-:W2:Y:S07]  /*15220*/  LDSM.16.M88.4 R192, [R227+0x8080] ;  /* 0x00808000e3c0783b */ /* 0x000eae0000000200 */
[-C--:B------:R-:W-:Y:S08]  /*15230*/  HMMA.16816.F32.BF16 R40, R156, R204.reuse, R40 ;  /* 0x000000cc9c28723c */ /* 0x080ff00000041828 */
[C---:B------:R-:W-:Y:S08]  /*15240*/  HMMA.16816.F32.BF16 R44, R200.reuse, R204, R44 ;  /* 0x000000ccc82c723c */ /* 0x040ff0000004182c */
[-C--:B------:R-:W-:Y:S01]  /*15250*/  HMMA.16816.F32.BF16 R48, R200, R206.reuse, R48 ;  /* 0x000000cec830723c */ /* 0x080fe20000041830 */
[----:B------:R-:W3:Y:S07]  /*15260*/  LDSM.16.M88.4 R200, [R227+0xa080] ;  /* 0x00a08000e3c8783b */ /* 0x000eee0000000200 */
[----:B------:R-:W-:Y:S01]  /*15270*/  HMMA.16816.F32.BF16 R52, R156, R206, R52 ;  /* 0x000000ce9c34723c */ /* 0x000fe20000041834 */
[----:B------:R-:W5:Y:S06]  /*15280*/  LDSM.16.M88.4 R156, [R221+0x800] ;  /* 0x00080000dd9c783b */ /* 0x000f6c0000000200 */
[----:B------:R-:W1:Y:S01]  /*15290*/  LDSM.16.M88.4 R204, [R221+0x1000] ;  /* 0x00100000ddcc783b */ /* 0x000e620000000200 */
[----:B----4-:R-:W-:Y:S01]  /*152a0*/  ISETP.GT.AND P0, PT, R230, R7, PT ;  /* 0x00000007e600720c */ /* 0x010fe20003f04270 */
[-C--:B--2---:R-:W-:Y:S08]  /*152b0*/  HMMA.16816.F32.BF16 R8, R192, R196.reuse, R8 ;  /* 0x000000c4c008723c */ /* 0x084ff00000041808 */
[C---:B---3--:R-:W-:Y:S08]  /*152c0*/  HMMA.16816.F32.BF16 R12, R200.reuse, R196, R12 ;  /* 0x000000c4c80c723c */ /* 0x048ff0000004180c */
[-C--:B------:R-:W-:Y:S08]  /*152d0*/  HMMA.16816.F32.BF16 R16, R200, R198.reuse, R16 ;  /* 0x000000c6c810723c */ /* 0x080ff00000041810 */
[C---:B------:R-:W-:Y:S01]  /*152e0*/  HMMA.16816.F32.BF16 R20, R192.reuse, R198, R20 ;  /* 0x000000c6c014723c */ /* 0x040fe20000041814 */
[----:B------:R-:W-:Y:S07]  /*152f0*/  LDSM.16.M88.4 R196, [R216+0x6880] ;  /* 0x00688000d8c4783b */ /* 0x000fee0000000200 */
[-C--:B-----5:R-:W-:Y:S08]  /*15300*/  HMMA.16816.F32.BF16 R24, R192, R156.reuse, R24 ;  /* 0x0000009cc018723c */ /* 0x0a0ff00000041818 */
        /* <DEDUP_REMOVED lines=9> */
[----:B------:R-:W3:Y:S06]  /*153a0*/  LDSM.16.M88.4 R192, [R216+0x7080] ;  /* 0x00708000d8c0783b */ /* 0x000eec0000000200 */
[----:B------:R-:W4:Y:S01]  /*153b0*/  LDSM.16.M88.4 R204, [R216+0x7880] ;  /* 0x00788000d8cc783b */ /* 0x000f220000000200 */
[-C--:B--2---:R-:W-:Y:S08]  /*153c0*/  HMMA.16816.F32.BF16 R8, R156, R196.reuse, R8 ;  /* 0x000000c49c08723c */ /* 0x084ff00000041808 */
        /* <DEDUP_REMOVED lines=9> */
[-C--:B----4-:R-:W-:Y:S08]  /*15460*/  HMMA.16816.F32.BF16 R40, R156, R204.reuse, R40 ;  /* 0x000000cc9c28723c */ /* 0x090ff00000041828 */
[C---:B------:R-:W-:Y:S08]  /*15470*/  HMMA.16816.F32.BF16 R44, R200.reuse, R204, R44 ;  /* 0x000000ccc82c723c */ /* 0x040ff0000004182c */
[-C--:B------:R-:W-:Y:S01]  /*15480*/  HMMA.16816.F32.BF16 R48, R200, R206.reuse, R48 ;  /* 0x000000cec830723c */ /* 0x080fe20000041830 */
[----:B------:R-:W2:Y:S07]  /*15490*/  LDSM.16.M88.4 R200, [R226+0xe080] ;  /* 0x00e08000e2c8783b */ /* 0x000eae0000000200 */
        /* <DEDUP_REMOVED lines=37> */
[----:B------:R-:W-:Y:S04]  /*156f0*/  DEPBAR.LE SB0, 0x0 ;  /* 0x000080000000791a */ /* 0x000fe80000000000 */
[-C--:B-1----:R-:W-:Y:S01]  /*15700*/  HMMA.16816.F32.BF16 R8, R192, R196.reuse, R8 ;  /* 0x000000c4c008723c */ /* 0x082fe20000041808 */
[----:B------:R-:W-:Y:S07]  /*15710*/  BAR.SYNC.DEFER_BLOCKING 0x0 ;  /* 0x0000000000007b1d */ /* 0x000fee0000010000 */
[C---:B--2---:R-:W-:Y:S08]  /*15720*/  HMMA.16816.F32.BF16 R12, R200.reuse, R196, R12 ;  /* 0x000000c4c80c723c */ /* 0x044ff0000004180c */
        /* <DEDUP_REMOVED lines=18> */
[----:B------:R-:W5:Y:S01]  /*15850*/  LDL R7, [R1+0xc8] ;  /* 0x0000c80001077983 */ /* 0x000f620000100800 */
[----:B--2---:R-:W-:Y:S03]  /*15860*/  IMAD R2, R230, 0x30, R231 ;  /* 0x00000030e6027824 */ /* 0x004fe600078e02e7 */
[----:B------:R-:W1:Y:S01]  /*15870*/  S2R R231, SR_CTAID.Y ;  /* 0x0000000000e77919 */ /* 0x000e620000002600 */
[----:B---3--:R-:W-:Y:S02]  /*15880*/  ISETP.GT.AND P1, PT, R155, 0x2f, PT ;  /* 0x0000002f9b00780c */ /* 0x008fe40003f24270 */
[----:B------:R-:W-:Y:S02]  /*15890*/  IADD3 R2, R2, -0x30, R155 ;  /* 0xffffffd002027810 */ /* 0x000fe40007ffe09b */
[----:B------:R-:W2:Y:S03]  /*158a0*/  S2R R155, SR_CTAID.Y ;  /* 0x00000000009b7919 */ /* 0x000ea60000002600 */
[----:B------:R-:W-:Y:S04]  /*158b0*/  @P0 IMAD.HI.U32 R3, R2, c[0x0][0x2bc], RZ ;  /* 0x0000af0002030a27 */ /* 0x000fe800078e00ff */
[----:B------:R-:W-:Y:S01]  /*158c0*/  IMAD.MOV.U32 R0, RZ, RZ, R2 ;  /* 0x000000ffff007224 */ /* 0x000fe200078e0002 */
[----:B------:R-:W-:Y:S04]  /*158d0*/  @P0 SHF.R.U32.HI R0, RZ, c[0x0][0x2c0], R3 ;  /* 0x0000b000ff000a19 */ /* 0x000fe80000011603 */
[C---:B----4-:R-:W-:Y:S04]  /*158e0*/  @!P1 IADD3 R3, P0, R0.reuse, R232, RZ ;  /* 0x000000e800039210 */ /* 0x050fe80007f1e0ff */
[----:B-----5:R-:W-:Y:S01]  /*158f0*/  @!P1 LEA.HI.X.SX32 R4, R0, R7, 0x1, P0 ;  /* 0x0000000700049211 */ /* 0x020fe200000f0eff */
[----:B------:R-:W-:Y:S01]  /*15900*/  IMAD.MOV R0, RZ, RZ, -R0 ;  /* 0x000000ffff007224 */ /* 0x000fe200078e0a00 */
[C---:B------:R-:W-:Y:S02]  /*15910*/  @!P1 LEA R156, P0, R3.reuse, c[0x0][0x2a0], 0x2 ;  /* 0x0000a800039c9a11 */ /* 0x040fe400078010ff */
[----:B-1----:R-:W-:Y:S01]  /*15920*/  SHF.R.S32.HI R7, RZ, 0x1f, R231 ;  /* 0x0000001fff077819 */ /* 0x002fe200000114e7 */
[----:B------:R-:W-:Y:S01]  /*15930*/  IMAD R240, R0, c[0x0][0x2b8], R2 ;  /* 0x0000ae0000f07a24 */ /* 0x000fe200078e0202 */
[----:B------:R-:W-:Y:S01]  /*15940*/  @!P1 LEA.HI.X R157, R3, c[0x0][0x2a4], R4, 0x2, P0 ;  /* 0x0000a900039d9a11 */ /* 0x000fe200000f1404 */
[----:B--2---:R-:W-:Y:S03]  /*15950*/  IMAD.WIDE.U32 R232, R155, c[0x0][0x1e8], RZ ;  /* 0x00007a009be87a25 */ /* 0x004fe600078e00ff */
[----:B------:R-:W-:Y:S01]  /*15960*/  SHF.R.S32.HI R0, RZ, 0x1f, R240 ;  /* 0x0000001fff007819 */ /* 0x000fe200000114f0 */
[----:B------:R-:W2:Y:S01]  /*15970*/  @!P1 LDG.E R238, [R156.64] ;  /* 0x000000069cee9981 */ /* 0x000ea2000c1e1900 */
[----:B------:R-:W-:Y:S04]  /*15980*/  IMAD.WIDE.U32 R2, R240, c[0x0][0x1e0], RZ ;  /* 0x00007800f0027a25 */ /* 0x000fe800078e00ff */
[----:B------:R-:W-:Y:S02]  /*15990*/  IMAD R0, R0, c[0x0][0x1e0], RZ ;  /* 0x0000780000007a24 */ /* 0x000fe400078e02ff */
[----:B------:R-:W-:Y:S02]  /*159a0*/  IMAD R7, R7, c[0x0][0x1e8], RZ ;  /* 0x00007a0007077a24 */ /* 0x000fe400078e02ff */
[----:B------:R-:W-:Y:S02]  /*159b0*/  IMAD R0, R240, c[0x0][0x1e4], R0 ;  /* 0x00007900f0007a24 */ /* 0x000fe400078e0200 */
[----:B------:R-:W-:Y:S03]  /*159c0*/  IMAD R7, R155, c[0x0][0x1ec], R7 ;  /* 0x00007b009b077a24 */ /* 0x000fe600078e0207 */
[----:B------:R-:W-:Y:S01]  /*159d0*/  IADD3 R3, R3, R0, RZ ;  /* 0x0000000003037210 */ /* 0x000fe20007ffe0ff */
[----:B------:R-:W-:Y:S01]  /*159e0*/  IMAD.IADD R7, R233, 0x1, R7 ;  /* 0x00000001e9077824 */ /* 0x000fe200078e0207 */
[----:B--2---:R-:W-:Y:S03]  /*159f0*/  SHF.R.S32.HI R4, RZ, 0x1f, R238 ;  /* 0x0000001fff047819 */ /* 0x004fe600000114ee */
[----:B------:R-:W-:Y:S04]  /*15a00*/  IMAD.WIDE.U32 R2, R238, c[0x0][0x1f0], R2 ;  /* 0x00007c00ee027a25 */ /* 0x000fe800078e0002 */
[----:B------:R-:W-:Y:S01]  /*15a10*/  IMAD R4, R4, c[0x0][0x1f0], RZ ;  /* 0x00007c0004047a24 */ /* 0x000fe200078e02ff */
[----:B------:R-:W-:Y:S03]  /*15a20*/  IADD3 R0, P1, R232, R2, RZ ;  /* 0x00000002e8007210 */ /* 0x000fe60007f3e0ff */
[----:B------:R-:W-:Y:S01]  /*15a30*/  IMAD R2, R238, c[0x0][0x1f4], R4 ;  /* 0x00007d00ee027a24 */ /* 0x000fe200078e0204 */
[C---:B------:R-:W-:Y:S04]  /*15a40*/  LEA R4, P0, R0.reuse, c[0x0][0x1c8], 0x1 ;  /* 0x0000720000047a11 */ /* 0x040fe800078008ff */
[----:B------:R-:W-:Y:S04]  /*15a50*/  IADD3.X R2, R7, R3, R2, P1, !PT ;  /* 0x0000000307027210 */ /* 0x000fe80000ffe402 */
[----:B------:R-:W-:Y:S01]  /*15a60*/  LEA.HI.X R0, R0, c[0x0][0x1cc], R2, 0x1, P0 ;  /* 0x0000730000007a11 */ /* 0x000fe200000f0c02 */
[----:B------:R-:W-:-:S05]  /*15a70*/  BRA.DIV ~URZ, `(.L_x_1352) ;  /* 0x0000a1227f007947 */ /* 0x000fca000b800000 */
[----:B------:R1:W2:Y:S02]  /*15a80*/  SHFL.IDX PT, R7, R0, RZ, 0x181f ;  /* 0x00181fff00077589 */ /* 0x0002a400000e0000 */
.L_x_1462:
[----:B------:R-:W-:-:S05]  /*15a90*/  BRA.DIV ~URZ, `(.L_x_1353) ;  /* 0x0000a1827f007947 */ /* 0x000fca000b800000 */
[----:B------:R-:W3:Y:S04]  /*15aa0*/  LDL R159, [R1+0x80] ;  /* 0x00008000019f7983 */ /* 0x000ee80000100800 */
[----:B------:R-:W4:Y:S04]  /*15ab0*/  LDL R194, [R1+0xd8] ;  /* 0x0000d80001c27983 */ /* 0x000f280000100800 */
[----:B------:R-:W5:Y:S04]  /*15ac0*/  SHFL.IDX PT, R2, R4, RZ, 0x181f ;  /* 0x00181fff04027589 */ /* 0x000f6800000e0000 */
[----:B------:R-:W1:Y:S04]  /*15ad0*/  SHFL.IDX PT, R158, R4, 0x1, 0x181f ;  /* 0x00381f00049e7f89 */ /* 0x000e6800000e0000 */
[----:B------:R-:W2:Y:S04]  /*15ae0*/  SHFL.IDX PT, R155, R0, 0x1, 0x181f ;  /* 0x00381f00009b7f89 */ /* 0x000ea800000e0000 */
[----:B-1----:R-:W1:Y:S04]  /*15af0*/  SHFL.IDX PT, R0, R0, 0x2, 0x181f ;  /* 0x00581f0000007f89 */ /* 0x002e6800000e0000 */
[----:B------:R-:W1:Y:S01]  /*15b00*/  SHFL.IDX PT, R4, R4, 0x2, 0x181f ;  /* 0x00581f0004047f89 */ /* 0x000e6200000e0000 */
[----:B----4-:R-:W-:Y:S02]  /*15b10*/  ISETP.GE.AND P3, PT, R194, c[0x0][0x1d4], PT ;  /* 0x00007500c2007a0c */ /* 0x010fe40003f66270 */
[----:B---3--:R-:W-:Y:S02]  /*15b20*/  ISETP.GE.AND P4, PT, R159, c[0x0][0x1d4], PT ;  /* 0x000075009f007a0c */ /* 0x008fe40003f86270 */
[CC--:B-----5:R-:W-:Y:S02]  /*15b30*/  IADD3 R192, P0, R2.reuse, R213.reuse, RZ ;  /* 0x000000d502c07210 */ /* 0x0e0fe40007f1e0ff */
[-C--:B------:R-:W-:Y:S02]  /*15b40*/  IADD3 R156, P2, R2, R212.reuse, RZ ;  /* 0x000000d4029c7210 */ /* 0x080fe40007f5e0ff */
[C---:B------:R-:W-:Y:S01]  /*15b50*/  IADD3 R2, P1, R158.reuse, R213, RZ ;  /* 0x000000d59e027210 */ /* 0x040fe20007f3e0ff */
[C-C-:B--2---:R-:W-:Y:S01]  /*15b60*/  IMAD.X R193, R7.reuse, 0x1, R215.reuse, P0 ;  /* 0x0000000107c17824 */ /* 0x144fe200000e06d7 */
[----:B------:R-:W-:Y:S01]  /*15b70*/  IADD3 R158, P0, R158, R212, RZ ;  /* 0x000000d49e9e7210 */ /* 0x000fe20007f1e0ff */
[--C-:B------:R-:W-:Y:S02]  /*15b80*/  IMAD.X R157, R7, 0x1, R214.reuse, P2 ;  /* 0x00000001079d7824 */ /* 0x100fe400010e06d6 */
[C---:B------:R-:W-:Y:S02]  /*15b90*/  IMAD.X R3, R155.reuse, 0x1, R215, P1 ;  /* 0x000000019b037824 */ /* 0x040fe400008e06d7 */
[----:B------:R2:W-:Y:S01]  /*15ba0*/  LDGSTS.E.BYPASS.LTC128B.128 [R237+0x5080], [R192.64], !P4 ;  /* 0x05080000c0ed7fae */ /* 0x0005e2000e101d46 */
[----:B------:R-:W-:Y:S03]  /*15bb0*/  IMAD.X R159, R155, 0x1, R214, P0 ;  /* 0x000000019b9f7824 */ /* 0x000fe600000e06d6 */
[----:B------:R2:W-:Y:S04]  /*15bc0*/  LDGSTS.E.BYPASS.LTC128B.128 [R237+0x6880], [R156.64], !P3 ;  /* 0x068800009ced7fae */ /* 0x0005e8000d901d46 */
[----:B------:R2:W-:Y:S04]  /*15bd0*/  LDGSTS.E.BYPASS.LTC128B.128 [R237+0x5880], [R2.64], !P4 ;  /* 0x0588000002ed7fae */ /* 0x0005e8000e101d46 */
[----:B------:R2:W-:Y:S02]  /*15be0*/  LDGSTS.E.BYPASS.LTC128B.128 [R237+0x7080], [R158.64], !P3 ;  /* 0x070800009eed7fae */ /* 0x0005e4000d901d46 */
.L_x_1463:
[----:B-1----:R-:W3:Y:S01]  /*15bf0*/  LDL R155, [R1+0x80] ;  /* 0x00008000019b7983 */ /* 0x002ee20000100800 */
[C---:B--2---:R-:W-:Y:S02]  /*15c00*/  IADD3 R156, P1, R4.reuse, R213, RZ ;  /* 0x000000d5049c7210 */ /* 0x044fe40007f3e0ff */
[----:B------:R-:W-:Y:S01]  /*15c10*/  IADD3 R2, P0, R4, R212, RZ ;  /* 0x000000d404027210 */ /* 0x000fe20007f1e0ff */
[----:B------:R-:W2:Y:S02]  /*15c20*/  LDL R7, [R1+0xd8] ;  /* 0x0000d80001077983 */ /* 0x000ea40000100800 */
[C---:B------:R-:W-:Y:S02]  /*15c30*/  IMAD.X R157, R0.reuse, 0x1, R215, P1 ;  /* 0x00000001009d7824 */ /* 0x040fe400008e06d7 */
[----:B------:R-:W-:Y:S01]  /*15c40*/  IMAD.X R3, R0, 0x1, R214, P0 ;  /* 0x0000000100037824 */ /* 0x000fe200000e06d6 */
[----:B--2---:R-:W-:Y:S02]  /*15c50*/  ISETP.GE.AND P2, PT, R7, c[0x0][0x1d4], PT ;  /* 0x0000750007007a0c */ /* 0x004fe40003f46270 */
[----:B---3--:R-:W-:Y:S11]  /*15c60*/  ISETP.GE.AND P3, PT, R155, c[0x0][0x1d4], PT ;  /* 0x000075009b007a0c */ /* 0x008ff60003f66270 */
[----:B------:R-:W-:Y:S02]  /*15c70*/  @!UPT UIADD3 URZ, URZ, URZ, URZ ;  /* 0x0000003f3f3ff290 */ /* 0x000fe4000fffe03f */
[----:B------:R-:W-:Y:S01]  /*15c80*/  @!PT LDS RZ, [RZ] ;  /* 0x00000000fffff984 */ /* 0x000fe20000000800 */
[----:B------:R-:W-:Y:S01]  /*15c90*/  @!PT LDS RZ, [RZ] ;  /* 0x00000000fffff984 */ /* 0x000fe20000000800 */
[----:B------:R-:W-:Y:S01]  /*15ca0*/  @!PT LDS RZ, [RZ] ;  /* 0x00000000fffff984 */ /* 0x000fe20000000800 */
[----:B------:R1:W-:Y:S04]  /*15cb0*/  LDGSTS.E.BYPASS.LTC128B.128 [R237+0x6080], [R156.64], !P3 ;  /* 0x060800009ced7fae */ /* 0x0003e8000d901d46 */
[----:B------:R1:W-:Y:S02]  /*15cc0*/  LDGSTS.E.BYPASS.LTC128B.128 [R237+0x7880], [R2.64], !P2 ;  /* 0x0788000002ed7fae */ /* 0x0003e4000d101d46 */
.L_x_1351:
[----:B------:R-:W-:Y:S05]  /*15cd0*/  BSYNC B0 ;  /* 0x0000000000007941 */ /* 0x000fea0003800000 */
.L_x_1350:
[----:B-1----:R-:W2:Y:S01]  /*15ce0*/  LDL R157, [R1+0xb8] ;  /* 0x0000b800019d7983 */ /* 0x002ea20000100800 */
[----:B------:R-:W-:Y:S03]  /*15cf0*/  IMAD.MOV.U32 R7, RZ, RZ, 0x1 ;  /* 0x00000001ff077424 */ /* 0x000fe600078e00ff */
[----:B------:R-:W2:Y:S02]  /*15d00*/  LDL R0, [R1+0x4] ;  /* 0x0000040001007983 */ /* 0x000ea40000100800 */
[----:B------:R-:W-:Y:S01]  /*15d10*/  ISETP.NE.AND P0, PT, R7, c[0x0][0x2c4], PT ;  /* 0x0000b10007007a0c */ /* 0x000fe20003f05270 */
[----:B------:R-:W-:Y:S01]  /*15d20*/  IMAD R7, R230, -0x30, RZ ;  /* 0xffffffd0e6077824 */ /* 0x000fe200078e02ff */
[----:B------:R-:W3:Y:S04]  /*15d30*/  LDL R156, [R1+0xb4] ;  /* 0x0000b400019c7983 */ /* 0x000ee80000100800 */
[----:B------:R-:W3:Y:S04]  /*15d40*/  LDL R155, [R1+0xb0] ;  /* 0x0000b000019b7983 */ /* 0x000ee80000100800 */
[----:B------:R-:W4:Y:S04]  /*15d50*/  LDL R4, [R1+0xa0] ;  /* 0x0000a00001047983 */ /* 0x000f280000100800 */
[----:B------:R-:W5:Y:S04]  /*15d60*/  LDL R3, [R1+0x90] ;  /* 0x0000900001037983 */ /* 0x000f680000100800 */
[----:B------:R-:W3:Y:S04]  /*15d70*/  LDL R2, [R1+0x70] ;  /* 0x0000700001027983 */ /* 0x000ee80000100800 */
[----:B------:R-:W0:Y:S01]  /*15d80*/  LDGDEPBAR ;  /* 0x00000000000079af */ /* 0x000e220000000000 */
[----:B-----5:R-:W-:Y:S01]  /*15d90*/  IADD3 R159, -R3, 0x1, R7 ;  /* 0x00000001039f7810 */ /* 0x020fe20007ffe107 */
[----:B--2---:R-:W-:Y:S02]  /*15da0*/  IMAD R0, R0, 0x80, R157 ;  /* 0x0000008000007824 */ /* 0x004fe400078e029d */
[----:B------:R-:W-:Y:S01]  /*15db0*/  IMAD.IADD R192, R7, 0x1, -R3 ;  /* 0x0000000107c07824 */ /* 0x000fe200078e0a03 */
[----:B---3--:R-:W-:Y:S02]  /*15dc0*/  IADD3 R159, -R2, R159, R5 ;  /* 0x0000009f029f7210 */ /* 0x008fe40007ffe105 */
[----:B------:R-:W-:Y:S02]  /*15dd0*/  IADD3 R0, R155, R0, R156 ;  /* 0x000000009b007210 */ /* 0x000fe40007ffe09c */
[----:B------:R-:W-:Y:S02]  /*15de0*/  LOP3.LUT R2, RZ, c[0x0][0x324], RZ, 0x33, !PT ;  /* 0x0000c900ff027a12 */ /* 0x000fe400078e33ff */
[----:B------:R-:W-:Y:S01]  /*15df0*/  IADD3 R158, R159, c[0x0][0x328], RZ ;  /* 0x0000ca009f9e7a10 */ /* 0x000fe20007ffe0ff */
[----:B----4-:R-:W-:Y:S02]  /*15e00*/  IMAD.IADD R157, R4, 0x1, R0 ;  /* 0x00000001049d7824 */ /* 0x010fe400078e0200 */
[----:B------:R-:W-:Y:S02]  /*15e10*/  IMAD.IADD R159, R2, 0x1, R159 ;  /* 0x00000001029f7824 */ /* 0x000fe400078e029f */
[----:B------:R-:W-:Y:S05]  /*15e20*/  @P0 IMAD.HI.U32 R0, R157, c[0x0][0x2c8], RZ ;  /* 0x0000b2009d000a27 */ /* 0x000fea00078e00ff */
[----:B------:R-:W-:Y:S01]  /*15e30*/  @P0 SHF.R.U32.HI R157, RZ, c[0x0][0x2cc], R0 ;  /* 0x0000b300ff9d0a19 */ /* 0x000fe20000011600 */
[----:B------:R-:W-:-:S05]  /*15e40*/  BRA.DIV ~URZ, `(.L_x_1354) ;  /* 0x0000a1927f007947 */ /* 0x000fca000b800000 */
[----:B------:R1:W2:Y:S02]  /*15e50*/  SHFL.IDX PT, R2, R157, RZ, 0x1c1f ;  /* 0x001c1fff9d027589 */ /* 0x0002a400000e0000 */
.L_x_1464:
[----:B--2---:R-:W-:Y:S01]  /*15e60*/  IADD3 R155, R158, R2, RZ ;  /* 0x000000029e9b7210 */ /* 0x004fe20007ffe0ff */
[----:B------:R-:W-:Y:S05]  /*15e70*/  IMAD.MOV.U32 R0, RZ, RZ, 0x1 ;  /* 0x00000001ff007424 */ /* 0x000fea00078e00ff */
[----:B------:R-:W-:Y:S01]  /*15e80*/  ISETP.LE.AND P0, PT, R0, c[0x0][0x32c], PT ;  /* 0x0000cb0000007a0c */ /* 0x000fe20003f03270 */
[----:B------:R-:W-:Y:S11]  /*15e90*/  IMAD.IADD R0, R159, 0x1, R2 ;  /* 0x000000019f007824 */ /* 0x000ff600078e0202 */
[----:B------:R-:W-:Y:S01]  /*15ea0*/  @!UPT UIADD3 URZ, URZ, URZ, URZ ;  /* 0x0000003f3f3ff290 */ /* 0x000fe2000fffe03f */
        /* <DEDUP_REMOVED lines=15> */
.L_x_1357:
[----:B------:R-:W-:Y:S04]  /*15fa0*/  MOV R3, c[0x0][0x32c] ;  /* 0x0000cb0000037a02 */ /* 0x000fe80000000f00 */
[----:B------:R-:W-:Y:S11]  /*15fb0*/  ISETP.NE.AND P0, PT, R3, 0x1, PT ;  /* 0x000000010300780c */ /* 0x000ff60003f05270 */
[----:B------:R-:W-:Y:S02]  /*15fc0*/  @!UPT UIADD3 URZ, URZ, URZ, URZ ;  /* 0x0000003f3f3ff290 */ /* 0x000fe4000fffe03f */
[----:B------:R-:W-:Y:S05]  /*15fd0*/  @P0 IMAD.HI.U32 R3, R2, c[0x0][0x330], RZ ;  /* 0x0000cc0002030a27 */ /* 0x000fea00078e00ff */
[----:B------:R-:W-:Y:S02]  /*15fe0*/  @P0 SHF.R.U32.HI R2, RZ, c[0x0][0x334], R3 ;  /* 0x0000cd00ff020a19 */ /* 0x000fe40000011603 */
.L_x_1358:
[----:B------:R-:W-:Y:S05]  /*15ff0*/  BSYNC B0 ;  /* 0x0000000000007941 */ /* 0x000fea0003800000 */
.L_x_1356:
[----:B------:R-:W-:Y:S05]  /*16000*/  IMAD R2, R2, c[0x0][0x32c], R192 ;  /* 0x0000cb0002027a24 */ /* 0x000fea00078e02c0 */
[----:B------:R-:W-:Y:S02]  /*16010*/  IADD3 R3, R2, c[0x0][0x32c], RZ ;  /* 0x0000cb0002037a10 */ /* 0x000fe40007ffe0ff */
[----:B------:R-:W-:Y:S02]  /*16020*/  IMNMX R0, R0, R2, !PT ;  /* 0x0000000200007217 */ /* 0x000fe40007800200 */
[----:B------:R-:W-:Y:S02]  /*16030*/  IMNMX R155, R155, R3, PT ;  /* 0x000000039b9b7217 */ /* 0x000fe40003800200 */
.L_x_1355:
[----:B------:R-:W-:-:S05]  /*16040*/  BRA.DIV ~URZ, `(.L_x_1359) ;  /* 0x0000a0127f007947 */ /* 0x000fca000b800000 */
[----:B------:R2:W3:Y:S02]  /*16050*/  SHFL.IDX PT, R2, R157, 0x1, 0x1c1f ;  /* 0x003c1f009d027f89 */ /* 0x0004e400000e0000 */
.L_x_1465:
        /* <DEDUP_REMOVED lines=20> */
.L_x_1362:
[----:B------:R-:W-:Y:S04]  /*161a0*/  MOV R3, c[0x0][0x32c] ;  /* 0x0000cb0000037a02 */ /* 0x000fe80000000f00 */
[----:B------:R-:W-:Y:S11]  /*161b0*/  ISETP.NE.AND P0, PT, R3, 0x1, PT ;  /* 0x000000010300780c */ /* 0x000ff60003f05270 */
[----:B------:R-:W-:Y:S02]  /*161c0*/  @!UPT UIADD3 URZ, URZ, URZ, URZ ;  /* 0x0000003f3f3ff290 */ /* 0x000fe4000fffe03f */
[----:B------:R-:W-:Y:S05]  /*161d0*/  @P0 IMAD.HI.U32 R3, R2, c[0x0][0x330], RZ ;  /* 0x0000cc0002030a27 */ /* 0x000fea00078e00ff */
[----:B------:R-:W-:Y:S02]  /*161e0*/  @P0 SHF.R.U32.HI R2, RZ, c[0x0][0x334], R3 ;  /* 0x0000cd00ff020a19 */ /* 0x000fe40000011603 */
.L_x_1363:
[----:B------:R-:W-:Y:S05]  /*161f0*/  BSYNC B0 ;  /* 0x0000000000007941 */ /* 0x000fea0003800000 */
.L_x_1361:
[----:B------:R-:W-:Y:S05]  /*16200*/  IMAD R2, R2, c[0x0][0x32c], R192 ;  /* 0x0000cb0002027a24 */ /* 0x000fea00078e02c0 */
[----:B------:R-:W-:Y:S02]  /*16210*/  IADD3 R3, R2, c[0x0][0x32c], RZ ;  /* 0x0000cb0002037a10 */ /* 0x000fe40007ffe0ff */
[----:B------:R-:W-:Y:S02]  /*16220*/  IMNMX R4, R4, R2, !PT ;  /* 0x0000000204047217 */ /* 0x000fe40007800200 */
[----:B------:R-:W-:Y:S02]  /*16230*/  IMNMX R156, R156, R3, PT ;  /* 0x000000039c9c7217 */ /* 0x000fe40003800200 */
.L_x_1360:
        /* <DEDUP_REMOVED lines=8> */
[C---:B------:R-:W-:Y:S02]  /*162c0*/  ISETP.GT.AND P0, PT, R0.reuse, 0x1, !P0 ;  /* 0x000000010000780c */ /* 0x040fe40004704270 */
        /* <DEDUP_REMOVED lines=9> */
[C---:B------:R-:W-:Y:S02]  /*16360*/  ISETP.GT.AND P0, PT, R0.reuse, 0x9, !P1 ;  /* 0x000000090000780c */ /* 0x040fe40004f04270 */
[----:B------:R-:W-:Y:S02]  /*16370*/  ISETP.GE.AND P2, PT, R7, 0x29, PT ;  /* 0x000000290700780c */ /* 0x000fe40003f46270 */
[----:B------:R-:W-:Y:S02]  /*16380*/  ISETP.LT.OR P0, PT, R155, 0xa, P0 ;  /* 0x0000000a9b00780c */ /* 0x000fe40000701670 */
        /* <DEDUP_REMOVED lines=32> */
[----:B------:R-:W-:Y:S04]  /*16590*/  ISETP.LT.OR P0, PT, R155, 0x1, P0 ;  /* 0x000000019b00780c */ /* 0x000fe80000701670 */
[----:B------:R-:W-:Y:S02]  /*165a0*/  FSEL R9, R8, -INF , !P0 ;  /* 0xff80000008097808 */ /* 0x000fe40004000000 */
[----:B------:R-:W-:Y:S11]  /*165b0*/  ISETP.GE.AND P0, PT, R7, 0x2a, PT ;  /* 0x0000002a0700780c */ /* 0x000ff60003f06270 */
[----:B------:R-:W-:Y:S02]  /*165c0*/  @!UPT UIADD3 URZ, URZ, URZ, URZ ;  /* 0x0000003f3f3ff290 */ /* 0x000fe4000fffe03f */
[----:B------:R-:W-:Y:S02]  /*165d0*/  @P0 LOP3.LUT R229, R229, 0x20, RZ, 0xfc, !PT ;  /* 0x00000020e5e50812 */ /* 0x000fe400078efcff */
[----:B------:R-:W-:Y:S04]  /*165e0*/  ISETP.GT.AND P0, PT, R0, 0x29, !P0 ;  /* 0x000000290000780c */ /* 0x000fe80004704270 */
[----:B------:R-:W-:Y:S04]  /*165f0*/  ISETP.LT.OR P0, PT, R155, 0x2a, P0 ;  /* 0x0000002a9b00780c */ /* 0x000fe80000701670 */
[----:B------:R-:W-:Y:S01]  /*16600*/  FSEL R233, R53, -INF , !P0 ;  /* 0xff80000035e97808 */ /* 0x000fe20004000000 */
[----:B------:R-:W-:-:S06]  /*16610*/  BRA.DIV ~URZ, `(.L_x_1364) ;  /* 0x00009ac27f007947 */ /* 0x000fcc000b800000 */
[----:B------:R3:W4:Y:S02]  /*16620*/  SHFL.IDX PT, R3, R157, 0x2, 0x1c1f ;  /* 0x005c1f009d037f89 */ /* 0x00072400000e0000 */
.L_x_1466:
        /* <DEDUP_REMOVED lines=20> */
.L_x_1367:
[----:B------:R-:W-:Y:S04]  /*16770*/  MOV R7, c[0x0][0x32c] ;  /* 0x0000cb0000077a02 */ /* 0x000fe80000000f00 */
[----:B------:R-:W-:Y:S11]  /*16780*/  ISETP.NE.AND P0, PT, R7, 0x1, PT ;  /* 0x000000010700780c */ /* 0x000ff60003f05270 */
[----:B------:R-:W-:Y:S02]  /*16790*/  @!UPT UIADD3 URZ, URZ, URZ, URZ ;  /* 0x0000003f3f3ff290 */ /* 0x000fe4000fffe03f */
[----:B------:R-:W-:Y:S05]  /*167a0*/  @P0 IMAD.HI.U32 R7, R3, c[0x0][0x330], RZ ;  /* 0x0000cc0003070a27 */ /* 0x000fea00078e00ff */
[----:B------:R-:W-:Y:S02]  /*167b0*/  @P0 SHF.R.U32.HI R3, RZ, c[0x0][0x334], R7 ;  /* 0x0000cd00ff030a19 */ /* 0x000fe40000011607 */
.L_x_1368:
[----:B------:R-:W-:Y:S05]  /*167c0*/  BSYNC B0 ;  /* 0x0000000000007941 */ /* 0x000fea0003800000 */
.L_x_1366:
[----:B------:R-:W-:Y:S05]  /*167d0*/  IMAD R3, R3, c[0x0][0x32c], R192 ;  /* 0x0000cb0003037a24 */ /* 0x000fea00078e02c0 */
[----:B------:R-:W-:Y:S02]  /*167e0*/  IADD3 R7, R3, c[0x0][0x32c], RZ ;  /* 0x0000cb0003077a10 */ /* 0x000fe40007ffe0ff */
[----:B------:R-:W-:Y:S02]  /*167f0*/  IMNMX R0, R0, R3, !PT ;  /* 0x0000000300007217 */ /* 0x000fe40007800200 */
[----:B------:R-:W-:Y:S02]  /*16800*/  IMNMX R2, R2, R7, PT ;  /* 0x0000000702027217 */ /* 0x000fe40003800200 */
.L_x_1365:
[C---:B------:R-:W-:Y:S04]  /*16810*/  LOP3.LUT P0, RZ, R229.reuse, 0x8, RZ, 0xc0, !PT ;  /* 0x00000008e5ff7812 */ /* 0x040fe8000780c0ff */
[----:B------:R-:W-:Y:S04]  /*16820*/  ISETP.GT.AND P0, PT, R4, 0x8, !P0 ;  /* 0x000000080400780c */ /* 0x000fe80004704270 */
[----:B------:R-:W-:Y:S04]  /*16830*/  ISETP.LT.OR P0, PT, R156, 0x9, P0 ;  /* 0x000000099c00780c */ /* 0x000fe80000701670 */
[----:B------:R-:W-:Y:S02]  /*16840*/  FSEL R22, R22, -INF , !P0 ;  /* 0xff80000016167808 */ /* 0x000fe40004000000 */
[----:B------:R-:W-:Y:S04]  /*16850*/  LOP3.LUT P0, RZ, R229, 0x4, RZ, 0xc0, !PT ;  /* 0x00000004e5ff7812 */ /* 0x000fe8000780c0ff */
[----:B------:R-:W-:Y:S04]  /*16860*/  ISETP.GT.AND P0, PT, R4, 0x9, !P0 ;  /* 0x000000090400780c */ /* 0x000fe80004704270 */
[----:B------:R-:W-:Y:S04]  /*16870*/  ISETP.LT.OR P0, PT, R156, 0xa, P0 ;  /* 0x0000000a9c00780c */ /* 0x000fe80000701670 */
[----:B------:R-:W-:Y:S02]  /*16880*/  FSEL R23, R23, -INF , !P0 ;  /* 0xff80000017177808 */ /* 0x000fe40004000000 */
        /* <DEDUP_REMOVED lines=20> */
[----:B------:R-:W-:Y:S04]  /*169d0*/  LOP3.LUT P0, RZ, R229, 0x10, RZ, 0xc0, !PT ;  /* 0x00000010e5ff7812 */ /* 0x000fe8000780c0ff */
[----:B------:R-:W-:Y:S04]  /*169e0*/  ISETP.GT.AND P0, PT, R4, 0x1, !P0 ;  /* 0x000000010400780c */ /* 0x000fe80004704270 */
[----:B------:R-:W-:Y:S04]  /*169f0*/  ISETP.LT.OR P0, PT, R156, 0x2, P0 ;  /* 0x000000029c00780c */ /* 0x000fe80000701670 */
[----:B------:R-:W-:Y:S02]  /*16a00*/  FSEL R11, R11, -INF , !P0 ;  /* 0xff8000000b0b7808 */ /* 0x000fe40004000000 */
[----:B------:R-:W-:Y:S04]  /*16a10*/  ISETP.GT.AND P0, PT, R4, RZ, !P1 ;  /* 0x000000ff0400720c */ /* 0x000fe80004f04270 */
        /* <DEDUP_REMOVED lines=50> */
[----:B------:R-:W-:Y:S01]  /*16d40*/  FSEL R210, R49, -INF , !P0 ;  /* 0xff80000031d27808 */ /* 0x000fe20004000000 */
[----:B------:R-:W-:-:S06]  /*16d50*/  BRA.DIV ~URZ, `(.L_x_1369) ;  /* 0x000094027f007947 */ /* 0x000fcc000b800000 */
[----:B------:R4:W1:Y:S02]  /*16d60*/  SHFL.IDX PT, R3, R157, 0x3, 0x1c1f ;  /* 0x007c1f009d037f89 */ /* 0x00086400000e0000 */
.L_x_1467:
        /* <DEDUP_REMOVED lines=20> */
.L_x_1372:
[----:B------:R-:W-:Y:S04]  /*16eb0*/  MOV R4, c[0x0][0x32c] ;  /* 0x0000cb0000047a02 */ /* 0x000fe80000000f00 */
[----:B------:R-:W-:Y:S11]  /*16ec0*/  ISETP.NE.AND P0, PT, R4, 0x1, PT ;  /* 0x000000010400780c */ /* 0x000ff60003f05270 */
[----:B------:R-:W-:Y:S02]  /*16ed0*/  @!UPT UIADD3 URZ, URZ, URZ, URZ ;  /* 0x0000003f3f3ff290 */ /* 0x000fe4000fffe03f */
[----:B------:R-:W-:Y:S05]  /*16ee0*/  @P0 IMAD.HI.U32 R4, R3, c[0x0][0x330], RZ ;  /* 0x0000cc0003040a27 */ /* 0x000fea00078e00ff */
[----:B------:R-:W-:Y:S02]  /*16ef0*/  @P0 SHF.R.U32.HI R3, RZ, c[0x0][0x334], R4 ;  /* 0x0000cd00ff030a19 */ /* 0x000fe40000011604 */
.L_x_1373:
[----:B------:R-:W-:Y:S05]  /*16f00*/  BSYNC B0 ;  /* 0x0000000000007941 */ /* 0x000fea0003800000 */
.L_x_1371:
[----:B------:R-:W-:Y:S05]  /*16f10*/  IMAD R192, R3, c[0x0][0x32c], R192 ;  /* 0x0000cb0003c07a24 */ /* 0x000fea00078e02c0 */
[----:B------:R-:W-:Y:S02]  /*16f20*/  IADD3 R3, R192, c[0x0][0x32c], RZ ;  /* 0x0000cb00c0037a10 */ /* 0x000fe40007ffe0ff */
[----:B------:R-:W-:Y:S02]  /*16f30*/  IMNMX R0, R0, R192, !PT ;  /* 0x000000c000007217 */ /* 0x000fe40007800200 */
[----:B------:R-:W-:Y:S02]  /*16f40*/  IMNMX R2, R2, R3, PT ;  /* 0x0000000302027217 */ /* 0x000fe40003800200 */
.L_x_1370:
[----:B------:R-:W-:Y:S02]  /*16f50*/  ISETP.GT.AND P0, PT, R0, RZ, !P1 ;  /* 0x000000ff0000720c */ /* 0x000fe40004f04270 */
[C---:B------:R-:W-:Y:S02]  /*16f60*/  LOP3.LUT P1, RZ, R229.reuse, 0x1, RZ, 0xc0, !PT ;  /* 0x00000001e5ff7812 */ /* 0x040fe4000782c0ff */
        /* <DEDUP_REMOVED lines=37> */
[----:B------:R-:W-:Y:S02]  /*171c0*/  LOP3.LUT P6, RZ, R229, 0x20, RZ, 0xc0, !PT ;  /* 0x00000020e5ff7812 */ /* 0x000fe400078cc0ff */
        /* <DEDUP_REMOVED lines=48> */
[----:B--234-:R-:W-:Y:S02]  /*174d0*/  FMNMX.FTZ R157, R210, R0, !PT ;  /* 0x00000000d29d7209 */ /* 0x01cfe40007810000 */
[----:B------:R-:W-:Y:S01]  /*174e0*/  FMNMX.FTZ R0, R209, R3, !PT ;  /* 0x00000003d1007209 */ /* 0x000fe20007810000 */
[----:B------:R-:W-:-:S05]  /*174f0*/  BRA.DIV ~URZ, `(.L_x_1374) ;  /* 0x00008ce27f007947 */ /* 0x000fca000b800000 */
[----:B------:R1:W2:Y:S02]  /*17500*/  SHFL.BFLY PT, R155, R4, 0x2, 0x1f ;  /* 0x0c401f00049b7f89 */ /* 0x0002a400000e0000 */
.L_x_1468:
[----:B--2---:R-:W-:Y:S01]  /*17510*/  FMNMX.FTZ R155, R4, R155, !PT ;  /* 0x0000009b049b7209 */ /* 0x004fe20007810000 */
[----:B------:R-:W-:-:S05]  /*17520*/  BRA.DIV ~URZ, `(.L_x_1375) ;  /* 0x00008d027f007947 */ /* 0x000fca000b800000 */
[----:B------:R-:W-:Y:S04]  /*17530*/  SHFL.BFLY PT, R2, R156, 0x2, 0x1f ;  /* 0x0c401f009c027f89 */ /* 0x000fe800000e0000 */
[----:B------:R-:W-:Y:S04]  /*17540*/  SHFL.BFLY PT, R3, R157, 0x2, 0x1f ;  /* 0x0c401f009d037f89 */ /* 0x000fe800000e0000 */
[----:B-1----:R-:W1:Y:S02]  /*17550*/  SHFL.BFLY PT, R4, R0, 0x2, 0x1f ;  /* 0x0c401f0000047f89 */ /* 0x002e6400000e0000 */
[----:B-1----:R-:W-:Y:S02]  /*17560*/  FMNMX.FTZ R4, R0, R4, !PT ;  /* 0x0000000400047209 */ /* 0x002fe40007810000 */
[----:B------:R-:W-:Y:S02]  /*17570*/  FMNMX.FTZ R156, R156, R2, !PT ;  /* 0x000000029c9c7209 */ /* 0x000fe40007810000 */
[----:B------:R-:W1:Y:S01]  /*17580*/  SHFL.BFLY PT, R2, R155, 0x1, 0x1f ;  /* 0x0c201f009b027f89 */ /* 0x000e6200000e0000 */
[----:B------:R-:W-:Y:S03]  /*17590*/  FMNMX.FTZ R157, R157, R3, !PT ;  /* 0x000000039d9d7209 */ /* 0x000fe60007810000 */
[----:B------:R-:W2:Y:S04]  /*175a0*/  SHFL.BFLY PT, R7, R156, 0x1, 0x1f ;  /* 0x0c201f009c077f89 */ /* 0x000ea800000e0000 */
[----:B------:R-:W3:Y:S04]  /*175b0*/  SHFL.BFLY PT, R8, R157, 0x1, 0x1f ;  /* 0x0c201f009d087f89 */ /* 0x000ee800000e0000 */
[----:B------:R4:W4:Y:S01]  /*175c0*/  SHFL.BFLY PT, R3, R4, 0x1, 0x1f ;  /* 0x0c201f0004037f89 */ /* 0x00092200000e0000 */
[----:B-1----:R-:W-:Y:S02]  /*175d0*/  FMNMX.FTZ R155, R155, R2, !PT ;  /* 0x000000029b9b7209 */ /* 0x002fe40007810000 */
[----:B--2---:R-:W-:Y:S02]  /*175e0*/  FMNMX.FTZ R156, R156, R7, !PT ;  /* 0x000000079c9c7209 */ /* 0x004fe40007810000 */
[----:B---3--:R-:W-:Y:S02]  /*175f0*/  FMNMX.FTZ R157, R157, R8, !PT ;  /* 0x000000089d9d7209 */ /* 0x008fe40007810000 */
.L_x_1469:
[C---:B------:R-:W-:Y:S01]  /*17600*/  FMUL.FTZ R52, R155.reuse, c[0x0][0x2d0] ;  /* 0x0000b4009b347a20 */ /* 0x040fe20000410000 */
[----:B------:R-:W-:Y:S01]  /*17610*/  FSETP.NEU.FTZ.AND P0, PT, R155, -INF , PT ;  /* 0xff8000009b00780b */ /* 0x000fe20003f1d000 */
[C---:B------:R-:W-:Y:S01]  /*17620*/  FMUL.FTZ R159, R156.reuse, c[0x0][0x2d0] ;  /* 0x0000b4009c9f7a20 */ /* 0x040fe20000410000 */
[----:B------:R-:W-:Y:S01]  /*17630*/  FSETP.NEU.FTZ.AND P1, PT, R156, -INF , PT ;  /* 0xff8000009c00780b */ /* 0x000fe20003f3d000 */
[----:B------:R-:W-:Y:S01]  /*17640*/  FMUL.FTZ R158, R157, c[0x0][0x2d0] ;  /* 0x0000b4009d9e7a20 */ /* 0x000fe20000410000 */
[----:B------:R-:W-:Y:S01]  /*17650*/  FSEL R52, R52, RZ, P0 ;  /* 0x000000ff34347208 */ /* 0x000fe20000000000 */
[----:B------:R-:W-:Y:S01]  /*17660*/  WARPSYNC 0xffffffff ;  /* 0xffffffff00007948 */ /* 0x000fe20003800000 */
[----:B------:R-:W-:Y:S01]  /*17670*/  FSEL R159, R159, RZ, P1 ;  /* 0x000000ff9f9f7208 */ /* 0x000fe20000800000 */
[----:B------:R-:W1:Y:S01]  /*17680*/  LDSM.16.MT88.4 R24, [R217+0x2080] ;  /* 0x00208000d918783b */ /* 0x000e620000004200 */
[----:B----4-:R-:W-:Y:S01]  /*17690*/  FMNMX.FTZ R7, R3, R4, !PT ;  /* 0x0000000403077209 */ /* 0x010fe20007810000 */
[--C-:B------:R-:W-:Y:S02]  /*176a0*/  FFMA.FTZ R0, R9, c[0x0][0x2d0], -R52.reuse ;  /* 0x0000b40009007a23 */ /* 0x100fe40000010834 */
[--C-:B------:R-:W-:Y:S02]  /*176b0*/  FFMA.FTZ R2, R20, c[0x0][0x2d0], -R52.reuse ;  /* 0x0000b40014027a23 */ /* 0x100fe40000010834 */
[----:B------:R2:W-:Y:S02]  /*176c0*/  MUFU.EX2 R242, R0 ;  /* 0x0000000000f27308 */ /* 0x0005e40000000800 */
[----:B------:R-:W3:Y:S08]  /*176d0*/  LDSM.16.MT88.4 R48, [R218+0x2080] ;  /* 0x00208000da30783b */ /* 0x000ef00000004200 */
[----:B------:R4:W-:Y:S01]  /*176e0*/  MUFU.EX2 R8, R2 ;  /* 0x0000000200087308 */ /* 0x0009e20000000800 */
[--C-:B--2---:R-:W-:Y:S09]  /*176f0*/  FFMA.FTZ R0, R193, c[0x0][0x2d0], -R52.reuse ;  /* 0x0000b400c1007a23 */ /* 0x104ff20000010834 */
[----:B------:R2:W5:Y:S01]  /*17700*/  MUFU.EX2 R30, R0 ;  /* 0x00000000001e7308 */ /* 0x0005620000000800 */
[--C-:B----4-:R-:W-:Y:S09]  /*17710*/  FFMA.FTZ R2, R23, c[0x0][0x2d0], -R159.reuse ;  /* 0x0000b40017027a23 */ /* 0x110ff2000001089f */
[----:B------:R-:W-:Y:S01]  /*17720*/  MUFU.EX2 R34, R2 ;  /* 0x0000000200227308 */ /* 0x000fe20000000800 */
[--C-:B--2---:R-:W-:Y:S09]  /*17730*/  FFMA.FTZ R0, R10, c[0x0][0x2d0], -R159.reuse ;  /* 0x0000b4000a007a23 */ /* 0x104ff2000001089f */
[----:B------:R2:W-:Y:S02]  /*17740*/  MUFU.EX2 R193, R0 ;  /* 0x0000000000c17308 */ /* 0x0005e40000000800 */
[--C-:B--2---:R-:W-:Y:S01]  /*17750*/  FFMA.FTZ R0, R11, c[0x0][0x2d0], -R159.reuse ;  /* 0x0000b4000b007a23 */ /* 0x104fe2000001089f */
[----:B-----5:R-:W-:Y:S07]  /*17760*/  F2FP.BF16.PACK_AB R40, R30, R242 ;  /* 0x000000f21e28723e */ /* 0x020fee00000010ff */
[----:B------:R2:W4:Y:S02]  /*17770*/  MUFU.EX2 R31, R0 ;  /* 0x00000000001f7308 */ /* 0x0005240000000800 */
[----:B--2---:R-:W-:Y:S01]  /*17780*/  FFMA.FTZ R0, R21, c[0x0][0x2d0], -R52 ;  /* 0x0000b40015007a23 */ /* 0x004fe20000010834 */
[----:B----4-:R-:W-:Y:S07]  /*17790*/  F2FP.BF16.PACK_AB R41, R31, R193 ;  /* 0x000000c11f29723e */ /* 0x010fee00000010ff */
[----:B------:R2:W-:Y:S02]  /*177a0*/  MUFU.EX2 R33, R0 ;  /* 0x0000000000217308 */ /* 0x0005e40000000800 */
[----:B--2---:R-:W-:Y:S08]  /*177b0*/  FFMA.FTZ R0, R22, c[0x0][0x2d0], -R159 ;  /* 0x0000b40016007a23 */ /* 0x004ff0000001089f */
[----:B------:R2:W4:Y:S02]  /*177c0*/  MUFU.EX2 R35, R0 ;  /* 0x0000000000237308 */ /* 0x0005240000000800 */
[----:B--2---:R-:W-:Y:S02]  /*177d0*/  FSEL R0, R155, RZ, P0 ;  /* 0x000000ff9b007208 */ /* 0x004fe40000000000 */
[----:B------:R-:W-:Y:S02]  /*177e0*/  FSETP.NEU.FTZ.AND P0, PT, R157, -INF , PT ;  /* 0xff8000009d00780b */ /* 0x000fe40003f1d000 */
[----:B----4-:R-:W-:Y:S01]  /*177f0*/  F2FP.BF16.PACK_AB R43, R34, R35 ;  /* 0x00000023222b723e */ /* 0x010fe200000010ff */
[----:B------:R-:W-:Y:S01]  /*17800*/  FADD.FTZ R0, -R0, R6 ;  /* 0x0000000600007221 */ /* 0x000fe20000010100 */
[----:B------:R-:W-:Y:S03]  /*17810*/  FSEL R158, R158, RZ, P0 ;  /* 0x000000ff9e9e7208 */ /* 0x000fe60000000000 */
[----:B------:R-:W-:Y:S02]  /*17820*/  FMUL.FTZ R0, R0, c[0x0][0x2d0] ;  /* 0x0000b40000007a20 */ /* 0x000fe40000410000 */
[--C-:B------:R-:W-:Y:S02]  /*17830*/  FFMA.FTZ R2, R12, c[0x0][0x2d0], -R158.reuse ;  /* 0x0000b4000c027a23 */ /* 0x100fe4000001089e */
[----:B------:R-:W2:Y:S10]  /*17840*/  MUFU.EX2 R6, R0 ;  /* 0x0000000000067308 */ /* 0x000eb40000000800 */
[----:B------:R4:W-:Y:S01]  /*17850*/  MUFU.EX2 R28, R2 ;  /* 0x00000002001c7308 */ /* 0x0009e20000000800 */
[C---:B--2---:R-:W-:Y:S02]  /*17860*/  FMUL.FTZ R9, R6.reuse, R173 ;  /* 0x000000ad06097220 */ /* 0x044fe40000410000 */
[C---:B------:R-:W-:Y:S02]  /*17870*/  FMUL.FTZ R20, R6.reuse, R164 ;  /* 0x000000a406147220 */ /* 0x040fe40000410000 */
[C---:B------:R-:W-:Y:S02]  /*17880*/  FMUL.FTZ R21, R6.reuse, R165 ;  /* 0x000000a506157220 */ /* 0x040fe40000410000 */
[C---:B------:R-:W-:Y:S02]  /*17890*/  FMUL.FTZ R136, R6.reuse, R136 ;  /* 0x0000008806887220 */ /* 0x040fe40000410000 */
[C---:B------:R-:W-:Y:S02]  /*178a0*/  FMUL.FTZ R137, R6.reuse, R137 ;  /* 0x0000008906897220 */ /* 0x040fe40000410000 */
[--C-:B----4-:R-:W-:Y:S02]  /*178b0*/  FFMA.FTZ R2, R13, c[0x0][0x2d0], -R158.reuse ;  /* 0x0000b4000d027a23 */ /* 0x110fe4000001089e */
[C---:B------:R-:W-:Y:S02]  /*178c0*/  FMUL.FTZ R148, R6.reuse, R148 ;  /* 0x0000009406947220 */ /* 0x040fe40000410000 */
[----:B------:R-:W2:Y:S01]  /*178d0*/  MUFU.EX2 R32, R2 ;  /* 0x0000000200207308 */ /* 0x000ea20000000800 */
        /* <DEDUP_REMOVED lines=11> */
[----:B------:R-:W-:Y:S01]  /*17990*/  FMUL.FTZ R100, R6, R100 ;  /* 0x0000006406647220 */ /* 0x000fe20000410000 */
[----:B--2---:R-:W-:Y:S01]  /*179a0*/  F2FP.BF16.PACK_AB R44, R32, R28 ;  /* 0x0000001c202c723e */ /* 0x004fe200000010ff */
[--C-:B------:R-:W-:Y:S02]  /*179b0*/  FFMA.FTZ R2, R16, c[0x0][0x2d0], -R158.reuse ;  /* 0x0000b40010027a23 */ /* 0x100fe4000001089e */
[C---:B------:R-:W-:Y:S02]  /*179c0*/  FMUL.FTZ R101, R6.reuse, R101 ;  /* 0x0000006506657220 */ /* 0x040fe40000410000 */
[----:B------:R2:W-:Y:S01]  /*179d0*/  MUFU.EX2 R37, R2 ;  /* 0x0000000200257308 */ /* 0x0005e20000000800 */
        /* <DEDUP_REMOVED lines=8> */
[----:B--2---:R-:W-:Y:S04]  /*17a60*/  FFMA.FTZ R2, R17, c[0x0][0x2d0], -R158 ;  /* 0x0000b40011027a23 */ /* 0x004fe8000001089e */
[----:B------:R2:W-:Y:S02]  /*17a70*/  MUFU.EX2 R38, R2 ;  /* 0x0000000200267308 */ /* 0x0005e40000000800 */
[----:B--2---:R-:W-:Y:S05]  /*17a80*/  FSEL R2, R156, RZ, P1 ;  /* 0x000000ff9c027208 */ /* 0x004fea0000800000 */
[----:B------:R-:W-:Y:S01]  /*17a90*/  FADD.FTZ R0, -R2, R152 ;  /* 0x0000009802007221 */ /* 0x000fe20000010100 */
[----:B------:R-:W-:Y:S01]  /*17aa0*/  FSEL R2, R157, RZ, P0 ;  /* 0x000000ff9d027208 */ /* 0x000fe20000000000 */
[C---:B------:R-:W-:Y:S01]  /*17ab0*/  FMUL.FTZ R152, R7.reuse, c[0x0][0x2d0] ;  /* 0x0000b40007987a20 */ /* 0x040fe20000410000 */
[----:B------:R-:W-:Y:S01]  /*17ac0*/  FSETP.NEU.FTZ.AND P0, PT, R7, -INF , PT ;  /* 0xff8000000700780b */ /* 0x000fe20003f1d000 */
[----:B------:R-:W-:Y:S03]  /*17ad0*/  FMUL.FTZ R0, R0, c[0x0][0x2d0] ;  /* 0x0000b40000007a20 */ /* 0x000fe60000410000 */
[----:B------:R-:W-:Y:S01]  /*17ae0*/  FSEL R152, R152, RZ, P0 ;  /* 0x000000ff98987208 */ /* 0x000fe20000000000 */
[----:B------:R2:W4:Y:S04]  /*17af0*/  MUFU.EX2 R3, R0 ;  /* 0x0000000000037308 */ /* 0x0005280000000800 */
[--C-:B------:R-:W-:Y:S02]  /*17b00*/  FFMA.FTZ R4, R15, c[0x0][0x2d0], -R152.reuse ;  /* 0x0000b4000f047a23 */ /* 0x100fe40000010898 */
[----:B--2---:R-:W-:Y:S04]  /*17b10*/  FADD.FTZ R0, -R2, R153 ;  /* 0x0000009902007221 */ /* 0x004fe80000010100 */
[----:B------:R2:W-:Y:S01]  /*17b20*/  MUFU.EX2 R153, R4 ;  /* 0x0000000400997308 */ /* 0x0005e20000000800 */
[C---:B----4-:R-:W-:Y:S01]  /*17b30*/  FMUL.FTZ R10, R3.reuse, R174 ;  /* 0x000000ae030a7220 */ /* 0x050fe20000410000 */
[----:B------:R-:W-:Y:S01]  /*17b40*/  MOV R174, R38 ;  /* 0x0000002600ae7202 */ /* 0x000fe20000000f00 */
[----:B------:R-:W-:Y:S02]  /*17b50*/  FMUL.FTZ R0, R0, c[0x0][0x2d0] ;  /* 0x0000b40000007a20 */ /* 0x000fe40000410000 */
[C---:B------:R-:W-:Y:S01]  /*17b60*/  FMUL.FTZ R11, R3.reuse, R175 ;  /* 0x000000af030b7220 */ /* 0x040fe20000410000 */
[----:B------:R-:W-:Y:S01]  /*17b70*/  MOV R175, R37 ;  /* 0x0000002500af7202 */ /* 0x000fe20000000f00 */
[C---:B------:R-:W-:Y:S02]  /*17b80*/  FMUL.FTZ R22, R3.reuse, R166 ;  /* 0x000000a603167220 */ /* 0x040fe40000410000 */
[C---:B------:R-:W-:Y:S01]  /*17b90*/  FMUL.FTZ R23, R3.reuse, R167 ;  /* 0x000000a703177220 */ /* 0x040fe20000410000 */
[----:B------:R4:W5:Y:S01]  /*17ba0*/  MUFU.EX2 R2, R0 ;  /* 0x0000000000027308 */ /* 0x0009620000000800 */
[----:B------:R-:W-:Y:S01]  /*17bb0*/  F2FP.BF16.PACK_AB R46, R174, R175 ;  /* 0x000000afae2e723e */ /* 0x000fe200000010ff */
[----:B------:R-:W-:Y:S02]  /*17bc0*/  FMUL.FTZ R37, R6, R161 ;  /* 0x000000a106257220 */ /* 0x000fe40000410000 */
[C---:B------:R-:W-:Y:S02]  /*17bd0*/  FMUL.FTZ R38, R3.reuse, R162 ;  /* 0x000000a203267220 */ /* 0x040fe40000410000 */
[C---:B------:R-:W-:Y:S02]  /*17be0*/  FMUL.FTZ R138, R3.reuse, R138 ;  /* 0x0000008a038a7220 */ /* 0x040fe40000410000 */
[C---:B------:R-:W-:Y:S02]  /*17bf0*/  FMUL.FTZ R139, R3.reuse, R139 ;  /* 0x0000008b038b7220 */ /* 0x040fe40000410000 */
[C---:B------:R-:W-:Y:S02]  /*17c00*/  FMUL.FTZ R150, R3.reuse, R150 ;  /* 0x0000009603967220 */ /* 0x040fe40000410000 */
[----:B------:R-:W-:Y:S02]  /*17c10*/  FMUL.FTZ R151, R3, R151 ;  /* 0x0000009703977220 */ /* 0x000fe40000410000 */
[--C-:B--2---:R-:W-:Y:S02]  /*17c20*/  FFMA.FTZ R4, R19, c[0x0][0x2d0], -R152.reuse ;  /* 0x0000b40013047a23 */ /* 0x104fe40000010898 */
[C---:B------:R-:W-:Y:S02]  /*17c30*/  FMUL.FTZ R58, R3.reuse, R58 ;  /* 0x0000003a033a7220 */ /* 0x040fe40000410000 */
[----:B------:R-:W2:Y:S01]  /*17c40*/  MUFU.EX2 R39, R4 ;  /* 0x0000000400277308 */ /* 0x000ea20000000800 */
[C---:B------:R-:W-:Y:S02]  /*17c50*/  FMUL.FTZ R59, R3.reuse, R59 ;  /* 0x0000003b033b7220 */ /* 0x040fe40000410000 */
[C---:B------:R-:W-:Y:S02]  /*17c60*/  FMUL.FTZ R70, R3.reuse, R70 ;  /* 0x0000004603467220 */ /* 0x040fe40000410000 */
[C---:B------:R-:W-:Y:S02]  /*17c70*/  FMUL.FTZ R71, R3.reuse, R71 ;  /* 0x0000004703477220 */ /* 0x040fe40000410000 */
[--C-:B----4-:R-:W-:Y:S02]  /*17c80*/  FFMA.FTZ R0, R14, c[0x0][0x2d0], -R152.reuse ;  /* 0x0000b4000e007a23 */ /* 0x110fe40000010898 */
[C---:B-----5:R-:W-:Y:S02]  /*17c90*/  FMUL.FTZ R12, R2.reuse, R176 ;  /* 0x000000b0020c7220 */ /* 0x060fe40000410000 */
[----:B------:R4:W5:Y:S01]  /*17ca0*/  MUFU.EX2 R29, R0 ;  /* 0x00000000001d7308 */ /* 0x0009620000000800 */
[C---:B------:R-:W-:Y:S01]  /*17cb0*/  FMUL.FTZ R13, R2.reuse, R177 ;  /* 0x000000b1020d7220 */ /* 0x040fe20000410000 */
[----:B------:R-:W-:Y:S01]  /*17cc0*/  MOV R177, R33 ;  /* 0x0000002100b17202 */ /* 0x000fe20000000f00 */
[C---:B------:R-:W-:Y:S01]  /*17cd0*/  FMUL.FTZ R16, R2.reuse, R180 ;  /* 0x000000b402107220 */ /* 0x040fe20000410000 */
[----:B------:R-:W-:Y:S01]  /*17ce0*/  MOV R180, R31 ;  /* 0x0000001f00b47202 */ /* 0x000fe20000000f00 */
[C---:B------:R-:W-:Y:S01]  /*17cf0*/  FMUL.FTZ R17, R2.reuse, R181 ;  /* 0x000000b502117220 */ /* 0x040fe20000410000 */
[----:B------:R-:W-:Y:S01]  /*17d00*/  MOV R181, R30 ;  /* 0x0000001e00b57202 */ /* 0x000fe20000000f00 */
[C---:B------:R-:W-:Y:S02]  /*17d10*/  FMUL.FTZ R140, R2.reuse, R140 ;  /* 0x0000008c028c7220 */ /* 0x040fe40000410000 */
[C---:B------:R-:W-:Y:S02]  /*17d20*/  FMUL.FTZ R141, R2.reuse, R141 ;  /* 0x0000008d028d7220 */ /* 0x040fe40000410000 */
[C---:B------:R-:W-:Y:S01]  /*17d30*/  FMUL.FTZ R144, R2.reuse, R144 ;  /* 0x0000009002907220 */ /* 0x040fe20000410000 */
[----:B--2---:R-:W-:Y:S01]  /*17d40*/  MOV R173, R39 ;  /* 0x0000002700ad7202 */ /* 0x004fe20000000f00 */
[----:B------:R-:W-:Y:S02]  /*17d50*/  FMUL.FTZ R39, R3, R163 ;  /* 0x000000a303277220 */ /* 0x000fe40000410000 */
[C---:B------:R-:W-:Y:S02]  /*17d60*/  FMUL.FTZ R145, R2.reuse, R145 ;  /* 0x0000009102917220 */ /* 0x040fe40000410000 */
[C---:B------:R-:W-:Y:S02]  /*17d70*/  FMUL.FTZ R60, R2.reuse, R60 ;  /* 0x0000003c023c7220 */ /* 0x040fe40000410000 */
[C---:B------:R-:W-:Y:S02]  /*17d80*/  FMUL.FTZ R61, R2.reuse, R61 ;  /* 0x0000003d023d7220 */ /* 0x040fe40000410000 */
[----:B------:R-:W-:Y:S02]  /*17d90*/  FMUL.FTZ R64, R2, R64 ;  /* 0x0000004002407220 */ /* 0x000fe40000410000 */
[----:B----4-:R-:W-:Y:S01]  /*17da0*/  FFMA.FTZ R0, R18, c[0x0][0x2d0], -R152 ;  /* 0x0000b40012007a23 */ /* 0x010fe20000010898 */
[----:B-----5:R-:W-:Y:S01]  /*17db0*/  F2FP.BF16.PACK_AB R45, R153, R29 ;  /* 0x0000001d992d723e */ /* 0x020fe200000010ff */
[C---:B------:R-:W-:Y:S02]  /*17dc0*/  FMUL.FTZ R65, R2.reuse, R65 ;  /* 0x0000004102417220 */ /* 0x040fe40000410000 */
[----:B------:R2:W4:Y:S01]  /*17dd0*/  MUFU.EX2 R36, R0 ;  /* 0x0000000000247308 */ /* 0x0005220000000800 */
        /* <DEDUP_REMOVED lines=11> */
[C---:B------:R-:W-:Y:S01]  /*17e90*/  FMUL.FTZ R93, R2.reuse, R93 ;  /* 0x0000005d025d7220 */ /* 0x040fe20000410000 */
[----:B--2---:R-:W-:Y:S01]  /*17ea0*/  FSEL R0, R7, RZ, P0 ;  /* 0x000000ff07007208 */ /* 0x004fe20000000000 */
[----:B------:R-:W-:Y:S01]  /*17eb0*/  FMUL.FTZ R96, R2, R96 ;  /* 0x0000006002607220 */ /* 0x000fe20000410000 */
[----:B----4-:R-:W-:Y:S01]  /*17ec0*/  MOV R176, R36 ;  /* 0x0000002400b07202 */ /* 0x010fe20000000f00 */
[----:B------:R-:W-:Y:S02]  /*17ed0*/  FMUL.FTZ R36, R6, R160 ;  /* 0x000000a006247220 */ /* 0x000fe40000410000 */
[----:B------:R-:W-:Y:S01]  /*17ee0*/  FADD.FTZ R0, -R0, R154 ;  /* 0x0000009a00007221 */ /* 0x000fe20000010100 */
[----:B------:R-:W-:Y:S01]  /*17ef0*/  MOV R154, R8 ;  /* 0x00000008009a7202 */ /* 0x000fe20000000f00 */
[----:B------:R-:W-:Y:S01]  /*17f00*/  FMUL.FTZ R8, R6, R172 ;  /* 0x000000ac06087220 */ /* 0x000fe20000410000 */
[----:B------:R-:W-:Y:S01]  /*17f10*/  F2FP.BF16.PACK_AB R47, R173, R176 ;  /* 0x000000b0ad2f723e */ /* 0x000fe200000010ff */
[----:B------:R-:W-:Y:S01]  /*17f20*/  FMUL.FTZ R0, R0, c[0x0][0x2d0] ;  /* 0x0000b40000007a20 */ /* 0x000fe20000410000 */
[----:B------:R-:W-:Y:S01]  /*17f30*/  F2FP.BF16.PACK_AB R42, R33, R154 ;  /* 0x0000009a212a723e */ /* 0x000fe200000010ff */
[----:B------:R-:W-:Y:S01]  /*17f40*/  LDSM.16.MT88.4 R160, [R220+0x2880] ;  /* 0x00288000dca0783b */ /* 0x000fe20000004200 */
[C---:B------:R-:W-:Y:S01]  /*17f50*/  FMUL.FTZ R102, R3.reuse, R102 ;  /* 0x0000006603667220 */ /* 0x040fe20000410000 */
[----:B------:R-:W-:Y:S01]  /*17f60*/  MOV R172, R35 ;  /* 0x0000002300ac7202 */ /* 0x000fe20000000f00 */
[C---:B------:R-:W-:Y:S01]  /*17f70*/  FMUL.FTZ R103, R3.reuse, R103 ;  /* 0x0000006703677220 */ /* 0x040fe20000410000 */
[----:B------:R-:W2:Y:S01]  /*17f80*/  MUFU.EX2 R0, R0 ;  /* 0x0000000000007308 */ /* 0x000ea20000000800 */
[C---:B------:R-:W-:Y:S01]  /*17f90*/  FMUL.FTZ R106, R3.reuse, R106 ;  /* 0x0000006a036a7220 */ /* 0x040fe20000410000 */
[-C--:B-1----:R-:W-:Y:S05]  /*17fa0*/  HMMA.16816.F32.BF16 R8, R40, R24.reuse, R8 ;  /* 0x000000182808723c */ /* 0x082fea0000041808 */
[C---:B------:R-:W-:Y:S02]  /*17fb0*/  FMUL.FTZ R33, R2.reuse, R189 ;  /* 0x000000bd02217220 */ /* 0x040fe40000410000 */
[----:B------:R-:W-:Y:S02]  /*17fc0*/  FMUL.FTZ R97, R2, R97 ;  /* 0x0000006102617220 */ /* 0x000fe40000410000 */
[C---:B------:R-:W-:Y:S03]  /*17fd0*/  FMUL.FTZ R107, R3.reuse, R107 ;  /* 0x0000006b036b7220 */ /* 0x040fe60000410000 */
[--C-:B------:R-:W-:Y:S02]  /*17fe0*/  FFMA.FTZ R4, R196, c[0x0][0x2d0], -R52.reuse ;  /* 0x0000b400c4047a23 */ /* 0x100fe40000010834 */
[C---:B------:R-:W-:Y:S02]  /*17ff0*/  FMUL.FTZ R108, R2.reuse, R108 ;  /* 0x0000006c026c7220 */ /* 0x040fe40000410000 */
[----:B------:R1:W-:Y:S01]  /*18000*/  MUFU.EX2 R164, R4 ;  /* 0x0000000400a47308 */ /* 0x0003e20000000800 */
[C---:B------:R-:W-:Y:S02]  /*18010*/  FMUL.FTZ R109, R2.reuse, R109 ;  /* 0x0000006d026d7220 */ /* 0x040fe40000410000 */
[C---:B------:R-:W-:Y:S02]  /*18020*/  FMUL.FTZ R112, R2.reuse, R112 ;  /* 0x0000007002707220 */ /* 0x040fe40000410000 */
[----:B------:R-:W-:Y:S02]  /*18030*/  FMUL.FTZ R113, R2, R113 ;  /* 0x0000007102717220 */ /* 0x000fe40000410000 */
[C---:B--2---:R-:W-:Y:S01]  /*18040*/  FMUL.FTZ R14, R0.reuse, R178 ;  /* 0x000000b2000e7220 */ /* 0x044fe20000410000 */
[----:B------:R-:W-:Y:S01]  /*18050*/  MOV R178, R34 ;  /* 0x0000002200b27202 */ /* 0x000fe20000000f00 */
[C---:B------:R-:W-:Y:S01]  /*18060*/  FMUL.FTZ R15, R0.reuse, R179 ;  /* 0x000000b3000f7220 */ /* 0x040fe20000410000 */
[----:B------:R-:W-:Y:S01]  /*18070*/  MOV R179, R32 ;  /* 0x0000002000b37202 */ /* 0x000fe20000000f00 */
[C---:B------:R-:W-:Y:S02]  /*18080*/  FMUL.FTZ R118, R3.reuse, R118 ;  /* 0x0000007603767220 */ /* 0x040fe40000410000 */
[C---:B------:R-:W-:Y:S02]  /*18090*/  FMUL.FTZ R119, R3.reuse, R119 ;  /* 0x0000007703777220 */ /* 0x040fe40000410000 */
[----:B------:R-:W-:Y:S01]  /*180a0*/  FMUL.FTZ R122, R3, R122 ;  /* 0x0000007a037a7220 */ /* 0x000fe20000410000 */
[C---:B------:R-:W-:Y:S04]  /*180b0*/  HMMA.16816.F32.BF16 R12, R44.reuse, R24, R12 ;  /* 0x000000182c0c723c */ /* 0x040fe8000004180c */
[C---:B------:R-:W-:Y:S01]  /*180c0*/  FMUL.FTZ R18, R0.reuse, R182 ;  /* 0x000000b600127220 */ /* 0x040fe20000410000 */
[----:B------:R-:W-:Y:S01]  /*180d0*/  MOV R182, R29 ;  /* 0x0000001d00b67202 */ /* 0x000fe20000000f00 */
[----:B------:R-:W-:Y:S01]  /*180e0*/  FMUL.FTZ R19, R0, R183 ;  /* 0x000000b700137220 */ /* 0x000fe20000410000 */
[----:B------:R-:W-:Y:S01]  /*180f0*/  MOV R183, R28 ;  /* 0x0000001c00b77202 */ /* 0x000fe20000000f00 */
[--C-:B-1----:R-:W-:Y:S04]  /*18100*/  FFMA.FTZ R4, R195, c[0x0][0x2d0], -R52.reuse ;  /* 0x0000b400c3047a23 */ /* 0x102fe80000010834 */
[C---:B------:R-:W-:Y:S01]  /*18110*/  FMUL.FTZ R123, R3.reuse, R123 ;  /* 0x0000007b037b7220 */ /* 0x040fe20000410000 */
[-C--:B------:R-:W-:Y:S01]  /*18120*/  HMMA.16816.F32.BF16 R16, R44, R26.reuse, R16 ;  /* 0x0000001a2c10723c */ /* 0x080fe20000041810 */
[----:B------:R-:W1:Y:S02]  /*18130*/  MUFU.EX2 R165, R4 ;  /* 0x0000000400a57308 */ /* 0x000e640000000800 */
[C---:B------:R-:W-:Y:S02]  /*18140*/  FMUL.FTZ R134, R3.reuse, R134 ;  /* 0x0000008603867220 */ /* 0x040fe40000410000 */
[----:B------:R-:W-:Y:S02]  /*18150*/  FMUL.FTZ R135, R3, R135 ;  /* 0x0000008703877220 */ /* 0x000fe40000410000 */
[--C-:B------:R-:W-:Y:S01]  /*18160*/  FFMA.FTZ R167, R233, c[0x0][0x2d0], -R52.reuse ;  /* 0x0000b400e9a77a23 */ /* 0x100fe20000010834 */
[C---:B------:R-:W-:Y:S04]  /*18170*/  HMMA.16816.F32.BF16 R20, R40.reuse, R26, R20 ;  /* 0x0000001a2814723c */ /* 0x040fe80000041814 */
[C---:B------:R-:W-:Y:S02]  /*18180*/  FMUL.FTZ R24, R6.reuse, R168 ;  /* 0x000000a806187220 */ /* 0x040fe40000410000 */
[----:B------:R-:W-:Y:S02]  /*18190*/  FMUL.FTZ R25, R6, R169 ;  /* 0x000000a906197220 */ /* 0x000fe40000410000 */
[C---:B------:R-:W-:Y:S04]  /*181a0*/  FMUL.FTZ R26, R3.reuse, R170 ;  /* 0x000000aa031a7220 */ /* 0x040fe80000410000 */
[----:B------:R-:W-:Y:S02]  /*181b0*/  FMUL.FTZ R27, R3, R171 ;  /* 0x000000ab031b7220 */ /* 0x000fe40000410000 */
[--C-:B------:R-:W-:Y:S02]  /*181c0*/  FFMA.FTZ R170, R235, c[0x0][0x2d0], -R52.reuse ;  /* 0x0000b400ebaa7a23 */ /* 0x100fe40000010834 */
[--C-:B------:R-:W-:Y:S01]  /*181d0*/  FFMA.FTZ R169, R234, c[0x0][0x2d0], -R52.reuse ;  /* 0x0000b400eaa97a23 */ /* 0x100fe20000010834 */
[----:B-1----:R-:W-:Y:S01]  /*181e0*/  MOV R235, R165 ;  /* 0x000000a500eb7202 */ /* 0x002fe20000000f00 */
[----:B------:R-:W-:Y:S01]  /*181f0*/  FFMA.FTZ R168, R236, c[0x0][0x2d0], -R52 ;  /* 0x0000b400eca87a23 */ /* 0x000fe20000010834 */
[-C--:B---3--:R-:W-:Y:S01]  /*18200*/  HMMA.16816.F32.BF16 R24, R40, R48.reuse, R24 ;  /* 0x000000302818723c */ /* 0x088fe20000041818 */
[----:B------:R-:W-:Y:S02]  /*18210*/  MUFU.EX2 R195, R170 ;  /* 0x000000aa00c37308 */ /* 0x000fe40000000800 */
[C---:B------:R-:W-:Y:S01]  /*18220*/  FMUL.FTZ R28, R2.reuse, R184 ;  /* 0x000000b8021c7220 */ /* 0x040fe20000410000 */
[----:B------:R-:W-:Y:S01]  /*18230*/  MOV R184, R179 ;  /* 0x000000b300b87202 */ /* 0x000fe20000000f00 */
[----:B------:R-:W-:Y:S01]  /*18240*/  FMUL.FTZ R29, R2, R185 ;  /* 0x000000b9021d7220 */ /* 0x000fe20000410000 */
[----:B------:R-:W-:Y:S01]  /*18250*/  MOV R179, R174 ;  /* 0x000000ae00b37202 */ /* 0x000fe20000000f00 */
[C---:B------:R-:W-:Y:S01]  /*18260*/  FMUL.FTZ R30, R0.reuse, R186 ;  /* 0x000000ba001e7220 */ /* 0x040fe20000410000 */
[----:B------:R-:W-:Y:S01]  /*18270*/  MOV R234, R164 ;  /* 0x000000a400ea7202 */ /* 0x000fe20000000f00 */
[----:B------:R-:W-:Y:S03]  /*18280*/  FMUL.FTZ R31, R0, R187 ;  /* 0x000000bb001f7220 */ /* 0x000fe60000410000 */
[--C-:B------:R-:W-:Y:S01]  /*18290*/  FFMA.FTZ R166, R232, c[0x0][0x2d0], -R159.reuse ;  /* 0x0000b400e8a67a23 */ /* 0x100fe2000001089f */
[----:B------:R-:W-:Y:S01]  /*182a0*/  MOV R233, R179 ;  /* 0x000000b300e97202 */ /* 0x000fe20000000f00 */
[--C-:B------:R-:W-:Y:S01]  /*182b0*/  FFMA.FTZ R165, R231, c[0x0][0x2d0], -R159.reuse ;  /* 0x0000b400e7a57a23 */ /* 0x100fe2000001089f */
[----:B------:R-:W-:Y:S01]  /*182c0*/  MOV R232, R178 ;  /* 0x000000b200e87202 */ /* 0x000fe20000000f00 */
[C---:B------:R-:W-:Y:S02]  /*182d0*/  HMMA.16816.F32.BF16 R28, R44.reuse, R48, R28 ;  /* 0x000000302c1c723c */ /* 0x040fe4000004181c */
[----:B------:R-:W-:Y:S02]  /*182e0*/  MUFU.EX2 R196, R165 ;  /* 0x000000a500c47308 */ /* 0x000fe40000000800 */
[----:B------:R-:W-:Y:S01]  /*182f0*/  FMUL.FTZ R32, R2, R188 ;  /* 0x000000bc02207220 */ /* 0x000fe20000410000 */
[----:B------:R-:W-:Y:S01]  /*18300*/  MOV R188, R183 ;  /* 0x000000b700bc7202 */ /* 0x000fe20000000f00 */
[C---:B------:R-:W-:Y:S01]  /*18310*/  FMUL.FTZ R34, R0.reuse, R190 ;  /* 0x000000be00227220 */ /* 0x040fe20000410000 */
[----:B------:R-:W-:Y:S01]  /*18320*/  MOV R183, R153 ;  /* 0x0000009900b77202 */ /* 0x000fe20000000f00 */
[C---:B------:R-:W-:Y:S01]  /*18330*/  FMUL.FTZ R35, R0.reuse, R191 ;  /* 0x000000bf00237220 */ /* 0x040fe20000410000 */
[----:B------:R-:W-:Y:S02]  /*18340*/  MOV R189, R188 ;  /* 0x000000bc00bd7202 */ /* 0x000fe40000000f00 */
[----:B------:R-:W2:Y:S01]  /*18350*/  LDL.LU R188, [R1+0x88] ;  /* 0x0000880001bc7983 */ /* 0x000ea20000300800 */
[--C-:B------:R-:W-:Y:S01]  /*18360*/  FFMA.FTZ R164, R215, c[0x0][0x2d0], -R159.reuse ;  /* 0x0000b400d7a47a23 */ /* 0x100fe2000001089f */
[----:B------:R-:W-:Y:S01]  /*18370*/  MOV R231, R177 ;  /* 0x000000b100e77202 */ /* 0x000fe20000000f00 */
[C---:B------:R-:W-:Y:S01]  /*18380*/  FMUL.FTZ R142, R0.reuse, R142 ;  /* 0x0000008e008e7220 */ /* 0x040fe20000410000 */
[-C--:B------:R-:W-:Y:S03]  /*18390*/  HMMA.16816.F32.BF16 R32, R44, R50.reuse, R32 ;  /* 0x000000322c20723c */ /* 0x080fe60000041820 */
[C---:B------:R-:W-:Y:S01]  /*183a0*/  FMUL.FTZ R143, R0.reuse, R143 ;  /* 0x0000008f008f7220 */ /* 0x040fe20000410000 */
[----:B------:R-:W-:Y:S01]  /*183b0*/  MOV R215, R176 ;  /* 0x000000b000d77202 */ /* 0x000fe20000000f00 */
[C---:B------:R-:W-:Y:S01]  /*183c0*/  FMUL.FTZ R146, R0.reuse, R146 ;  /* 0x0000009200927220 */ /* 0x040fe20000410000 */
[----:B------:R-:W-:Y:S01]  /*183d0*/  MOV R187, R182 ;  /* 0x000000b600bb7202 */ /* 0x000fe20000000f00 */
[C---:B------:R-:W-:Y:S01]  /*183e0*/  FMUL.FTZ R147, R0.reuse, R147 ;  /* 0x0000009300937220 */ /* 0x040fe20000410000 */
[C---:B------:R-:W-:Y:S01]  /*183f0*/  HMMA.16816.F32.BF16 R36, R40.reuse, R50, R36 ;  /* 0x000000322824723c */ /* 0x040fe20000041824 */
[----:B------:R-:W1:Y:S03]  /*18400*/  LDSM.16.MT88.4 R48, [R220+0x2080] ;  /* 0x00208000dc30783b */ /* 0x000e660000004200 */
[C---:B------:R-:W-:Y:S01]  /*18410*/  FMUL.FTZ R62, R0.reuse, R62 ;  /* 0x0000003e003e7220 */ /* 0x040fe20000410000 */
[----:B------:R-:W-:Y:S01]  /*18420*/  MOV R182, R154 ;  /* 0x0000009a00b67202 */ /* 0x000fe20000000f00 */
[C---:B------:R-:W-:Y:S01]  /*18430*/  FMUL.FTZ R63, R0.reuse, R63 ;  /* 0x0000003f003f7220 */ /* 0x040fe20000410000 */
[----:B------:R-:W-:Y:S01]  /*18440*/  MOV R186, R181 ;  /* 0x000000b500ba7202 */ /* 0x000fe20000000f00 */
[C---:B------:R-:W-:Y:S01]  /*18450*/  FMUL.FTZ R66, R0.reuse, R66 ;  /* 0x0000004200427220 */ /* 0x040fe20000410000 */
[----:B------:R-:W-:Y:S03]  /*18460*/  MOV R181, R172 ;  /* 0x000000ac00b57202 */ /* 0x000fe60000000f00 */
[C---:B------:R-:W-:Y:S01]  /*18470*/  FMUL.FTZ R67, R0.reuse, R67 ;  /* 0x0000004300437220 */ /* 0x040fe20000410000 */
[----:B------:R-:W-:Y:S01]  /*18480*/  MOV R185, R180 ;  /* 0x000000b400b97202 */ /* 0x000fe20000000f00 */
[C---:B------:R-:W-:Y:S01]  /*18490*/  FMUL.FTZ R78, R0.reuse, R78 ;  /* 0x0000004e004e7220 */ /* 0x040fe20000410000 */
[----:B------:R-:W-:Y:S01]  /*184a0*/  MOV R180, R173 ;  /* 0x000000ad00b47202 */ /* 0x000fe20000000f00 */
[C---:B------:R-:W-:Y:S02]  /*184b0*/  FMUL.FTZ R79, R0.reuse, R79 ;  /* 0x0000004f004f7220 */ /* 0x040fe40000410000 */
[C---:B------:R-:W-:Y:S01]  /*184c0*/  FMUL.FTZ R82, R0.reuse, R82 ;  /* 0x0000005200527220 */ /* 0x040fe20000410000 */
[----:B------:R-:W-:Y:S01]  /*184d0*/  MOV R236, R180 ;  /* 0x000000b400ec7202 */ /* 0x000fe20000000f00 */
        /* <DEDUP_REMOVED lines=9> */
[--C-:B------:R-:W-:Y:S02]  /*18570*/  FFMA.FTZ R4, R53, c[0x0][0x2d0], -R159.reuse ;  /* 0x0000b40035047a23 */ /* 0x100fe4000001089f */
[--C-:B------:R-:W-:Y:S01]  /*18580*/  FFMA.FTZ R53, R204, c[0x0][0x2d0], -R159.reuse ;  /* 0x0000b400cc357a23 */ /* 0x100fe2000001089f */
[-C--:B-1----:R-:W-:Y:S01]  /*18590*/  HMMA.16816.F32.BF16 R136, R40, R48.reuse, R136 ;  /* 0x000000302888723c */ /* 0x082fe20000041888 */
[----:B------:R1:W-:Y:S02]  /*185a0*/  MUFU.EX2 R252, R4 ;  /* 0x0000000400fc7308 */ /* 0x0003e40000000800 */
[C---:B------:R-:W-:Y:S02]  /*185b0*/  FMUL.FTZ R124, R2.reuse, R124 ;  /* 0x0000007c027c7220 */ /* 0x040fe40000410000 */
[----:B------:R-:W-:Y:S02]  /*185c0*/  FMUL.FTZ R125, R2, R125 ;  /* 0x0000007d027d7220 */ /* 0x000fe40000410000 */
[C---:B------:R-:W-:Y:S01]  /*185d0*/  FMUL.FTZ R126, R0.reuse, R126 ;  /* 0x0000007e007e7220 */ /* 0x040fe20000410000 */
[C---:B------:R-:W-:Y:S03]  /*185e0*/  HMMA.16816.F32.BF16 R140, R44.reuse, R48, R140 ;  /* 0x000000302c8c723c */ /* 0x040fe6000004188c */
[----:B------:R-:W-:Y:S01]  /*185f0*/  MUFU.EX2 R247, R53 ;  /* 0x0000003500f77308 */ /* 0x000fe20000000800 */
[----:B------:R-:W-:Y:S02]  /*18600*/  FMUL.FTZ R127, R0, R127 ;  /* 0x0000007f007f7220 */ /* 0x000fe40000410000 */
[C---:B------:R-:W-:Y:S02]  /*18610*/  FMUL.FTZ R128, R2.reuse, R128 ;  /* 0x0000008002807220 */ /* 0x040fe40000410000 */
[-C--:B------:R-:W-:Y:S04]  /*18620*/  HMMA.16816.F32.BF16 R144, R44, R50.reuse, R144 ;  /* 0x000000322c90723c */ /* 0x080fe80000041890 */
[----:B------:R-:W-:Y:S02]  /*18630*/  FMUL.FTZ R129, R2, R129 ;  /* 0x0000008102817220 */ /* 0x000fe40000410000 */
[----:B------:R-:W-:Y:S02]  /*18640*/  FMUL.FTZ R130, R0, R130 ;  /* 0x0000008200827220 */ /* 0x000fe40000410000 */
[C---:B------:R-:W-:Y:S01]  /*18650*/  HMMA.16816.F32.BF16 R148, R40.reuse, R50, R148 ;  /* 0x000000322894723c */ /* 0x040fe20000041894 */
[----:B------:R-:W3:Y:S03]  /*18660*/  LDSM.16.MT88.4 R48, [R219+0x2080] ;  /* 0x00208000db30783b */ /* 0x000ee60000004200 */
[--C-:B-1----:R-:W-:Y:S02]  /*18670*/  FFMA.FTZ R4, R194, c[0x0][0x2d0], -R159.reuse ;  /* 0x0000b400c2047a23 */ /* 0x102fe4000001089f */
[----:B------:R-:W-:Y:S01]  /*18680*/  MUFU.EX2 R194, R166 ;  /* 0x000000a600c27308 */ /* 0x000fe20000000800 */
[----:B------:R-:W-:Y:S02]  /*18690*/  FMUL.FTZ R131, R0, R131 ;  /* 0x0000008300837220 */ /* 0x000fe40000410000 */
[--C-:B------:R-:W-:Y:S03]  /*186a0*/  FFMA.FTZ R171, R208, c[0x0][0x2d0], -R152.reuse ;  /* 0x0000b400d0ab7a23 */ /* 0x100fe60000010898 */
[--C-:B------:R-:W-:Y:S02]  /*186b0*/  FFMA.FTZ R172, R207, c[0x0][0x2d0], -R152.reuse ;  /* 0x0000b400cfac7a23 */ /* 0x100fe40000010898 */
[----:B------:R-:W-:Y:S02]  /*186c0*/  FFMA.FTZ R173, R206, c[0x0][0x2d0], -R152 ;  /* 0x0000b400cead7a23 */ /* 0x000fe40000010898 */
[----:B------:R1:W4:Y:S01]  /*186d0*/  MUFU.EX2 R251, R4 ;  /* 0x0000000400fb7308 */ /* 0x0003220000000800 */
[--C-:B------:R-:W-:Y:S02]  /*186e0*/  FFMA.FTZ R154, R213, c[0x0][0x2d0], -R158.reuse ;  /* 0x0000b400d59a7a23 */ /* 0x100fe4000001089e */
[----:B------:R-:W-:Y:S02]  /*186f0*/  FFMA.FTZ R153, R212, c[0x0][0x2d0], -R158 ;  /* 0x0000b400d4997a23 */ /* 0x000fe4000001089e */
[--C-:B-1----:R-:W-:Y:S01]  /*18700*/  FFMA.FTZ R4, R202, c[0x0][0x2d0], -R52.reuse ;  /* 0x0000b400ca047a23 */ /* 0x102fe20000010834 */
[-C--:B---3--:R-:W-:Y:S04]  /*18710*/  HMMA.16816.F32.BF16 R56, R40, R48.reuse, R56 ;  /* 0x000000302838723c */ /* 0x088fe80000041838 */
[----:B------:R-:W-:Y:S04]  /*18720*/  MUFU.EX2 R202, R167 ;  /* 0x000000a700ca7308 */ /* 0x000fe80000000800 */
[C---:B------:R-:W-:Y:S06]  /*18730*/  HMMA.16816.F32.BF16 R60, R44.reuse, R48, R60 ;  /* 0x000000302c3c723c */ /* 0x040fec000004183c */
[----:B------:R1:W-:Y:S02]  /*18740*/  MUFU.EX2 R250, R4 ;  /* 0x0000000400fa7308 */ /* 0x0003e40000000800 */
[-C--:B------:R-:W-:Y:S08]  /*18750*/  HMMA.16816.F32.BF16 R64, R44, R50.reuse, R64 ;  /* 0x000000322c40723c */ /* 0x080ff00000041840 */
[C---:B------:R-:W-:Y:S01]  /*18760*/  HMMA.16816.F32.BF16 R68, R40.reuse, R50, R68 ;  /* 0x000000322844723c */ /* 0x040fe20000041844 */
[----:B------:R-:W3:Y:S03]  /*18770*/  LDSM.16.MT88.4 R48, [R217+0x3880] ;  /* 0x00388000d930783b */ /* 0x000ee60000004200 */
[----:B-1----:R-:W-:Y:S04]  /*18780*/  FFMA.FTZ R4, R205, c[0x0][0x2d0], -R52 ;  /* 0x0000b400cd047a23 */ /* 0x002fe80000010834 */
[----:B------:R1:W5:Y:S04]  /*18790*/  MUFU.EX2 R249, R4 ;  /* 0x0000000400f97308 */ /* 0x0003680000000800 */
[--C-:B-1----:R-:W-:Y:S01]  /*187a0*/  FFMA.FTZ R4, R203, c[0x0][0x2d0], -R159.reuse ;  /* 0x0000b400cb047a23 */ /* 0x102fe2000001089f */
[-C--:B---3--:R-:W-:Y:S05]  /*187b0*/  HMMA.16816.F32.BF16 R72, R40, R48.reuse, R72 ;  /* 0x000000302848723c */ /* 0x088fea0000041848 */
[----:B------:R1:W3:Y:S01]  /*187c0*/  MUFU.EX2 R248, R4 ;  /* 0x0000000400f87308 */ /* 0x0002e20000000800 */
[----:B------:R-:W-:Y:S01]  /*187d0*/  FFMA.FTZ R159, R214, c[0x0][0x2d0], -R159 ;  /* 0x0000b400d69f7a23 */ /* 0x000fe2000001089f */
[----:B------:R-:W-:Y:S01]  /*187e0*/  MOV R214, R175 ;  /* 0x000000af00d67202 */ /* 0x000fe20000000f00 */
[C---:B------:R-:W-:Y:S08]  /*187f0*/  HMMA.16816.F32.BF16 R76, R44.reuse, R48, R76 ;  /* 0x000000302c4c723c */ /* 0x040ff0000004184c */
[-C--:B------:R-:W-:Y:S08]  /*18800*/  HMMA.16816.F32.BF16 R80, R44, R50.reuse, R80 ;  /* 0x000000322c50723c */ /* 0x080ff00000041850 */
[C---:B------:R-:W-:Y:S01]  /*18810*/  HMMA.16816.F32.BF16 R84, R40.reuse, R50, R84 ;  /* 0x000000322854723c */ /* 0x040fe20000041854 */
[----:B------:R-:W3:Y:S03]  /*18820*/  LDSM.16.MT88.4 R48, [R218+0x3880] ;  /* 0x00388000da30783b */ /* 0x000ee60000004200 */
[--C-:B-1----:R-:W-:Y:S02]  /*18830*/  FFMA.FTZ R4, R200, c[0x0][0x2d0], -R158.reuse ;  /* 0x0000b400c8047a23 */ /* 0x102fe4000001089e */
[----:B------:R-:W-:Y:S10]  /*18840*/  MUFU.EX2 R200, R168 ;  /* 0x000000a800c87308 */ /* 0x000ff40000000800 */
[----:B------:R1:W-:Y:S02]  /*18850*/  MUFU.EX2 R243, R4 ;  /* 0x0000000400f37308 */ /* 0x0003e40000000800 */
[--C-:B-1----:R-:W-:Y:S01]  /*18860*/  FFMA.FTZ R4, R199, c[0x0][0x2d0], -R158.reuse ;  /* 0x0000b400c7047a23 */ /* 0x102fe2000001089e */
[-C--:B---3--:R-:W-:Y:S07]  /*18870*/  HMMA.16816.F32.BF16 R88, R40, R48.reuse, R88 ;  /* 0x000000302858723c */ /* 0x088fee0000041858 */
[----:B------:R1:W-:Y:S01]  /*18880*/  MUFU.EX2 R199, R164 ;  /* 0x000000a400c77308 */ /* 0x0003e20000000800 */
[C---:B------:R-:W-:Y:S09]  /*18890*/  HMMA.16816.F32.BF16 R92, R44.reuse, R48, R92 ;  /* 0x000000302c5c723c */ /* 0x040ff2000004185c */
[----:B------:R3:W-:Y:S01]  /*188a0*/  MUFU.EX2 R244, R4 ;  /* 0x0000000400f47308 */ /* 0x0007e20000000800 */
[-C--:B------:R-:W-:Y:S08]  /*188b0*/  HMMA.16816.F32.BF16 R96, R44, R50.reuse, R96 ;  /* 0x000000322c60723c */ /* 0x080ff00000041860 */
[C---:B------:R-:W-:Y:S01]  /*188c0*/  HMMA.16816.F32.BF16 R100, R40.reuse, R50, R100 ;  /* 0x000000322864723c */ /* 0x040fe20000041864 */
[----:B------:R-:W4:Y:S08]  /*188d0*/  LDSM.16.MT88.4 R48, [R220+0x3880] ;  /* 0x00388000dc30783b */ /* 0x000f300000004200 */
[----:B-1----:R-:W-:Y:S03]  /*188e0*/  LDSM.16.MT88.4 R164, [R217+0x3080] ;  /* 0x00308000d9a4783b */ /* 0x002fe60000004200 */
[--C-:B---3--:R-:W-:Y:S04]  /*188f0*/  FFMA.FTZ R4, R198, c[0x0][0x2d0], -R158.reuse ;  /* 0x0000b400c6047a23 */ /* 0x108fe8000001089e */
[----:B------:R1:W-:Y:S01]  /*18900*/  MUFU.EX2 R245, R4 ;  /* 0x0000000400f57308 */ /* 0x0003e20000000800 */
[----:B--2---:R-:W-:Y:S02]  /*18910*/  FFMA.FTZ R2, R2, R188, R189 ;  /* 0x000000bc02027223 */ /* 0x004fe400000100bd */
[----:B-1----:R-:W-:Y:S01]  /*18920*/  FFMA.FTZ R4, R197, c[0x0][0x2d0], -R158 ;  /* 0x0000b400c5047a23 */ /* 0x002fe2000001089e */
[-C--:B----4-:R-:W-:Y:S06]  /*18930*/  HMMA.16816.F32.BF16 R104, R40, R48.reuse, R104 ;  /* 0x000000302868723c */ /* 0x090fec0000041868 */
[----:B------:R-:W-:Y:S02]  /*18940*/  MUFU.EX2 R197, R169 ;  /* 0x000000a900c57308 */ /* 0x000fe40000000800 */
[C---:B------:R-:W-:Y:S08]  /*18950*/  HMMA.16816.F32.BF16 R108, R44.reuse, R48, R108 ;  /* 0x000000302c6c723c */ /* 0x040ff0000004186c */
[----:B------:R1:W2:Y:S01]  /*18960*/  MUFU.EX2 R246, R4 ;  /* 0x0000000400f67308 */ /* 0x0002a20000000800 */
[-C--:B------:R-:W-:Y:S08]  /*18970*/  HMMA.16816.F32.BF16 R112, R44, R50.reuse, R112 ;  /* 0x000000322c70723c */ /* 0x080ff00000041870 */
[C---:B------:R-:W-:Y:S01]  /*18980*/  HMMA.16816.F32.BF16 R116, R40.reuse, R50, R116 ;  /* 0x000000322874723c */ /* 0x040fe20000041874 */
[----:B------:R-:W3:Y:S03]  /*18990*/  LDSM.16.MT88.4 R48, [R219+0x3880] ;  /* 0x00388000db30783b */ /* 0x000ee60000004200 */
[--C-:B-1----:R-:W-:Y:S04]  /*189a0*/  FFMA.FTZ R4, R54, c[0x0][0x2d0], -R152.reuse ;  /* 0x0000b40036047a23 */ /* 0x102fe80000010898 */
[----:B------:R1:W-:Y:S04]  /*189b0*/  MUFU.EX2 R241, R4 ;  /* 0x0000000400f17308 */ /* 0x0003e80000000800 */
[--C-:B-1----:R-:W-:Y:S01]  /*189c0*/  FFMA.FTZ R4, R55, c[0x0][0x2d0], -R152.reuse ;  /* 0x0000b40037047a23 */ /* 0x102fe20000010898 */
[-C--:B---3--:R-:W-:Y:S01]  /*189d0*/  HMMA.16816.F32.BF16 R120, R40, R48.reuse, R120 ;  /* 0x000000302878723c */ /* 0x088fe20000041878 */
[----:B------:R-:W-:Y:S04]  /*189e0*/  LDSM.16.MT88.4 R52, [R218+0x2880] ;  /* 0x00288000da34783b */ /* 0x000fe80000004200 */
[----:B------:R1:W-:Y:S03]  /*189f0*/  MUFU.EX2 R205, R4 ;  /* 0x0000000400cd7308 */ /* 0x0003e60000000800 */
[C---:B------:R-:W-:Y:S01]  /*18a00*/  HMMA.16816.F32.BF16 R124, R44.reuse, R48, R124 ;  /* 0x000000302c7c723c */ /* 0x040fe2000004187c */
[----:B------:R-:W3:Y:S04]  /*18a10*/  LDL.LU R49, [R1+0x74] ;  /* 0x0000740001317983 */ /* 0x000ee80000300800 */
[----:B------:R-:W4:Y:S03]  /*18a20*/  LDL.LU R48, [R1+0x78] ;  /* 0x0000780001307983 */ /* 0x000f260000300800 */
[-C--:B------:R-:W-:Y:S01]  /*18a30*/  HMMA.16816.F32.BF16 R128, R44, R50.reuse, R128 ;  /* 0x000000322c80723c */ /* 0x080fe20000041880 */
[----:B------:R-:W2:Y:S07]  /*18a40*/  LDSM.16.MT88.4 R44, [R217+0x2880] ;  /* 0x00288000d92c783b */ /* 0x000eae0000004200 */
[----:B------:R-:W-:Y:S04]  /*18a50*/  HMMA.16816.F32.BF16 R132, R40, R50, R132 ;  /* 0x000000322884723c */ /* 0x000fe80000041884 */
[--C-:B-1----:R-:W-:Y:S03]  /*18a60*/  FFMA.FTZ R4, R192, c[0x0][0x2d0], -R152.reuse ;  /* 0x0000b400c0047a23 */ /* 0x102fe60000010898 */
[----:B------:R-:W-:Y:S01]  /*18a70*/  F2FP.BF16.PACK_AB R40, R235, R234 ;  /* 0x000000eaeb28723e */ /* 0x000fe200000010ff */
[----:B------:R1:W-:Y:S01]  /*18a80*/  MUFU.EX2 R204, R4 ;  /* 0x0000000400cc7308 */ /* 0x0003e20000000800 */
[----:B------:R-:W-:Y:S03]  /*18a90*/  F2FP.BF16.PACK_AB R41, R251, R252 ;  /* 0x000000fcfb29723e */ /* 0x000fe600000010ff */
[----:B-----5:R-:W-:Y:S02]  /*18aa0*/  F2FP.BF16.PACK_AB R42, R249, R250 ;  /* 0x000000faf92a723e */ /* 0x020fe400000010ff */
[----:B------:R-:W-:Y:S02]  /*18ab0*/  F2FP.BF16.PACK_AB R43, R248, R247 ;  /* 0x000000f7f82b723e */ /* 0x000fe400000010ff */
[----:B--2---:R-:W-:Y:S01]  /*18ac0*/  F2FP.BF16.PACK_AB R50, R246, R245 ;  /* 0x000000f5f632723e */ /* 0x004fe200000010ff */
[--C-:B-1----:R-:W-:Y:S04]  /*18ad0*/  FFMA.FTZ R4, R201, c[0x0][0x2d0], -R152.reuse ;  /* 0x0000b400c9047a23 */ /* 0x102fe80000010898 */
[-C--:B------:R-:W-:Y:S01]  /*18ae0*/  HMMA.16816.F32.BF16 R8, R40, R44.reuse, R8 ;  /* 0x0000002c2808723c */ /* 0x080fe20000041808 */
[----:B------:R-:W-:Y:S02]  /*18af0*/  MUFU.EX2 R201, R159 ;  /* 0x0000009f00c97308 */ /* 0x000fe40000000800 */
[----:B------:R-:W-:Y:S08]  /*18b00*/  FFMA.FTZ R152, R209, c[0x0][0x2d0], -R152 ;  /* 0x0000b400d1987a23 */ /* 0x000ff00000010898 */
[----:B------:R-:W1:Y:S10]  /*18b10*/  MUFU.EX2 R203, R4 ;  /* 0x0000000400cb7308 */ /* 0x000e740000000800 */
[----:B------:R-:W-:Y:S10]  /*18b20*/  MUFU.EX2 R152, R152 ;  /* 0x0000009800987308 */ /* 0x000ff40000000800 */
[----:B------:R-:W-:Y:S01]  /*18b30*/  MUFU.EX2 R159, R154 ;  /* 0x0000009a009f7308 */ /* 0x000fe20000000800 */
[----:B-1----:R-:W-:Y:S01]  /*18b40*/  F2FP.BF16.PACK_AB R51, R203, R204 ;  /* 0x000000cccb33723e */ /* 0x002fe200000010ff */
[--C-:B------:R-:W-:Y:S02]  /*18b50*/  FFMA.FTZ R4, R211, c[0x0][0x2d0], -R158.reuse ;  /* 0x0000b400d3047a23 */ /* 0x100fe4000001089e */
[----:B------:R-:W-:Y:S06]  /*18b60*/  FFMA.FTZ R158, R210, c[0x0][0x2d0], -R158 ;  /* 0x0000b400d29e7a23 */ /* 0x000fec000001089e */
[----:B------:R-:W-:Y:S10]  /*18b70*/  MUFU.EX2 R154, R172 ;  /* 0x000000ac009a7308 */ /* 0x000ff40000000800 */
[----:B------:R-:W-:Y:S10]  /*18b80*/  MUFU.EX2 R192, R158 ;  /* 0x0000009e00c07308 */ /* 0x000ff40000000800 */
[----:B------:R-:W-:Y:S10]  /*18b90*/  MUFU.EX2 R158, R171 ;  /* 0x000000ab009e7308 */ /* 0x000ff40000000800 */
[----:B------:R-:W-:Y:S01]  /*18ba0*/  MUFU.EX2 R198, R4 ;  /* 0x0000000400c67308 */ /* 0x000fe20000000800 */
[----:B---3--:R-:W-:Y:S01]  /*18bb0*/  FFMA.FTZ R174, R6, R49, R242 ;  /* 0x0000003106ae7223 */ /* 0x008fe200000100f2 */
[----:B------:R-:W-:Y:S01]  /*18bc0*/  F2FP.BF16.PACK_AB R49, R205, R241 ;  /* 0x000000f1cd31723e */ /* 0x000fe200000010ff */
[----:B----4-:R-:W-:Y:S01]  /*18bd0*/  FFMA.FTZ R6, R3, R48, R193 ;  /* 0x0000003003067223 */ /* 0x010fe200000100c1 */
[----:B------:R-:W-:Y:S01]  /*18be0*/  F2FP.BF16.PACK_AB R48, R244, R243 ;  /* 0x000000f3f430723e */ /* 0x000fe200000010ff */
[----:B------:R-:W2:Y:S05]  /*18bf0*/  LDL.LU R3, [R1+0x84] ;  /* 0x0000840001037983 */ /* 0x000eaa0000300800 */
[----:B------:R-:W1:Y:S01]  /*18c00*/  MUFU.EX2 R193, R153 ;  /* 0x0000009900c17308 */ /* 0x000e620000000800 */
[C---:B------:R-:W-:Y:S09]  /*18c10*/  HMMA.16816.F32.BF16 R12, R48.reuse, R44, R12 ;  /* 0x0000002c300c723c */ /* 0x040ff2000004180c */
[----:B------:R-:W3:Y:S01]  /*18c20*/  MUFU.EX2 R153, R173 ;  /* 0x000000ad00997308 */ /* 0x000ee20000000800 */
[-C--:B------:R-:W-:Y:S08]  /*18c30*/  HMMA.16816.F32.BF16 R16, R48, R46.reuse, R16 ;  /* 0x0000002e3010723c */ /* 0x080ff00000041810 */
[C---:B------:R-:W-:Y:S01]  /*18c40*/  HMMA.16816.F32.BF16 R20, R40.reuse, R46, R20 ;  /* 0x0000002e2814723c */ /* 0x040fe20000041814 */
[----:B------:R-:W4:Y:S07]  /*18c50*/  LDSM.16.MT88.4 R44, [R219+0x2880] ;  /* 0x00288000db2c783b */ /* 0x000f2e0000004200 */
[-C--:B------:R-:W-:Y:S08]  /*18c60*/  HMMA.16816.F32.BF16 R24, R40, R52.reuse, R24 ;  /* 0x000000342818723c */ /* 0x080ff00000041818 */
[C---:B------:R-:W-:Y:S08]  /*18c70*/  HMMA.16816.F32.BF16 R28, R48.reuse, R52, R28 ;  /* 0x00000034301c723c */ /* 0x040ff0000004181c */
[-C--:B------:R-:W-:Y:S08]  /*18c80*/  HMMA.16816.F32.BF16 R32, R48, R54.reuse, R32 ;  /* 0x000000363020723c */ /* 0x080ff00000041820 */
[C---:B------:R-:W-:Y:S01]  /*18c90*/  HMMA.16816.F32.BF16 R36, R40.reuse, R54, R36 ;  /* 0x000000362824723c */ /* 0x040fe20000041824 */
[----:B------:R-:W5:Y:S07]  /*18ca0*/  LDSM.16.MT88.4 R52, [R217+0x4080] ;  /* 0x00408000d934783b */ /* 0x000f6e0000004200 */
[-C--:B------:R-:W-:Y:S08]  /*18cb0*/  HMMA.16816.F32.BF16 R136, R40, R160.reuse, R136 ;  /* 0x000000a02888723c */ /* 0x080ff00000041888 */
        /* <DEDUP_REMOVED lines=9> */
[-C--:B-----5:R-:W-:Y:S08]  /*18d50*/  HMMA.16816.F32.BF16 R72, R40, R52.reuse, R72 ;  /* 0x000000342848723c */ /* 0x0a0ff00000041848 */
[C---:B------:R-:W-:Y:S08]  /*18d60*/  HMMA.16816.F32.BF16 R76, R48.reuse, R52, R76 ;  /* 0x00000034304c723c */ /* 0x040ff0000004184c */
[-C--:B------:R-:W-:Y:S08]  /*18d70*/  HMMA.16816.F32.BF16 R80, R48, R54.reuse, R80 ;  /* 0x000000363050723c */ /* 0x080ff00000041850 */
[C---:B------:R-:W-:Y:S01]  /*18d80*/  HMMA.16816.F32.BF16 R84, R40.reuse, R54, R84 ;  /* 0x000000362854723c */ /* 0x040fe20000041854 */
[----:B------:R-:W5:Y:S07]  /*18d90*/  LDSM.16.MT88.4 R52, [R219+0x4080] ;  /* 0x00408000db34783b */ /* 0x000f6e0000004200 */
[-C--:B-1----:R-:W-:Y:S08]  /*18da0*/  HMMA.16816.F32.BF16 R88, R40, R160.reuse, R88 ;  /* 0x000000a02858723c */ /* 0x082ff00000041858 */
[C---:B------:R-:W-:Y:S08]  /*18db0*/  HMMA.16816.F32.BF16 R92, R48.reuse, R160, R92 ;  /* 0x000000a0305c723c */ /* 0x040ff0000004185c */
[-C--:B------:R-:W-:Y:S08]  /*18dc0*/  HMMA.16816.F32.BF16 R96, R48, R162.reuse, R96 ;  /* 0x000000a23060723c */ /* 0x080ff00000041860 */
[C---:B------:R-:W-:Y:S01]  /*18dd0*/  HMMA.16816.F32.BF16 R100, R40.reuse, R162, R100 ;  /* 0x000000a22864723c */ /* 0x040fe20000041864 */
[----:B------:R-:W1:Y:S07]  /*18de0*/  LDSM.16.MT88.4 R160, [R218+0x3080] ;  /* 0x00308000daa0783b */ /* 0x000e6e0000004200 */
[-C--:B----4-:R-:W-:Y:S08]  /*18df0*/  HMMA.16816.F32.BF16 R104, R40, R44.reuse, R104 ;  /* 0x0000002c2868723c */ /* 0x090ff00000041868 */
[C---:B------:R-:W-:Y:S07]  /*18e00*/  HMMA.16816.F32.BF16 R108, R48.reuse, R44, R108 ;  /* 0x0000002c306c723c */ /* 0x040fee000004186c */
[----:B------:R-:W-:Y:S01]  /*18e10*/  F2FP.BF16.PACK_AB R44, R193, R159 ;  /* 0x0000009fc12c723e */ /* 0x000fe200000010ff */
[-C--:B------:R-:W-:Y:S04]  /*18e20*/  HMMA.16816.F32.BF16 R112, R48, R46.reuse, R112 ;  /* 0x0000002e3070723c */ /* 0x080fe80000041870 */
[----:B------:R-:W-:Y:S04]  /*18e30*/  F2FP.BF16.PACK_AB R45, R154, R158 ;  /* 0x0000009e9a2d723e */ /* 0x000fe800000010ff */
[C---:B------:R-:W-:Y:S07]  /*18e40*/  HMMA.16816.F32.BF16 R116, R40.reuse, R46, R116 ;  /* 0x0000002e2874723c */ /* 0x040fee0000041874 */
[----:B------:R-:W-:Y:S01]  /*18e50*/  F2FP.BF16.PACK_AB R46, R192, R198 ;  /* 0x000000c6c02e723e */ /* 0x000fe200000010ff */
[-C--:B-----5:R-:W-:Y:S04]  /*18e60*/  HMMA.16816.F32.BF16 R120, R40, R52.reuse, R120 ;  /* 0x000000342878723c */ /* 0x0a0fe80000041878 */
[----:B---3--:R-:W-:Y:S04]  /*18e70*/  F2FP.BF16.PACK_AB R47, R152, R153 ;  /* 0x00000099982f723e */ /* 0x008fe800000010ff */
[C---:B------:R-:W-:Y:S08]  /*18e80*/  HMMA.16816.F32.BF16 R124, R48.reuse, R52, R124 ;  /* 0x00000034307c723c */ /* 0x040ff0000004187c */
[-C--:B------:R-:W-:Y:S01]  /*18e90*/  HMMA.16816.F32.BF16 R128, R48, R54.reuse, R128 ;  /* 0x000000363080723c */ /* 0x080fe20000041880 */
[----:B------:R-:W3:Y:S07]  /*18ea0*/  LDSM.16.MT88.4 R48, [R220+0x3080] ;  /* 0x00308000dc30783b */ /* 0x000eee0000004200 */
[----:B------:R-:W-:Y:S07]  /*18eb0*/  HMMA.16816.F32.BF16 R132, R40, R54, R132 ;  /* 0x000000362884723c */ /* 0x000fee0000041884 */
[----:B------:R-:W-:Y:S02]  /*18ec0*/  F2FP.BF16.PACK_AB R40, R197, R195 ;  /* 0x000000c3c528723e */ /* 0x000fe400000010ff */
[----:B------:R-:W-:Y:S03]  /*18ed0*/  F2FP.BF16.PACK_AB R41, R196, R194 ;  /* 0x000000c2c429723e */ /* 0x000fe600000010ff */
[----:B------:R-:W-:Y:S02]  /*18ee0*/  F2FP.BF16.PACK_AB R42, R202, R200 ;  /* 0x000000c8ca2a723e */ /* 0x000fe400000010ff */
[----:B------:R-:W-:Y:S01]  /*18ef0*/  F2FP.BF16.PACK_AB R43, R201, R199 ;  /* 0x000000c7c92b723e */ /* 0x000fe200000010ff */
[----:B--2---:R-:W-:Y:S02]  /*18f00*/  FFMA.FTZ R4, R0, R3, R187 ;  /* 0x0000000300047223 */ /* 0x004fe400000100bb */
[----:B------:R-:W-:Y:S04]  /*18f10*/  FADD.FTZ R3, R186, R174 ;  /* 0x000000aeba037221 */ /* 0x000fe80000010000 */
[-C--:B------:R-:W-:Y:S01]  /*18f20*/  HMMA.16816.F32.BF16 R172, R40, R164.reuse, R8 ;  /* 0x000000a428ac723c */ /* 0x080fe20000041808 */
[----:B------:R-:W2:Y:S02]  /*18f30*/  LDSM.16.MT88.4 R8, [R219+0x3080] ;  /* 0x00308000db08783b */ /* 0x000ea40000004200 */
[----:B------:R-:W-:Y:S02]  /*18f40*/  FADD.FTZ R52, R183, R4 ;  /* 0x00000004b7347221 */ /* 0x000fe40000010000 */
[----:B------:R-:W-:Y:S02]  /*18f50*/  FADD.FTZ R0, R185, R6 ;  /* 0x00000006b9007221 */ /* 0x000fe40000010000 */
[----:B------:R-:W-:Y:S01]  /*18f60*/  FADD.FTZ R6, R184, R2 ;  /* 0x00000002b8067221 */ /* 0x000fe20000010000 */
[C---:B------:R-:W-:Y:S01]  /*18f70*/  HMMA.16816.F32.BF16 R176, R44.reuse, R164, R12 ;  /* 0x000000a42cb0723c */ /* 0x040fe2000004180c */
[----:B------:R-:W4:Y:S03]  /*18f80*/  LDSM.16.MT88.4 R12, [R217+0x4880] ;  /* 0x00488000d90c783b */ /* 0x000f260000004200 */
[----:B------:R-:W-:Y:S02]  /*18f90*/  FADD.FTZ R2, R182, R3 ;  /* 0x00000003b6027221 */ /* 0x000fe40000010000 */
[----:B------:R-:W-:Y:S02]  /*18fa0*/  FADD.FTZ R0, R181, R0 ;  /* 0x00000000b5007221 */ /* 0x000fe40000010000 */
[-C--:B------:R-:W-:Y:S01]  /*18fb0*/  HMMA.16816.F32.BF16 R180, R44, R166.reuse, R16 ;  /* 0x000000a62cb4723c */ /* 0x080fe20000041810 */
[----:B------:R-:W5:Y:S03]  /*18fc0*/  LDSM.16.MT88.4 R16, [R218+0x4880] ;  /* 0x00488000da10783b */ /* 0x000f660000004200 */
[----:B------:R-:W-:Y:S02]  /*18fd0*/  FADD.FTZ R2, R231, R2 ;  /* 0x00000002e7027221 */ /* 0x000fe40000010000 */
[----:B------:R-:W-:Y:S02]  /*18fe0*/  FADD.FTZ R4, R214, R6 ;  /* 0x00000006d6047221 */ /* 0x000fe40000010000 */
[C---:B------:R-:W-:Y:S01]  /*18ff0*/  HMMA.16816.F32.BF16 R164, R40.reuse, R166, R20 ;  /* 0x000000a628a4723c */ /* 0x040fe20000041814 */
[----:B------:R-:W2:Y:S03]  /*19000*/  LDSM.16.MT88.4 R20, [R220+0x4880] ;  /* 0x00488000dc14783b */ /* 0x000ea60000004200 */
[----:B------:R-:W-:Y:S02]  /*19010*/  FADD.FTZ R6, R234, R2 ;  /* 0x00000002ea067221 */ /* 0x000fe40000010000 */
[----:B------:R-:W-:Y:S02]  /*19020*/  FADD.FTZ R0, R232, R0 ;  /* 0x00000000e8007221 */ /* 0x000fe40000010000 */
[-C--:B-1----:R-:W-:Y:S01]  /*19030*/  HMMA.16816.F32.BF16 R168, R40, R160.reuse, R24 ;  /* 0x000000a028a8723c */ /* 0x082fe20000041818 */
[----:B------:R-:W1:Y:S03]  /*19040*/  LDSM.16.MT88.4 R24, [R219+0x4880] ;  /* 0x00488000db18783b */ /* 0x000e660000004200 */
[----:B------:R-:W-:Y:S04]  /*19050*/  FADD.FTZ R3, R215, R52 ;  /* 0x00000034d7037221 */ /* 0x000fe80000010000 */
[C---:B------:R-:W-:Y:S08]  /*19060*/  HMMA.16816.F32.BF16 R184, R44.reuse, R160, R28 ;  /* 0x000000a02cb8723c */ /* 0x040ff0000004181c */
[-C--:B------:R-:W-:Y:S08]  /*19070*/  HMMA.16816.F32.BF16 R188, R44, R162.reuse, R32 ;  /* 0x000000a22cbc723c */ /* 0x080ff00000041820 */
[C---:B------:R-:W-:Y:S08]  /*19080*/  HMMA.16816.F32.BF16 R160, R40.reuse, R162, R36 ;  /* 0x000000a228a0723c */ /* 0x040ff00000041824 */
[-C--:B---3--:R-:W-:Y:S08]  /*19090*/  HMMA.16816.F32.BF16 R136, R40, R48.reuse, R136 ;  /* 0x000000302888723c */ /* 0x088ff00000041888 */
[C---:B------:R-:W-:Y:S08]  /*190a0*/  HMMA.16816.F32.BF16 R140, R44.reuse, R48, R140 ;  /* 0x000000302c8c723c */ /* 0x040ff0000004188c */
[-C--:B------:R-:W-:Y:S08]  /*190b0*/  HMMA.16816.F32.BF16 R144, R44, R50.reuse, R144 ;  /* 0x000000322c90723c */ /* 0x080ff00000041890 */
[C---:B------:R-:W-:Y:S08]  /*190c0*/  HMMA.16816.F32.BF16 R148, R40.reuse, R50, R148 ;  /* 0x000000322894723c */ /* 0x040ff00000041894 */
[-C--:B--2---:R-:W-:Y:S08]  /*190d0*/  HMMA.16816.F32.BF16 R56, R40, R8.reuse, R56 ;  /* 0x000000082838723c */ /* 0x084ff00000041838 */
[C---:B------:R-:W-:Y:S07]  /*190e0*/  HMMA.16816.F32.BF16 R60, R44.reuse, R8, R60 ;  /* 0x000000082c3c723c */ /* 0x040fee000004183c */
[----:B------:R-:W-:Y:S01]  /*190f0*/  FADD.FTZ R9, R233, R4 ;  /* 0x00000004e9097221 */ /* 0x000fe20000010000 */
[-C--:B------:R-:W-:Y:S04]  /*19100*/  HMMA.16816.F32.BF16 R64, R44, R10.reuse, R64 ;  /* 0x0000000a2c40723c */ /* 0x080fe80000041840 */
[----:B------:R-:W-:Y:S02]  /*19110*/  FADD.FTZ R4, R252, R0 ;  /* 0x00000000fc047221 */ /* 0x000fe40000010000 */
[----:B------:R-:W-:Y:S02]  /*19120*/  FADD.FTZ R0, R235, R6 ;  /* 0x00000006eb007221 */ /* 0x000fe40000010000 */
[C---:B------:R-:W-:Y:S01]  /*19130*/  HMMA.16816.F32.BF16 R68, R40.reuse, R10, R68 ;  /* 0x0000000a2844723c */ /* 0x040fe20000041844 */
[----:B------:R-:W2:Y:S03]  /*19140*/  LDL R10, [R1+0x98] ;  /* 0x00009800010a7983 */ /* 0x000ea60000100800 */
        /* <DEDUP_REMOVED lines=42> */
[----:B---3--:R-:W-:Y:S02]  /*193f0*/  FADD.FTZ R3, R192, R4 ;  /* 0x00000004c0037221 */ /* 0x008fe40000010000 */
[C---:B------:R-:W-:Y:S01]  /*19400*/  HMMA.16816.F32.BF16 R124, R44.reuse, R24, R124 ;  /* 0x000000182c7c723c */ /* 0x040fe2000004187c */
[----:B------:R1:W-:Y:S03]  /*19410*/  STL [R1+0x78], R6 ;  /* 0x0000780601007387 */ /* 0x0003e60000100800 */
[----:B------:R-:W-:Y:S01]  /*19420*/  FADD.FTZ R2, R153, R0 ;  /* 0x0000000099027221 */ /* 0x000fe20000010000 */
[----:B------:R3:W-:Y:S01]  /*19430*/  STL [R1+0x88], R3 ;  /* 0x0000880301007387 */ /* 0x0007e20000100800 */
[----:B------:R-:W-:Y:S02]  /*19440*/  IADD3 R0, R230, -0x1, RZ ;  /* 0xffffffffe6007810 */ /* 0x000fe40007ffe0ff */
[-C--:B------:R-:W-:Y:S04]  /*19450*/  HMMA.16816.F32.BF16 R128, R44, R26.reuse, R128 ;  /* 0x0000001a2c80723c */ /* 0x080fe80000041880 */
[----:B------:R-:W-:Y:S01]  /*19460*/  MOV R153, R157 ;  /* 0x0000009d00997202 */ /* 0x000fe20000000f00 */
[----:B------:R-:W-:Y:S01]  /*19470*/  FADD.FTZ R2, R152, R2 ;  /* 0x0000000298027221 */ /* 0x000fe20000010000 */
[----:B------:R-:W-:Y:S02]  /*19480*/  MOV R152, R156 ;  /* 0x0000009c00987202 */ /* 0x000fe40000000f00 */
[----:B------:R-:W-:Y:S02]  /*19490*/  HMMA.16816.F32.BF16 R132, R40, R26, R132 ;  /* 0x0000001a2884723c */ /* 0x000fe40000041884 */
[----:B------:R3:W-:Y:S02]  /*194a0*/  STL [R1+0x84], R2 ;  /* 0x0000840201007387 */ /* 0x0007e40000100800 */
[----:B-1----:R-:W-:Y:S02]  /*194b0*/  MOV R6, R155 ;  /* 0x0000009b00067202 */ /* 0x002fe40000000f00 */
[----:B--2---:R-:W-:Y:S02]  /*194c0*/  ISETP.GT.AND P0, PT, R230, R10, PT ;  /* 0x0000000ae600720c */ /* 0x004fe40003f04270 */
[----:B------:R-:W-:Y:S11]  /*194d0*/  MOV R230, R0 ;  /* 0x0000000000e67202 */ /* 0x000ff60000000f00 */
[----:B---3--:R-:W-:-:S05]  /*194e0*/  @P0 BRA `(.L_x_1376) ;  /* 0xffffb65000000947 */ /* 0x008fca000383ffff */
.L_x_1348:
[----:B------:R-:W-:Y:S05]  /*194f0*/  BRA.DIV ~URZ, `(.L_x_1377) ;  /* 0x00006f427f007947 */ /* 0x000fea000b800000 */
[----:B------:R-:W2:Y:S04]  /*19500*/  LDL R0, [R1+0x74] ;  /* 0x0000740001007983 */ /* 0x000ea80000100800 */
[----:B--2---:R2:W3:Y:S02]  /*19510*/  SHFL.BFLY PT, R6, R0, 0x2, 0x1f ;  /* 0x0c401f0000067f89 */ /* 0x0044e400000e0000 */
.L_x_1470:
[----:B--2---:R-:W2:Y:S02]  /*19520*/  LDL.LU R0, [R1+0x74] ;  /* 0x0000740001007983 */ /* 0x004ea40000300800 */
[----:B--23--:R-:W-:Y:S01]  /*19530*/  FADD.FTZ R6, R6, R0 ;  /* 0x0000000006067221 */ /* 0x00cfe20000010000 */
[----:B------:R-:W-:Y:S05]  /*19540*/  BRA.DIV ~URZ, `(.L_x_1378) ;  /* 0x00006f527f007947 */ /* 0x000fea000b800000 */
[----:B------:R-:W2:Y:S04]  /*19550*/  LDL.LU R2, [R1+0x78] ;  /* 0x0000780001027983 */ /* 0x000ea80000300800 */
[----:B------:R-:W3:Y:S04]  /*19560*/  LDL.LU R0, [R1+0x88] ;  /* 0x0000880001007983 */ /* 0x000ee80000300800 */
[----:B------:R-:W4:Y:S04]  /*19570*/  LDL.LU R4, [R1+0x84] ;  /* 0x0000840001047983 */ /* 0x000f280000300800 */
[----:B--2---:R-:W2:Y:S04]  /*19580*/  SHFL.BFLY PT, R5, R2, 0x2, 0x1f ;  /* 0x0c401f0002057f89 */ /* 0x004ea800000e0000 */
[----:B---3--:R-:W3:Y:S04]  /*19590*/  SHFL.BFLY PT, R8, R0, 0x2, 0x1f ;  /* 0x0c401f0000087f89 */ /* 0x008ee800000e0000 */
[----:B----4-:R-:W4:Y:S01]  /*195a0*/  SHFL.BFLY PT, R10, R4, 0x2, 0x1f ;  /* 0x0c401f00040a7f89 */ /* 0x010f2200000e0000 */
[----:B--2---:R-:W-:-:S02]  /*195b0*/  FADD.FTZ R5, R5, R2 ;  /* 0x0000000205057221 */ /* 0x004fc40000010000 */
[----:B---3--:R-:W-:-:S03]  /*195c0*/  FADD.FTZ R8, R8, R0 ;  /* 0x0000000008087221 */ /* 0x008fc60000010000 */
[----:B------:R-:W2:Y:S01]  /*195d0*/  SHFL.BFLY PT, R2, R5, 0x1, 0x1f ;  /* 0x0c201f0005027f89 */ /* 0x000ea200000e0000 */
[----:B----4-:R-:W-:-:S03]  /*195e0*/  FADD.FTZ R10, R10, R4 ;  /* 0x000000040a0a7221 */ /* 0x010fc60000010000 */
[----:B------:R-:W3:Y:S04]  /*195f0*/  SHFL.BFLY PT, R0, R6, 0x1, 0x1f ;  /* 0x0c201f0006007f89 */ /* 0x000ee800000e0000 */
[----:B-1----:R-:W1:Y:S04]  /*19600*/  SHFL.BFLY PT, R3, R8, 0x1, 0x1f ;  /* 0x0c201f0008037f89 */ /* 0x002e6800000e0000 */
[----:B------:R4:W4:Y:S01]  /*19610*/  SHFL.BFLY PT, R158, R10, 0x1, 0x1f ;  /* 0x0c201f000a9e7f89 */ /* 0x00092200000e0000 */
[----:B--2---:R-:W-:Y:S02]  /*19620*/  FADD.FTZ R5, R5, R2 ;  /* 0x0000000205057221 */ /* 0x004fe40000010000 */
[----:B---3--:R-:W-:-:S02]  /*19630*/  FADD.FTZ R6, R6, R0 ;  /* 0x0000000006067221 */ /* 0x008fc40000010000 */
[----:B-1----:R-:W-:-:S03]  /*19640*/  FADD.FTZ R8, R8, R3 ;  /* 0x0000000308087221 */ /* 0x002fc60000010000 */
.L_x_1471:
[----:B------:R-:W-:Y:S01]  /*19650*/  FSETP.NE.FTZ.AND P2, PT, R6, RZ, PT ;  /* 0x000000ff0600720b */ /* 0x000fe20003f55000 */
[----:B------:R-:W-:Y:S01]  /*19660*/  CS2R R2, SRZ ;  /* 0x0000000000027805 */ /* 0x000fe2000001ff00 */
[----:B------:R-:W-:Y:S01]  /*19670*/  FSETP.NE.FTZ.AND P1, PT, R5, RZ, PT ;  /* 0x000000ff0500720b */ /* 0x000fe20003f35000 */
[----:B----4-:R-:W-:Y:S01]  /*19680*/  FADD.FTZ R10, R158, R10 ;  /* 0x0000000a9e0a7221 */ /* 0x010fe20000010000 */
[----:B------:R-:W-:Y:S02]  /*19690*/  FSETP.NE.FTZ.AND P0, PT, R8, RZ, PT ;  /* 0x000000ff0800720b */ /* 0x000fe40003f15000 */
[----:B------:R-:W-:Y:S02]  /*196a0*/  MOV R0, RZ ;  /* 0x000000ff00007202 */ /* 0x000fe40000000f00 */
[----:B------:R-:W-:-:S05]  /*196b0*/  FSETP.NE.FTZ.AND P3, PT, R10, RZ, PT ;  /* 0x000000ff0a00720b */ /* 0x000fca0003f75000 */
[----:B------:R-:W1:Y:S04]  /*196c0*/  @P2 MUFU.RCP R0, R6 ;  /* 0x0000000600002308 */ /* 0x000e680000001000 */
[----:B------:R-:W-:-:S04]  /*196d0*/  @P0 MOV R13, 0x3f317218 ;  /* 0x3f317218000d0802 */ /* 0x000fc80000000f00 */
[----:B------:R-:W2:Y:S08]  /*196e0*/  @P1 MUFU.RCP R3, R5 ;  /* 0x0000000500031308 */ /* 0x000eb00000001000 */
[----:B------:R-:W3:Y:S01]  /*196f0*/  @P0 MUFU.RCP R2, R8 ;  /* 0x0000000800020308 */ /* 0x000ee20000001000 */
[C---:B-1----:R-:W-:Y:S02]  /*19700*/  FMUL.FTZ R172, R0.reuse, R172 ;  /* 0x000000ac00ac7220 */ /* 0x042fe40000410000 */
[----:B------:R-:W-:-:S02]  /*19710*/  FMUL.FTZ R55, R0, R173 ;  /* 0x000000ad00377220 */ /* 0x000fc40000410000 */
[C---:B------:R-:W-:Y:S02]  /*19720*/  FMUL.FTZ R164, R0.reuse, R164 ;  /* 0x000000a400a47220 */ /* 0x040fe40000410000 */
[C---:B------:R-:W-:Y:S01]  /*19730*/  FMUL.FTZ R165, R0.reuse, R165 ;  /* 0x000000a500a57220 */ /* 0x040fe20000410000 */
[----:B------:R1:W4:Y:S01]  /*19740*/  @P1 MUFU.LG2 R4, R5 ;  /* 0x0000000500041308 */ /* 0x0003220000000c00 */
        /* <DEDUP_REMOVED lines=9> */
[----:B------:R4:W5:Y:S01]  /*197e0*/  @P0 MUFU.LG2 R6, R8 ;  /* 0x0000000800060308 */ /* 0x0009620000000c00 */
[C---:B------:R-:W-:Y:S01]  /*197f0*/  FMUL.FTZ R20, R0.reuse, R56 ;  /* 0x0000003800147220 */ /* 0x040fe20000410000 */
[----:B-1----:R-:W-:Y:S01]  /*19800*/  @P2 MOV R5, 0x3f317218 ;  /* 0x3f31721800052802 */ /* 0x002fe20000000f00 */
[C---:B------:R-:W-:Y:S02]  /*19810*/  FMUL.FTZ R42, R0.reuse, R57 ;  /* 0x00000039002a7220 */ /* 0x040fe40000410000 */
[----:B------:R-:W-:-:S02]  /*19820*/  FMUL.FTZ R68, R0, R68 ;  /* 0x0000004400447220 */ /* 0x000fc40000410000 */
[C---:B------:R-:W-:Y:S01]  /*19830*/  FMUL.FTZ R39, R0.reuse, R69 ;  /* 0x0000004500277220 */ /* 0x040fe20000410000 */
[----:B------:R-:W-:Y:S01]  /*19840*/  MOV R69, 0xff800000 ;  /* 0xff80000000457802 */ /* 0x000fe20000000f00 */
[C---:B------:R-:W-:Y:S02]  /*19850*/  FMUL.FTZ R72, R0.reuse, R72 ;  /* 0x0000004800487220 */ /* 0x040fe40000410000 */
[C---:B------:R-:W-:Y:S01]  /*19860*/  FMUL.FTZ R36, R0.reuse, R73 ;  /* 0x0000004900247220 */ /* 0x040fe20000410000 */
[----:B------:R-:W-:Y:S01]  /*19870*/  MOV R73, 0xff800000 ;  /* 0xff80000000497802 */ /* 0x000fe20000000f00 */
        /* <DEDUP_REMOVED lines=14> */
[----:B------:R-:W-:Y:S01]  /*19960*/  MOV R0, RZ ;  /* 0x000000ff00007202 */ /* 0x000fe20000000f00 */
[----:B--2---:R-:W-:-:S02]  /*19970*/  FMUL.FTZ R174, R3, R174 ;  /* 0x000000ae03ae7220 */ /* 0x004fc40000410000 */
[C---:B------:R-:W-:Y:S02]  /*19980*/  FMUL.FTZ R54, R3.reuse, R175 ;  /* 0x000000af03367220 */ /* 0x040fe40000410000 */
[C---:B------:R-:W-:Y:S01]  /*19990*/  FMUL.FTZ R166, R3.reuse, R166 ;  /* 0x000000a603a67220 */ /* 0x040fe20000410000 */
[----:B------:R-:W-:Y:S01]  /*199a0*/  @P3 MUFU.RCP R0, R10 ;  /* 0x0000000a00003308 */ /* 0x000fe20000001000 */
        /* <DEDUP_REMOVED lines=32> */
[C---:B---3--:R-:W-:Y:S02]  /*19bb0*/  FMUL.FTZ R56, R2.reuse, R176 ;  /* 0x000000b002387220 */ /* 0x048fe40000410000 */
        /* <DEDUP_REMOVED lines=31> */
[----:B------:R-:W1:Y:S01]  /*19db0*/  @P3 MUFU.LG2 R2, R10 ;  /* 0x0000000a00023308 */ /* 0x000e620000000c00 */
[----:B----4-:R-:W-:Y:S02]  /*19dc0*/  @P1 FMUL.FTZ R8, R4, 0.69314718246459960938 ;  /* 0x3f31721804081820 */ /* 0x010fe40000410000 */
[----:B------:R-:W-:Y:S02]  /*19dd0*/  @P1 FMUL.FTZ R4, R3, c[0x0][0x2d0] ;  /* 0x0000b40003041a20 */ /* 0x000fe40000410000 */
[----:B-----5:R-:W-:-:S02]  /*19de0*/  @P0 FMUL.FTZ R6, R6, 0.69314718246459960938 ;  /* 0x3f31721806060820 */ /* 0x020fc40000410000 */
[----:B------:R-:W-:Y:S02]  /*19df0*/  @P0 FMUL.FTZ R3, R13, c[0x0][0x2d0] ;  /* 0x0000b4000d030a20 */ /* 0x000fe40000410000 */
[----:B------:R-:W-:Y:S02]  /*19e00*/  @P2 FMUL.FTZ R9, R9, 0.69314718246459960938 ;  /* 0x3f31721809092820 */ /* 0x000fe40000410000 */
[----:B------:R-:W-:Y:S01]  /*19e10*/  @P0 FFMA.FTZ R73, R3, R157, R6 ;  /* 0x0000009d03490223 */ /* 0x000fe20000010006 */
[----:B------:R-:W-:Y:S01]  /*19e20*/  @P3 MOV R3, 0x3f317218 ;  /* 0x3f31721800033802 */ /* 0x000fe20000000f00 */
[----:B------:R-:W-:Y:S01]  /*19e30*/  @P2 FMUL.FTZ R5, R5, c[0x0][0x2d0] ;  /* 0x0000b40005052a20 */ /* 0x000fe20000410000 */
[----:B------:R-:W-:Y:S01]  /*19e40*/  PLOP3.LUT P0, PT, PT, PT, PT, 0x8, 0x0 ;  /* 0x000000000000781c */ /* 0x000fe20003f0e170 */
[----:B------:R-:W-:Y:S02]  /*19e50*/  @P1 FFMA.FTZ R71, R4, R156, R8 ;  /* 0x0000009c04471223 */ /* 0x000fe40000010008 */
[----:B-1----:R-:W-:-:S02]  /*19e60*/  @P3 FMUL.FTZ R2, R2, 0.69314718246459960938 ;  /* 0x3f31721802023820 */ /* 0x002fc40000410000 */
[----:B------:R-:W-:Y:S02]  /*19e70*/  @P3 FMUL.FTZ R3, R3, c[0x0][0x2d0] ;  /* 0x0000b40003033a20 */ /* 0x000fe40000410000 */
[----:B------:R-:W-:Y:S02]  /*19e80*/  @P2 FFMA.FTZ R69, R5, R155, R9 ;  /* 0x0000009b05452223 */ /* 0x000fe40000010009 */
        /* <DEDUP_REMOVED lines=32> */
[----:B------:R-:W-:Y:S02]  /*1a090*/  @P3 FFMA.FTZ R59, R3, R7, R2 ;  /* 0x00000007033b3223 */ /* 0x000fe40000010002 */
.L_x_1241:
[----:B-1----:R-:W-:Y:S05]  /*1a0a0*/  @P0 BRA `(.L_x_1379) ;  /* 0x00001c6000000947 */ /* 0x002fea0003800000 */
[----:B------:R-:W2:Y:S01]  /*1a0b0*/  LDL R65, [R1+0xd0] ;  /* 0x0000d00001417983 */ /* 0x000ea20000100800 */
[----:B------:R-:W-:Y:S01]  /*1a0c0*/  F2FP.BF16.PACK_AB R40, R40, R60 ;  /* 0x0000003c2828723e */ /* 0x000fe200000010ff */
[----:B------:R-:W-:Y:S01]  /*1a0d0*/  WARPSYNC 0xffffffff ;  /* 0xffffffff00007948 */ /* 0x000fe20003800000 */
[----:B------:R-:W-:Y:S01]  /*1a0e0*/  F2FP.BF16.PACK_AB R41, R41, R58 ;  /* 0x0000003a2929723e */ /* 0x000fe200000010ff */
[----:B------:R-:W1:Y:S01]  /*1a0f0*/  S2R R61, SR_TID.X ;  /* 0x00000000003d7919 */ /* 0x000e620000002100 */
        /* <DEDUP_REMOVED lines=12> */
[----:B-1----:R-:W-:-:S02]  /*1a1c0*/  SHF.R.S32.HI R60, RZ, 0x1f, R61 ;  /* 0x0000001fff3c7819 */ /* 0x002fc4000001143d */
[----:B------:R-:W-:Y:S02]  /*1a1d0*/  F2FP.BF16.PACK_AB R52, R52, R184 ;  /* 0x000000b83434723e */ /* 0x000fe400000010ff */
[CC--:B------:R-:W-:Y:S02]  /*1a1e0*/  LEA.HI R2, R60.reuse, R61.reuse, RZ, 0x2 ;  /* 0x0000003d3c027211 */ /* 0x0c0fe400078f10ff */
[----:B------:R-:W-:Y:S02]  /*1a1f0*/  LEA.HI R58, R60, R61, RZ, 0x5 ;  /* 0x0000003d3c3a7211 */ /* 0x000fe400078f28ff */
[--C-:B------:R-:W-:Y:S02]  /*1a200*/  SHF.R.S32.HI R4, RZ, 0x2, R2.reuse ;  /* 0x00000002ff047819 */ /* 0x100fe40000011402 */
[----:B------:R-:W-:Y:S02]  /*1a210*/  SHF.R.S32.HI R0, RZ, 0x1f, R2 ;  /* 0x0000001fff007819 */ /* 0x000fe40000011402 */
[----:B------:R-:W-:-:S02]  /*1a220*/  SHF.R.S32.HI R57, RZ, 0x5, R58 ;  /* 0x00000005ff397819 */ /* 0x000fc4000001143a */
[----:B------:R-:W-:Y:S02]  /*1a230*/  LEA.HI R0, R0, R4, RZ, 0x3 ;  /* 0x0000000400007211 */ /* 0x000fe400078f18ff */
[----:B------:R-:W-:Y:S02]  /*1a240*/  F2FP.BF16.PACK_AB R186, R187, R186 ;  /* 0x000000babbba723e */ /* 0x000fe400000010ff */
[----:B------:R-:W-:Y:S02]  /*1a250*/  LOP3.LUT R0, R0, 0xfffffff8, RZ, 0xc0, !PT ;  /* 0xfffffff800007812 */ /* 0x000fe400078ec0ff */
[----:B------:R-:W-:Y:S02]  /*1a260*/  F2FP.BF16.PACK_AB R51, R51, R188 ;  /* 0x000000bc3333723e */ /* 0x000fe400000010ff */
[----:B------:R-:W-:Y:S01]  /*1a270*/  F2FP.BF16.PACK_AB R190, R191, R190 ;  /* 0x000000bebfbe723e */ /* 0x000fe200000010ff */
[----:B------:R-:W-:Y:S01]  /*1a280*/  IMAD.IADD R4, R4, 0x1, -R0 ;  /* 0x0000000104047824 */ /* 0x000fe200078e0a00 */
[----:B------:R-:W-:-:S02]  /*1a290*/  LOP3.LUT R0, R2, 0xfffffffc, RZ, 0xc0, !PT ;  /* 0xfffffffc02007812 */ /* 0x000fc400078ec0ff */
[----:B------:R-:W-:Y:S01]  /*1a2a0*/  F2FP.BF16.PACK_AB R47, R47, R136 ;  /* 0x000000882f2f723e */ /* 0x000fe200000010ff */
[C---:B------:R-:W-:Y:S01]  /*1a2b0*/  IMAD.SHL.U32 R2, R4.reuse, 0x40, RZ ;  /* 0x0000004004027824 */ /* 0x040fe200078e00ff */
[----:B------:R-:W-:Y:S01]  /*1a2c0*/  LOP3.LUT R3, R4, 0x1, RZ, 0xc0, !PT ;  /* 0x0000000104037812 */ /* 0x000fe200078ec0ff */
[----:B------:R-:W-:Y:S01]  /*1a2d0*/  IMAD.IADD R21, R61, 0x1, -R0 ;  /* 0x000000013d157824 */ /* 0x000fe200078e0a00 */
[----:B------:R-:W-:Y:S02]  /*1a2e0*/  F2FP.BF16.PACK_AB R46, R46, R138 ;  /* 0x0000008a2e2e723e */ /* 0x000fe400000010ff */
[----:B------:R-:W-:Y:S01]  /*1a2f0*/  LOP3.LUT R0, R2, 0x1c0, RZ, 0xc0, !PT ;  /* 0x000001c002007812 */ /* 0x000fe200078ec0ff */
[----:B------:R-:W-:Y:S01]  /*1a300*/  IMAD R2, R57, 0x200, R21 ;  /* 0x0000020039027824 */ /* 0x000fe200078e0215 */
[----:B------:R-:W-:Y:S02]  /*1a310*/  ISETP.NE.U32.AND P0, PT, R3, 0x1, PT ;  /* 0x000000010300780c */ /* 0x000fe40003f05070 */
        /* <DEDUP_REMOVED lines=9> */
[----:B------:R-:W-:Y:S02]  /*1a3b0*/  F2FP.BF16.PACK_AB R45, R45, R140 ;  /* 0x0000008c2d2d723e */ /* 0x000fe400000010ff */
[----:B------:R-:W-:-:S02]  /*1a3c0*/  F2FP.BF16.PACK_AB R142, R143, R142 ;  /* 0x0000008e8f8e723e */ /* 0x000fc400000010ff */
        /* <DEDUP_REMOVED lines=66> */
[----:B------:R-:W-:Y:S01]  /*1a7f0*/  ISETP.NE.U32.AND P0, PT, RZ, c[0x0][0x500], PT ;  /* 0x00014000ff007a0c */ /* 0x000fe20003f05070 */
[----:B------:R-:W-:Y:S03]  /*1a800*/  STS [R6+0x480], R46 ;  /* 0x0004802e06007388 */ /* 0x000fe60000000800 */
[----:B------:R-:W-:Y:S01]  /*1a810*/  ISETP.NE.AND.EX P1, PT, RZ, c[0x0][0x504], PT, P0 ;  /* 0x00014100ff007a0c */ /* 0x000fe20003f25300 */
[----:B------:R1:W-:Y:S01]  /*1a820*/  STS [R8+0x400], R5 ;  /* 0x0004000508007388 */ /* 0x0003e20000000800 */
[----:B------:R-:W-:-:S03]  /*1a830*/  ISETP.NE.U32.AND P0, PT, RZ, c[0x0][0x508], PT ;  /* 0x00014200ff007a0c */ /* 0x000fc60003f05070 */
[----:B------:R-:W-:Y:S01]  /*1a840*/  STS [R8], R43 ;  /* 0x0000002b08007388 */ /* 0x000fe20000000800 */
[----:B------:R-:W-:-:S03]  /*1a850*/  ISETP.NE.AND.EX P0, PT, RZ, c[0x0][0x50c], PT, P0 ;  /* 0x00014300ff007a0c */ /* 0x000fc60003f05300 */
        /* <DEDUP_REMOVED lines=28> */
[----:B-1----:R-:W-:-:S03]  /*1aa20*/  IMAD.MOV.U32 R2, RZ, RZ, 0x4 ;  /* 0x00000004ff027424 */ /* 0x002fc600078e00ff */
        /* <DEDUP_REMOVED lines=14> */
[----:B------:R1:W-:Y:S04]  /*1ab10*/  STS [R5+0x6080], R11 ;  /* 0x0060800b05007388 */ /* 0x0003e80000000800 */
[----:B------:R1:W-:Y:S04]  /*1ab20*/  STS [R5+0x6480], R16 ;  /* 0x0064801005007388 */ /* 0x0003e80000000800 */
[----:B------:R1:W-:Y:S04]  /*1ab30*/  STS [R7+0x6000], R15 ;  /* 0x0060000f07007388 */ /* 0x0003e80000000800 */
[----:B------:R1:W-:Y:S01]  /*1ab40*/  STS [R7+0x6400], R14 ;  /* 0x0064000e07007388 */ /* 0x0003e20000000800 */
[----:B--2---:R-:W-:-:S03]  /*1ab50*/  IMAD.WIDE R8, R65, R2, c[0x0][0x500] ;  /* 0x0001400041087625 */ /* 0x004fc600078e0202 */
[----:B------:R-:W-:Y:S06]  /*1ab60*/  BAR.SYNC.DEFER_BLOCKING 0x1, 0x80 ;  /* 0x0042000000007b1d */ /* 0x000fec0000010000 */
[----:B------:R-:W2:Y:S01]  /*1ab70*/  @P1 LDG.E R0, [R8.64] ;  /* 0x0000000608001981 */ /* 0x000ea2000c1e1900 */
[----:B------:R-:W-:Y:S02]  /*1ab80*/  IMAD.MOV.U32 R20, RZ, RZ, c[0x0][0x388] ;  /* 0x0000e200ff147624 */ /* 0x000fe400078e00ff */
[----:B------:R-:W-:-:S05]  /*1ab90*/  @P0 IMAD.WIDE R2, R65, R2, c[0x0][0x508] ;  /* 0x0001420041020625 */ /* 0x000fca00078e0202 */
[----:B------:R3:W5:Y:S02]  /*1aba0*/  @P0 LDG.E R20, [R2.64] ;  /* 0x0000000602140981 */ /* 0x000764000c1e1900 */
[----:B---3--:R-:W-:Y:S02]  /*1abb0*/  CS2R R2, SRZ ;  /* 0x0000000000027805 */ /* 0x008fe4000001ff00 */
[--C-:B--2---:R-:W-:Y:S01]  /*1abc0*/  @P1 SHF.R.S32.HI R3, RZ, 0x1f, R0.reuse ;  /* 0x0000001fff031819 */ /* 0x104fe20000011400 */
[----:B------:R-:W-:Y:S01]  /*1abd0*/  @P1 IMAD.MOV.U32 R2, RZ, RZ, R0 ;  /* 0x000000ffff021224 */ /* 0x000fe200078e0000 */
[----:B------:R-:W-:Y:S05]  /*1abe0*/  @P0 BRA `(.L_x_1380) ;  /* 0x0000004000000947 */ /* 0x000fea0003800000 */
[----:B-1----:R-:W-:Y:S05]  /*1abf0*/  @!P1 BRA `(.L_x_1380) ;  /* 0x0000003000009947 */ /* 0x002fea0003800000 */
[----:B------:R-:W2:Y:S04]  /*1ac00*/  LDG.E R4, [R8.64] ;  /* 0x0000000608047981 */ /* 0x000ea8000c1e1900 */
[----:B------:R-:W2:Y:S02]  /*1ac10*/  LDG.E R0, [R8.64+0x4] ;  /* 0x0000040608007981 */ /* 0x000ea4000c1e1900 */
[----:B--2--5:R-:W-:-:S02]  /*1ac20*/  IADD3 R20, -R4, R0, RZ ;  /* 0x0000000004147210 */ /* 0x024fc40007ffe1ff */
.L_x_1380:
[----:B-1----:R-:W-:Y:S01]  /*1ac30*/  LOP3.LUT R0, R58, 0xffffffe0, RZ, 0xc0, !PT ;  /* 0xffffffe03a007812 */ /* 0x002fe200078ec0ff */
[----:B------:R-:W1:Y:S01]  /*1ac40*/  S2R R11, SR_CTAID.Y ;  /* 0x00000000000b7919 */ /* 0x000e620000002600 */
[----:B------:R-:W-:Y:S01]  /*1ac50*/  LEA.HI R4, R21, R21, RZ, 0x1 ;  /* 0x0000001515047211 */ /* 0x000fe200078f08ff */
[----:B-----5:R-:W-:Y:S01]  /*1ac60*/  IMAD R20, R20, c[0x0][0x4e8], RZ ;  /* 0x00013a0014147a24 */ /* 0x020fe200078e02ff */
[----:B------:R-:W-:Y:S01]  /*1ac70*/  SHF.R.S32.HI R6, RZ, 0x1f, R57 ;  /* 0x0000001fff067819 */ /* 0x000fe20000011439 */
[----:B------:R-:W-:Y:S01]  /*1ac80*/  IMAD.IADD R0, R61, 0x1, -R0 ;  /* 0x000000013d007824 */ /* 0x000fe200078e0a00 */
[----:B------:R-:W-:Y:S01]  /*1ac90*/  LOP3.LUT R5, R4, 0x1ffffffe, RZ, 0xc0, !PT ;  /* 0x1ffffffe04057812 */ /* 0x000fe200078ec0ff */
[----:B------:R-:W2:Y:S01]  /*1aca0*/  S2R R80, SR_CTAID.X ;  /* 0x0000000000507919 */ /* 0x000ea20000002500 */
[----:B------:R-:W-:Y:S01]  /*1acb0*/  LEA.HI R6, R6, R57, RZ, 0x2 ;  /* 0x0000003906067211 */ /* 0x000fe200078f10ff */
[----:B------:R-:W-:Y:S01]  /*1acc0*/  IMAD.SHL.U32 R4, R4, 0x20, RZ ;  /* 0x0000002004047824 */ /* 0x000fe200078e00ff */
[----:B------:R-:W-:Y:S01]  /*1acd0*/  SHF.R.S32.HI R7, RZ, 0x1f, R0 ;  /* 0x0000001fff077819 */ /* 0x000fe20000011400 */
[----:B------:R-:W-:Y:S01]  /*1ace0*/  IMAD.IADD R8, R21, 0x1, -R5 ;  /* 0x0000000115087824 */ /* 0x000fe200078e0a05 */
[----:B------:R-:W-:Y:S01]  /*1acf0*/  LOP3.LUT R5, R6, 0xffffffc, RZ, 0xc0, !PT ;  /* 0x0ffffffc06057812 */ /* 0x000fe200078ec0ff */
[----:B------:R-:W3:Y:S01]  /*1ad00*/  S2R R10, SR_CTAID.Y ;  /* 0x00000000000a7919 */ /* 0x000ee20000002600 */
[----:B------:R-:W-:Y:S01]  /*1ad10*/  LEA.HI R7, R7, R0, RZ, 0x2 ;  /* 0x0000000007077211 */ /* 0x000fe200078f10ff */
[----:B------:R-:W-:Y:S01]  /*1ad20*/  BSSY B0, `(.L_x_1381) ;  /* 0x0000087000007945 */ /* 0x000fe20003800000 */
[----:B------:R-:W-:Y:S01]  /*1ad30*/  LOP3.LUT R4, R4, 0xffffffc0, RZ, 0xc0, !PT ;  /* 0xffffffc004047812 */ /* 0x000fe200078ec0ff */
[----:B------:R-:W-:Y:S01]  /*1ad40*/  IMAD.IADD R6, R57, 0x1, -R5 ;  /* 0x0000000139067824 */ /* 0x000fe200078e0a05 */
[----:B------:R-:W-:-:S02]  /*1ad50*/  SHF.R.S32.HI R5, RZ, 0x2, R7 ;  /* 0x00000002ff057819 */ /* 0x000fc40000011407 */
[----:B------:R-:W-:Y:S01]  /*1ad60*/  MOV R9, c[0x0][0x4e8] ;  /* 0x00013a0000097a02 */ /* 0x000fe20000000f00 */
[----:B------:R-:W-:Y:S01]  /*1ad70*/  IMAD R7, R8, 0x8, R4 ;  /* 0x0000000808077824 */ /* 0x000fe200078e0204 */
[----:B------:R-:W-:Y:S01]  /*1ad80*/  LOP3.LUT P0, RZ, R0, 0x3, RZ, 0xc0, !PT ;  /* 0x0000000300ff7812 */ /* 0x000fe2000780c0ff */
[----:B------:R-:W-:Y:S01]  /*1ad90*/  IMAD R19, R6, 0x10, R5 ;  /* 0x0000001006137824 */ /* 0x000fe200078e0205 */
[----:B------:R-:W-:Y:S01]  /*1ada0*/  ISETP.NE.AND P2, PT, R9, 0x1, PT ;  /* 0x000000010900780c */ /* 0x000fe20003f45270 */
[----:B------:R-:W-:Y:S01]  /*1adb0*/  IMAD R0, R3, c[0x0][0x3a0], RZ ;  /* 0x0000e80003007a24 */ /* 0x000fe200078e02ff */
[----:B------:R-:W-:Y:S01]  /*1adc0*/  SEL R18, R65, RZ, !P1 ;  /* 0x000000ff41127207 */ /* 0x000fe20004800000 */
[----:B-1----:R-:W-:Y:S01]  /*1add0*/  IMAD.WIDE.U32 R4, R11, c[0x0][0x490], R2 ;  /* 0x000124000b047a25 */ /* 0x002fe200078e0002 */
[----:B------:R-:W-:Y:S02]  /*1ade0*/  IADD3 R6, R19, R7, RZ ;  /* 0x0000000713067210 */ /* 0x000fe40007ffe0ff */
[----:B------:R-:W-:Y:S01]  /*1adf0*/  LEA.HI R23, R60, R61, RZ, 0x6 ;  /* 0x0000003d3c177211 */ /* 0x000fe200078f30ff */
[----:B------:R-:W-:-:S02]  /*1ae00*/  IMAD R7, R2, c[0x0][0x3a4], R0 ;  /* 0x0000e90002077a24 */ /* 0x000fc400078e0200 */
[----:B------:R-:W-:-:S04]  /*1ae10*/  IMAD.WIDE.U32 R2, R2, c[0x0][0x3a0], RZ ;  /* 0x0000e80002027a25 */ /* 0x000fc800078e00ff */
[----:B--2---:R-:W-:Y:S01]  /*1ae20*/  IMAD R0, R80, 0x80, R6 ;  /* 0x0000008050007824 */ /* 0x004fe200078e0206 */
[----:B---3--:R-:W-:Y:S02]  /*1ae30*/  SHF.R.S32.HI R13, RZ, 0x1f, R10 ;  /* 0x0000001fff0d7819 */ /* 0x008fe4000001140a */
[----:B------:R-:W-:Y:S01]  /*1ae40*/  IADD3 R3, R3, R7, RZ ;  /* 0x0000000703037210 */ /* 0x000fe20007ffe0ff */
[----:B------:R-:W-:Y:S01]  /*1ae50*/  @P2 IMAD.HI.U32 R7, R0, c[0x0][0x4ec], RZ ;  /* 0x00013b0000072a27 */ /* 0x000fe200078e00ff */
[----:B------:R-:W-:Y:S02]  /*1ae60*/  LEA.HI R10, R60, R61, RZ, 0x3 ;  /* 0x0000003d3c0a7211 */ /* 0x000fe400078f18ff */
[----:B------:R-:W-:Y:S01]  /*1ae70*/  SHF.R.S32.HI R6, RZ, 0x1f, R65 ;  /* 0x0000001fff067819 */ /* 0x000fe20000011441 */
[----:B------:R-:W-:Y:S01]  /*1ae80*/  IMAD R8, R13, c[0x0][0x490], RZ ;  /* 0x000124000d087a24 */ /* 0x000fe200078e02ff */
[----:B------:R-:W-:Y:S01]  /*1ae90*/  SHF.R.S32.HI R21, RZ, 0x3, R10 ;  /* 0x00000003ff157819 */ /* 0x000fe2000001140a */
[----:B------:R-:W-:Y:S01]  /*1aea0*/  IMAD.MOV.U32 R9, RZ, RZ, R0 ;  /* 0x000000ffff097224 */ /* 0x000fe200078e0000 */
[----:B------:R-:W-:Y:S01]  /*1aeb0*/  @P2 SHF.R.U32.HI R9, RZ, c[0x0][0x4f0], R7 ;  /* 0x00013c00ff092a19 */ /* 0x000fe20000011607 */
[----:B------:R-:W-:Y:S01]  /*1aec0*/  IMAD R8, R11, c[0x0][0x494], R8 ;  /* 0x000125000b087a24 */ /* 0x000fe200078e0208 */
[----:B------:R-:W-:Y:S01]  /*1aed0*/  LOP3.LUT R12, R10, 0xfffffff8, RZ, 0xc0, !PT ;  /* 0xfffffff80a0c7812 */ /* 0x000fe200078ec0ff */
[----:B------:R-:W-:Y:S01]  /*1aee0*/  IMAD R14, R13, c[0x0][0x3e8], RZ ;  /* 0x0000fa000d0e7a24 */ /* 0x000fe200078e02ff */
[----:B------:R-:W-:Y:S01]  /*1aef0*/  SEL R15, R6, RZ, !P1 ;  /* 0x000000ff060f7207 */ /* 0x000fe20004800000 */
[----:B------:R-:W-:-:S02]  /*1af00*/  IMAD.MOV R10, RZ, RZ, -R9 ;  /* 0x000000ffff0a7224 */ /* 0x000fc400078e0a09 */
[----:B------:R-:W-:Y:S01]  /*1af10*/  IMAD.WIDE.U32 R6, R11, c[0x0][0x3e8], R2 ;  /* 0x0000fa000b067a25 */ /* 0x000fe200078e0002 */
[----:B------:R-:W-:-:S03]  /*1af20*/  SHF.L.U32 R2, R21, 0x6, RZ ;  /* 0x0000000615027819 */ /* 0x000fc600000006ff */
[----:B------:R-:W-:Y:S02]  /*1af30*/  IMAD.IADD R5, R5, 0x1, R8 ;  /* 0x0000000105057824 */ /* 0x000fe400078e0208 */
[----:B------:R-:W-:Y:S01]  /*1af40*/  IMAD R10, R10, c[0x0][0x4e8], R0 ;  /* 0x00013a000a0a7a24 */ /* 0x000fe200078e0200 */
[----:B------:R-:W-:Y:S01]  /*1af50*/  LOP3.LUT R0, R2, 0x1c0, RZ, 0xc0, !PT ;  /* 0x000001c002007812 */ /* 0x000fe200078ec0ff */
[----:B------:R-:W-:Y:S02]  /*1af60*/  IMAD.IADD R12, R61, 0x1, -R12 ;  /* 0x000000013d0c7824 */ /* 0x000fe400078e0a0c */
[----:B------:R-:W-:Y:S01]  /*1af70*/  IMAD R8, R15, c[0x0][0x498], RZ ;  /* 0x000126000f087a24 */ /* 0x000fe200078e02ff */
[----:B------:R-:W-:Y:S01]  /*1af80*/  SHF.R.U32.HI R13, RZ, 0x3, R0 ;  /* 0x00000003ff0d7819 */ /* 0x000fe20000011600 */
[----:B------:R-:W-:Y:S02]  /*1af90*/  IMAD R14, R11, c[0x0][0x3ec], R14 ;  /* 0x0000fb000b0e7a24 */ /* 0x000fe400078e020e */
[----:B------:R-:W-:-:S04]  /*1afa0*/  IMAD.WIDE.U32 R2, R18, c[0x0][0x498], R4 ;  /* 0x0001260012027a25 */ /* 0x000fc800078e0004 */
[----:B------:R-:W-:Y:S01]  /*1afb0*/  IMAD R17, R18, c[0x0][0x49c], R8 ;  /* 0x0001270012117a24 */ /* 0x000fe200078e0208 */
[----:B------:R-:W-:Y:S01]  /*1afc0*/  IADD3 R2, P1, R9, R2, RZ ;  /* 0x0000000209027210 */ /* 0x000fe20007f3e0ff */
[C---:B------:R-:W-:Y:S02]  /*1afd0*/  IMAD R11, R12.reuse, 0x10, R21 ;  /* 0x000000100c0b7824 */ /* 0x040fe400078e0215 */
[----:B------:R-:W-:Y:S01]  /*1afe0*/  IMAD.SHL.U32 R8, R12, 0x8, RZ ;  /* 0x000000080c087824 */ /* 0x000fe200078e00ff */
[----:B------:R-:W-:Y:S01]  /*1aff0*/  SHF.R.S32.HI R12, RZ, 0x1f, R9 ;  /* 0x0000001fff0c7819 */ /* 0x000fe20000011409 */
[----:B------:R-:W-:Y:S01]  /*1b000*/  IMAD.IADD R5, R7, 0x1, R14 ;  /* 0x0000000107057824 */ /* 0x000fe200078e020e */
[----:B------:R-:W-:Y:S02]  /*1b010*/  SHF.R.S32.HI R7, RZ, 0x1f, R10 ;  /* 0x0000001fff077819 */ /* 0x000fe4000001140a */
[----:B------:R-:W-:Y:S02]  /*1b020*/  LEA R11, R80, R11, 0x7 ;  /* 0x0000000b500b7211 */ /* 0x000fe400078e38ff */
[----:B------:R-:W-:Y:S01]  /*1b030*/  IADD3.X R3, R12, R3, R17, P1, !PT ;  /* 0x000000030c037210 */ /* 0x000fe20000ffe411 */
[----:B------:R-:W-:Y:S01]  /*1b040*/  IMAD R7, R7, c[0x0][0x488], RZ ;  /* 0x0001220007077a24 */ /* 0x000fe200078e02ff */
[----:B------:R-:W-:Y:S01]  /*1b050*/  LOP3.LUT R4, R0, 0x38, R8, 0xf8, !PT ;  /* 0x0000003800047812 */ /* 0x000fe200078ef808 */
[----:B------:R-:W-:-:S03]  /*1b060*/  @P2 IMAD.HI.U32 R0, R11, c[0x0][0x4ec], RZ ;  /* 0x00013b000b002a27 */ /* 0x000fc600078e00ff */
[----:B------:R-:W-:Y:S01]  /*1b070*/  LOP3.LUT R22, R4, R13, RZ, 0x3c, !PT ;  /* 0x0000000d04167212 */ /* 0x000fe200078e3cff */
[----:B------:R-:W-:Y:S01]  /*1b080*/  IMAD.WIDE.U32 R2, R10, c[0x0][0x488], R2 ;  /* 0x000122000a027a25 */ /* 0x000fe200078e0002 */
[----:B------:R-:W-:-:S03]  /*1b090*/  MOV R4, R6 ;  /* 0x0000000600047202 */ /* 0x000fc60000000f00 */
[----:B------:R-:W-:Y:S02]  /*1b0a0*/  IMAD R7, R10, c[0x0][0x48c], R7 ;  /* 0x000123000a077a24 */ /* 0x000fe400078e0207 */
[----:B------:R-:W-:Y:S01]  /*1b0b0*/  IMAD.MOV.U32 R16, RZ, RZ, R11 ;  /* 0x000000ffff107224 */ /* 0x000fe200078e000b */
[----:B------:R-:W-:Y:S01]  /*1b0c0*/  @P2 SHF.R.U32.HI R16, RZ, c[0x0][0x4f0], R0 ;  /* 0x00013c00ff102a19 */ /* 0x000fe20000011600 */
[----:B------:R-:W-:Y:S01]  /*1b0d0*/  IMAD R17, R80, 0x80, R19 ;  /* 0x0000008050117824 */ /* 0x000fe200078e0213 */
[----:B------:R-:W-:Y:S01]  /*1b0e0*/  LEA R0, P1, R2, c[0x0][0x450], 0x2 ;  /* 0x0001140002007a11 */ /* 0x000fe200078210ff */
[----:B------:R-:W-:Y:S01]  /*1b0f0*/  IMAD R6, R15, c[0x0][0x3f0], RZ ;  /* 0x0000fc000f067a24 */ /* 0x000fe200078e02ff */
[----:B------:R-:W-:Y:S01]  /*1b100*/  IADD3 R7, R3, R7, RZ ;  /* 0x0000000703077210 */ /* 0x000fe20007ffe0ff */
[----:B------:R-:W-:Y:S01]  /*1b110*/  IMAD.MOV R10, RZ, RZ, -R16 ;  /* 0x000000ffff0a7224 */ /* 0x000fe200078e0a10 */
[----:B------:R-:W-:Y:S01]  /*1b120*/  IADD3 R9, R17, 0x8, RZ ;  /* 0x0000000811097810 */ /* 0x000fe20007ffe0ff */
[----:B------:R-:W-:Y:S01]  /*1b130*/  IMAD R3, R18, c[0x0][0x3f4], R6 ;  /* 0x0000fd0012037a24 */ /* 0x000fe200078e0206 */
[----:B------:R-:W-:Y:S01]  /*1b140*/  LEA.HI.X R2, R2, c[0x0][0x454], R7, 0x2, P1 ;  /* 0x0001150002027a11 */ /* 0x000fe200008f1407 */
[----:B------:R-:W-:Y:S01]  /*1b150*/  IMAD.WIDE.U32 R4, R18, c[0x0][0x3f0], R4 ;  /* 0x0000fc0012047a25 */ /* 0x000fe200078e0004 */
[----:B------:R-:W-:Y:S01]  /*1b160*/  SHF.R.S32.HI R6, RZ, 0x1f, R16 ;  /* 0x0000001fff067819 */ /* 0x000fe20000011410 */
[----:B------:R-:W-:Y:S01]  /*1b170*/  SHFL.IDX PT, R12, R0, RZ, 0x1c1f ;  /* 0x001c1fff000c7589 */ /* 0x000fe200000e0000 */
[-C--:B------:R-:W-:Y:S01]  /*1b180*/  ISETP.GE.OR P3, PT, R9, R20.reuse, P0 ;  /* 0x000000140900720c */ /* 0x080fe20000766670 */
[----:B------:R-:W-:Y:S01]  /*1b190*/  IMAD R9, R10, c[0x0][0x4e8], R11 ;  /* 0x00013a000a097a24 */ /* 0x000fe200078e020b */
[----:B------:R-:W-:Y:S01]  /*1b1a0*/  ISETP.GE.OR P2, PT, R17, R20, P0 ;  /* 0x000000141100720c */ /* 0x000fe20000746670 */
[----:B------:R-:W1:Y:S01]  /*1b1b0*/  SHFL.IDX PT, R13, R2, RZ, 0x1c1f ;  /* 0x001c1fff020d7589 */ /* 0x000e6200000e0000 */
[----:B------:R-:W-:-:S02]  /*1b1c0*/  IMAD.IADD R3, R5, 0x1, R3 ;  /* 0x0000000105037824 */ /* 0x000fc400078e0203 */
[----:B------:R-:W-:Y:S01]  /*1b1d0*/  IMAD R5, R6, c[0x0][0x3e0], RZ ;  /* 0x0000f80006057a24 */ /* 0x000fe200078e02ff */
[----:B------:R-:W-:Y:S03]  /*1b1e0*/  SHFL.IDX PT, R10, R0, 0x1, 0x1c1f ;  /* 0x003c1f00000a7f89 */ /* 0x000fe600000e0000 */
[----:B------:R-:W-:Y:S01]  /*1b1f0*/  IMAD R18, R16, c[0x0][0x3e4], R5 ;  /* 0x0000f90010127a24 */ /* 0x000fe200078e0205 */
[----:B------:R-:W2:Y:S01]  /*1b200*/  SHFL.IDX PT, R11, R2, 0x1, 0x1c1f ;  /* 0x003c1f00020b7f89 */ /* 0x000ea200000e0000 */
[----:B------:R-:W-:-:S03]  /*1b210*/  SHF.L.U32 R5, R23, 0x3, RZ ;  /* 0x0000000317057819 */ /* 0x000fc600000006ff */
[----:B------:R-:W-:Y:S01]  /*1b220*/  SHFL.IDX PT, R14, R0, 0x2, 0x1c1f ;  /* 0x005c1f00000e7f89 */ /* 0x000fe200000e0000 */
[----:B------:R-:W-:-:S03]  /*1b230*/  LOP3.LUT R5, R22, 0x7ffffe00, R5, 0xf8, !PT ;  /* 0x7ffffe0016057812 */ /* 0x000fc600078ef805 */
[----:B------:R-:W3:Y:S04]  /*1b240*/  SHFL.IDX PT, R15, R2, 0x2, 0x1c1f ;  /* 0x005c1f00020f7f89 */ /* 0x000ee800000e0000 */
[----:B------:R4:W-:Y:S04]  /*1b250*/  SHFL.IDX PT, R6, R0, 0x3, 0x1c1f ;  /* 0x007c1f0000067f89 */ /* 0x0009e800000e0000 */
[----:B------:R3:W3:Y:S04]  /*1b260*/  SHFL.IDX PT, R7, R2, 0x3, 0x1c1f ;  /* 0x007c1f0002077f89 */ /* 0x0006e800000e0000 */
[----:B-1----:R-:W-:Y:S04]  /*1b270*/  @!P2 ST.E [R12.64], R69 ;  /* 0x000000450c00a985 */ /* 0x002fe8000c101906 */
[----:B--2---:R-:W-:Y:S01]  /*1b280*/  @!P3 ST.E [R10.64], R71 ;  /* 0x000000470a00b985 */ /* 0x004fe2000c101906 */
[----:B----4-:R-:W-:Y:S01]  /*1b290*/  SHF.R.S32.HI R0, RZ, 0x1f, R9 ;  /* 0x0000001fff007819 */ /* 0x010fe20000011409 */
[----:B---3--:R-:W-:Y:S01]  /*1b2a0*/  IMAD.MOV.U32 R2, RZ, RZ, R4 ;  /* 0x000000ffff027224 */ /* 0x008fe200078e0004 */
[----:B------:R-:W-:-:S03]  /*1b2b0*/  IADD3 R4, R17, 0x40, RZ ;  /* 0x0000004011047810 */ /* 0x000fc60007ffe0ff */
[----:B------:R-:W-:Y:S01]  /*1b2c0*/  IMAD R0, R0, c[0x0][0x3d8], RZ ;  /* 0x0000f60000007a24 */ /* 0x000fe200078e02ff */
[----:B------:R-:W-:Y:S01]  /*1b2d0*/  IADD3 R17, R17, 0x48, RZ ;  /* 0x0000004811117810 */ /* 0x000fe20007ffe0ff */
[----:B------:R-:W-:Y:S01]  /*1b2e0*/  IMAD.WIDE.U32 R2, R16, c[0x0][0x3e0], R2 ;  /* 0x0000f80010027a25 */ /* 0x000fe200078e0002 */
[-C--:B------:R-:W-:Y:S02]  /*1b2f0*/  ISETP.GE.OR P1, PT, R4, R20.reuse, P0 ;  /* 0x000000140400720c */ /* 0x080fe40000726670 */
[----:B------:R-:W-:Y:S01]  /*1b300*/  ISETP.GE.OR P0, PT, R17, R20, P0 ;  /* 0x000000141100720c */ /* 0x000fe20000706670 */
[----:B------:R-:W-:Y:S02]  /*1b310*/  IMAD R4, R9, c[0x0][0x3dc], R0 ;  /* 0x0000f70009047a24 */ /* 0x000fe400078e0200 */
[----:B------:R-:W-:Y:S02]  /*1b320*/  IMAD.SHL.U32 R0, R5, 0x2, RZ ;  /* 0x0000000205007824 */ /* 0x000fe400078e00ff */
[----:B------:R-:W-:-:S04]  /*1b330*/  IMAD.IADD R3, R3, 0x1, R18 ;  /* 0x0000000103037824 */ /* 0x000fc800078e0212 */
[----:B------:R-:W-:Y:S02]  /*1b340*/  IMAD.WIDE.U32 R2, R9, c[0x0][0x3d8], R2 ;  /* 0x0000f60009027a25 */ /* 0x000fe400078e0002 */
[----:B------:R-:W-:Y:S03]  /*1b350*/  @!P1 ST.E [R14.64], R73 ;  /* 0x000000490e009985 */ /* 0x000fe6000c101906 */
[----:B------:R-:W-:Y:S01]  /*1b360*/  IADD3 R3, R3, R4, RZ ;  /* 0x0000000403037210 */ /* 0x000fe20007ffe0ff */
[----:B------:R1:W-:Y:S01]  /*1b370*/  @!P0 ST.E [R6.64], R59 ;  /* 0x0000003b06008985 */ /* 0x0003e2000c101906 */
[----:B------:R-:W-:-:S03]  /*1b380*/  LEA R9, P0, R2, c[0x0][0x380], 0x1 ;  /* 0x0000e00002097a11 */ /* 0x000fc600078008ff */
[----:B------:R2:W3:Y:S04]  /*1b390*/  LDS.128 R28, [R0+0x880] ;  /* 0x00088000001c7984 */ /* 0x0004e80000000c00 */
[----:B------:R2:W4:Y:S04]  /*1b3a0*/  LDS.128 R36, [R0+0x1080] ;  /* 0x0010800000247984 */ /* 0x0005280000000c00 */
[----:B------:R2:W2:Y:S04]  /*1b3b0*/  LDS.128 R44, [R0+0x1880] ;  /* 0x00188000002c7984 */ /* 0x0004a80000000c00 */
[----:B------:R2:W2:Y:S04]  /*1b3c0*/  LDS.128 R52, [R0+0x2080] ;  /* 0x0020800000347984 */ /* 0x0004a80000000c00 */
[----:B------:R2:W2:Y:S04]  /*1b3d0*/  LDS.128 R60, [R0+0x2880] ;  /* 0x00288000003c7984 */ /* 0x0004a80000000c00 */
[----:B------:R2:W2:Y:S01]  /*1b3e0*/  LDS.128 R68, [R0+0x3080] ;  /* 0x0030800000447984 */ /* 0x0004a20000000c00 */
[----:B-1----:R-:W-:-:S03]  /*1b3f0*/  IMAD R6, R80, 0x80, R21 ;  /* 0x0000008050067824 */ /* 0x002fc600078e0215 */
[----:B------:R1:W1:Y:S01]  /*1b400*/  LDS.128 R72, [R0+0x3880] ;  /* 0x0038800000487984 */ /* 0x0002620000000c00 */
[----:B------:R-:W-:-:S03]  /*1b410*/  LEA.HI.X R7, R2, c[0x0][0x384], R3, 0x1, P0 ;  /* 0x0000e10002077a11 */ /* 0x000fc600000f0c03 */
[----:B------:R1:W1:Y:S01]  /*1b420*/  LDS.128 R24, [R0+0x4880] ;  /* 0x0048800000187984 */ /* 0x0002620000000c00 */
[----:B------:R-:W-:-:S03]  /*1b430*/  ISETP.GE.AND P0, PT, R6, R20, PT ;  /* 0x000000140600720c */ /* 0x000fc60003f06270 */
        /* <DEDUP_REMOVED lines=12> */
[----:B------:R3:W4:Y:S01]  /*1b500*/  LDS.128 R12, [R0+0x4080] ;  /* 0x00408000000c7984 */ /* 0x0007220000000c00 */
[----:B------:R-:W-:-:S13]  /*1b510*/  ISETP.GE.AND P0, PT, R4, c[0x0][0x3c8], PT ;  /* 0x0000f20004007a0c */ /* 0x000fda0003f06270 */
[----:B-1-3--:R-:W-:-:S04]  /*1b520*/  @!P0 SHF.R.S32.HI R0, RZ, 0x1f, R4 ;  /* 0x0000001fff008819 */ /* 0x00afc80000011404 */
[----:B------:R-:W-:Y:S01]  /*1b530*/  @!P0 LEA.HI R0, R0, R4, RZ, 0x3 ;  /* 0x0000000400008211 */ /* 0x000fe200078f18ff */
[----:B------:R-:W-:-:S03]  /*1b540*/  @!P1 IMAD.WIDE R4, R8, 0x2, R2 ;  /* 0x0000000208049825 */ /* 0x000fc600078e0202 */
[----:B------:R-:W-:-:S05]  /*1b550*/  @!P0 LOP3.LUT R0, R0, 0xfffffff8, RZ, 0xc0, !PT ;  /* 0xfffffff800008812 */ /* 0x000fca00078ec0ff */
[----:B------:R-:W-:Y:S01]  /*1b560*/  @!P0 IMAD.WIDE R2, R0, 0x2, R2 ;  /* 0x0000000200028825 */ /* 0x000fe200078e0202 */
[----:B--2---:R1:W-:Y:S04]  /*1b570*/  @!P1 ST.E.128 [R4.64], R16 ;  /* 0x0000001004009985 */ /* 0x0043e8000c101d06 */
[----:B----4-:R1:W-:Y:S02]  /*1b580*/  @!P0 ST.E.128 [R2.64], R12 ;  /* 0x0000000c02008985 */ /* 0x0103e4000c101d06 */
.L_x_1382:
[----:B--234-:R-:W-:Y:S05]  /*1b590*/  BSYNC B0 ;  /* 0x0000000000007941 */ /* 0x01cfea0003800000 */
.L_x_1381:
        /* <DEDUP_REMOVED lines=16> */
.L_x_1384:
[----:B------:R-:W-:Y:S05]  /*1b6a0*/  BSYNC B0 ;  /* 0x0000000000007941 */ /* 0x000fea0003800000 */
.L_x_1383:
        /* <DEDUP_REMOVED lines=16> */
.L_x_1386:
[----:B------:R-:W-:Y:S05]  /*1b7b0*/  BSYNC B0 ;  /* 0x0000000000007941 */ /* 0x000fea0003800000 */
.L_x_1385:
        /* <DEDUP_REMOVED lines=16> */
.L_x_1388:
[----:B------:R-:W-:Y:S05]  /*1b8c0*/  BSYNC B0 ;  /* 0x0000000000007941 */ /* 0x000fea0003800000 */
.L_x_1387:
        /* <DEDUP_REMOVED lines=16> */
.L_x_1390:
[----:B------:R-:W-:Y:S05]  /*1b9d0*/  BSYNC B0 ;  /* 0x0000000000007941 */ /* 0x000fea0003800000 */
.L_x_1389:
        /* <DEDUP_REMOVED lines=16> */
.L_x_1392:
[----:B------:R-:W-:Y:S05]  /*1bae0*/  BSYNC B0 ;  /* 0x0000000000007941 */ /* 0x000fea0003800000 */
.L_x_1391:
        /* <DEDUP_REMOVED lines=16> */
.L_x_1394:
[----:B------:R-:W-:Y:S05]  /*1bbf0*/  BSYNC B0 ;  /* 0x0000000000007941 */ /* 0x000fea0003800000 */
.L_x_1393:
        /* <DEDUP_REMOVED lines=17> */
.L_x_1379:
[----:B------:R-:W2:Y:S01]  /*1bd10*/  LDL R8, [R1+0xd0] ;  /* 0x0000d00001087983 */ /* 0x000ea20000100800 */
[----:B------:R-:W-:Y:S01]  /*1bd20*/  ISETP.NE.U32.AND P1, PT, RZ, c[0x0][0x508], PT ;  /* 0x00014200ff007a0c */ /* 0x000fe20003f25070 */
[----:B------:R-:W-:Y:S01]  /*1bd30*/  IMAD.MOV.U32 R2, RZ, RZ, 0x4 ;  /* 0x00000004ff027424 */ /* 0x000fe200078e00ff */
[----:B------:R-:W-:Y:S02]  /*1bd40*/  ISETP.NE.U32.AND P0, PT, RZ, c[0x0][0x500], PT ;  /* 0x00014000ff007a0c */ /* 0x000fe40003f05070 */
[----:B------:R-:W-:Y:S02]  /*1bd50*/  ISETP.NE.AND.EX P1, PT, RZ, c[0x0][0x50c], PT, P1 ;  /* 0x00014300ff007a0c */ /* 0x000fe40003f25310 */
[----:B------:R-:W-:Y:S01]  /*1bd60*/  ISETP.NE.AND.EX P0, PT, RZ, c[0x0][0x504], PT, P0 ;  /* 0x00014100ff007a0c */ /* 0x000fe20003f05300 */
[----:B------:R-:W-:Y:S02]  /*1bd70*/  IMAD.MOV.U32 R12, RZ, RZ, c[0x0][0x388] ;  /* 0x0000e200ff0c7624 */ /* 0x000fe400078e00ff */
[----:B--2---:R-:W-:-:S08]  /*1bd80*/  IMAD.WIDE R6, R8, R2, c[0x0][0x500] ;  /* 0x0001400008067625 */ /* 0x004fd000078e0202 */
        /* <DEDUP_REMOVED lines=8> */
[----:B------:R1:W2:Y:S04]  /*1be10*/  LDG.E R0, [R6.64] ;  /* 0x0000000606007981 */ /* 0x0002a8000c1e1900 */
[----:B-1----:R-:W2:Y:S02]  /*1be20*/  LDG.E R6, [R6.64+0x4] ;  /* 0x0000040606067981 */ /* 0x002ea4000c1e1900 */
[----:B--2--5:R-:W-:-:S02]  /*1be30*/  IADD3 R12, -R0, R6, RZ ;  /* 0x00000006000c7210 */ /* 0x024fc40007ffe1ff */
.L_x_1395:
[----:B-1----:R-:W1:Y:S01]  /*1be40*/  S2R R11, SR_TID.X ;  /* 0x00000000000b7919 */ /* 0x002e620000002100 */
[----:B------:R-:W-:Y:S01]  /*1be50*/  SHF.R.S32.HI R0, RZ, 0x1f, R8 ;  /* 0x0000001fff007819 */ /* 0x000fe20000011408 */
[----:B------:R-:W-:Y:S01]  /*1be60*/  BSSY B0, `(.L_x_1396) ;  /* 0x0000029000007945 */ /* 0x000fe20003800000 */
[----:B------:R-:W-:Y:S01]  /*1be70*/  SEL R9, R8, RZ, !P0 ;  /* 0x000000ff08097207 */ /* 0x000fe20004000000 */
[----:B------:R-:W2:Y:S01]  /*1be80*/  S2R R2, SR_CTAID.Y ;  /* 0x0000000000027919 */ /* 0x000ea20000002600 */
[----:B------:R-:W-:-:S03]  /*1be90*/  SEL R10, R0, RZ, !P0 ;  /* 0x000000ff000a7207 */ /* 0x000fc60004000000 */
[----:B------:R-:W3:Y:S01]  /*1bea0*/  S2R R14, SR_CTAID.Y ;  /* 0x00000000000e7919 */ /* 0x000ee20000002600 */
[----:B-1----:R-:W-:Y:S02]  /*1beb0*/  ISETP.GE.AND P1, PT, R11, 0x80, PT ;  /* 0x000000800b00780c */ /* 0x002fe40003f26270 */
[----:B--2---:R-:W-:-:S11]  /*1bec0*/  SHF.R.S32.HI R15, RZ, 0x1f, R2 ;  /* 0x0000001fff0f7819 */ /* 0x004fd60000011402 */
[----:B------:R-:W-:Y:S05]  /*1bed0*/  @P1 BRA `(.L_x_1397) ;  /* 0x0000021000001947 */ /* 0x000fea0003800000 */
[----:B---3--:R-:W1:Y:S01]  /*1bee0*/  S2R R8, SR_CTAID.X ;  /* 0x0000000000087919 */ /* 0x008e620000002500 */
        /* <DEDUP_REMOVED lines=11> */
[----:B------:R-:W-:-:S05]  /*1bfa0*/  IMAD.WIDE.U32 R2, R14, c[0x0][0x490], R2 ;  /* 0x000124000e027a25 */ /* 0x000fca00078e0002 */
[----:B------:R-:W-:-:S05]  /*1bfb0*/  IADD3 R3, R6, R3, RZ ;  /* 0x0000000306037210 */ /* 0x000fca0007ffe0ff */
[----:B------:R-:W-:-:S04]  /*1bfc0*/  @P0 IMAD.HI.U32 R7, R8, c[0x0][0x4ec], RZ ;  /* 0x00013b0008070a27 */ /* 0x000fc800078e00ff */
[----:B------:R-:W-:Y:S01]  /*1bfd0*/  IMAD.WIDE.U32 R2, R9, c[0x0][0x498], R2 ;  /* 0x0001260009027a25 */ /* 0x000fe200078e0002 */
[----:B------:R-:W-:-:S03]  /*1bfe0*/  @P0 SHF.R.U32.HI R0, RZ, c[0x0][0x4f0], R7 ;  /* 0x00013c00ff000a19 */ /* 0x000fc60000011607 */
[----:B------:R-:W-:Y:S01]  /*1bff0*/  IMAD R7, R10, c[0x0][0x498], RZ ;  /* 0x000126000a077a24 */ /* 0x000fe200078e02ff */
[----:B------:R-:W-:Y:S01]  /*1c000*/  IADD3 R2, P0, R0, R2, RZ ;  /* 0x0000000200027210 */ /* 0x000fe20007f1e0ff */
[----:B------:R-:W-:Y:S02]  /*1c010*/  IMAD.MOV R6, RZ, RZ, -R0 ;  /* 0x000000ffff067224 */ /* 0x000fe400078e0a00 */
        /* <DEDUP_REMOVED lines=13> */
.L_x_1397:
[----:B---3--:R-:W-:Y:S05]  /*1c0f0*/  BSYNC B0 ;  /* 0x0000000000007941 */ /* 0x008fea0003800000 */
.L_x_1396:
[----:B------:R-:W2:Y:S01]  /*1c100*/  S2R R13, SR_CTAID.X ;  /* 0x00000000000d7919 */ /* 0x000ea20000002500 */
[----:B-1----:R-:W-:Y:S01]  /*1c110*/  IMAD R0, R5, c[0x0][0x3a0], RZ ;  /* 0x0000e80005007a24 */ /* 0x002fe200078e02ff */
[----:B------:R-:W-:Y:S01]  /*1c120*/  SHF.R.S32.HI R5, RZ, 0x1f, R11 ;  /* 0x0000001fff057819 */ /* 0x000fe2000001140b */
[C---:B------:R-:W-:Y:S01]  /*1c130*/  IMAD.WIDE.U32 R2, R4.reuse, c[0x0][0x3a0], RZ ;  /* 0x0000e80004027a25 */ /* 0x040fe200078e00ff */
[----:B------:R-:W-:Y:S02]  /*1c140*/  MOV R6, c[0x0][0x4e8] ;  /* 0x00013a0000067a02 */ /* 0x000fe40000000f00 */
[----:B------:R-:W-:Y:S01]  /*1c150*/  LEA.HI R5, R5, R11, RZ, 0x3 ;  /* 0x0000000b05057211 */ /* 0x000fe200078f18ff */
[----:B------:R-:W-:Y:S01]  /*1c160*/  IMAD R0, R4, c[0x0][0x3a4], R0 ;  /* 0x0000e90004007a24 */ /* 0x000fe200078e0200 */
[----:B------:R-:W-:Y:S02]  /*1c170*/  ISETP.NE.AND P0, PT, R6, 0x1, PT ;  /* 0x000000010600780c */ /* 0x000fe40003f05270 */
[----:B------:R-:W-:-:S02]  /*1c180*/  LOP3.LUT R4, R5, 0xfffffff8, RZ, 0xc0, !PT ;  /* 0xfffffff805047812 */ /* 0x000fc400078ec0ff */
[----:B------:R-:W-:Y:S01]  /*1c190*/  SHF.R.S32.HI R8, RZ, 0x3, R5 ;  /* 0x00000003ff087819 */ /* 0x000fe20000011405 */
[----:B------:R-:W-:Y:S01]  /*1c1a0*/  IMAD R5, R10, c[0x0][0x3f0], RZ ;  /* 0x0000fc000a057a24 */ /* 0x000fe200078e02ff */
[----:B------:R-:W-:Y:S02]  /*1c1b0*/  IADD3 R7, -R4, R11, RZ ;  /* 0x0000000b04077210 */ /* 0x000fe40007ffe1ff */
[----:B------:R-:W-:Y:S01]  /*1c1c0*/  IADD3 R3, R3, R0, RZ ;  /* 0x0000000003037210 */ /* 0x000fe20007ffe0ff */
[----:B------:R-:W-:Y:S02]  /*1c1d0*/  IMAD R0, R15, c[0x0][0x3e8], RZ ;  /* 0x0000fa000f007a24 */ /* 0x000fe400078e02ff */
[----:B------:R-:W-:Y:S02]  /*1c1e0*/  IMAD R4, R7, 0x10, R8 ;  /* 0x0000001007047824 */ /* 0x000fe400078e0208 */
[C---:B------:R-:W-:Y:S02]  /*1c1f0*/  IMAD R0, R14.reuse, c[0x0][0x3ec], R0 ;  /* 0x0000fb000e007a24 */ /* 0x040fe400078e0200 */
[----:B------:R-:W-:Y:S01]  /*1c200*/  IMAD.WIDE.U32 R2, R14, c[0x0][0x3e8], R2 ;  /* 0x0000fa000e027a25 */ /* 0x000fe200078e0002 */
[----:B--2---:R-:W-:-:S02]  /*1c210*/  LEA R4, R13, R4, 0x7 ;  /* 0x000000040d047211 */ /* 0x004fc400078e38ff */
[----:B------:R-:W-:Y:S01]  /*1c220*/  LEA R8, R13, R8, 0x7 ;  /* 0x000000080d087211 */ /* 0x000fe200078e38ff */
[----:B------:R-:W-:Y:S01]  /*1c230*/  IMAD R5, R9, c[0x0][0x3f4], R5 ;  /* 0x0000fd0009057a24 */ /* 0x000fe200078e0205 */
[----:B------:R-:W-:Y:S01]  /*1c240*/  IADD3 R3, R0, R3, RZ ;  /* 0x0000000300037210 */ /* 0x000fe20007ffe0ff */
[----:B------:R-:W-:-:S04]  /*1c250*/  @P0 IMAD.HI.U32 R6, R4, c[0x0][0x4ec], RZ ;  /* 0x00013b0004060a27 */ /* 0x000fc800078e00ff */
[----:B------:R-:W-:-:S04]  /*1c260*/  IMAD.WIDE.U32 R2, R9, c[0x0][0x3f0], R2 ;  /* 0x0000fc0009027a25 */ /* 0x000fc800078e0002 */
[----:B------:R-:W-:Y:S01]  /*1c270*/  IMAD.MOV.U32 R0, RZ, RZ, R4 ;  /* 0x000000ffff007224 */ /* 0x000fe200078e0004 */
[----:B------:R-:W-:Y:S02]  /*1c280*/  @P0 SHF.R.U32.HI R0, RZ, c[0x0][0x4f0], R6 ;  /* 0x00013c00ff000a19 */ /* 0x000fe40000011606 */
[----:B------:R-:W-:Y:S02]  /*1c290*/  IADD3 R3, R3, R5, RZ ;  /* 0x0000000503037210 */ /* 0x000fe40007ffe0ff */
[C---:B------:R-:W-:Y:S02]  /*1c2a0*/  IADD3 R5, -R0.reuse, RZ, RZ ;  /* 0x000000ff00057210 */ /* 0x040fe40007ffe1ff */
[----:B------:R-:W-:Y:S01]  /*1c2b0*/  SHF.R.S32.HI R6, RZ, 0x1f, R0 ;  /* 0x0000001fff067819 */ /* 0x000fe20000011400 */
[----:B------:R-:W-:-:S04]  /*1c2c0*/  IMAD.WIDE.U32 R2, R0, c[0x0][0x3e0], R2 ;  /* 0x0000f80000027a25 */ /* 0x000fc800078e0002 */
[----:B------:R-:W-:Y:S02]  /*1c2d0*/  IMAD R4, R5, c[0x0][0x4e8], R4 ;  /* 0x00013a0005047a24 */ /* 0x000fe400078e0204 */
[----:B------:R-:W-:-:S03]  /*1c2e0*/  IMAD R6, R6, c[0x0][0x3e0], RZ ;  /* 0x0000f80006067a24 */ /* 0x000fc600078e02ff */
[----:B------:R-:W-:Y:S01]  /*1c2f0*/  SHF.R.S32.HI R5, RZ, 0x1f, R4 ;  /* 0x0000001fff057819 */ /* 0x000fe20000011404 */
[----:B------:R-:W-:Y:S01]  /*1c300*/  IMAD R0, R0, c[0x0][0x3e4], R6 ;  /* 0x0000f90000007a24 */ /* 0x000fe200078e0206 */
[----:B------:R-:W-:-:S03]  /*1c310*/  SHF.L.U32 R6, R7, 0x3, RZ ;  /* 0x0000000307067819 */ /* 0x000fc600000006ff */
[----:B------:R-:W-:Y:S01]  /*1c320*/  IMAD.IADD R3, R3, 0x1, R0 ;  /* 0x0000000103037824 */ /* 0x000fe200078e0200 */
[----:B------:R-:W-:Y:S01]  /*1c330*/  IADD3 R7, R6, 0x40, RZ ;  /* 0x0000004006077810 */ /* 0x000fe20007ffe0ff */
[----:B------:R-:W-:Y:S02]  /*1c340*/  IMAD R0, R5, c[0x0][0x3d8], RZ ;  /* 0x0000f60005007a24 */ /* 0x000fe400078e02ff */
[----:B------:R-:W-:-:S04]  /*1c350*/  IMAD.WIDE.U32 R2, R4, c[0x0][0x3d8], R2 ;  /* 0x0000f60004027a25 */ /* 0x000fc800078e0002 */
[----:B------:R-:W-:Y:S01]  /*1c360*/  IMAD R0, R4, c[0x0][0x3dc], R0 ;  /* 0x0000f70004007a24 */ /* 0x000fe200078e0200 */
[----:B------:R-:W-:-:S04]  /*1c370*/  LEA R11, P0, R2, c[0x0][0x380], 0x1 ;  /* 0x0000e000020b7a11 */ /* 0x000fc800078008ff */
[----:B------:R-:W-:-:S04]  /*1c380*/  IADD3 R0, R3, R0, RZ ;  /* 0x0000000003007210 */ /* 0x000fc80007ffe0ff */
[----:B------:R-:W-:Y:S01]  /*1c390*/  LEA.HI.X R9, R2, c[0x0][0x384], R0, 0x1, P0 ;  /* 0x0000e10002097a11 */ /* 0x000fe200000f0c00 */
[----:B------:R-:W-:Y:S05]  /*1c3a0*/  BRA.DIV ~URZ, `(.L_x_1398) ;  /* 0x000043527f007947 */ /* 0x000fea000b800000 */
[----:B------:R1:W2:Y:S02]  /*1c3b0*/  SHFL.IDX PT, R0, R9, RZ, 0x181f ;  /* 0x00181fff09007589 */ /* 0x0002a400000e0000 */
.L_x_1472:
[----:B------:R-:W-:Y:S05]  /*1c3c0*/  BRA.DIV ~URZ, `(.L_x_1399) ;  /* 0x000043b27f007947 */ /* 0x000fea000b800000 */
[----:B------:R3:W4:Y:S02]  /*1c3d0*/  SHFL.IDX PT, R2, R11, RZ, 0x181f ;  /* 0x00181fff0b027589 */ /* 0x00072400000e0000 */
.L_x_1473:
[----:B-----5:R-:W-:Y:S01]  /*1c3e0*/  IMAD R10, R12, c[0x0][0x4e8], RZ ;  /* 0x00013a000c0a7a24 */ /* 0x020fe200078e02ff */
[----:B------:R-:W-:Y:S01]  /*1c3f0*/  BSSY B0, `(.L_x_1400) ;  /* 0x000000d000007945 */ /* 0x000fe20003800000 */
[----:B--2---:R-:W-:-:S03]  /*1c400*/  MOV R3, R0 ;  /* 0x0000000000037202 */ /* 0x004fc60000000f00 */
[----:B------:R-:W-:-:S13]  /*1c410*/  ISETP.GE.AND P0, PT, R8, R10, PT ;  /* 0x0000000a0800720c */ /* 0x000fda0003f06270 */
[----:B------:R-:W-:Y:S05]  /*1c420*/  @P0 BRA `(.L_x_1401) ;  /* 0x0000009000000947 */ /* 0x000fea0003800000 */
[----:B------:R-:W-:Y:S02]  /*1c430*/  ISETP.GE.AND P0, PT, R7, c[0x0][0x3c8], PT ;  /* 0x0000f20007007a0c */ /* 0x000fe40003f06270 */
[----:B------:R-:W-:-:S11]  /*1c440*/  ISETP.GE.AND P1, PT, R6, c[0x0][0x3c8], PT ;  /* 0x0000f20006007a0c */ /* 0x000fd60003f26270 */
[----:B------:R-:W-:Y:S02]  /*1c450*/  @!P0 SHF.R.S32.HI R0, RZ, 0x1f, R7 ;  /* 0x0000001fff008819 */ /* 0x000fe40000011407 */
[----:B----4-:R-:W-:Y:S02]  /*1c460*/  @!P1 IMAD.WIDE R4, R6, 0x2, R2 ;  /* 0x0000000206049825 */ /* 0x010fe400078e0202 */
[----:B------:R-:W-:-:S03]  /*1c470*/  @!P0 LEA.HI R0, R0, R7, RZ, 0x3 ;  /* 0x0000000700008211 */ /* 0x000fc600078f18ff */
[----:B------:R2:W-:Y:S01]  /*1c480*/  @!P1 ST.E.128 [R4.64], RZ ;  /* 0x000000ff04009985 */ /* 0x0005e2000c101d06 */
[----:B------:R-:W-:-:S05]  /*1c490*/  @!P0 LOP3.LUT R0, R0, 0xfffffff8, RZ, 0xc0, !PT ;  /* 0xfffffff800008812 */ /* 0x000fca00078ec0ff */
[----:B------:R-:W-:-:S05]  /*1c4a0*/  @!P0 IMAD.WIDE R2, R0, 0x2, R2 ;  /* 0x0000000200028825 */ /* 0x000fca00078e0202 */
[----:B------:R2:W-:Y:S02]  /*1c4b0*/  @!P0 ST.E.128 [R2.64], RZ ;  /* 0x000000ff02008985 */ /* 0x0005e4000c101d06 */
.L_x_1401:
[----:B------:R-:W-:Y:S05]  /*1c4c0*/  BSYNC B0 ;  /* 0x0000000000007941 */ /* 0x000fea0003800000 */
.L_x_1400:
[----:B------:R-:W-:Y:S05]  /*1c4d0*/  BRA.DIV ~URZ, `(.L_x_1402) ;  /* 0x000043227f007947 */ /* 0x000fea000b800000 */
[----:B------:R1:W2:Y:S04]  /*1c4e0*/  SHFL.IDX PT, R0, R9, 0x1, 0x181f ;  /* 0x00381f0009007f89 */ /* 0x0002a800000e0000 */
[----:B--2-4-:R1:W2:Y:S02]  /*1c4f0*/  SHFL.IDX PT, R2, R11, 0x1, 0x181f ;  /* 0x00381f000b027f89 */ /* 0x0142a400000e0000 */
.L_x_1474:
[----:B------:R-:W-:Y:S01]  /*1c500*/  IADD3 R3, R8, 0x10, RZ ;  /* 0x0000001008037810 */ /* 0x000fe20007ffe0ff */
[----:B------:R-:W-:Y:S03]  /*1c510*/  BSSY B0, `(.L_x_1403) ;  /* 0x000000d000007945 */ /* 0x000fe60003800000 */
[----:B------:R-:W-:Y:S01]  /*1c520*/  ISETP.GE.AND P0, PT, R3, R10, PT ;  /* 0x0000000a0300720c */ /* 0x000fe20003f06270 */
[----:B------:R-:W-:-:S12]  /*1c530*/  IMAD.MOV.U32 R3, RZ, RZ, R0 ;  /* 0x000000ffff037224 */ /* 0x000fd800078e0000 */
[----:B------:R-:W-:Y:S05]  /*1c540*/  @P0 BRA `(.L_x_1404) ;  /* 0x0000009000000947 */ /* 0x000fea0003800000 */
[----:B------:R-:W-:Y:S02]  /*1c550*/  ISETP.GE.AND P0, PT, R7, c[0x0][0x3c8], PT ;  /* 0x0000f20007007a0c */ /* 0x000fe40003f06270 */
[----:B------:R-:W-:-:S11]  /*1c560*/  ISETP.GE.AND P1, PT, R6, c[0x0][0x3c8], PT ;  /* 0x0000f20006007a0c */ /* 0x000fd60003f26270 */
[----:B------:R-:W-:Y:S02]  /*1c570*/  @!P0 SHF.R.S32.HI R0, RZ, 0x1f, R7 ;  /* 0x0000001fff008819 */ /* 0x000fe40000011407 */
[----:B--2---:R-:W-:Y:S02]  /*1c580*/  @!P1 IMAD.WIDE R4, R6, 0x2, R2 ;  /* 0x0000000206049825 */ /* 0x004fe400078e0202 */
[----:B------:R-:W-:-:S03]  /*1c590*/  @!P0 LEA.HI R0, R0, R7, RZ, 0x3 ;  /* 0x0000000700008211 */ /* 0x000fc600078f18ff */
[----:B------:R2:W-:Y:S01]  /*1c5a0*/  @!P1 ST.E.128 [R4.64], RZ ;  /* 0x000000ff04009985 */ /* 0x0005e2000c101d06 */
[----:B------:R-:W-:-:S05]  /*1c5b0*/  @!P0 LOP3.LUT R0, R0, 0xfffffff8, RZ, 0xc0, !PT ;  /* 0xfffffff800008812 */ /* 0x000fca00078ec0ff */
[----:B------:R-:W-:-:S05]  /*1c5c0*/  @!P0 IMAD.WIDE R2, R0, 0x2, R2 ;  /* 0x0000000200028825 */ /* 0x000fca00078e0202 */
[----:B------:R2:W-:Y:S02]  /*1c5d0*/  @!P0 ST.E.128 [R2.64], RZ ;  /* 0x000000ff02008985 */ /* 0x0005e4000c101d06 */
.L_x_1404:
[----:B------:R-:W-:Y:S05]  /*1c5e0*/  BSYNC B0 ;  /* 0x0000000000007941 */ /* 0x000fea0003800000 */
.L_x_1403:
[----:B------:R-:W-:Y:S05]  /*1c5f0*/  BRA.DIV ~URZ, `(.L_x_1405) ;  /* 0x000042f27f007947 */ /* 0x000fea000b800000 */
[----:B------:R4:W1:Y:S02]  /*1c600*/  SHFL.IDX PT, R0, R9, 0x2, 0x181f ;  /* 0x00581f0009007f89 */ /* 0x00086400000e0000 */
.L_x_1475:
[----:B------:R-:W-:Y:S05]  /*1c610*/  BRA.DIV ~URZ, `(.L_x_1406) ;  /* 0x000043527f007947 */ /* 0x000fea000b800000 */
[----:B--2---:R2:W3:Y:S02]  /*1c620*/  SHFL.IDX PT, R2, R11, 0x2, 0x181f ;  /* 0x00581f000b027f89 */ /* 0x0044e400000e0000 */
.L_x_1476:
[----:B------:R-:W-:Y:S01]  /*1c630*/  IADD3 R3, R8, 0x20, RZ ;  /* 0x0000002008037810 */ /* 0x000fe20007ffe0ff */
[----:B------:R-:W-:Y:S03]  /*1c640*/  BSSY B0, `(.L_x_1407) ;  /* 0x000000d000007945 */ /* 0x000fe60003800000 */
[----:B------:R-:W-:Y:S01]  /*1c650*/  ISETP.GE.AND P0, PT, R3, R10, PT ;  /* 0x0000000a0300720c */ /* 0x000fe20003f06270 */
[----:B-1----:R-:W-:-:S12]  /*1c660*/  IMAD.MOV.U32 R3, RZ, RZ, R0 ;  /* 0x000000ffff037224 */ /* 0x002fd800078e0000 */
[----:B------:R-:W-:Y:S05]  /*1c670*/  @P0 BRA `(.L_x_1408) ;  /* 0x0000009000000947 */ /* 0x000fea0003800000 */
[----:B------:R-:W-:Y:S02]  /*1c680*/  ISETP.GE.AND P0, PT, R7, c[0x0][0x3c8], PT ;  /* 0x0000f20007007a0c */ /* 0x000fe40003f06270 */
[----:B------:R-:W-:-:S11]  /*1c690*/  ISETP.GE.AND P1, PT, R6, c[0x0][0x3c8], PT ;  /* 0x0000f20006007a0c */ /* 0x000fd60003f26270 */
[----:B------:R-:W-:Y:S02]  /*1c6a0*/  @!P0 SHF.R.S32.HI R0, RZ, 0x1f, R7 ;  /* 0x0000001fff008819 */ /* 0x000fe40000011407 */
[----:B---3--:R-:W-:Y:S02]  /*1c6b0*/  @!P1 IMAD.WIDE R4, R6, 0x2, R2 ;  /* 0x0000000206049825 */ /* 0x008fe400078e0202 */
[----:B------:R-:W-:-:S03]  /*1c6c0*/  @!P0 LEA.HI R0, R0, R7, RZ, 0x3 ;  /* 0x0000000700008211 */ /* 0x000fc600078f18ff */
[----:B------:R1:W-:Y:S01]  /*1c6d0*/  @!P1 ST.E.128 [R4.64], RZ ;  /* 0x000000ff04009985 */ /* 0x0003e2000c101d06 */
[----:B------:R-:W-:-:S05]  /*1c6e0*/  @!P0 LOP3.LUT R0, R0, 0xfffffff8, RZ, 0xc0, !PT ;  /* 0xfffffff800008812 */ /* 0x000fca00078ec0ff */
[----:B------:R-:W-:-:S05]  /*1c6f0*/  @!P0 IMAD.WIDE R2, R0, 0x2, R2 ;  /* 0x0000000200028825 */ /* 0x000fca00078e0202 */
[----:B------:R1:W-:Y:S02]  /*1c700*/  @!P0 ST.E.128 [R2.64], RZ ;  /* 0x000000ff02008985 */ /* 0x0003e4000c101d06 */
.L_x_1408:
[----:B------:R-:W-:Y:S05]  /*1c710*/  BSYNC B0 ;  /* 0x0000000000007941 */ /* 0x000fea0003800000 */
.L_x_1407:
[----:B------:R-:W-:Y:S05]  /*1c720*/  BRA.DIV ~URZ, `(.L_x_1409) ;  /* 0x000042c27f007947 */ /* 0x000fea000b800000 */
[----:B------:R1:W2:Y:S04]  /*1c730*/  SHFL.IDX PT, R0, R9, 0x3, 0x181f ;  /* 0x00781f0009007f89 */ /* 0x0002a800000e0000 */
[----:B-1-3--:R1:W3:Y:S02]  /*1c740*/  SHFL.IDX PT, R2, R11, 0x3, 0x181f ;  /* 0x00781f000b027f89 */ /* 0x00a2e400000e0000 */
.L_x_1477:
[----:B------:R-:W-:Y:S01]  /*1c750*/  IADD3 R3, R8, 0x30, RZ ;  /* 0x0000003008037810 */ /* 0x000fe20007ffe0ff */
[----:B------:R-:W-:Y:S03]  /*1c760*/  BSSY B0, `(.L_x_1410) ;  /* 0x000000d000007945 */ /* 0x000fe60003800000 */
[----:B------:R-:W-:Y:S01]  /*1c770*/  ISETP.GE.AND P0, PT, R3, R10, PT ;  /* 0x0000000a0300720c */ /* 0x000fe20003f06270 */
[----:B--2---:R-:W-:-:S12]  /*1c780*/  IMAD.MOV.U32 R3, RZ, RZ, R0 ;  /* 0x000000ffff037224 */ /* 0x004fd800078e0000 */
        /* <DEDUP_REMOVED lines=10> */
.L_x_1411:
[----:B------:R-:W-:Y:S05]  /*1c830*/  BSYNC B0 ;  /* 0x0000000000007941 */ /* 0x000fea0003800000 */
.L_x_1410:
[----:B------:R-:W-:Y:S05]  /*1c840*/  BRA.DIV ~URZ, `(.L_x_1412) ;  /* 0x000042927f007947 */ /* 0x000fea000b800000 */
[----:B------:R1:W2:Y:S02]  /*1c850*/  SHFL.IDX PT, R0, R9, 0x4, 0x181f ;  /* 0x00981f0009007f89 */ /* 0x0002a400000e0000 */
.L_x_1478:
[----:B------:R-:W-:Y:S05]  /*1c860*/  BRA.DIV ~URZ, `(.L_x_1413) ;  /* 0x000042f27f007947 */ /* 0x000fea000b800000 */
[----:B--23--:R2:W3:Y:S02]  /*1c870*/  SHFL.IDX PT, R2, R11, 0x4, 0x181f ;  /* 0x00981f000b027f89 */ /* 0x00c4e400000e0000 */
.L_x_1479:
        /* <DEDUP_REMOVED lines=14> */
.L_x_1415:
[----:B------:R-:W-:Y:S05]  /*1c960*/  BSYNC B0 ;  /* 0x0000000000007941 */ /* 0x000fea0003800000 */
.L_x_1414:
[----:B------:R-:W-:Y:S05]  /*1c970*/  BRA.DIV ~URZ, `(.L_x_1416) ;  /* 0x000042627f007947 */ /* 0x000fea000b800000 */
[----:B------:R1:W2:Y:S04]  /*1c980*/  SHFL.IDX PT, R0, R9, 0x5, 0x181f ;  /* 0x00b81f0009007f89 */ /* 0x0002a800000e0000 */
[----:B---3--:R1:W3:Y:S02]  /*1c990*/  SHFL.IDX PT, R2, R11, 0x5, 0x181f ;  /* 0x00b81f000b027f89 */ /* 0x0082e400000e0000 */
.L_x_1480:
        /* <DEDUP_REMOVED lines=14> */
.L_x_1418:
[----:B------:R-:W-:Y:S05]  /*1ca80*/  BSYNC B0 ;  /* 0x0000000000007941 */ /* 0x000fea0003800000 */
.L_x_1417:
[----:B------:R-:W-:Y:S05]  /*1ca90*/  BRA.DIV ~URZ, `(.L_x_1419) ;  /* 0x000042327f007947 */ /* 0x000fea000b800000 */
[----:B------:R1:W2:Y:S02]  /*1caa0*/  SHFL.IDX PT, R0, R9, 0x6, 0x181f ;  /* 0x00d81f0009007f89 */ /* 0x0002a400000e0000 */
.L_x_1481:
[----:B------:R-:W-:Y:S05]  /*1cab0*/  BRA.DIV ~URZ, `(.L_x_1420) ;  /* 0x000042927f007947 */ /* 0x000fea000b800000 */
[----:B--23--:R2:W3:Y:S02]  /*1cac0*/  SHFL.IDX PT, R2, R11, 0x6, 0x181f ;  /* 0x00d81f000b027f89 */ /* 0x00c4e400000e0000 */
.L_x_1482:
        /* <DEDUP_REMOVED lines=14> */
.L_x_1422:
[----:B------:R-:W-:Y:S05]  /*1cbb0*/  BSYNC B0 ;  /* 0x0000000000007941 */ /* 0x000fea0003800000 */
.L_x_1421:
[----:B------:R-:W-:Y:S05]  /*1cbc0*/  BRA.DIV ~URZ, `(.L_x_1423) ;  /* 0x000042027f007947 */ /* 0x000fea000b800000 */
[----:B------:R1:W2:Y:S04]  /*1cbd0*/  SHFL.IDX PT, R0, R9, 0x7, 0x181f ;  /* 0x00f81f0009007f89 */ /* 0x0002a800000e0000 */
[----:B---3--:R1:W3:Y:S02]  /*1cbe0*/  SHFL.IDX PT, R2, R11, 0x7, 0x181f ;  /* 0x00f81f000b027f89 */ /* 0x0082e400000e0000 */
.L_x_1483:
[----:B------:R-:W-:-:S04]  /*1cbf0*/  IADD3 R3, R8, 0x70, RZ ;  /* 0x0000007008037810 */ /* 0x000fc80007ffe0ff */
[----:B------:R-:W-:Y:S01]  /*1cc00*/  ISETP.GE.AND P0, PT, R3, R10, PT ;  /* 0x0000000a0300720c */ /* 0x000fe20003f06270 */
[----:B--2---:R-:W-:-:S12]  /*1cc10*/  IMAD.MOV.U32 R3, RZ, RZ, R0 ;  /* 0x000000ffff037224 */ /* 0x004fd800078e0000 */
[----:B------:R-:W-:Y:S05]  /*1cc20*/  @P0 EXIT ;  /* 0x000000000000094d */ /* 0x000fea0003800000 */
[----:B------:R-:W-:-:S13]  /*1cc30*/  ISETP.GE.AND P0, PT, R6, c[0x0][0x3c8], PT ;  /* 0x0000f20006007a0c */ /* 0x000fda0003f06270 */
[----:B---3--:R-:W-:-:S05]  /*1cc40*/  @!P0 IMAD.WIDE R4, R6, 0x2, R2 ;  /* 0x0000000206048825 */ /* 0x008fca00078e0202 */
        /* <DEDUP_REMOVED lines=9> */
.L_x_1242:
[----:B------:R-:W-:Y:S01]  /*1cce0*/  IMAD.MOV.U32 R241, RZ, RZ, R12 ;  /* 0x000000fffff17224 */ /* 0x000fe200078e000c */
[----:B------:R-:W-:Y:S01]  /*1ccf0*/  MOV R3, 0x181f ;  /* 0x0000181f00037802 */ /* 0x000fe20000000f00 */
[----:B------:R-:W-:Y:S01]  /*1cd00*/  IMAD.MOV.U32 R242, RZ, RZ, RZ ;  /* 0x000000fffff27224 */ /* 0x000fe200078e00ff */
[----:B------:R-:W-:Y:S02]  /*1cd10*/  MOV R243, 0xffffffff ;  /* 0xffffffff00f37802 */ /* 0x000fe40000000f00 */
[----:B------:R-:W-:Y:S02]  /*1cd20*/  MOV R2, 0x1cd40 ;  /* 0x0001cd4000027802 */ /* 0x000fe40000000f00 */
[----:B-----5:R-:W-:Y:S05]  /*1cd30*/  CALL.REL.NOINC `($__internal_3_$__cuda_sm70_shflsync_idx_p) ;  /* 0x0001022000007944 */ /* 0x020fea0003c00000 */
[----:B------:R-:W-:Y:S01]  /*1cd40*/  MOV R0, R244 ;  /* 0x000000f400007202 */ /* 0x000fe20000000f00 */
[----:B------:R-:W-:Y:S05]  /*1cd50*/  BRA `(.L_x_1424) ;  /* 0xfffea44000007947 */ /* 0x000fea000383ffff */
.L_x_1243:
[----:B------:R-:W-:Y:S01]  /*1cd60*/  IMAD.MOV.U32 R241, RZ, RZ, R14 ;  /* 0x000000fffff17224 */ /* 0x000fe200078e000e */
[----:B------:R-:W-:Y:S01]  /*1cd70*/  MOV R3, 0x181f ;  /* 0x0000181f00037802 */ /* 0x000fe20000000f00 */
[----:B------:R-:W-:Y:S01]  /*1cd80*/  IMAD.MOV.U32 R242, RZ, RZ, RZ ;  /* 0x000000fffff27224 */ /* 0x000fe200078e00ff */
[----:B------:R-:W-:-:S02]  /*1cd90*/  MOV R243, 0xffffffff ;  /* 0xffffffff00f37802 */ /* 0x000fc40000000f00 */
[----:B------:R-:W-:Y:S02]  /*1cda0*/  MOV R2, 0x1cdc0 ;  /* 0x0001cdc000027802 */ /* 0x000fe40000000f00 */
[----:B-12--5:R-:W-:Y:S05]  /*1cdb0*/  CALL.REL.NOINC `($__internal_3_$__cuda_sm70_shflsync_idx_p) ;  /* 0x000101a000007944 */ /* 0x026fea0003c00000 */
[----:B------:R-:W-:Y:S01]  /*1cdc0*/  MOV R2, R244 ;  /* 0x000000f400027202 */ /* 0x000fe20000000f00 */
[----:B------:R-:W-:Y:S05]  /*1cdd0*/  BRA `(.L_x_1425) ;  /* 0xfffea3e000007947 */ /* 0x000fea000383ffff */
.L_x_1246:
[----:B------:R-:W-:Y:S01]  /*1cde0*/  IMAD.MOV.U32 R241, RZ, RZ, R12 ;  /* 0x000000fffff17224 */ /* 0x000fe200078e000c */
[----:B--2---:R-:W-:Y:S01]  /*1cdf0*/  MOV R3, 0x181f ;  /* 0x0000181f00037802 */ /* 0x004fe20000000f00 */
[----:B------:R-:W-:Y:S01]  /*1ce00*/  IMAD.MOV.U32 R242, RZ, RZ, 0x1 ;  /* 0x00000001fff27424 */ /* 0x000fe200078e00ff */
[----:B------:R-:W-:Y:S02]  /*1ce10*/  MOV R243, 0xffffffff ;  /* 0xffffffff00f37802 */ /* 0x000fe40000000f00 */
[----:B----4-:R-:W-:Y:S02]  /*1ce20*/  MOV R2, 0x1ce40 ;  /* 0x0001ce4000027802 */ /* 0x010fe40000000f00 */
[----:B-1-3-5:R-:W-:Y:S05]  /*1ce30*/  CALL.REL.NOINC `($__internal_3_$__cuda_sm70_shflsync_idx_p) ;  /* 0x0001012000007944 */ /* 0x02afea0003c00000 */
[----:B------:R-:W-:Y:S01]  /*1ce40*/  IMAD.MOV.U32 R4, RZ, RZ, R244 ;  /* 0x000000ffff047224 */ /* 0x000fe200078e00f4 */
[----:B------:R-:W-:Y:S01]  /*1ce50*/  MOV R241, R14 ;  /* 0x0000000e00f17202 */ /* 0x000fe20000000f00 */
[----:B------:R-:W-:Y:S01]  /*1ce60*/  IMAD.MOV.U32 R242, RZ, RZ, 0x1 ;  /* 0x00000001fff27424 */ /* 0x000fe200078e00ff */
[----:B------:R-:W-:Y:S01]  /*1ce70*/  MOV R3, 0x181f ;  /* 0x0000181f00037802 */ /* 0x000fe20000000f00 */
[----:B------:R-:W-:Y:S01]  /*1ce80*/  IMAD.MOV.U32 R243, RZ, RZ, -0x1 ;  /* 0xfffffffffff37424 */ /* 0x000fe200078e00ff */
[----:B------:R-:W-:-:S02]  /*1ce90*/  MOV R2, 0x1ceb0 ;  /* 0x0001ceb000027802 */ /* 0x000fc40000000f00 */
[----:B------:R-:W-:Y:S05]  /*1cea0*/  CALL.REL.NOINC `($__internal_3_$__cuda_sm70_shflsync_idx_p) ;  /* 0x000100b000007944 */ /* 0x000fea0003c00000 */
[----:B------:R-:W-:Y:S01]  /*1ceb0*/  MOV R2, R244 ;  /* 0x000000f400027202 */ /* 0x000fe20000000f00 */
[----:B------:R-:W-:Y:S05]  /*1cec0*/  BRA `(.L_x_1426) ;  /* 0xfffea44000007947 */ /* 0x000fea000383ffff */
.L_x_1249:
[----:B------:R-:W-:Y:S01]  /*1ced0*/  IMAD.MOV.U32 R241, RZ, RZ, R12 ;  /* 0x000000fffff17224 */ /* 0x000fe200078e000c */
[----:B--2---:R-:W-:Y:S01]  /*1cee0*/  MOV R3, 0x181f ;  /* 0x0000181f00037802 */ /* 0x004fe20000000f00 */
[----:B------:R-:W-:Y:S01]  /*1cef0*/  IMAD.MOV.U32 R242, RZ, RZ, 0x2 ;  /* 0x00000002fff27424 */ /* 0x000fe200078e00ff */
[----:B------:R-:W-:-:S02]  /*1cf00*/  MOV R243, 0xffffffff ;  /* 0xffffffff00f37802 */ /* 0x000fc40000000f00 */
[----:B------:R-:W-:Y:S02]  /*1cf10*/  MOV R2, 0x1cf30 ;  /* 0x0001cf3000027802 */ /* 0x000fe40000000f00 */
[----:B-1-3-5:R-:W-:Y:S05]  /*1cf20*/  CALL.REL.NOINC `($__internal_3_$__cuda_sm70_shflsync_idx_p) ;  /* 0x0001003000007944 */ /* 0x02afea0003c00000 */
[----:B------:R-:W-:Y:S01]  /*1cf30*/  MOV R4, R244 ;  /* 0x000000f400047202 */ /* 0x000fe20000000f00 */
[----:B------:R-:W-:Y:S05]  /*1cf40*/  BRA `(.L_x_1427) ;  /* 0xfffea4f000007947 */ /* 0x000fea000383ffff */
.L_x_1250:
[----:B------:R-:W-:Y:S01]  /*1cf50*/  IMAD.MOV.U32 R241, RZ, RZ, R14 ;  /* 0x000000fffff17224 */ /* 0x000fe200078e000e */
[----:B--2---:R-:W-:Y:S01]  /*1cf60*/  MOV R3, 0x181f ;  /* 0x0000181f00037802 */ /* 0x004fe20000000f00 */
[----:B------:R-:W-:Y:S01]  /*1cf70*/  IMAD.MOV.U32 R242, RZ, RZ, 0x2 ;  /* 0x00000002fff27424 */ /* 0x000fe200078e00ff */
[----:B------:R-:W-:Y:S02]  /*1cf80*/  MOV R243, 0xffffffff ;  /* 0xffffffff00f37802 */ /* 0x000fe40000000f00 */
[----:B------:R-:W-:Y:S02]  /*1cf90*/  MOV R2, 0x1cfb0 ;  /* 0x0001cfb000027802 */ /* 0x000fe40000000f00 */
[----:B-1-345:R-:W-:Y:S05]  /*1cfa0*/  CALL.REL.NOINC `($__internal_3_$__cuda_sm70_shflsync_idx_p) ;  /* 0x0000ffb000007944 */ /* 0x03afea0003c00000 */
[----:B------:R-:W-:Y:S01]  /*1cfb0*/  MOV R2, R244 ;  /* 0x000000f400027202 */ /* 0x000fe20000000f00 */
[----:B------:R-:W-:Y:S05]  /*1cfc0*/  BRA `(.L_x_1428) ;  /* 0xfffea49000007947 */ /* 0x000fea000383ffff */
.L_x_1253:
[----:B------:R-:W-:Y:S01]  /*1cfd0*/  IMAD.MOV.U32 R241, RZ, RZ, R12 ;  /* 0x000000fffff17224 */ /* 0x000fe200078e000c */
[----:B-1----:R-:W-:Y:S01]  /*1cfe0*/  MOV R3, 0x181f ;  /* 0x0000181f00037802 */ /* 0x002fe20000000f00 */
[----:B------:R-:W-:Y:S01]  /*1cff0*/  IMAD.MOV.U32 R242, RZ, RZ, 0x3 ;  /* 0x00000003fff27424 */ /* 0x000fe200078e00ff */
[----:B------:R-:W-:-:S02]  /*1d000*/  MOV R243, 0xffffffff ;  /* 0xffffffff00f37802 */ /* 0x000fc40000000f00 */
[----:B---3--:R-:W-:Y:S02]  /*1d010*/  MOV R2, 0x1d030 ;  /* 0x0001d03000027802 */ /* 0x008fe40000000f00 */
[----:B--2-45:R-:W-:Y:S05]  /*1d020*/  CALL.REL.NOINC `($__internal_3_$__cuda_sm70_shflsync_idx_p) ;  /* 0x0000ff3000007944 */ /* 0x034fea0003c00000 */
[----:B------:R-:W-:Y:S01]  /*1d030*/  IMAD.MOV.U32 R4, RZ, RZ, R244 ;  /* 0x000000ffff047224 */ /* 0x000fe200078e00f4 */
[----:B------:R-:W-:Y:S01]  /*1d040*/  MOV R241, R14 ;  /* 0x0000000e00f17202 */ /* 0x000fe20000000f00 */
[----:B------:R-:W-:Y:S01]  /*1d050*/  IMAD.MOV.U32 R242, RZ, RZ, 0x3 ;  /* 0x00000003fff27424 */ /* 0x000fe200078e00ff */
[----:B------:R-:W-:Y:S01]  /*1d060*/  MOV R3, 0x181f ;  /* 0x0000181f00037802 */ /* 0x000fe20000000f00 */
[----:B------:R-:W-:Y:S01]  /*1d070*/  IMAD.MOV.U32 R243, RZ, RZ, -0x1 ;  /* 0xfffffffffff37424 */ /* 0x000fe200078e00ff */
[----:B------:R-:W-:Y:S02]  /*1d080*/  MOV R2, 0x1d0a0 ;  /* 0x0001d0a000027802 */ /* 0x000fe40000000f00 */
[----:B------:R-:W-:Y:S05]  /*1d090*/  CALL.REL.NOINC `($__internal_3_$__cuda_sm70_shflsync_idx_p) ;  /* 0x0000fec000007944 */ /* 0x000fea0003c00000 */
[----:B------:R-:W-:Y:S01]  /*1d0a0*/  MOV R2, R244 ;  /* 0x000000f400027202 */ /* 0x000fe20000000f00 */
[----:B------:R-:W-:Y:S05]  /*1d0b0*/  BRA `(.L_x_1429) ;  /* 0xfffea4e000007947 */ /* 0x000fea000383ffff */
.L_x_1256:
[----:B------:R-:W-:Y:S01]  /*1d0c0*/  IMAD.MOV.U32 R241, RZ, RZ, R12 ;  /* 0x000000fffff17224 */ /* 0x000fe200078e000c */
[----:B--2---:R-:W-:Y:S01]  /*1d0d0*/  MOV R3, 0x181f ;  /* 0x0000181f00037802 */ /* 0x004fe20000000f00 */
[----:B------:R-:W-:Y:S01]  /*1d0e0*/  IMAD.MOV.U32 R242, RZ, RZ, 0x4 ;  /* 0x00000004fff27424 */ /* 0x000fe200078e00ff */
[----:B------:R-:W-:Y:S02]  /*1d0f0*/  MOV R243, 0xffffffff ;  /* 0xffffffff00f37802 */ /* 0x000fe40000000f00 */
[----:B---3--:R-:W-:-:S02]  /*1d100*/  MOV R2, 0x1d120 ;  /* 0x0001d12000027802 */ /* 0x008fc40000000f00 */
[----:B-1--45:R-:W-:Y:S05]  /*1d110*/  CALL.REL.NOINC `($__internal_3_$__cuda_sm70_shflsync_idx_p) ;  /* 0x0000fe4000007944 */ /* 0x032fea0003c00000 */
[----:B------:R-:W-:Y:S01]  /*1d120*/  MOV R4, R244 ;  /* 0x000000f400047202 */ /* 0x000fe20000000f00 */
[----:B------:R-:W-:Y:S05]  /*1d130*/  BRA `(.L_x_1430) ;  /* 0xfffea59000007947 */ /* 0x000fea000383ffff */
.L_x_1257:
[----:B------:R-:W-:Y:S01]  /*1d140*/  IMAD.MOV.U32 R241, RZ, RZ, R14 ;  /* 0x000000fffff17224 */ /* 0x000fe200078e000e */
[----:B--2---:R-:W-:Y:S01]  /*1d150*/  MOV R3, 0x181f ;  /* 0x0000181f00037802 */ /* 0x004fe20000000f00 */
[----:B------:R-:W-:Y:S01]  /*1d160*/  IMAD.MOV.U32 R242, RZ, RZ, 0x4 ;  /* 0x00000004fff27424 */ /* 0x000fe200078e00ff */
[----:B------:R-:W-:-:S02]  /*1d170*/  MOV R243, 0xffffffff ;  /* 0xffffffff00f37802 */ /* 0x000fc40000000f00 */
[----:B---3--:R-:W-:Y:S02]  /*1d180*/  MOV R2, 0x1d1a0 ;  /* 0x0001d1a000027802 */ /* 0x008fe40000000f00 */
[----:B-1--45:R-:W-:Y:S05]  /*1d190*/  CALL.REL.NOINC `($__internal_3_$__cuda_sm70_shflsync_idx_p) ;  /* 0x0000fdc000007944 */ /* 0x032fea0003c00000 */
[----:B------:R-:W-:Y:S01]  /*1d1a0*/  MOV R2, R244 ;  /* 0x000000f400027202 */ /* 0x000fe20000000f00 */
[----:B------:R-:W-:Y:S05]  /*1d1b0*/  BRA `(.L_x_1431) ;  /* 0xfffea53000007947 */ /* 0x000fea000383ffff */
.L_x_1260:
[----:B------:R-:W-:Y:S01]  /*1d1c0*/  IMAD.MOV.U32 R241, RZ, RZ, R12 ;  /* 0x000000fffff17224 */ /* 0x000fe200078e000c */
[----:B---3--:R-:W-:Y:S01]  /*1d1d0*/  MOV R3, 0x181f ;  /* 0x0000181f00037802 */ /* 0x008fe20000000f00 */
[----:B------:R-:W-:Y:S01]  /*1d1e0*/  IMAD.MOV.U32 R242, RZ, RZ, 0x5 ;  /* 0x00000005fff27424 */ /* 0x000fe200078e00ff */
[----:B------:R-:W-:Y:S02]  /*1d1f0*/  MOV R243, 0xffffffff ;  /* 0xffffffff00f37802 */ /* 0x000fe40000000f00 */
[----:B------:R-:W-:Y:S02]  /*1d200*/  MOV R2, 0x1d220 ;  /* 0x0001d22000027802 */ /* 0x000fe40000000f00 */
[----:B-12-45:R-:W-:Y:S05]  /*1d210*/  CALL.REL.NOINC `($__internal_3_$__cuda_sm70_shflsync_idx_p) ;  /* 0x0000fd4000007944 */ /* 0x036fea0003c00000 */
        /* <DEDUP_REMOVED lines=9> */
.L_x_1263:
        /* <DEDUP_REMOVED lines=8> */
.L_x_1264:
[----:B------:R-:W-:Y:S01]  /*1d330*/  IMAD.MOV.U32 R241, RZ, RZ, R14 ;  /* 0x000000fffff17224 */ /* 0x000fe200078e000e */
[----:B--2---:R-:W-:Y:S01]  /*1d340*/  MOV R3, 0x181f ;  /* 0x0000181f00037802 */ /* 0x004fe20000000f00 */
[----:B------:R-:W-:Y:S01]  /*1d350*/  IMAD.MOV.U32 R242, RZ, RZ, 0x6 ;  /* 0x00000006fff27424 */ /* 0x000fe200078e00ff */
[----:B------:R-:W-:Y:S02]  /*1d360*/  MOV R243, 0xffffffff ;  /* 0xffffffff00f37802 */ /* 0x000fe40000000f00 */
[----:B---3--:R-:W-:Y:S02]  /*1d370*/  MOV R2, 0x1d390 ;  /* 0x0001d39000027802 */ /* 0x008fe40000000f00 */
[----:B-1--45:R-:W-:Y:S05]  /*1d380*/  CALL.REL.NOINC `($__internal_3_$__cuda_sm70_shflsync_idx_p) ;  /* 0x0000fbd000007944 */ /* 0x032fea0003c00000 */
[----:B------:R-:W-:Y:S01]  /*1d390*/  MOV R2, R244 ;  /* 0x000000f400027202 */ /* 0x000fe20000000f00 */
[----:B------:R-:W-:Y:S05]  /*1d3a0*/  BRA `(.L_x_1434) ;  /* 0xfffea5d000007947 */ /* 0x000fea000383ffff */
.L_x_1267:
[----:B------:R-:W-:Y:S01]  /*1d3b0*/  IMAD.MOV.U32 R241, RZ, RZ, R12 ;  /* 0x000000fffff17224 */ /* 0x000fe200078e000c */
[----:B---3--:R-:W-:Y:S01]  /*1d3c0*/  MOV R3, 0x181f ;  /* 0x0000181f00037802 */ /* 0x008fe20000000f00 */
[----:B------:R-:W-:Y:S01]  /*1d3d0*/  IMAD.MOV.U32 R242, RZ, RZ, 0x7 ;  /* 0x00000007fff27424 */ /* 0x000fe200078e00ff */
[----:B------:R-:W-:-:S02]  /*1d3e0*/  MOV R243, 0xffffffff ;  /* 0xffffffff00f37802 */ /* 0x000fc40000000f00 */
[----:B------:R-:W-:Y:S02]  /*1d3f0*/  MOV R2, 0x1d410 ;  /* 0x0001d41000027802 */ /* 0x000fe40000000f00 */
[----:B-12-45:R-:W-:Y:S05]  /*1d400*/  CALL.REL.NOINC `($__internal_3_$__cuda_sm70_shflsync_idx_p) ;  /* 0x0000fb5000007944 */ /* 0x036fea0003c00000 */
        /* <DEDUP_REMOVED lines=9> */
.L_x_1269:
[----:B-1--4-:R-:W-:Y:S01]  /*1d4a0*/  IMAD.MOV.U32 R241, RZ, RZ, R4 ;  /* 0x000000fffff17224 */ /* 0x012fe200078e0004 */
[----:B------:R-:W-:Y:S01]  /*1d4b0*/  MOV R3, 0x181f ;  /* 0x0000181f00037802 */ /* 0x000fe20000000f00 */
[----:B------:R-:W-:Y:S01]  /*1d4c0*/  IMAD.MOV.U32 R242, RZ, RZ, RZ ;  /* 0x000000fffff27224 */ /* 0x000fe200078e00ff */
[----:B------:R-:W-:Y:S02]  /*1d4d0*/  MOV R243, 0xffffffff ;  /* 0xffffffff00f37802 */ /* 0x000fe40000000f00 */
[----:B------:R-:W-:-:S02]  /*1d4e0*/  MOV R2, 0x1d500 ;  /* 0x0001d50000027802 */ /* 0x000fc40000000f00 */
[----:B---3-5:R-:W-:Y:S05]  /*1d4f0*/  CALL.REL.NOINC `($__internal_3_$__cuda_sm70_shflsync_idx_p) ;  /* 0x0000fa6000007944 */ /* 0x028fea0003c00000 */
[----:B------:R-:W-:Y:S01]  /*1d500*/  IMAD.MOV.U32 R0, RZ, RZ, R244 ;  /* 0x000000ffff007224 */ /* 0x000fe200078e00f4 */
[----:B------:R-:W-:Y:S01]  /*1d510*/  MOV R241, R7 ;  /* 0x0000000700f17202 */ /* 0x000fe20000000f00 */
[----:B------:R-:W-:Y:S01]  /*1d520*/  IMAD.MOV.U32 R242, RZ, RZ, RZ ;  /* 0x000000fffff27224 */ /* 0x000fe200078e00ff */
[----:B------:R-:W-:Y:S01]  /*1d530*/  MOV R3, 0x181f ;  /* 0x0000181f00037802 */ /* 0x000fe20000000f00 */
[----:B------:R-:W-:Y:S01]  /*1d540*/  IMAD.MOV.U32 R243, RZ, RZ, -0x1 ;  /* 0xfffffffffff37424 */ /* 0x000fe200078e00ff */
[----:B------:R-:W-:-:S02]  /*1d550*/  MOV R2, 0x1d570 ;  /* 0x0001d57000027802 */ /* 0x000fc40000000f00 */
[----:B------:R-:W-:Y:S05]  /*1d560*/  CALL.REL.NOINC `($__internal_3_$__cuda_sm70_shflsync_idx_p) ;  /* 0x0000f9f000007944 */ /* 0x000fea0003c00000 */
[----:B------:R-:W2:Y:S04]  /*1d570*/  LDL R11, [R1+0x80] ;  /* 0x00008000010b7983 */ /* 0x000ea80000100800 */
[----:B------:R-:W3:Y:S04]  /*1d580*/  LDL R2, [R1+0xcc] ;  /* 0x0000cc0001027983 */ /* 0x000ee80000100800 */
[----:B------:R-:W4:Y:S01]  /*1d590*/  LDL R35, [R1+0xd8] ;  /* 0x0000d80001237983 */ /* 0x000f220000100800 */
[----:B------:R-:W-:-:S02]  /*1d5a0*/  IMAD.SHL.U32 R237, R237, 0x2, RZ ;  /* 0x00000002eded7824 */ /* 0x000fc400078e00ff */
[----:B------:R-:W-:Y:S02]  /*1d5b0*/  IMAD.MOV.U32 R241, RZ, RZ, R4 ;  /* 0x000000fffff17224 */ /* 0x000fe400078e0004 */
[----:B------:R-:W-:Y:S01]  /*1d5c0*/  IMAD.MOV.U32 R242, RZ, RZ, 0x1 ;  /* 0x00000001fff27424 */ /* 0x000fe200078e00ff */
[----:B------:R-:W-:Y:S01]  /*1d5d0*/  IADD3 R239, R237, 0x2080, RZ ;  /* 0x00002080edef7810 */ /* 0x000fe20007ffe0ff */
[----:B------:R-:W-:Y:S02]  /*1d5e0*/  IMAD.MOV.U32 R243, RZ, RZ, -0x1 ;  /* 0xfffffffffff37424 */ /* 0x000fe400078e00ff */
[----:B--2---:R-:W-:-:S04]  /*1d5f0*/  IMAD.WIDE R32, R11, 0x2, RZ ;  /* 0x000000020b207825 */ /* 0x004fc800078e02ff */
[----:B---3--:R-:W-:Y:S01]  /*1d600*/  IMAD.WIDE R2, R2, 0x2, RZ ;  /* 0x0000000202027825 */ /* 0x008fe200078e02ff */
[-C--:B------:R-:W-:Y:S02]  /*1d610*/  IADD3 R30, P3, R32, R244.reuse, RZ ;  /* 0x000000f4201e7210 */ /* 0x080fe40007f7e0ff */
[----:B------:R-:W-:Y:S02]  /*1d620*/  ISETP.GE.AND P1, PT, R11, c[0x0][0x1d4], PT ;  /* 0x000075000b007a0c */ /* 0x000fe40003f26270 */
[----:B------:R-:W-:Y:S02]  /*1d630*/  IADD3 R28, P2, R2, R244, RZ ;  /* 0x000000f4021c7210 */ /* 0x000fe40007f5e0ff */
[----:B----4-:R-:W-:Y:S01]  /*1d640*/  ISETP.GE.AND P0, PT, R35, c[0x0][0x1d4], PT ;  /* 0x0000750023007a0c */ /* 0x010fe20003f06270 */
[----:B------:R-:W-:Y:S01]  /*1d650*/  IMAD.X R31, R0, 0x1, R33, P3 ;  /* 0x00000001001f7824 */ /* 0x000fe200018e0621 */
[----:B------:R-:W-:Y:S01]  /*1d660*/  ISETP.LT.OR P3, PT, R116, 0x1, P1 ;  /* 0x000000017400780c */ /* 0x000fe20000f61670 */
[----:B------:R-:W-:Y:S01]  /*1d670*/  IMAD.X R29, R0, 0x1, R3, P2 ;  /* 0x00000001001d7824 */ /* 0x000fe200010e0603 */
[----:B------:R-:W-:-:S02]  /*1d680*/  ISETP.LT.OR P2, PT, R116, 0x1, P0 ;  /* 0x000000017400780c */ /* 0x000fc40000741670 */
[----:B------:R-:W-:Y:S02]  /*1d690*/  SHF.R.S32.HI R35, RZ, 0x1f, R11 ;  /* 0x0000001fff237819 */ /* 0x000fe4000001140b */
[----:B------:R-:W-:-:S05]  /*1d6a0*/  MOV R34, R11 ;  /* 0x0000000b00227202 */ /* 0x000fca0000000f00 */
[----:B------:R1:W-:Y:S04]  /*1d6b0*/  STL.64 [R1+0xa8], R34 ;  /* 0x0000a82201007387 */ /* 0x0003e80000100a00 */
[----:B------:R-:W-:Y:S01]  /*1d6c0*/  @!PT LDS RZ, [RZ] ;  /* 0x00000000fffff984 */ /* 0x000fe20000000800 */
[----:B------:R-:W-:Y:S01]  /*1d6d0*/  @!PT LDS RZ, [RZ] ;  /* 0x00000000fffff984 */ /* 0x000fe20000000800 */
[----:B------:R-:W-:Y:S01]  /*1d6e0*/  @!PT LDS RZ, [RZ] ;  /* 0x00000000fffff984 */ /* 0x000fe20000000800 */
[----:B------:R1:W-:Y:S04]  /*1d6f0*/  LDGSTS.E.BYPASS.LTC128B.128 [R237+0x2080], [R30.64], !P3 ;  /* 0x020800001eed7fae */ /* 0x0003e8000d901d46 */
[----:B------:R1:W-:Y:S01]  /*1d700*/  LDGSTS.E.BYPASS.LTC128B.128 [R237+0x3880], [R28.64], !P2 ;  /* 0x038800001ced7fae */ /* 0x0003e2000d101d46 */
[----:B------:R-:W-:Y:S01]  /*1d710*/  IMAD.MOV.U32 R62, RZ, RZ, R2 ;  /* 0x000000ffff3e7224 */ /* 0x000fe200078e0002 */
[----:B------:R-:W-:Y:S01]  /*1d720*/  MOV R61, R3 ;  /* 0x00000003003d7202 */ /* 0x000fe20000000f00 */
[----:B------:R-:W-:Y:S01]  /*1d730*/  IMAD.MOV.U32 R63, RZ, RZ, R33 ;  /* 0x000000ffff3f7224 */ /* 0x000fe200078e0021 */
[----:B------:R-:W-:-:S02]  /*1d740*/  MOV R60, R32 ;  /* 0x00000020003c7202 */ /* 0x000fc40000000f00 */
[----:B------:R-:W-:Y:S02]  /*1d750*/  MOV R3, 0x181f ;  /* 0x0000181f00037802 */ /* 0x000fe40000000f00 */
[----:B------:R-:W-:Y:S02]  /*1d760*/  MOV R2, 0x1d780 ;  /* 0x0001d78000027802 */ /* 0x000fe40000000f00 */
[----:B-1----:R-:W-:Y:S05]  /*1d770*/  CALL.REL.NOINC `($__internal_3_$__cuda_sm70_shflsync_idx_p) ;  /* 0x0000f7e000007944 */ /* 0x002fea0003c00000 */
[----:B------:R-:W-:Y:S01]  /*1d780*/  IMAD.MOV.U32 R0, RZ, RZ, R244 ;  /* 0x000000ffff007224 */ /* 0x000fe200078e00f4 */
[----:B------:R-:W-:Y:S01]  /*1d790*/  MOV R241, R7 ;  /* 0x0000000700f17202 */ /* 0x000fe20000000f00 */
[----:B------:R-:W-:Y:S01]  /*1d7a0*/  IMAD.MOV.U32 R242, RZ, RZ, 0x1 ;  /* 0x00000001fff27424 */ /* 0x000fe200078e00ff */
[----:B------:R-:W-:Y:S01]  /*1d7b0*/  MOV R3, 0x181f ;  /* 0x0000181f00037802 */ /* 0x000fe20000000f00 */
[----:B------:R-:W-:Y:S01]  /*1d7c0*/  IMAD.MOV.U32 R243, RZ, RZ, -0x1 ;  /* 0xfffffffffff37424 */ /* 0x000fe200078e00ff */
[----:B------:R-:W-:Y:S02]  /*1d7d0*/  MOV R2, 0x1d7f0 ;  /* 0x0001d7f000027802 */ /* 0x000fe40000000f00 */
[----:B------:R-:W-:Y:S05]  /*1d7e0*/  CALL.REL.NOINC `($__internal_3_$__cuda_sm70_shflsync_idx_p) ;  /* 0x0000f77000007944 */ /* 0x000fea0003c00000 */
[C---:B------:R-:W-:Y:S01]  /*1d7f0*/  IADD3 R28, P3, R244.reuse, R60, RZ ;  /* 0x0000003cf41c7210 */ /* 0x040fe20007f7e0ff */
[----:B------:R-:W-:Y:S01]  /*1d800*/  IMAD.MOV.U32 R241, RZ, RZ, R4 ;  /* 0x000000fffff17224 */ /* 0x000fe200078e0004 */
[----:B------:R-:W-:Y:S02]  /*1d810*/  IADD3 R2, P2, R244, R62, RZ ;  /* 0x0000003ef4027210 */ /* 0x000fe40007f5e0ff */
[----:B------:R-:W-:Y:S01]  /*1d820*/  MOV R242, 0x2 ;  /* 0x0000000200f27802 */ /* 0x000fe20000000f00 */
[----:B------:R-:W-:Y:S01]  /*1d830*/  IMAD.X R29, R0, 0x1, R63, P3 ;  /* 0x00000001001d7824 */ /* 0x000fe200018e063f */
[----:B------:R-:W-:Y:S01]  /*1d840*/  ISETP.LT.OR P3, PT, R116, 0x11, P1 ;  /* 0x000000117400780c */ /* 0x000fe20000f61670 */
[----:B------:R-:W-:Y:S01]  /*1d850*/  IMAD.X R3, R0, 0x1, R61, P2 ;  /* 0x0000000100037824 */ /* 0x000fe200010e063d */
[----:B------:R-:W-:-:S02]  /*1d860*/  ISETP.LT.OR P2, PT, R116, 0x11, P0 ;  /* 0x000000117400780c */ /* 0x000fc40000741670 */
[----:B------:R-:W-:-:S09]  /*1d870*/  MOV R243, 0xffffffff ;  /* 0xffffffff00f37802 */ /* 0x000fd20000000f00 */
[----:B------:R-:W-:Y:S01]  /*1d880*/  @!PT LDS RZ, [RZ] ;  /* 0x00000000fffff984 */ /* 0x000fe20000000800 */
[----:B------:R-:W-:Y:S01]  /*1d890*/  @!PT LDS RZ, [RZ] ;  /* 0x00000000fffff984 */ /* 0x000fe20000000800 */
[----:B------:R-:W-:Y:S01]  /*1d8a0*/  @!PT LDS RZ, [RZ] ;  /* 0x00000000fffff984 */ /* 0x000fe20000000800 */
[----:B------:R1:W-:Y:S04]  /*1d8b0*/  LDGSTS.E.BYPASS.LTC128B.128 [R237+0x2880], [R28.64], !P3 ;  /* 0x028800001ced7fae */ /* 0x0003e8000d901d46 */
[----:B------:R2:W-:Y:S02]  /*1d8c0*/  LDGSTS.E.BYPASS.LTC128B.128 [R237+0x4080], [R2.64], !P2 ;  /* 0x0408000002ed7fae */ /* 0x0005e4000d101d46 */
[----:B--2---:R-:W-:Y:S01]  /*1d8d0*/  IMAD.MOV.U32 R3, RZ, RZ, 0x181f ;  /* 0x0000181fff037424 */ /* 0x004fe200078e00ff */
[----:B------:R-:W-:Y:S02]  /*1d8e0*/  MOV R2, 0x1d900 ;  /* 0x0001d90000027802 */ /* 0x000fe40000000f00 */
[----:B-1----:R-:W-:Y:S05]  /*1d8f0*/  CALL.REL.NOINC `($__internal_3_$__cuda_sm70_shflsync_idx_p) ;  /* 0x0000f66000007944 */ /* 0x002fea0003c00000 */
        /* <DEDUP_REMOVED lines=9> */
.L_x_1272:
[----:B------:R-:W-:Y:S01]  /*1d990*/  IMAD.MOV.U32 R241, RZ, RZ, R4 ;  /* 0x000000fffff17224 */ /* 0x000fe200078e0004 */
[----:B------:R-:W-:Y:S01]  /*1d9a0*/  MOV R3, 0x181f ;  /* 0x0000181f00037802 */ /* 0x000fe20000000f00 */
[----:B------:R-:W-:Y:S01]  /*1d9b0*/  IMAD.MOV.U32 R242, RZ, RZ, RZ ;  /* 0x000000fffff27224 */ /* 0x000fe200078e00ff */
[----:B------:R-:W-:-:S02]  /*1d9c0*/  MOV R243, 0xffffffff ;  /* 0xffffffff00f37802 */ /* 0x000fc40000000f00 */
[----:B------:R-:W-:Y:S02]  /*1d9d0*/  MOV R2, 0x1d9f0 ;  /* 0x0001d9f000027802 */ /* 0x000fe40000000f00 */
[----:B------:R-:W-:Y:S05]  /*1d9e0*/  CALL.REL.NOINC `($__internal_3_$__cuda_sm70_shflsync_idx_p) ;  /* 0x0000f57000007944 */ /* 0x000fea0003c00000 */
[----:B------:R-:W-:Y:S01]  /*1d9f0*/  MOV R13, R244 ;  /* 0x000000f4000d7202 */ /* 0x000fe20000000f00 */
[----:B------:R-:W-:Y:S05]  /*1da00*/  BRA `(.L_x_1437) ;  /* 0xfffebdb000007947 */ /* 0x000fea000383ffff */
.L_x_1273:
[----:B------:R-:W-:Y:S01]  /*1da10*/  IMAD.MOV.U32 R241, RZ, RZ, R18 ;  /* 0x000000fffff17224 */ /* 0x000fe200078e0012 */
[----:B------:R-:W-:Y:S01]  /*1da20*/  MOV R3, 0x181f ;  /* 0x0000181f00037802 */ /* 0x000fe20000000f00 */
[----:B------:R-:W-:Y:S01]  /*1da30*/  IMAD.MOV.U32 R242, RZ, RZ, RZ ;  /* 0x000000fffff27224 */ /* 0x000fe200078e00ff */
[----:B------:R-:W-:Y:S02]  /*1da40*/  MOV R243, 0xffffffff ;  /* 0xffffffff00f37802 */ /* 0x000fe40000000f00 */
[----:B------:R-:W-:Y:S02]  /*1da50*/  MOV R2, 0x1da70 ;  /* 0x0001da7000027802 */ /* 0x000fe40000000f00 */
[----:B-12---:R-:W-:Y:S05]  /*1da60*/  CALL.REL.NOINC `($__internal_3_$__cuda_sm70_shflsync_idx_p) ;  /* 0x0000f4f000007944 */ /* 0x006fea0003c00000 */
[----:B------:R-:W2:Y:S04]  /*1da70*/  LDL.64 R16, [R1+0xa8] ;  /* 0x0000a80001107983 */ /* 0x000ea80000100a00 */
[----:B------:R-:W3:Y:S04]  /*1da80*/  LDL R7, [R1+0xd4] ;  /* 0x0000d40001077983 */ /* 0x000ee80000100800 */
[----:B------:R-:W3:Y:S04]  /*1da90*/  LDL R3, [R1+0xcc] ;  /* 0x0000cc0001037983 */ /* 0x000ee80000100800 */
[----:B------:R-:W4:Y:S04]  /*1daa0*/  LDL R2, [R1+0x80] ;  /* 0x0000800001027983 */ /* 0x000f280000100800 */
[----:B------:R-:W4:Y:S01]  /*1dab0*/  LDL R0, [R1+0xd8] ;  /* 0x0000d80001007983 */ /* 0x000f220000100800 */
[C---:B--2---:R-:W-:Y:S01]  /*1dac0*/  IMAD.SHL.U32 R6, R16.reuse, 0x2, RZ ;  /* 0x0000000210067824 */ /* 0x044fe200078e00ff */
[----:B------:R-:W-:-:S04]  /*1dad0*/  SHF.L.U64.HI R15, R16, 0x1, R17 ;  /* 0x00000001100f7819 */ /* 0x000fc80000010211 */
[----:B------:R-:W-:Y:S02]  /*1dae0*/  IADD3 R20, P1, R244, R6, RZ ;  /* 0x00000006f4147210 */ /* 0x000fe40007f3e0ff */
[C---:B---3--:R-:W-:Y:S01]  /*1daf0*/  SHF.L.U64.HI R16, R3.reuse, 0x1, R7 ;  /* 0x0000000103107819 */ /* 0x048fe20000010207 */
[----:B------:R-:W-:Y:S01]  /*1db00*/  IMAD.SHL.U32 R14, R3, 0x2, RZ ;  /* 0x00000002030e7824 */ /* 0x000fe200078e00ff */
[----:B------:R1:W5:Y:S01]  /*1db10*/  LDL R7, [R1+0x94] ;  /* 0x0000940001077983 */ /* 0x0003620000100800 */
[C---:B------:R-:W-:Y:S01]  /*1db20*/  IMAD.X R21, R13.reuse, 0x1, R15, P1 ;  /* 0x000000010d157824 */ /* 0x040fe200008e060f */
[----:B----4-:R-:W-:Y:S02]  /*1db30*/  ISETP.GE.AND P2, PT, R2, c[0x0][0x1d4], PT ;  /* 0x0000750002007a0c */ /* 0x010fe40003f46270 */
[----:B------:R-:W-:Y:S02]  /*1db40*/  IADD3 R2, P0, R244, R14, RZ ;  /* 0x0000000ef4027210 */ /* 0x000fe40007f1e0ff */
[----:B------:R-:W-:Y:S01]  /*1db50*/  ISETP.GE.AND P3, PT, R0, c[0x0][0x1d4], PT ;  /* 0x0000750000007a0c */ /* 0x000fe20003f66270 */
[----:B------:R-:W-:Y:S01]  /*1db60*/  IMAD.MOV.U32 R241, RZ, RZ, R4 ;  /* 0x000000fffff17224 */ /* 0x000fe200078e0004 */
[----:B------:R-:W-:Y:S01]  /*1db70*/  SEL R11, RZ, 0x10, P2 ;  /* 0x00000010ff0b7807 */ /* 0x000fe20001000000 */
[----:B------:R-:W-:-:S02]  /*1db80*/  IMAD.X R3, R13, 0x1, R16, P0 ;  /* 0x000000010d037824 */ /* 0x000fc400000e0610 */
[----:B------:R-:W-:Y:S02]  /*1db90*/  IMAD.MOV.U32 R242, RZ, RZ, 0x1 ;  /* 0x00000001fff27424 */ /* 0x000fe400078e00ff */
[----:B------:R-:W-:Y:S02]  /*1dba0*/  IMAD.MOV.U32 R243, RZ, RZ, -0x1 ;  /* 0xfffffffffff37424 */ /* 0x000fe400078e00ff */
[----:B------:R-:W-:Y:S01]  /*1dbb0*/  @!PT LDS RZ, [RZ] ;  /* 0x00000000fffff984 */ /* 0x000fe20000000800 */
[----:B------:R-:W-:Y:S01]  /*1dbc0*/  @!PT LDS RZ, [RZ] ;  /* 0x00000000fffff984 */ /* 0x000fe20000000800 */
[----:B------:R-:W-:Y:S01]  /*1dbd0*/  @!PT LDS RZ, [RZ] ;  /* 0x00000000fffff984 */ /* 0x000fe20000000800 */
[----:B------:R1:W-:Y:S04]  /*1dbe0*/  LDGSTS.E.BYPASS.LTC128B.128 [R237+0x5080], [R20.64], !P2 ;  /* 0x0508000014ed7fae */ /* 0x0003e8000d101d46 */
[----:B------:R2:W-:Y:S02]  /*1dbf0*/  LDGSTS.E.BYPASS.LTC128B.128 [R237+0x6880], [R2.64], !P3 ;  /* 0x0688000002ed7fae */ /* 0x0005e4000d901d46 */
[----:B--2---:R-:W-:Y:S01]  /*1dc00*/  IMAD.MOV.U32 R3, RZ, RZ, 0x181f ;  /* 0x0000181fff037424 */ /* 0x004fe200078e00ff */
[----:B------:R-:W-:-:S02]  /*1dc10*/  MOV R2, 0x1dc30 ;  /* 0x0001dc3000027802 */ /* 0x000fc40000000f00 */
[----:B-1---5:R-:W-:Y:S05]  /*1dc20*/  CALL.REL.NOINC `($__internal_3_$__cuda_sm70_shflsync_idx_p) ;  /* 0x0000f33000007944 */ /* 0x022fea0003c00000 */
[----:B------:R-:W-:Y:S01]  /*1dc30*/  IMAD.MOV.U32 R0, RZ, RZ, R244 ;  /* 0x000000ffff007224 */ /* 0x000fe200078e00f4 */
[----:B------:R-:W-:Y:S01]  /*1dc40*/  MOV R241, R18 ;  /* 0x0000001200f17202 */ /* 0x000fe20000000f00 */
[----:B------:R-:W-:Y:S01]  /*1dc50*/  IMAD.MOV.U32 R242, RZ, RZ, 0x1 ;  /* 0x00000001fff27424 */ /* 0x000fe200078e00ff */
[----:B------:R-:W-:Y:S01]  /*1dc60*/  MOV R3, 0x181f ;  /* 0x0000181f00037802 */ /* 0x000fe20000000f00 */
[----:B------:R-:W-:Y:S01]  /*1dc70*/  IMAD.MOV.U32 R243, RZ, RZ, -0x1 ;  /* 0xfffffffffff37424 */ /* 0x000fe200078e00ff */
[----:B------:R-:W-:-:S02]  /*1dc80*/  MOV R2, 0x1dca0 ;  /* 0x0001dca000027802 */ /* 0x000fc40000000f00 */
[----:B------:R-:W-:Y:S05]  /*1dc90*/  CALL.REL.NOINC `($__internal_3_$__cuda_sm70_shflsync_idx_p) ;  /* 0x0000f2c000007944 */ /* 0x000fea0003c00000 */
[----:B------:R-:W-:Y:S01]  /*1dca0*/  IADD3 R12, -R11, 0x10, RZ ;  /* 0x000000100b0c7810 */ /* 0x000fe20007ffe1ff */
[----:B------:R-:W-:Y:S01]  /*1dcb0*/  IMAD.MOV.U32 R241, RZ, RZ, R4 ;  /* 0x000000fffff17224 */ /* 0x000fe200078e0004 */
[----:B------:R-:W-:Y:S01]  /*1dcc0*/  IADD3 R2, -R7, 0x10, RZ ;  /* 0x0000001007027810 */ /* 0x000fe20007ffe1ff */
[----:B------:R-:W-:Y:S01]  /*1dcd0*/  IMAD.MOV.U32 R242, RZ, RZ, 0x2 ;  /* 0x00000002fff27424 */ /* 0x000fe200078e00ff */
[----:B------:R-:W-:Y:S01]  /*1dce0*/  LOP3.LUT R12, R12, 0xf, RZ, 0xc0, !PT ;  /* 0x0000000f0c0c7812 */ /* 0x000fe200078ec0ff */
[----:B------:R-:W-:Y:S01]  /*1dcf0*/  IMAD.MOV.U32 R243, RZ, RZ, -0x1 ;  /* 0xfffffffffff37424 */ /* 0x000fe200078e00ff */
[----:B------:R-:W-:-:S02]  /*1dd00*/  ISETP.NE.U32.AND P3, PT, R11, RZ, PT ;  /* 0x000000ff0b00720c */ /* 0x000fc40003f65070 */
[----:B------:R-:W-:Y:S02]  /*1dd10*/  IADD3 R12, P1, P0, R12, R244, R6 ;  /* 0x000000f40c0c7210 */ /* 0x000fe4000783e006 */
        /* <DEDUP_REMOVED lines=22> */
.L_x_1274:
        /* <DEDUP_REMOVED lines=8> */
.L_x_1279:
[----:B------:R-:W-:Y:S01]  /*1df00*/  IMAD.MOV.U32 R241, RZ, RZ, R11 ;  /* 0x000000fffff17224 */ /* 0x000fe200078e000b */
[----:B------:R-:W-:Y:S01]  /*1df10*/  MOV R3, 0x1c1f ;  /* 0x00001c1f00037802 */ /* 0x000fe20000000f00 */
[----:B------:R-:W-:Y:S01]  /*1df20*/  IMAD.MOV.U32 R242, RZ, RZ, 0x1 ;  /* 0x00000001fff27424 */ /* 0x000fe200078e00ff */
[----:B------:R-:W-:Y:S02]  /*1df30*/  MOV R243, 0xffffffff ;  /* 0xffffffff00f37802 */ /* 0x000fe40000000f00 */
[----:B------:R-:W-:Y:S02]  /*1df40*/  MOV R2, 0x1df60 ;  /* 0x0001df6000027802 */ /* 0x000fe40000000f00 */
[----:B-1----:R-:W-:Y:S05]  /*1df50*/  CALL.REL.NOINC `($__internal_3_$__cuda_sm70_shflsync_idx_p) ;  /* 0x0000f00000007944 */ /* 0x002fea0003c00000 */
[----:B------:R-:W-:Y:S01]  /*1df60*/  MOV R2, R244 ;  /* 0x000000f400027202 */ /* 0x000fe20000000f00 */
[----:B------:R-:W-:Y:S05]  /*1df70*/  BRA `(.L_x_1440) ;  /* 0xfffec06000007947 */ /* 0x000fea000383ffff */
.L_x_1284:
[----:B------:R-:W-:Y:S01]  /*1df80*/  IMAD.MOV.U32 R241, RZ, RZ, R11 ;  /* 0x000000fffff17224 */ /* 0x000fe200078e000b */
[----:B------:R-:W-:Y:S01]  /*1df90*/  MOV R3, 0x1c1f ;  /* 0x00001c1f00037802 */ /* 0x000fe20000000f00 */
[----:B------:R-:W-:Y:S01]  /*1dfa0*/  IMAD.MOV.U32 R242, RZ, RZ, 0x2 ;  /* 0x00000002fff27424 */ /* 0x000fe200078e00ff */
[----:B------:R-:W-:-:S02]  /*1dfb0*/  MOV R243, 0xffffffff ;  /* 0xffffffff00f37802 */ /* 0x000fc40000000f00 */
[----:B------:R-:W-:Y:S02]  /*1dfc0*/  MOV R2, 0x1dfe0 ;  /* 0x0001dfe000027802 */ /* 0x000fe40000000f00 */
[----:B-12---:R-:W-:Y:S05]  /*1dfd0*/  CALL.REL.NOINC `($__internal_3_$__cuda_sm70_shflsync_idx_p) ;  /* 0x0000ef8000007944 */ /* 0x006fea0003c00000 */
[----:B------:R-:W-:Y:S01]  /*1dfe0*/  MOV R3, R244 ;  /* 0x000000f400037202 */ /* 0x000fe20000000f00 */
[----:B------:R-:W-:Y:S05]  /*1dff0*/  BRA `(.L_x_1441) ;  /* 0xfffec56000007947 */ /* 0x000fea000383ffff */
.L_x_1289:
[----:B------:R-:W-:Y:S01]  /*1e000*/  IMAD.MOV.U32 R241, RZ, RZ, R11 ;  /* 0x000000fffff17224 */ /* 0x000fe200078e000b */
[----:B------:R-:W-:Y:S01]  /*1e010*/  MOV R3, 0x1c1f ;  /* 0x00001c1f00037802 */ /* 0x000fe20000000f00 */
[----:B------:R-:W-:Y:S01]  /*1e020*/  IMAD.MOV.U32 R242, RZ, RZ, 0x3 ;  /* 0x00000003fff27424 */ /* 0x000fe200078e00ff */
[----:B------:R-:W-:Y:S02]  /*1e030*/  MOV R243, 0xffffffff ;  /* 0xffffffff00f37802 */ /* 0x000fe40000000f00 */
[----:B------:R-:W-:Y:S02]  /*1e040*/  MOV R2, 0x1e060 ;  /* 0x0001e06000027802 */ /* 0x000fe40000000f00 */
[----:B-123--:R-:W-:Y:S05]  /*1e050*/  CALL.REL.NOINC `($__internal_3_$__cuda_sm70_shflsync_idx_p) ;  /* 0x0000ef0000007944 */ /* 0x00efea0003c00000 */
[----:B------:R-:W-:Y:S01]  /*1e060*/  MOV R3, R244 ;  /* 0x000000f400037202 */ /* 0x000fe20000000f00 */
[----:B------:R-:W-:Y:S05]  /*1e070*/  BRA `(.L_x_1442) ;  /* 0xfffecbf000007947 */ /* 0x000fea000383ffff */
.L_x_1294:
[----:B------:R-:W-:Y:S01]  /*1e080*/  IMAD.MOV.U32 R4, RZ, RZ, R0 ;  /* 0x000000ffff047224 */ /* 0x000fe200078e0000 */
[----:B------:R-:W-:Y:S02]  /*1e090*/  MOV R3, 0x2 ;  /* 0x0000000200037802 */ /* 0x000fe40000000f00 */
[----:B------:R-:W-:-:S02]  /*1e0a0*/  MOV R2, 0x1e0c0 ;  /* 0x0001e0c000027802 */ /* 0x000fc40000000f00 */
[----:B------:R-:W-:Y:S05]  /*1e0b0*/  CALL.REL.NOINC `($__internal_2_$__cuda_sm70_shflsync_bfly_p) ;  /* 0x0000ee4000007944 */ /* 0x000fea0003c00000 */
[----:B------:R-:W-:Y:S01]  /*1e0c0*/  MOV R155, R158 ;  /* 0x0000009e009b7202 */ /* 0x000fe20000000f00 */
[----:B------:R-:W-:Y:S05]  /*1e0d0*/  BRA `(.L_x_1443) ;  /* 0xfffed2b000007947 */ /* 0x000fea000383ffff */
.L_x_1295:
[----:B------:R-:W-:Y:S01]  /*1e0e0*/  IMAD.MOV.U32 R4, RZ, RZ, R155 ;  /* 0x000000ffff047224 */ /* 0x000fe200078e009b */
[----:B------:R-:W-:-:S02]  /*1e0f0*/  MOV R3, 0x1 ;  /* 0x0000000100037802 */ /* 0x000fc40000000f00 */
[----:B------:R-:W-:Y:S02]  /*1e100*/  MOV R2, 0x1e120 ;  /* 0x0001e12000027802 */ /* 0x000fe40000000f00 */
[----:B-1----:R-:W-:Y:S05]  /*1e110*/  CALL.REL.NOINC `($__internal_2_$__cuda_sm70_shflsync_bfly_p) ;  /* 0x0000ede000007944 */ /* 0x002fea0003c00000 */
[----:B------:R-:W-:Y:S01]  /*1e120*/  FMNMX.FTZ R155, R155, R158, !PT ;  /* 0x0000009e9b9b7209 */ /* 0x000fe20007810000 */
[----:B------:R-:W-:Y:S01]  /*1e130*/  IMAD.MOV.U32 R4, RZ, RZ, R156 ;  /* 0x000000ffff047224 */ /* 0x000fe200078e009c */
[----:B------:R-:W-:Y:S01]  /*1e140*/  MOV R2, 0x1e170 ;  /* 0x0001e17000027802 */ /* 0x000fe20000000f00 */
[----:B------:R-:W-:Y:S02]  /*1e150*/  IMAD.MOV.U32 R3, RZ, RZ, 0x2 ;  /* 0x00000002ff037424 */ /* 0x000fe400078e00ff */
[----:B------:R-:W-:Y:S05]  /*1e160*/  CALL.REL.NOINC `($__internal_2_$__cuda_sm70_shflsync_bfly_p) ;  /* 0x0000ed9000007944 */ /* 0x000fea0003c00000 */
[----:B------:R-:W-:Y:S01]  /*1e170*/  FMNMX.FTZ R156, R156, R158, !PT ;  /* 0x0000009e9c9c7209 */ /* 0x000fe20007810000 */
[----:B------:R-:W-:Y:S01]  /*1e180*/  IMAD.MOV.U32 R3, RZ, RZ, 0x1 ;  /* 0x00000001ff037424 */ /* 0x000fe200078e00ff */
[----:B------:R-:W-:-:S03]  /*1e190*/  MOV R2, 0x1e1c0 ;  /* 0x0001e1c000027802 */ /* 0x000fc60000000f00 */
[----:B------:R-:W-:Y:S02]  /*1e1a0*/  IMAD.MOV.U32 R4, RZ, RZ, R156 ;  /* 0x000000ffff047224 */ /* 0x000fe400078e009c */
[----:B------:R-:W-:Y:S05]  /*1e1b0*/  CALL.REL.NOINC `($__internal_2_$__cuda_sm70_shflsync_bfly_p) ;  /* 0x0000ed4000007944 */ /* 0x000fea0003c00000 */
        /* <DEDUP_REMOVED lines=20> */
[----:B------:R-:W-:Y:S01]  /*1e300*/  MOV R7, R158 ;  /* 0x0000009e00077202 */ /* 0x000fe20000000f00 */
[----:B------:R-:W-:Y:S05]  /*1e310*/  BRA `(.L_x_1444) ;  /* 0xfffed16000007947 */ /* 0x000fea000383ffff */
.L_x_1303:
[----:B------:R-:W-:Y:S01]  /*1e320*/  MOV R3, 0x181f ;  /* 0x0000181f00037802 */ /* 0x000fe20000000f00 */
[----:B------:R-:W-:Y:S01]  /*1e330*/  IMAD.MOV.U32 R241, RZ, RZ, R0 ;  /* 0x000000fffff17224 */ /* 0x000fe200078e0000 */
[----:B------:R-:W-:Y:S01]  /*1e340*/  MOV R243, 0xffffffff ;  /* 0xffffffff00f37802 */ /* 0x000fe20000000f00 */
[----:B------:R-:W-:Y:S01]  /*1e350*/  IMAD.MOV.U32 R242, RZ, RZ, RZ ;  /* 0x000000fffff27224 */ /* 0x000fe200078e00ff */
[----:B------:R-:W-:Y:S02]  /*1e360*/  MOV R2, 0x1e380 ;  /* 0x0001e38000027802 */ /* 0x000fe40000000f00 */
[----:B------:R-:W-:Y:S05]  /*1e370*/  CALL.REL.NOINC `($__internal_3_$__cuda_sm70_shflsync_idx_p) ;  /* 0x0000ebe000007944 */ /* 0x000fea0003c00000 */
[----:B------:R-:W-:Y:S01]  /*1e380*/  MOV R6, R244 ;  /* 0x000000f400067202 */ /* 0x000fe20000000f00 */
[----:B------:R-:W-:-:S05]  /*1e390*/  BRA `(.L_x_1445) ;  /* 0xfffee9a000007947 */ /* 0x000fca000383ffff */
.L_x_1304:
[----:B------:R-:W-:Y:S01]  /*1e3a0*/  MOV R3, 0x181f ;  /* 0x0000181f00037802 */ /* 0x000fe20000000f00 */
[----:B------:R-:W-:Y:S01]  /*1e3b0*/  IMAD.MOV.U32 R241, RZ, RZ, R4 ;  /* 0x000000fffff17224 */ /* 0x000fe200078e0004 */
[----:B------:R-:W-:Y:S01]  /*1e3c0*/  MOV R243, 0xffffffff ;  /* 0xffffffff00f37802 */ /* 0x000fe20000000f00 */
[----:B------:R-:W-:Y:S01]  /*1e3d0*/  IMAD.MOV.U32 R242, RZ, RZ, RZ ;  /* 0x000000fffff27224 */ /* 0x000fe200078e00ff */
[----:B------:R-:W-:Y:S02]  /*1e3e0*/  MOV R2, 0x1e400 ;  /* 0x0001e40000027802 */ /* 0x000fe40000000f00 */
[----:B-12---:R-:W-:Y:S05]  /*1e3f0*/  CALL.REL.NOINC `($__internal_3_$__cuda_sm70_shflsync_idx_p) ;  /* 0x0000eb6000007944 */ /* 0x006fea0003c00000 */
[----:B------:R-:W2:Y:S01]  /*1e400*/  LDL R2, [R1+0xd8] ;  /* 0x0000d80001027983 */ /* 0x000ea20000100800 */
[----:B------:R-:W-:Y:S01]  /*1e410*/  IADD3 R8, P0, R244, R233, RZ ;  /* 0x000000e9f4087210 */ /* 0x000fe20007f1e0ff */
[----:B------:R-:W-:Y:S01]  /*1e420*/  IMAD.MOV.U32 R241, RZ, RZ, R0 ;  /* 0x000000fffff17224 */ /* 0x000fe200078e0000 */
[----:B------:R-:W-:Y:S01]  /*1e430*/  MOV R242, 0x1 ;  /* 0x0000000100f27802 */ /* 0x000fe20000000f00 */
[----:B------:R-:W3:Y:S01]  /*1e440*/  LDL R3, [R1+0x80] ;  /* 0x0000800001037983 */ /* 0x000ee20000100800 */
[----:B------:R-:W-:Y:S01]  /*1e450*/  MOV R243, 0xffffffff ;  /* 0xffffffff00f37802 */ /* 0x000fe20000000f00 */
[----:B------:R-:W-:Y:S01]  /*1e460*/  IMAD.X R9, R6, 0x1, R234, P0 ;  /* 0x0000000106097824 */ /* 0x000fe200000e06ea */
[----:B---3--:R-:W-:Y:S02]  /*1e470*/  ISETP.GE.AND P2, PT, R3, c[0x0][0x1d4], PT ;  /* 0x0000750003007a0c */ /* 0x008fe40003f46270 */
[----:B--2---:R-:W-:Y:S02]  /*1e480*/  ISETP.GE.AND P1, PT, R2, c[0x0][0x1d4], PT ;  /* 0x0000750002007a0c */ /* 0x004fe40003f26270 */
[----:B------:R-:W-:Y:S05]  /*1e490*/  IADD3 R2, P0, R244, R231, RZ ;  /* 0x000000e7f4027210 */ /* 0x000fea0007f1e0ff */
[----:B------:R-:W-:Y:S02]  /*1e4a0*/  IMAD.X R3, R6, 0x1, R232, P0 ;  /* 0x0000000106037824 */ /* 0x000fe400000e06e8 */
[----:B------:R1:W5:Y:S04]  /*1e4b0*/  LDL R6, [R1+0x94] ;  /* 0x0000940001067983 */ /* 0x0003680000100800 */
[----:B------:R-:W-:Y:S01]  /*1e4c0*/  @!PT LDS RZ, [RZ] ;  /* 0x00000000fffff984 */ /* 0x000fe20000000800 */
[----:B------:R-:W-:Y:S01]  /*1e4d0*/  @!PT LDS RZ, [RZ] ;  /* 0x00000000fffff984 */ /* 0x000fe20000000800 */
[----:B------:R-:W-:Y:S01]  /*1e4e0*/  @!PT LDS RZ, [RZ] ;  /* 0x00000000fffff984 */ /* 0x000fe20000000800 */
[----:B------:R1:W-:Y:S04]  /*1e4f0*/  LDGSTS.E.BYPASS.LTC128B.128 [R239], [R8.64], !P2 ;  /* 0x0000000008ef7fae */ /* 0x0003e8000d101d46 */
[----:B------:R2:W-:Y:S02]  /*1e500*/  LDGSTS.E.BYPASS.LTC128B.128 [R239+0x1800], [R2.64], !P1 ;  /* 0x0180000002ef7fae */ /* 0x0005e4000c901d46 */
[----:B--2---:R-:W-:Y:S01]  /*1e510*/  MOV R2, 0x1e540 ;  /* 0x0001e54000027802 */ /* 0x004fe20000000f00 */
[----:B------:R-:W-:Y:S02]  /*1e520*/  IMAD.MOV.U32 R3, RZ, RZ, 0x181f ;  /* 0x0000181fff037424 */ /* 0x000fe400078e00ff */
[----:B-1---5:R-:W-:Y:S05]  /*1e530*/  CALL.REL.NOINC `($__internal_3_$__cuda_sm70_shflsync_idx_p) ;  /* 0x0000ea2000007944 */ /* 0x022fea0003c00000 */
[----:B------:R-:W-:Y:S01]  /*1e540*/  MOV R241, R4 ;  /* 0x0000000400f17202 */ /* 0x000fe20000000f00 */
[----:B------:R-:W-:Y:S01]  /*1e550*/  IMAD.MOV.U32 R8, RZ, RZ, R244 ;  /* 0x000000ffff087224 */ /* 0x000fe200078e00f4 */
[----:B------:R-:W-:Y:S01]  /*1e560*/  MOV R3, 0x181f ;  /* 0x0000181f00037802 */ /* 0x000fe20000000f00 */
[----:B------:R-:W-:Y:S01]  /*1e570*/  IMAD.MOV.U32 R242, RZ, RZ, 0x1 ;  /* 0x00000001fff27424 */ /* 0x000fe200078e00ff */
[----:B------:R-:W-:Y:S01]  /*1e580*/  MOV R2, 0x1e5b0 ;  /* 0x0001e5b000027802 */ /* 0x000fe20000000f00 */
[----:B------:R-:W-:Y:S02]  /*1e590*/  IMAD.MOV.U32 R243, RZ, RZ, -0x1 ;  /* 0xfffffffffff37424 */ /* 0x000fe400078e00ff */
[----:B------:R-:W-:Y:S05]  /*1e5a0*/  CALL.REL.NOINC `($__internal_3_$__cuda_sm70_shflsync_idx_p) ;  /* 0x0000e9b000007944 */ /* 0x000fea0003c00000 */
[----:B------:R-:W2:Y:S01]  /*1e5b0*/  LDL R2, [R1+0x80] ;  /* 0x0000800001027983 */ /* 0x000ea20000100800 */
[----:B------:R-:W-:Y:S02]  /*1e5c0*/  IMAD.MOV.U32 R241, RZ, RZ, R0 ;  /* 0x000000fffff17224 */ /* 0x000fe400078e0000 */
[----:B------:R-:W-:Y:S02]  /*1e5d0*/  IMAD.MOV.U32 R242, RZ, RZ, 0x2 ;  /* 0x00000002fff27424 */ /* 0x000fe400078e00ff */
[----:B------:R-:W-:Y:S01]  /*1e5e0*/  IMAD.MOV.U32 R243, RZ, RZ, -0x1 ;  /* 0xfffffffffff37424 */ /* 0x000fe200078e00ff */
[----:B--2---:R-:W-:Y:S02]  /*1e5f0*/  ISETP.GE.AND P1, PT, R2, c[0x0][0x1d4], PT ;  /* 0x0000750002007a0c */ /* 0x004fe40003f26270 */
[----:B------:R-:W-:Y:S05]  /*1e600*/  IADD3 R2, P0, R244, R233, RZ ;  /* 0x000000e9f4027210 */ /* 0x000fea0007f1e0ff */
[----:B------:R-:W-:Y:S06]  /*1e610*/  IMAD.X R3, R8, 0x1, R234, P0 ;  /* 0x0000000108037824 */ /* 0x000fec00000e06ea */
[----:B------:R-:W-:Y:S01]  /*1e620*/  @!PT LDS RZ, [RZ] ;  /* 0x00000000fffff984 */ /* 0x000fe20000000800 */
[----:B------:R-:W-:Y:S01]  /*1e630*/  @!PT LDS RZ, [RZ] ;  /* 0x00000000fffff984 */ /* 0x000fe20000000800 */
[----:B------:R-:W-:Y:S01]  /*1e640*/  @!PT LDS RZ, [RZ] ;  /* 0x00000000fffff984 */ /* 0x000fe20000000800 */
[----:B------:R1:W-:Y:S02]  /*1e650*/  LDGSTS.E.BYPASS.LTC128B.128 [R239+0x800], [R2.64], !P1 ;  /* 0x0080000002ef7fae */ /* 0x0003e4000c901d46 */
[----:B-1----:R-:W-:Y:S04]  /*1e660*/  IADD3 R2, -R6, 0x10, RZ ;  /* 0x0000001006027810 */ /* 0x002fe80007ffe1ff */
[----:B------:R-:W-:Y:S04]  /*1e670*/  LOP3.LUT R2, R2, 0xf, RZ, 0xc0, !PT ;  /* 0x0000000f02027812 */ /* 0x000fe800078ec0ff */
[----:B------:R-:W-:Y:S04]  /*1e680*/  IADD3 R2, P1, P0, R2, R244, R231 ;  /* 0x000000f402027210 */ /* 0x000fe8000783e0e7 */
[----:B------:R-:W-:Y:S02]  /*1e690*/  IADD3.X R3, RZ, R8, R232, P1, P0 ;  /* 0x00000008ff037210 */ /* 0x000fe40000fe04e8 */
[----:B------:R-:W-:Y:S11]  /*1e6a0*/  ISETP.NE.U32.AND P0, PT, R6, RZ, PT ;  /* 0x000000ff0600720c */ /* 0x000ff60003f05070 */
[----:B------:R-:W-:Y:S02]  /*1e6b0*/  @!UPT UIADD3 URZ, URZ, URZ, URZ ;  /* 0x0000003f3f3ff290 */ /* 0x000fe4000fffe03f */
[----:B------:R1:W-:Y:S02]  /*1e6c0*/  LDGSTS.E.BYPASS.LTC128B.128.ZFILL [R239+0x2000], [R2.64], P0 ;  /* 0x0200000002ef7fae */ /* 0x0003e40008141d46 */
[----:B-1----:R-:W-:Y:S01]  /*1e6d0*/  MOV R2, 0x1e700 ;  /* 0x0001e70000027802 */ /* 0x002fe20000000f00 */
[----:B------:R-:W-:Y:S02]  /*1e6e0*/  IMAD.MOV.U32 R3, RZ, RZ, 0x181f ;  /* 0x0000181fff037424 */ /* 0x000fe400078e00ff */
[----:B------:R-:W-:Y:S05]  /*1e6f0*/  CALL.REL.NOINC `($__internal_3_$__cuda_sm70_shflsync_idx_p) ;  /* 0x0000e86000007944 */ /* 0x000fea0003c00000 */
[----:B------:R-:W-:Y:S01]  /*1e700*/  MOV R241, R4 ;  /* 0x0000000400f17202 */ /* 0x000fe20000000f00 */
[----:B------:R-:W-:Y:S01]  /*1e710*/  IMAD.MOV.U32 R0, RZ, RZ, R244 ;  /* 0x000000ffff007224 */ /* 0x000fe200078e00f4 */
[----:B------:R-:W-:Y:S01]  /*1e720*/  MOV R3, 0x181f ;  /* 0x0000181f00037802 */ /* 0x000fe20000000f00 */
[----:B------:R-:W-:Y:S01]  /*1e730*/  IMAD.MOV.U32 R242, RZ, RZ, 0x2 ;  /* 0x00000002fff27424 */ /* 0x000fe200078e00ff */
[----:B------:R-:W-:Y:S01]  /*1e740*/  MOV R2, 0x1e770 ;  /* 0x0001e77000027802 */ /* 0x000fe20000000f00 */
[----:B------:R-:W-:Y:S02]  /*1e750*/  IMAD.MOV.U32 R243, RZ, RZ, -0x1 ;  /* 0xfffffffffff37424 */ /* 0x000fe400078e00ff */
[----:B------:R-:W-:Y:S05]  /*1e760*/  CALL.REL.NOINC `($__internal_3_$__cuda_sm70_shflsync_idx_p) ;  /* 0x0000e7f000007944 */ /* 0x000fea0003c00000 */
[----:B------:R-:W-:Y:S01]  /*1e770*/  MOV R2, R244 ;  /* 0x000000f400027202 */ /* 0x000fe20000000f00 */
[----:B------:R-:W-:-:S05]  /*1e780*/  BRA `(.L_x_1446) ;  /* 0xfffee72000007947 */ /* 0x000fca000383ffff */
.L_x_1307:
        /* <DEDUP_REMOVED lines=8> */
.L_x_1308:
        /* <DEDUP_REMOVED lines=21> */
[----:B------:R1:W-:Y:S04]  /*1e960*/  LDGSTS.E.BYPASS.LTC128B.128 [R237+0x5080], [R152.64], !P2 ;  /* 0x0508000098ed7fae */ /* 0x0003e8000d101d46 */
        /* <DEDUP_REMOVED lines=41> */
.L_x_1309:
        /* <DEDUP_REMOVED lines=8> */
.L_x_1314:
[----:B------:R-:W-:Y:S01]  /*1ec80*/  MOV R3, 0x1c1f ;  /* 0x00001c1f00037802 */ /* 0x000fe20000000f00 */
[----:B------:R-:W-:Y:S01]  /*1ec90*/  IMAD.MOV.U32 R241, RZ, RZ, R158 ;  /* 0x000000fffff17224 */ /* 0x000fe200078e009e */
[----:B------:R-:W-:Y:S01]  /*1eca0*/  MOV R243, 0xffffffff ;  /* 0xffffffff00f37802 */ /* 0x000fe20000000f00 */
[----:B------:R-:W-:Y:S01]  /*1ecb0*/  IMAD.MOV.U32 R242, RZ, RZ, 0x1 ;  /* 0x00000001fff27424 */ /* 0x000fe200078e00ff */
[----:B------:R-:W-:Y:S02]  /*1ecc0*/  MOV R2, 0x1ece0 ;  /* 0x0001ece000027802 */ /* 0x000fe40000000f00 */
[----:B-1----:R-:W-:Y:S05]  /*1ecd0*/  CALL.REL.NOINC `($__internal_3_$__cuda_sm70_shflsync_idx_p) ;  /* 0x0000e28000007944 */ /* 0x002fea0003c00000 */
[----:B------:R-:W-:Y:S01]  /*1ece0*/  MOV R2, R244 ;  /* 0x000000f400027202 */ /* 0x000fe20000000f00 */
[----:B------:R-:W-:-:S05]  /*1ecf0*/  BRA `(.L_x_1450) ;  /* 0xfffef3b000007947 */ /* 0x000fca000383ffff */
.L_x_1319:
[----:B------:R-:W-:Y:S01]  /*1ed00*/  MOV R3, 0x1c1f ;  /* 0x00001c1f00037802 */ /* 0x000fe20000000f00 */
[----:B------:R-:W-:Y:S01]  /*1ed10*/  IMAD.MOV.U32 R241, RZ, RZ, R158 ;  /* 0x000000fffff17224 */ /* 0x000fe200078e009e */
[----:B------:R-:W-:Y:S01]  /*1ed20*/  MOV R243, 0xffffffff ;  /* 0xffffffff00f37802 */ /* 0x000fe20000000f00 */
[----:B------:R-:W-:Y:S01]  /*1ed30*/  IMAD.MOV.U32 R242, RZ, RZ, 0x2 ;  /* 0x00000002fff27424 */ /* 0x000fe200078e00ff */
[----:B------:R-:W-:Y:S02]  /*1ed40*/  MOV R2, 0x1ed60 ;  /* 0x0001ed6000027802 */ /* 0x000fe40000000f00 */
[----:B-12---:R-:W-:Y:S05]  /*1ed50*/  CALL.REL.NOINC `($__internal_3_$__cuda_sm70_shflsync_idx_p) ;  /* 0x0000e20000007944 */ /* 0x006fea0003c00000 */
[----:B------:R-:W-:Y:S01]  /*1ed60*/  MOV R154, R244 ;  /* 0x000000f4009a7202 */ /* 0x000fe20000000f00 */
[----:B------:R-:W-:-:S05]  /*1ed70*/  BRA `(.L_x_1451) ;  /* 0xfffef55000007947 */ /* 0x000fca000383ffff */
.L_x_1324:
[----:B------:R-:W-:Y:S01]  /*1ed80*/  MOV R3, 0x1c1f ;  /* 0x00001c1f00037802 */ /* 0x000fe20000000f00 */
[----:B------:R-:W-:Y:S01]  /*1ed90*/  IMAD.MOV.U32 R241, RZ, RZ, R158 ;  /* 0x000000fffff17224 */ /* 0x000fe200078e009e */
[----:B------:R-:W-:Y:S01]  /*1eda0*/  MOV R243, 0xffffffff ;  /* 0xffffffff00f37802 */ /* 0x000fe20000000f00 */
[----:B------:R-:W-:Y:S01]  /*1edb0*/  IMAD.MOV.U32 R242, RZ, RZ, 0x3 ;  /* 0x00000003fff27424 */ /* 0x000fe200078e00ff */
[----:B------:R-:W-:Y:S02]  /*1edc0*/  MOV R2, 0x1ede0 ;  /* 0x0001ede000027802 */ /* 0x000fe40000000f00 */
[----:B-123--:R-:W-:Y:S05]  /*1edd0*/  CALL.REL.NOINC `($__internal_3_$__cuda_sm70_shflsync_idx_p) ;  /* 0x0000e18000007944 */ /* 0x00efea0003c00000 */
[----:B------:R-:W-:Y:S01]  /*1ede0*/  MOV R3, R244 ;  /* 0x000000f400037202 */ /* 0x000fe20000000f00 */
[----:B------:R-:W-:-:S05]  /*1edf0*/  BRA `(.L_x_1452) ;  /* 0xfffeff9000007947 */ /* 0x000fca000383ffff */
.L_x_1329:
[----:B------:R-:W-:Y:S02]  /*1ee00*/  MOV R3, 0x2 ;  /* 0x0000000200037802 */ /* 0x000fe40000000f00 */
[----:B------:R-:W-:Y:S02]  /*1ee10*/  MOV R2, 0x1ee30 ;  /* 0x0001ee3000027802 */ /* 0x000fe40000000f00 */
[----:B--234-:R-:W-:Y:S05]  /*1ee20*/  CALL.REL.NOINC `($__internal_2_$__cuda_sm70_shflsync_bfly_p) ;  /* 0x0000e0d000007944 */ /* 0x01cfea0003c00000 */
[----:B------:R-:W-:Y:S01]  /*1ee30*/  MOV R0, R158 ;  /* 0x0000009e00007202 */ /* 0x000fe20000000f00 */
[----:B------:R-:W-:-:S05]  /*1ee40*/  BRA `(.L_x_1453) ;  /* 0xffff070000007947 */ /* 0x000fca000383ffff */
.L_x_1330:
[----:B------:R-:W-:Y:S02]  /*1ee50*/  MOV R3, 0x1 ;  /* 0x0000000100037802 */ /* 0x000fe40000000f00 */
[----:B------:R-:W-:Y:S02]  /*1ee60*/  MOV R2, 0x1ee80 ;  /* 0x0001ee8000027802 */ /* 0x000fe40000000f00 */
[----:B---34-:R-:W-:Y:S05]  /*1ee70*/  CALL.REL.NOINC `($__internal_2_$__cuda_sm70_shflsync_bfly_p) ;  /* 0x0000e08000007944 */ /* 0x018fea0003c00000 */
[----:B------:R-:W-:Y:S01]  /*1ee80*/  IMAD.MOV.U32 R3, RZ, RZ, 0x2 ;  /* 0x00000002ff037424 */ /* 0x000fe200078e00ff */
[----:B------:R-:W-:Y:S01]  /*1ee90*/  FMNMX.FTZ R154, R4, R158, !PT ;  /* 0x0000009e049a7209 */ /* 0x000fe20007810000 */
[----:B------:R-:W-:Y:S01]  /*1eea0*/  IMAD.MOV.U32 R4, RZ, RZ, R153 ;  /* 0x000000ffff047224 */ /* 0x000fe200078e0099 */
[----:B------:R-:W-:Y:S02]  /*1eeb0*/  MOV R2, 0x1eed0 ;  /* 0x0001eed000027802 */ /* 0x000fe40000000f00 */
[----:B------:R-:W-:Y:S05]  /*1eec0*/  CALL.REL.NOINC `($__internal_2_$__cuda_sm70_shflsync_bfly_p) ;  /* 0x0000e03000007944 */ /* 0x000fea0003c00000 */
[----:B------:R-:W-:Y:S01]  /*1eed0*/  FMNMX.FTZ R4, R153, R158, !PT ;  /* 0x0000009e99047209 */ /* 0x000fe20007810000 */
[----:B------:R-:W-:Y:S01]  /*1eee0*/  IMAD.MOV.U32 R3, RZ, RZ, 0x1 ;  /* 0x00000001ff037424 */ /* 0x000fe200078e00ff */
[----:B------:R-:W-:Y:S02]  /*1eef0*/  MOV R2, 0x1ef10 ;  /* 0x0001ef1000027802 */ /* 0x000fe40000000f00 */
[----:B------:R-:W-:Y:S05]  /*1ef00*/  CALL.REL.NOINC `($__internal_2_$__cuda_sm70_shflsync_bfly_p) ;  /* 0x0000dff000007944 */ /* 0x000fea0003c00000 */
        /* <DEDUP_REMOVED lines=14> */
[----:B------:R-:W-:Y:S01]  /*1eff0*/  IMAD.MOV.U32 R3, RZ, RZ, 0x1 ;  /* 0x00000001ff037424 */ /* 0x000fe200078e00ff */
[----:B------:R-:W-:Y:S02]  /*1f000*/  FMNMX.FTZ R6, R6, R158, !PT ;  /* 0x0000009e06067209 */ /* 0x000fe40007810000 */
[----:B------:R-:W-:Y:S03]  /*1f010*/  MOV R2, 0x1f040 ;  /* 0x0001f04000027802 */ /* 0x000fe60000000f00 */
[----:B------:R-:W-:Y:S02]  /*1f020*/  IMAD.MOV.U32 R4, RZ, RZ, R6 ;  /* 0x000000ffff047224 */ /* 0x000fe400078e0006 */
[----:B------:R-:W-:Y:S05]  /*1f030*/  CALL.REL.NOINC `($__internal_2_$__cuda_sm70_shflsync_bfly_p) ;  /* 0x0000dec000007944 */ /* 0x000fea0003c00000 */
[----:B------:R-:W-:Y:S01]  /*1f040*/  MOV R3, R158 ;  /* 0x0000009e00037202 */ /* 0x000fe20000000f00 */
[----:B------:R-:W-:-:S05]  /*1f050*/  BRA `(.L_x_1454) ;  /* 0xffff05e000007947 */ /* 0x000fca000383ffff */
.L_x_1339:
        /* <DEDUP_REMOVED lines=8> */
.L_x_1340:
        /* <DEDUP_REMOVED lines=10> */
[----:B------:R1:W5:Y:S01]  /*1f180*/  LDL R8, [R1+0x94] ;  /* 0x0000940001087983 */ /* 0x0003620000100800 */
[----:B------:R-:W-:Y:S01]  /*1f190*/  MOV R243, 0xffffffff ;  /* 0xffffffff00f37802 */ /* 0x000fe20000000f00 */
[C---:B------:R-:W-:Y:S05]  /*1f1a0*/  IMAD.X R11, R9.reuse, 0x1, R215, P0 ;  /* 0x00000001090b7824 */ /* 0x040fea00000e06d7 */
[----:B------:R-:W-:Y:S01]  /*1f1b0*/  @!PT LDS RZ, [RZ] ;  /* 0x00000000fffff984 */ /* 0x000fe20000000800 */
[----:B------:R-:W-:Y:S01]  /*1f1c0*/  @!PT LDS RZ, [RZ] ;  /* 0x00000000fffff984 */ /* 0x000fe20000000800 */
[----:B------:R-:W-:Y:S01]  /*1f1d0*/  @!PT LDS RZ, [RZ] ;  /* 0x00000000fffff984 */ /* 0x000fe20000000800 */
[----:B------:R1:W-:Y:S01]  /*1f1e0*/  LDGSTS.E.BYPASS.LTC128B.128 [R239], [R10.64], !P3 ;  /* 0x000000000aef7fae */ /* 0x0003e2000d901d46 */
[----:B--2---:R-:W-:Y:S02]  /*1f1f0*/  ISETP.GE.AND P1, PT, R2, c[0x0][0x1d4], PT ;  /* 0x0000750002007a0c */ /* 0x004fe40003f26270 */
[----:B------:R-:W-:Y:S05]  /*1f200*/  IADD3 R2, P0, R244, R212, RZ ;  /* 0x000000d4f4027210 */ /* 0x000fea0007f1e0ff */
[----:B------:R-:W-:Y:S06]  /*1f210*/  IMAD.X R3, R9, 0x1, R213, P0 ;  /* 0x0000000109037824 */ /* 0x000fec00000e06d5 */
        /* <DEDUP_REMOVED lines=11> */
[----:B------:R-:W-:Y:S01]  /*1f2d0*/  IADD3 R2, P0, R244, R214, RZ ;  /* 0x000000d6f4027210 */ /* 0x000fe20007f1e0ff */
[----:B------:R-:W-:Y:S02]  /*1f2e0*/  IMAD.MOV.U32 R241, RZ, RZ, R4 ;  /* 0x000000fffff17224 */ /* 0x000fe400078e0004 */
[----:B------:R-:W-:Y:S02]  /*1f2f0*/  IMAD.MOV.U32 R242, RZ, RZ, 0x2 ;  /* 0x00000002fff27424 */ /* 0x000fe400078e00ff */
[----:B------:R-:W-:Y:S02]  /*1f300*/  IMAD.X R3, R9, 0x1, R215, P0 ;  /* 0x0000000109037824 */ /* 0x000fe400000e06d7 */
[----:B------:R-:W-:Y:S03]  /*1f310*/  IMAD.MOV.U32 R243, RZ, RZ, -0x1 ;  /* 0xfffffffffff37424 */ /* 0x000fe600078e00ff */
        /* <DEDUP_REMOVED lines=23> */
.L_x_1343:
        /* <DEDUP_REMOVED lines=8> */
.L_x_1344:
        /* <DEDUP_REMOVED lines=16> */
[----:B------:R1:W-:Y:S01]  /*1f610*/  LDGSTS.E.BYPASS.LTC128B.128 [R237+0x5080], [R156.64], !P3 ;  /* 0x050800009ced7fae */ /* 0x0003e2000d901d46 */
        /* <DEDUP_REMOVED lines=42> */
.L_x_1345:
[----:B------:R-:W-:Y:S02]  /*1f8c0*/  MOV R3, 0x2 ;  /* 0x0000000200037802 */ /* 0x000fe40000000f00 */
[----:B------:R-:W-:Y:S02]  /*1f8d0*/  MOV R2, 0x1f8f0 ;  /* 0x0001f8f000027802 */ /* 0x000fe40000000f00 */
[----:B------:R-:W-:Y:S05]  /*1f8e0*/  CALL.REL.NOINC `($__internal_2_$__cuda_sm70_shflsync_bfly_p) ;  /* 0x0000d61000007944 */ /* 0x000fea0003c00000 */
[----:B------:R-:W-:Y:S01]  /*1f8f0*/  MOV R155, R158 ;  /* 0x0000009e009b7202 */ /* 0x000fe20000000f00 */
[----:B------:R-:W-:-:S05]  /*1f900*/  BRA `(.L_x_1459) ;  /* 0xffff344000007947 */ /* 0x000fca000383ffff */
.L_x_1346:
[----:B------:R-:W-:Y:S01]  /*1f910*/  MOV R3, 0x1 ;  /* 0x0000000100037802 */ /* 0x000fe20000000f00 */
[----:B-1----:R-:W-:Y:S01]  /*1f920*/  IMAD.MOV.U32 R4, RZ, RZ, R155 ;  /* 0x000000ffff047224 */ /* 0x002fe200078e009b */
[----:B------:R-:W-:Y:S02]  /*1f930*/  MOV R2, 0x1f950 ;  /* 0x0001f95000027802 */ /* 0x000fe40000000f00 */
[----:B------:R-:W-:Y:S05]  /*1f940*/  CALL.REL.NOINC `($__internal_2_$__cuda_sm70_shflsync_bfly_p) ;  /* 0x0000d5b000007944 */ /* 0x000fea0003c00000 */
[----:B------:R-:W-:Y:S01]  /*1f950*/  IMAD.MOV.U32 R4, RZ, RZ, R156 ;  /* 0x000000ffff047224 */ /* 0x000fe200078e009c */
[----:B------:R-:W-:Y:S01]  /*1f960*/  FMNMX.FTZ R155, R155, R158, !PT ;  /* 0x0000009e9b9b7209 */ /* 0x000fe20007810000 */
[----:B------:R-:W-:Y:S01]  /*1f970*/  IMAD.MOV.U32 R3, RZ, RZ, 0x2 ;  /* 0x00000002ff037424 */ /* 0x000fe200078e00ff */
        /* <DEDUP_REMOVED lines=24> */
[----:B------:R-:W-:Y:S01]  /*1fb00*/  MOV R2, R158 ;  /* 0x0000009e00027202 */ /* 0x000fe20000000f00 */
[----:B------:R-:W-:-:S05]  /*1fb10*/  BRA `(.L_x_1460) ;  /* 0xffff332000007947 */ /* 0x000fca000383ffff */
.L_x_1349:
[----:B------:R-:W-:Y:S01]  /*1fb20*/  MOV R3, 0x181f ;  /* 0x0000181f00037802 */ /* 0x000fe20000000f00 */
[----:B------:R-:W-:Y:S01]  /*1fb30*/  IMAD.MOV.U32 R241, RZ, RZ, R0 ;  /* 0x000000fffff17224 */ /* 0x000fe200078e0000 */
[----:B------:R-:W-:Y:S01]  /*1fb40*/  MOV R243, 0xffffffff ;  /* 0xffffffff00f37802 */ /* 0x000fe20000000f00 */
[----:B------:R-:W-:Y:S01]  /*1fb50*/  IMAD.MOV.U32 R242, RZ, RZ, RZ ;  /* 0x000000fffff27224 */ /* 0x000fe200078e00ff */
[----:B------:R-:W-:Y:S02]  /*1fb60*/  MOV R2, 0x1fb80 ;  /* 0x0001fb8000027802 */ /* 0x000fe40000000f00 */
[----:B-1234-:R-:W-:Y:S05]  /*1fb70*/  CALL.REL.NOINC `($__internal_3_$__cuda_sm70_shflsync_idx_p) ;  /* 0x0000d3e000007944 */ /* 0x01efea0003c00000 */
[----:B------:R-:W-:Y:S01]  /*1fb80*/  MOV R7, R244 ;  /* 0x000000f400077202 */ /* 0x000fe20000000f00 */
[----:B------:R-:W-:-:S05]  /*1fb90*/  BRA `(.L_x_1461) ;  /* 0xffff51d000007947 */ /* 0x000fca000383ffff */
.L_x_1352:
        /* <DEDUP_REMOVED lines=8> */
.L_x_1353:
        /* <DEDUP_REMOVED lines=16> */
[----:B------:R-:W-:Y:S06]  /*1fd20*/  IMAD.X R3, R7, 0x1, R214, P0 ;  /* 0x0000000107037824 */ /* 0x000fec00000e06d6 */
[----:B------:R-:W-:Y:S01]  /*1fd30*/  @!PT LDS RZ, [RZ] ;  /* 0x00000000fffff984 */ /* 0x000fe20000000800 */
[----:B------:R-:W-:Y:S01]  /*1fd40*/  @!PT LDS RZ, [RZ] ;  /* 0x00000000fffff984 */ /* 0x000fe20000000800 */
[----:B------:R-:W-:Y:S01]  /*1fd50*/  @!PT LDS RZ, [RZ] ;  /* 0x00000000fffff984 */ /* 0x000fe20000000800 */
[----:B------:R1:W-:Y:S04]  /*1fd60*/  LDGSTS.E.BYPASS.LTC128B.128 [R237+0x5080], [R156.64], !P2 ;  /* 0x050800009ced7fae */ /* 0x0003e8000d101d46 */
[----:B------:R2:W-:Y:S02]  /*1fd70*/  LDGSTS.E.BYPASS.LTC128B.128 [R237+0x6880], [R2.64], !P1 ;  /* 0x0688000002ed7fae */ /* 0x0005e4000c901d46 */
[----:B--2---:R-:W-:Y:S01]  /*1fd80*/  MOV R2, 0x1fdb0 ;  /* 0x0001fdb000027802 */ /* 0x004fe20000000f00 */
[----:B------:R-:W-:Y:S02]  /*1fd90*/  IMAD.MOV.U32 R3, RZ, RZ, 0x181f ;  /* 0x0000181fff037424 */ /* 0x000fe400078e00ff */
[----:B-1----:R-:W-:Y:S05]  /*1fda0*/  CALL.REL.NOINC `($__internal_3_$__cuda_sm70_shflsync_idx_p) ;  /* 0x0000d1b000007944 */ /* 0x002fea0003c00000 */
        /* <DEDUP_REMOVED lines=35> */
.L_x_1354:
        /* <DEDUP_REMOVED lines=8> */
.L_x_1359:
        /* <DEDUP_REMOVED lines=8> */
.L_x_1364:
        /* <DEDUP_REMOVED lines=8> */
.L_x_1369:
        /* <DEDUP_REMOVED lines=8> */
.L_x_1374:
[----:B------:R-:W-:Y:S02]  /*201e0*/  MOV R3, 0x2 ;  /* 0x0000000200037802 */ /* 0x000fe40000000f00 */
[----:B------:R-:W-:Y:S02]  /*201f0*/  MOV R2, 0x20210 ;  /* 0x0002021000027802 */ /* 0x000fe40000000f00 */
[----:B------:R-:W-:Y:S05]  /*20200*/  CALL.REL.NOINC `($__internal_2_$__cuda_sm70_shflsync_bfly_p) ;  /* 0x0000ccf000007944 */ /* 0x000fea0003c00000 */
[----:B------:R-:W-:Y:S01]  /*20210*/  MOV R155, R158 ;  /* 0x0000009e009b7202 */ /* 0x000fe20000000f00 */
[----:B------:R-:W-:-:S05]  /*20220*/  BRA `(.L_x_1468) ;  /* 0xffff72e000007947 */ /* 0x000fca000383ffff */
.L_x_1375:
        /* <DEDUP_REMOVED lines=33> */
.L_x_1377:
[----:B------:R2:W5:Y:S01]  /*20440*/  LDL R4, [R1+0x74] ;  /* 0x0000740001047983 */ /* 0x0005620000100800 */
[----:B-1----:R-:W-:-:S02]  /*20450*/  MOV R3, 0x2 ;  /* 0x0000000200037802 */ /* 0x002fc40000000f00 */
[----:B------:R-:W-:Y:S02]  /*20460*/  MOV R2, 0x20480 ;  /* 0x0002048000027802 */ /* 0x000fe40000000f00 */
[----:B--2--5:R-:W-:Y:S05]  /*20470*/  CALL.REL.NOINC `($__internal_2_$__cuda_sm70_shflsync_bfly_p) ;  /* 0x0000ca8000007944 */ /* 0x024fea0003c00000 */
[----:B------:R-:W-:Y:S01]  /*20480*/  MOV R6, R158 ;  /* 0x0000009e00067202 */ /* 0x000fe20000000f00 */
[----:B------:R-:W-:Y:S05]  /*20490*/  BRA `(.L_x_1470) ;  /* 0xffff908000007947 */ /* 0x000fea000383ffff */
.L_x_1378:
[----:B------:R-:W-:Y:S01]  /*204a0*/  IMAD.MOV.U32 R4, RZ, RZ, R6 ;  /* 0x000000ffff047224 */ /* 0x000fe200078e0006 */
[----:B-1----:R-:W-:Y:S02]  /*204b0*/  MOV R3, 0x1 ;  /* 0x0000000100037802 */ /* 0x002fe40000000f00 */
[----:B------:R-:W-:Y:S02]  /*204c0*/  MOV R2, 0x204e0 ;  /* 0x000204e000027802 */ /* 0x000fe40000000f00 */
[----:B------:R-:W-:Y:S05]  /*204d0*/  CALL.REL.NOINC `($__internal_2_$__cuda_sm70_shflsync_bfly_p) ;  /* 0x0000ca2000007944 */ /* 0x000fea0003c00000 */
[----:B------:R1:W5:Y:S01]  /*204e0*/  LDL R4, [R1+0x78] ;  /* 0x0000780001047983 */ /* 0x0003620000100800 */
[----:B------:R-:W-:Y:S01]  /*204f0*/  FADD.FTZ R6, R6, R158 ;  /* 0x0000009e06067221 */ /* 0x000fe20000010000 */
[----:B------:R-:W-:Y:S02]  /*20500*/  MOV R3, 0x2 ;  /* 0x0000000200037802 */ /* 0x000fe40000000f00 */
[----:B------:R-:W-:Y:S02]  /*20510*/  MOV R2, 0x20530 ;  /* 0x0002053000027802 */ /* 0x000fe40000000f00 */
[----:B-1---5:R-:W-:Y:S05]  /*20520*/  CALL.REL.NOINC `($__internal_2_$__cuda_sm70_shflsync_bfly_p) ;  /* 0x0000c9d000007944 */ /* 0x022fea0003c00000 */
[----:B------:R-:W2:Y:S01]  /*20530*/  LDL.LU R0, [R1+0x78] ;  /* 0x0000780001007983 */ /* 0x000ea20000300800 */
[----:B------:R-:W-:Y:S02]  /*20540*/  MOV R3, 0x1 ;  /* 0x0000000100037802 */ /* 0x000fe40000000f00 */
[----:B------:R-:W-:Y:S01]  /*20550*/  MOV R2, 0x20590 ;  /* 0x0002059000027802 */ /* 0x000fe20000000f00 */
[----:B--2---:R-:W-:-:S05]  /*20560*/  FADD.FTZ R5, R0, R158 ;  /* 0x0000009e00057221 */ /* 0x004fca0000010000 */
[----:B------:R-:W-:Y:S02]  /*20570*/  MOV R4, R5 ;  /* 0x0000000500047202 */ /* 0x000fe40000000f00 */
        /* <DEDUP_REMOVED lines=23> */
[----:B------:R-:W-:Y:S05]  /*206f0*/  BRA `(.L_x_1471) ;  /* 0xffff8f5000007947 */ /* 0x000fea000383ffff */
.L_x_1398:
        /* <DEDUP_REMOVED lines=8> */
.L_x_1399:
[----:B------:R-:W-:Y:S01]  /*20780*/  IMAD.MOV.U32 R241, RZ, RZ, R11 ;  /* 0x000000fffff17224 */ /* 0x000fe200078e000b */
[----:B------:R-:W-:Y:S01]  /*20790*/  MOV R3, 0x181f ;  /* 0x0000181f00037802 */ /* 0x000fe20000000f00 */
[----:B------:R-:W-:Y:S01]  /*207a0*/  IMAD.MOV.U32 R242, RZ, RZ, RZ ;  /* 0x000000fffff27224 */ /* 0x000fe200078e00ff */
[----:B------:R-:W-:Y:S02]  /*207b0*/  MOV R243, 0xffffffff ;  /* 0xffffffff00f37802 */ /* 0x000fe40000000f00 */
[----:B------:R-:W-:-:S02]  /*207c0*/  MOV R2, 0x207e0 ;  /* 0x000207e000027802 */ /* 0x000fc40000000f00 */
[----:B-12--5:R-:W-:Y:S05]  /*207d0*/  CALL.REL.NOINC `($__internal_3_$__cuda_sm70_shflsync_idx_p) ;  /* 0x0000c78000007944 */ /* 0x026fea0003c00000 */
[----:B------:R-:W-:Y:S01]  /*207e0*/  MOV R2, R244 ;  /* 0x000000f400027202 */ /* 0x000fe20000000f00 */
[----:B------:R-:W-:Y:S05]  /*207f0*/  BRA `(.L_x_1473) ;  /* 0xffffbbe000007947 */ /* 0x000fea000383ffff */
.L_x_1402:
[----:B------:R-:W-:Y:S01]  /*20800*/  IMAD.MOV.U32 R241, RZ, RZ, R9 ;  /* 0x000000fffff17224 */ /* 0x000fe200078e0009 */
[----:B--2---:R-:W-:Y:S01]  /*20810*/  MOV R3, 0x181f ;  /* 0x0000181f00037802 */ /* 0x004fe20000000f00 */
[----:B------:R-:W-:Y:S01]  /*20820*/  IMAD.MOV.U32 R242, RZ, RZ, 0x1 ;  /* 0x00000001fff27424 */ /* 0x000fe200078e00ff */
[----:B------:R-:W-:-:S02]  /*20830*/  MOV R243, 0xffffffff ;  /* 0xffffffff00f37802 */ /* 0x000fc40000000f00 */
[----:B----4-:R-:W-:Y:S02]  /*20840*/  MOV R2, 0x20860 ;  /* 0x0002086000027802 */ /* 0x010fe40000000f00 */
[----:B-1-3--:R-:W-:Y:S05]  /*20850*/  CALL.REL.NOINC `($__internal_3_$__cuda_sm70_shflsync_idx_p) ;  /* 0x0000c70000007944 */ /* 0x00afea0003c00000 */
        /* <DEDUP_REMOVED lines=9> */
.L_x_1405:
[----:B------:R-:W-:Y:S01]  /*208f0*/  IMAD.MOV.U32 R241, RZ, RZ, R9 ;  /* 0x000000fffff17224 */ /* 0x000fe200078e0009 */
[----:B--2---:R-:W-:Y:S01]  /*20900*/  MOV R3, 0x181f ;  /* 0x0000181f00037802 */ /* 0x004fe20000000f00 */
[----:B------:R-:W-:Y:S01]  /*20910*/  IMAD.MOV.U32 R242, RZ, RZ, 0x2 ;  /* 0x00000002fff27424 */ /* 0x000fe200078e00ff */
[----:B------:R-:W-:Y:S02]  /*20920*/  MOV R243, 0xffffffff ;  /* 0xffffffff00f37802 */ /* 0x000fe40000000f00 */
[----:B------:R-:W-:-:S02]  /*20930*/  MOV R2, 0x20950 ;  /* 0x0002095000027802 */ /* 0x000fc40000000f00 */
[----:B-1-3--:R-:W-:Y:S05]  /*20940*/  CALL.REL.NOINC `($__internal_3_$__cuda_sm70_shflsync_idx_p) ;  /* 0x0000c61000007944 */ /* 0x00afea0003c00000 */
[----:B------:R-:W-:Y:S01]  /*20950*/  MOV R0, R244 ;  /* 0x000000f400007202 */ /* 0x000fe20000000f00 */
[----:B------:R-:W-:Y:S05]  /*20960*/  BRA `(.L_x_1475) ;  /* 0xffffbca000007947 */ /* 0x000fea000383ffff */
.L_x_1406:
[----:B------:R-:W-:Y:S01]  /*20970*/  IMAD.MOV.U32 R241, RZ, RZ, R11 ;  /* 0x000000fffff17224 */ /* 0x000fe200078e000b */
[----:B--2---:R-:W-:Y:S01]  /*20980*/  MOV R3, 0x181f ;  /* 0x0000181f00037802 */ /* 0x004fe20000000f00 */
[----:B------:R-:W-:Y:S01]  /*20990*/  IMAD.MOV.U32 R242, RZ, RZ, 0x2 ;  /* 0x00000002fff27424 */ /* 0x000fe200078e00ff */
[----:B------:R-:W-:-:S02]  /*209a0*/  MOV R243, 0xffffffff ;  /* 0xffffffff00f37802 */ /* 0x000fc40000000f00 */
[----:B------:R-:W-:Y:S02]  /*209b0*/  MOV R2, 0x209d0 ;  /* 0x000209d000027802 */ /* 0x000fe40000000f00 */
[----:B-1-34-:R-:W-:Y:S05]  /*209c0*/  CALL.REL.NOINC `($__internal_3_$__cuda_sm70_shflsync_idx_p) ;  /* 0x0000c59000007944 */ /* 0x01afea0003c00000 */
[----:B------:R-:W-:Y:S01]  /*209d0*/  MOV R2, R244 ;  /* 0x000000f400027202 */ /* 0x000fe20000000f00 */
[----:B------:R-:W-:Y:S05]  /*209e0*/  BRA `(.L_x_1476) ;  /* 0xffffbc4000007947 */ /* 0x000fea000383ffff */
.L_x_1409:
[----:B------:R-:W-:Y:S01]  /*209f0*/  IMAD.MOV.U32 R241, RZ, RZ, R9 ;  /* 0x000000fffff17224 */ /* 0x000fe200078e0009 */
[----:B-1----:R-:W-:Y:S01]  /*20a00*/  MOV R3, 0x181f ;  /* 0x0000181f00037802 */ /* 0x002fe20000000f00 */
[----:B------:R-:W-:Y:S01]  /*20a10*/  IMAD.MOV.U32 R242, RZ, RZ, 0x3 ;  /* 0x00000003fff27424 */ /* 0x000fe200078e00ff */
[----:B------:R-:W-:Y:S02]  /*20a20*/  MOV R243, 0xffffffff ;  /* 0xffffffff00f37802 */ /* 0x000fe40000000f00 */
[----:B---3--:R-:W-:Y:S02]  /*20a30*/  MOV R2, 0x20a50 ;  /* 0x00020a5000027802 */ /* 0x008fe40000000f00 */
[----:B--2-4-:R-:W-:Y:S05]  /*20a40*/  CALL.REL.NOINC `($__internal_3_$__cuda_sm70_shflsync_idx_p) ;  /* 0x0000c51000007944 */ /* 0x014fea0003c00000 */
        /* <DEDUP_REMOVED lines=9> */
.L_x_1412:
[----:B------:R-:W-:Y:S01]  /*20ae0*/  IMAD.MOV.U32 R241, RZ, RZ, R9 ;  /* 0x000000fffff17224 */ /* 0x000fe200078e0009 */
[----:B--2---:R-:W-:Y:S01]  /*20af0*/  MOV R3, 0x181f ;  /* 0x0000181f00037802 */ /* 0x004fe20000000f00 */
[----:B------:R-:W-:Y:S01]  /*20b00*/  IMAD.MOV.U32 R242, RZ, RZ, 0x4 ;  /* 0x00000004fff27424 */ /* 0x000fe200078e00ff */
[----:B------:R-:W-:-:S02]  /*20b10*/  MOV R243, 0xffffffff ;  /* 0xffffffff00f37802 */ /* 0x000fc40000000f00 */
[----:B---3--:R-:W-:Y:S02]  /*20b20*/  MOV R2, 0x20b40 ;  /* 0x00020b4000027802 */ /* 0x008fe40000000f00 */
[----:B-1--4-:R-:W-:Y:S05]  /*20b30*/  CALL.REL.NOINC `($__internal_3_$__cuda_sm70_shflsync_idx_p) ;  /* 0x0000c42000007944 */ /* 0x012fea0003c00000 */
[----:B------:R-:W-:Y:S01]  /*20b40*/  MOV R0, R244 ;  /* 0x000000f400007202 */ /* 0x000fe20000000f00 */
[----:B------:R-:W-:Y:S05]  /*20b50*/  BRA `(.L_x_1478) ;  /* 0xffffbd0000007947 */ /* 0x000fea000383ffff */
.L_x_1413:
[----:B------:R-:W-:Y:S01]  /*20b60*/  IMAD.MOV.U32 R241, RZ, RZ, R11 ;  /* 0x000000fffff17224 */ /* 0x000fe200078e000b */
[----:B--2---:R-:W-:Y:S01]  /*20b70*/  MOV R3, 0x181f ;  /* 0x0000181f00037802 */ /* 0x004fe20000000f00 */
[----:B------:R-:W-:Y:S01]  /*20b80*/  IMAD.MOV.U32 R242, RZ, RZ, 0x4 ;  /* 0x00000004fff27424 */ /* 0x000fe200078e00ff */
[----:B------:R-:W-:Y:S02]  /*20b90*/  MOV R243, 0xffffffff ;  /* 0xffffffff00f37802 */ /* 0x000fe40000000f00 */
[----:B---3--:R-:W-:Y:S02]  /*20ba0*/  MOV R2, 0x20bc0 ;  /* 0x00020bc000027802 */ /* 0x008fe40000000f00 */
[----:B-1--4-:R-:W-:Y:S05]  /*20bb0*/  CALL.REL.NOINC `($__internal_3_$__cuda_sm70_shflsync_idx_p) ;  /* 0x0000c3a000007944 */ /* 0x012fea0003c00000 */
[----:B------:R-:W-:Y:S01]  /*20bc0*/  MOV R2, R244 ;  /* 0x000000f400027202 */ /* 0x000fe20000000f00 */
[----:B------:R-:W-:Y:S05]  /*20bd0*/  BRA `(.L_x_1479) ;  /* 0xffffbca000007947 */ /* 0x000fea000383ffff */
.L_x_1416:
[----:B------:R-:W-:Y:S01]  /*20be0*/  IMAD.MOV.U32 R241, RZ, RZ, R9 ;  /* 0x000000fffff17224 */ /* 0x000fe200078e0009 */
[----:B---3--:R-:W-:Y:S01]  /*20bf0*/  MOV R3, 0x181f ;  /* 0x0000181f00037802 */ /* 0x008fe20000000f00 */
[----:B------:R-:W-:Y:S01]  /*20c00*/  IMAD.MOV.U32 R242, RZ, RZ, 0x5 ;  /* 0x00000005fff27424 */ /* 0x000fe200078e00ff */
[----:B------:R-:W-:-:S02]  /*20c10*/  MOV R243, 0xffffffff ;  /* 0xffffffff00f37802 */ /* 0x000fc40000000f00 */
[----:B------:R-:W-:Y:S02]  /*20c20*/  MOV R2, 0x20c40 ;  /* 0x00020c4000027802 */ /* 0x000fe40000000f00 */
[----:B-12-4-:R-:W-:Y:S05]  /*20c30*/  CALL.REL.NOINC `($__internal_3_$__cuda_sm70_shflsync_idx_p) ;  /* 0x0000c32000007944 */ /* 0x016fea0003c00000 */
        /* <DEDUP_REMOVED lines=9> */
.L_x_1419:
[----:B------:R-:W-:Y:S01]  /*20cd0*/  IMAD.MOV.U32 R241, RZ, RZ, R9 ;  /* 0x000000fffff17224 */ /* 0x000fe200078e0009 */
[----:B--2---:R-:W-:Y:S01]  /*20ce0*/  MOV R3, 0x181f ;  /* 0x0000181f00037802 */ /* 0x004fe20000000f00 */
[----:B------:R-:W-:Y:S01]  /*20cf0*/  IMAD.MOV.U32 R242, RZ, RZ, 0x6 ;  /* 0x00000006fff27424 */ /* 0x000fe200078e00ff */
[----:B------:R-:W-:Y:S02]  /*20d00*/  MOV R243, 0xffffffff ;  /* 0xffffffff00f37802 */ /* 0x000fe40000000f00 */
[----:B---3--:R-:W-:-:S02]  /*20d10*/  MOV R2, 0x20d30 ;  /* 0x00020d3000027802 */ /* 0x008fc40000000f00 */
[----:B-1--4-:R-:W-:Y:S05]  /*20d20*/  CALL.REL.NOINC `($__internal_3_$__cuda_sm70_shflsync_idx_p) ;  /* 0x0000c23000007944 */ /* 0x012fea0003c00000 */
[----:B------:R-:W-:Y:S01]  /*20d30*/  MOV R0, R244 ;  /* 0x000000f400007202 */ /* 0x000fe20000000f00 */
[----:B------:R-:W-:Y:S05]  /*20d40*/  BRA `(.L_x_1481) ;  /* 0xffffbd6000007947 */ /* 0x000fea000383ffff */
.L_x_1420:
        /* <DEDUP_REMOVED lines=8> */
.L_x_1423:
[----:B------:R-:W-:Y:S01]  /*20dd0*/  IMAD.MOV.U32 R241, RZ, RZ, R9 ;  /* 0x000000fffff17224 */ /* 0x000fe200078e0009 */
[----:B---3--:R-:W-:Y:S01]  /*20de0*/  MOV R3, 0x181f ;  /* 0x0000181f00037802 */ /* 0x008fe20000000f00 */
[----:B------:R-:W-:Y:S01]  /*20df0*/  IMAD.MOV.U32 R242, RZ, RZ, 0x7 ;  /* 0x00000007fff27424 */ /* 0x000fe200078e00ff */
[----:B------:R-:W-:Y:S02]  /*20e00*/  MOV R243, 0xffffffff ;  /* 0xffffffff00f37802 */ /* 0x000fe40000000f00 */
[----:B------:R-:W-:Y:S02]  /*20e10*/  MOV R2, 0x20e30 ;  /* 0x00020e3000027802 */ /* 0x000fe40000000f00 */
[----:B-12-4-:R-:W-:Y:S05]  /*20e20*/  CALL.REL.NOINC `($__internal_3_$__cuda_sm70_shflsync_idx_p) ;  /* 0x0000c13000007944 */ /* 0x016fea0003c00000 */
        /* <DEDUP_REMOVED lines=9> */
        .type           $_ZN7cutlass13device_kernelIN5flash19enable_sm80_to_sm89INS1_16FlashAttnFwdSm80INS1_25CollectiveMainloopFwdSm80ILi4ELi1ELb0EN4cute5tupleIJNS5_1CILi128EEENS7_ILi48EEES8_EEELi128ENS_10bfloat16_tEfNS_4arch4Sm80ELb0ELb1ELb0ELb1ELb1ELb1ELb1ELb0EEENS1_21CollectiveEpilogueFwdINS6_IJS8_S8_S9_EEENS6_IJNS7_ILi1EEESH_SH_EEESB_SD_Li128ELb1ELb1ELb0ELb0EEENS1_19SingleTileSchedulerILb1ELb0ELb1ELi128EEEEEEEEEvNT_6ParamsE$_ZZN5flash25CollectiveMainloopFwdSm80ILi4ELi1ELb0EN4cute5tupleIJNS1_1CILi128EEENS3_ILi48EEES4_EEELi128EN7cutlass10bfloat16_tEfNS7_4arch4Sm80ELb0ELb1ELb0ELb1ELb1ELb1ELb1ELb0EE3mmaINS_16FlashAttnFwdSm80ISB_NS_21CollectiveEpilogueFwdINS2_IJS4_S4_S5_EEENS2_IJNS3_ILi1EEESG_SG_EEES8_SA_Li128ELb1ELb1ELb0ELb0EEENS_19SingleTileSchedulerILb1ELb0ELb1ELi128EEEE13SharedStorageENS1_6TensorINS1_11ArrayEngineIfLm128EEENS1_6LayoutINS2_IJNS2_IJNS3_ILi2EEESR_EEESR_NS3_ILi16EEEEEENS2_IJNS2_IJSG_SR_EEENS3_ILi4EEENS3_ILi8EEEEEEEEEENS_7SoftmaxILi4ELi0EEEEEbRKNSB_6ParamsERT0_RT1_iRKNS_16SeqlenInfoQKNewKILb1ELb1EEENS2_IJiiiiEEERT_ENKUlvE_clEv,@function
        .size           $_ZN7cutlass13device_kernelIN5flash19enable_sm80_to_sm89INS1_16FlashAttnFwdSm80INS1_25CollectiveMainloopFwdSm80ILi4ELi1ELb0EN4cute5tupleIJNS5_1CILi128EEENS7_ILi48EEES8_EEELi128ENS_10bfloat16_tEfNS_4arch4Sm80ELb0ELb1ELb0ELb1ELb1ELb1ELb1ELb0EEENS1_21CollectiveEpilogueFwdINS6_IJS8_S8_S9_EEENS6_IJNS7_ILi1EEESH_SH_EEESB_SD_Li128ELb1ELb1ELb0ELb0EEENS1_19SingleTileSchedulerILb1ELb0ELb1ELi128EEEEEEEEEvNT_6ParamsE$_ZZN5flash25CollectiveMainloopFwdSm80ILi4ELi1ELb0EN4cute5tupleIJNS1_1CILi128EEENS3_ILi48EEES4_EEELi128EN7cutlass10bfloat16_tEfNS7_4arch4Sm80ELb0ELb1ELb0ELb1ELb1ELb1ELb1ELb0EE3mmaINS_16FlashAttnFwdSm80ISB_NS_21CollectiveEpilogueFwdINS2_IJS4_S4_S5_EEENS2_IJNS3_ILi1EEESG_SG_EEES8_SA_Li128ELb1ELb1ELb0ELb0EEENS_19SingleTileSchedulerILb1ELb0ELb1ELi128EEEE13SharedStorageENS1_6TensorINS1_11ArrayEngineIfLm128EEENS1_6LayoutINS2_IJNS2_IJNS3_ILi2EEESR_EEESR_NS3_ILi16EEEEEENS2_IJNS2_IJSG_SR_EEENS3_ILi4EEENS3_ILi8EEEEEEEEEENS_7SoftmaxILi4ELi0EEEEEbRKNSB_6ParamsERT0_RT1_iRKNS_16SeqlenInfoQKNewKILb1ELb1EEENS2_IJiiiiEEERT_ENKUlvE_clEv,($__internal_2_$__cuda_sm70_shflsync_bfly_p - $_ZN7cutlass13device_kernelIN5flash19enable_sm80_to_sm89INS1_16FlashAttnFwdSm80INS1_25CollectiveMainloopFwdSm80ILi4ELi1ELb0EN4cute5tupleIJNS5_1CILi128EEENS7_ILi48EEES8_EEELi128ENS_10bfloat16_tEfNS_4arch4Sm80ELb0ELb1ELb0ELb1ELb1ELb1ELb1ELb0EEENS1_21CollectiveEpilogueFwdINS6_IJS8_S8_S9_EEENS6_IJNS7_ILi1EEESH_SH_EEESB_SD_Li128ELb1ELb1ELb0ELb0EEENS1_19SingleTileSchedulerILb1ELb0ELb1ELi128EEEEEEEEEvNT_6ParamsE$_ZZN5flash25CollectiveMainloopFwdSm80ILi4ELi1ELb0EN4cute5tupleIJNS1_1CILi128EEENS3_ILi48EEES4_EEELi128EN7cutlass10bfloat16_tEfNS7_4arch4Sm80ELb0ELb1ELb0ELb1ELb1ELb1ELb1ELb0EE3mmaINS_16FlashAttnFwdSm80ISB_NS_21CollectiveEpilogueFwdINS2_IJS4_S4_S5_EEENS2_IJNS3_ILi1EEESG_SG_EEES8_SA_Li128ELb1ELb1ELb0ELb0EEENS_19SingleTileSchedulerILb1ELb0ELb1ELi128EEEE13SharedStorageENS1_6TensorINS1_11ArrayEngineIfLm128EEENS1_6LayoutINS2_IJNS2_IJNS3_ILi2EEESR_EEESR_NS3_ILi16EEEEEENS2_IJNS2_IJSG_SR_EEENS3_ILi4EEENS3_ILi8EEEEEEEEEENS_7SoftmaxILi4ELi0EEEEEbRKNSB_6ParamsERT0_RT1_iRKNS_16SeqlenInfoQKNewKILb1ELb1EEENS2_IJiiiiEEERT_ENKUlvE_clEv)
$_ZN7cutlass13device_kernelIN5flash19enable_sm80_to_sm89INS1_16FlashAttnFwdSm80INS1_25CollectiveMainloopFwdSm80ILi4ELi1ELb0EN4cute5tupleIJNS5_1CILi128EEENS7_ILi48EEES8_EEELi128ENS_10bfloat16_tEfNS_4arch4Sm80ELb0ELb1ELb0ELb1ELb1ELb1ELb1ELb0EEENS1_21CollectiveEpilogueFwdINS6_IJS8_S8_S9_EEENS6_IJNS7_ILi1EEESH_SH_EEESB_SD_Li128ELb1ELb1ELb0ELb0EEENS1_19SingleTileSchedulerILb1ELb0ELb1ELi128EEEEEEEEEvNT_6ParamsE$_ZZN5flash25CollectiveMainloopFwdSm80ILi4ELi1ELb0EN4cute5tupleIJNS1_1CILi128EEENS3_ILi48EEES4_EEELi128EN7cutlass10bfloat16_tEfNS7_4arch4Sm80ELb0ELb1ELb0ELb1ELb1ELb1ELb1ELb0EE3mmaINS_16FlashAttnFwdSm80ISB_NS_21CollectiveEpilogueFwdINS2_IJS4_S4_S5_EEENS2_IJNS3_ILi1EEESG_SG_EEES8_SA_Li128ELb1ELb1ELb0ELb0EEENS_19SingleTileSchedulerILb1ELb0ELb1ELi128EEEE13SharedStorageENS1_6TensorINS1_11ArrayEngineIfLm128EEENS1_6LayoutINS2_IJNS2_IJNS3_ILi2EEESR_EEESR_NS3_ILi16EEEEEENS2_IJNS2_IJSG_SR_EEENS3_ILi4EEENS3_ILi8EEEEEEEEEENS_7SoftmaxILi4ELi0EEEEEbRKNSB_6ParamsERT0_RT1_iRKNS_16SeqlenInfoQKNewKILb1ELb1EEENS2_IJiiiiEEERT_ENKUlvE_clEv:
[----:B------:R-:W-:-:S05]  /*20ec0*/  IADD3 R20, R45, -c[0x0][0x20], RZ ;  /* 0x800008002d147a10 */ /* 0x000fca0007ffe0ff */
[----:B------:R-:W2:Y:S01]  /*20ed0*/  LDL.64 R12, [R20] ;  /* 0x00000000140c7983 */ /* 0x000ea20000100a00 */
[----:B------:R-:W-:-:S03]  /*20ee0*/  ULDC.64 UR4, c[0x0][0x118] ;  /* 0x0000460000047ab9 */ /* 0x000fc60000000a00 */
[----:B--2---:R-:W2:Y:S02]  /*20ef0*/  LD.E R44, [R12.64+0x11c] ;  /* 0x00011c040c2c7980 */ /* 0x004ea4000c101900 */
[----:B--2---:R-:W-:-:S13]  /*20f00*/  ISETP.GT.AND P0, PT, R44, RZ, PT ;  /* 0x000000ff2c00720c */ /* 0x004fda0003f04270 */
[----:B------:R-:W-:Y:S05]  /*20f10*/  @P0 BRA `(.L_x_1484) ;  /* 0x0000004000000947 */ /* 0x000fea0003800000 */
[----:B------:R-:W-:Y:S01]  /*20f20*/  MOV R2, R140 ;  /* 0x0000008c00027202 */ /* 0x000fe20000000f00 */
[----:B------:R-:W-:-:S04]  /*20f30*/  DEPBAR.LE SB0, 0x1 ;  /* 0x000080400000791a */ /* 0x000fc80000000000 */
[----:B------:R-:W-:-:S04]  /*20f40*/  MOV R3, 0x0 ;  /* 0x0000000000037802 */ /* 0x000fc80000000f00 */
[----:B------:R-:W-:Y:S05]  /*20f50*/  RET.REL.NODEC R2 `(_ZN7cutlass13device_kernelIN5flash19enable_sm80_to_sm89INS1_16FlashAttnFwdSm80INS1_25CollectiveMainloopFwdSm80ILi4ELi1ELb0EN4cute5tupleIJNS5_1CILi128EEENS7_ILi48EEES8_EEELi128ENS_10bfloat16_tEfNS_4arch4Sm80ELb0ELb1ELb0ELb1ELb1ELb1ELb1ELb0EEENS1_21CollectiveEpilogueFwdINS6_IJS8_S8_S9_EEENS6_IJNS7_ILi1EEESH_SH_EEESB_SD_Li128ELb1ELb1ELb0ELb0EEENS1_19SingleTileSchedulerILb1ELb0ELb1ELi128EEEEEEEEEvNT_6ParamsE) ;  /* 0xfffdf0a002007950 */ /* 0x000fea0003c3ffff */
.L_x_1484:
[----:B------:R1:W2:Y:S04]  /*20f60*/  LDL.64 R2, [R20+0x8] ;  /* 0x0000080014027983 */ /* 0x0002a80000100a00 */
[----:B------:R1:W3:Y:S04]  /*20f70*/  LDL.64 R14, [R20+0x18] ;  /* 0x00001800140e7983 */ /* 0x0002e80000100a00 */
[----:B------:R1:W4:Y:S04]  /*20f80*/  LDL.64 R18, [R20+0x20] ;  /* 0x0000200014127983 */ /* 0x0003280000100a00 */
[----:B------:R-:W3:Y:S04]  /*20f90*/  LD.E.U8 R11, [R12.64+0x138] ;  /* 0x000138040c0b7980 */ /* 0x000ee8000c101100 */
[----:B------:R-:W3:Y:S04]  /*20fa0*/  LD.E.64 R16, [R12.64+0x120] ;  /* 0x000120040c107980 */ /* 0x000ee8000c101b00 */
[----:B------:R2:W5:Y:S04]  /*20fb0*/  LD.E R30, [R12.64+0x164] ;  /* 0x000164040c1e7980 */ /* 0x000568000c101900 */
[----:B------:R2:W5:Y:S04]  /*20fc0*/  LD.E.64 R26, [R12.64+0x110] ;  /* 0x000110040c1a7980 */ /* 0x000568000c101b00 */
[----:B------:R2:W5:Y:S04]  /*20fd0*/  LD.E.64 R24, [R12.64+0x128] ;  /* 0x000128040c187980 */ /* 0x000568000c101b00 */
[----:B-1----:R-:W3:Y:S04]  /*20fe0*/  LDL.64 R20, [R20+0x10] ;  /* 0x0000100014147983 */ /* 0x002ee80000100a00 */
[----:B--2---:R3:W2:Y:S04]  /*20ff0*/  LD.E R36, [R2.64] ;  /* 0x0000000402247980 */ /* 0x0046a8000c101900 */
[----:B----4-:R1:W4:Y:S04]  /*21000*/  LD.E R37, [R18.64] ;  /* 0x0000000412257980 */ /* 0x010328000c101900 */
[----:B---3--:R3:W4:Y:S01]  /*21010*/  LD.E R2, [R14.64+0x20] ;  /* 0x000020040e027980 */ /* 0x008722000c101900 */
[----:B------:R-:W-:-:S03]  /*21020*/  ISETP.NE.AND P0, PT, R11, RZ, PT ;  /* 0x000000ff0b00720c */ /* 0x000fc60003f05270 */
[----:B------:R4:W5:Y:S04]  /*21030*/  LD.E R34, [R20.64] ;  /* 0x0000000414227980 */ /* 0x000968000c101900 */
[----:B---3--:R-:W3:Y:S01]  /*21040*/  LD.E.64 R14, [R12.64+0x130] ;  /* 0x000130040c0e7980 */ /* 0x008ee2000c101b00 */
[----:B--2---:R-:W-:-:S04]  /*21050*/  SHF.R.S32.HI R3, RZ, 0x1f, R36 ;  /* 0x0000001fff037819 */ /* 0x004fc80000011424 */
[----:B------:R-:W-:-:S04]  /*21060*/  LEA.HI R3, R3, R36, RZ, 0x3 ;  /* 0x0000002403037211 */ /* 0x000fc800078f18ff */
[----:B-1----:R-:W-:-:S05]  /*21070*/  LOP3.LUT R18, R3, 0xfffffff8, RZ, 0xc0, !PT ;  /* 0xfffffff803127812 */ /* 0x002fca00078ec0ff */
[----:B------:R-:W-:-:S04]  /*21080*/  IMAD.IADD R35, R36, 0x1, -R18 ;  /* 0x0000000124237824 */ /* 0x000fc800078e0a12 */
[----:B------:R-:W-:-:S05]  /*21090*/  IMAD.SHL.U32 R32, R35, 0x4, RZ ;  /* 0x0000000423207824 */ /* 0x000fca00078e00ff */
[----:B------:R-:W-:-:S04]  /*210a0*/  IADD3 R64, R32, 0x20, RZ ;  /* 0x0000002020407810 */ /* 0x000fc80007ffe0ff */
[----:B------:R-:W-:Y:S01]  /*210b0*/  ISETP.GE.AND P1, PT, R64, R44, PT ;  /* 0x0000002c4000720c */ /* 0x000fe20003f26270 */
[----:B----4-:R-:W-:Y:S01]  /*210c0*/  IMAD R20, R17, R2, RZ ;  /* 0x0000000211147224 */ /* 0x010fe200078e02ff */
[----:B------:R-:W-:Y:S02]  /*210d0*/  SHF.R.S32.HI R18, RZ, 0x1f, R2 ;  /* 0x0000001fff127819 */ /* 0x000fe40000011402 */
[----:B------:R-:W-:Y:S02]  /*210e0*/  SEL R11, RZ, 0xffffffff, P1 ;  /* 0xffffffffff0b7807 */ /* 0x000fe40000800000 */
[----:B------:R-:W-:Y:S02]  /*210f0*/  ISETP.GE.AND P2, PT, R32, R44, PT ;  /* 0x0000002c2000720c */ /* 0x000fe40003f46270 */
[----:B------:R-:W-:Y:S01]  /*21100*/  SHF.R.S32.HI R68, RZ, 0x3, R3 ;  /* 0x00000003ff447819 */ /* 0x000fe20000011403 */
[C---:B------:R-:W-:Y:S01]  /*21110*/  IMAD R20, R16.reuse, R18, R20 ;  /* 0x0000001210147224 */ /* 0x040fe200078e0214 */
[----:B------:R-:W-:Y:S01]  /*21120*/  SEL R3, RZ, 0x1, P2 ;  /* 0x00000001ff037807 */ /* 0x000fe20001000000 */
[----:B------:R-:W-:Y:S01]  /*21130*/  IMAD.SHL.U32 R11, R11, 0x2, RZ ;  /* 0x000000020b0b7824 */ /* 0x000fe200078e00ff */
[----:B------:R-:W-:Y:S01]  /*21140*/  LEA R33, R37, R68, 0x7 ;  /* 0x0000004425217211 */ /* 0x000fe200078e38ff */
[----:B------:R-:W-:-:S03]  /*21150*/  IMAD.WIDE.U32 R28, R16, R2, RZ ;  /* 0x00000002101c7225 */ /* 0x000fc600078e00ff */
[----:B------:R-:W-:Y:S01]  /*21160*/  LOP3.LUT R31, R11, 0x2, R3, 0xe2, !PT ;  /* 0x000000020b1f7812 */ /* 0x000fe200078ee203 */
[-C--:B---3--:R-:W-:Y:S02]  /*21170*/  IMAD R19, R15, R2.reuse, RZ ;  /* 0x000000020f137224 */ /* 0x088fe400078e02ff */
[----:B------:R-:W-:-:S04]  /*21180*/  IMAD.WIDE.U32 R22, R14, R2, RZ ;  /* 0x000000020e167225 */ /* 0x000fc800078e00ff */
[----:B------:R-:W-:Y:S01]  /*21190*/  IMAD R18, R14, R18, R19 ;  /* 0x000000120e127224 */ /* 0x000fe200078e0213 */
[----:B------:R-:W-:Y:S01]  /*211a0*/  LEA R2, R35, R33, 0x4 ;  /* 0x0000002123027211 */ /* 0x000fe200078e20ff */
[----:B------:R-:W-:Y:S02]  /*211b0*/  IMAD.IADD R21, R29, 0x1, R20 ;  /* 0x000000011d157824 */ /* 0x000fe400078e0214 */
[----:B------:R-:W-:Y:S01]  /*211c0*/  IMAD.IADD R19, R23, 0x1, R18 ;  /* 0x0000000117137824 */ /* 0x000fe200078e0212 */
[----:B------:R-:W-:Y:S05]  /*211d0*/  @!P0 BRA `(.L_x_1485) ;  /* 0x00004f2000008947 */ /* 0x000fea0003800000 */
[----:B-----5:R-:W-:Y:S01]  /*211e0*/  ISETP.NE.AND P0, PT, R30, 0x1, PT ;  /* 0x000000011e00780c */ /* 0x020fe20003f05270 */
[----:B------:R-:W-:-:S12]  /*211f0*/  BSSY B0, `(.L_x_1486) ;  /* 0x0000006000007945 */ /* 0x000fd80003800000 */
[----:B------:R-:W-:Y:S05]  /*21200*/  @!P0 BRA `(.L_x_1487) ;  /* 0x0000004000008947 */ /* 0x000fea0003800000 */
[----:B------:R1:W2:Y:S04]  /*21210*/  LD.E R3, [R12.64+0x168] ;  /* 0x000168040c037980 */ /* 0x0002a8000c101900 */
[----:B-1----:R-:W3:Y:S01]  /*21220*/  LD.E R12, [R12.64+0x16c] ;  /* 0x00016c040c0c7980 */ /* 0x002ee2000c101900 */
[----:B--2---:R-:W-:-:S05]  /*21230*/  IMAD.HI.U32 R2, R2, R3, RZ ;  /* 0x0000000302027227 */ /* 0x004fca00078e00ff */
[----:B---3--:R-:W-:Y:S02]  /*21240*/  SHF.R.U32.HI R2, RZ, R12, R2 ;  /* 0x0000000cff027219 */ /* 0x008fe40000011602 */
.L_x_1487:
[----:B------:R-:W-:Y:S05]  /*21250*/  BSYNC B0 ;  /* 0x0000000000007941 */ /* 0x000fea0003800000 */
.L_x_1486:
[----:B------:R-:W-:Y:S01]  /*21260*/  MOV R20, R28 ;  /* 0x0000001c00147202 */ /* 0x000fe20000000f00 */
[----:B------:R-:W-:Y:S01]  /*21270*/  IMAD R12, R17, R2, RZ ;  /* 0x00000002110c7224 */ /* 0x000fe200078e02ff */
[----:B------:R-:W-:Y:S01]  /*21280*/  MOV R18, R22 ;  /* 0x0000001600127202 */ /* 0x000fe20000000f00 */
[-C--:B------:R-:W-:Y:S01]  /*21290*/  IMAD R13, R15, R2.reuse, RZ ;  /* 0x000000020f0d7224 */ /* 0x080fe200078e02ff */
[----:B------:R-:W-:Y:S01]  /*212a0*/  SHF.R.S32.HI R11, RZ, 0x1f, R2 ;  /* 0x0000001fff0b7819 */ /* 0x000fe20000011402 */
[----:B------:R-:W-:-:S04]  /*212b0*/  IMAD.WIDE.U32 R20, R16, R2, R20 ;  /* 0x0000000210147225 */ /* 0x000fc800078e0014 */
[----:B------:R-:W-:Y:S01]  /*212c0*/  IMAD.WIDE.U32 R2, R14, R2, R18 ;  /* 0x000000020e027225 */ /* 0x000fe200078e0012 */
[----:B------:R-:W-:-:S03]  /*212d0*/  LEA R18, P1, R20, R26, 0x1 ;  /* 0x0000001a14127211 */ /* 0x000fc600078208ff */
[-C--:B------:R-:W-:Y:S01]  /*212e0*/  IMAD R16, R16, R11.reuse, R12 ;  /* 0x0000000b10107224 */ /* 0x080fe200078e020c */
[----:B------:R-:W-:Y:S01]  /*212f0*/  LEA R19, P0, R2, R24, 0x1 ;  /* 0x0000001802137211 */ /* 0x000fe200078008ff */
[----:B------:R-:W-:-:S03]  /*21300*/  IMAD R14, R14, R11, R13 ;  /* 0x0000000b0e0e7224 */ /* 0x000fc600078e020d */
[----:B------:R-:W-:Y:S02]  /*21310*/  IADD3 R11, R21, R16, RZ ;  /* 0x00000010150b7210 */ /* 0x000fe40007ffe0ff */
[----:B------:R-:W-:Y:S02]  /*21320*/  IADD3 R14, R3, R14, RZ ;  /* 0x0000000e030e7210 */ /* 0x000fe40007ffe0ff */
[----:B------:R-:W-:Y:S02]  /*21330*/  LEA.HI.X R20, R20, R27, R11, 0x1, P1 ;  /* 0x0000001b14147211 */ /* 0x000fe400008f0c0b */
[----:B------:R-:W-:Y:S01]  /*21340*/  LEA.HI.X R24, R2, R25, R14, 0x1, P0 ;  /* 0x0000001902187211 */ /* 0x000fe200000f0c0e */
[----:B------:R-:W-:Y:S05]  /*21350*/  BRA.DIV ~URZ, `(.L_x_1488) ;  /* 0x00009d327f007947 */ /* 0x000fea000b800000 */
[----:B------:R1:W2:Y:S02]  /*21360*/  SHFL.IDX PT, R11, R20, RZ, 0x181f ;  /* 0x00181fff140b7589 */ /* 0x0002a400000e0000 */
.L_x_1586:
[----:B------:R-:W-:Y:S05]  /*21370*/  BRA.DIV ~URZ, `(.L_x_1489) ;  /* 0x00009d927f007947 */ /* 0x000fea000b800000 */
[----:B------:R3:W4:Y:S01]  /*21380*/  SHFL.IDX PT, R12, R18, RZ, 0x181f ;  /* 0x00181fff120c7589 */ /* 0x00072200000e0000 */
[----:B--2---:R-:W-:-:S03]  /*21390*/  MOV R13, R11 ;  /* 0x0000000b000d7202 */ /* 0x004fc60000000f00 */
[----:B------:R3:W2:Y:S04]  /*213a0*/  SHFL.IDX PT, R14, R24, RZ, 0x181f ;  /* 0x00181fff180e7589 */ /* 0x0006a800000e0000 */
[----:B------:R3:W1:Y:S02]  /*213b0*/  SHFL.IDX PT, R2, R19, RZ, 0x181f ;  /* 0x00181fff13027589 */ /* 0x00066400000e0000 */
.L_x_1587:
[----:B------:R-:W-:Y:S01]  /*213c0*/  IMAD R30, R34, R30, RZ ;  /* 0x0000001e221e7224 */ /* 0x000fe200078e02ff */
[----:B------:R-:W-:Y:S01]  /*213d0*/  BSSY B0, `(.L_x_1490) ;  /* 0x000001b000007945 */ /* 0x000fe20003800000 */
[----:B------:R-:W-:Y:S01]  /*213e0*/  CS2R R46, SRZ ;  /* 0x00000000002e7805 */ /* 0x000fe2000001ff00 */
[----:B------:R-:W-:Y:S01]  /*213f0*/  CS2R R28, SRZ ;  /* 0x00000000001c7805 */ /* 0x000fe2000001ff00 */
[----:B------:R-:W-:Y:S01]  /*21400*/  CS2R R22, SRZ ;  /* 0x0000000000167805 */ /* 0x000fe2000001ff00 */
[----:B------:R-:W-:Y:S01]  /*21410*/  ISETP.GE.AND P0, PT, R33, R30, PT ;  /* 0x0000001e2100720c */ /* 0x000fe20003f06270 */
[----:B------:R-:W-:Y:S01]  /*21420*/  CS2R R34, SRZ ;  /* 0x0000000000227805 */ /* 0x000fe2000001ff00 */
[----:B------:R-:W-:Y:S01]  /*21430*/  CS2R R26, SRZ ;  /* 0x00000000001a7805 */ /* 0x000fe2000001ff00 */
[----:B--2---:R-:W-:-:S10]  /*21440*/  MOV R3, R14 ;  /* 0x0000000e00037202 */ /* 0x004fd40000000f00 */
[----:B------:R-:W-:Y:S05]  /*21450*/  @P0 BRA `(.L_x_1491) ;  /* 0x0000012000000947 */ /* 0x000fea0003800000 */
[C---:B------:R-:W-:Y:S01]  /*21460*/  LOP3.LUT P0, RZ, R31.reuse, 0x2, RZ, 0xc0, !PT ;  /* 0x000000021fff7812 */ /* 0x040fe2000780c0ff */
[----:B------:R-:W-:Y:S01]  /*21470*/  CS2R R22, SRZ ;  /* 0x0000000000167805 */ /* 0x000fe2000001ff00 */
[----:B------:R-:W-:Y:S01]  /*21480*/  LOP3.LUT R11, R31, 0x1, RZ, 0xc0, !PT ;  /* 0x000000011f0b7812 */ /* 0x000fe200078ec0ff */
[----:B------:R-:W-:Y:S01]  /*21490*/  CS2R R26, SRZ ;  /* 0x00000000001a7805 */ /* 0x000fe2000001ff00 */
[----:B------:R-:W-:Y:S01]  /*214a0*/  CS2R R28, SRZ ;  /* 0x00000000001c7805 */ /* 0x000fe2000001ff00 */
[----:B------:R-:W-:Y:S01]  /*214b0*/  CS2R R34, SRZ ;  /* 0x0000000000227805 */ /* 0x000fe2000001ff00 */
[----:B------:R-:W-:-:S07]  /*214c0*/  ISETP.NE.U32.AND P1, PT, R11, 0x1, PT ;  /* 0x000000010b00780c */ /* 0x000fce0003f25070 */
[----:B------:R-:W-:-:S04]  /*214d0*/  @P0 SHF.R.S32.HI R11, RZ, 0x1f, R64 ;  /* 0x0000001fff0b0819 */ /* 0x000fc80000011440 */
[----:B------:R-:W-:Y:S02]  /*214e0*/  @P0 LEA.HI R11, R11, R64, RZ, 0x2 ;  /* 0x000000400b0b0211 */ /* 0x000fe400078f10ff */
[----:B----4-:R-:W-:Y:S02]  /*214f0*/  @!P1 IMAD.WIDE R16, R32, 0x2, R12 ;  /* 0x0000000220109825 */ /* 0x010fe400078e020c */
[----:B------:R-:W-:-:S03]  /*21500*/  @P0 LOP3.LUT R11, R11, 0xfffffffc, RZ, 0xc0, !PT ;  /* 0xfffffffc0b0b0812 */ /* 0x000fc600078ec0ff */
[----:B------:R2:W5:Y:S02]  /*21510*/  @!P1 LD.E.64 R22, [R16.64] ;  /* 0x0000000410169980 */ /* 0x000564000c101b00 */
[----:B------:R-:W-:-:S04]  /*21520*/  @P0 IMAD.WIDE R14, R11, 0x2, R12 ;  /* 0x000000020b0e0825 */ /* 0x000fc800078e020c */
[--C-:B-1----:R-:W-:Y:S01]  /*21530*/  @P0 IMAD.WIDE R12, R11, 0x2, R2.reuse ;  /* 0x000000020b0c0825 */ /* 0x102fe200078e0202 */
[----:B------:R2:W5:Y:S03]  /*21540*/  @P0 LD.E.64 R28, [R14.64] ;  /* 0x000000040e1c0980 */ /* 0x000566000c101b00 */
[----:B------:R-:W-:Y:S01]  /*21550*/  @!P1 IMAD.WIDE R2, R32, 0x2, R2 ;  /* 0x0000000220029825 */ /* 0x000fe200078e0202 */
[----:B------:R2:W5:Y:S04]  /*21560*/  @P0 LD.E.64 R34, [R12.64] ;  /* 0x000000040c220980 */ /* 0x000568000c101b00 */
[----:B------:R2:W5:Y:S02]  /*21570*/  @!P1 LD.E.64 R26, [R2.64] ;  /* 0x00000004021a9980 */ /* 0x000564000c101b00 */
.L_x_1491:
[----:B------:R-:W-:Y:S05]  /*21580*/  BSYNC B0 ;  /* 0x0000000000007941 */ /* 0x000fea0003800000 */
.L_x_1490:
[----:B--2-45:R-:W-:Y:S01]  /*21590*/  IMAD.MOV.U32 R12, RZ, RZ, R28 ;  /* 0x000000ffff0c7224 */ /* 0x034fe200078e001c */
[----:B------:R-:W-:Y:S01]  /*215a0*/  MOV R3, R22 ;  /* 0x0000001600037202 */ /* 0x000fe20000000f00 */
[----:B------:R-:W-:-:S02]  /*215b0*/  IMAD.MOV.U32 R11, RZ, RZ, R29 ;  /* 0x000000ffff0b7224 */ /* 0x000fc400078e001d */
[----:B-1----:R-:W-:-:S03]  /*215c0*/  IMAD.MOV.U32 R2, RZ, RZ, R23 ;  /* 0x000000ffff027224 */ /* 0x002fc600078e0017 */
        /* <DEDUP_REMOVED lines=8> */
[----:B------:R-:W-:Y:S05]  /*21650*/  BRA.DIV ~URZ, `(.L_x_1492) ;  /* 0x00009c227f007947 */ /* 0x000fea000b800000 */
[----:B------:R1:W2:Y:S04]  /*21660*/  SHFL.IDX PT, R13, R20, 0x1, 0x181f ;  /* 0x00381f00140d7f89 */ /* 0x0002a800000e0000 */
[----:B------:R1:W4:Y:S04]  /*21670*/  SHFL.IDX PT, R12, R18, 0x1, 0x181f ;  /* 0x00381f00120c7f89 */ /* 0x00032800000e0000 */
[----:B------:R1:W3:Y:S04]  /*21680*/  SHFL.IDX PT, R11, R24, 0x1, 0x181f ;  /* 0x00381f00180b7f89 */ /* 0x0002e800000e0000 */
[----:B------:R1:W1:Y:S02]  /*21690*/  SHFL.IDX PT, R2, R19, 0x1, 0x181f ;  /* 0x00381f0013027f89 */ /* 0x00026400000e0000 */
.L_x_1588:
[----:B------:R-:W-:Y:S01]  /*216a0*/  IADD3 R3, R33, 0x10, RZ ;  /* 0x0000001021037810 */ /* 0x000fe20007ffe0ff */
[----:B------:R-:W-:Y:S01]  /*216b0*/  BSSY B0, `(.L_x_1493) ;  /* 0x0000019000007945 */ /* 0x000fe20003800000 */
[----:B------:R-:W-:Y:S01]  /*216c0*/  CS2R R38, SRZ ;  /* 0x0000000000267805 */ /* 0x000fe2000001ff00 */
[----:B------:R-:W-:Y:S01]  /*216d0*/  CS2R R42, SRZ ;  /* 0x00000000002a7805 */ /* 0x000fe2000001ff00 */
[----:B------:R-:W-:Y:S01]  /*216e0*/  ISETP.GE.AND P0, PT, R3, R30, PT ;  /* 0x0000001e0300720c */ /* 0x000fe20003f06270 */
[----:B------:R-:W-:Y:S01]  /*216f0*/  CS2R R40, SRZ ;  /* 0x0000000000287805 */ /* 0x000fe2000001ff00 */
[----:B---3--:R-:W-:-:S11]  /*21700*/  IMAD.MOV.U32 R3, RZ, RZ, R11 ;  /* 0x000000ffff037224 */ /* 0x008fd600078e000b */
        /* <DEDUP_REMOVED lines=10> */
[----:B--2-4-:R-:W-:Y:S02]  /*217b0*/  @!P1 IMAD.WIDE R16, R32, 0x2, R12 ;  /* 0x0000000220109825 */ /* 0x014fe400078e020c */
        /* <DEDUP_REMOVED lines=8> */
.L_x_1494:
[----:B------:R-:W-:Y:S05]  /*21840*/  BSYNC B0 ;  /* 0x0000000000007941 */ /* 0x000fea0003800000 */
.L_x_1493:
        /* <DEDUP_REMOVED lines=13> */
[----:B------:R1:W2:Y:S02]  /*21920*/  SHFL.IDX PT, R11, R20, 0x2, 0x181f ;  /* 0x00581f00140b7f89 */ /* 0x0002a400000e0000 */
.L_x_1589:
[----:B------:R-:W-:Y:S05]  /*21930*/  BRA.DIV ~URZ, `(.L_x_1496) ;  /* 0x00009ba27f007947 */ /* 0x000fea000b800000 */
[----:B------:R3:W4:Y:S01]  /*21940*/  SHFL.IDX PT, R12, R18, 0x2, 0x181f ;  /* 0x00581f00120c7f89 */ /* 0x00072200000e0000 */
[----:B--2---:R-:W-:-:S03]  /*21950*/  MOV R13, R11 ;  /* 0x0000000b000d7202 */ /* 0x004fc60000000f00 */
[----:B------:R3:W2:Y:S04]  /*21960*/  SHFL.IDX PT, R14, R24, 0x2, 0x181f ;  /* 0x00581f00180e7f89 */ /* 0x0006a800000e0000 */
[----:B------:R3:W1:Y:S02]  /*21970*/  SHFL.IDX PT, R2, R19, 0x2, 0x181f ;  /* 0x00581f0013027f89 */ /* 0x00066400000e0000 */
.L_x_1590:
[----:B------:R-:W-:Y:S01]  /*21980*/  IADD3 R3, R33, 0x20, RZ ;  /* 0x0000002021037810 */ /* 0x000fe20007ffe0ff */
[----:B------:R-:W-:Y:S01]  /*21990*/  BSSY B0, `(.L_x_1497) ;  /* 0x000001b000007945 */ /* 0x000fe20003800000 */
[----:B------:R-:W-:Y:S01]  /*219a0*/  CS2R R62, SRZ ;  /* 0x00000000003e7805 */ /* 0x000fe2000001ff00 */
[----:B------:R-:W-:Y:S01]  /*219b0*/  CS2R R52, SRZ ;  /* 0x0000000000347805 */ /* 0x000fe2000001ff00 */
[----:B------:R-:W-:Y:S01]  /*219c0*/  ISETP.GE.AND P0, PT, R3, R30, PT ;  /* 0x0000001e0300720c */ /* 0x000fe20003f06270 */
[----:B------:R-:W-:Y:S01]  /*219d0*/  CS2R R48, SRZ ;  /* 0x0000000000307805 */ /* 0x000fe2000001ff00 */
[----:B------:R-:W-:Y:S01]  /*219e0*/  CS2R R54, SRZ ;  /* 0x0000000000367805 */ /* 0x000fe2000001ff00 */
[----:B------:R-:W-:Y:S01]  /*219f0*/  CS2R R50, SRZ ;  /* 0x0000000000327805 */ /* 0x000fe2000001ff00 */
[----:B--2---:R-:W-:-:S09]  /*21a00*/  IMAD.MOV.U32 R3, RZ, RZ, R14 ;  /* 0x000000ffff037224 */ /* 0x004fd200078e000e */
        /* <DEDUP_REMOVED lines=19> */
.L_x_1498:
[----:B------:R-:W-:Y:S05]  /*21b40*/  BSYNC B0 ;  /* 0x0000000000007941 */ /* 0x000fea0003800000 */
.L_x_1497:
        /* <DEDUP_REMOVED lines=17> */
.L_x_1591:
        /* <DEDUP_REMOVED lines=26> */
.L_x_1501:
[----:B------:R-:W-:Y:S05]  /*21e00*/  BSYNC B0 ;  /* 0x0000000000007941 */ /* 0x000fea0003800000 */
.L_x_1500:
        /* <DEDUP_REMOVED lines=14> */
.L_x_1592:
[----:B------:R-:W-:Y:S05]  /*21ef0*/  BRA.DIV ~URZ, `(.L_x_1503) ;  /* 0x000099b27f007947 */ /* 0x000fea000b800000 */
[----:B------:R3:W4:Y:S01]  /*21f00*/  SHFL.IDX PT, R12, R18, 0x4, 0x181f ;  /* 0x00981f00120c7f89 */ /* 0x00072200000e0000 */
[----:B--2---:R-:W-:-:S03]  /*21f10*/  MOV R13, R11 ;  /* 0x0000000b000d7202 */ /* 0x004fc60000000f00 */
[----:B------:R3:W2:Y:S04]  /*21f20*/  SHFL.IDX PT, R14, R24, 0x4, 0x181f ;  /* 0x00981f00180e7f89 */ /* 0x0006a800000e0000 */
[----:B------:R3:W1:Y:S02]  /*21f30*/  SHFL.IDX PT, R2, R19, 0x4, 0x181f ;  /* 0x00981f0013027f89 */ /* 0x00066400000e0000 */
.L_x_1593:
[----:B------:R-:W-:Y:S01]  /*21f40*/  IADD3 R3, R33, 0x40, RZ ;  /* 0x0000004021037810 */ /* 0x000fe20007ffe0ff */
[----:B------:R-:W-:Y:S01]  /*21f50*/  BSSY B0, `(.L_x_1504) ;  /* 0x000001b000007945 */ /* 0x000fe20003800000 */
[----:B------:R-:W-:Y:S01]  /*21f60*/  CS2R R70, SRZ ;  /* 0x0000000000467805 */ /* 0x000fe2000001ff00 */
[----:B------:R-:W-:Y:S01]  /*21f70*/  CS2R R64, SRZ ;  /* 0x0000000000407805 */ /* 0x000fe2000001ff00 */
[----:B------:R-:W-:Y:S01]  /*21f80*/  ISETP.GE.AND P0, PT, R3, R30, PT ;  /* 0x0000001e0300720c */ /* 0x000fe20003f06270 */
[----:B------:R-:W-:Y:S01]  /*21f90*/  CS2R R72, SRZ ;  /* 0x0000000000487805 */ /* 0x000fe2000001ff00 */
[----:B------:R-:W-:Y:S01]  /*21fa0*/  CS2R R66, SRZ ;  /* 0x0000000000427805 */ /* 0x000fe2000001ff00 */
[----:B--2---:R-:W-:-:S10]  /*21fb0*/  IMAD.MOV.U32 R3, RZ, RZ, R14 ;  /* 0x000000ffff037224 */ /* 0x004fd400078e000e */
        /* <DEDUP_REMOVED lines=8> */
[----:B------:R-:W-:-:S04]  /*22040*/  @P0 IADD3 R11, R32, 0x20, RZ ;  /* 0x00000020200b0810 */ /* 0x000fc80007ffe0ff */
[----:B------:R-:W-:Y:S02]  /*22050*/  @P0 SHF.R.S32.HI R14, RZ, 0x1f, R11 ;  /* 0x0000001fff0e0819 */ /* 0x000fe4000001140b */
[----:B----4-:R-:W-:Y:S02]  /*22060*/  @!P1 IMAD.WIDE R16, R32, 0x2, R12 ;  /* 0x0000000220109825 */ /* 0x010fe400078e020c */
[----:B------:R-:W-:-:S03]  /*22070*/  @P0 LEA.HI R11, R14, R11, RZ, 0x2 ;  /* 0x0000000b0e0b0211 */ /* 0x000fc600078f10ff */
[----:B------:R2:W5:Y:S01]  /*22080*/  @!P1 LD.E.64 R64, [R16.64] ;  /* 0x0000000410409980 */ /* 0x000562000c101b00 */
[----:B------:R-:W-:-:S05]  /*22090*/  @P0 LOP3.LUT R11, R11, 0xfffffffc, RZ, 0xc0, !PT ;  /* 0xfffffffc0b0b0812 */ /* 0x000fca00078ec0ff */
[----:B------:R-:W-:-:S04]  /*220a0*/  @P0 IMAD.WIDE R14, R11, 0x2, R12 ;  /* 0x000000020b0e0825 */ /* 0x000fc800078e020c */
[--C-:B-1----:R-:W-:Y:S01]  /*220b0*/  @P0 IMAD.WIDE R12, R11, 0x2, R2.reuse ;  /* 0x000000020b0c0825 */ /* 0x102fe200078e0202 */
[----:B------:R2:W5:Y:S03]  /*220c0*/  @P0 LD.E.64 R70, [R14.64] ;  /* 0x000000040e460980 */ /* 0x000566000c101b00 */
[----:B------:R-:W-:Y:S01]  /*220d0*/  @!P1 IMAD.WIDE R2, R32, 0x2, R2 ;  /* 0x0000000220029825 */ /* 0x000fe200078e0202 */
[----:B------:R2:W5:Y:S04]  /*220e0*/  @P0 LD.E.64 R72, [R12.64] ;  /* 0x000000040c480980 */ /* 0x000568000c101b00 */
[----:B------:R2:W5:Y:S02]  /*220f0*/  @!P1 LD.E.64 R66, [R2.64] ;  /* 0x0000000402429980 */ /* 0x000564000c101b00 */
.L_x_1505:
[----:B------:R-:W-:Y:S05]  /*22100*/  BSYNC B0 ;  /* 0x0000000000007941 */ /* 0x000fea0003800000 */
.L_x_1504:
[----:B--2-45:R-:W-:Y:S01]  /*22110*/  IMAD.MOV.U32 R12, RZ, RZ, R70 ;  /* 0x000000ffff0c7224 */ /* 0x034fe200078e0046 */
[----:B------:R-:W-:Y:S01]  /*22120*/  MOV R3, R64 ;  /* 0x0000004000037202 */ /* 0x000fe20000000f00 */
[----:B------:R-:W-:Y:S01]  /*22130*/  IMAD.MOV.U32 R11, RZ, RZ, R71 ;  /* 0x000000ffff0b7224 */ /* 0x000fe200078e0047 */
[----:B------:R-:W-:Y:S01]  /*22140*/  CS2R R80, SRZ ;  /* 0x0000000000507805 */ /* 0x000fe2000001ff00 */
        /* <DEDUP_REMOVED lines=11> */
.L_x_1594:
[----:B------:R-:W-:Y:S05]  /*22200*/  BRA.DIV ~URZ, `(.L_x_1507) ;  /* 0x000098927f007947 */ /* 0x000fea000b800000 */
[----:B------:R4:W1:Y:S01]  /*22210*/  SHFL.IDX PT, R12, R18, 0x5, 0x181f ;  /* 0x00b81f00120c7f89 */ /* 0x00086200000e0000 */
[----:B--2---:R-:W-:-:S03]  /*22220*/  MOV R13, R11 ;  /* 0x0000000b000d7202 */ /* 0x004fc60000000f00 */
[----:B------:R4:W2:Y:S04]  /*22230*/  SHFL.IDX PT, R14, R24, 0x5, 0x181f ;  /* 0x00b81f00180e7f89 */ /* 0x0008a800000e0000 */
[----:B------:R4:W3:Y:S02]  /*22240*/  SHFL.IDX PT, R2, R19, 0x5, 0x181f ;  /* 0x00b81f0013027f89 */ /* 0x0008e400000e0000 */
.L_x_1595:
[----:B------:R-:W-:Y:S01]  /*22250*/  IADD3 R3, R33, 0x50, RZ ;  /* 0x0000005021037810 */ /* 0x000fe20007ffe0ff */
[----:B------:R-:W-:Y:S01]  /*22260*/  BSSY B0, `(.L_x_1508) ;  /* 0x000001a000007945 */ /* 0x000fe20003800000 */
[----:B------:R-:W-:Y:S01]  /*22270*/  CS2R R74, SRZ ;  /* 0x00000000004a7805 */ /* 0x000fe2000001ff00 */
[----:B------:R-:W-:Y:S01]  /*22280*/  CS2R R78, SRZ ;  /* 0x00000000004e7805 */ /* 0x000fe2000001ff00 */
[----:B------:R-:W-:Y:S01]  /*22290*/  ISETP.GE.AND P0, PT, R3, R30, PT ;  /* 0x0000001e0300720c */ /* 0x000fe20003f06270 */
[----:B------:R-:W-:Y:S01]  /*222a0*/  CS2R R76, SRZ ;  /* 0x00000000004c7805 */ /* 0x000fe2000001ff00 */
[----:B--2---:R-:W-:-:S11]  /*222b0*/  IMAD.MOV.U32 R3, RZ, RZ, R14 ;  /* 0x000000ffff037224 */ /* 0x004fd600078e000e */
        /* <DEDUP_REMOVED lines=10> */
[----:B-1----:R-:W-:Y:S02]  /*22360*/  @!P1 IMAD.WIDE R16, R32, 0x2, R12 ;  /* 0x0000000220109825 */ /* 0x002fe400078e020c */
[----:B------:R-:W-:-:S03]  /*22370*/  @P0 LEA.HI R11, R14, R11, RZ, 0x2 ;  /* 0x0000000b0e0b0211 */ /* 0x000fc600078f10ff */
[----:B------:R1:W5:Y:S01]  /*22380*/  @!P1 LD.E.64 R74, [R16.64] ;  /* 0x00000004104a9980 */ /* 0x000362000c101b00 */
[----:B------:R-:W-:-:S05]  /*22390*/  @P0 LOP3.LUT R11, R11, 0xfffffffc, RZ, 0xc0, !PT ;  /* 0xfffffffc0b0b0812 */ /* 0x000fca00078ec0ff */
[----:B------:R-:W-:-:S04]  /*223a0*/  @P0 IMAD.WIDE R14, R11, 0x2, R12 ;  /* 0x000000020b0e0825 */ /* 0x000fc800078e020c */
[--C-:B---3--:R-:W-:Y:S01]  /*223b0*/  @P0 IMAD.WIDE R12, R11, 0x2, R2.reuse ;  /* 0x000000020b0c0825 */ /* 0x108fe200078e0202 */
[----:B------:R1:W5:Y:S03]  /*223c0*/  @P0 LD.E.64 R80, [R14.64] ;  /* 0x000000040e500980 */ /* 0x000366000c101b00 */
[----:B------:R-:W-:Y:S01]  /*223d0*/  @!P1 IMAD.WIDE R2, R32, 0x2, R2 ;  /* 0x0000000220029825 */ /* 0x000fe200078e0202 */
[----:B------:R1:W5:Y:S04]  /*223e0*/  @P0 LD.E.64 R78, [R12.64] ;  /* 0x000000040c4e0980 */ /* 0x000368000c101b00 */
[----:B------:R1:W5:Y:S02]  /*223f0*/  @!P1 LD.E.64 R76, [R2.64] ;  /* 0x00000004024c9980 */ /* 0x000364000c101b00 */
.L_x_1509:
[----:B------:R-:W-:Y:S05]  /*22400*/  BSYNC B0 ;  /* 0x0000000000007941 */ /* 0x000fea0003800000 */
.L_x_1508:
[----:B-1---5:R-:W-:Y:S01]  /*22410*/  IMAD.MOV.U32 R12, RZ, RZ, R80 ;  /* 0x000000ffff0c7224 */ /* 0x022fe200078e0050 */
[----:B------:R-:W-:Y:S01]  /*22420*/  MOV R3, R74 ;  /* 0x0000004a00037202 */ /* 0x000fe20000000f00 */
[----:B------:R-:W-:-:S02]  /*22430*/  IMAD.MOV.U32 R11, RZ, RZ, R81 ;  /* 0x000000ffff0b7224 */ /* 0x000fc400078e0051 */
[----:B---3--:R-:W-:-:S03]  /*22440*/  IMAD.MOV.U32 R2, RZ, RZ, R75 ;  /* 0x000000ffff027224 */ /* 0x008fc600078e004b */
        /* <DEDUP_REMOVED lines=10> */
.L_x_1596:
[----:B------:R-:W-:Y:S01]  /*224f0*/  SHF.R.S32.HI R2, RZ, 0x1f, R36 ;  /* 0x0000001fff027819 */ /* 0x000fe20000011424 */
[----:B------:R-:W-:-:S03]  /*22500*/  IMAD.SHL.U32 R11, R37, 0x80, RZ ;  /* 0x00000080250b7824 */ /* 0x000fc600078e00ff */
[----:B------:R-:W-:-:S04]  /*22510*/  LEA.HI R2, R2, R36, RZ, 0x3 ;  /* 0x0000002402027211 */ /* 0x000fc800078f18ff */
[----:B------:R-:W-:Y:S01]  /*22520*/  LEA.HI.SX32 R11, R2, R11, 0x1d ;  /* 0x0000000b020b7211 */ /* 0x000fe200078feaff */
[----:B------:R-:W-:Y:S05]  /*22530*/  BRA.DIV ~URZ, `(.L_x_1511) ;  /* 0x000097527f007947 */ /* 0x000fea000b800000 */
[----:B------:R3:W1:Y:S04]  /*22540*/  SHFL.IDX PT, R12, R18, 0x6, 0x181f ;  /* 0x00d81f00120c7f89 */ /* 0x00066800000e0000 */
[----:B------:R3:W4:Y:S04]  /*22550*/  SHFL.IDX PT, R14, R24, 0x6, 0x181f ;  /* 0x00d81f00180e7f89 */ /* 0x00072800000e0000 */
[----:B------:R3:W2:Y:S02]  /*22560*/  SHFL.IDX PT, R2, R19, 0x6, 0x181f ;  /* 0x00d81f0013027f89 */ /* 0x0006a400000e0000 */
.L_x_1597:
[----:B------:R-:W-:Y:S01]  /*22570*/  IADD3 R11, R11, 0x60, RZ ;  /* 0x000000600b0b7810 */ /* 0x000fe20007ffe0ff */
[----:B------:R-:W-:Y:S01]  /*22580*/  BSSY B0, `(.L_x_1512) ;  /* 0x000001b000007945 */ /* 0x000fe20003800000 */
[----:B------:R-:W-:Y:S01]  /*22590*/  CS2R R86, SRZ ;  /* 0x0000000000567805 */ /* 0x000fe2000001ff00 */
[----:B------:R-:W-:Y:S01]  /*225a0*/  CS2R R82, SRZ ;  /* 0x0000000000527805 */ /* 0x000fe2000001ff00 */
[----:B------:R-:W-:Y:S01]  /*225b0*/  ISETP.GE.AND P0, PT, R11, R30, PT ;  /* 0x0000001e0b00720c */ /* 0x000fe20003f06270 */
[----:B------:R-:W-:Y:S01]  /*225c0*/  CS2R R88, SRZ ;  /* 0x0000000000587805 */ /* 0x000fe2000001ff00 */
[----:B------:R-:W-:Y:S01]  /*225d0*/  CS2R R84, SRZ ;  /* 0x0000000000547805 */ /* 0x000fe2000001ff00 */
[----:B----4-:R-:W-:-:S10]  /*225e0*/  IMAD.MOV.U32 R3, RZ, RZ, R14 ;  /* 0x000000ffff037224 */ /* 0x010fd400078e000e */
        /* <DEDUP_REMOVED lines=10> */
[----:B-12---:R-:W-:Y:S02]  /*22690*/  @!P1 IMAD.WIDE R16, R32, 0x2, R12 ;  /* 0x0000000220109825 */ /* 0x006fe400078e020c */
[----:B------:R-:W-:-:S03]  /*226a0*/  @P0 LEA.HI R11, R14, R11, RZ, 0x2 ;  /* 0x0000000b0e0b0211 */ /* 0x000fc600078f10ff */
[----:B------:R1:W5:Y:S01]  /*226b0*/  @!P1 LD.E.64 R82, [R16.64] ;  /* 0x0000000410529980 */ /* 0x000362000c101b00 */
[----:B------:R-:W-:-:S05]  /*226c0*/  @P0 LOP3.LUT R11, R11, 0xfffffffc, RZ, 0xc0, !PT ;  /* 0xfffffffc0b0b0812 */ /* 0x000fca00078ec0ff */
[----:B------:R-:W-:-:S04]  /*226d0*/  @P0 IMAD.WIDE R14, R11, 0x2, R12 ;  /* 0x000000020b0e0825 */ /* 0x000fc800078e020c */
[--C-:B------:R-:W-:Y:S01]  /*226e0*/  @P0 IMAD.WIDE R12, R11, 0x2, R2.reuse ;  /* 0x000000020b0c0825 */ /* 0x100fe200078e0202 */
[----:B------:R1:W5:Y:S03]  /*226f0*/  @P0 LD.E.64 R86, [R14.64] ;  /* 0x000000040e560980 */ /* 0x000366000c101b00 */
[----:B------:R-:W-:Y:S01]  /*22700*/  @!P1 IMAD.WIDE R2, R32, 0x2, R2 ;  /* 0x0000000220029825 */ /* 0x000fe200078e0202 */
[----:B------:R1:W5:Y:S04]  /*22710*/  @P0 LD.E.64 R88, [R12.64] ;  /* 0x000000040c580980 */ /* 0x000368000c101b00 */
[----:B------:R1:W5:Y:S02]  /*22720*/  @!P1 LD.E.64 R84, [R2.64] ;  /* 0x0000000402549980 */ /* 0x000364000c101b00 */
.L_x_1513:
[----:B------:R-:W-:Y:S05]  /*22730*/  BSYNC B0 ;  /* 0x0000000000007941 */ /* 0x000fea0003800000 */
.L_x_1512:
[----:B-1---5:R-:W-:Y:S01]  /*22740*/  IMAD.MOV.U32 R12, RZ, RZ, R86 ;  /* 0x000000ffff0c7224 */ /* 0x022fe200078e0056 */
[----:B------:R-:W-:Y:S01]  /*22750*/  MOV R3, R82 ;  /* 0x0000005200037202 */ /* 0x000fe20000000f00 */
[----:B------:R-:W-:Y:S01]  /*22760*/  IMAD.MOV.U32 R11, RZ, RZ, R87 ;  /* 0x000000ffff0b7224 */ /* 0x000fe200078e0057 */
[----:B------:R-:W-:Y:S01]  /*22770*/  CS2R R96, SRZ ;  /* 0x0000000000607805 */ /* 0x000fe2000001ff00 */
[----:B--2---:R-:W-:-:S03]  /*22780*/  IMAD.MOV.U32 R2, RZ, RZ, R83 ;  /* 0x000000ffff027224 */ /* 0x004fc600078e0053 */
        /* <DEDUP_REMOVED lines=10> */
.L_x_1598:
[----:B------:R-:W-:Y:S01]  /*22830*/  SHF.R.S32.HI R2, RZ, 0x1f, R36 ;  /* 0x0000001fff027819 */ /* 0x000fe20000011424 */
[----:B------:R-:W-:-:S03]  /*22840*/  IMAD.SHL.U32 R11, R37, 0x80, RZ ;  /* 0x00000080250b7824 */ /* 0x000fc600078e00ff */
[----:B------:R-:W-:-:S04]  /*22850*/  LEA.HI R2, R2, R36, RZ, 0x3 ;  /* 0x0000002402027211 */ /* 0x000fc800078f18ff */
[----:B------:R-:W-:Y:S01]  /*22860*/  LEA.HI.SX32 R11, R2, R11, 0x1d ;  /* 0x0000000b020b7211 */ /* 0x000fe200078feaff */
[----:B------:R-:W-:Y:S05]  /*22870*/  BRA.DIV ~URZ, `(.L_x_1515) ;  /* 0x000095f27f007947 */ /* 0x000fea000b800000 */
[----:B------:R4:W1:Y:S04]  /*22880*/  SHFL.IDX PT, R12, R18, 0x7, 0x181f ;  /* 0x00f81f00120c7f89 */ /* 0x00086800000e0000 */
[----:B------:R4:W3:Y:S04]  /*22890*/  SHFL.IDX PT, R14, R24, 0x7, 0x181f ;  /* 0x00f81f00180e7f89 */ /* 0x0008e800000e0000 */
[----:B------:R4:W2:Y:S02]  /*228a0*/  SHFL.IDX PT, R2, R19, 0x7, 0x181f ;  /* 0x00f81f0013027f89 */ /* 0x0008a400000e0000 */
.L_x_1599:
        /* <DEDUP_REMOVED lines=27> */
.L_x_1517:
[----:B------:R-:W-:Y:S05]  /*22a60*/  BSYNC B0 ;  /* 0x0000000000007941 */ /* 0x000fea0003800000 */
.L_x_1516:
[----:B-1----:R-:W-:Y:S01]  /*22a70*/  IADD3 R12, R45, -c[0x0][0x20], RZ ;  /* 0x800008002d0c7a10 */ /* 0x002fe20007ffe0ff */
[----:B------:R-:W-:-:S04]  /*22a80*/  DEPBAR.LE SB0, 0x1 ;  /* 0x000080400000791a */ /* 0x000fc80000000000 */
[----:B--2---:R1:W2:Y:S04]  /*22a90*/  LDL.64 R2, [R12+0x20] ;  /* 0x000020000c027983 */ /* 0x0042a80000100a00 */
[----:B-1----:R-:W3:Y:S01]  /*22aa0*/  LDL.64 R12, [R12+0x28] ;  /* 0x000028000c0c7983 */ /* 0x002ee20000100a00 */
[----:B------:R-:W-:Y:S03]  /*22ab0*/  WARPSYNC 0xffffffff ;  /* 0xffffffff00007948 */ /* 0x000fe60003800000 */
[----:B------:R-:W-:Y:S06]  /*22ac0*/  BAR.SYNC.DEFER_BLOCKING 0x0 ;  /* 0x0000000000007b1d */ /* 0x000fec0000010000 */
[----:B--2---:R1:W2:Y:S04]  /*22ad0*/  LD.E R14, [R2.64] ;  /* 0x00000004020e7980 */ /* 0x0042a8000c101900 */
[----:B---34-:R3:W4:Y:S01]  /*22ae0*/  LD.E.64 R24, [R12.64] ;  /* 0x000000040c187980 */ /* 0x018722000c101b00 */
[----:B------:R-:W-:Y:S01]  /*22af0*/  IMAD.SHL.U32 R11, R68, 0x40, RZ ;  /* 0x00000040440b7824 */ /* 0x000fe200078e00ff */
[----:B------:R-:W-:Y:S01]  /*22b00*/  BSSY B1, `(.L_x_1518) ;  /* 0x0000082000017945 */ /* 0x000fe20003800000 */
[----:B---3--:R-:W-:-:S04]  /*22b10*/  SHF.R.S32.HI R13, RZ, 0x1f, R36 ;  /* 0x0000001fff0d7819 */ /* 0x008fc80000011424 */
[CC--:B-1----:R-:W-:Y:S02]  /*22b20*/  LEA.HI R2, R13.reuse, R36.reuse, RZ, 0x3 ;  /* 0x000000240d027211 */ /* 0x0c2fe400078f18ff */
[----:B------:R-:W-:Y:S02]  /*22b30*/  LEA.HI R13, R13, R36, RZ, 0x6 ;  /* 0x000000240d0d7211 */ /* 0x000fe400078f30ff */
[----:B------:R-:W-:-:S03]  /*22b40*/  LOP3.LUT R2, R2, 0xfffffff8, RZ, 0xc0, !PT ;  /* 0xfffffff802027812 */ /* 0x000fc600078ec0ff */
[----:B------:R-:W-:Y:S02]  /*22b50*/  IMAD.SHL.U32 R13, R13, 0x8, RZ ;  /* 0x000000080d0d7824 */ /* 0x000fe400078e00ff */
[----:B------:R-:W-:Y:S01]  /*22b60*/  IMAD.IADD R3, R36, 0x1, -R2 ;  /* 0x0000000124037824 */ /* 0x000fe200078e0a02 */
[----:B------:R-:W-:Y:S01]  /*22b70*/  LOP3.LUT R2, R11, 0x1c0, RZ, 0xc0, !PT ;  /* 0x000001c00b027812 */ /* 0x000fe200078ec0ff */
[----:B-----5:R-:W-:Y:S02]  /*22b80*/  IMAD.MOV.U32 R11, RZ, RZ, R96 ;  /* 0x000000ffff0b7224 */ /* 0x020fe400078e0060 */
[----:B------:R-:W-:-:S03]  /*22b90*/  IMAD.SHL.U32 R3, R3, 0x8, RZ ;  /* 0x0000000803037824 */ /* 0x000fc600078e00ff */
[----:B------:R-:W-:Y:S01]  /*22ba0*/  PRMT R45, R45, 0x5410, R11 ;  /* 0x000054102d2d7816 */ /* 0x000fe2000000000b */
[----:B------:R-:W-:Y:S01]  /*22bb0*/  IMAD.MOV.U32 R11, RZ, RZ, R97 ;  /* 0x000000ffff0b7224 */ /* 0x000fe200078e0061 */
[----:B------:R-:W-:Y:S02]  /*22bc0*/  LOP3.LUT R3, R2, 0x38, R3, 0xf8, !PT ;  /* 0x0000003802037812 */ /* 0x000fe400078ef803 */
[----:B------:R-:W-:Y:S02]  /*22bd0*/  SHF.R.U32.HI R2, RZ, 0x3, R2 ;  /* 0x00000003ff027819 */ /* 0x000fe40000011602 */
[----:B------:R-:W-:Y:S01]  /*22be0*/  PRMT R45, R11, 0x7610, R45 ;  /* 0x000076100b2d7816 */ /* 0x000fe2000000002d */
[----:B------:R-:W-:Y:S01]  /*22bf0*/  IMAD.MOV.U32 R11, RZ, RZ, R95 ;  /* 0x000000ffff0b7224 */ /* 0x000fe200078e005f */
[----:B------:R-:W-:Y:S01]  /*22c00*/  LOP3.LUT R12, R3, R2, RZ, 0x3c, !PT ;  /* 0x00000002030c7212 */ /* 0x000fe200078e3cff */
[----:B------:R-:W-:Y:S02]  /*22c10*/  IMAD.MOV.U32 R3, RZ, RZ, R90 ;  /* 0x000000ffff037224 */ /* 0x000fe400078e005a */
[----:B------:R-:W-:Y:S01]  /*22c20*/  IMAD.MOV.U32 R2, RZ, RZ, R91 ;  /* 0x000000ffff027224 */ /* 0x000fe200078e005b */
[----:B------:R-:W-:Y:S01]  /*22c30*/  LOP3.LUT R13, R12, 0xfffffe00, R13, 0xf8, !PT ;  /* 0xfffffe000c0d7812 */ /* 0x000fe200078ef80d */
[----:B------:R-:W-:-:S03]  /*22c40*/  IMAD.MOV.U32 R12, RZ, RZ, R94 ;  /* 0x000000ffff0c7224 */ /* 0x000fc600078e005e */
[----:B------:R-:W-:Y:S01]  /*22c50*/  PRMT R36, R2, 0x5410, R3 ;  /* 0x0000541002247816 */ /* 0x000fe20000000003 */
[----:B------:R-:W-:Y:S01]  /*22c60*/  IMAD.MOV.U32 R3, RZ, RZ, R92 ;  /* 0x000000ffff037224 */ /* 0x000fe200078e005c */
[----:B------:R-:W-:Y:S01]  /*22c70*/  PRMT R37, R11, 0x5410, R12 ;  /* 0x000054100b257816 */ /* 0x000fe2000000000c */
[----:B------:R-:W-:-:S05]  /*22c80*/  IMAD.MOV.U32 R2, RZ, RZ, R93 ;  /* 0x000000ffff027224 */ /* 0x000fca00078e005d */
[----:B------:R-:W-:Y:S01]  /*22c90*/  PRMT R31, R2, 0x5410, R3 ;  /* 0x00005410021f7816 */ /* 0x000fe20000000003 */
[----:B--2---:R-:W-:-:S05]  /*22ca0*/  IMAD R14, R14, -0x80, R30 ;  /* 0xffffff800e0e7824 */ /* 0x004fca00078e021e */
[----:B------:R-:W-:-:S04]  /*22cb0*/  IMNMX R30, R14, 0x80, PT ;  /* 0x000000800e1e7817 */ /* 0x000fc80003800200 */
[----:B------:R-:W-:Y:S01]  /*22cc0*/  ISETP.GE.AND P0, PT, R68, R30, PT ;  /* 0x0000001e4400720c */ /* 0x000fe20003f06270 */
[----:B----4-:R-:W-:-:S12]  /*22cd0*/  IMAD.WIDE.U32 R24, R13, 0x2, R24 ;  /* 0x000000020d187825 */ /* 0x010fd800078e0018 */
[----:B------:R-:W-:Y:S05]  /*22ce0*/  @P0 BRA `(.L_x_1519) ;  /* 0x0000063000000947 */ /* 0x000fea0003800000 */
[----:B------:R-:W-:Y:S01]  /*22cf0*/  ISETP.GE.AND P0, PT, R32, R44, PT ;  /* 0x0000002c2000720c */ /* 0x000fe20003f06270 */
[----:B------:R-:W-:-:S12]  /*22d00*/  BSSY B0, `(.L_x_1520) ;  /* 0x0000030000007945 */ /* 0x000fd80003800000 */
[----:B------:R-:W-:Y:S05]  /*22d10*/  @P0 BRA `(.L_x_1521) ;  /* 0x000002e000000947 */ /* 0x000fea0003800000 */
[----:B------:R-:W2:Y:S01]  /*22d20*/  LD.E.128 R12, [R24.64] ;  /* 0x00000004180c7980 */ /* 0x000ea2000c101d00 */
[----:B------:R-:W-:Y:S02]  /*22d30*/  SHF.R.U32.HI R16, RZ, 0x10, R27 ;  /* 0x00000010ff107819 */ /* 0x000fe4000001161b */
[----:B------:R-:W-:Y:S02]  /*22d40*/  SHF.R.U32.HI R17, RZ, 0x10, R23 ;  /* 0x00000010ff117819 */ /* 0x000fe40000011617 */
[----:B------:R-:W-:Y:S02]  /*22d50*/  PRMT R16, R21, 0x5410, R16 ;  /* 0x0000541015107816 */ /* 0x000fe40000000010 */
[----:B------:R-:W-:Y:S02]  /*22d60*/  PRMT R17, R69, 0x5410, R17 ;  /* 0x0000541045117816 */ /* 0x000fe40000000011 */
[----:B------:R-:W-:Y:S01]  /*22d70*/  SHF.R.U64 R19, R26, 0x10, R27 ;  /* 0x000000101a137819 */ /* 0x000fe2000000121b */
[----:B------:R-:W-:Y:S01]  /*22d80*/  IMAD.U32 R26, R16, 0x10000, RZ ;  /* 0x00010000101a7824 */ /* 0x000fe200078e00ff */
[----:B------:R-:W-:Y:S01]  /*22d90*/  SHF.R.U64 R2, R22, 0x10, R23 ;  /* 0x0000001016027819 */ /* 0x000fe20000001217 */
[----:B------:R-:W-:Y:S01]  /*22da0*/  IMAD.U32 R23, R17, 0x10000, RZ ;  /* 0x0001000011177824 */ /* 0x000fe200078e00ff */
[----:B------:R-:W-:-:S02]  /*22db0*/  PRMT R19, R21, 0x5432, R19 ;  /* 0x0000543215137816 */ /* 0x000fc40000000013 */
[----:B------:R-:W-:Y:S02]  /*22dc0*/  LOP3.LUT R17, R17, 0xffff0000, RZ, 0xc0, !PT ;  /* 0xffff000011117812 */ /* 0x000fe400078ec0ff */
[----:B------:R-:W-:Y:S02]  /*22dd0*/  PRMT R22, R69, 0x5432, R2 ;  /* 0x0000543245167816 */ /* 0x000fe40000000002 */
[----:B------:R-:W-:Y:S02]  /*22de0*/  LOP3.LUT R16, R16, 0xffff0000, RZ, 0xc0, !PT ;  /* 0xffff000010107812 */ /* 0x000fe400078ec0ff */
[C---:B--2---:R-:W-:Y:S01]  /*22df0*/  LOP3.LUT R18, R14.reuse, 0xffff0000, RZ, 0xc0, !PT ;  /* 0xffff00000e127812 */ /* 0x044fe200078ec0ff */
[----:B------:R-:W-:Y:S01]  /*22e00*/  IMAD.U32 R21, R14, 0x10000, RZ ;  /* 0x000100000e157824 */ /* 0x000fe200078e00ff */
[C---:B------:R-:W-:Y:S01]  /*22e10*/  LOP3.LUT R14, R15.reuse, 0xffff0000, RZ, 0xc0, !PT ;  /* 0xffff00000f0e7812 */ /* 0x040fe200078ec0ff */
[----:B------:R-:W-:Y:S01]  /*22e20*/  IMAD.U32 R20, R15, 0x10000, RZ ;  /* 0x000100000f147824 */ /* 0x000fe200078e00ff */
[----:B------:R-:W-:Y:S01]  /*22e30*/  SHF.L.U32 R11, R12, 0x10, RZ ;  /* 0x000000100c0b7819 */ /* 0x000fe200000006ff */
[-C--:B------:R-:W-:Y:S01]  /*22e40*/  FMUL.FTZ R15, R18, R26.reuse ;  /* 0x0000001a120f7220 */ /* 0x080fe20000410000 */
[----:B------:R-:W-:Y:S01]  /*22e50*/  LOP3.LUT R3, R12, 0xffff0000, RZ, 0xc0, !PT ;  /* 0xffff00000c037812 */ /* 0x000fe200078ec0ff */
[-C--:B------:R-:W-:Y:S01]  /*22e60*/  FMUL.FTZ R18, R18, R23.reuse ;  /* 0x0000001712127220 */ /* 0x080fe20000410000 */
[----:B------:R-:W-:Y:S01]  /*22e70*/  SHF.L.U32 R2, R13, 0x10, RZ ;  /* 0x000000100d027819 */ /* 0x000fe200000006ff */
[----:B------:R-:W-:Y:S01]  /*22e80*/  FFMA.FTZ R23, R21, R23, -R15 ;  /* 0x0000001715177223 */ /* 0x000fe2000001080f */
[----:B------:R-:W-:Y:S01]  /*22e90*/  LOP3.LUT R12, R13, 0xffff0000, RZ, 0xc0, !PT ;  /* 0xffff00000d0c7812 */ /* 0x000fe200078ec0ff */
[----:B------:R-:W-:Y:S01]  /*22ea0*/  FFMA.FTZ R18, R21, R26, R18 ;  /* 0x0000001a15127223 */ /* 0x000fe20000010012 */
[----:B------:R-:W-:Y:S01]  /*22eb0*/  SHF.L.U32 R21, R22, 0x10, RZ ;  /* 0x0000001016157819 */ /* 0x000fe200000006ff */
[----:B------:R-:W-:Y:S01]  /*22ec0*/  FMUL.FTZ R15, R14, R17 ;  /* 0x000000110e0f7220 */ /* 0x000fe20000410000 */
[----:B------:R-:W-:Y:S01]  /*22ed0*/  LOP3.LUT R22, R22, 0xffff0000, RZ, 0xc0, !PT ;  /* 0xffff000016167812 */ /* 0x000fe200078ec0ff */
[C---:B------:R-:W-:Y:S01]  /*22ee0*/  IMAD.U32 R26, R19.reuse, 0x10000, RZ ;  /* 0x00010000131a7824 */ /* 0x040fe200078e00ff */
[----:B------:R-:W-:Y:S01]  /*22ef0*/  LOP3.LUT R19, R19, 0xffff0000, RZ, 0xc0, !PT ;  /* 0xffff000013137812 */ /* 0x000fe200078ec0ff */
[----:B------:R-:W-:-:S02]  /*22f00*/  FMUL.FTZ R13, R14, R16 ;  /* 0x000000100e0d7220 */ /* 0x000fc40000410000 */
[C---:B------:R-:W-:Y:S02]  /*22f10*/  FFMA.FTZ R15, R20.reuse, R16, R15 ;  /* 0x00000010140f7223 */ /* 0x040fe4000001000f */
[C---:B------:R-:W-:Y:S02]  /*22f20*/  FMUL.FTZ R16, R3.reuse, R26 ;  /* 0x0000001a03107220 */ /* 0x040fe40000410000 */
[----:B------:R-:W-:Y:S02]  /*22f30*/  FFMA.FTZ R17, R20, R17, -R13 ;  /* 0x0000001114117223 */ /* 0x000fe4000001080d */
[----:B------:R-:W-:Y:S02]  /*22f40*/  FMUL.FTZ R3, R3, R21 ;  /* 0x0000001503037220 */ /* 0x000fe40000410000 */
[C---:B------:R-:W-:Y:S01]  /*22f50*/  FMUL.FTZ R14, R12.reuse, R19 ;  /* 0x000000130c0e7220 */ /* 0x040fe20000410000 */
[----:B------:R-:W-:Y:S01]  /*22f60*/  F2FP.BF16.PACK_AB R15, R15, R17 ;  /* 0x000000110f0f723e */ /* 0x000fe200000010ff */
[----:B------:R-:W-:-:S02]  /*22f70*/  FMUL.FTZ R13, R12, R22 ;  /* 0x000000160c0d7220 */ /* 0x000fc40000410000 */
[C---:B------:R-:W-:Y:S02]  /*22f80*/  FFMA.FTZ R12, R11.reuse, R26, R3 ;  /* 0x0000001a0b0c7223 */ /* 0x040fe40000010003 */
[----:B------:R-:W-:Y:S02]  /*22f90*/  FFMA.FTZ R16, R11, R21, -R16 ;  /* 0x000000150b107223 */ /* 0x000fe40000010810 */
[----:B------:R-:W-:Y:S01]  /*22fa0*/  FFMA.FTZ R3, R2, R22, -R14 ;  /* 0x0000001602037223 */ /* 0x000fe2000001080e */
[----:B------:R-:W-:Y:S01]  /*22fb0*/  F2FP.BF16.PACK_AB R14, R18, R23 ;  /* 0x00000017120e723e */ /* 0x000fe200000010ff */
[----:B------:R-:W-:Y:S01]  /*22fc0*/  FFMA.FTZ R13, R2, R19, R13 ;  /* 0x00000013020d7223 */ /* 0x000fe2000001000d */
[----:B------:R-:W-:-:S04]  /*22fd0*/  F2FP.BF16.PACK_AB R12, R12, R16 ;  /* 0x000000100c0c723e */ /* 0x000fc800000010ff */
[----:B------:R-:W-:-:S05]  /*22fe0*/  F2FP.BF16.PACK_AB R13, R13, R3 ;  /* 0x000000030d0d723e */ /* 0x000fca00000010ff */
[----:B------:R1:W-:Y:S02]  /*22ff0*/  ST.E.128 [R24.64], R12 ;  /* 0x0000000c18007985 */ /* 0x0003e4000c101d04 */
.L_x_1521:
[----:B------:R-:W-:Y:S05]  /*23000*/  BSYNC B0 ;  /* 0x0000000000007941 */ /* 0x000fea0003800000 */
.L_x_1520:
[----:B------:R-:W-:-:S04]  /*23010*/  IADD3 R2, R32, 0x20, RZ ;  /* 0x0000002020027810 */ /* 0x000fc80007ffe0ff */
[----:B------:R-:W-:-:S13]  /*23020*/  ISETP.GE.AND P0, PT, R2, R44, PT ;  /* 0x0000002c0200720c */ /* 0x000fda0003f06270 */
[----:B------:R-:W-:Y:S05]  /*23030*/  @P0 BRA `(.L_x_1519) ;  /* 0x000002e000000947 */ /* 0x000fea0003800000 */
[----:B-1----:R-:W2:Y:S01]  /*23040*/  LD.E.128 R12, [R24.64+0x4000] ;  /* 0x00400004180c7980 */ /* 0x002ea2000c101d00 */
[----:B------:R-:W-:Y:S02]  /*23050*/  SHF.R.U32.HI R16, RZ, 0x10, R35 ;  /* 0x00000010ff107819 */ /* 0x000fe40000011623 */
[----:B------:R-:W-:Y:S02]  /*23060*/  SHF.R.U32.HI R17, RZ, 0x10, R29 ;  /* 0x00000010ff117819 */ /* 0x000fe4000001161d */
[----:B------:R-:W-:Y:S02]  /*23070*/  PRMT R16, R98, 0x5410, R16 ;  /* 0x0000541062107816 */ /* 0x000fe40000000010 */
[----:B------:R-:W-:Y:S02]  /*23080*/  PRMT R17, R99, 0x5410, R17 ;  /* 0x0000541063117816 */ /* 0x000fe40000000011 */
[----:B------:R-:W-:Y:S01]  /*23090*/  SHF.R.U64 R19, R34, 0x10, R35 ;  /* 0x0000001022137819 */ /* 0x000fe20000001223 */
[----:B------:R-:W-:Y:S01]  /*230a0*/  IMAD.U32 R26, R16, 0x10000, RZ ;  /* 0x00010000101a7824 */ /* 0x000fe200078e00ff */
[----:B------:R-:W-:Y:S01]  /*230b0*/  SHF.R.U64 R2, R28, 0x10, R29 ;  /* 0x000000101c027819 */ /* 0x000fe2000000121d */
[C---:B------:R-:W-:Y:S01]  /*230c0*/  IMAD.U32 R23, R17.reuse, 0x10000, RZ ;  /* 0x0001000011177824 */ /* 0x040fe200078e00ff */
[----:B------:R-:W-:-:S02]  /*230d0*/  LOP3.LUT R17, R17, 0xffff0000, RZ, 0xc0, !PT ;  /* 0xffff000011117812 */ /* 0x000fc400078ec0ff */
[----:B------:R-:W-:Y:S02]  /*230e0*/  PRMT R19, R98, 0x5432, R19 ;  /* 0x0000543262137816 */ /* 0x000fe40000000013 */
        /* <DEDUP_REMOVED lines=34> */
[----:B------:R1:W-:Y:S02]  /*23310*/  ST.E.128 [R24.64+0x4000], R12 ;  /* 0x0040000c18007985 */ /* 0x0003e4000c101d04 */
.L_x_1519:
[----:B------:R-:W-:Y:S05]  /*23320*/  BSYNC B1 ;  /* 0x0000000000017941 */ /* 0x000fea0003800000 */
.L_x_1518:
[----:B------:R-:W-:Y:S01]  /*23330*/  IADD3 R2, R68, 0x10, RZ ;  /* 0x0000001044027810 */ /* 0x000fe20007ffe0ff */
[----:B------:R-:W-:Y:S03]  /*23340*/  BSSY B1, `(.L_x_1522) ;  /* 0x0000066000017945 */ /* 0x000fe60003800000 */
[----:B------:R-:W-:-:S13]  /*23350*/  ISETP.GE.AND P0, PT, R2, R30, PT ;  /* 0x0000001e0200720c */ /* 0x000fda0003f06270 */
[----:B------:R-:W-:Y:S05]  /*23360*/  @P0 BRA `(.L_x_1523) ;  /* 0x0000063000000947 */ /* 0x000fea0003800000 */
[----:B------:R-:W-:Y:S01]  /*23370*/  ISETP.GE.AND P0, PT, R32, R44, PT ;  /* 0x0000002c2000720c */ /* 0x000fe20003f06270 */
[----:B------:R-:W-:-:S12]  /*23380*/  BSSY B0, `(.L_x_1524) ;  /* 0x0000030000007945 */ /* 0x000fd80003800000 */
        /* <DEDUP_REMOVED lines=47> */
.L_x_1525:
[----:B------:R-:W-:Y:S05]  /*23680*/  BSYNC B0 ;  /* 0x0000000000007941 */ /* 0x000fea0003800000 */
.L_x_1524:
        /* <DEDUP_REMOVED lines=49> */
.L_x_1523:
[----:B------:R-:W-:Y:S05]  /*239a0*/  BSYNC B1 ;  /* 0x0000000000017941 */ /* 0x000fea0003800000 */
.L_x_1522:
        /* <DEDUP_REMOVED lines=53> */
.L_x_1529:
[----:B------:R-:W-:Y:S05]  /*23d00*/  BSYNC B0 ;  /* 0x0000000000007941 */ /* 0x000fea0003800000 */
.L_x_1528:
        /* <DEDUP_REMOVED lines=49> */
.L_x_1527:
[----:B------:R-:W-:Y:S05]  /*24020*/  BSYNC B1 ;  /* 0x0000000000017941 */ /* 0x000fea0003800000 */
.L_x_1526:
        /* <DEDUP_REMOVED lines=53> */
.L_x_1533:
[----:B------:R-:W-:Y:S05]  /*24380*/  BSYNC B0 ;  /* 0x0000000000007941 */ /* 0x000fea0003800000 */
.L_x_1532:
        /* <DEDUP_REMOVED lines=49> */
.L_x_1531:
[----:B------:R-:W-:Y:S05]  /*246a0*/  BSYNC B1 ;  /* 0x0000000000017941 */ /* 0x000fea0003800000 */
.L_x_1530:
        /* <DEDUP_REMOVED lines=53> */
.L_x_1537:
[----:B------:R-:W-:Y:S05]  /*24a00*/  BSYNC B0 ;  /* 0x0000000000007941 */ /* 0x000fea0003800000 */
.L_x_1536:
        /* <DEDUP_REMOVED lines=49> */
.L_x_1535:
[----:B------:R-:W-:Y:S05]  /*24d20*/  BSYNC B1 ;  /* 0x0000000000017941 */ /* 0x000fea0003800000 */
.L_x_1534:
        /* <DEDUP_REMOVED lines=53> */
.L_x_1541:
[----:B------:R-:W-:Y:S05]  /*25080*/  BSYNC B0 ;  /* 0x0000000000007941 */ /* 0x000fea0003800000 */
.L_x_1540:
        /* <DEDUP_REMOVED lines=49> */
.L_x_1539:
[----:B------:R-:W-:Y:S05]  /*253a0*/  BSYNC B1 ;  /* 0x0000000000017941 */ /* 0x000fea0003800000 */
.L_x_1538:
        /* <DEDUP_REMOVED lines=53> */
.L_x_1545:
[----:B------:R-:W-:Y:S05]  /*25700*/  BSYNC B0 ;  /* 0x0000000000007941 */ /* 0x000fea0003800000 */
.L_x_1544:
        /* <DEDUP_REMOVED lines=49> */
.L_x_1543:
[----:B------:R-:W-:Y:S05]  /*25a20*/  BSYNC B1 ;  /* 0x0000000000017941 */ /* 0x000fea0003800000 */
.L_x_1542:
[----:B------:R-:W-:Y:S01]  /*25a30*/  IADD3 R2, R68, 0x70, RZ ;  /* 0x0000007044027810 */ /* 0x000fe20007ffe0ff */
[----:B------:R-:W-:-:S03]  /*25a40*/  IMAD.MOV.U32 R3, RZ, RZ, 0x0 ;  /* 0x00000000ff037424 */ /* 0x000fc600078e00ff */
[----:B------:R-:W-:Y:S01]  /*25a50*/  ISETP.GE.AND P0, PT, R2, R30, PT ;  /* 0x0000001e0200720c */ /* 0x000fe20003f06270 */
[----:B------:R-:W-:-:S12]  /*25a60*/  IMAD.MOV.U32 R2, RZ, RZ, R140 ;  /* 0x000000ffff027224 */ /* 0x000fd800078e008c */
[----:B------:R-:W-:Y:S05]  /*25a70*/  @P0 RET.REL.NODEC R2 `(_ZN7cutlass13device_kernelIN5flash19enable_sm80_to_sm89INS1_16FlashAttnFwdSm80INS1_25CollectiveMainloopFwdSm80ILi4ELi1ELb0EN4cute5tupleIJNS5_1CILi128EEENS7_ILi48EEES8_EEELi128ENS_10bfloat16_tEfNS_4arch4Sm80ELb0ELb1ELb0ELb1ELb1ELb1ELb1ELb0EEENS1_21CollectiveEpilogueFwdINS6_IJS8_S8_S9_EEENS6_IJNS7_ILi1EEESH_SH_EEESB_SD_Li128ELb1ELb1ELb0ELb0EEENS1_19SingleTileSchedulerILb1ELb0ELb1ELi128EEEEEEEEEvNT_6ParamsE) ;  /* 0xfffda58002000950 */ /* 0x000fea0003c3ffff */
        /* <DEDUP_REMOVED lines=49> */
.L_x_1547:
[----:B------:R-:W-:Y:S05]  /*25d90*/  BSYNC B0 ;  /* 0x0000000000007941 */ /* 0x000fea0003800000 */
.L_x_1546:
[----:B------:R-:W-:Y:S01]  /*25da0*/  IADD3 R2, R32, 0x20, RZ ;  /* 0x0000002020027810 */ /* 0x000fe20007ffe0ff */
[----:B------:R-:W-:-:S03]  /*25db0*/  IMAD.MOV.U32 R3, RZ, RZ, 0x0 ;  /* 0x00000000ff037424 */ /* 0x000fc600078e00ff */
[----:B------:R-:W-:Y:S01]  /*25dc0*/  ISETP.GE.AND P0, PT, R2, R44, PT ;  /* 0x0000002c0200720c */ /* 0x000fe20003f06270 */
[----:B------:R-:W-:-:S12]  /*25dd0*/  IMAD.MOV.U32 R2, RZ, RZ, R140 ;  /* 0x000000ffff027224 */ /* 0x000fd800078e008c */
[----:B------:R-:W-:Y:S05]  /*25de0*/  @P0 RET.REL.NODEC R2 `(_ZN7cutlass13device_kernelIN5flash19enable_sm80_to_sm89INS1_16FlashAttnFwdSm80INS1_25CollectiveMainloopFwdSm80ILi4ELi1ELb0EN4cute5tupleIJNS5_1CILi128EEENS7_ILi48EEES8_EEELi128ENS_10bfloat16_tEfNS_4arch4Sm80ELb0ELb1ELb0ELb1ELb1ELb1ELb1ELb0EEENS1_21CollectiveEpilogueFwdINS6_IJS8_S8_S9_EEENS6_IJNS7_ILi1EEESH_SH_EEESB_SD_Li128ELb1ELb1ELb0ELb0EEENS1_19SingleTileSchedulerILb1ELb0ELb1ELi128EEEEEEEEEvNT_6ParamsE) ;  /* 0xfffda21002000950 */ /* 0x000fea0003c3ffff */
        /* <DEDUP_REMOVED lines=43> */
[----:B------:R-:W-:Y:S01]  /*260a0*/  F2FP.BF16.PACK_AB R12, R12, R16 ;  /* 0x000000100c0c723e */ /* 0x000fe200000010ff */
[----:B------:R-:W-:-:S03]  /*260b0*/  IMAD.MOV.U32 R2, RZ, RZ, R140 ;  /* 0x000000ffff027224 */ /* 0x000fc600078e008c */
[----:B------:R-:W-:Y:S02]  /*260c0*/  F2FP.BF16.PACK_AB R13, R13, R3 ;  /* 0x000000030d0d723e */ /* 0x000fe400000010ff */
[----:B------:R-:W-:-:S03]  /*260d0*/  MOV R3, 0x0 ;  /* 0x0000000000037802 */ /* 0x000fc60000000f00 */
[----:B------:R1:W-:Y:S01]  /*260e0*/  ST.E.128 [R24.64+0x7800], R12 ;  /* 0x0078000c18007985 */ /* 0x0003e2000c101d04 */
[----:B------:R-:W-:Y:S05]  /*260f0*/  RET.REL.NODEC R2 `(_ZN7cutlass13device_kernelIN5flash19enable_sm80_to_sm89INS1_16FlashAttnFwdSm80INS1_25CollectiveMainloopFwdSm80ILi4ELi1ELb0EN4cute5tupleIJNS5_1CILi128EEENS7_ILi48EEES8_EEELi128ENS_10bfloat16_tEfNS_4arch4Sm80ELb0ELb1ELb0ELb1ELb1ELb1ELb1ELb0EEENS1_21CollectiveEpilogueFwdINS6_IJS8_S8_S9_EEENS6_IJNS7_ILi1EEESH_SH_EEESB_SD_Li128ELb1ELb1ELb0ELb0EEENS1_19SingleTileSchedulerILb1ELb0ELb1ELi128EEEEEEEEEvNT_6ParamsE) ;  /* 0xfffd9f0002007950 */ /* 0x000fea0003c3ffff */
.L_x_1485:
[----:B-----5:R-:W-:Y:S01]  /*26100*/  ISETP.NE.AND P0, PT, R30, 0x1, PT ;  /* 0x000000011e00780c */ /* 0x020fe20003f05270 */
[----:B------:R-:W-:Y:S01]  /*26110*/  BSSY B0, `(.L_x_1548) ;  /* 0x0000007000007945 */ /* 0x000fe20003800000 */
[----:B------:R-:W-:-:S11]  /*26120*/  SHF.L.U32 R55, R35, 0x3, RZ ;  /* 0x0000000323377819 */ /* 0x000fd600000006ff */
[----:B------:R-:W-:Y:S05]  /*26130*/  @!P0 BRA `(.L_x_1549) ;  /* 0x0000004000008947 */ /* 0x000fea0003800000 */
[----:B------:R1:W2:Y:S04]  /*26140*/  LD.E R3, [R12.64+0x168] ;  /* 0x000168040c037980 */ /* 0x0002a8000c101900 */
[----:B-1----:R-:W3:Y:S01]  /*26150*/  LD.E R12, [R12.64+0x16c] ;  /* 0x00016c040c0c7980 */ /* 0x002ee2000c101900 */
[----:B--2---:R-:W-:-:S05]  /*26160*/  IMAD.HI.U32 R2, R2, R3, RZ ;  /* 0x0000000302027227 */ /* 0x004fca00078e00ff */
[----:B---3--:R-:W-:Y:S02]  /*26170*/  SHF.R.U32.HI R2, RZ, R12, R2 ;  /* 0x0000000cff027219 */ /* 0x008fe40000011602 */
.L_x_1549:
[----:B------:R-:W-:Y:S05]  /*26180*/  BSYNC B0 ;  /* 0x0000000000007941 */ /* 0x000fea0003800000 */
.L_x_1548:
[----:B------:R-:W-:Y:S01]  /*26190*/  MOV R12, R28 ;  /* 0x0000001c000c7202 */ /* 0x000fe20000000f00 */
[-C--:B------:R-:W-:Y:S01]  /*261a0*/  IMAD R17, R17, R2.reuse, RZ ;  /* 0x0000000211117224 */ /* 0x080fe200078e02ff */
[----:B------:R-:W-:Y:S01]  /*261b0*/  MOV R13, R21 ;  /* 0x00000015000d7202 */ /* 0x000fe20000000f00 */
[----:B------:R-:W-:Y:S01]  /*261c0*/  IMAD.MOV.U32 R18, RZ, RZ, R22 ;  /* 0x000000ffff127224 */ /* 0x000fe200078e0016 */
[----:B------:R-:W-:Y:S01]  /*261d0*/  SHF.R.S32.HI R11, RZ, 0x1f, R2 ;  /* 0x0000001fff0b7819 */ /* 0x000fe20000011402 */
[-C--:B------:R-:W-:Y:S02]  /*261e0*/  IMAD R15, R15, R2.reuse, RZ ;  /* 0x000000020f0f7224 */ /* 0x080fe400078e02ff */
[----:B------:R-:W-:-:S04]  /*261f0*/  IMAD.WIDE.U32 R12, R16, R2, R12 ;  /* 0x00000002100c7225 */ /* 0x000fc800078e000c */
[-C--:B------:R-:W-:Y:S02]  /*26200*/  IMAD R16, R16, R11.reuse, R17 ;  /* 0x0000000b10107224 */ /* 0x080fe400078e0211 */
[----:B------:R-:W-:Y:S01]  /*26210*/  IMAD.WIDE.U32 R2, R14, R2, R18 ;  /* 0x000000020e027225 */ /* 0x000fe200078e0012 */
[----:B------:R-:W-:Y:S02]  /*26220*/  LEA R18, P1, R12, R26, 0x1 ;  /* 0x0000001a0c127211 */ /* 0x000fe400078208ff */
[----:B------:R-:W-:Y:S01]  /*26230*/  IADD3 R13, R13, R16, RZ ;  /* 0x000000100d0d7210 */ /* 0x000fe20007ffe0ff */
[----:B------:R-:W-:Y:S01]  /*26240*/  IMAD R11, R14, R11, R15 ;  /* 0x0000000b0e0b7224 */ /* 0x000fe200078e020f */
[----:B------:R-:W-:Y:S02]  /*26250*/  LEA R19, P0, R2, R24, 0x1 ;  /* 0x0000001802137211 */ /* 0x000fe400078008ff */
[----:B------:R-:W-:Y:S01]  /*26260*/  LEA.HI.X R17, R12, R27, R13, 0x1, P1 ;  /* 0x0000001b0c117211 */ /* 0x000fe200008f0c0d */
[----:B------:R-:W-:-:S05]  /*26270*/  IMAD.IADD R3, R3, 0x1, R11 ;  /* 0x0000000103037824 */ /* 0x000fca00078e020b */
[----:B------:R-:W-:Y:S01]  /*26280*/  LEA.HI.X R16, R2, R25, R3, 0x1, P0 ;  /* 0x0000001902107211 */ /* 0x000fe200000f0c03 */
[----:B------:R-:W-:Y:S05]  /*26290*/  BRA.DIV ~URZ, `(.L_x_1550) ;  /* 0x00005d327f007947 */ /* 0x000fea000b800000 */
[----:B------:R1:W2:Y:S02]  /*262a0*/  SHFL.IDX PT, R11, R17, RZ, 0x181f ;  /* 0x00181fff110b7589 */ /* 0x0002a400000e0000 */
.L_x_1600:
[----:B------:R-:W-:Y:S05]  /*262b0*/  BRA.DIV ~URZ, `(.L_x_1551) ;  /* 0x00005d927f007947 */ /* 0x000fea000b800000 */
[----:B------:R3:W4:Y:S01]  /*262c0*/  SHFL.IDX PT, R12, R18, RZ, 0x181f ;  /* 0x00181fff120c7589 */ /* 0x00072200000e0000 */
[----:B--2---:R-:W-:-:S03]  /*262d0*/  MOV R13, R11 ;  /* 0x0000000b000d7202 */ /* 0x004fc60000000f00 */
[----:B------:R3:W2:Y:S04]  /*262e0*/  SHFL.IDX PT, R15, R16, RZ, 0x181f ;  /* 0x00181fff100f7589 */ /* 0x0006a800000e0000 */
[----:B------:R3:W1:Y:S02]  /*262f0*/  SHFL.IDX PT, R14, R19, RZ, 0x181f ;  /* 0x00181fff130e7589 */ /* 0x00066400000e0000 */
.L_x_1601:
[----:B------:R-:W-:Y:S01]  /*26300*/  IMAD R20, R34, R30, RZ ;  /* 0x0000001e22147224 */ /* 0x000fe200078e02ff */
[----:B------:R-:W-:Y:S01]  /*26310*/  ISETP.GE.AND P0, PT, R55, R44, PT ;  /* 0x0000002c3700720c */ /* 0x000fe20003f06270 */
[----:B------:R-:W-:Y:S01]  /*26320*/  CS2R R30, SRZ ;  /* 0x00000000001e7805 */ /* 0x000fe2000001ff00 */
[----:B------:R-:W-:Y:S01]  /*26330*/  SHF.R.S32.HI R21, RZ, 0x1f, R55 ;  /* 0x0000001fff157819 */ /* 0x000fe20000011437 */
[----:B------:R-:W-:Y:S01]  /*26340*/  CS2R R28, SRZ ;  /* 0x00000000001c7805 */ /* 0x000fe2000001ff00 */
[----:B------:R-:W-:-:S13]  /*26350*/  ISETP.GE.OR P0, PT, R33, R20, P0 ;  /* 0x000000142100720c */ /* 0x000fda0000706670 */
[C---:B------:R-:W-:Y:S01]  /*26360*/  @!P0 IMAD.SHL.U32 R2, R55.reuse, 0x2, RZ ;  /* 0x0000000237028824 */ /* 0x040fe200078e00ff */
[----:B------:R-:W-:-:S04]  /*26370*/  @!P0 SHF.L.U64.HI R3, R55, 0x1, R21 ;  /* 0x0000000137038819 */ /* 0x000fc80000010215 */
[----:B----4-:R-:W-:-:S05]  /*26380*/  @!P0 IADD3 R12, P1, R12, R2, RZ ;  /* 0x000000020c0c8210 */ /* 0x010fca0007f3e0ff */
[--C-:B------:R-:W-:Y:S01]  /*26390*/  @!P0 IMAD.X R13, R13, 0x1, R3.reuse, P1 ;  /* 0x000000010d0d8824 */ /* 0x100fe200008e0603 */
[----:B-1----:R-:W-:Y:S01]  /*263a0*/  @!P0 IADD3 R2, P1, R14, R2, RZ ;  /* 0x000000020e028210 */ /* 0x002fe20007f3e0ff */
[----:B------:R-:W-:Y:S01]  /*263b0*/  CS2R R26, SRZ ;  /* 0x00000000001a7805 */ /* 0x000fe2000001ff00 */
[----:B------:R-:W-:Y:S02]  /*263c0*/  CS2R R24, SRZ ;  /* 0x0000000000187805 */ /* 0x000fe4000001ff00 */
[----:B------:R-:W4:Y:S01]  /*263d0*/  @!P0 LD.E.128 R28, [R12.64] ;  /* 0x000000040c1c8980 */ /* 0x000f22000c101d00 */
[----:B--2---:R-:W-:-:S05]  /*263e0*/  @!P0 IMAD.X R3, R15, 0x1, R3, P1 ;  /* 0x000000010f038824 */ /* 0x004fca00008e0603 */
[----:B------:R1:W2:Y:S01]  /*263f0*/  @!P0 LD.E.128 R24, [R2.64] ;  /* 0x0000000402188980 */ /* 0x0002a2000c101d00 */
[----:B------:R-:W-:Y:S01]  /*26400*/  CS2R R50, SRZ ;  /* 0x0000000000327805 */ /* 0x000fe2000001ff00 */
[----:B----4-:R-:W-:Y:S01]  /*26410*/  IMAD.MOV.U32 R12, RZ, RZ, R30 ;  /* 0x000000ffff0c7224 */ /* 0x010fe200078e001e */
[----:B-1----:R-:W-:Y:S01]  /*26420*/  MOV R3, R28 ;  /* 0x0000001c00037202 */ /* 0x002fe20000000f00 */
[----:B------:R-:W-:Y:S02]  /*26430*/  IMAD.MOV.U32 R11, RZ, RZ, R31 ;  /* 0x000000ffff0b7224 */ /* 0x000fe400078e001f */
[----:B------:R-:W-:Y:S01]  /*26440*/  IMAD.MOV.U32 R2, RZ, RZ, R29 ;  /* 0x000000ffff027224 */ /* 0x000fe200078e001d */
[----:B------:R-:W-:Y:S02]  /*26450*/  PRMT R34, R3, 0x7610, R34 ;  /* 0x0000761003227816 */ /* 0x000fe40000000022 */
[----:B------:R-:W-:Y:S01]  /*26460*/  PRMT R54, R11, 0x7610, R54 ;  /* 0x000076100b367816 */ /* 0x000fe20000000036 */
[----:B--2---:R-:W-:Y:S01]  /*26470*/  IMAD.MOV.U32 R11, RZ, RZ, R27 ;  /* 0x000000ffff0b7224 */ /* 0x004fe200078e001b */
[----:B------:R-:W-:Y:S01]  /*26480*/  PRMT R32, R2, 0x5410, R12 ;  /* 0x0000541002207816 */ /* 0x000fe2000000000c */
[----:B------:R-:W-:Y:S01]  /*26490*/  IMAD.MOV.U32 R12, RZ, RZ, R26 ;  /* 0x000000ffff0c7224 */ /* 0x000fe200078e001a */
[----:B------:R-:W-:Y:S01]  /*264a0*/  MOV R3, R24 ;  /* 0x0000001800037202 */ /* 0x000fe20000000f00 */
[----:B------:R-:W-:-:S03]  /*264b0*/  IMAD.MOV.U32 R2, RZ, RZ, R25 ;  /* 0x000000ffff027224 */ /* 0x000fc600078e0019 */
[----:B------:R-:W-:Y:S02]  /*264c0*/  PRMT R47, R11, 0x5410, R12 ;  /* 0x000054100b2f7816 */ /* 0x000fe4000000000c */
[----:B------:R-:W-:Y:S01]  /*264d0*/  PRMT R46, R2, 0x5410, R3 ;  /* 0x00005410022e7816 */ /* 0x000fe20000000003 */
[----:B------:R-:W-:Y:S05]  /*264e0*/  BRA.DIV ~URZ, `(.L_x_1552) ;  /* 0x00005cd27f007947 */ /* 0x000fea000b800000 */
[----:B------:R1:W2:Y:S04]  /*264f0*/  SHFL.IDX PT, R13, R17, 0x1, 0x181f ;  /* 0x00381f00110d7f89 */ /* 0x0002a800000e0000 */
[----:B------:R1:W4:Y:S04]  /*26500*/  SHFL.IDX PT, R12, R18, 0x1, 0x181f ;  /* 0x00381f00120c7f89 */ /* 0x00032800000e0000 */
[----:B------:R1:W3:Y:S04]  /*26510*/  SHFL.IDX PT, R11, R16, 0x1, 0x181f ;  /* 0x00381f00100b7f89 */ /* 0x0002e800000e0000 */
[----:B------:R1:W1:Y:S02]  /*26520*/  SHFL.IDX PT, R2, R19, 0x1, 0x181f ;  /* 0x00381f0013027f89 */ /* 0x00026400000e0000 */
.L_x_1602:
[----:B------:R-:W-:Y:S01]  /*26530*/  IADD3 R3, R33, 0x10, RZ ;  /* 0x0000001021037810 */ /* 0x000fe20007ffe0ff */
[----:B------:R-:W-:Y:S01]  /*26540*/  BSSY B0, `(.L_x_1553) ;  /* 0x0000013000007945 */ /* 0x000fe20003800000 */
[----:B------:R-:W-:Y:S01]  /*26550*/  CS2R R48, SRZ ;  /* 0x0000000000307805 */ /* 0x000fe2000001ff00 */
[----:B------:R-:W-:Y:S01]  /*26560*/  CS2R R42, SRZ ;  /* 0x00000000002a7805 */ /* 0x000fe2000001ff00 */
[----:B------:R-:W-:Y:S01]  /*26570*/  ISETP.GE.AND P0, PT, R3, R20, PT ;  /* 0x000000140300720c */ /* 0x000fe20003f06270 */
[----:B------:R-:W-:-:S12]  /*26580*/  CS2R R40, SRZ ;  /* 0x0000000000287805 */ /* 0x000fd8000001ff00 */
[----:B------:R-:W-:Y:S05]  /*26590*/  @P0 BRA `(.L_x_1554) ;  /* 0x000000d000000947 */ /* 0x000fea0003800000 */
[----:B------:R-:W-:Y:S01]  /*265a0*/  ISETP.GE.AND P0, PT, R55, R44, PT ;  /* 0x0000002c3700720c */ /* 0x000fe20003f06270 */
[----:B------:R-:W-:Y:S01]  /*265b0*/  CS2R R48, SRZ ;  /* 0x0000000000307805 */ /* 0x000fe2000001ff00 */
[----:B------:R-:W-:Y:S01]  /*265c0*/  CS2R R42, SRZ ;  /* 0x00000000002a7805 */ /* 0x000fe2000001ff00 */
[----:B------:R-:W-:-:S10]  /*265d0*/  CS2R R40, SRZ ;  /* 0x0000000000287805 */ /* 0x000fd4000001ff00 */
[----:B------:R-:W-:Y:S05]  /*265e0*/  @P0 BRA `(.L_x_1554) ;  /* 0x0000008000000947 */ /* 0x000fea0003800000 */
[C---:B------:R-:W-:Y:S01]  /*265f0*/  IMAD.SHL.U32 R14, R55.reuse, 0x2, RZ ;  /* 0x00000002370e7824 */ /* 0x040fe200078e00ff */
[----:B------:R-:W-:-:S04]  /*26600*/  SHF.L.U64.HI R3, R55, 0x1, R21 ;  /* 0x0000000137037819 */ /* 0x000fc80000010215 */
[-C--:B----4-:R-:W-:Y:S02]  /*26610*/  IADD3 R12, P1, R12, R14.reuse, RZ ;  /* 0x0000000e0c0c7210 */ /* 0x090fe40007f3e0ff */
[----:B-1----:R-:W-:-:S03]  /*26620*/  IADD3 R2, P0, R2, R14, RZ ;  /* 0x0000000e02027210 */ /* 0x002fc60007f1e0ff */
[--C-:B--2---:R-:W-:Y:S02]  /*26630*/  IMAD.X R13, R13, 0x1, R3.reuse, P1 ;  /* 0x000000010d0d7824 */ /* 0x104fe400008e0603 */
[----:B---3--:R-:W-:-:S03]  /*26640*/  IMAD.X R3, R11, 0x1, R3, P0 ;  /* 0x000000010b037824 */ /* 0x008fc600000e0603 */
[----:B------:R1:W5:Y:S04]  /*26650*/  LD.E.128 R48, [R12.64] ;  /* 0x000000040c307980 */ /* 0x000368000c101d00 */
[----:B------:R1:W5:Y:S02]  /*26660*/  LD.E.128 R40, [R2.64] ;  /* 0x0000000402287980 */ /* 0x000364000c101d00 */
.L_x_1554:
[----:B------:R-:W-:Y:S05]  /*26670*/  BSYNC B0 ;  /* 0x0000000000007941 */ /* 0x000fea0003800000 */
.L_x_1553:
[----:B-1--45:R-:W-:Y:S01]  /*26680*/  IMAD.MOV.U32 R12, RZ, RZ, R50 ;  /* 0x000000ffff0c7224 */ /* 0x032fe200078e0032 */
[----:B------:R-:W-:Y:S01]  /*26690*/  MOV R3, R48 ;  /* 0x0000003000037202 */ /* 0x000fe20000000f00 */
[----:B---3--:R-:W-:Y:S02]  /*266a0*/  IMAD.MOV.U32 R11, RZ, RZ, R51 ;  /* 0x000000ffff0b7224 */ /* 0x008fe400078e0033 */
[----:B------:R-:W-:-:S03]  /*266b0*/  IMAD.MOV.U32 R2, RZ, RZ, R49 ;  /* 0x000000ffff027224 */ /* 0x000fc600078e0031 */
        /* <DEDUP_REMOVED lines=9> */
[----:B------:R1:W3:Y:S02]  /*26750*/  SHFL.IDX PT, R11, R17, 0x2, 0x181f ;  /* 0x00581f00110b7f89 */ /* 0x0002e400000e0000 */
.L_x_1603:
[----:B------:R-:W-:Y:S05]  /*26760*/  BRA.DIV ~URZ, `(.L_x_1556) ;  /* 0x00005cb27f007947 */ /* 0x000fea000b800000 */
[----:B------:R4:W1:Y:S01]  /*26770*/  SHFL.IDX PT, R12, R18, 0x2, 0x181f ;  /* 0x00581f00120c7f89 */ /* 0x00086200000e0000 */
[----:B--23--:R-:W-:-:S03]  /*26780*/  MOV R13, R11 ;  /* 0x0000000b000d7202 */ /* 0x00cfc60000000f00 */
[----:B------:R4:W2:Y:S04]  /*26790*/  SHFL.IDX PT, R15, R16, 0x2, 0x181f ;  /* 0x00581f00100f7f89 */ /* 0x0008a800000e0000 */
[----:B------:R4:W3:Y:S02]  /*267a0*/  SHFL.IDX PT, R14, R19, 0x2, 0x181f ;  /* 0x00581f00130e7f89 */ /* 0x0008e400000e0000 */
.L_x_1604:
[----:B------:R-:W-:Y:S01]  /*267b0*/  ISETP.GE.AND P0, PT, R55, R44, PT ;  /* 0x0000002c3700720c */ /* 0x000fe20003f06270 */
[----:B------:R-:W-:Y:S01]  /*267c0*/  CS2R R62, SRZ ;  /* 0x00000000003e7805 */ /* 0x000fe2000001ff00 */
[----:B------:R-:W-:Y:S01]  /*267d0*/  IADD3 R2, R33, 0x20, RZ ;  /* 0x0000002021027810 */ /* 0x000fe20007ffe0ff */
[----:B------:R-:W-:-:S03]  /*267e0*/  CS2R R60, SRZ ;  /* 0x00000000003c7805 */ /* 0x000fc6000001ff00 */
[----:B------:R-:W-:-:S13]  /*267f0*/  ISETP.GE.OR P0, PT, R2, R20, P0 ;  /* 0x000000140200720c */ /* 0x000fda0000706670 */
[C---:B------:R-:W-:Y:S01]  /*26800*/  @!P0 IMAD.SHL.U32 R2, R55.reuse, 0x2, RZ ;  /* 0x0000000237028824 */ /* 0x040fe200078e00ff */
[----:B------:R-:W-:-:S04]  /*26810*/  @!P0 SHF.L.U64.HI R3, R55, 0x1, R21 ;  /* 0x0000000137038819 */ /* 0x000fc80000010215 */
[----:B-1----:R-:W-:-:S05]  /*26820*/  @!P0 IADD3 R12, P1, R12, R2, RZ ;  /* 0x000000020c0c8210 */ /* 0x002fca0007f3e0ff */
[--C-:B------:R-:W-:Y:S01]  /*26830*/  @!P0 IMAD.X R13, R13, 0x1, R3.reuse, P1 ;  /* 0x000000010d0d8824 */ /* 0x100fe200008e0603 */
[----:B---3--:R-:W-:Y:S01]  /*26840*/  @!P0 IADD3 R2, P1, R14, R2, RZ ;  /* 0x000000020e028210 */ /* 0x008fe20007f3e0ff */
[----:B------:R-:W-:Y:S01]  /*26850*/  CS2R R58, SRZ ;  /* 0x00000000003a7805 */ /* 0x000fe2000001ff00 */
[----:B------:R-:W-:Y:S02]  /*26860*/  CS2R R56, SRZ ;  /* 0x0000000000387805 */ /* 0x000fe4000001ff00 */
[----:B------:R-:W3:Y:S01]  /*26870*/  @!P0 LD.E.128 R60, [R12.64] ;  /* 0x000000040c3c8980 */ /* 0x000ee2000c101d00 */
[----:B--2---:R-:W-:-:S05]  /*26880*/  @!P0 IMAD.X R3, R15, 0x1, R3, P1 ;  /* 0x000000010f038824 */ /* 0x004fca00008e0603 */
[----:B------:R1:W2:Y:S01]  /*26890*/  @!P0 LD.E.128 R56, [R2.64] ;  /* 0x0000000402388980 */ /* 0x0002a2000c101d00 */
[----:B------:R-:W-:Y:S01]  /*268a0*/  CS2R R74, SRZ ;  /* 0x00000000004a7805 */ /* 0x000fe2000001ff00 */
[----:B---3--:R-:W-:Y:S01]  /*268b0*/  IMAD.MOV.U32 R12, RZ, RZ, R62 ;  /* 0x000000ffff0c7224 */ /* 0x008fe200078e003e */
[----:B-1----:R-:W-:Y:S01]  /*268c0*/  MOV R3, R60 ;  /* 0x0000003c00037202 */ /* 0x002fe20000000f00 */
[----:B------:R-:W-:Y:S02]  /*268d0*/  IMAD.MOV.U32 R11, RZ, RZ, R63 ;  /* 0x000000ffff0b7224 */ /* 0x000fe400078e003f */
[----:B------:R-:W-:-:S03]  /*268e0*/  IMAD.MOV.U32 R2, RZ, RZ, R61 ;  /* 0x000000ffff027224 */ /* 0x000fc600078e003d */
        /* <DEDUP_REMOVED lines=10> */
[----:B------:R1:W3:Y:S04]  /*26990*/  SHFL.IDX PT, R12, R18, 0x3, 0x181f ;  /* 0x00781f00120c7f89 */ /* 0x0002e800000e0000 */
[----:B------:R1:W4:Y:S04]  /*269a0*/  SHFL.IDX PT, R11, R16, 0x3, 0x181f ;  /* 0x00781f00100b7f89 */ /* 0x00032800000e0000 */
[----:B------:R1:W1:Y:S02]  /*269b0*/  SHFL.IDX PT, R2, R19, 0x3, 0x181f ;  /* 0x00781f0013027f89 */ /* 0x00026400000e0000 */
.L_x_1605:
        /* <DEDUP_REMOVED lines=14> */
[-C--:B---3--:R-:W-:Y:S02]  /*26aa0*/  IADD3 R12, P1, R12, R14.reuse, RZ ;  /* 0x0000000e0c0c7210 */ /* 0x088fe40007f3e0ff */
[----:B-1----:R-:W-:-:S03]  /*26ab0*/  IADD3 R2, P0, R2, R14, RZ ;  /* 0x0000000e02027210 */ /* 0x002fc60007f1e0ff */
[--C-:B--2---:R-:W-:Y:S02]  /*26ac0*/  IMAD.X R13, R13, 0x1, R3.reuse, P1 ;  /* 0x000000010d0d7824 */ /* 0x104fe400008e0603 */
[----:B----4-:R-:W-:-:S03]  /*26ad0*/  IMAD.X R3, R11, 0x1, R3, P0 ;  /* 0x000000010b037824 */ /* 0x010fc600000e0603 */
[----:B------:R1:W5:Y:S04]  /*26ae0*/  LD.E.128 R72, [R12.64] ;  /* 0x000000040c487980 */ /* 0x000368000c101d00 */
[----:B------:R1:W5:Y:S02]  /*26af0*/  LD.E.128 R64, [R2.64] ;  /* 0x0000000402407980 */ /* 0x000364000c101d00 */
.L_x_1559:
[----:B------:R-:W-:Y:S05]  /*26b00*/  BSYNC B0 ;  /* 0x0000000000007941 */ /* 0x000fea0003800000 */
.L_x_1558:
[----:B-1-3-5:R-:W-:Y:S01]  /*26b10*/  IMAD.MOV.U32 R12, RZ, RZ, R74 ;  /* 0x000000ffff0c7224 */ /* 0x02afe200078e004a */
[----:B------:R-:W-:Y:S01]  /*26b20*/  MOV R3, R72 ;  /* 0x0000004800037202 */ /* 0x000fe20000000f00 */
[----:B----4-:R-:W-:Y:S02]  /*26b30*/  IMAD.MOV.U32 R11, RZ, RZ, R75 ;  /* 0x000000ffff0b7224 */ /* 0x010fe400078e004b */
        /* <DEDUP_REMOVED lines=11> */
.L_x_1606:
[----:B------:R-:W-:Y:S05]  /*26bf0*/  BRA.DIV ~URZ, `(.L_x_1561) ;  /* 0x00005bf27f007947 */ /* 0x000fea000b800000 */
[----:B------:R4:W1:Y:S01]  /*26c00*/  SHFL.IDX PT, R12, R18, 0x4, 0x181f ;  /* 0x00981f00120c7f89 */ /* 0x00086200000e0000 */
[----:B--23--:R-:W-:-:S03]  /*26c10*/  MOV R13, R11 ;  /* 0x0000000b000d7202 */ /* 0x00cfc60000000f00 */
[----:B------:R4:W2:Y:S04]  /*26c20*/  SHFL.IDX PT, R15, R16, 0x4, 0x181f ;  /* 0x00981f00100f7f89 */ /* 0x0008a800000e0000 */
[----:B------:R4:W3:Y:S02]  /*26c30*/  SHFL.IDX PT, R14, R19, 0x4, 0x181f ;  /* 0x00981f00130e7f89 */ /* 0x0008e400000e0000 */
.L_x_1607:
        /* <DEDUP_REMOVED lines=33> */
.L_x_1608:
        /* <DEDUP_REMOVED lines=20> */
.L_x_1564:
[----:B------:R-:W-:Y:S05]  /*26f90*/  BSYNC B0 ;  /* 0x0000000000007941 */ /* 0x000fea0003800000 */
.L_x_1563:
        /* <DEDUP_REMOVED lines=14> */
.L_x_1609:
[----:B------:R-:W-:Y:S05]  /*27080*/  BRA.DIV ~URZ, `(.L_x_1566) ;  /* 0x00005b327f007947 */ /* 0x000fea000b800000 */
[----:B------:R4:W1:Y:S01]  /*27090*/  SHFL.IDX PT, R12, R18, 0x6, 0x181f ;  /* 0x00d81f00120c7f89 */ /* 0x00086200000e0000 */
[----:B--23--:R-:W-:-:S03]  /*270a0*/  MOV R13, R11 ;  /* 0x0000000b000d7202 */ /* 0x00cfc60000000f00 */
[----:B------:R4:W2:Y:S04]  /*270b0*/  SHFL.IDX PT, R14, R16, 0x6, 0x181f ;  /* 0x00d81f00100e7f89 */ /* 0x0008a800000e0000 */
[----:B------:R4:W3:Y:S02]  /*270c0*/  SHFL.IDX PT, R2, R19, 0x6, 0x181f ;  /* 0x00d81f0013027f89 */ /* 0x0008e400000e0000 */
.L_x_1610:
[----:B------:R-:W-:Y:S01]  /*270d0*/  IADD3 R3, R33, 0x60, RZ ;  /* 0x0000006021037810 */ /* 0x000fe20007ffe0ff */
[----:B------:R-:W-:Y:S01]  /*270e0*/  BSSY B0, `(.L_x_1567) ;  /* 0x0000013000007945 */ /* 0x000fe20003800000 */
[----:B------:R-:W-:Y:S01]  /*270f0*/  CS2R R94, SRZ ;  /* 0x00000000005e7805 */ /* 0x000fe2000001ff00 */
[----:B------:R-:W-:Y:S01]  /*27100*/  CS2R R92, SRZ ;  /* 0x00000000005c7805 */ /* 0x000fe2000001ff00 */
[----:B------:R-:W-:Y:S01]  /*27110*/  ISETP.GE.AND P0, PT, R3, R20, PT ;  /* 0x000000140300720c */ /* 0x000fe20003f06270 */
[----:B------:R-:W-:Y:S01]  /*27120*/  CS2R R98, SRZ ;  /* 0x0000000000627805 */ /* 0x000fe2000001ff00 */
[----:B------:R-:W-:-:S11]  /*27130*/  CS2R R96, SRZ ;  /* 0x0000000000607805 */ /* 0x000fd6000001ff00 */
[----:B------:R-:W-:Y:S05]  /*27140*/  @P0 BRA `(.L_x_1568) ;  /* 0x000000c000000947 */ /* 0x000fea0003800000 */
[----:B------:R-:W-:Y:S01]  /*27150*/  ISETP.GE.AND P0, PT, R55, R44, PT ;  /* 0x0000002c3700720c */ /* 0x000fe20003f06270 */
[----:B------:R-:W-:-:S12]  /*27160*/  CS2R R94, SRZ ;  /* 0x00000000005e7805 */ /* 0x000fd8000001ff00 */
[----:B------:R-:W-:Y:S05]  /*27170*/  @P0 BRA `(.L_x_1568) ;  /* 0x0000009000000947 */ /* 0x000fea0003800000 */
[----:B------:R-:W-:Y:S01]  /*27180*/  IMAD.SHL.U32 R11, R55, 0x2, RZ ;  /* 0x00000002370b7824 */ /* 0x000fe200078e00ff */
[----:B------:R-:W-:-:S04]  /*27190*/  SHF.R.S32.HI R3, RZ, 0x1f, R55 ;  /* 0x0000001fff037819 */ /* 0x000fc80000011437 */
[----:B------:R-:W-:Y:S02]  /*271a0*/  SHF.L.U64.HI R3, R55, 0x1, R3 ;  /* 0x0000000137037819 */ /* 0x000fe40000010203 */
[-C--:B-1----:R-:W-:Y:S02]  /*271b0*/  IADD3 R12, P1, R12, R11.reuse, RZ ;  /* 0x0000000b0c0c7210 */ /* 0x082fe40007f3e0ff */
[----:B---3--:R-:W-:-:S03]  /*271c0*/  IADD3 R2, P0, R2, R11, RZ ;  /* 0x0000000b02027210 */ /* 0x008fc60007f1e0ff */
[--C-:B------:R-:W-:Y:S02]  /*271d0*/  IMAD.X R13, R13, 0x1, R3.reuse, P1 ;  /* 0x000000010d0d7824 */ /* 0x100fe400008e0603 */
[----:B--2---:R-:W-:-:S03]  /*271e0*/  IMAD.X R3, R14, 0x1, R3, P0 ;  /* 0x000000010e037824 */ /* 0x004fc600000e0603 */
[----:B------:R1:W5:Y:S04]  /*271f0*/  LD.E.128 R92, [R12.64] ;  /* 0x000000040c5c7980 */ /* 0x000368000c101d00 */
[----:B------:R1:W5:Y:S02]  /*27200*/  LD.E.128 R96, [R2.64] ;  /* 0x0000000402607980 */ /* 0x000364000c101d00 */
.L_x_1568:
[----:B------:R-:W-:Y:S05]  /*27210*/  BSYNC B0 ;  /* 0x0000000000007941 */ /* 0x000fea0003800000 */
.L_x_1567:
[----:B-1---5:R-:W-:Y:S01]  /*27220*/  IMAD.MOV.U32 R12, RZ, RZ, R94 ;  /* 0x000000ffff0c7224 */ /* 0x022fe200078e005e */
[----:B------:R-:W-:Y:S01]  /*27230*/  MOV R3, R92 ;  /* 0x0000005c00037202 */ /* 0x000fe20000000f00 */
[----:B------:R-:W-:Y:S01]  /*27240*/  IMAD.MOV.U32 R11, RZ, RZ, R95 ;  /* 0x000000ffff0b7224 */ /* 0x000fe200078e005f */
[----:B------:R-:W-:Y:S01]  /*27250*/  CS2R R102, SRZ ;  /* 0x0000000000667805 */ /* 0x000fe2000001ff00 */
        /* <DEDUP_REMOVED lines=10> */
[----:B------:R1:W3:Y:S04]  /*27300*/  SHFL.IDX PT, R13, R17, 0x7, 0x181f ;  /* 0x00f81f00110d7f89 */ /* 0x0002e800000e0000 */
[----:B------:R1:W4:Y:S04]  /*27310*/  SHFL.IDX PT, R12, R18, 0x7, 0x181f ;  /* 0x00f81f00120c7f89 */ /* 0x00032800000e0000 */
[----:B------:R1:W2:Y:S04]  /*27320*/  SHFL.IDX PT, R15, R16, 0x7, 0x181f ;  /* 0x00f81f00100f7f89 */ /* 0x0002a800000e0000 */
[----:B------:R1:W1:Y:S02]  /*27330*/  SHFL.IDX PT, R2, R19, 0x7, 0x181f ;  /* 0x00f81f0013027f89 */ /* 0x00026400000e0000 */
.L_x_1611:
[----:B------:R-:W-:Y:S01]  /*27340*/  IADD3 R3, R33, 0x70, RZ ;  /* 0x0000007021037810 */ /* 0x000fe20007ffe0ff */
[----:B------:R-:W-:Y:S01]  /*27350*/  BSSY B0, `(.L_x_1570) ;  /* 0x0000012000007945 */ /* 0x000fe20003800000 */
[----:B------:R-:W-:Y:S01]  /*27360*/  CS2R R100, SRZ ;  /* 0x0000000000647805 */ /* 0x000fe2000001ff00 */
[----:B------:R-:W-:Y:S01]  /*27370*/  CS2R R106, SRZ ;  /* 0x00000000006a7805 */ /* 0x000fe2000001ff00 */
[----:B------:R-:W-:Y:S01]  /*27380*/  ISETP.GE.AND P0, PT, R3, R20, PT ;  /* 0x000000140300720c */ /* 0x000fe20003f06270 */
[----:B------:R-:W-:-:S12]  /*27390*/  CS2R R104, SRZ ;  /* 0x0000000000687805 */ /* 0x000fd8000001ff00 */
[----:B------:R-:W-:Y:S05]  /*273a0*/  @P0 BRA `(.L_x_1571) ;  /* 0x000000c000000947 */ /* 0x000fea0003800000 */
[C---:B------:R-:W-:Y:S01]  /*273b0*/  ISETP.GE.AND P0, PT, R55.reuse, R44, PT ;  /* 0x0000002c3700720c */ /* 0x040fe20003f06270 */
[----:B------:R-:W-:Y:S01]  /*273c0*/  IMAD.SHL.U32 R3, R55, 0x2, RZ ;  /* 0x0000000237037824 */ /* 0x000fe200078e00ff */
[----:B------:R-:W-:Y:S01]  /*273d0*/  SHF.R.S32.HI R11, RZ, 0x1f, R55 ;  /* 0x0000001fff0b7819 */ /* 0x000fe20000011437 */
[----:B------:R-:W-:-:S03]  /*273e0*/  CS2R R102, SRZ ;  /* 0x0000000000667805 */ /* 0x000fc6000001ff00 */
[-C--:B-12---:R-:W-:Y:S02]  /*273f0*/  IADD3 R14, P1, R2, R3.reuse, RZ ;  /* 0x00000003020e7210 */ /* 0x086fe40007f3e0ff */
[----:B----4-:R-:W-:Y:S02]  /*27400*/  IADD3 R2, P2, R12, R3, RZ ;  /* 0x000000030c027210 */ /* 0x010fe40007f5e0ff */
[----:B------:R-:W-:-:S05]  /*27410*/  SHF.L.U64.HI R11, R55, 0x1, R11 ;  /* 0x00000001370b7819 */ /* 0x000fca000001020b */
[--C-:B---3--:R-:W-:Y:S02]  /*27420*/  IMAD.X R3, R13, 0x1, R11.reuse, P2 ;  /* 0x000000010d037824 */ /* 0x108fe400010e060b */
[----:B------:R-:W-:Y:S01]  /*27430*/  IMAD.X R15, R15, 0x1, R11, P1 ;  /* 0x000000010f0f7824 */ /* 0x000fe200008e060b */
[----:B------:R-:W-:Y:S05]  /*27440*/  @P0 BRA `(.L_x_1571) ;  /* 0x0000002000000947 */ /* 0x000fea0003800000 */
[----:B------:R1:W5:Y:S04]  /*27450*/  LD.E.128 R100, [R2.64] ;  /* 0x0000000402647980 */ /* 0x000368000c101d00 */
[----:B------:R1:W5:Y:S02]  /*27460*/  LD.E.128 R104, [R14.64] ;  /* 0x000000040e687980 */ /* 0x000364000c101d00 */
.L_x_1571:
[----:B------:R-:W-:Y:S05]  /*27470*/  BSYNC B0 ;  /* 0x0000000000007941 */ /* 0x000fea0003800000 */
.L_x_1570:
[----:B------:R-:W-:Y:S01]  /*27480*/  IADD3 R11, R45, -c[0x0][0x20], RZ ;  /* 0x800008002d0b7a10 */ /* 0x000fe20007ffe0ff */
[----:B------:R-:W-:-:S04]  /*27490*/  DEPBAR.LE SB0, 0x1 ;  /* 0x000080400000791a */ /* 0x000fc80000000000 */
[----:B-1--4-:R-:W4:Y:S01]  /*274a0*/  LDL.64 R2, [R11+0x20] ;  /* 0x000020000b027983 */ /* 0x012f220000100a00 */
[----:B------:R-:W-:Y:S03]  /*274b0*/  WARPSYNC 0xffffffff ;  /* 0xffffffff00007948 */ /* 0x000fe60003800000 */
[----:B------:R-:W-:Y:S06]  /*274c0*/  BAR.SYNC.DEFER_BLOCKING 0x0 ;  /* 0x0000000000007b1d */ /* 0x000fec0000010000 */
[----:B---3--:R1:W3:Y:S04]  /*274d0*/  LDL.64 R12, [R11+0x28] ;  /* 0x000028000b0c7983 */ /* 0x0082e80000100a00 */
[----:B--2-4-:R2:W4:Y:S01]  /*274e0*/  LD.E R14, [R2.64] ;  /* 0x00000004020e7980 */ /* 0x014522000c101900 */
[----:B------:R-:W-:Y:S01]  /*274f0*/  ISETP.GE.AND P1, PT, R55, R44, PT ;  /* 0x0000002c3700720c */ /* 0x000fe20003f26270 */
[----:B-1---5:R-:W-:-:S02]  /*27500*/  IMAD.MOV.U32 R11, RZ, RZ, R103 ;  /* 0x000000ffff0b7224 */ /* 0x022fc400078e0067 */
[----:B---3--:R4:W5:Y:S01]  /*27510*/  LD.E.64 R52, [R12.64] ;  /* 0x000000040c347980 */ /* 0x008962000c101b00 */
[----:B------:R-:W-:Y:S01]  /*27520*/  BSSY B0, `(.L_x_1572) ;  /* 0x0000080000007945 */ /* 0x000fe20003800000 */
[----:B--2---:R-:W-:Y:S02]  /*27530*/  IMAD.MOV.U32 R2, RZ, RZ, R102 ;  /* 0x000000ffff027224 */ /* 0x004fe400078e0066 */
[----:B------:R-:W-:-:S03]  /*27540*/  IMAD.MOV.U32 R3, RZ, RZ, R100 ;  /* 0x000000ffff037224 */ /* 0x000fc600078e0064 */
[----:B------:R-:W-:Y:S01]  /*27550*/  PRMT R135, R11, 0x5410, R2 ;  /* 0x000054100b877816 */ /* 0x000fe20000000002 */
[----:B------:R-:W-:Y:S02]  /*27560*/  IMAD.MOV.U32 R2, RZ, RZ, R101 ;  /* 0x000000ffff027224 */ /* 0x000fe400078e0065 */
[----:B------:R-:W-:-:S03]  /*27570*/  IMAD.MOV.U32 R11, RZ, RZ, R107 ;  /* 0x000000ffff0b7224 */ /* 0x000fc600078e006b */
[----:B------:R-:W-:Y:S01]  /*27580*/  PRMT R133, R2, 0x5410, R3 ;  /* 0x0000541002857816 */ /* 0x000fe20000000003 */
[----:B------:R-:W-:Y:S01]  /*27590*/  IMAD.MOV.U32 R3, RZ, RZ, R104 ;  /* 0x000000ffff037224 */ /* 0x000fe200078e0068 */
[----:B------:R-:W-:-:S04]  /*275a0*/  MOV R2, R105 ;  /* 0x0000006900027202 */ /* 0x000fc80000000f00 */
[----:B------:R-:W-:Y:S01]  /*275b0*/  PRMT R132, R2, 0x5410, R3 ;  /* 0x0000541002847816 */ /* 0x000fe20000000003 */
[----:B----4-:R-:W-:-:S05]  /*275c0*/  IMAD R12, R14, -0x80, R20 ;  /* 0xffffff800e0c7824 */ /* 0x010fca00078e0214 */
[----:B------:R-:W-:Y:S02]  /*275d0*/  IMNMX R69, R12, 0x80, PT ;  /* 0x000000800c457817 */ /* 0x000fe40003800200 */
[----:B------:R-:W-:Y:S02]  /*275e0*/  MOV R12, R106 ;  /* 0x0000006a000c7202 */ /* 0x000fe40000000f00 */
[----:B------:R-:W-:Y:S02]  /*275f0*/  ISETP.GE.OR P0, PT, R68, R69, P1 ;  /* 0x000000454400720c */ /* 0x000fe40000f06670 */
[----:B------:R-:W-:-:S11]  /*27600*/  PRMT R134, R11, 0x5410, R12 ;  /* 0x000054100b867816 */ /* 0x000fd6000000000c */
[----:B------:R-:W-:Y:S05]  /*27610*/  @P0 BRA `(.L_x_1573) ;  /* 0x0000070000000947 */ /* 0x000fea0003800000 */
[----:B------:R-:W-:Y:S01]  /*27620*/  SHF.R.S32.HI R3, RZ, 0x1f, R36 ;  /* 0x0000001fff037819 */ /* 0x000fe20000011424 */
[----:B------:R-:W-:Y:S01]  /*27630*/  IMAD.SHL.U32 R2, R68, 0x40, RZ ;  /* 0x0000004044027824 */ /* 0x000fe200078e00ff */
[----:B------:R-:W-:Y:S02]  /*27640*/  LEA.HI R12, R44, R35, RZ, 0x1d ;  /* 0x000000232c0c7211 */ /* 0x000fe400078fe8ff */
[----:B------:R-:W-:Y:S02]  /*27650*/  LEA.HI R3, R3, R36, RZ, 0x6 ;  /* 0x0000002403037211 */ /* 0x000fe400078f30ff */
[----:B------:R-:W-:Y:S02]  /*27660*/  SHF.R.S32.HI R13, RZ, 0x1f, R12 ;  /* 0x0000001fff0d7819 */ /* 0x000fe4000001140c */
[----:B------:R-:W-:Y:S01]  /*27670*/  LOP3.LUT R2, R2, 0x1c0, RZ, 0xc0, !PT ;  /* 0x000001c002027812 */ /* 0x000fe200078ec0ff */
[----:B------:R-:W-:Y:S01]  /*27680*/  IMAD.SHL.U32 R11, R3, 0x8, RZ ;  /* 0x00000008030b7824 */ /* 0x000fe200078e00ff */
[----:B------:R-:W-:Y:S01]  /*27690*/  LEA.HI R13, R13, R12, RZ, 0x3 ;  /* 0x0000000c0d0d7211 */ /* 0x000fe200078f18ff */
[----:B------:R-:W-:Y:S01]  /*276a0*/  IMAD.SHL.U32 R12, R12, 0x8, RZ ;  /* 0x000000080c0c7824 */ /* 0x000fe200078e00ff */
[----:B------:R-:W-:-:S02]  /*276b0*/  LOP3.LUT R14, R2, 0x38, R55, 0xf8, !PT ;  /* 0x00000038020e7812 */ /* 0x000fc400078ef837 */
[----:B------:R-:W-:Y:S02]  /*276c0*/  SHF.R.U32.HI R3, RZ, 0x3, R2 ;  /* 0x00000003ff037819 */ /* 0x000fe40000011602 */
[----:B------:R-:W-:Y:S02]  /*276d0*/  LOP3.LUT R11, R11, 0xfffffe00, RZ, 0xc0, !PT ;  /* 0xfffffe000b0b7812 */ /* 0x000fe400078ec0ff */
[----:B------:R-:W-:Y:S01]  /*276e0*/  LOP3.LUT R2, R2, 0x38, R12, 0xf8, !PT ;  /* 0x0000003802027812 */ /* 0x000fe200078ef80c */
[----:B------:R-:W-:Y:S01]  /*276f0*/  IMAD.SHL.U32 R12, R13, 0x400, RZ ;  /* 0x000004000d0c7824 */ /* 0x000fe200078e00ff */
[----:B------:R-:W-:Y:S02]  /*27700*/  LOP3.LUT R13, R11, R14, R3, 0xf6, !PT ;  /* 0x0000000e0b0d7212 */ /* 0x000fe400078ef603 */
[----:B------:R-:W-:Y:S02]  /*27710*/  LOP3.LUT R3, R2, R3, RZ, 0x3c, !PT ;  /* 0x0000000302037212 */ /* 0x000fe400078e3cff */
[----:B------:R-:W-:Y:S01]  /*27720*/  LOP3.LUT R2, R12, 0xffffe000, RZ, 0xc0, !PT ;  /* 0xffffe0000c027812 */ /* 0x000fe200078ec0ff */
[----:B-----5:R-:W-:-:S03]  /*27730*/  IMAD.WIDE.U32 R38, R13, 0x2, R52 ;  /* 0x000000020d267825 */ /* 0x020fc600078e0034 */
[----:B------:R-:W-:Y:S02]  /*27740*/  IADD3 R2, R3, R2, R11 ;  /* 0x0000000203027210 */ /* 0x000fe40007ffe00b */
[----:B------:R-:W2:Y:S03]  /*27750*/  LD.E.128 R16, [R38.64] ;  /* 0x0000000426107980 */ /* 0x000ea6000c101d00 */
[----:B------:R-:W-:-:S05]  /*27760*/  IMAD.WIDE.U32 R36, R2, 0x2, R52 ;  /* 0x0000000202247825 */ /* 0x000fca00078e0034 */
[----:B------:R-:W3:Y:S01]  /*27770*/  LD.E.128 R12, [R36.64] ;  /* 0x00000004240c7980 */ /* 0x000ee2000c101d00 */
[----:B------:R-:W-:Y:S02]  /*27780*/  SHF.R.U64 R21, R24, 0x10, R25 ;  /* 0x0000001018157819 */ /* 0x000fe40000001219 */
[--C-:B------:R-:W-:Y:S02]  /*27790*/  SHF.R.U64 R2, R28, 0x10, R29.reuse ;  /* 0x000000101c027819 */ /* 0x100fe4000000121d */
[----:B------:R-:W-:Y:S02]  /*277a0*/  SHF.R.U32.HI R3, RZ, 0x10, R29 ;  /* 0x00000010ff037819 */ /* 0x000fe4000001161d */
[----:B------:R-:W-:Y:S02]  /*277b0*/  SHF.R.U32.HI R23, RZ, 0x10, R25 ;  /* 0x00000010ff177819 */ /* 0x000fe40000011619 */
[----:B------:R-:W-:Y:S02]  /*277c0*/  PRMT R29, R46, 0x5432, R21 ;  /* 0x000054322e1d7816 */ /* 0x000fe40000000015 */
[----:B------:R-:W-:-:S02]  /*277d0*/  SHF.R.U64 R22, R26, 0x10, R27 ;  /* 0x000000101a167819 */ /* 0x000fc4000000121b */
[--C-:B------:R-:W-:Y:S02]  /*277e0*/  SHF.R.U64 R11, R30, 0x10, R31.reuse ;  /* 0x000000101e0b7819 */ /* 0x100fe4000000121f */
[----:B------:R-:W-:Y:S02]  /*277f0*/  SHF.R.U32.HI R20, RZ, 0x10, R31 ;  /* 0x00000010ff147819 */ /* 0x000fe4000001161f */
[----:B------:R-:W-:Y:S02]  /*27800*/  SHF.R.U32.HI R27, RZ, 0x10, R27 ;  /* 0x00000010ff1b7819 */ /* 0x000fe4000001161b */
[----:B------:R-:W-:Y:S02]  /*27810*/  PRMT R34, R34, 0x5410, R2 ;  /* 0x0000541022227816 */ /* 0x000fe40000000002 */
[----:B------:R-:W-:Y:S01]  /*27820*/  PRMT R23, R46, 0x5410, R23 ;  /* 0x000054102e177816 */ /* 0x000fe20000000017 */
[----:B------:R-:W-:Y:S01]  /*27830*/  IMAD.U32 R46, R29, 0x10000, RZ ;  /* 0x000100001d2e7824 */ /* 0x000fe200078e00ff */
[----:B------:R-:W-:Y:S01]  /*27840*/  PRMT R28, R47, 0x5432, R22 ;  /* 0x000054322f1c7816 */ /* 0x000fe20000000016 */
[----:B------:R-:W-:Y:S01]  /*27850*/  IMAD.U32 R45, R34, 0x10000, RZ ;  /* 0x00010000222d7824 */ /* 0x000fe200078e00ff */
[----:B------:R-:W-:-:S02]  /*27860*/  PRMT R33, R32, 0x5410, R3 ;  /* 0x0000541020217816 */ /* 0x000fc40000000003 */
[----:B------:R-:W-:Y:S02]  /*27870*/  PRMT R32, R32, 0x5432, R11 ;  /* 0x0000543220207816 */ /* 0x000fe4000000000b */
[----:B------:R-:W-:Y:S02]  /*27880*/  PRMT R27, R47, 0x5410, R27 ;  /* 0x000054102f1b7816 */ /* 0x000fe4000000001b */
[----:B------:R-:W-:Y:S02]  /*27890*/  LOP3.LUT R47, R29, 0xffff0000, RZ, 0xc0, !PT ;  /* 0xffff00001d2f7812 */ /* 0x000fe400078ec0ff */
[----:B------:R-:W-:Y:S02]  /*278a0*/  PRMT R30, R54, 0x5410, R20 ;  /* 0x00005410361e7816 */ /* 0x000fe40000000014 */
[----:B------:R-:W-:Y:S01]  /*278b0*/  LOP3.LUT R29, R34, 0xffff0000, RZ, 0xc0, !PT ;  /* 0xffff0000221d7812 */ /* 0x000fe200078ec0ff */
[C---:B------:R-:W-:Y:S01]  /*278c0*/  IMAD.U32 R34, R23.reuse, 0x10000, RZ ;  /* 0x0001000017227824 */ /* 0x040fe200078e00ff */
[----:B------:R-:W-:Y:S01]  /*278d0*/  LOP3.LUT R23, R23, 0xffff0000, RZ, 0xc0, !PT ;  /* 0xffff000017177812 */ /* 0x000fe200078ec0ff */
[C---:B--2---:R-:W-:Y:S01]  /*278e0*/  IMAD.U32 R21, R18.reuse, 0x10000, RZ ;  /* 0x0001000012157824 */ /* 0x044fe200078e00ff */
[----:B------:R-:W-:Y:S01]  /*278f0*/  LOP3.LUT R31, R18, 0xffff0000, RZ, 0xc0, !PT ;  /* 0xffff0000121f7812 */ /* 0x000fe200078ec0ff */
[C---:B------:R-:W-:Y:S01]  /*27900*/  IMAD.U32 R24, R17.reuse, 0x10000, RZ ;  /* 0x0001000011187824 */ /* 0x040fe200078e00ff */
[----:B------:R-:W-:Y:S01]  /*27910*/  LOP3.LUT R22, R17, 0xffff0000, RZ, 0xc0, !PT ;  /* 0xffff000011167812 */ /* 0x000fe200078ec0ff */
[C---:B------:R-:W-:Y:S01]  /*27920*/  IMAD.U32 R26, R16.reuse, 0x10000, RZ ;  /* 0x00010000101a7824 */ /* 0x040fe200078e00ff */
[----:B------:R-:W-:Y:S01]  /*27930*/  LOP3.LUT R25, R16, 0xffff0000, RZ, 0xc0, !PT ;  /* 0xffff000010197812 */ /* 0x000fe200078ec0ff */
[C---:B------:R-:W-:Y:S01]  /*27940*/  IMAD.U32 R20, R19.reuse, 0x10000, RZ ;  /* 0x0001000013147824 */ /* 0x040fe200078e00ff */
[----:B------:R-:W-:Y:S01]  /*27950*/  LOP3.LUT R19, R19, 0xffff0000, RZ, 0xc0, !PT ;  /* 0xffff000013137812 */ /* 0x000fe200078ec0ff */
[C---:B---3--:R-:W-:Y:S01]  /*27960*/  IMAD.U32 R18, R12.reuse, 0x10000, RZ ;  /* 0x000100000c127824 */ /* 0x048fe200078e00ff */
[----:B------:R-:W-:Y:S01]  /*27970*/  LOP3.LUT R17, R12, 0xffff0000, RZ, 0xc0, !PT ;  /* 0xffff00000c117812 */ /* 0x000fe200078ec0ff */
[C---:B------:R-:W-:Y:S01]  /*27980*/  IMAD.U32 R12, R14.reuse, 0x10000, RZ ;  /* 0x000100000e0c7824 */ /* 0x040fe200078e00ff */
[----:B------:R-:W-:Y:S01]  /*27990*/  LOP3.LUT R11, R14, 0xffff0000, RZ, 0xc0, !PT ;  /* 0xffff00000e0b7812 */ /* 0x000fe200078ec0ff */
[----:B------:R-:W-:Y:S01]  /*279a0*/  FMUL.FTZ R14, R18, R46 ;  /* 0x0000002e120e7220 */ /* 0x000fe20000410000 */
[C---:B------:R-:W-:Y:S01]  /*279b0*/  LOP3.LUT R2, R15.reuse, 0xffff0000, RZ, 0xc0, !PT ;  /* 0xffff00000f027812 */ /* 0x040fe200078ec0ff */
[----:B------:R-:W-:-:S02]  /*279c0*/  IMAD.U32 R3, R15, 0x10000, RZ ;  /* 0x000100000f037824 */ /* 0x000fc400078e00ff */
[-C--:B------:R-:W-:Y:S02]  /*279d0*/  FFMA.FTZ R54, R26, R45.reuse, -R14 ;  /* 0x0000002d1a367223 */ /* 0x080fe4000001080e */
[----:B------:R-:W-:Y:S02]  /*279e0*/  FMUL.FTZ R15, R18, R45 ;  /* 0x0000002d120f7220 */ /* 0x000fe40000410000 */
[----:B------:R-:W-:Y:S02]  /*279f0*/  FMUL.FTZ R14, R17, R47 ;  /* 0x0000002f110e7220 */ /* 0x000fe40000410000 */
[C---:B------:R-:W-:Y:S01]  /*27a00*/  IMAD.U32 R16, R13.reuse, 0x10000, RZ ;  /* 0x000100000d107824 */ /* 0x040fe200078e00ff */
[----:B------:R-:W-:Y:S01]  /*27a10*/  LOP3.LUT R13, R13, 0xffff0000, RZ, 0xc0, !PT ;  /* 0xffff00000d0d7812 */ /* 0x000fe200078ec0ff */
[----:B------:R-:W-:Y:S02]  /*27a20*/  IMAD.U32 R18, R33, 0x10000, RZ ;  /* 0x0001000021127824 */ /* 0x000fe400078e00ff */
[----:B------:R-:W-:-:S02]  /*27a30*/  FMUL.FTZ R17, R17, R29 ;  /* 0x0000001d11117220 */ /* 0x000fc40000410000 */
[----:B------:R-:W-:Y:S02]  /*27a40*/  FFMA.FTZ R45, R25, R29, -R14 ;  /* 0x0000001d192d7223 */ /* 0x000fe4000001080e */
[----:B------:R-:W-:Y:S02]  /*27a50*/  FFMA.FTZ R46, R26, R46, R15 ;  /* 0x0000002e1a2e7223 */ /* 0x000fe4000001000f */
[C---:B------:R-:W-:Y:S02]  /*27a60*/  FMUL.FTZ R14, R16.reuse, R18 ;  /* 0x00000012100e7220 */ /* 0x040fe40000410000 */
[-C--:B------:R-:W-:Y:S01]  /*27a70*/  FMUL.FTZ R15, R16, R34.reuse ;  /* 0x00000022100f7220 */ /* 0x080fe20000410000 */
[----:B------:R-:W-:Y:S01]  /*27a80*/  LOP3.LUT R16, R33, 0xffff0000, RZ, 0xc0, !PT ;  /* 0xffff000021107812 */ /* 0x000fe200078ec0ff */
[----:B------:R-:W-:Y:S02]  /*27a90*/  FFMA.FTZ R29, R25, R47, R17 ;  /* 0x0000002f191d7223 */ /* 0x000fe40000010011 */
[----:B------:R-:W-:-:S02]  /*27aa0*/  FFMA.FTZ R25, R24, R34, R14 ;  /* 0x0000002218197223 */ /* 0x000fc4000001000e */
[----:B------:R-:W-:Y:S02]  /*27ab0*/  FFMA.FTZ R26, R24, R18, -R15 ;  /* 0x00000012181a7223 */ /* 0x000fe4000001080f */
[----:B------:R-:W-:Y:S02]  /*27ac0*/  FMUL.FTZ R14, R13, R23 ;  /* 0x000000170d0e7220 */ /* 0x000fe40000410000 */
[----:B------:R-:W-:Y:S02]  /*27ad0*/  IMAD.U32 R18, R32, 0x10000, RZ ;  /* 0x0001000020127824 */ /* 0x000fe400078e00ff */
[----:B------:R-:W-:Y:S02]  /*27ae0*/  IMAD.U32 R17, R28, 0x10000, RZ ;  /* 0x000100001c117824 */ /* 0x000fe400078e00ff */
[----:B------:R-:W-:Y:S02]  /*27af0*/  IMAD.U32 R33, R27, 0x10000, RZ ;  /* 0x000100001b217824 */ /* 0x000fe400078e00ff */
[----:B------:R-:W-:-:S02]  /*27b00*/  FMUL.FTZ R15, R13, R16 ;  /* 0x000000100d0f7220 */ /* 0x000fc40000410000 */
[----:B------:R-:W-:Y:S02]  /*27b10*/  FFMA.FTZ R24, R22, R16, -R14 ;  /* 0x0000001016187223 */ /* 0x000fe4000001080e */
[C---:B------:R-:W-:Y:S02]  /*27b20*/  FMUL.FTZ R14, R12.reuse, R17 ;  /* 0x000000110c0e7220 */ /* 0x040fe40000410000 */
[----:B------:R-:W-:Y:S02]  /*27b30*/  FMUL.FTZ R13, R12, R18 ;  /* 0x000000120c0d7220 */ /* 0x000fe40000410000 */
[----:B------:R-:W-:Y:S02]  /*27b40*/  IMAD.U32 R16, R30, 0x10000, RZ ;  /* 0x000100001e107824 */ /* 0x000fe400078e00ff */
[----:B------:R-:W-:Y:S02]  /*27b50*/  FMUL.FTZ R12, R3, R33 ;  /* 0x00000021030c7220 */ /* 0x000fe40000410000 */
[----:B------:R-:W-:-:S02]  /*27b60*/  FFMA.FTZ R23, R22, R23, R15 ;  /* 0x0000001716177223 */ /* 0x000fc4000001000f */
[C---:B------:R-:W-:Y:S01]  /*27b70*/  FFMA.FTZ R18, R21.reuse, R18, -R14 ;  /* 0x0000001215127223 */ /* 0x040fe2000001080e */
[----:B------:R-:W-:Y:S01]  /*27b80*/  LOP3.LUT R14, R32, 0xffff0000, RZ, 0xc0, !PT ;  /* 0xffff0000200e7812 */ /* 0x000fe200078ec0ff */
[----:B------:R-:W-:Y:S01]  /*27b90*/  FFMA.FTZ R22, R21, R17, R13 ;  /* 0x0000001115167223 */ /* 0x000fe2000001000d */
[----:B------:R-:W-:Y:S01]  /*27ba0*/  LOP3.LUT R17, R28, 0xffff0000, RZ, 0xc0, !PT ;  /* 0xffff00001c117812 */ /* 0x000fe200078ec0ff */
[-C--:B------:R-:W-:Y:S01]  /*27bb0*/  FMUL.FTZ R3, R3, R16.reuse ;  /* 0x0000001003037220 */ /* 0x080fe20000410000 */
[----:B------:R-:W-:Y:S01]  /*27bc0*/  LOP3.LUT R13, R30, 0xffff0000, RZ, 0xc0, !PT ;  /* 0xffff00001e0d7812 */ /* 0x000fe200078ec0ff */
[C---:B------:R-:W-:Y:S01]  /*27bd0*/  FFMA.FTZ R21, R20.reuse, R16, -R12 ;  /* 0x0000001014157223 */ /* 0x040fe2000001080c */
[----:B------:R-:W-:Y:S01]  /*27be0*/  LOP3.LUT R16, R27, 0xffff0000, RZ, 0xc0, !PT ;  /* 0xffff00001b107812 */ /* 0x000fe200078ec0ff */
[----:B------:R-:W-:Y:S02]  /*27bf0*/  FFMA.FTZ R15, R20, R33, R3 ;  /* 0x00000021140f7223 */ /* 0x000fe40000010003 */
[----:B------:R-:W-:-:S02]  /*27c00*/  FMUL.FTZ R12, R11, R17 ;  /* 0x000000110b0c7220 */ /* 0x000fc40000410000 */
[C---:B------:R-:W-:Y:S02]  /*27c10*/  FMUL.FTZ R3, R2.reuse, R16 ;  /* 0x0000001002037220 */ /* 0x040fe40000410000 */
        /* <DEDUP_REMOVED lines=11> */
[----:B------:R-:W-:Y:S02]  /*27cd0*/  F2FP.BF16.PACK_AB R19, R3, R21 ;  /* 0x000000150313723e */ /* 0x000fe400000010ff */
[----:B------:R-:W-:Y:S02]  /*27ce0*/  F2FP.BF16.PACK_AB R14, R11, R22 ;  /* 0x000000160b0e723e */ /* 0x000fe400000010ff */
[----:B------:R-:W-:Y:S01]  /*27cf0*/  F2FP.BF16.PACK_AB R15, R2, R15 ;  /* 0x0000000f020f723e */ /* 0x000fe200000010ff */
[----:B------:R1:W-:Y:S04]  /*27d00*/  ST.E.128 [R38.64], R16 ;  /* 0x0000001026007985 */ /* 0x0003e8000c101d04 */
[----:B------:R1:W-:Y:S02]  /*27d10*/  ST.E.128 [R36.64], R12 ;  /* 0x0000000c24007985 */ /* 0x0003e4000c101d04 */
.L_x_1573:
[----:B------:R-:W-:Y:S05]  /*27d20*/  BSYNC B0 ;  /* 0x0000000000007941 */ /* 0x000fea0003800000 */
.L_x_1572:
[----:B------:R-:W-:Y:S01]  /*27d30*/  IADD3 R3, R68, 0x10, RZ ;  /* 0x0000001044037810 */ /* 0x000fe20007ffe0ff */
[----:B------:R-:W-:Y:S03]  /*27d40*/  BSSY B0, `(.L_x_1574) ;  /* 0x0000073000007945 */ /* 0x000fe60003800000 */
[----:B------:R-:W-:-:S13]  /*27d50*/  ISETP.GE.OR P0, PT, R3, R69, P1 ;  /* 0x000000450300720c */ /* 0x000fda0000f06670 */
[----:B------:R-:W-:Y:S05]  /*27d60*/  @P0 BRA `(.L_x_1575) ;  /* 0x0000070000000947 */ /* 0x000fea0003800000 */
[----:B------:R-:W-:Y:S01]  /*27d70*/  SHF.R.S32.HI R2, RZ, 0x1f, R3 ;  /* 0x0000001fff027819 */ /* 0x000fe20000011403 */
[----:B------:R-:W-:Y:S01]  /*27d80*/  IMAD.SHL.U32 R11, R3, 0x40, RZ ;  /* 0x00000040030b7824 */ /* 0x000fe200078e00ff */
[----:B-1----:R-:W-:Y:S02]  /*27d90*/  LEA.HI R12, R44, R35, RZ, 0x1d ;  /* 0x000000232c0c7211 */ /* 0x002fe400078fe8ff */
        /* <DEDUP_REMOVED lines=20> */
[----:B------:R-:W-:Y:S02]  /*27ee0*/  SHF.R.U64 R2, R48, 0x10, R49 ;  /* 0x0000001030027819 */ /* 0x000fe40000001231 */
[----:B------:R-:W-:Y:S02]  /*27ef0*/  PRMT R29, R70, 0x5432, R21 ;  /* 0x00005432461d7816 */ /* 0x000fe40000000015 */
[----:B------:R-:W-:Y:S02]  /*27f00*/  SHF.R.U64 R22, R42, 0x10, R43 ;  /* 0x000000102a167819 */ /* 0x000fe4000000122b */
[----:B------:R-:W-:Y:S02]  /*27f10*/  SHF.R.U64 R11, R50, 0x10, R51 ;  /* 0x00000010320b7819 */ /* 0x000fe40000001233 */
[----:B------:R-:W-:Y:S01]  /*27f20*/  SHF.R.U32.HI R23, RZ, 0x10, R41 ;  /* 0x00000010ff177819 */ /* 0x000fe20000011629 */
[----:B------:R-:W-:Y:S01]  /*27f30*/  IMAD.U32 R41, R29, 0x10000, RZ ;  /* 0x000100001d297824 */ /* 0x000fe200078e00ff */
[----:B------:R-:W-:-:S02]  /*27f40*/  PRMT R34, R71, 0x5432, R2 ;  /* 0x0000543247227816 */ /* 0x000fc40000000002 */
[----:B------:R-:W-:Y:S02]  /*27f50*/  PRMT R28, R108, 0x5432, R22 ;  /* 0x000054326c1c7816 */ /* 0x000fe40000000016 */
[----:B------:R-:W-:Y:S01]  /*27f60*/  SHF.R.U32.HI R3, RZ, 0x10, R49 ;  /* 0x00000010ff037819 */ /* 0x000fe20000011631 */
[----:B------:R-:W-:Y:S01]  /*27f70*/  IMAD.U32 R40, R34, 0x10000, RZ ;  /* 0x0001000022287824 */ /* 0x000fe200078e00ff */
[----:B------:R-:W-:Y:S02]  /*27f80*/  PRMT R32, R109, 0x5432, R11 ;  /* 0x000054326d207816 */ /* 0x000fe4000000000b */
[----:B------:R-:W-:Y:S02]  /*27f90*/  LOP3.LUT R42, R29, 0xffff0000, RZ, 0xc0, !PT ;  /* 0xffff00001d2a7812 */ /* 0x000fe400078ec0ff */
[----:B------:R-:W-:Y:S02]  /*27fa0*/  PRMT R33, R71, 0x5410, R3 ;  /* 0x0000541047217816 */ /* 0x000fe40000000003 */
[----:B------:R-:W-:-:S02]  /*27fb0*/  PRMT R23, R70, 0x5410, R23 ;  /* 0x0000541046177816 */ /* 0x000fc40000000017 */
[----:B------:R-:W-:Y:S02]  /*27fc0*/  LOP3.LUT R29, R34, 0xffff0000, RZ, 0xc0, !PT ;  /* 0xffff0000221d7812 */ /* 0x000fe400078ec0ff */
[----:B------:R-:W-:Y:S01]  /*27fd0*/  SHF.R.U32.HI R27, RZ, 0x10, R43 ;  /* 0x00000010ff1b7819 */ /* 0x000fe2000001162b */
[----:B------:R-:W-:Y:S01]  /*27fe0*/  IMAD.U32 R34, R23, 0x10000, RZ ;  /* 0x0001000017227824 */ /* 0x000fe200078e00ff */
[----:B------:R-:W-:Y:S02]  /*27ff0*/  SHF.R.U32.HI R20, RZ, 0x10, R51 ;  /* 0x00000010ff147819 */ /* 0x000fe40000011633 */
[----:B------:R-:W-:Y:S02]  /*28000*/  PRMT R27, R108, 0x5410, R27 ;  /* 0x000054106c1b7816 */ /* 0x000fe4000000001b */
[----:B------:R-:W-:Y:S01]  /*28010*/  PRMT R30, R109, 0x5410, R20 ;  /* 0x000054106d1e7816 */ /* 0x000fe20000000014 */
        /* <DEDUP_REMOVED lines=21> */
[----:B------:R-:W-:Y:S01]  /*28170*/  FFMA.FTZ R45, R26, R41, R15 ;  /* 0x000000291a2d7223 */ /* 0x000fe2000001000f */
[----:B------:R-:W-:Y:S01]  /*28180*/  LOP3.LUT R41, R23, 0xffff0000, RZ, 0xc0, !PT ;  /* 0xffff000017297812 */ /* 0x000fe200078ec0ff */
[----:B------:R-:W-:-:S02]  /*28190*/  FFMA.FTZ R43, R25, R29, -R14 ;  /* 0x0000001d192b7223 */ /* 0x000fc4000001080e */
[C---:B------:R-:W-:Y:S02]  /*281a0*/  FMUL.FTZ R14, R16.reuse, R18 ;  /* 0x00000012100e7220 */ /* 0x040fe40000410000 */
[----:B------:R-:W-:Y:S02]  /*281b0*/  FMUL.FTZ R17, R17, R29 ;  /* 0x0000001d11117220 */ /* 0x000fe40000410000 */
[-C--:B------:R-:W-:Y:S01]  /*281c0*/  FMUL.FTZ R15, R16, R34.reuse ;  /* 0x00000022100f7220 */ /* 0x080fe20000410000 */
[----:B------:R-:W-:Y:S01]  /*281d0*/  LOP3.LUT R16, R33, 0xffff0000, RZ, 0xc0, !PT ;  /* 0xffff000021107812 */ /* 0x000fe200078ec0ff */
[----:B------:R-:W-:Y:S02]  /*281e0*/  FFMA.FTZ R26, R24, R34, R14 ;  /* 0x00000022181a7223 */ /* 0x000fe4000001000e */
[----:B------:R-:W-:Y:S02]  /*281f0*/  FFMA.FTZ R42, R25, R42, R17 ;  /* 0x0000002a192a7223 */ /* 0x000fe40000010011 */
[----:B------:R-:W-:-:S02]  /*28200*/  FMUL.FTZ R14, R13, R41 ;  /* 0x000000290d0e7220 */ /* 0x000fc40000410000 */
[----:B------:R-:W-:Y:S02]  /*28210*/  IMAD.U32 R17, R32, 0x10000, RZ ;  /* 0x0001000020117824 */ /* 0x000fe400078e00ff */
[----:B------:R-:W-:Y:S02]  /*28220*/  IMAD.U32 R23, R28, 0x10000, RZ ;  /* 0x000100001c177824 */ /* 0x000fe400078e00ff */
[----:B------:R-:W-:Y:S02]  /*28230*/  IMAD.U32 R29, R27, 0x10000, RZ ;  /* 0x000100001b1d7824 */ /* 0x000fe400078e00ff */
[----:B------:R-:W-:Y:S02]  /*28240*/  FFMA.FTZ R40, R24, R18, -R15 ;  /* 0x0000001218287223 */ /* 0x000fe4000001080f */
[-C--:B------:R-:W-:Y:S02]  /*28250*/  FMUL.FTZ R15, R13, R16.reuse ;  /* 0x000000100d0f7220 */ /* 0x080fe40000410000 */
[----:B------:R-:W-:-:S02]  /*28260*/  FFMA.FTZ R25, R22, R16, -R14 ;  /* 0x0000001016197223 */ /* 0x000fc4000001080e */
[C---:B------:R-:W-:Y:S02]  /*28270*/  FMUL.FTZ R14, R12.reuse, R23 ;  /* 0x000000170c0e7220 */ /* 0x040fe40000410000 */
[----:B------:R-:W-:Y:S02]  /*28280*/  FMUL.FTZ R13, R12, R17 ;  /* 0x000000110c0d7220 */ /* 0x000fe40000410000 */
[----:B------:R-:W-:Y:S02]  /*28290*/  IMAD.U32 R16, R30, 0x10000, RZ ;  /* 0x000100001e107824 */ /* 0x000fe400078e00ff */
[----:B------:R-:W-:Y:S02]  /*282a0*/  FMUL.FTZ R12, R3, R29 ;  /* 0x0000001d030c7220 */ /* 0x000fe40000410000 */
[----:B------:R-:W-:Y:S02]  /*282b0*/  FFMA.FTZ R24, R22, R41, R15 ;  /* 0x0000002916187223 */ /* 0x000fe4000001000f */
        /* <DEDUP_REMOVED lines=27> */
.L_x_1575:
[----:B------:R-:W-:Y:S05]  /*28470*/  BSYNC B0 ;  /* 0x0000000000007941 */ /* 0x000fea0003800000 */
.L_x_1574:
        /* <DEDUP_REMOVED lines=30> */
[----:B------:R-:W-:Y:S01]  /*28660*/  SHF.R.U64 R11, R62, 0x10, R63 ;  /* 0x000000103e0b7819 */ /* 0x000fe2000000123f */
[----:B------:R-:W-:Y:S01]  /*28670*/  IMAD.U32 R41, R29, 0x10000, RZ ;  /* 0x000100001d297824 */ /* 0x000fe200078e00ff */
[----:B------:R-:W-:-:S02]  /*28680*/  PRMT R34, R111, 0x5432, R2 ;  /* 0x000054326f227816 */ /* 0x000fc40000000002 */
[----:B------:R-:W-:Y:S02]  /*28690*/  PRMT R28, R112, 0x5432, R22 ;  /* 0x00005432701c7816 */ /* 0x000fe40000000016 */
[----:B------:R-:W-:Y:S01]  /*286a0*/  SHF.R.U32.HI R3, RZ, 0x10, R61 ;  /* 0x00000010ff037819 */ /* 0x000fe2000001163d */
[----:B------:R-:W-:Y:S01]  /*286b0*/  IMAD.U32 R40, R34, 0x10000, RZ ;  /* 0x0001000022287824 */ /* 0x000fe200078e00ff */
[----:B------:R-:W-:Y:S02]  /*286c0*/  PRMT R32, R113, 0x5432, R11 ;  /* 0x0000543271207816 */ /* 0x000fe4000000000b */
[----:B------:R-:W-:Y:S02]  /*286d0*/  SHF.R.U32.HI R23, RZ, 0x10, R57 ;  /* 0x00000010ff177819 */ /* 0x000fe40000011639 */
[----:B------:R-:W-:Y:S02]  /*286e0*/  LOP3.LUT R42, R29, 0xffff0000, RZ, 0xc0, !PT ;  /* 0xffff00001d2a7812 */ /* 0x000fe400078ec0ff */
[----:B------:R-:W-:-:S02]  /*286f0*/  PRMT R33, R111, 0x5410, R3 ;  /* 0x000054106f217816 */ /* 0x000fc40000000003 */
[----:B------:R-:W-:Y:S02]  /*28700*/  PRMT R23, R110, 0x5410, R23 ;  /* 0x000054106e177816 */ /* 0x000fe40000000017 */
        /* <DEDUP_REMOVED lines=75> */
.L_x_1577:
[----:B------:R-:W-:Y:S05]  /*28bc0*/  BSYNC B0 ;  /* 0x0000000000007941 */ /* 0x000fea0003800000 */
.L_x_1576:
        /* <DEDUP_REMOVED lines=116> */
.L_x_1579:
[----:B------:R-:W-:Y:S05]  /*29310*/  BSYNC B0 ;  /* 0x0000000000007941 */ /* 0x000fea0003800000 */
.L_x_1578:
        /* <DEDUP_REMOVED lines=116> */
.L_x_1581:
[----:B------:R-:W-:Y:S05]  /*29a60*/  BSYNC B0 ;  /* 0x0000000000007941 */ /* 0x000fea0003800000 */
.L_x_1580:
        /* <DEDUP_REMOVED lines=116> */
.L_x_1583:
[----:B------:R-:W-:Y:S05]  /*2a1b0*/  BSYNC B0 ;  /* 0x0000000000007941 */ /* 0x000fea0003800000 */
.L_x_1582:
        /* <DEDUP_REMOVED lines=116> */
.L_x_1585:
[----:B------:R-:W-:Y:S05]  /*2a900*/  BSYNC B0 ;  /* 0x0000000000007941 */ /* 0x000fea0003800000 */
.L_x_1584:
[----:B------:R-:W-:Y:S01]  /*2a910*/  IADD3 R2, R68, 0x70, RZ ;  /* 0x0000007044027810 */ /* 0x000fe20007ffe0ff */
[----:B-1----:R-:W-:-:S02]  /*2a920*/  IMAD.MOV.U32 R12, RZ, RZ, R140 ;  /* 0x000000ffff0c7224 */ /* 0x002fc400078e008c */
[----:B------:R-:W-:Y:S01]  /*2a930*/  IMAD.MOV.U32 R13, RZ, RZ, 0x0 ;  /* 0x00000000ff0d7424 */ /* 0x000fe200078e00ff */
[----:B------:R-:W-:-:S13]  /*2a940*/  ISETP.GE.OR P0, PT, R2, R69, P1 ;  /* 0x000000450200720c */ /* 0x000fda0000f06670 */
[----:B------:R-:W-:Y:S05]  /*2a950*/  @P0 RET.REL.NODEC R12 `(_ZN7cutlass13device_kernelIN5flash19enable_sm80_to_sm89INS1_16FlashAttnFwdSm80INS1_25CollectiveMainloopFwdSm80ILi4ELi1ELb0EN4cute5tupleIJNS5_1CILi128EEENS7_ILi48EEES8_EEELi128ENS_10bfloat16_tEfNS_4arch4Sm80ELb0ELb1ELb0ELb1ELb1ELb1ELb1ELb0EEENS1_21CollectiveEpilogueFwdINS6_IJS8_S8_S9_EEENS6_IJNS7_ILi1EEESH_SH_EEESB_SD_Li128ELb1ELb1ELb0ELb0EEENS1_19SingleTileSchedulerILb1ELb0ELb1ELi128EEEEEEEEEvNT_6ParamsE) ;  /* 0xfffd56a00c000950 */ /* 0x000fea0003c3ffff */
        /* <DEDUP_REMOVED lines=25> */
[----:B------:R-:W-:Y:S02]  /*2aaf0*/  PRMT R34, R133, 0x5432, R2 ;  /* 0x0000543285227816 */ /* 0x000fe40000000002 */
[----:B------:R-:W-:Y:S01]  /*2ab00*/  SHF.R.U32.HI R23, RZ, 0x10, R105 ;  /* 0x00000010ff177819 */ /* 0x000fe20000011669 */
[----:B------:R-:W-:Y:S01]  /*2ab10*/  IMAD.U32 R40, R29, 0x10000, RZ ;  /* 0x000100001d287824 */ /* 0x000fe200078e00ff */
[----:B------:R-:W-:-:S02]  /*2ab20*/  SHF.L.U32 R35, R34, 0x10, RZ ;  /* 0x0000001022237819 */ /* 0x000fc400000006ff */
[----:B------:R-:W-:Y:S02]  /*2ab30*/  SHF.R.U32.HI R3, RZ, 0x10, R101 ;  /* 0x00000010ff037819 */ /* 0x000fe40000011665 */
[----:B------:R-:W-:Y:S02]  /*2ab40*/  LOP3.LUT R41, R29, 0xffff0000, RZ, 0xc0, !PT ;  /* 0xffff00001d297812 */ /* 0x000fe400078ec0ff */
[----:B------:R-:W-:Y:S02]  /*2ab50*/  PRMT R23, R132, 0x5410, R23 ;  /* 0x0000541084177816 */ /* 0x000fe40000000017 */
[----:B------:R-:W-:Y:S02]  /*2ab60*/  SHF.R.U64 R11, R102, 0x10, R103 ;  /* 0x00000010660b7819 */ /* 0x000fe40000001267 */
[----:B------:R-:W-:Y:S01]  /*2ab70*/  LOP3.LUT R34, R34, 0xffff0000, RZ, 0xc0, !PT ;  /* 0xffff000022227812 */ /* 0x000fe200078ec0ff */
[----:B------:R-:W-:Y:S01]  /*2ab80*/  IMAD.U32 R29, R23, 0x10000, RZ ;  /* 0x00010000171d7824 */ /* 0x000fe200078e00ff */
[----:B------:R-:W-:-:S02]  /*2ab90*/  PRMT R33, R133, 0x5410, R3 ;  /* 0x0000541085217816 */ /* 0x000fc40000000003 */
[----:B------:R-:W-:Y:S02]  /*2aba0*/  PRMT R32, R135, 0x5432, R11 ;  /* 0x0000543287207816 */ /* 0x000fe4000000000b */
[--C-:B------:R-:W-:Y:S02]  /*2abb0*/  SHF.R.U64 R28, R106, 0x10, R107.reuse ;  /* 0x000000106a1c7819 */ /* 0x100fe4000000126b */
[----:B------:R-:W-:Y:S02]  /*2abc0*/  SHF.R.U32.HI R27, RZ, 0x10, R107 ;  /* 0x00000010ff1b7819 */ /* 0x000fe4000001166b */
[----:B------:R-:W-:Y:S02]  /*2abd0*/  SHF.R.U32.HI R20, RZ, 0x10, R103 ;  /* 0x00000010ff147819 */ /* 0x000fe40000011667 */
[C---:B------:R-:W-:Y:S02]  /*2abe0*/  PRMT R28, R134.reuse, 0x5432, R28 ;  /* 0x00005432861c7816 */ /* 0x040fe4000000001c */
[----:B------:R-:W-:-:S02]  /*2abf0*/  PRMT R27, R134, 0x5410, R27 ;  /* 0x00005410861b7816 */ /* 0x000fc4000000001b */
        /* <DEDUP_REMOVED lines=14> */
[----:B------:R-:W-:Y:S01]  /*2ace0*/  LOP3.LUT R3, R14, 0xffff0000, RZ, 0xc0, !PT ;  /* 0xffff00000e037812 */ /* 0x000fe200078ec0ff */
[----:B------:R-:W-:-:S02]  /*2acf0*/  FMUL.FTZ R18, R18, R35 ;  /* 0x0000002312127220 */ /* 0x000fc40000410000 */
[----:B------:R-:W-:Y:S02]  /*2ad00*/  FFMA.FTZ R35, R26, R35, -R13 ;  /* 0x000000231a237223 */ /* 0x000fe4000001080d */
[----:B------:R-:W-:Y:S02]  /*2ad10*/  FMUL.FTZ R13, R17, R41 ;  /* 0x00000029110d7220 */ /* 0x000fe40000410000 */
[----:B------:R-:W-:Y:S01]  /*2ad20*/  IMAD.U32 R11, R14, 0x10000, RZ ;  /* 0x000100000e0b7824 */ /* 0x000fe200078e00ff */
[C---:B------:R-:W-:Y:S01]  /*2ad30*/  LOP3.LUT R14, R15.reuse, 0xffff0000, RZ, 0xc0, !PT ;  /* 0xffff00000f0e7812 */ /* 0x040fe200078ec0ff */
[----:B------:R-:W-:Y:S02]  /*2ad40*/  IMAD.U32 R2, R15, 0x10000, RZ ;  /* 0x000100000f027824 */ /* 0x000fe400078e00ff */
[----:B------:R-:W-:Y:S02]  /*2ad50*/  FMUL.FTZ R17, R17, R34 ;  /* 0x0000002211117220 */ /* 0x000fe40000410000 */
[----:B------:R-:W-:Y:S01]  /*2ad60*/  FFMA.FTZ R40, R26, R40, R18 ;  /* 0x000000281a287223 */ /* 0x000fe20000010012 */
[----:B------:R-:W-:Y:S01]  /*2ad70*/  LOP3.LUT R18, R23, 0xffff0000, RZ, 0xc0, !PT ;  /* 0xffff000017127812 */ /* 0x000fe200078ec0ff */
[C---:B------:R-:W-:Y:S01]  /*2ad80*/  IMAD.U32 R15, R33.reuse, 0x10000, RZ ;  /* 0x00010000210f7824 */ /* 0x040fe200078e00ff */
[----:B------:R-:W-:Y:S01]  /*2ad90*/  LOP3.LUT R33, R33, 0xffff0000, RZ, 0xc0, !PT ;  /* 0xffff000021217812 */ /* 0x000fe200078ec0ff */
[----:B------:R-:W-:Y:S01]  /*2ada0*/  FFMA.FTZ R34, R25, R34, -R13 ;  /* 0x0000002219227223 */ /* 0x000fe2000001080d */
[----:B------:R-:W-:Y:S01]  /*2adb0*/  SHF.L.U32 R23, R28, 0x10, RZ ;  /* 0x000000101c177819 */ /* 0x000fe200000006ff */
[----:B------:R-:W-:Y:S01]  /*2adc0*/  FMUL.FTZ R13, R16, R29 ;  /* 0x0000001d100d7220 */ /* 0x000fe20000410000 */
[----:B------:R-:W-:Y:S01]  /*2add0*/  LOP3.LUT R28, R28, 0xffff0000, RZ, 0xc0, !PT ;  /* 0xffff00001c1c7812 */ /* 0x000fe200078ec0ff */
[----:B------:R-:W-:-:S02]  /*2ade0*/  FMUL.FTZ R16, R16, R15 ;  /* 0x0000000f10107220 */ /* 0x000fc40000410000 */
[----:B------:R-:W-:Y:S02]  /*2adf0*/  FFMA.FTZ R26, R24, R15, -R13 ;  /* 0x0000000f181a7223 */ /* 0x000fe4000001080d */
[----:B------:R-:W-:Y:S02]  /*2ae00*/  FFMA.FTZ R41, R25, R41, R17 ;  /* 0x0000002919297223 */ /* 0x000fe40000010011 */
[----:B------:R-:W-:Y:S02]  /*2ae10*/  FMUL.FTZ R13, R12, R18 ;  /* 0x000000120c0d7220 */ /* 0x000fe40000410000 */
[C---:B------:R-:W-:Y:S01]  /*2ae20*/  IMAD.U32 R17, R32.reuse, 0x10000, RZ ;  /* 0x0001000020117824 */ /* 0x040fe200078e00ff */
[----:B------:R-:W-:Y:S01]  /*2ae30*/  LOP3.LUT R32, R32, 0xffff0000, RZ, 0xc0, !PT ;  /* 0xffff000020207812 */ /* 0x000fe200078ec0ff */
[----:B------:R-:W-:Y:S02]  /*2ae40*/  FFMA.FTZ R29, R24, R29, R16 ;  /* 0x0000001d181d7223 */ /* 0x000fe40000010010 */
[----:B------:R-:W-:-:S02]  /*2ae50*/  FMUL.FTZ R15, R12, R33 ;  /* 0x000000210c0f7220 */ /* 0x000fc40000410000 */
[----:B------:R-:W-:Y:S02]  /*2ae60*/  IMAD.U32 R25, R27, 0x10000, RZ ;  /* 0x000100001b197824 */ /* 0x000fe400078e00ff */
[C---:B------:R-:W-:Y:S01]  /*2ae70*/  IMAD.U32 R16, R30.reuse, 0x10000, RZ ;  /* 0x000100001e107824 */ /* 0x040fe200078e00ff */
[----:B------:R-:W-:Y:S01]  /*2ae80*/  LOP3.LUT R30, R30, 0xffff0000, RZ, 0xc0, !PT ;  /* 0xffff00001e1e7812 */ /* 0x000fe200078ec0ff */
[C---:B------:R-:W-:Y:S02]  /*2ae90*/  FFMA.FTZ R33, R22.reuse, R33, -R13 ;  /* 0x0000002116217223 */ /* 0x040fe4000001080d */
[C---:B------:R-:W-:Y:S02]  /*2aea0*/  FMUL.FTZ R13, R11.reuse, R23 ;  /* 0x000000170b0d7220 */ /* 0x040fe40000410000 */
[----:B------:R-:W-:Y:S02]  /*2aeb0*/  FMUL.FTZ R12, R11, R17 ;  /* 0x000000110b0c7220 */ /* 0x000fe40000410000 */
[----:B------:R-:W-:Y:S01]  /*2aec0*/  FFMA.FTZ R24, R22, R18, R15 ;  /* 0x0000001216187223 */ /* 0x000fe2000001000f */
[----:B------:R-:W-:Y:S01]  /*2aed0*/  LOP3.LUT R15, R27, 0xffff0000, RZ, 0xc0, !PT ;  /* 0xffff00001b0f7812 */ /* 0x000fe200078ec0ff */
[----:B------:R-:W-:-:S02]  /*2aee0*/  FMUL.FTZ R11, R2, R25 ;  /* 0x00000019020b7220 */ /* 0x000fc40000410000 */
[----:B------:R-:W-:Y:S02]  /*2aef0*/  FMUL.FTZ R2, R2, R16 ;  /* 0x0000001002027220 */ /* 0x000fe40000410000 */
[----:B------:R-:W-:Y:S01]  /*2af00*/  FFMA.FTZ R18, R21, R17, -R13 ;  /* 0x0000001115127223 */ /* 0x000fe2000001080d */
[----:B------:R-:W-:Y:S01]  /*2af10*/  F2FP.BF16.PACK_AB R17, R33, R26 ;  /* 0x0000001a2111723e */ /* 0x000fe200000010ff */
[----:B------:R-:W-:Y:S01]  /*2af20*/  FFMA.FTZ R22, R21, R23, R12 ;  /* 0x0000001715167223 */ /* 0x000fe2000001000c */
[----:B------:R-:W-:Y:S01]  /*2af30*/  F2FP.BF16.PACK_AB R12, R41, R40 ;  /* 0x00000028290c723e */ /* 0x000fe200000010ff */
[----:B------:R-:W-:Y:S01]  /*2af40*/  FFMA.FTZ R21, R20, R16, -R11 ;  /* 0x0000001014157223 */ /* 0x000fe2000001080b */
[----:B------:R-:W-:Y:S01]  /*2af50*/  F2FP.BF16.PACK_AB R16, R34, R35 ;  /* 0x000000232210723e */ /* 0x000fe200000010ff */
[----:B------:R-:W-:Y:S01]  /*2af60*/  FFMA.FTZ R20, R20, R25, R2 ;  /* 0x0000001914147223 */ /* 0x000fe20000010002 */
[----:B------:R-:W-:Y:S01]  /*2af70*/  F2FP.BF16.PACK_AB R13, R24, R29 ;  /* 0x0000001d180d723e */ /* 0x000fe200000010ff */
[----:B------:R-:W-:-:S02]  /*2af80*/  FMUL.FTZ R11, R3, R28 ;  /* 0x0000001c030b7220 */ /* 0x000fc40000410000 */
[CC--:B------:R-:W-:Y:S02]  /*2af90*/  FMUL.FTZ R2, R14.reuse, R15.reuse ;  /* 0x0000000f0e027220 */ /* 0x0c0fe40000410000 */
[----:B------:R-:W-:Y:S02]  /*2afa0*/  FMUL.FTZ R3, R3, R32 ;  /* 0x0000002003037220 */ /* 0x000fe40000410000 */
[----:B------:R-:W-:Y:S02]  /*2afb0*/  FMUL.FTZ R14, R14, R30 ;  /* 0x0000001e0e0e7220 */ /* 0x000fe40000410000 */
[----:B------:R-:W-:Y:S02]  /*2afc0*/  FFMA.FTZ R11, R31, R32, -R11 ;  /* 0x000000201f0b7223 */ /* 0x000fe4000001080b */
[----:B------:R-:W-:Y:S02]  /*2afd0*/  FFMA.FTZ R2, R19, R30, -R2 ;  /* 0x0000001e13027223 */ /* 0x000fe40000010802 */
[----:B------:R-:W-:Y:S01]  /*2afe0*/  FFMA.FTZ R3, R31, R28, R3 ;  /* 0x0000001c1f037223 */ /* 0x000fe20000010003 */
[----:B------:R-:W-:Y:S01]  /*2aff0*/  F2FP.BF16.PACK_AB R18, R11, R18 ;  /* 0x000000120b12723e */ /* 0x000fe200000010ff */
[----:B------:R-:W-:Y:S01]  /*2b000*/  FFMA.FTZ R15, R19, R15, R14 ;  /* 0x0000000f130f7223 */ /* 0x000fe2000001000e */
[----:B------:R-:W-:Y:S01]  /*2b010*/  F2FP.BF16.PACK_AB R19, R2, R21 ;  /* 0x000000150213723e */ /* 0x000fe200000010ff */
[----:B------:R-:W-:Y:S01]  /*2b020*/  IMAD.MOV.U32 R2, RZ, RZ, R140 ;  /* 0x000000ffff027224 */ /* 0x000fe200078e008c */
[----:B------:R-:W-:Y:S01]  /*2b030*/  F2FP.BF16.PACK_AB R14, R3, R22 ;  /* 0x00000016030e723e */ /* 0x000fe200000010ff */
[----:B------:R-:W-:Y:S01]  /*2b040*/  IMAD.MOV.U32 R3, RZ, RZ, 0x0 ;  /* 0x00000000ff037424 */ /* 0x000fe200078e00ff */
[----:B------:R-:W-:Y:S01]  /*2b050*/  F2FP.BF16.PACK_AB R15, R15, R20 ;  /* 0x000000140f0f723e */ /* 0x000fe200000010ff */
[----:B------:R1:W-:Y:S04]  /*2b060*/  ST.E.128 [R38.64], R16 ;  /* 0x0000001026007985 */ /* 0x0003e8000c101d04 */
[----:B------:R1:W-:Y:S01]  /*2b070*/  ST.E.128 [R36.64], R12 ;  /* 0x0000000c24007985 */ /* 0x0003e2000c101d04 */
[----:B------:R-:W-:Y:S05]  /*2b080*/  RET.REL.NODEC R2 `(_ZN7cutlass13device_kernelIN5flash19enable_sm80_to_sm89INS1_16FlashAttnFwdSm80INS1_25CollectiveMainloopFwdSm80ILi4ELi1ELb0EN4cute5tupleIJNS5_1CILi128EEENS7_ILi48EEES8_EEELi128ENS_10bfloat16_tEfNS_4arch4Sm80ELb0ELb1ELb0ELb1ELb1ELb1ELb1ELb0EEENS1_21CollectiveEpilogueFwdINS6_IJS8_S8_S9_EEENS6_IJNS7_ILi1EEESH_SH_EEESB_SD_Li128ELb1ELb1ELb0ELb0EEENS1_19SingleTileSchedulerILb1ELb0ELb1ELi128EEEEEEEEEvNT_6ParamsE) ;  /* 0xfffd4f7002007950 */ /* 0x000fea0003c3ffff */
.L_x_1488:
        /* <DEDUP_REMOVED lines=8> */
.L_x_1489:
[----:B------:R-:W-:Y:S01]  /*2b110*/  IMAD.MOV.U32 R241, RZ, RZ, R18 ;  /* 0x000000fffff17224 */ /* 0x000fe200078e0012 */
[----:B------:R-:W-:Y:S01]  /*2b120*/  MOV R3, 0x181f ;  /* 0x0000181f00037802 */ /* 0x000fe20000000f00 */
[----:B------:R-:W-:Y:S01]  /*2b130*/  IMAD.MOV.U32 R242, RZ, RZ, RZ ;  /* 0x000000fffff27224 */ /* 0x000fe200078e00ff */
[----:B------:R-:W-:Y:S02]  /*2b140*/  MOV R243, 0xffffffff ;  /* 0xffffffff00f37802 */ /* 0x000fe40000000f00 */
[----:B------:R-:W-:Y:S02]  /*2b150*/  MOV R2, 0x2b170 ;  /* 0x0002b17000027802 */ /* 0x000fe40000000f00 */
[----:B-12---:R-:W-:Y:S05]  /*2b160*/  CALL.REL.NOINC `($__internal_3_$__cuda_sm70_shflsync_idx_p) ;  /* 0x00001df000007944 */ /* 0x006fea0003c00000 */
[----:B------:R-:W-:Y:S01]  /*2b170*/  IMAD.MOV.U32 R241, RZ, RZ, R24 ;  /* 0x000000fffff17224 */ /* 0x000fe200078e0018 */
[----:B------:R-:W-:Y:S01]  /*2b180*/  MOV R3, 0x181f ;  /* 0x0000181f00037802 */ /* 0x000fe20000000f00 */
[----:B------:R-:W-:Y:S01]  /*2b190*/  IMAD.MOV.U32 R242, RZ, RZ, RZ ;  /* 0x000000fffff27224 */ /* 0x000fe200078e00ff */
[----:B------:R-:W-:Y:S01]  /*2b1a0*/  MOV R12, R244 ;  /* 0x000000f4000c7202 */ /* 0x000fe20000000f00 */
[----:B------:R-:W-:Y:S01]  /*2b1b0*/  IMAD.MOV.U32 R243, RZ, RZ, -0x1 ;  /* 0xfffffffffff37424 */ /* 0x000fe200078e00ff */
[----:B------:R-:W-:-:S02]  /*2b1c0*/  MOV R13, R11 ;  /* 0x0000000b000d7202 */ /* 0x000fc40000000f00 */
[----:B------:R-:W-:Y:S02]  /*2b1d0*/  MOV R2, 0x2b1f0 ;  /* 0x0002b1f000027802 */ /* 0x000fe40000000f00 */
[----:B------:R-:W-:Y:S05]  /*2b1e0*/  CALL.REL.NOINC `($__internal_3_$__cuda_sm70_shflsync_idx_p) ;  /* 0x00001d7000007944 */ /* 0x000fea0003c00000 */
[----:B------:R-:W-:Y:S01]  /*2b1f0*/  IMAD.MOV.U32 R14, RZ, RZ, R244 ;  /* 0x000000ffff0e7224 */ /* 0x000fe200078e00f4 */
[----:B------:R-:W-:Y:S01]  /*2b200*/  MOV R241, R19 ;  /* 0x0000001300f17202 */ /* 0x000fe20000000f00 */
[----:B------:R-:W-:Y:S01]  /*2b210*/  IMAD.MOV.U32 R242, RZ, RZ, RZ ;  /* 0x000000fffff27224 */ /* 0x000fe200078e00ff */
[----:B------:R-:W-:Y:S01]  /*2b220*/  MOV R3, 0x181f ;  /* 0x0000181f00037802 */ /* 0x000fe20000000f00 */
[----:B------:R-:W-:Y:S01]  /*2b230*/  IMAD.MOV.U32 R243, RZ, RZ, -0x1 ;  /* 0xfffffffffff37424 */ /* 0x000fe200078e00ff */
[----:B------:R-:W-:Y:S02]  /*2b240*/  MOV R2, 0x2b260 ;  /* 0x0002b26000027802 */ /* 0x000fe40000000f00 */
[----:B------:R-:W-:Y:S05]  /*2b250*/  CALL.REL.NOINC `($__internal_3_$__cuda_sm70_shflsync_idx_p) ;  /* 0x00001d0000007944 */ /* 0x000fea0003c00000 */
[----:B------:R-:W-:Y:S01]  /*2b260*/  MOV R2, R244 ;  /* 0x000000f400027202 */ /* 0x000fe20000000f00 */
[----:B------:R-:W-:Y:S05]  /*2b270*/  BRA `(.L_x_1587) ;  /* 0xffff614000007947 */ /* 0x000fea000383ffff */
.L_x_1492:
[----:B------:R-:W-:Y:S01]  /*2b280*/  IMAD.MOV.U32 R241, RZ, RZ, R20 ;  /* 0x000000fffff17224 */ /* 0x000fe200078e0014 */
[----:B------:R-:W-:Y:S01]  /*2b290*/  MOV R3, 0x181f ;  /* 0x0000181f00037802 */ /* 0x000fe20000000f00 */
[----:B------:R-:W-:Y:S01]  /*2b2a0*/  IMAD.MOV.U32 R242, RZ, RZ, 0x1 ;  /* 0x00000001fff27424 */ /* 0x000fe200078e00ff */
[----:B------:R-:W-:Y:S02]  /*2b2b0*/  MOV R243, 0xffffffff ;  /* 0xffffffff00f37802 */ /* 0x000fe40000000f00 */
[----:B------:R-:W-:-:S02]  /*2b2c0*/  MOV R2, 0x2b2e0 ;  /* 0x0002b2e000027802 */ /* 0x000fc40000000f00 */
[----:B---3--:R-:W-:Y:S05]  /*2b2d0*/  CALL.REL.NOINC `($__internal_3_$__cuda_sm70_shflsync_idx_p) ;  /* 0x00001c8000007944 */ /* 0x008fea0003c00000 */
[----:B------:R-:W-:Y:S01]  /*2b2e0*/  IMAD.MOV.U32 R11, RZ, RZ, R244 ;  /* 0x000000ffff0b7224 */ /* 0x000fe200078e00f4 */
[----:B------:R-:W-:Y:S01]  /*2b2f0*/  MOV R241, R18 ;  /* 0x0000001200f17202 */ /* 0x000fe20000000f00 */
[----:B------:R-:W-:Y:S01]  /*2b300*/  IMAD.MOV.U32 R242, RZ, RZ, 0x1 ;  /* 0x00000001fff27424 */ /* 0x000fe200078e00ff */
[----:B------:R-:W-:Y:S01]  /*2b310*/  MOV R3, 0x181f ;  /* 0x0000181f00037802 */ /* 0x000fe20000000f00 */
[----:B------:R-:W-:Y:S01]  /*2b320*/  IMAD.MOV.U32 R243, RZ, RZ, -0x1 ;  /* 0xfffffffffff37424 */ /* 0x000fe200078e00ff */
[----:B------:R-:W-:-:S02]  /*2b330*/  MOV R2, 0x2b350 ;  /* 0x0002b35000027802 */ /* 0x000fc40000000f00 */
[----:B------:R-:W-:Y:S05]  /*2b340*/  CALL.REL.NOINC `($__internal_3_$__cuda_sm70_shflsync_idx_p) ;  /* 0x00001c1000007944 */ /* 0x000fea0003c00000 */
[----:B------:R-:W-:Y:S01]  /*2b350*/  IMAD.MOV.U32 R241, RZ, RZ, R24 ;  /* 0x000000fffff17224 */ /* 0x000fe200078e0018 */
[----:B------:R-:W-:Y:S01]  /*2b360*/  MOV R3, 0x181f ;  /* 0x0000181f00037802 */ /* 0x000fe20000000f00 */
[----:B------:R-:W-:Y:S01]  /*2b370*/  IMAD.MOV.U32 R242, RZ, RZ, 0x1 ;  /* 0x00000001fff27424 */ /* 0x000fe200078e00ff */
[----:B------:R-:W-:Y:S01]  /*2b380*/  MOV R12, R244 ;  /* 0x000000f4000c7202 */ /* 0x000fe20000000f00 */
[----:B------:R-:W-:Y:S01]  /*2b390*/  IMAD.MOV.U32 R243, RZ, RZ, -0x1 ;  /* 0xfffffffffff37424 */ /* 0x000fe200078e00ff */
[----:B------:R-:W-:-:S02]  /*2b3a0*/  MOV R13, R11 ;  /* 0x0000000b000d7202 */ /* 0x000fc40000000f00 */
[----:B------:R-:W-:Y:S02]  /*2b3b0*/  MOV R2, 0x2b3d0 ;  /* 0x0002b3d000027802 */ /* 0x000fe40000000f00 */
[----:B------:R-:W-:Y:S05]  /*2b3c0*/  CALL.REL.NOINC `($__internal_3_$__cuda_sm70_shflsync_idx_p) ;  /* 0x00001b9000007944 */ /* 0x000fea0003c00000 */
        /* <DEDUP_REMOVED lines=9> */
.L_x_1495:
[----:B------:R-:W-:Y:S01]  /*2b460*/  IMAD.MOV.U32 R241, RZ, RZ, R20 ;  /* 0x000000fffff17224 */ /* 0x000fe200078e0014 */
[----:B------:R-:W-:Y:S01]  /*2b470*/  MOV R3, 0x181f ;  /* 0x0000181f00037802 */ /* 0x000fe20000000f00 */
[----:B------:R-:W-:Y:S01]  /*2b480*/  IMAD.MOV.U32 R242, RZ, RZ, 0x2 ;  /* 0x00000002fff27424 */ /* 0x000fe200078e00ff */
[----:B------:R-:W-:Y:S02]  /*2b490*/  MOV R243, 0xffffffff ;  /* 0xffffffff00f37802 */ /* 0x000fe40000000f00 */
[----:B------:R-:W-:-:S02]  /*2b4a0*/  MOV R2, 0x2b4c0 ;  /* 0x0002b4c000027802 */ /* 0x000fc40000000f00 */
[----:B------:R-:W-:Y:S05]  /*2b4b0*/  CALL.REL.NOINC `($__internal_3_$__cuda_sm70_shflsync_idx_p) ;  /* 0x00001aa000007944 */ /* 0x000fea0003c00000 */
[----:B------:R-:W-:Y:S01]  /*2b4c0*/  MOV R11, R244 ;  /* 0x000000f4000b7202 */ /* 0x000fe20000000f00 */
[----:B------:R-:W-:Y:S05]  /*2b4d0*/  BRA `(.L_x_1589) ;  /* 0xffff645000007947 */ /* 0x000fea000383ffff */
.L_x_1496:
[----:B------:R-:W-:Y:S01]  /*2b4e0*/  IMAD.MOV.U32 R241, RZ, RZ, R18 ;  /* 0x000000fffff17224 */ /* 0x000fe200078e0012 */
[----:B------:R-:W-:Y:S01]  /*2b4f0*/  MOV R3, 0x181f ;  /* 0x0000181f00037802 */ /* 0x000fe20000000f00 */
[----:B------:R-:W-:Y:S01]  /*2b500*/  IMAD.MOV.U32 R242, RZ, RZ, 0x2 ;  /* 0x00000002fff27424 */ /* 0x000fe200078e00ff */
[----:B------:R-:W-:-:S02]  /*2b510*/  MOV R243, 0xffffffff ;  /* 0xffffffff00f37802 */ /* 0x000fc40000000f00 */
[----:B------:R-:W-:Y:S02]  /*2b520*/  MOV R2, 0x2b540 ;  /* 0x0002b54000027802 */ /* 0x000fe40000000f00 */
[----:B-12---:R-:W-:Y:S05]  /*2b530*/  CALL.REL.NOINC `($__internal_3_$__cuda_sm70_shflsync_idx_p) ;  /* 0x00001a2000007944 */ /* 0x006fea0003c00000 */
[----:B------:R-:W-:Y:S01]  /*2b540*/  IMAD.MOV.U32 R241, RZ, RZ, R24 ;  /* 0x000000fffff17224 */ /* 0x000fe200078e0018 */
[----:B------:R-:W-:Y:S01]  /*2b550*/  MOV R3, 0x181f ;  /* 0x0000181f00037802 */ /* 0x000fe20000000f00 */
[----:B------:R-:W-:Y:S01]  /*2b560*/  IMAD.MOV.U32 R242, RZ, RZ, 0x2 ;  /* 0x00000002fff27424 */ /* 0x000fe200078e00ff */
[----:B------:R-:W-:Y:S01]  /*2b570*/  MOV R12, R244 ;  /* 0x000000f4000c7202 */ /* 0x000fe20000000f00 */
[----:B------:R-:W-:Y:S01]  /*2b580*/  IMAD.MOV.U32 R243, RZ, RZ, -0x1 ;  /* 0xfffffffffff37424 */ /* 0x000fe200078e00ff */
[----:B------:R-:W-:Y:S02]  /*2b590*/  MOV R13, R11 ;  /* 0x0000000b000d7202 */ /* 0x000fe40000000f00 */
[----:B------:R-:W-:Y:S02]  /*2b5a0*/  MOV R2, 0x2b5c0 ;  /* 0x0002b5c000027802 */ /* 0x000fe40000000f00 */
[----:B------:R-:W-:Y:S05]  /*2b5b0*/  CALL.REL.NOINC `($__internal_3_$__cuda_sm70_shflsync_idx_p) ;  /* 0x000019a000007944 */ /* 0x000fea0003c00000 */
        /* <DEDUP_REMOVED lines=9> */
.L_x_1499:
[----:B------:R-:W-:Y:S01]  /*2b650*/  IMAD.MOV.U32 R241, RZ, RZ, R20 ;  /* 0x000000fffff17224 */ /* 0x000fe200078e0014 */
[----:B------:R-:W-:Y:S01]  /*2b660*/  MOV R3, 0x181f ;  /* 0x0000181f00037802 */ /* 0x000fe20000000f00 */
[----:B------:R-:W-:Y:S01]  /*2b670*/  IMAD.MOV.U32 R242, RZ, RZ, 0x3 ;  /* 0x00000003fff27424 */ /* 0x000fe200078e00ff */
[----:B------:R-:W-:-:S02]  /*2b680*/  MOV R243, 0xffffffff ;  /* 0xffffffff00f37802 */ /* 0x000fc40000000f00 */
[----:B------:R-:W-:Y:S02]  /*2b690*/  MOV R2, 0x2b6b0 ;  /* 0x0002b6b000027802 */ /* 0x000fe40000000f00 */
[----:B---3--:R-:W-:Y:S05]  /*2b6a0*/  CALL.REL.NOINC `($__internal_3_$__cuda_sm70_shflsync_idx_p) ;  /* 0x000018b000007944 */ /* 0x008fea0003c00000 */
[----:B------:R-:W-:Y:S01]  /*2b6b0*/  IMAD.MOV.U32 R11, RZ, RZ, R244 ;  /* 0x000000ffff0b7224 */ /* 0x000fe200078e00f4 */
[----:B------:R-:W-:Y:S01]  /*2b6c0*/  MOV R241, R18 ;  /* 0x0000001200f17202 */ /* 0x000fe20000000f00 */
[----:B------:R-:W-:Y:S01]  /*2b6d0*/  IMAD.MOV.U32 R242, RZ, RZ, 0x3 ;  /* 0x00000003fff27424 */ /* 0x000fe200078e00ff */
[----:B------:R-:W-:Y:S01]  /*2b6e0*/  MOV R3, 0x181f ;  /* 0x0000181f00037802 */ /* 0x000fe20000000f00 */
[----:B------:R-:W-:Y:S01]  /*2b6f0*/  IMAD.MOV.U32 R243, RZ, RZ, -0x1 ;  /* 0xfffffffffff37424 */ /* 0x000fe200078e00ff */
[----:B------:R-:W-:Y:S02]  /*2b700*/  MOV R2, 0x2b720 ;  /* 0x0002b72000027802 */ /* 0x000fe40000000f00 */
        /* <DEDUP_REMOVED lines=18> */
.L_x_1502:
        /* <DEDUP_REMOVED lines=8> */
.L_x_1503:
        /* <DEDUP_REMOVED lines=23> */
.L_x_1506:
[----:B------:R-:W-:Y:S01]  /*2ba20*/  IMAD.MOV.U32 R241, RZ, RZ, R20 ;  /* 0x000000fffff17224 */ /* 0x000fe200078e0014 */
[----:B------:R-:W-:Y:S01]  /*2ba30*/  MOV R3, 0x181f ;  /* 0x0000181f00037802 */ /* 0x000fe20000000f00 */
[----:B------:R-:W-:Y:S01]  /*2ba40*/  IMAD.MOV.U32 R242, RZ, RZ, 0x5 ;  /* 0x00000005fff27424 */ /* 0x000fe200078e00ff */
[----:B------:R-:W-:-:S02]  /*2ba50*/  MOV R243, 0xffffffff ;  /* 0xffffffff00f37802 */ /* 0x000fc40000000f00 */
[----:B------:R-:W-:Y:S02]  /*2ba60*/  MOV R2, 0x2ba80 ;  /* 0x0002ba8000027802 */ /* 0x000fe40000000f00 */
[----:B---3--:R-:W-:Y:S05]  /*2ba70*/  CALL.REL.NOINC `($__internal_3_$__cuda_sm70_shflsync_idx_p) ;  /* 0x000014e000007944 */ /* 0x008fea0003c00000 */
[----:B------:R-:W-:Y:S01]  /*2ba80*/  MOV R11, R244 ;  /* 0x000000f4000b7202 */ /* 0x000fe20000000f00 */
[----:B------:R-:W-:Y:S05]  /*2ba90*/  BRA `(.L_x_1594) ;  /* 0xffff676000007947 */ /* 0x000fea000383ffff */
.L_x_1507:
[----:B------:R-:W-:Y:S01]  /*2baa0*/  IMAD.MOV.U32 R241, RZ, RZ, R18 ;  /* 0x000000fffff17224 */ /* 0x000fe200078e0012 */
[----:B------:R-:W-:Y:S01]  /*2bab0*/  MOV R3, 0x181f ;  /* 0x0000181f00037802 */ /* 0x000fe20000000f00 */
[----:B------:R-:W-:Y:S01]  /*2bac0*/  IMAD.MOV.U32 R242, RZ, RZ, 0x5 ;  /* 0x00000005fff27424 */ /* 0x000fe200078e00ff */
[----:B------:R-:W-:Y:S02]  /*2bad0*/  MOV R243, 0xffffffff ;  /* 0xffffffff00f37802 */ /* 0x000fe40000000f00 */
[----:B------:R-:W-:Y:S02]  /*2bae0*/  MOV R2, 0x2bb00 ;  /* 0x0002bb0000027802 */ /* 0x000fe40000000f00 */
[----:B-123--:R-:W-:Y:S05]  /*2baf0*/  CALL.REL.NOINC `($__internal_3_$__cuda_sm70_shflsync_idx_p) ;  /* 0x0000146000007944 */ /* 0x00efea0003c00000 */
        /* <DEDUP_REMOVED lines=17> */
.L_x_1510:
[----:B------:R-:W-:Y:S01]  /*2bc10*/  IMAD.MOV.U32 R241, RZ, RZ, R20 ;  /* 0x000000fffff17224 */ /* 0x000fe200078e0014 */
[----:B------:R-:W-:Y:S01]  /*2bc20*/  MOV R3, 0x181f ;  /* 0x0000181f00037802 */ /* 0x000fe20000000f00 */
[----:B------:R-:W-:Y:S01]  /*2bc30*/  IMAD.MOV.U32 R242, RZ, RZ, 0x6 ;  /* 0x00000006fff27424 */ /* 0x000fe200078e00ff */
[----:B------:R-:W-:Y:S02]  /*2bc40*/  MOV R243, 0xffffffff ;  /* 0xffffffff00f37802 */ /* 0x000fe40000000f00 */
[----:B------:R-:W-:-:S02]  /*2bc50*/  MOV R2, 0x2bc70 ;  /* 0x0002bc7000027802 */ /* 0x000fc40000000f00 */
[----:B----4-:R-:W-:Y:S05]  /*2bc60*/  CALL.REL.NOINC `($__internal_3_$__cuda_sm70_shflsync_idx_p) ;  /* 0x000012f000007944 */ /* 0x010fea0003c00000 */
[----:B------:R-:W-:Y:S01]  /*2bc70*/  MOV R13, R244 ;  /* 0x000000f4000d7202 */ /* 0x000fe20000000f00 */
[----:B------:R-:W-:Y:S05]  /*2bc80*/  BRA `(.L_x_1596) ;  /* 0xffff686000007947 */ /* 0x000fea000383ffff */
.L_x_1511:
[----:B------:R-:W-:Y:S01]  /*2bc90*/  IMAD.MOV.U32 R241, RZ, RZ, R18 ;  /* 0x000000fffff17224 */ /* 0x000fe200078e0012 */
[----:B------:R-:W-:Y:S01]  /*2bca0*/  MOV R3, 0x181f ;  /* 0x0000181f00037802 */ /* 0x000fe20000000f00 */
[----:B------:R-:W-:Y:S01]  /*2bcb0*/  IMAD.MOV.U32 R242, RZ, RZ, 0x6 ;  /* 0x00000006fff27424 */ /* 0x000fe200078e00ff */
[----:B------:R-:W-:-:S02]  /*2bcc0*/  MOV R243, 0xffffffff ;  /* 0xffffffff00f37802 */ /* 0x000fc40000000f00 */
[----:B------:R-:W-:Y:S02]  /*2bcd0*/  MOV R2, 0x2bcf0 ;  /* 0x0002bcf000027802 */ /* 0x000fe40000000f00 */
[----:B-12-4-:R-:W-:Y:S05]  /*2bce0*/  CALL.REL.NOINC `($__internal_3_$__cuda_sm70_shflsync_idx_p) ;  /* 0x0000127000007944 */ /* 0x016fea0003c00000 */
[----:B------:R-:W-:Y:S01]  /*2bcf0*/  IMAD.MOV.U32 R241, RZ, RZ, R24 ;  /* 0x000000fffff17224 */ /* 0x000fe200078e0018 */
[----:B------:R-:W-:Y:S01]  /*2bd00*/  MOV R242, 0x6 ;  /* 0x0000000600f27802 */ /* 0x000fe20000000f00 */
[----:B------:R-:W-:Y:S01]  /*2bd10*/  IMAD.MOV.U32 R3, RZ, RZ, 0x181f ;  /* 0x0000181fff037424 */ /* 0x000fe200078e00ff */
[----:B------:R-:W-:Y:S01]  /*2bd20*/  MOV R243, 0xffffffff ;  /* 0xffffffff00f37802 */ /* 0x000fe20000000f00 */
[----:B------:R-:W-:Y:S01]  /*2bd30*/  IMAD.MOV.U32 R12, RZ, RZ, R244 ;  /* 0x000000ffff0c7224 */ /* 0x000fe200078e00f4 */
        /* <DEDUP_REMOVED lines=11> */
.L_x_1514:
        /* <DEDUP_REMOVED lines=8> */
.L_x_1515:
        /* <DEDUP_REMOVED lines=9> */
[----:B------:R-:W-:Y:S01]  /*2bf00*/  MOV R243, 0xffffffff ;  /* 0xffffffff00f37802 */ /* 0x000fe20000000f00 */
[----:B------:R-:W-:Y:S01]  /*2bf10*/  IMAD.MOV.U32 R12, RZ, RZ, R244 ;  /* 0x000000ffff0c7224 */ /* 0x000fe200078e00f4 */
[----:B------:R-:W-:-:S02]  /*2bf20*/  MOV R2, 0x2bf40 ;  /* 0x0002bf4000027802 */ /* 0x000fc40000000f00 */
        /* <DEDUP_REMOVED lines=10> */
.L_x_1550:
        /* <DEDUP_REMOVED lines=8> */
.L_x_1551:
        /* <DEDUP_REMOVED lines=23> */
.L_x_1552:
        /* <DEDUP_REMOVED lines=30> */
.L_x_1555:
[----:B------:R-:W-:Y:S01]  /*2c3a0*/  IMAD.MOV.U32 R241, RZ, RZ, R17 ;  /* 0x000000fffff17224 */ /* 0x000fe200078e0011 */
[----:B------:R-:W-:Y:S01]  /*2c3b0*/  MOV R3, 0x181f ;  /* 0x0000181f00037802 */ /* 0x000fe20000000f00 */
[----:B------:R-:W-:Y:S01]  /*2c3c0*/  IMAD.MOV.U32 R242, RZ, RZ, 0x2 ;  /* 0x00000002fff27424 */ /* 0x000fe200078e00ff */
[----:B------:R-:W-:Y:S02]  /*2c3d0*/  MOV R243, 0xffffffff ;  /* 0xffffffff00f37802 */ /* 0x000fe40000000f00 */
[----:B------:R-:W-:-:S02]  /*2c3e0*/  MOV R2, 0x2c400 ;  /* 0x0002c40000027802 */ /* 0x000fc40000000f00 */
[----:B--2---:R-:W-:Y:S05]  /*2c3f0*/  CALL.REL.NOINC `($__internal_3_$__cuda_sm70_shflsync_idx_p) ;  /* 0x00000b6000007944 */ /* 0x004fea0003c00000 */
[----:B------:R-:W-:Y:S01]  /*2c400*/  MOV R11, R244 ;  /* 0x000000f4000b7202 */ /* 0x000fe20000000f00 */
[----:B------:R-:W-:Y:S05]  /*2c410*/  BRA `(.L_x_1603) ;  /* 0xffffa34000007947 */ /* 0x000fea000383ffff */
.L_x_1556:
[----:B------:R-:W-:Y:S01]  /*2c420*/  IMAD.MOV.U32 R241, RZ, RZ, R18 ;  /* 0x000000fffff17224 */ /* 0x000fe200078e0012 */
[----:B------:R-:W-:Y:S01]  /*2c430*/  MOV R3, 0x181f ;  /* 0x0000181f00037802 */ /* 0x000fe20000000f00 */
[----:B------:R-:W-:Y:S01]  /*2c440*/  IMAD.MOV.U32 R242, RZ, RZ, 0x2 ;  /* 0x00000002fff27424 */ /* 0x000fe200078e00ff */
[----:B------:R-:W-:-:S02]  /*2c450*/  MOV R243, 0xffffffff ;  /* 0xffffffff00f37802 */ /* 0x000fc40000000f00 */
[----:B------:R-:W-:Y:S02]  /*2c460*/  MOV R2, 0x2c480 ;  /* 0x0002c48000027802 */ /* 0x000fe40000000f00 */
[----:B-123--:R-:W-:Y:S05]  /*2c470*/  CALL.REL.NOINC `($__internal_3_$__cuda_sm70_shflsync_idx_p) ;  /* 0x00000ae000007944 */ /* 0x00efea0003c00000 */
        /* <DEDUP_REMOVED lines=17> */
.L_x_1557:
[----:B------:R-:W-:Y:S01]  /*2c590*/  IMAD.MOV.U32 R241, RZ, RZ, R17 ;  /* 0x000000fffff17224 */ /* 0x000fe200078e0011 */
[----:B------:R-:W-:Y:S01]  /*2c5a0*/  MOV R3, 0x181f ;  /* 0x0000181f00037802 */ /* 0x000fe20000000f00 */
[----:B------:R-:W-:Y:S01]  /*2c5b0*/  IMAD.MOV.U32 R242, RZ, RZ, 0x3 ;  /* 0x00000003fff27424 */ /* 0x000fe200078e00ff */
[----:B------:R-:W-:-:S02]  /*2c5c0*/  MOV R243, 0xffffffff ;  /* 0xffffffff00f37802 */ /* 0x000fc40000000f00 */
[----:B------:R-:W-:Y:S02]  /*2c5d0*/  MOV R2, 0x2c5f0 ;  /* 0x0002c5f000027802 */ /* 0x000fe40000000f00 */
[----:B----4-:R-:W-:Y:S05]  /*2c5e0*/  CALL.REL.NOINC `($__internal_3_$__cuda_sm70_shflsync_idx_p) ;  /* 0x0000097000007944 */ /* 0x010fea0003c00000 */
        /* <DEDUP_REMOVED lines=24> */
.L_x_1560:
        /* <DEDUP_REMOVED lines=8> */
.L_x_1561:
        /* <DEDUP_REMOVED lines=23> */
.L_x_1562:
        /* <DEDUP_REMOVED lines=30> */
.L_x_1565:
        /* <DEDUP_REMOVED lines=8> */
.L_x_1566:
        /* <DEDUP_REMOVED lines=23> */
.L_x_1569:
[----:B------:R-:W-:Y:S01]  /*2cd30*/  IMAD.MOV.U32 R241, RZ, RZ, R17 ;  /* 0x000000fffff17224 */ /* 0x000fe200078e0011 */
[----:B------:R-:W-:Y:S01]  /*2cd40*/  MOV R3, 0x181f ;  /* 0x0000181f00037802 */ /* 0x000fe20000000f00 */
[----:B------:R-:W-:Y:S01]  /*2cd50*/  IMAD.MOV.U32 R242, RZ, RZ, 0x7 ;  /* 0x00000007fff27424 */ /* 0x000fe200078e00ff */
[----:B------:R-:W-:-:S02]  /*2cd60*/  MOV R243, 0xffffffff ;  /* 0xffffffff00f37802 */ /* 0x000fc40000000f00 */
[----:B------:R-:W-:Y:S02]  /*2cd70*/  MOV R2, 0x2cd90 ;  /* 0x0002cd9000027802 */ /* 0x000fe40000000f00 */
[----:B--2-4-:R-:W-:Y:S05]  /*2cd80*/  CALL.REL.NOINC `($__internal_3_$__cuda_sm70_shflsync_idx_p) ;  /* 0x000001d000007944 */ /* 0x014fea0003c00000 */
        /* <DEDUP_REMOVED lines=23> */
        .weak           $__internal_2_$__cuda_sm70_shflsync_bfly_p
        .type           $__internal_2_$__cuda_sm70_shflsync_bfly_p,@function
        .size           $__internal_2_$__cuda_sm70_shflsync_bfly_p,($__internal_3_$__cuda_sm70_shflsync_idx_p - $__internal_2_$__cuda_sm70_shflsync_bfly_p)
$__internal_2_$__cuda_sm70_shflsync_bfly_p:
[----:B------:R-:W-:Y:S02]  /*2cf00*/  MOV R158, 0x1f ;  /* 0x0000001f009e7802 */ /* 0x000fe40000000f00 */
[----:B------:R-:W-:-:S04]  /*2cf10*/  MOV R159, 0xffffffff ;  /* 0xffffffff009f7802 */ /* 0x000fc80000000f00 */
[----:B------:R-:W-:Y:S04]  /*2cf20*/  WARPSYNC R159 ;  /* 0x0000009f00007348 */ /* 0x000fe80003800000 */
[----:B------:R1:W2:Y:S02]  /*2cf30*/  SHFL.BFLY PT, R158, R4, R3, R158 ;  /* 0x0c000003049e7389 */ /* 0x0002a400000e009e */
[----:B-1----:R-:W-:-:S04]  /*2cf40*/  MOV R3, 0x0 ;  /* 0x0000000000037802 */ /* 0x002fc80000000f00 */
[----:B--2---:R-:W-:Y:S05]  /*2cf50*/  RET.REL.NODEC R2 `(_ZN7cutlass13device_kernelIN5flash19enable_sm80_to_sm89INS1_16FlashAttnFwdSm80INS1_25CollectiveMainloopFwdSm80ILi4ELi1ELb0EN4cute5tupleIJNS5_1CILi128EEENS7_ILi48EEES8_EEELi128ENS_10bfloat16_tEfNS_4arch4Sm80ELb0ELb1ELb0ELb1ELb1ELb1ELb1ELb0EEENS1_21CollectiveEpilogueFwdINS6_IJS8_S8_S9_EEENS6_IJNS7_ILi1EEESH_SH_EEESB_SD_Li128ELb1ELb1ELb0ELb0EEENS1_19SingleTileSchedulerILb1ELb0ELb1ELi128EEEEEEEEEvNT_6ParamsE) ;  /* 0xfffd30a002007950 */ /* 0x004fea0003c3ffff */
        .weak           $__internal_3_$__cuda_sm70_shflsync_idx_p
        .type           $__internal_3_$__cuda_sm70_shflsync_idx_p,@function
        .size           $__internal_3_$__cuda_sm70_shflsync_idx_p,(.L_x_2181 - $__internal_3_$__cuda_sm70_shflsync_idx_p)
$__internal_3_$__cuda_sm70_shflsync_idx_p:
[----:B------:R-:W-:Y:S04]  /*2cf60*/  WARPSYNC R243 ;  /* 0x000000f300007348 */ /* 0x000fe80003800000 */
[----:B------:R1:W2:Y:S02]  /*2cf70*/  SHFL.IDX PT, R244, R241, R242, R3 ;  /* 0x000000f2f1f47389 */ /* 0x0002a400000e0003 */
[----:B-1----:R-:W-:-:S04]  /*2cf80*/  MOV R3, 0x0 ;  /* 0x0000000000037802 */ /* 0x002fc80000000f00 */
[----:B--2---:R-:W-:Y:S05]  /*2cf90*/  RET.REL.NODEC R2 `(_ZN7cutlass13device_kernelIN5flash19enable_sm80_to_sm89INS1_16FlashAttnFwdSm80INS1_25CollectiveMainloopFwdSm80ILi4ELi1ELb0EN4cute5tupleIJNS5_1CILi128EEENS7_ILi48EEES8_EEELi128ENS_10bfloat16_tEfNS_4arch4Sm80ELb0ELb1ELb0ELb1ELb1ELb1ELb1ELb0EEENS1_21CollectiveEpilogueFwdINS6_IJS8_S8_S9_EEENS6_IJNS7_ILi1EEESH_SH_EEESB_SD_Li128ELb1ELb1ELb0ELb0EEENS1_19SingleTileSchedulerILb1ELb0ELb1ELi128EEEEEEEEEvNT_6ParamsE) ;  /* 0xfffd306002007950 */ /* 0x004fea0003c3ffff */
.L_x_1612:
        /* <DEDUP_REMOVED lines=14> */
.L_x_2181:


//--------------------- .text._ZN7cutlass13device_kernelIN5flash19enable_sm80_to_sm89INS1_16FlashAttnFwdSm80INS1_25CollectiveMainloopFwdSm80ILi4ELi1ELb0EN4cute5tupleIJNS5_1CILi128EEENS7_ILi64EEES8_EEELi128ENS_10bfloat16_tEfNS_4arch4Sm80ELb1ELb0ELb0ELb0ELb1ELb0ELb1ELb0EEENS1_21CollectiveEpilogueFwdINS6_IJS8_S8_S9_EEENS6_IJNS7_ILi1EEESH_SH_EEESB_SD_Li128ELb0ELb1ELb0ELb0EEENS1_30DynamicPersistentTileSchedulerILi128ELi128ELb0ELb1ELb0EEEEEEEEEvNT_6ParamsE --------------------------
	.section	.text._ZN7cutlass13device_kernelIN5flash19enable_sm80_to_sm89INS1_16FlashAttnFwdSm80INS1_25CollectiveMainloopFwdSm80ILi4ELi1ELb0EN4cute5tupleIJNS5_1CILi128EEENS7_ILi64EEES8_EEELi128ENS_10bfloat16_tEfNS_4arch4Sm80ELb1ELb0ELb0ELb0ELb1ELb0ELb1ELb0EEENS1_21CollectiveEpilogueFwdINS6_IJS8_S8_S9_EEENS6_IJNS7_ILi1EEESH_SH_EEESB_SD_Li128ELb0ELb1ELb0ELb0EEENS1_30DynamicPersistentTileSchedulerILi128ELi128ELb0ELb1ELb0EEEEEEEEEvNT_6ParamsE,"ax",@progbits
	.sectioninfo	@"SHI_REGISTERS=255"
	.align	128
.text._ZN7cutlass13device_kernelIN5flash19enable_sm80_to_sm89INS1_16FlashAttnFwdSm80INS1_25CollectiveMainloopFwdSm80ILi4ELi1ELb0EN4cute5tupleIJNS5_1CILi128EEENS7_ILi64EEES8_EEELi128ENS_10bfloat16_tEfNS_4arch4Sm80ELb1ELb0ELb0ELb0ELb1ELb0ELb1ELb0EEENS1_21CollectiveEpilogueFwdINS6_IJS8_S8_S9_EEENS6_IJNS7_ILi1EEESH_SH_EEESB_SD_Li128ELb0ELb1ELb0ELb0EEENS1_30DynamicPersistentTileSchedulerILi128ELi128ELb0ELb1ELb0EEEEEEEEEvNT_6ParamsE:
        .type           _ZN7cutlass13device_kernelIN5flash19enable_sm80_to_sm89INS1_16FlashAttnFwdSm80INS1_25CollectiveMainloopFwdSm80ILi4ELi1ELb0EN4cute5tupleIJNS5_1CILi128EEENS7_ILi64EEES8_EEELi128ENS_10bfloat16_tEfNS_4arch4Sm80ELb1ELb0ELb0ELb0ELb1ELb0ELb1ELb0EEENS1_21CollectiveEpilogueFwdINS6_IJS8_S8_S9_EEENS6_IJNS7_ILi1EEESH_SH_EEESB_SD_Li128ELb0ELb1ELb0ELb0EEENS1_30DynamicPersistentTileSchedulerILi128ELi128ELb0ELb1ELb0EEEEEEEEEvNT_6ParamsE,@function
        .size           _ZN7cutlass13device_kernelIN5flash19enable_sm80_to_sm89INS1_16FlashAttnFwdSm80INS1_25CollectiveMainloopFwdSm80ILi4ELi1ELb0EN4cute5tupleIJNS5_1CILi128EEENS7_ILi64EEES8_EEELi128ENS_10bfloat16_tEfNS_4arch4Sm80ELb1ELb0ELb0ELb0ELb1ELb0ELb1ELb0EEENS1_21CollectiveEpilogueFwdINS6_IJS8_S8_S9_EEENS6_IJNS7_ILi1EEESH_SH_EEESB_SD_Li128ELb0ELb1ELb0ELb0EEENS1_30DynamicPersistentTileSchedulerILi128ELi128ELb0ELb1ELb0EEEEEEEEEvNT_6ParamsE,(.L_x_2185 - _ZN7cutlass13device_kernelIN5flash19enable_sm80_to_sm89INS1_16FlashAttnFwdSm80INS1_25CollectiveMainloopFwdSm80ILi4ELi1ELb0EN4cute5tupleIJNS5_1CILi128EEENS7_ILi64EEES8_EEELi128ENS_10bfloat16_tEfNS_4arch4Sm80ELb1ELb0ELb0ELb0ELb1ELb0ELb1ELb0EEENS1_21CollectiveEpilogueFwdINS6_IJS8_S8_S9_EEENS6_IJNS7_ILi1EEESH_SH_EEESB_SD_Li128ELb0ELb1ELb0ELb0EEENS1_30DynamicPersistentTileSchedulerILi128ELi128ELb0ELb1ELb0EEEEEEEEEvNT_6ParamsE)
        .other          _ZN7cutlass13device_kernelIN5flash19enable_sm80_to_sm89INS1_16FlashAttnFwdSm80INS1_25CollectiveMainloopFwdSm80ILi4ELi1ELb0EN4cute5tupleIJNS5_1CILi128EEENS7_ILi64EEES8_EEELi128ENS_10bfloat16_tEfNS_4arch4Sm80ELb1ELb0ELb0ELb0ELb1ELb0ELb1ELb0EEENS1_21CollectiveEpilogueFwdINS6_IJS8_S8_S9_EEENS6_IJNS7_ILi1EEESH_SH_EEESB_SD_Li128ELb0ELb1ELb0ELb0EEENS1_30DynamicPersistentTileSchedulerILi128ELi128ELb0ELb1ELb0EEEEEEEEEvNT_6ParamsE,@"STO_CUDA_ENTRY STV_DEFAULT"
_ZN7cutlass13device_kernelIN5flash19enable_sm80_to_sm89INS1_16FlashAttnFwdSm80INS1_25CollectiveMainloopFwdSm80ILi4ELi1ELb0EN4cute5tupleIJNS5_1CILi128EEENS7_ILi64EEES8_EEELi128ENS_10bfloat16_tEfNS_4arch4Sm80ELb1ELb0ELb0ELb0ELb1ELb0ELb1ELb0EEENS1_21CollectiveEpilogueFwdINS6_IJS8_S8_S9_EEENS6_IJNS7_ILi1EEESH_SH_EEESB_SD_Li128ELb0ELb1ELb0ELb0EEENS1_30DynamicPersistentTileSchedulerILi128ELi128ELb0ELb1ELb0EEEEEEEEEvNT_6ParamsE:
        /* <DEDUP_REMOVED lines=15> */
[CC--:B------:R-:W-:Y:S02]  /*00f0*/  LEA.HI R12, R15.reuse, R21.reuse, RZ, 0x3 ;  /* 0x000000150f0c7211 */ /* 0x0c0fe400078f18ff */
[----:B------:R-:W-:Y:S02]  /*0100*/  SHF.R.S32.HI R3, RZ, 0x4, R2 ;  /* 0x00000004ff037819 */ /* 0x000fe40000011402 */
[----:B------:R-:W-:-:S02]  /*0110*/  LEA.HI R9, R15, R21, RZ, 0x2 ;  /* 0x000000150f097211 */ /* 0x000fc400078f10ff */
[----:B------:R-:W-:Y:S02]  /*0120*/  LEA.HI R0, R2, R3, RZ, 0x1 ;  /* 0x0000000302007211 */ /* 0x000fe400078f08ff */
[----:B------:R-:W-:Y:S02]  /*0130*/  SHF.R.S32.HI R20, RZ, 0x3, R12 ;  /* 0x00000003ff147819 */ /* 0x000fe4000001140c */
[----:B------:R-:W-:Y:S02]  /*0140*/  LOP3.LUT R0, R0, 0xfffffffe, RZ, 0xc0, !PT ;  /* 0xfffffffe00007812 */ /* 0x000fe400078ec0ff */
[----:B------:R-:W-:Y:S01]  /*0150*/  LOP3.LUT R5, R12, 0xfffffff8, RZ, 0xc0, !PT ;  /* 0xfffffff80c057812 */ /* 0x000fe200078ec0ff */
[----:B------:R-:W-:Y:S01]  /*0160*/  IMAD.SHL.U32 R4, R20, 0x40, RZ ;  /* 0x0000004014047824 */ /* 0x000fe200078e00ff */
[----:B------:R-:W-:Y:S01]  /*0170*/  SHF.R.S32.HI R7, RZ, 0x2, R9 ;  /* 0x00000002ff077819 */ /* 0x000fe20000011409 */
[----:B------:R-:W-:Y:S01]  /*0180*/  IMAD.IADD R13, R3, 0x1, -R0 ;  /* 0x00000001030d7824 */ /* 0x000fe200078e0a00 */
[----:B------:R-:W-:Y:S01]  /*0190*/  LOP3.LUT R0, R2, 0xfffffff0, RZ, 0xc0, !PT ;  /* 0xfffffff002007812 */ /* 0x000fe200078ec0ff */
[----:B------:R-:W-:Y:S01]  /*01a0*/  IMAD.IADD R19, R21, 0x1, -R5 ;  /* 0x0000000115137824 */ /* 0x000fe200078e0a05 */
[----:B------:R-:W-:Y:S01]  /*01b0*/  SHF.R.S32.HI R3, RZ, 0x1f, R9 ;  /* 0x0000001fff037819 */ /* 0x000fe20000011409 */
[----:B------:R-:W-:-:S02]  /*01c0*/  IMAD.SHL.U32 R236, R13, 0x8, RZ ;  /* 0x000000080dec7824 */ /* 0x000fc400078e00ff */
[----:B------:R-:W-:Y:S01]  /*01d0*/  IMAD.IADD R2, R21, 0x1, -R0 ;  /* 0x0000000115027824 */ /* 0x000fe200078e0a00 */
[----:B------:R-:W-:Y:S01]  /*01e0*/  LEA.HI R0, R3, R7, RZ, 0x3 ;  /* 0x0000000703007211 */ /* 0x000fe200078f18ff */
[C---:B------:R-:W-:Y:S02]  /*01f0*/  IMAD.SHL.U32 R250, R19.reuse, 0x8, RZ ;  /* 0x0000000813fa7824 */ /* 0x040fe400078e00ff */
[----:B------:R-:W-:Y:S01]  /*0200*/  IMAD.SHL.U32 R8, R19, 0x40, RZ ;  /* 0x0000004013087824 */ /* 0x000fe200078e00ff */
[----:B------:R-:W-:Y:S02]  /*0210*/  SHF.R.S32.HI R5, RZ, 0x1f, R2 ;  /* 0x0000001fff057819 */ /* 0x000fe40000011402 */
[----:B------:R-:W-:Y:S02]  /*0220*/  LOP3.LUT R3, R0, 0xfffffff8, RZ, 0xc0, !PT ;  /* 0xfffffff800037812 */ /* 0x000fe400078ec0ff */
[----:B------:R-:W-:Y:S02]  /*0230*/  LOP3.LUT R0, R4, 0x1c0, RZ, 0xc0, !PT ;  /* 0x000001c004007812 */ /* 0x000fe400078ec0ff */
[----:B------:R-:W-:Y:S01]  /*0240*/  LEA.HI R10, R5, R2, RZ, 0x3 ;  /* 0x00000002050a7211 */ /* 0x000fe200078f18ff */
[----:B------:R-:W-:Y:S01]  /*0250*/  IMAD.IADD R7, R7, 0x1, -R3 ;  /* 0x0000000107077824 */ /* 0x000fe200078e0a03 */
[----:B------:R-:W-:-:S02]  /*0260*/  SHF.R.U32.HI R6, RZ, 0x3, R0 ;  /* 0x00000003ff067819 */ /* 0x000fc40000011600 */
[----:B------:R-:W-:Y:S02]  /*0270*/  LOP3.LUT R4, R0, 0x38, R250, 0xf8, !PT ;  /* 0x0000003800047812 */ /* 0x000fe400078ef8fa */
[----:B------:R-:W-:Y:S02]  /*0280*/  LOP3.LUT R5, R10, 0xfffffff8, RZ, 0xc0, !PT ;  /* 0xfffffff80a057812 */ /* 0x000fe400078ec0ff */
[----:B------:R-:W-:Y:S02]  /*0290*/  LOP3.LUT R0, R8, 0x1c0, RZ, 0xc0, !PT ;  /* 0x000001c008007812 */ /* 0x000fe400078ec0ff */
[----:B------:R-:W-:Y:S01]  /*02a0*/  LOP3.LUT R3, R9, 0xfffffffc, RZ, 0xc0, !PT ;  /* 0xfffffffc09037812 */ /* 0x000fe200078ec0ff */
[----:B------:R-:W-:Y:S01]  /*02b0*/  IMAD.IADD R8, R2, 0x1, -R5 ;  /* 0x0000000102087824 */ /* 0x000fe200078e0a05 */
[----:B------:R-:W-:Y:S01]  /*02c0*/  LOP3.LUT R11, R4, R6, RZ, 0x3c, !PT ;  /* 0x00000006040b7212 */ /* 0x000fe200078e3cff */
[----:B------:R-:W-:Y:S01]  /*02d0*/  IMAD.SHL.U32 R5, R10, 0x40, RZ ;  /* 0x000000400a057824 */ /* 0x000fe200078e00ff */
[----:B------:R-:W-:Y:S01]  /*02e0*/  LOP3.LUT R4, R0, 0x8, R12, 0xf8, !PT ;  /* 0x0000000800047812 */ /* 0x000fe200078ef80c */
[----:B------:R-:W-:Y:S01]  /*02f0*/  IMAD.IADD R6, R21, 0x1, -R3 ;  /* 0x0000000115067824 */ /* 0x000fe200078e0a03 */
[----:B------:R-:W-:-:S02]  /*0300*/  LOP3.LUT R2, R7, 0x1, RZ, 0xc0, !PT ;  /* 0x0000000107027812 */ /* 0x000fc400078ec0ff */
[----:B------:R-:W-:Y:S02]  /*0310*/  SHF.R.U32.HI R0, RZ, 0x3, R0 ;  /* 0x00000003ff007819 */ /* 0x000fe40000011600 */
[----:B------:R-:W-:Y:S02]  /*0320*/  LEA.HI R3, R15, R21, RZ, 0x5 ;  /* 0x000000150f037211 */ /* 0x000fe400078f28ff */
[----:B------:R-:W-:Y:S02]  /*0330*/  ISETP.NE.U32.AND P0, PT, R2, 0x1, PT ;  /* 0x000000010200780c */ /* 0x000fe40003f05070 */
[----:B------:R-:W-:Y:S02]  /*0340*/  LOP3.LUT R12, R4, R0, RZ, 0x3c, !PT ;  /* 0x00000000040c7212 */ /* 0x000fe400078e3cff */
[----:B------:R-:W-:Y:S02]  /*0350*/  LEA.HI R0, R6, R6, RZ, 0x1 ;  /* 0x0000000606007211 */ /* 0x000fe400078f08ff */
[----:B------:R-:W-:-:S02]  /*0360*/  LOP3.LUT R2, R3, 0xffffffe0, RZ, 0xc0, !PT ;  /* 0xffffffe003027812 */ /* 0x000fc400078ec0ff */
[--C-:B------:R-:W-:Y:S02]  /*0370*/  SHF.R.S32.HI R240, RZ, 0x5, R3.reuse ;  /* 0x00000005fff07819 */ /* 0x100fe40000011403 */
[----:B------:R-:W-:Y:S01]  /*0380*/  SHF.R.S32.HI R3, RZ, 0x1f, R3 ;  /* 0x0000001fff037819 */ /* 0x000fe20000011403 */
[----:B------:R-:W-:Y:S01]  /*0390*/  IMAD.IADD R18, R21, 0x1, -R2 ;  /* 0x0000000115127824 */ /* 0x000fe200078e0a02 */
[C---:B------:R-:W-:Y:S01]  /*03a0*/  LOP3.LUT R4, R0.reuse, 0x1ffffffe, RZ, 0xc0, !PT ;  /* 0x1ffffffe00047812 */ /* 0x040fe200078ec0ff */
[----:B------:R-:W-:Y:S01]  /*03b0*/  IMAD.SHL.U32 R0, R0, 0x20, RZ ;  /* 0x0000002000007824 */ /* 0x000fe200078e00ff */
[----:B------:R-:W-:Y:S02]  /*03c0*/  LEA.HI R2, R3, R240, RZ, 0x2 ;  /* 0x000000f003027211 */ /* 0x000fe400078f10ff */
[----:B------:R-:W-:Y:S01]  /*03d0*/  SHF.R.S32.HI R9, RZ, 0x1f, R18 ;  /* 0x0000001fff097819 */ /* 0x000fe20000011412 */
[----:B------:R-:W-:Y:S01]  /*03e0*/  IMAD.IADD R3, R6, 0x1, -R4 ;  /* 0x0000000106037824 */ /* 0x000fe200078e0a04 */
[----:B------:R-:W-:-:S02]  /*03f0*/  LOP3.LUT R0, R0, 0xffffffc0, RZ, 0xc0, !PT ;  /* 0xffffffc000007812 */ /* 0x000fc400078ec0ff */
[----:B------:R-:W-:Y:S02]  /*0400*/  LOP3.LUT R2, R2, 0xffffffc, RZ, 0xc0, !PT ;  /* 0x0ffffffc02027812 */ /* 0x000fe400078ec0ff */
[----:B------:R-:W-:Y:S01]  /*0410*/  LEA.HI R9, R9, R18, RZ, 0x2 ;  /* 0x0000001209097211 */ /* 0x000fe200078f10ff */
[----:B------:R-:W-:Y:S01]  /*0420*/  IMAD R14, R3, 0x8, R0 ;  /* 0x00000008030e7824 */ /* 0x000fe200078e0200 */
[----:B------:R-:W-:Y:S01]  /*0430*/  LEA.HI R4, R15, R21, RZ, 0x6 ;  /* 0x000000150f047211 */ /* 0x000fe200078f30ff */
[----:B------:R-:W-:Y:S01]  /*0440*/  IMAD.SHL.U32 R0, R8, 0x40, RZ ;  /* 0x0000004008007824 */ /* 0x000fe200078e00ff */
[----:B------:R-:W-:Y:S01]  /*0450*/  R2P PR, R7, 0x6 ;  /* 0x0000000607007804 */ /* 0x000fe20000000000 */
[----:B------:R-:W-:Y:S01]  /*0460*/  IMAD.IADD R3, R240, 0x1, -R2 ;  /* 0x00000001f0037824 */ /* 0x000fe200078e0a02 */
[----:B------:R-:W-:Y:S01]  /*0470*/  SHF.R.S32.HI R2, RZ, 0x2, R9 ;  /* 0x00000002ff027819 */ /* 0x000fe20000011409 */
[----:B------:R-:W-:Y:S01]  /*0480*/  IMAD.SHL.U32 R4, R4, 0x8, RZ ;  /* 0x0000000804047824 */ /* 0x000fe200078e00ff */
[----:B------:R-:W-:Y:S01]  /*0490*/  LOP3.LUT R0, R0, 0x1c0, RZ, 0xc0, !PT ;  /* 0x000001c000007812 */ /* 0x000fe200078ec0ff */
[----:B------:R-:W-:Y:S01]  /*04a0*/  IMAD.SHL.U32 R240, R240, 0x400, RZ ;  /* 0x00000400f0f07824 */ /* 0x000fe200078e00ff */
[----:B------:R-:W-:Y:S01]  /*04b0*/  LOP3.LUT P4, RZ, R8, 0x2, RZ, 0xc0, !PT ;  /* 0x0000000208ff7812 */ /* 0x000fe2000788c0ff */
[----:B------:R-:W-:Y:S01]  /*04c0*/  IMAD R17, R3, 0x10, R2 ;  /* 0x0000001003117824 */ /* 0x000fe200078e0202 */
[----:B------:R-:W-:Y:S01]  /*04d0*/  LOP3.LUT R236, R0, 0x8, R236, 0xf8, !PT ;  /* 0x0000000800ec7812 */ /* 0x000fe200078ef8ec */
[----:B------:R-:W-:Y:S01]  /*04e0*/  IMAD.SHL.U32 R2, R7, 0x40, RZ ;  /* 0x0000004007027824 */ /* 0x000fe200078e00ff */
[----:B------:R-:W-:-:S02]  /*04f0*/  SHF.R.U32.HI R0, RZ, 0x3, R0 ;  /* 0x00000003ff007819 */ /* 0x000fc40000011600 */
[----:B------:R-:W-:Y:S01]  /*0500*/  LOP3.LUT R11, R11, 0x7ffffe00, R4, 0xf8, !PT ;  /* 0x7ffffe000b0b7812 */ /* 0x000fe200078ef804 */
[----:B------:R-:W-:Y:S01]  /*0510*/  IMAD R4, R6, 0x2, R240 ;  /* 0x0000000206047824 */ /* 0x000fe200078e02f0 */
[----:B------:R-:W-:Y:S01]  /*0520*/  LOP3.LUT R3, R2, 0x1c0, RZ, 0xc0, !PT ;  /* 0x000001c002037812 */ /* 0x000fe200078ec0ff */
[----:B------:R-:W-:Y:S01]  /*0530*/  IMAD.MOV.U32 R6, RZ, RZ, 0x20 ;  /* 0x00000020ff067424 */ /* 0x000fe200078e00ff */
[----:B------:R-:W-:Y:S01]  /*0540*/  LOP3.LUT R236, R236, R0, RZ, 0x3c, !PT ;  /* 0x00000000ecec7212 */ /* 0x000fe200078e3cff */
[----:B------:R-:W-:Y:S01]  /*0550*/  STL [R1+0x80], R17 ;  /* 0x0000801101007387 */ /* 0x000fe20000100800 */
[----:B------:R-:W-:Y:S01]  /*0560*/  LOP3.LUT R2, R5, 0xfffffe00, RZ, 0xc0, !PT ;  /* 0xfffffe0005027812 */ /* 0x000fe200078ec0ff */
[----:B------:R-:W-:Y:S01]  /*0570*/  IMAD R0, R13, 0x200, R12 ;  /* 0x000002000d007824 */ /* 0x000fe200078e020c */
[----:B------:R-:W-:Y:S01]  /*0580*/  LEA.HI R3, R3, R3, RZ, 0x1d ;  /* 0x0000000303037211 */ /* 0x000fe200078fe8ff */
[----:B------:R-:W-:Y:S01]  /*0590*/  STL [R1+0x58], R16 ;  /* 0x0000581001007387 */ /* 0x000fe20000100800 */
[CC--:B------:R-:W-:Y:S01]  /*05a0*/  IADD3 R240, R236.reuse, R2.reuse, R240 ;  /* 0x00000002ecf07210 */ /* 0x0c0fe20007ffe0f0 */
[----:B------:R-:W-:Y:S01]  /*05b0*/  IMAD.SHL.U32 R247, R11, 0x2, RZ ;  /* 0x000000020bf77824 */ /* 0x000fe200078e00ff */
[----:B------:R-:W-:Y:S01]  /*05c0*/  LOP3.LUT R236, R236, R2, RZ, 0xfc, !PT ;  /* 0x00000002ecec7212 */ /* 0x000fe200078efcff */
[----:B------:R-:W-:Y:S01]  /*05d0*/  IMAD.IADD R5, R4, 0x1, R3 ;  /* 0x0000000104057824 */ /* 0x000fe200078e0203 */
[----:B------:R-:W-:-:S02]  /*05e0*/  LEA.HI R2, R15, R21, RZ, 0x7 ;  /* 0x000000150f027211 */ /* 0x000fc400078f38ff */
[----:B------:R-:W-:Y:S02]  /*05f0*/  LOP3.LUT P3, RZ, R8, 0x4, RZ, 0xc0, !PT ;  /* 0x0000000408ff7812 */ /* 0x000fe4000786c0ff */
[----:B------:R-:W-:Y:S01]  /*0600*/  SHF.R.S32.HI R3, RZ, 0x7, R2 ;  /* 0x00000007ff037819 */ /* 0x000fe20000011402 */
[----:B------:R-:W-:Y:S01]  /*0610*/  IMAD R3, R19, 0x10, R20 ;  /* 0x0000001013037824 */ /* 0x000fe200078e0214 */
[----:B------:R-:W-:Y:S02]  /*0620*/  LOP3.LUT R2, R9, 0x7ffffffc, RZ, 0xc0, !PT ;  /* 0x7ffffffc09027812 */ /* 0x000fe400078ec0ff */
[----:B------:R-:W-:Y:S02]  /*0630*/  IADD3 R251, R250, 0x40, RZ ;  /* 0x00000040fafb7810 */ /* 0x000fe40007ffe0ff */
[----:B------:R-:W-:Y:S01]  /*0640*/  LEA R8, R5, 0x80, 0x1 ;  /* 0x0000008005087811 */ /* 0x000fe200078e08ff */
[----:B------:R1:W-:Y:S01]  /*0650*/  STL [R1+0x10], R3 ;  /* 0x0000100301007387 */ /* 0x0003e20000100800 */
[----:B------:R-:W-:Y:S01]  /*0660*/  IMAD.IADD R5, R17, 0x1, R14 ;  /* 0x0000000111057824 */ /* 0x000fe200078e020e */
[----:B------:R-:W-:-:S02]  /*0670*/  SHF.R.S32.HI R4, RZ, 0x1f, R251 ;  /* 0x0000001fff047819 */ /* 0x000fc400000114fb */
[----:B------:R-:W-:Y:S01]  /*0680*/  SEL R4, R238, 0xffffffc0, !P2 ;  /* 0xffffffc0ee047807 */ /* 0x000fe20005000000 */
[----:B------:R-:W-:Y:S01]  /*0690*/  STL [R1+0x5c], R8 ;  /* 0x00005c0801007387 */ /* 0x000fe20000100800 */
[----:B------:R-:W-:Y:S02]  /*06a0*/  SHF.R.S32.HI R7, RZ, 0x1f, R250 ;  /* 0x0000001fff077819 */ /* 0x000fe400000114fa */
[----:B------:R-:W-:Y:S01]  /*06b0*/  LEA R233, R0, 0x4100, 0x1 ;  /* 0x0000410000e97811 */ /* 0x000fe200078e08ff */
[----:B------:R2:W-:Y:S01]  /*06c0*/  STL [R1+0x54], R5 ;  /* 0x0000540501007387 */ /* 0x0005e20000100800 */
[----:B------:R-:W-:Y:S02]  /*06d0*/  SEL R0, R6, 0xffffffe0, !P4 ;  /* 0xffffffe006007807 */ /* 0x000fe40006000000 */
[----:B------:R-:W-:Y:S02]  /*06e0*/  LEA R240, R240, 0x8100, 0x1 ;  /* 0x00008100f0f07811 */ /* 0x000fe400078e08ff */
[----:B------:R-:W-:-:S02]  /*06f0*/  SEL R238, R238, 0xffffffc0, !P3 ;  /* 0xffffffc0eeee7807 */ /* 0x000fc40005800000 */
[----:B------:R-:W-:Y:S01]  /*0700*/  LEA R236, R236, 0x100, 0x1 ;  /* 0x00000100ecec7811 */ /* 0x000fe200078e08ff */
[C---:B------:R-:W-:Y:S02]  /*0710*/  IMAD.IADD R242, R240.reuse, 0x1, R0 ;  /* 0x00000001f0f27824 */ /* 0x040fe400078e0200 */
[----:B------:R-:W-:Y:S02]  /*0720*/  IMAD.IADD R241, R240, 0x1, R238 ;  /* 0x00000001f0f17824 */ /* 0x000fe400078e02ee */
[--C-:B------:R-:W-:Y:S02]  /*0730*/  IMAD.IADD R237, R0, 0x1, R236.reuse ;  /* 0x0000000100ed7824 */ /* 0x100fe400078e02ec */
[----:B------:R-:W-:Y:S02]  /*0740*/  IMAD.IADD R239, R238, 0x1, R236 ;  /* 0x00000001eeef7824 */ /* 0x000fe400078e02ec */
[----:B-1----:R-:W-:Y:S01]  /*0750*/  IMAD.IADD R3, R18, 0x1, -R2 ;  /* 0x0000000112037824 */ /* 0x002fe200078e0a02 */
[----:B------:R-:W-:Y:S01]  /*0760*/  SEL R2, R6, 0xffffffe0, !P1 ;  /* 0xffffffe006027807 */ /* 0x000fe20004800000 */
[----:B------:R-:W-:-:S02]  /*0770*/  IMAD.IADD R6, R8, 0x1, R4 ;  /* 0x0000000108067824 */ /* 0x000fc400078e0204 */
[----:B------:R-:W-:Y:S02]  /*0780*/  IMAD.SHL.U32 R3, R3, 0x2, RZ ;  /* 0x0000000203037824 */ /* 0x000fe400078e00ff */
[----:B------:R-:W-:Y:S02]  /*0790*/  IMAD.IADD R7, R8, 0x1, R2 ;  /* 0x0000000108077824 */ /* 0x000fe400078e0202 */
[----:B------:R-:W-:Y:S01]  /*07a0*/  IMAD.IADD R243, R242, 0x1, R238 ;  /* 0x00000001f2f37824 */ /* 0x000fe200078e02ee */
[C---:B--2---:R-:W-:Y:S01]  /*07b0*/  IADD3 R5, R8.reuse, -0x10, RZ ;  /* 0xfffffff008057810 */ /* 0x044fe20007ffe0ff */
[----:B------:R1:W-:Y:S01]  /*07c0*/  STL [R1+0x50], R3 ;  /* 0x0000500301007387 */ /* 0x0003e20000100800 */
[----:B------:R-:W-:Y:S01]  /*07d0*/  @P0 IADD3 R5, R8, 0x10, RZ ;  /* 0x0000001008050810 */ /* 0x000fe20007ffe0ff */
[----:B------:R-:W-:Y:S02]  /*07e0*/  IMAD.IADD R244, R0, 0x1, R241 ;  /* 0x0000000100f47824 */ /* 0x000fe400078e02f1 */
[----:B------:R-:W-:Y:S01]  /*07f0*/  STL [R1+0x68], R7 ;  /* 0x0000680701007387 */ /* 0x000fe20000100800 */
[----:B------:R-:W-:-:S02]  /*0800*/  IMAD.IADD R238, R238, 0x1, R237 ;  /* 0x00000001eeee7824 */ /* 0x000fc400078e02ed */
[----:B------:R-:W-:Y:S01]  /*0810*/  IMAD.IADD R2, R2, 0x1, R5 ;  /* 0x0000000102027824 */ /* 0x000fe200078e0205 */
[----:B------:R-:W-:Y:S04]  /*0820*/  STL [R1+0x78], R6 ;  /* 0x0000780601007387 */ /* 0x000fe80000100800 */
[----:B------:R-:W-:Y:S01]  /*0830*/  STL [R1+0x60], R5 ;  /* 0x0000600501007387 */ /* 0x000fe20000100800 */
[----:B-1----:R-:W-:-:S05]  /*0840*/  IMAD.IADD R3, R7, 0x1, R4 ;  /* 0x0000000107037824 */ /* 0x002fca00078e0204 */
[----:B------:R1:W-:Y:S04]  /*0850*/  STL [R1+0x74], R3 ;  /* 0x0000740301007387 */ /* 0x0003e80000100800 */
[----:B------:R2:W-:Y:S01]  /*0860*/  STL [R1+0x64], R2 ;  /* 0x0000640201007387 */ /* 0x0005e20000100800 */
[----:B-1----:R-:W-:Y:S02]  /*0870*/  IMAD.IADD R3, R4, 0x1, R5 ;  /* 0x0000000104037824 */ /* 0x002fe400078e0205 */
[----:B--2---:R-:W-:-:S03]  /*0880*/  IMAD.IADD R2, R2, 0x1, R4 ;  /* 0x0000000102027824 */ /* 0x004fc600078e0204 */
[----:B------:R1:W-:Y:S04]  /*0890*/  STL [R1+0x70], R3 ;  /* 0x0000700301007387 */ /* 0x0003e80000100800 */
[----:B------:R1:W-:Y:S02]  /*08a0*/  STL [R1+0x6c], R2 ;  /* 0x00006c0201007387 */ /* 0x0003e40000100800 */
.L_x_1722:
[----:B------:R-:W2:Y:S01]  /*08b0*/  LDL R4, [R1+0x58] ;  /* 0x0000580001047983 */ /* 0x000ea20000100800 */
[----:B------:R-:W-:Y:S01]  /*08c0*/  IMAD.MOV.U32 R0, RZ, RZ, c[0x0][0x560] ;  /* 0x00015800ff007624 */ /* 0x000fe200078e00ff */
[----:B------:R-:W-:Y:S01]  /*08d0*/  YIELD ;  /* 0x0000000000007946 */ /* 0x000fe20003800000 */
[----:B------:R-:W-:Y:S03]  /*08e0*/  BSSY B0, `(.L_x_1613) ;  /* 0x0000016000007945 */ /* 0x000fe60003800000 */
[----:B------:R-:W-:-:S13]  /*08f0*/  ISETP.NE.AND P0, PT, R0, 0x1, PT ;  /* 0x000000010000780c */ /* 0x000fda0003f05270 */
[----:B--2---:R-:W-:Y:S01]  /*0900*/  @P0 IMAD.HI.U32 R0, R4, c[0x0][0x564], RZ ;  /* 0x0001590004000a27 */ /* 0x004fe200078e00ff */
[----:B-1----:R-:W-:-:S04]  /*0910*/  MOV R3, R4 ;  /* 0x0000000400037202 */ /* 0x002fc80000000f00 */
        /* <DEDUP_REMOVED lines=12> */
.L_x_1614:
[----:B------:R-:W-:-:S04]  /*09e0*/  MOV R0, c[0x0][0x554] ;  /* 0x0001550000007a02 */ /* 0x000fc80000000f00 */
[----:B------:R-:W-:Y:S02]  /*09f0*/  ISETP.NE.AND P0, PT, R0, 0x1, PT ;  /* 0x000000010000780c */ /* 0x000fe40003f05270 */
[----:B------:R-:W-:-:S11]  /*0a00*/  MOV R0, R2 ;  /* 0x0000000200007202 */ /* 0x000fd60000000f00 */
[----:B------:R-:W-:-:S05]  /*0a10*/  @P0 IMAD.HI.U32 R4, R2, c[0x0][0x558], RZ ;  /* 0x0001560002040a27 */ /* 0x000fca00078e00ff */
[----:B------:R-:W-:-:S05]  /*0a20*/  @P0 SHF.R.U32.HI R0, RZ, c[0x0][0x55c], R4 ;  /* 0x00015700ff000a19 */ /* 0x000fca0000011604 */
[----:B------:R-:W-:Y:S02]  /*0a30*/  IMAD R4, R0, c[0x0][0x554], RZ ;  /* 0x0001550000047a24 */ /* 0x000fe400078e02ff */
.L_x_1615:
[----:B------:R-:W-:Y:S05]  /*0a40*/  BSYNC B0 ;  /* 0x0000000000007941 */ /* 0x000fea0003800000 */
.L_x_1613:
        /* <DEDUP_REMOVED lines=13> */
[----:B------:R-:W-:Y:S04]  /*0b20*/  STL [R1+0x48], R62 ;  /* 0x0000483e01007387 */ /* 0x000fe80000100800 */
[----:B------:R1:W2:Y:S01]  /*0b30*/  @P0 LDG.E R6, [R2.64] ;  /* 0x0000000602060981 */ /* 0x0002a2000c1e1900 */
[----:B------:R-:W-:Y:S01]  /*0b40*/  IADD3 R0, R0, c[0x0][0x53c], RZ ;  /* 0x00014f0000007a10 */ /* 0x000fe20007ffe0ff */
[----:B------:R-:W-:Y:S01]  /*0b50*/  IMAD.MOV.U32 R5, RZ, RZ, 0x40 ;  /* 0x00000040ff057424 */ /* 0x000fe200078e00ff */
[----:B------:R-:W-:Y:S01]  /*0b60*/  CS2R R126, SRZ ;  /* 0x00000000007e7805 */ /* 0x000fe2000001ff00 */
[----:B------:R-:W-:Y:S01]  /*0b70*/  CS2R R124, SRZ ;  /* 0x00000000007c7805 */ /* 0x000fe2000001ff00 */
[----:B------:R-:W-:Y:S01]  /*0b80*/  CS2R R130, SRZ ;  /* 0x0000000000827805 */ /* 0x000fe2000001ff00 */
[----:B------:R-:W-:Y:S01]  /*0b90*/  IMAD.SHL.U32 R8, R0, 0x80, RZ ;  /* 0x0000008000087824 */ /* 0x000fe200078e00ff */
[----:B------:R-:W-:Y:S01]  /*0ba0*/  IADD3 R5, R5, -c[0x0][0x168], RZ ;  /* 0x80005a0005057a10 */ /* 0x000fe20007ffe0ff */
[----:B------:R-:W-:Y:S01]  /*0bb0*/  CS2R R128, SRZ ;  /* 0x0000000000807805 */ /* 0x000fe2000001ff00 */
[----:B------:R-:W-:Y:S01]  /*0bc0*/  IMAD.MOV.U32 R122, RZ, RZ, RZ ;  /* 0x000000ffff7a7224 */ /* 0x000fe200078e00ff */
[----:B------:R-:W-:Y:S01]  /*0bd0*/  CS2R R120, SRZ ;  /* 0x0000000000787805 */ /* 0x000fe2000001ff00 */
[----:B------:R-:W-:Y:S01]  /*0be0*/  IADD3 R0, R8, 0x7f, RZ ;  /* 0x0000007f08007810 */ /* 0x000fe20007ffe0ff */
[----:B------:R-:W-:Y:S01]  /*0bf0*/  STL [R1+0x44], R8 ;  /* 0x0000440801007387 */ /* 0x000fe20000100800 */
[----:B------:R-:W-:Y:S01]  /*0c00*/  CS2R R118, SRZ ;  /* 0x0000000000767805 */ /* 0x000fe2000001ff00 */
[----:B------:R-:W-:Y:S01]  /*0c10*/  CS2R R116, SRZ ;  /* 0x0000000000747805 */ /* 0x000fe2000001ff00 */
        /* <DEDUP_REMOVED lines=10> */
[----:B-1----:R-:W-:Y:S01]  /*0cc0*/  MOV R2, c[0x0][0x2c4] ;  /* 0x0000b10000027a02 */ /* 0x002fe20000000f00 */
[----:B------:R-:W-:Y:S01]  /*0cd0*/  CS2R R16, SRZ ;  /* 0x0000000000107805 */ /* 0x000fe2000001ff00 */
[----:B------:R-:W-:Y:S01]  /*0ce0*/  MOV R102, RZ ;  /* 0x000000ff00667202 */ /* 0x000fe20000000f00 */
[----:B------:R-:W-:Y:S01]  /*0cf0*/  IMAD.MOV.U32 R100, RZ, RZ, RZ ;  /* 0x000000ffff647224 */ /* 0x000fe200078e00ff */
[----:B------:R-:W-:Y:S01]  /*0d00*/  ISETP.NE.AND P4, PT, R2, 0x1, PT ;  /* 0x000000010200780c */ /* 0x000fe20003f85270 */
[----:B------:R-:W-:Y:S01]  /*0d10*/  IMAD.MOV.U32 R94, RZ, RZ, RZ ;  /* 0x000000ffff5e7224 */ /* 0x000fe200078e00ff */
[----:B------:R-:W-:Y:S01]  /*0d20*/  MOV R2, c[0x0][0x2ac] ;  /* 0x0000ab0000027a02 */ /* 0x000fe20000000f00 */
[----:B------:R-:W-:Y:S01]  /*0d30*/  CS2R R18, SRZ ;  /* 0x0000000000127805 */ /* 0x000fe2000001ff00 */
[----:B------:R-:W-:Y:S01]  /*0d40*/  MOV R92, RZ ;  /* 0x000000ff005c7202 */ /* 0x000fe20000000f00 */
[----:B------:R-:W-:Y:S01]  /*0d50*/  IMAD.MOV.U32 R98, RZ, RZ, RZ ;  /* 0x000000ffff627224 */ /* 0x000fe200078e00ff */
        /* <DEDUP_REMOVED lines=8> */
[----:B------:R-:W-:Y:S01]  /*0de0*/  @P4 IMAD.HI.U32 R3, R0, c[0x0][0x2c8], RZ ;  /* 0x0000b20000034a27 */ /* 0x000fe200078e00ff */
[----:B------:R-:W-:Y:S01]  /*0df0*/  CS2R R26, SRZ ;  /* 0x00000000001a7805 */ /* 0x000fe2000001ff00 */
[----:B------:R-:W-:Y:S01]  /*0e00*/  MOV R82, RZ ;  /* 0x000000ff00527202 */ /* 0x000fe20000000f00 */
[----:B------:R-:W-:Y:S01]  /*0e10*/  CS2R R28, SRZ ;  /* 0x00000000001c7805 */ /* 0x000fe2000001ff00 */
[----:B------:R-:W-:Y:S01]  /*0e20*/  IMAD.MOV.U32 R78, RZ, RZ, RZ ;  /* 0x000000ffff4e7224 */ /* 0x000fe200078e00ff */
[----:B------:R-:W-:Y:S01]  /*0e30*/  @P4 SHF.R.U32.HI R0, RZ, c[0x0][0x2cc], R3 ;  /* 0x0000b300ff004a19 */ /* 0x000fe20000011603 */
[----:B------:R-:W-:Y:S01]  /*0e40*/  IMAD.MOV.U32 R76, RZ, RZ, RZ ;  /* 0x000000ffff4c7224 */ /* 0x000fe200078e00ff */
[----:B------:R-:W-:Y:S01]  /*0e50*/  MOV R74, RZ ;  /* 0x000000ff004a7202 */ /* 0x000fe20000000f00 */
[----:B------:R-:W-:Y:S01]  /*0e60*/  IMAD.MOV.U32 R80, RZ, RZ, RZ ;  /* 0x000000ffff507224 */ /* 0x000fe200078e00ff */
        /* <DEDUP_REMOVED lines=51> */
[----:B--2---:R1:W-:Y:S02]  /*11a0*/  STL [R1+0x18], R6 ;  /* 0x0000180601007387 */ /* 0x0043e40000100800 */
[----:B-1----:R-:W-:-:S02]  /*11b0*/  IMAD R6, R2, c[0x0][0x1d0], RZ ;  /* 0x0000740002067a24 */ /* 0x002fc400078e02ff */
[----:B------:R-:W-:-:S03]  /*11c0*/  IMAD R2, R2, c[0x0][0x1d0], R5 ;  /* 0x0000740002027a24 */ /* 0x000fc600078e0205 */
[----:B------:R-:W-:Y:S01]  /*11d0*/  IADD3 R5, R6, 0x3f, RZ ;  /* 0x0000003f06057810 */ /* 0x000fe20007ffe0ff */
[----:B------:R-:W-:-:S03]  /*11e0*/  IMAD.IADD R0, R2, 0x1, R0 ;  /* 0x0000000102007824 */ /* 0x000fc600078e0200 */
[----:B------:R-:W-:Y:S02]  /*11f0*/  SHF.R.S32.HI R2, RZ, 0x1f, R5 ;  /* 0x0000001fff027819 */ /* 0x000fe40000011405 */
[----:B------:R-:W-:Y:S02]  /*1200*/  SHF.R.S32.HI R3, RZ, 0x1f, R0 ;  /* 0x0000001fff037819 */ /* 0x000fe40000011400 */
[----:B------:R-:W-:Y:S02]  /*1210*/  LEA.HI R2, R2, R5, RZ, 0x6 ;  /* 0x0000000502027211 */ /* 0x000fe400078f30ff */
[----:B------:R-:W-:Y:S01]  /*1220*/  LEA.HI R3, R3, R0, RZ, 0x6 ;  /* 0x0000000003037211 */ /* 0x000fe200078f30ff */
[----:B------:R-:W-:Y:S01]  /*1230*/  IMAD.MOV R0, RZ, RZ, -R62 ;  /* 0x000000ffff007224 */ /* 0x000fe200078e0a3e */
[----:B------:R-:W-:Y:S02]  /*1240*/  SHF.R.S32.HI R2, RZ, 0x6, R2 ;  /* 0x00000006ff027819 */ /* 0x000fe40000011402 */
[----:B------:R-:W-:Y:S01]  /*1250*/  SHF.R.S32.HI R3, RZ, 0x6, R3 ;  /* 0x00000006ff037819 */ /* 0x000fe20000011403 */
[----:B------:R-:W-:Y:S01]  /*1260*/  IMAD R6, R0, c[0x0][0x548], R4 ;  /* 0x0001520000067a24 */ /* 0x000fe200078e0204 */
[----:B------:R-:W-:-:S02]  /*1270*/  PRMT R0, RZ, 0x7610, R0 ;  /* 0x00007610ff007816 */ /* 0x000fc40000000000 */
[----:B------:R-:W-:Y:S02]  /*1280*/  IMNMX R224, R2, R3, PT ;  /* 0x0000000302e07217 */ /* 0x000fe40003800200 */
[----:B------:R1:W-:Y:S01]  /*1290*/  STL [R1+0x4c], R6 ;  /* 0x00004c0601007387 */ /* 0x0003e20000100800 */
[----:B------:R-:W-:Y:S02]  /*12a0*/  MOV R5, RZ ;  /* 0x000000ff00057202 */ /* 0x000fe40000000f00 */
[----:B------:R-:W-:-:S13]  /*12b0*/  ISETP.GE.AND P0, PT, R224, 0x1, PT ;  /* 0x00000001e000780c */ /* 0x000fda0003f06270 */
[----:B------:R-:W-:Y:S05]  /*12c0*/  @!P0 BRA `(.L_x_1616) ;  /* 0x0000ec0000008947 */ /* 0x000fea0003800000 */
[----:B------:R-:W2:Y:S01]  /*12d0*/  LDL R7, [R1+0x10] ;  /* 0x0000100001077983 */ /* 0x000ea20000100800 */
[----:B------:R-:W-:-:S04]  /*12e0*/  ISETP.NE.U32.AND P1, PT, RZ, c[0x0][0x340], PT ;  /* 0x0000d000ff007a0c */ /* 0x000fc80003f25070 */
[----:B------:R-:W-:-:S13]  /*12f0*/  ISETP.NE.AND.EX P1, PT, RZ, c[0x0][0x344], PT, P1 ;  /* 0x0000d100ff007a0c */ /* 0x000fda0003f25310 */
[----:B------:R-:W-:-:S05]  /*1300*/  @P1 MOV R2, 0x4 ;  /* 0x0000000400021802 */ /* 0x000fca0000000f00 */
[----:B------:R-:W-:-:S05]  /*1310*/  @P1 IMAD.WIDE R2, R62, R2, c[0x0][0x340] ;  /* 0x0000d0003e021625 */ /* 0x000fca00078e0202 */
[----:B------:R3:W5:Y:S01]  /*1320*/  @P1 LDG.E R10, [R2.64] ;  /* 0x00000006020a1981 */ /* 0x000762000c1e1900 */
[----:B------:R-:W-:Y:S02]  /*1330*/  SHF.R.S32.HI R21, RZ, 0x1f, R6 ;  /* 0x0000001fff157819 */ /* 0x000fe40000011406 */
[----:B------:R-:W-:Y:S02]  /*1340*/  ISETP.GE.AND P5, PT, R250, c[0x0][0x198], PT ;  /* 0x00006600fa007a0c */ /* 0x000fe40003fa6270 */
[----:B------:R-:W-:Y:S01]  /*1350*/  ISETP.GE.AND P3, PT, R251, c[0x0][0x198], PT ;  /* 0x00006600fb007a0c */ /* 0x000fe20003f66270 */
[----:B------:R-:W-:-:S04]  /*1360*/  IMAD R0, R21, c[0x0][0x1b8], RZ ;  /* 0x00006e0015007a24 */ /* 0x000fc800078e02ff */
[C---:B------:R-:W-:Y:S02]  /*1370*/  IMAD R5, R6.reuse, c[0x0][0x1bc], R0 ;  /* 0x00006f0006057a24 */ /* 0x040fe400078e0200 */
[----:B---3--:R-:W-:Y:S01]  /*1380*/  IMAD.WIDE.U32 R2, R6, c[0x0][0x1b8], RZ ;  /* 0x00006e0006027a25 */ /* 0x008fe200078e00ff */
[----:B-1----:R-:W-:-:S03]  /*1390*/  SHF.R.S32.HI R6, RZ, 0x1f, R62 ;  /* 0x0000001fff067819 */ /* 0x002fc6000001143e */
[----:B------:R-:W-:Y:S02]  /*13a0*/  IMAD.IADD R3, R3, 0x1, R5 ;  /* 0x0000000103037824 */ /* 0x000fe400078e0205 */
[----:B------:R-:W-:Y:S02]  /*13b0*/  IMAD R5, R6, c[0x0][0x1c0], RZ ;  /* 0x0000700006057a24 */ /* 0x000fe400078e02ff */
[----:B------:R-:W-:-:S04]  /*13c0*/  IMAD.WIDE.U32 R2, R62, c[0x0][0x1c0], R2 ;  /* 0x000070003e027a25 */ /* 0x000fc800078e0002 */
[----:B------:R-:W-:-:S05]  /*13d0*/  IMAD R5, R62, c[0x0][0x1c4], R5 ;  /* 0x000071003e057a24 */ /* 0x000fca00078e0205 */
[----:B------:R-:W-:Y:S02]  /*13e0*/  IADD3 R3, R3, R5, RZ ;  /* 0x0000000503037210 */ /* 0x000fe40007ffe0ff */
[----:B--2---:R-:W-:-:S04]  /*13f0*/  IADD3 R4, R7, R8, RZ ;  /* 0x0000000807047210 */ /* 0x004fc80007ffe0ff */
[----:B------:R-:W-:Y:S01]  /*1400*/  MOV R0, R4 ;  /* 0x0000000400007202 */ /* 0x000fe20000000f00 */
[----:B------:R-:W-:-:S05]  /*1410*/  @P4 IMAD.HI.U32 R7, R4, c[0x0][0x2c8], RZ ;  /* 0x0000b20004074a27 */ /* 0x000fca00078e00ff */
[----:B------:R-:W-:-:S04]  /*1420*/  @P4 SHF.R.U32.HI R0, RZ, c[0x0][0x2cc], R7 ;  /* 0x0000b300ff004a19 */ /* 0x000fc80000011607 */
[----:B------:R-:W-:Y:S01]  /*1430*/  SHF.R.S32.HI R6, RZ, 0x1f, R0 ;  /* 0x0000001fff067819 */ /* 0x000fe20000011400 */
[C---:B------:R-:W-:Y:S01]  /*1440*/  IMAD.WIDE.U32 R2, R0.reuse, c[0x0][0x1b0], R2 ;  /* 0x00006c0000027a25 */ /* 0x040fe200078e0002 */
[----:B------:R-:W-:-:S03]  /*1450*/  IADD3 R7, -R0, RZ, RZ ;  /* 0x000000ff00077210 */ /* 0x000fc60007ffe1ff */
[----:B------:R-:W-:Y:S02]  /*1460*/  IMAD R5, R6, c[0x0][0x1b0], RZ ;  /* 0x00006c0006057a24 */ /* 0x000fe400078e02ff */
[----:B------:R-:W-:Y:S02]  /*1470*/  IMAD R4, R7, c[0x0][0x2c4], R4 ;  /* 0x0000b10007047a24 */ /* 0x000fe400078e0204 */
[----:B------:R-:W-:-:S03]  /*1480*/  IMAD R5, R0, c[0x0][0x1b4], R5 ;  /* 0x00006d0000057a24 */ /* 0x000fc600078e0205 */
[----:B------:R-:W-:Y:S01]  /*1490*/  SHF.R.S32.HI R0, RZ, 0x1f, R4 ;  /* 0x0000001fff007819 */ /* 0x000fe20000011404 */
[----:B------:R-:W-:Y:S01]  /*14a0*/  IMAD.IADD R3, R3, 0x1, R5 ;  /* 0x0000000103037824 */ /* 0x000fe200078e0205 */
[----:B------:R-:W-:-:S03]  /*14b0*/  @!P1 MOV R10, R62 ;  /* 0x0000003e000a9202 */ /* 0x000fc60000000f00 */
        /* <DEDUP_REMOVED lines=8> */
.L_x_1723:
[----:B------:R-:W-:Y:S05]  /*1540*/  BRA.DIV ~URZ, `(.L_x_1618) ;  /* 0x000112a27f007947 */ /* 0x000fea000b800000 */
[----:B------:R3:W4:Y:S02]  /*1550*/  SHFL.IDX PT, R0, R8, RZ, 0x181f ;  /* 0x00181fff08007589 */ /* 0x00072400000e0000 */
.L_x_1724:
[----:B---3--:R-:W3:Y:S04]  /*1560*/  LDL R3, [R1+0x44] ;  /* 0x0000440001037983 */ /* 0x008ee80000100800 */
[----:B------:R-:W1:Y:S01]  /*1570*/  S2R R4, SR_TID.X ;  /* 0x0000000000047919 */ /* 0x000e620000002100 */
[----:B------:R-:W-:-:S04]  /*1580*/  IMAD.MOV.U32 R11, RZ, RZ, c[0x0][0x2c4] ;  /* 0x0000b100ff0b7624 */ /* 0x000fc800078e00ff */
[----:B------:R-:W-:Y:S01]  /*1590*/  IMAD R11, R11, c[0x0][0x168], RZ ;  /* 0x00005a000b0b7a24 */ /* 0x000fe200078e02ff */
[----:B-1----:R-:W-:-:S04]  /*15a0*/  SHF.R.S32.HI R2, RZ, 0x1f, R4 ;  /* 0x0000001fff027819 */ /* 0x002fc80000011404 */
[----:B------:R-:W-:-:S04]  /*15b0*/  LEA.HI R2, R2, R4, RZ, 0x3 ;  /* 0x0000000402027211 */ /* 0x000fc800078f18ff */
[----:B------:R-:W-:Y:S01]  /*15c0*/  SHF.R.S32.HI R2, RZ, 0x3, R2 ;  /* 0x00000003ff027819 */ /* 0x000fe20000011402 */
[----:B------:R-:W-:Y:S04]  /*15d0*/  BSSY B0, `(.L_x_1619) ;  /* 0x000000f000007945 */ /* 0x000fe80003800000 */
[----:B---3--:R-:W-:-:S05]  /*15e0*/  IMAD.IADD R6, R2, 0x1, R3 ;  /* 0x0000000102067824 */ /* 0x008fca00078e0203 */
[----:B------:R-:W-:-:S13]  /*15f0*/  ISETP.GE.AND P0, PT, R6, R11, PT ;  /* 0x0000000b0600720c */ /* 0x000fda0003f06270 */
[----:B------:R-:W-:Y:S05]  /*1600*/  @P0 BRA `(.L_x_1620) ;  /* 0x000000b000000947 */ /* 0x000fea0003800000 */
[----:B------:R-:W-:Y:S02]  /*1610*/  SHF.R.S32.HI R13, RZ, 0x1f, R250 ;  /* 0x0000001fff0d7819 */ /* 0x000fe400000114fa */
[CC--:B----4-:R-:W-:Y:S02]  /*1620*/  LEA R4, P1, R250.reuse, R0.reuse, 0x1 ;  /* 0x00000000fa047211 */ /* 0x0d0fe400078208ff */
[----:B------:R-:W-:Y:S02]  /*1630*/  SHF.R.S32.HI R12, RZ, 0x1f, R251 ;  /* 0x0000001fff0c7819 */ /* 0x000fe400000114fb */
[C---:B------:R-:W-:Y:S02]  /*1640*/  LEA R2, P0, R251.reuse, R0, 0x1 ;  /* 0x00000000fb027211 */ /* 0x040fe400078008ff */
[-C--:B--2---:R-:W-:Y:S02]  /*1650*/  LEA.HI.X R5, R250, R9.reuse, R13, 0x1, P1 ;  /* 0x00000009fa057211 */ /* 0x084fe400008f0c0d */
[----:B------:R-:W-:-:S03]  /*1660*/  LEA.HI.X R3, R251, R9, R12, 0x1, P0 ;  /* 0x00000009fb037211 */ /* 0x000fc600000f0c0c */
[----:B------:R-:W-:Y:S01]  /*1670*/  @!PT LDS RZ, [RZ] ;  /* 0x00000000fffff984 */ /* 0x000fe20000000800 */
[----:B------:R-:W-:Y:S01]  /*1680*/  @!PT LDS RZ, [RZ] ;  /* 0x00000000fffff984 */ /* 0x000fe20000000800 */
[----:B------:R-:W-:Y:S01]  /*1690*/  @!PT LDS RZ, [RZ] ;  /* 0x00000000fffff984 */ /* 0x000fe20000000800 */
[----:B------:R1:W-:Y:S04]  /*16a0*/  LDGSTS.E.BYPASS.LTC128B.128 [R247+0x8100], [R4.64], !P5 ;  /* 0x0810000004f77fae */ /* 0x0003e8000e901d46 */
[----:B------:R1:W-:Y:S02]  /*16b0*/  LDGSTS.E.BYPASS.LTC128B.128 [R247+0xc100], [R2.64], !P3 ;  /* 0x0c10000002f77fae */ /* 0x0003e4000d901d46 */
.L_x_1620:
[----:B------:R-:W-:Y:S05]  /*16c0*/  BSYNC B0 ;  /* 0x0000000000007941 */ /* 0x000fea0003800000 */
.L_x_1619:
[----:B------:R-:W-:Y:S05]  /*16d0*/  BRA.DIV ~URZ, `(.L_x_1621) ;  /* 0x000111827f007947 */ /* 0x000fea000b800000 */
[----:B--2---:R2:W3:Y:S04]  /*16e0*/  SHFL.IDX PT, R9, R7, 0x1, 0x181f ;  /* 0x00381f0007097f89 */ /* 0x0044e800000e0000 */
[----:B----4-:R2:W4:Y:S02]  /*16f0*/  SHFL.IDX PT, R0, R8, 0x1, 0x181f ;  /* 0x00381f0008007f89 */ /* 0x01052400000e0000 */
.L_x_1725:
[----:B-1----:R-:W-:Y:S01]  /*1700*/  IADD3 R2, R6, 0x10, RZ ;  /* 0x0000001006027810 */ /* 0x002fe20007ffe0ff */
[----:B------:R-:W-:Y:S03]  /*1710*/  BSSY B0, `(.L_x_1622) ;  /* 0x000000e000007945 */ /* 0x000fe60003800000 */
[----:B------:R-:W-:-:S13]  /*1720*/  ISETP.GE.AND P0, PT, R2, R11, PT ;  /* 0x0000000b0200720c */ /* 0x000fda0003f06270 */
[----:B------:R-:W-:Y:S05]  /*1730*/  @P0 BRA `(.L_x_1623) ;  /* 0x000000b000000947 */ /* 0x000fea0003800000 */
[----:B------:R-:W-:Y:S02]  /*1740*/  SHF.R.S32.HI R13, RZ, 0x1f, R250 ;  /* 0x0000001fff0d7819 */ /* 0x000fe400000114fa */
[CC--:B----4-:R-:W-:Y:S02]  /*1750*/  LEA R4, P1, R250.reuse, R0.reuse, 0x1 ;  /* 0x00000000fa047211 */ /* 0x0d0fe400078208ff */
[----:B------:R-:W-:Y:S02]  /*1760*/  SHF.R.S32.HI R12, RZ, 0x1f, R251 ;  /* 0x0000001fff0c7819 */ /* 0x000fe400000114fb */
[C---:B------:R-:W-:Y:S02]  /*1770*/  LEA R2, P0, R251.reuse, R0, 0x1 ;  /* 0x00000000fb027211 */ /* 0x040fe400078008ff */
[-C--:B---3--:R-:W-:Y:S02]  /*1780*/  LEA.HI.X R5, R250, R9.reuse, R13, 0x1, P1 ;  /* 0x00000009fa057211 */ /* 0x088fe400008f0c0d */
[----:B------:R-:W-:-:S03]  /*1790*/  LEA.HI.X R3, R251, R9, R12, 0x1, P0 ;  /* 0x00000009fb037211 */ /* 0x000fc600000f0c0c */
[----:B------:R-:W-:Y:S01]  /*17a0*/  @!PT LDS RZ, [RZ] ;  /* 0x00000000fffff984 */ /* 0x000fe20000000800 */
[----:B------:R-:W-:Y:S01]  /*17b0*/  @!PT LDS RZ, [RZ] ;  /* 0x00000000fffff984 */ /* 0x000fe20000000800 */
[----:B------:R-:W-:Y:S01]  /*17c0*/  @!PT LDS RZ, [RZ] ;  /* 0x00000000fffff984 */ /* 0x000fe20000000800 */
[----:B------:R1:W-:Y:S04]  /*17d0*/  LDGSTS.E.BYPASS.LTC128B.128 [R247+0x8900], [R4.64], !P5 ;  /* 0x0890000004f77fae */ /* 0x0003e8000e901d46 */
[----:B------:R1:W-:Y:S02]  /*17e0*/  LDGSTS.E.BYPASS.LTC128B.128 [R247+0xc900], [R2.64], !P3 ;  /* 0x0c90000002f77fae */ /* 0x0003e4000d901d46 */
.L_x_1623:
[----:B------:R-:W-:Y:S05]  /*17f0*/  BSYNC B0 ;  /* 0x0000000000007941 */ /* 0x000fea0003800000 */
.L_x_1622:
[----:B------:R-:W-:Y:S05]  /*1800*/  BRA.DIV ~URZ, `(.L_x_1624) ;  /* 0x000111227f007947 */ /* 0x000fea000b800000 */
[----:B---3--:R3:W1:Y:S02]  /*1810*/  SHFL.IDX PT, R9, R7, 0x2, 0x181f ;  /* 0x00581f0007097f89 */ /* 0x00866400000e0000 */
.L_x_1726:
[----:B------:R-:W-:Y:S05]  /*1820*/  BRA.DIV ~URZ, `(.L_x_1625) ;  /* 0x000111727f007947 */ /* 0x000fea000b800000 */
[----:B----4-:R4:W2:Y:S02]  /*1830*/  SHFL.IDX PT, R0, R8, 0x2, 0x181f ;  /* 0x00581f0008007f89 */ /* 0x0108a400000e0000 */
.L_x_1727:
[----:B-1----:R-:W-:Y:S01]  /*1840*/  IADD3 R2, R6, 0x20, RZ ;  /* 0x0000002006027810 */ /* 0x002fe20007ffe0ff */
[----:B------:R-:W-:Y:S03]  /*1850*/  BSSY B0, `(.L_x_1626) ;  /* 0x000000e000007945 */ /* 0x000fe60003800000 */
[----:B------:R-:W-:-:S13]  /*1860*/  ISETP.GE.AND P0, PT, R2, R11, PT ;  /* 0x0000000b0200720c */ /* 0x000fda0003f06270 */
[----:B------:R-:W-:Y:S05]  /*1870*/  @P0 BRA `(.L_x_1627) ;  /* 0x000000b000000947 */ /* 0x000fea0003800000 */
[----:B------:R-:W-:Y:S02]  /*1880*/  SHF.R.S32.HI R13, RZ, 0x1f, R250 ;  /* 0x0000001fff0d7819 */ /* 0x000fe400000114fa */
[CC--:B--2---:R-:W-:Y:S02]  /*1890*/  LEA R4, P1, R250.reuse, R0.reuse, 0x1 ;  /* 0x00000000fa047211 */ /* 0x0c4fe400078208ff */
[----:B------:R-:W-:Y:S02]  /*18a0*/  SHF.R.S32.HI R12, RZ, 0x1f, R251 ;  /* 0x0000001fff0c7819 */ /* 0x000fe400000114fb */
[C---:B------:R-:W-:Y:S02]  /*18b0*/  LEA R2, P0, R251.reuse, R0, 0x1 ;  /* 0x00000000fb027211 */ /* 0x040fe400078008ff */
[-C--:B------:R-:W-:Y:S02]  /*18c0*/  LEA.HI.X R5, R250, R9.reuse, R13, 0x1, P1 ;  /* 0x00000009fa057211 */ /* 0x080fe400008f0c0d */
[----:B------:R-:W-:-:S03]  /*18d0*/  LEA.HI.X R3, R251, R9, R12, 0x1, P0 ;  /* 0x00000009fb037211 */ /* 0x000fc600000f0c0c */
[----:B------:R-:W-:Y:S01]  /*18e0*/  @!PT LDS RZ, [RZ] ;  /* 0x00000000fffff984 */ /* 0x000fe20000000800 */
[----:B------:R-:W-:Y:S01]  /*18f0*/  @!PT LDS RZ, [RZ] ;  /* 0x00000000fffff984 */ /* 0x000fe20000000800 */
[----:B------:R-:W-:Y:S01]  /*1900*/  @!PT LDS RZ, [RZ] ;  /* 0x00000000fffff984 */ /* 0x000fe20000000800 */
[----:B------:R1:W-:Y:S04]  /*1910*/  LDGSTS.E.BYPASS.LTC128B.128 [R247+0x9100], [R4.64], !P5 ;  /* 0x0910000004f77fae */ /* 0x0003e8000e901d46 */
[----:B------:R1:W-:Y:S02]  /*1920*/  LDGSTS.E.BYPASS.LTC128B.128 [R247+0xd100], [R2.64], !P3 ;  /* 0x0d10000002f77fae */ /* 0x0003e4000d901d46 */
.L_x_1627:
[----:B------:R-:W-:Y:S05]  /*1930*/  BSYNC B0 ;  /* 0x0000000000007941 */ /* 0x000fea0003800000 */
.L_x_1626:
[----:B------:R-:W-:Y:S05]  /*1940*/  BRA.DIV ~URZ, `(.L_x_1628) ;  /* 0x000110c27f007947 */ /* 0x000fea000b800000 */
[----:B------:R1:W3:Y:S04]  /*1950*/  SHFL.IDX PT, R9, R7, 0x3, 0x181f ;  /* 0x00781f0007097f89 */ /* 0x0002e800000e0000 */
[----:B--2---:R1:W2:Y:S02]  /*1960*/  SHFL.IDX PT, R0, R8, 0x3, 0x181f ;  /* 0x00781f0008007f89 */ /* 0x0042a400000e0000 */
.L_x_1728:
        /* <DEDUP_REMOVED lines=15> */
.L_x_1630:
[----:B------:R-:W-:Y:S05]  /*1a60*/  BSYNC B0 ;  /* 0x0000000000007941 */ /* 0x000fea0003800000 */
.L_x_1629:
[----:B------:R-:W-:Y:S05]  /*1a70*/  BRA.DIV ~URZ, `(.L_x_1631) ;  /* 0x000110627f007947 */ /* 0x000fea000b800000 */
[----:B---3--:R3:W1:Y:S02]  /*1a80*/  SHFL.IDX PT, R9, R7, 0x4, 0x181f ;  /* 0x00981f0007097f89 */ /* 0x00866400000e0000 */
.L_x_1729:
[----:B------:R-:W-:Y:S05]  /*1a90*/  BRA.DIV ~URZ, `(.L_x_1632) ;  /* 0x000110b27f007947 */ /* 0x000fea000b800000 */
[----:B--2---:R2:W3:Y:S02]  /*1aa0*/  SHFL.IDX PT, R0, R8, 0x4, 0x181f ;  /* 0x00981f0008007f89 */ /* 0x0044e400000e0000 */
.L_x_1730:
[----:B-1----:R-:W-:Y:S01]  /*1ab0*/  IADD3 R2, R6, 0x40, RZ ;  /* 0x0000004006027810 */ /* 0x002fe20007ffe0ff */
[----:B------:R-:W-:Y:S03]  /*1ac0*/  BSSY B0, `(.L_x_1633) ;  /* 0x000000e000007945 */ /* 0x000fe60003800000 */
[----:B------:R-:W-:-:S13]  /*1ad0*/  ISETP.GE.AND P0, PT, R2, R11, PT ;  /* 0x0000000b0200720c */ /* 0x000fda0003f06270 */
[----:B------:R-:W-:Y:S05]  /*1ae0*/  @P0 BRA `(.L_x_1634) ;  /* 0x000000b000000947 */ /* 0x000fea0003800000 */
[----:B------:R-:W-:Y:S02]  /*1af0*/  SHF.R.S32.HI R13, RZ, 0x1f, R250 ;  /* 0x0000001fff0d7819 */ /* 0x000fe400000114fa */
[CC--:B---3--:R-:W-:Y:S02]  /*1b00*/  LEA R4, P1, R250.reuse, R0.reuse, 0x1 ;  /* 0x00000000fa047211 */ /* 0x0c8fe400078208ff */
        /* <DEDUP_REMOVED lines=9> */
.L_x_1634:
[----:B------:R-:W-:Y:S05]  /*1ba0*/  BSYNC B0 ;  /* 0x0000000000007941 */ /* 0x000fea0003800000 */
.L_x_1633:
[----:B------:R-:W-:Y:S05]  /*1bb0*/  BRA.DIV ~URZ, `(.L_x_1635) ;  /* 0x000110027f007947 */ /* 0x000fea000b800000 */
[----:B------:R1:W2:Y:S04]  /*1bc0*/  SHFL.IDX PT, R9, R7, 0x5, 0x181f ;  /* 0x00b81f0007097f89 */ /* 0x0002a800000e0000 */
[----:B---3--:R1:W3:Y:S02]  /*1bd0*/  SHFL.IDX PT, R0, R8, 0x5, 0x181f ;  /* 0x00b81f0008007f89 */ /* 0x0082e400000e0000 */
.L_x_1731:
        /* <DEDUP_REMOVED lines=15> */
.L_x_1637:
[----:B------:R-:W-:Y:S05]  /*1cd0*/  BSYNC B0 ;  /* 0x0000000000007941 */ /* 0x000fea0003800000 */
.L_x_1636:
[----:B------:R-:W-:Y:S05]  /*1ce0*/  BRA.DIV ~URZ, `(.L_x_1638) ;  /* 0x00010fa27f007947 */ /* 0x000fea000b800000 */
[----:B--2---:R2:W1:Y:S02]  /*1cf0*/  SHFL.IDX PT, R9, R7, 0x6, 0x181f ;  /* 0x00d81f0007097f89 */ /* 0x00446400000e0000 */
.L_x_1732:
[----:B------:R-:W-:Y:S05]  /*1d00*/  BRA.DIV ~URZ, `(.L_x_1639) ;  /* 0x00010ff27f007947 */ /* 0x000fea000b800000 */
[----:B---3--:R3:W2:Y:S02]  /*1d10*/  SHFL.IDX PT, R0, R8, 0x6, 0x181f ;  /* 0x00d81f0008007f89 */ /* 0x0086a400000e0000 */
.L_x_1733:
        /* <DEDUP_REMOVED lines=15> */
.L_x_1641:
[----:B------:R-:W-:Y:S05]  /*1e10*/  BSYNC B0 ;  /* 0x0000000000007941 */ /* 0x000fea0003800000 */
.L_x_1640:
[----:B------:R-:W-:Y:S05]  /*1e20*/  BRA.DIV ~URZ, `(.L_x_1642) ;  /* 0x00010f427f007947 */ /* 0x000fea000b800000 */
[----:B--2---:R-:W2:Y:S04]  /*1e30*/  SHFL.IDX PT, R7, R7, 0x7, 0x181f ;  /* 0x00f81f0007077f89 */ /* 0x004ea800000e0000 */
[----:B------:R1:W3:Y:S02]  /*1e40*/  SHFL.IDX PT, R0, R8, 0x7, 0x181f ;  /* 0x00f81f0008007f89 */ /* 0x0002e400000e0000 */
.L_x_1734:
[----:B------:R-:W-:Y:S01]  /*1e50*/  IADD3 R6, R6, 0x70, RZ ;  /* 0x0000007006067810 */ /* 0x000fe20007ffe0ff */
[----:B-----5:R-:W-:Y:S01]  /*1e60*/  IMAD.WIDE.U32 R158, R10, c[0x0][0x2b0], RZ ;  /* 0x0000ac000a9e7a25 */ /* 0x020fe200078e00ff */
[----:B------:R-:W-:-:S02]  /*1e70*/  SHF.R.S32.HI R23, RZ, 0x1f, R250 ;  /* 0x0000001fff177819 */ /* 0x000fc400000114fa */
[----:B------:R-:W-:Y:S02]  /*1e80*/  ISETP.GE.AND P2, PT, R6, R11, PT ;  /* 0x0000000b0600720c */ /* 0x000fe40003f46270 */
[----:B------:R1:W-:Y:S01]  /*1e90*/  STL.64 [R1+0x28], R158 ;  /* 0x0000289e01007387 */ /* 0x0003e20000100a00 */
[----:B------:R-:W-:-:S10]  /*1ea0*/  SHF.R.S32.HI R22, RZ, 0x1f, R251 ;  /* 0x0000001fff167819 */ /* 0x000fd400000114fb */
[CC--:B-1-3--:R-:W-:Y:S02]  /*1eb0*/  @!P2 LEA R4, P1, R250.reuse, R0.reuse, 0x1 ;  /* 0x00000000fa04a211 */ /* 0x0cafe400078208ff */
[C---:B------:R-:W-:Y:S02]  /*1ec0*/  @!P2 LEA R2, P0, R251.reuse, R0, 0x1 ;  /* 0x00000000fb02a211 */ /* 0x040fe400078008ff */
[----:B------:R-:W-:Y:S02]  /*1ed0*/  SHF.R.S32.HI R0, RZ, 0x1f, R10 ;  /* 0x0000001fff007819 */ /* 0x000fe4000001140a */
[-C--:B--2---:R-:W-:Y:S02]  /*1ee0*/  @!P2 LEA.HI.X R5, R250, R7.reuse, R23, 0x1, P1 ;  /* 0x00000007fa05a211 */ /* 0x084fe400008f0c17 */
[----:B------:R-:W-:Y:S01]  /*1ef0*/  @!P2 LEA.HI.X R3, R251, R7, R22, 0x1, P0 ;  /* 0x00000007fb03a211 */ /* 0x000fe200000f0c16 */
[----:B------:R-:W-:Y:S02]  /*1f00*/  IMAD R0, R0, c[0x0][0x2b0], RZ ;  /* 0x0000ac0000007a24 */ /* 0x000fe400078e02ff */
[----:B------:R-:W-:Y:S01]  /*1f10*/  @!PT LDS RZ, [RZ] ;  /* 0x00000000fffff984 */ /* 0x000fe20000000800 */
[----:B------:R-:W-:Y:S01]  /*1f20*/  @!PT LDS RZ, [RZ] ;  /* 0x00000000fffff984 */ /* 0x000fe20000000800 */
[----:B------:R-:W-:Y:S01]  /*1f30*/  @!PT LDS RZ, [RZ] ;  /* 0x00000000fffff984 */ /* 0x000fe20000000800 */
[----:B------:R1:W-:Y:S02]  /*1f40*/  @!P2 LDGSTS.E.BYPASS.LTC128B.128 [R247+0xb900], [R4.64], !P5 ;  /* 0x0b90000004f7afae */ /* 0x0003e4000e901d46 */
[----:B------:R-:W-:-:S02]  /*1f50*/  IMAD R0, R10, c[0x0][0x2b4], R0 ;  /* 0x0000ad000a007a24 */ /* 0x000fc400078e0200 */
[----:B------:R1:W-:Y:S02]  /*1f60*/  @!P2 LDGSTS.E.BYPASS.LTC128B.128 [R247+0xf900], [R2.64], !P3 ;  /* 0x0f90000002f7afae */ /* 0x0003e4000d901d46 */
[----:B------:R-:W-:Y:S02]  /*1f70*/  IMAD.IADD R156, R159, 0x1, R0 ;  /* 0x000000019f9c7824 */ /* 0x000fe400078e0200 */
[----:B------:R-:W0:Y:S01]  /*1f80*/  LDGDEPBAR ;  /* 0x00000000000079af */ /* 0x000e220000000000 */
[----:B------:R-:W-:Y:S03]  /*1f90*/  WARPSYNC 0xffffffff ;  /* 0xffffffff00007948 */ /* 0x000fe60003800000 */
[----:B------:R1:W-:Y:S02]  /*1fa0*/  STL [R1+0x3c], R156 ;  /* 0x00003c9c01007387 */ /* 0x0003e40000100800 */
[----:B------:R-:W2:Y:S04]  /*1fb0*/  LDL R157, [R1+0x10] ;  /* 0x00001000019d7983 */ /* 0x000ea80000100800 */
[----:B------:R-:W3:Y:S01]  /*1fc0*/  LDL R160, [R1+0x18] ;  /* 0x0000180001a07983 */ /* 0x000ee20000100800 */
[----:B------:R-:W-:-:S02]  /*1fd0*/  IMAD.MOV.U32 R0, RZ, RZ, c[0x0][0x2b8] ;  /* 0x0000ae00ff007624 */ /* 0x000fc400078e00ff */
[----:B------:R-:W-:Y:S01]  /*1fe0*/  IMAD.MOV.U32 R9, RZ, RZ, c[0x0][0x2ac] ;  /* 0x0000ab00ff097624 */ /* 0x000fe200078e00ff */
[----:B------:R-:W5:Y:S02]  /*1ff0*/  LDL R26, [R1+0x4c] ;  /* 0x00004c00011a7983 */ /* 0x000f640000100800 */
[----:B------:R-:W-:Y:S01]  /*2000*/  ISETP.NE.AND P3, PT, R0, 0x1, PT ;  /* 0x000000010000780c */ /* 0x000fe20003f65270 */
[----:B------:R-:W-:Y:S02]  /*2010*/  IMAD R9, R9, c[0x0][0x1d0], RZ ;  /* 0x0000740009097a24 */ /* 0x000fe400078e02ff */
[----:B------:R-:W-:Y:S01]  /*2020*/  IMAD.MOV.U32 R246, RZ, RZ, RZ ;  /* 0x000000fffff67224 */ /* 0x000fe200078e00ff */
[----:B------:R-:W-:Y:S01]  /*2030*/  BAR.SYNC.DEFER_BLOCKING 0x0 ;  /* 0x0000000000007b1d */ /* 0x000fe20000010000 */
[----:B-12---:R-:W-:-:S05]  /*2040*/  IMAD R2, R224, 0x40, R157 ;  /* 0x00000040e0027824 */ /* 0x006fca00078e029d */
[----:B------:R-:W-:-:S04]  /*2050*/  IADD3 R2, R2, -0x40, RZ ;  /* 0xffffffc002027810 */ /* 0x000fc80007ffe0ff */
[C---:B------:R-:W-:Y:S01]  /*2060*/  ISETP.GE.AND P1, PT, R2.reuse, R9, PT ;  /* 0x000000090200720c */ /* 0x040fe20003f26270 */
[----:B---3--:R-:W-:-:S03]  /*2070*/  IMAD.IADD R2, R2, 0x1, R160 ;  /* 0x0000000102027824 */ /* 0x008fc600078e02a0 */
        /* <DEDUP_REMOVED lines=8> */
[----:B------:R-:W2:Y:S01]  /*2100*/  @!P1 LDG.E R246, [R4.64] ;  /* 0x0000000604f69981 */ /* 0x000ea2000c1e1900 */
[----:B------:R-:W-:-:S04]  /*2110*/  IMAD.MOV R0, RZ, RZ, -R0 ;  /* 0x000000ffff007224 */ /* 0x000fc800078e0a00 */
[----:B------:R-:W-:Y:S01]  /*2120*/  IMAD R249, R0, c[0x0][0x2b8], R2 ;  /* 0x0000ae0000f97a24 */ /* 0x000fe200078e0202 */
[----:B------:R-:W1:Y:S04]  /*2130*/  S2R R12, SR_TID.X ;  /* 0x00000000000c7919 */ /* 0x000e680000002100 */
[----:B------:R-:W-:Y:S01]  /*2140*/  SHF.R.S32.HI R13, RZ, 0x1f, R249 ;  /* 0x0000001fff0d7819 */ /* 0x000fe200000114f9 */
[----:B------:R-:W-:-:S04]  /*2150*/  IMAD.WIDE.U32 R2, R249, c[0x0][0x1e0], RZ ;  /* 0x00007800f9027a25 */ /* 0x000fc800078e00ff */
[----:B------:R-:W-:-:S04]  /*2160*/  IMAD R0, R13, c[0x0][0x1e0], RZ ;  /* 0x000078000d007a24 */ /* 0x000fc800078e02ff */
[----:B------:R-:W-:-:S04]  /*2170*/  IMAD R0, R249, c[0x0][0x1e4], R0 ;  /* 0x00007900f9007a24 */ /* 0x000fc800078e0200 */
[----:B------:R-:W-:Y:S02]  /*2180*/  IMAD.IADD R3, R3, 0x1, R0 ;  /* 0x0000000103037824 */ /* 0x000fe400078e0200 */
[----:B------:R-:W-:Y:S02]  /*2190*/  IMAD R0, R21, c[0x0][0x1e8], RZ ;  /* 0x00007a0015007a24 */ /* 0x000fe400078e02ff */
[----:B-----5:R-:W-:-:S04]  /*21a0*/  IMAD.WIDE.U32 R154, R26, c[0x0][0x1e8], RZ ;  /* 0x00007a001a9a7a25 */ /* 0x020fc800078e00ff */
[----:B------:R-:W-:Y:S01]  /*21b0*/  IMAD R0, R26, c[0x0][0x1ec], R0 ;  /* 0x00007b001a007a24 */ /* 0x000fe200078e0200 */
[----:B-1--4-:R-:W-:-:S03]  /*21c0*/  SHF.R.S32.HI R8, RZ, 0x1f, R12 ;  /* 0x0000001fff087819 */ /* 0x012fc6000001140c */
[----:B------:R-:W-:Y:S01]  /*21d0*/  IMAD.IADD R153, R155, 0x1, R0 ;  /* 0x000000019b997824 */ /* 0x000fe200078e0200 */
[----:B------:R-:W-:-:S04]  /*21e0*/  LEA.HI R8, R8, R12, RZ, 0x3 ;  /* 0x0000000c08087211 */ /* 0x000fc800078f18ff */
[----:B------:R-:W-:Y:S01]  /*21f0*/  SHF.R.S32.HI R8, RZ, 0x3, R8 ;  /* 0x00000003ff087819 */ /* 0x000fe20000011408 */
[----:B------:R-:W-:Y:S01]  /*2200*/  IMAD.WIDE.U32 R24, R26, c[0x0][0x210], RZ ;  /* 0x000084001a187a25 */ /* 0x000fe200078e00ff */
[----:B------:R-:W-:Y:S04]  /*2210*/  STL.64 [R1+0x20], R154 ;  /* 0x0000209a01007387 */ /* 0x000fe80000100a00 */
[----:B------:R-:W-:Y:S04]  /*2220*/  STL [R1+0x38], R153 ;  /* 0x0000389901007387 */ /* 0x000fe80000100800 */
[----:B------:R-:W-:Y:S01]  /*2230*/  STL.64 [R1+0x30], R24 ;  /* 0x0000301801007387 */ /* 0x000fe20000100a00 */
[----:B------:R-:W-:-:S02]  /*2240*/  IMAD.SHL.U32 R67, R250, 0x2, RZ ;  /* 0x00000002fa437824 */ /* 0x000fc400078e00ff */
[----:B------:R-:W-:Y:S01]  /*2250*/  IMAD.SHL.U32 R152, R251, 0x2, RZ ;  /* 0x00000002fb987824 */ /* 0x000fe200078e00ff */
[----:B------:R-:W-:Y:S02]  /*2260*/  IADD3 R232, R233, 0x20, RZ ;  /* 0x00000020e9e87810 */ /* 0x000fe40007ffe0ff */
[----:B------:R-:W-:Y:S02]  /*2270*/  SHF.L.U64.HI R64, R250, 0x1, R23 ;  /* 0x00000001fa407819 */ /* 0x000fe40000010217 */
[----:B------:R-:W-:Y:S02]  /*2280*/  SHF.L.U64.HI R65, R251, 0x1, R22 ;  /* 0x00000001fb417819 */ /* 0x000fe40000010216 */
[----:B--2---:R-:W-:Y:S01]  /*2290*/  SHF.R.S32.HI R20, RZ, 0x1f, R246 ;  /* 0x0000001fff147819 */ /* 0x004fe200000114f6 */
[----:B------:R-:W-:-:S04]  /*22a0*/  IMAD.WIDE.U32 R2, R246, c[0x0][0x1f0], R2 ;  /* 0x00007c00f6027a25 */ /* 0x000fc800078e0002 */
[----:B------:R-:W-:Y:S01]  /*22b0*/  IMAD R4, R20, c[0x0][0x1f0], RZ ;  /* 0x00007c0014047a24 */ /* 0x000fe200078e02ff */
[----:B------:R-:W-:-:S03]  /*22c0*/  IADD3 R2, P0, R2, R154, RZ ;  /* 0x0000009a02027210 */ /* 0x000fc60007f1e0ff */
[----:B------:R-:W-:Y:S01]  /*22d0*/  IMAD R0, R246, c[0x0][0x1f4], R4 ;  /* 0x00007d00f6007a24 */ /* 0x000fe200078e0204 */
[----:B------:R-:W-:-:S04]  /*22e0*/  LEA R4, R224, 0xffffffc0, 0x6 ;  /* 0xffffffc0e0047811 */ /* 0x000fc800078e30ff */
[----:B------:R-:W-:Y:S02]  /*22f0*/  IADD3.X R3, R153, R3, R0, P0, !PT ;  /* 0x0000000399037210 */ /* 0x000fe400007fe400 */
[----:B------:R-:W-:Y:S01]  /*2300*/  LEA R0, P0, R2, c[0x0][0x1c8], 0x1 ;  /* 0x0000720002007a11 */ /* 0x000fe200078008ff */
[----:B------:R-:W-:-:S03]  /*2310*/  IMAD.IADD R66, R9, 0x1, -R4 ;  /* 0x0000000109427824 */ /* 0x000fc600078e0a04 */
[----:B------:R-:W-:Y:S01]  /*2320*/  LEA.HI.X R12, R2, c[0x0][0x1cc], R3, 0x1, P0 ;  /* 0x00007300020c7a11 */ /* 0x000fe200000f0c03 */
[----:B------:R-:W1:Y:S01]  /*2330*/  SHFL.IDX PT, R4, R0, RZ, 0x181f ;  /* 0x00181fff00047589 */ /* 0x000e6200000e0000 */
[----:B------:R-:W-:-:S03]  /*2340*/  IMAD.IADD R28, R66, 0x1, -R8 ;  /* 0x00000001421c7824 */ /* 0x000fc600078e0a08 */
[----:B------:R-:W2:Y:S02]  /*2350*/  SHFL.IDX PT, R7, R12, RZ, 0x181f ;  /* 0x00181fff0c077589 */ /* 0x000ea400000e0000 */
[C---:B------:R-:W-:Y:S02]  /*2360*/  ISETP.GE.AND P5, PT, R28.reuse, 0x1, PT ;  /* 0x000000011c00780c */ /* 0x040fe40003fa6270 */
[----:B------:R-:W3:Y:S04]  /*2370*/  SHFL.IDX PT, R5, R0, 0x1, 0x181f ;  /* 0x00381f0000057f89 */ /* 0x000ee800000e0000 */
[----:B------:R-:W4:Y:S01]  /*2380*/  SHFL.IDX PT, R10, R12, 0x1, 0x181f ;  /* 0x00381f000c0a7f89 */ /* 0x000f2200000e0000 */
[----:B------:R-:W-:-:S06]  /*2390*/  ISETP.GE.AND P2, PT, R28, 0x11, PT ;  /* 0x000000111c00780c */ /* 0x000fcc0003f46270 */
[C---:B------:R-:W-:Y:S02]  /*23a0*/  @P5 ISETP.GE.AND P1, PT, R250.reuse, c[0x0][0x1d4], PT ;  /* 0x00007500fa005a0c */ /* 0x040fe40003f26270 */
[C---:B-1----:R-:W-:Y:S01]  /*23b0*/  @P5 LEA R2, P0, R250.reuse, R4, 0x1 ;  /* 0x00000004fa025211 */ /* 0x042fe200078008ff */
[----:B------:R-:W1:Y:S03]  /*23c0*/  SHFL.IDX PT, R9, R0, 0x2, 0x181f ;  /* 0x00581f0000097f89 */ /* 0x000e6600000e0000 */
[C---:B--2---:R-:W-:Y:S01]  /*23d0*/  @P5 LEA.HI.X R3, R250.reuse, R7, R23, 0x1, P0 ;  /* 0x00000007fa035211 */ /* 0x044fe200000f0c17 */
[----:B------:R-:W2:Y:S06]  /*23e0*/  SHFL.IDX PT, R11, R12, 0x2, 0x181f ;  /* 0x00581f000c0b7f89 */ /* 0x000eac00000e0000 */
[----:B------:R5:W-:Y:S01]  /*23f0*/  @P5 LDGSTS.E.BYPASS.LTC128B.128 [R247+0x4100], [R2.64], !P1 ;  /* 0x0410000002f75fae */ /* 0x000be2000c901d46 */
[----:B---3--:R-:W-:-:S02]  /*2400*/  @P2 LEA R6, P6, R250, R5, 0x1 ;  /* 0x00000005fa062211 */ /* 0x008fc400078c08ff */
[C---:B------:R-:W-:Y:S01]  /*2410*/  @P5 ISETP.GE.AND P0, PT, R251.reuse, c[0x0][0x1d4], PT ;  /* 0x00007500fb005a0c */ /* 0x040fe20003f06270 */
[----:B------:R-:W3:Y:S04]  /*2420*/  SHFL.IDX PT, R8, R0, 0x3, 0x181f ;  /* 0x00781f0000087f89 */ /* 0x000ee800000e0000 */
[----:B------:R-:W1:Y:S01]  /*2430*/  SHFL.IDX PT, R0, R12, 0x3, 0x181f ;  /* 0x00781f000c007f89 */ /* 0x000e6200000e0000 */
[----:B-----5:R-:W-:-:S04]  /*2440*/  @P5 LEA R2, P1, R251, R4, 0x1 ;  /* 0x00000004fb025211 */ /* 0x020fc800078208ff */
[C---:B------:R-:W-:Y:S02]  /*2450*/  @P5 LEA.HI.X R3, R251.reuse, R7, R22, 0x1, P1 ;  /* 0x00000007fb035211 */ /* 0x040fe400008f0c16 */
[----:B----4-:R-:W-:Y:S02]  /*2460*/  @P2 LEA.HI.X R7, R250, R10, R23, 0x1, P6 ;  /* 0x0000000afa072211 */ /* 0x010fe400030f0c17 */
[----:B------:R-:W-:Y:S01]  /*2470*/  ISETP.GE.AND P6, PT, R28, 0x21, PT ;  /* 0x000000211c00780c */ /* 0x000fe20003fc6270 */
[----:B------:R1:W-:Y:S01]  /*2480*/  @P5 LDGSTS.E.BYPASS.LTC128B.128 [R247+0x6100], [R2.64], !P0 ;  /* 0x0610000002f75fae */ /* 0x0003e2000c101d46 */
[----:B------:R-:W-:Y:S02]  /*2490*/  @P2 ISETP.GE.AND P1, PT, R250, c[0x0][0x1d4], PT ;  /* 0x00007500fa002a0c */ /* 0x000fe40003f26270 */
[----:B------:R-:W-:-:S04]  /*24a0*/  @P2 LEA R4, P0, R251, R5, 0x1 ;  /* 0x00000005fb042211 */ /* 0x000fc800078008ff */
[----:B------:R-:W-:-:S07]  /*24b0*/  @P2 LEA.HI.X R5, R251, R10, R22, 0x1, P0 ;  /* 0x0000000afb052211 */ /* 0x000fce00000f0c16 */
[----:B------:R4:W-:Y:S01]  /*24c0*/  @P2 LDGSTS.E.BYPASS.LTC128B.128 [R247+0x4900], [R6.64], !P1 ;  /* 0x0490000006f72fae */ /* 0x0009e2000c901d46 */
[----:B------:R-:W-:Y:S02]  /*24d0*/  @P2 ISETP.GE.AND P1, PT, R251, c[0x0][0x1d4], PT ;  /* 0x00007500fb002a0c */ /* 0x000fe40003f26270 */
[C---:B------:R-:W-:Y:S02]  /*24e0*/  @P6 ISETP.GE.AND P0, PT, R250.reuse, c[0x0][0x1d4], PT ;  /* 0x00007500fa006a0c */ /* 0x040fe40003f06270 */
[----:B-1----:R-:W-:-:S09]  /*24f0*/  @P6 LEA R2, P5, R250, R9, 0x1 ;  /* 0x00000009fa026211 */ /* 0x002fd200078a08ff */
[----:B------:R3:W-:Y:S01]  /*2500*/  @P2 LDGSTS.E.BYPASS.LTC128B.128 [R247+0x6900], [R4.64], !P1 ;  /* 0x0690000004f72fae */ /* 0x0007e2000c901d46 */
[----:B--2---:R-:W-:Y:S02]  /*2510*/  @P6 LEA.HI.X R3, R250, R11, R23, 0x1, P5 ;  /* 0x0000000bfa036211 */ /* 0x004fe400028f0c17 */
[----:B------:R-:W-:-:S03]  /*2520*/  ISETP.GE.AND P5, PT, R28, 0x31, PT ;  /* 0x000000311c00780c */ /* 0x000fc60003fa6270 */
[----:B------:R1:W-:Y:S01]  /*2530*/  @P6 LDGSTS.E.BYPASS.LTC128B.128 [R247+0x5100], [R2.64], !P0 ;  /* 0x0510000002f76fae */ /* 0x0003e2000c101d46 */
[----:B----4-:R-:W-:-:S04]  /*2540*/  @P6 LEA R6, P2, R251, R9, 0x1 ;  /* 0x00000009fb066211 */ /* 0x010fc800078408ff */
[C---:B------:R-:W-:Y:S02]  /*2550*/  @P6 LEA.HI.X R7, R251.reuse, R11, R22, 0x1, P2 ;  /* 0x0000000bfb076211 */ /* 0x040fe400010f0c16 */
[----:B------:R-:W-:-:S03]  /*2560*/  @P6 ISETP.GE.AND P2, PT, R251, c[0x0][0x1d4], PT ;  /* 0x00007500fb006a0c */ /* 0x000fc60003f46270 */
[----:B---3--:R-:W-:-:S04]  /*2570*/  @P5 LEA R4, P1, R250, R8, 0x1 ;  /* 0x00000008fa045211 */ /* 0x008fc800078208ff */
[----:B------:R-:W-:-:S06]  /*2580*/  @P5 LEA.HI.X R5, R250, R0, R23, 0x1, P1 ;  /* 0x00000000fa055211 */ /* 0x000fcc00008f0c17 */
[----:B------:R2:W-:Y:S01]  /*2590*/  @P6 LDGSTS.E.BYPASS.LTC128B.128 [R247+0x7100], [R6.64], !P2 ;  /* 0x0710000006f76fae */ /* 0x0005e2000d101d46 */
[C---:B-1----:R-:W-:Y:S02]  /*25a0*/  @P5 LEA R2, P0, R251.reuse, R8, 0x1 ;  /* 0x00000008fb025211 */ /* 0x042fe400078008ff */
[----:B------:R-:W-:Y:S02]  /*25b0*/  @P5 ISETP.GE.AND P1, PT, R250, c[0x0][0x1d4], PT ;  /* 0x00007500fa005a0c */ /* 0x000fe40003f26270 */
[C---:B------:R-:W-:Y:S02]  /*25c0*/  @P5 LEA.HI.X R3, R251.reuse, R0, R22, 0x1, P0 ;  /* 0x00000000fb035211 */ /* 0x040fe400000f0c16 */
[----:B------:R-:W-:-:S09]  /*25d0*/  @P5 ISETP.GE.AND P0, PT, R251, c[0x0][0x1d4], PT ;  /* 0x00007500fb005a0c */ /* 0x000fd20003f06270 */
[----:B------:R2:W-:Y:S04]  /*25e0*/  @P5 LDGSTS.E.BYPASS.LTC128B.128 [R247+0x5900], [R4.64], !P1 ;  /* 0x0590000004f75fae */ /* 0x0005e8000c901d46 */
[----:B------:R1:W-:Y:S04]  /*25f0*/  @P5 LDGSTS.E.BYPASS.LTC128B.128 [R247+0x7900], [R2.64], !P0 ;  /* 0x0790000002f75fae */ /* 0x0003e8000c101d46 */
[----:B------:R-:W0:Y:S01]  /*2600*/  LDGDEPBAR ;  /* 0x00000000000079af */ /* 0x000e220000000000 */
[----:B------:R-:W-:-:S04]  /*2610*/  IMAD R0, R13, c[0x0][0x208], RZ ;  /* 0x000082000d007a24 */ /* 0x000fc800078e02ff */
[C---:B------:R-:W-:Y:S02]  /*2620*/  IMAD R0, R249.reuse, c[0x0][0x20c], R0 ;  /* 0x00008300f9007a24 */ /* 0x040fe400078e0200 */
[----:B-1----:R-:W-:Y:S01]  /*2630*/  IMAD.WIDE.U32 R2, R249, c[0x0][0x208], RZ ;  /* 0x00008200f9027a25 */ /* 0x002fe200078e00ff */
[----:B------:R-:W-:-:S04]  /*2640*/  DEPBAR.LE SB0, 0x1 ;  /* 0x000080400000791a */ /* 0x000fc80000000000 */
[----:B------:R-:W-:Y:S01]  /*2650*/  IMAD.IADD R3, R3, 0x1, R0 ;  /* 0x0000000103037824 */ /* 0x000fe200078e0200 */
[----:B------:R-:W-:-:S04]  /*2660*/  DEPBAR.LE SB0, 0x0 ;  /* 0x000080000000791a */ /* 0x000fc80000000000 */
[----:B------:R-:W-:Y:S01]  /*2670*/  IMAD R0, R21, c[0x0][0x210], RZ ;  /* 0x0000840015007a24 */ /* 0x000fe200078e02ff */
[----:B------:R-:W-:Y:S03]  /*2680*/  BAR.SYNC.DEFER_BLOCKING 0x0 ;  /* 0x0000000000007b1d */ /* 0x000fe60000010000 */
[----:B------:R-:W-:-:S04]  /*2690*/  IMAD R0, R26, c[0x0][0x214], R0 ;  /* 0x000085001a007a24 */ /* 0x000fc800078e0200 */
[----:B------:R-:W-:Y:S02]  /*26a0*/  IMAD.IADD R9, R25, 0x1, R0 ;  /* 0x0000000119097824 */ /* 0x000fe400078e0200 */
[----:B------:R-:W1:Y:S01]  /*26b0*/  S2R R25, SR_TID.X ;  /* 0x0000000000197919 */ /* 0x000e620000002100 */
[----:B------:R-:W-:Y:S02]  /*26c0*/  IMAD R8, R20, c[0x0][0x218], RZ ;  /* 0x0000860014087a24 */ /* 0x000fe400078e02ff */
[----:B------:R-:W-:-:S04]  /*26d0*/  IMAD.WIDE.U32 R2, R246, c[0x0][0x218], R2 ;  /* 0x00008600f6027a25 */ /* 0x000fc800078e0002 */
[----:B------:R-:W-:Y:S01]  /*26e0*/  IMAD R0, R246, c[0x0][0x21c], R8 ;  /* 0x00008700f6007a24 */ /* 0x000fe200078e0208 */
[----:B------:R-:W-:-:S04]  /*26f0*/  IADD3 R2, P0, R2, R24, RZ ;  /* 0x0000001802027210 */ /* 0x000fc80007f1e0ff */
[----:B------:R-:W-:Y:S01]  /*2700*/  IADD3.X R3, R9, R3, R0, P0, !PT ;  /* 0x0000000309037210 */ /* 0x000fe200007fe400 */
[----:B--2---:R-:W-:Y:S04]  /*2710*/  LDSM.16.M88.4 R4, [R240+0x2000] ;  /* 0x00200000f004783b */ /* 0x004fe80000000200 */
[----:B------:R-:W-:Y:S04]  /*2720*/  LDSM.16.M88.4 R16, [R233] ;  /* 0x00000000e910783b */ /* 0x000fe80000000200 */
[----:B------:R-:W-:Y:S01]  /*2730*/  LDSM.16.M88.4 R12, [R240] ;  /* 0x00000000f00c783b */ /* 0x000fe20000000200 */
[----:B-1----:R-:W-:-:S02]  /*2740*/  SHF.R.S32.HI R24, RZ, 0x1f, R25 ;  /* 0x0000001fff187819 */ /* 0x002fc40000011419 */
[----:B------:R-:W-:Y:S01]  /*2750*/  LEA R0, P0, R2, c[0x0][0x1f8], 0x1 ;  /* 0x00007e0002007a11 */ /* 0x000fe200078008ff */
[----:B------:R-:W-:Y:S01]  /*2760*/  LDSM.16.M88.4 R32, [R233+0x800] ;  /* 0x00080000e920783b */ /* 0x000fe20000000200 */
[----:B------:R-:W-:Y:S02]  /*2770*/  LEA.HI R24, R24, R25, RZ, 0x3 ;  /* 0x0000001918187211 */ /* 0x000fe400078f18ff */
[----:B------:R-:W-:Y:S01]  /*2780*/  LEA.HI.X R20, R2, c[0x0][0x1fc], R3, 0x1, P0 ;  /* 0x00007f0002147a11 */ /* 0x000fe200000f0c03 */
[----:B------:R-:W-:Y:S01]  /*2790*/  LDSM.16.M88.4 R44, [R233+0x1000] ;  /* 0x00100000e92c783b */ /* 0x000fe20000000200 */
[----:B------:R-:W-:-:S03]  /*27a0*/  LOP3.LUT R24, R24, 0xfffffff8, RZ, 0xc0, !PT ;  /* 0xfffffff818187812 */ /* 0x000fc600078ec0ff */
[----:B------:R-:W1:Y:S02]  /*27b0*/  SHFL.IDX PT, R3, R0, RZ, 0x181f ;  /* 0x00181fff00037589 */ /* 0x000e6400000e0000 */
[----:B------:R-:W-:Y:S02]  /*27c0*/  IMAD.IADD R24, R25, 0x1, -R24 ;  /* 0x0000000119187824 */ /* 0x000fe400078e0a18 */
[----:B------:R-:W2:Y:S04]  /*27d0*/  SHFL.IDX PT, R8, R20, RZ, 0x181f ;  /* 0x00181fff14087589 */ /* 0x000ea800000e0000 */
[----:B------:R-:W-:Y:S04]  /*27e0*/  LDSM.16.M88.4 R48, [R233+0x1800] ;  /* 0x00180000e930783b */ /* 0x000fe80000000200 */
[----:B------:R-:W3:Y:S01]  /*27f0*/  SHFL.IDX PT, R2, R0, 0x1, 0x181f ;  /* 0x00381f0000027f89 */ /* 0x000ee200000e0000 */
[----:B------:R-:W-:-:S03]  /*2800*/  R2P PR, R24, 0x6 ;  /* 0x0000000618007804 */ /* 0x000fc60000000000 */
[----:B------:R-:W-:Y:S04]  /*2810*/  STL [R1+0x40], R9 ;  /* 0x0000400901007387 */ /* 0x000fe80000100800 */
[----:B------:R-:W4:Y:S04]  /*2820*/  SHFL.IDX PT, R10, R20, 0x1, 0x181f ;  /* 0x00381f00140a7f89 */ /* 0x000f2800000e0000 */
[----:B------:R-:W5:Y:S04]  /*2830*/  SHFL.IDX PT, R9, R0, 0x2, 0x181f ;  /* 0x00581f0000097f89 */ /* 0x000f6800000e0000 */
[----:B------:R-:W5:Y:S04]  /*2840*/  SHFL.IDX PT, R11, R20, 0x2, 0x181f ;  /* 0x00581f00140b7f89 */ /* 0x000f6800000e0000 */
[----:B------:R-:W5:Y:S01]  /*2850*/  SHFL.IDX PT, R0, R0, 0x3, 0x181f ;  /* 0x00781f0000007f89 */ /* 0x000f6200000e0000 */
[----:B-1----:R-:W-:-:S03]  /*2860*/  IADD3 R26, P0, R3, R67, RZ ;  /* 0x00000043031a7210 */ /* 0x002fc60007f1e0ff */
[----:B------:R1:W1:Y:S01]  /*2870*/  SHFL.IDX PT, R29, R20, 0x3, 0x181f ;  /* 0x00781f00141d7f89 */ /* 0x00026200000e0000 */
[----:B------:R-:W-:Y:S02]  /*2880*/  @P1 IADD3 R232, R233, -0x20, RZ ;  /* 0xffffffe0e9e81810 */ /* 0x000fe40007ffe0ff */
[----:B------:R-:W-:Y:S01]  /*2890*/  IADD3 R24, P1, R3, R152, RZ ;  /* 0x0000009803187210 */ /* 0x000fe20007f3e0ff */
[--C-:B--2---:R-:W-:Y:S01]  /*28a0*/  IMAD.X R27, R8, 0x1, R64.reuse, P0 ;  /* 0x00000001081b7824 */ /* 0x104fe200000e0640 */
[----:B---3--:R-:W-:Y:S01]  /*28b0*/  IADD3 R22, P0, R2, R67, RZ ;  /* 0x0000004302167210 */ /* 0x008fe20007f1e0ff */
[----:B------:R-:W-:Y:S01]  /*28c0*/  HMMA.16816.F32.BF16 R52, R4, R16, RZ ;  /* 0x000000100434723c */ /* 0x000fe200000418ff */
[----:B------:R-:W-:Y:S01]  /*28d0*/  ISETP.GE.AND P5, PT, R250, c[0x0][0x1d4], PT ;  /* 0x00007500fa007a0c */ /* 0x000fe20003fa6270 */
[----:B------:R-:W-:Y:S01]  /*28e0*/  IMAD.X R25, R8, 0x1, R65, P1 ;  /* 0x0000000108197824 */ /* 0x000fe200008e0641 */
[----:B------:R-:W-:Y:S01]  /*28f0*/  LDSM.16.M88.4 R60, [R232] ;  /* 0x00000000e83c783b */ /* 0x000fe20000000200 */
[----:B----4-:R-:W-:-:S04]  /*2900*/  IMAD.X R23, R10, 0x1, R64, P0 ;  /* 0x000000010a177824 */ /* 0x010fc800000e0640 */
[----:B------:R-:W-:Y:S01]  /*2910*/  HMMA.16816.F32.BF16 R128, R12, R16, RZ ;  /* 0x000000100c80723c */ /* 0x000fe200000418ff */
[----:B------:R-:W-:Y:S01]  /*2920*/  ISETP.LT.OR P6, PT, R28, 0x1, P5 ;  /* 0x000000011c00780c */ /* 0x000fe20002fc1670 */
[----:B------:R-:W-:Y:S04]  /*2930*/  LDSM.16.M88.4 R40, [R232+0x800] ;  /* 0x00080000e828783b */ /* 0x000fe80000000200 */
[----:B------:R-:W-:Y:S01]  /*2940*/  LDSM.16.M88.4 R36, [R232+0x1000] ;  /* 0x00100000e824783b */ /* 0x000fe20000000200 */
[----:B------:R-:W-:Y:S02]  /*2950*/  IADD3 R16, P1, R2, R152, RZ ;  /* 0x0000009802107210 */ /* 0x000fe40007f3e0ff */
[----:B-----5:R-:W-:-:S03]  /*2960*/  IADD3 R2, P0, R9, R67, RZ ;  /* 0x0000004309027210 */ /* 0x020fc60007f1e0ff */
[----:B------:R-:W-:Y:S01]  /*2970*/  IMAD.X R17, R10, 0x1, R65, P1 ;  /* 0x000000010a117824 */ /* 0x000fe200008e0641 */
[----:B-1----:R-:W-:Y:S01]  /*2980*/  IADD3 R20, P1, R9, R152, RZ ;  /* 0x0000009809147210 */ /* 0x002fe20007f3e0ff */
[----:B------:R-:W-:Y:S01]  /*2990*/  HMMA.16816.F32.BF16 R96, R4, R18, RZ ;  /* 0x000000120460723c */ /* 0x000fe200000418ff */
[----:B------:R-:W-:-:S03]  /*29a0*/  IMAD.X R3, R11, 0x1, R64, P0 ;  /* 0x000000010b037824 */ /* 0x000fc600000e0640 */
[----:B------:R-:W-:Y:S01]  /*29b0*/  IMAD.X R21, R11, 0x1, R65, P1 ;  /* 0x000000010b157824 */ /* 0x000fe200008e0641 */
[----:B------:R-:W-:Y:S01]  /*29c0*/  ISETP.GE.AND P1, PT, R251, c[0x0][0x1d4], PT ;  /* 0x00007500fb007a0c */ /* 0x000fe20003f26270 */
[----:B------:R-:W-:Y:S02]  /*29d0*/  LDSM.16.M88.4 R8, [R242] ;  /* 0x00000000f208783b */ /* 0x000fe40000000200 */
[----:B------:R-:W-:Y:S07]  /*29e0*/  HMMA.16816.F32.BF16 R100, R12, R18, RZ ;  /* 0x000000120c64723c */ /* 0x000fee00000418ff */
[----:B------:R-:W-:Y:S01]  /*29f0*/  IADD3 R18, P0, R0, R67, RZ ;  /* 0x0000004300127210 */ /* 0x000fe20007f1e0ff */
[----:B------:R-:W-:Y:S04]  /*2a00*/  HMMA.16816.F32.BF16 R68, R4, R32, RZ ;  /* 0x000000200444723c */ /* 0x000fe800000418ff */
[----:B------:R-:W-:Y:S01]  /*2a10*/  IMAD.X R19, R29, 0x1, R64, P0 ;  /* 0x000000011d137824 */ /* 0x000fe200000e0640 */
[----:B------:R-:W-:-:S03]  /*2a20*/  ISETP.LT.OR P0, PT, R28, 0x1, P1 ;  /* 0x000000011c00780c */ /* 0x000fc60000f01670 */
[C---:B------:R-:W-:Y:S08]  /*2a30*/  HMMA.16816.F32.BF16 R56, R4.reuse, R44, RZ ;  /* 0x0000002c0438723c */ /* 0x040ff000000418ff */
[C---:B------:R-:W-:Y:S08]  /*2a40*/  HMMA.16816.F32.BF16 R76, R4.reuse, R48, RZ ;  /* 0x00000030044c723c */ /* 0x040ff000000418ff */
[C---:B------:R-:W-:Y:S08]  /*2a50*/  HMMA.16816.F32.BF16 R116, R4.reuse, R34, RZ ;  /* 0x000000220474723c */ /* 0x040ff000000418ff */
[C---:B------:R-:W-:Y:S08]  /*2a60*/  HMMA.16816.F32.BF16 R120, R4.reuse, R46, RZ ;  /* 0x0000002e0478723c */ /* 0x040ff000000418ff */
[----:B------:R-:W-:Y:S01]  /*2a70*/  HMMA.16816.F32.BF16 R124, R4, R50, RZ ;  /* 0x00000032047c723c */ /* 0x000fe200000418ff */
[----:B------:R-:W1:Y:S07]  /*2a80*/  LDSM.16.M88.4 R4, [R242+0x2000] ;  /* 0x00200000f204783b */ /* 0x000e6e0000000200 */
[C---:B------:R-:W-:Y:S08]  /*2a90*/  HMMA.16816.F32.BF16 R88, R12.reuse, R32, RZ ;  /* 0x000000200c58723c */ /* 0x040ff000000418ff */
[----:B------:R-:W-:Y:S01]  /*2aa0*/  HMMA.16816.F32.BF16 R92, R12, R34, RZ ;  /* 0x000000220c5c723c */ /* 0x000fe200000418ff */
[----:B------:R-:W2:Y:S04]  /*2ab0*/  LDSM.16.M88.4 R32, [R232+0x1800] ;  /* 0x00180000e820783b */ /* 0x000ea80000000200 */
        /* <DEDUP_REMOVED lines=8> */
[----:B------:R-:W-:-:S03]  /*2b40*/  ISETP.LT.OR P6, PT, R28, 0x21, P5 ;  /* 0x000000211c00780c */ /* 0x000fc60002fc1670 */
[----:B------:R5:W-:Y:S01]  /*2b50*/  LDGSTS.E.BYPASS.LTC128B.128 [R247+0x2900], [R16.64], !P0 ;  /* 0x0290000010f77fae */ /* 0x000be2000c101d46 */
[C---:B------:R-:W-:Y:S02]  /*2b60*/  ISETP.LT.OR P0, PT, R28.reuse, 0x21, P1 ;  /* 0x000000211c00780c */ /* 0x040fe40000f01670 */
[C---:B------:R-:W-:Y:S02]  /*2b70*/  ISETP.LT.OR P5, PT, R28.reuse, 0x31, P5 ;  /* 0x000000311c00780c */ /* 0x040fe40002fa1670 */
[----:B------:R-:W-:-:S05]  /*2b80*/  ISETP.LT.OR P1, PT, R28, 0x31, P1 ;  /* 0x000000311c00780c */ /* 0x000fca0000f21670 */
[----:B------:R1:W-:Y:S01]  /*2b90*/  LDGSTS.E.BYPASS.LTC128B.128 [R247+0x1100], [R2.64], !P6 ;  /* 0x0110000002f77fae */ /* 0x0003e2000f101d46 */
[C---:B------:R-:W-:Y:S03]  /*2ba0*/  HMMA.16816.F32.BF16 R84, R12.reuse, R44, RZ ;  /* 0x0000002c0c54723c */ /* 0x040fe600000418ff */
[----:B------:R4:W-:Y:S04]  /*2bb0*/  LDGSTS.E.BYPASS.LTC128B.128 [R247+0x3100], [R20.64], !P0 ;  /* 0x0310000014f77fae */ /* 0x0009e8000c101d46 */
[----:B------:R5:W-:Y:S01]  /*2bc0*/  LDGSTS.E.BYPASS.LTC128B.128 [R247+0x1900], [R18.64], !P5 ;  /* 0x0190000012f77fae */ /* 0x000be2000e901d46 */
[C---:B------:R-:W-:Y:S08]  /*2bd0*/  HMMA.16816.F32.BF16 R80, R12.reuse, R46, RZ ;  /* 0x0000002e0c50723c */ /* 0x040ff000000418ff */
[----:B------:R-:W-:Y:S01]  /*2be0*/  HMMA.16816.F32.BF16 R72, R12, R48, RZ ;  /* 0x000000300c48723c */ /* 0x000fe200000418ff */
[----:B-1----:R-:W-:Y:S01]  /*2bf0*/  IMAD.MOV.U32 R3, RZ, RZ, 0x40 ;  /* 0x00000040ff037424 */ /* 0x002fe200078e00ff */
[----:B------:R-:W-:-:S06]  /*2c00*/  IADD3 R2, P6, R0, R152, RZ ;  /* 0x0000009800027210 */ /* 0x000fcc0007fde0ff */
[----:B---3--:R-:W-:Y:S01]  /*2c10*/  HMMA.16816.F32.BF16 R24, R12, R50, RZ ;  /* 0x000000320c18723c */ /* 0x008fe200000418ff */
[----:B------:R-:W-:Y:S01]  /*2c20*/  SEL R0, R3, 0xffffffc0, !P2 ;  /* 0xffffffc003007807 */ /* 0x000fe20005000000 */
[----:B------:R-:W-:-:S04]  /*2c30*/  IMAD.X R3, R29, 0x1, R65, P6 ;  /* 0x000000011d037824 */ /* 0x000fc800030e0641 */
[----:B------:R-:W-:Y:S02]  /*2c40*/  IMAD.IADD R235, R233, 0x1, R0 ;  /* 0x00000001e9eb7824 */ /* 0x000fe400078e0200 */
[C---:B------:R-:W-:Y:S01]  /*2c50*/  HMMA.16816.F32.BF16 R140, R4.reuse, R36, R56 ;  /* 0x00000024048c723c */ /* 0x040fe20000041838 */
[----:B------:R1:W-:Y:S04]  /*2c60*/  LDGSTS.E.BYPASS.LTC128B.128 [R247+0x3900], [R2.64], !P1 ;  /* 0x0390000002f77fae */ /* 0x0003e8000c901d46 */
[----:B-----5:R-:W-:Y:S04]  /*2c70*/  LDSM.16.M88.4 R16, [R241+0x2000] ;  /* 0x00200000f110783b */ /* 0x020fe80000000200 */
[----:B------:R-:W3:Y:S01]  /*2c80*/  LDSM.16.M88.4 R56, [R235] ;  /* 0x00000000eb38783b */ /* 0x000ee20000000200 */
[C---:B------:R-:W-:Y:S03]  /*2c90*/  HMMA.16816.F32.BF16 R12, R4.reuse, R60, R52 ;  /* 0x0000003c040c723c */ /* 0x040fe60000041834 */
[----:B------:R-:W5:Y:S04]  /*2ca0*/  LDSM.16.M88.4 R52, [R235+0x800] ;  /* 0x00080000eb34783b */ /* 0x000f680000000200 */
[----:B------:R-:W1:Y:S01]  /*2cb0*/  LDSM.16.M88.4 R44, [R235+0x1800] ;  /* 0x00180000eb2c783b */ /* 0x000e620000000200 */
[C---:B------:R-:W-:Y:S03]  /*2cc0*/  HMMA.16816.F32.BF16 R68, R4.reuse, R40, R68 ;  /* 0x000000280444723c */ /* 0x040fe60000041844 */
[----:B------:R-:W-:Y:S04]  /*2cd0*/  LDSM.16.M88.4 R48, [R235+0x1000] ;  /* 0x00100000eb30783b */ /* 0x000fe80000000200 */
[----:B------:R-:W0:Y:S01]  /*2ce0*/  LDGDEPBAR ;  /* 0x00000000000079af */ /* 0x000e220000000000 */
[----:B------:R-:W-:Y:S08]  /*2cf0*/  HMMA.16816.F32.BF16 R116, R4, R42, R116 ;  /* 0x0000002a0474723c */ /* 0x000ff00000041874 */
[C---:B------:R-:W-:Y:S08]  /*2d00*/  HMMA.16816.F32.BF16 R132, R8.reuse, R40, R88 ;  /* 0x000000280884723c */ /* 0x040ff00000041858 */
[C---:B------:R-:W-:Y:S08]  /*2d10*/  HMMA.16816.F32.BF16 R128, R8.reuse, R60, R128 ;  /* 0x0000003c0880723c */ /* 0x040ff00000041880 */
[C---:B------:R-:W-:Y:S08]  /*2d20*/  HMMA.16816.F32.BF16 R144, R8.reuse, R36, R84 ;  /* 0x000000240890723c */ /* 0x040ff00000041854 */
[C---:B--2---:R-:W-:Y:S08]  /*2d30*/  HMMA.16816.F32.BF16 R148, R8.reuse, R32, R72 ;  /* 0x000000200894723c */ /* 0x044ff00000041848 */
[C---:B------:R-:W-:Y:S08]  /*2d40*/  HMMA.16816.F32.BF16 R88, R8.reuse, R62, R100 ;  /* 0x0000003e0858723c */ /* 0x040ff00000041864 */
[C---:B------:R-:W-:Y:S08]  /*2d50*/  HMMA.16816.F32.BF16 R40, R8.reuse, R42, R92 ;  /* 0x0000002a0828723c */ /* 0x040ff0000004185c */
[C---:B------:R-:W-:Y:S08]  /*2d60*/  HMMA.16816.F32.BF16 R112, R8.reuse, R38, R80 ;  /* 0x000000260870723c */ /* 0x040ff00000041850 */
[----:B------:R-:W-:Y:S01]  /*2d70*/  HMMA.16816.F32.BF16 R108, R8, R34, R24 ;  /* 0x00000022086c723c */ /* 0x000fe20000041818 */
[----:B------:R-:W2:Y:S01]  /*2d80*/  LDSM.16.M88.4 R8, [R241] ;  /* 0x00000000f108783b */ /* 0x000ea20000000200 */
[----:B-1----:R-:W-:-:S06]  /*2d90*/  IADD3 R2, R232, 0x2000, RZ ;  /* 0x00002000e8027810 */ /* 0x002fcc0007ffe0ff */
[----:B------:R-:W-:Y:S01]  /*2da0*/  HMMA.16816.F32.BF16 R76, R4, R32, R76 ;  /* 0x00000020044c723c */ /* 0x000fe2000004184c */
[----:B------:R-:W-:-:S05]  /*2db0*/  IMAD.IADD R234, R2, 0x1, R0 ;  /* 0x0000000102ea7824 */ /* 0x000fca00078e0200 */
[----:B------:R-:W-:Y:S02]  /*2dc0*/  LDSM.16.M88.4 R28, [R234+-0x2000] ;  /* 0xffe00000ea1c783b */ /* 0x000fe40000000200 */
[C---:B------:R-:W-:Y:S02]  /*2dd0*/  HMMA.16816.F32.BF16 R136, R4.reuse, R62, R96 ;  /* 0x0000003e0488723c */ /* 0x040fe40000041860 */
[----:B------:R-:W-:Y:S04]  /*2de0*/  LDSM.16.M88.4 R24, [R234+-0x1800] ;  /* 0xffe80000ea18783b */ /* 0x000fe80000000200 */
[----:B----4-:R-:W-:Y:S02]  /*2df0*/  LDSM.16.M88.4 R20, [R234+-0x1000] ;  /* 0xfff00000ea14783b */ /* 0x010fe40000000200 */
[C---:B------:R-:W-:Y:S02]  /*2e00*/  HMMA.16816.F32.BF16 R120, R4.reuse, R38, R120 ;  /* 0x000000260478723c */ /* 0x040fe40000041878 */
[----:B------:R-:W-:Y:S06]  /*2e10*/  LDSM.16.M88.4 R36, [R234+-0x800] ;  /* 0xfff80000ea24783b */ /* 0x000fec0000000200 */
[----:B------:R-:W-:Y:S01]  /*2e20*/  HMMA.16816.F32.BF16 R124, R4, R34, R124 ;  /* 0x00000022047c723c */ /* 0x000fe2000004187c */
[----:B------:R-:W1:Y:S07]  /*2e30*/  LDSM.16.M88.4 R4, [R243+0x2000] ;  /* 0x00200000f304783b */ /* 0x000e6e0000000200 */
[C---:B---3--:R-:W-:Y:S01]  /*2e40*/  HMMA.16816.F32.BF16 R104, R16.reuse, R56, R12 ;  /* 0x000000381068723c */ /* 0x048fe2000004180c */
[----:B------:R-:W3:Y:S07]  /*2e50*/  LDSM.16.M88.4 R12, [R243] ;  /* 0x00000000f30c783b */ /* 0x000eee0000000200 */
[C---:B-----5:R-:W-:Y:S08]  /*2e60*/  HMMA.16816.F32.BF16 R100, R16.reuse, R52, R68 ;  /* 0x000000341064723c */ /* 0x060ff00000041844 */
[C---:B------:R-:W-:Y:S08]  /*2e70*/  HMMA.16816.F32.BF16 R68, R16.reuse, R44, R76 ;  /* 0x0000002c1044723c */ /* 0x040ff0000004184c */
[----:B------:R-:W-:Y:S08]  /*2e80*/  HMMA.16816.F32.BF16 R84, R16, R58, R136 ;  /* 0x0000003a1054723c */ /* 0x000ff00000041888 */
[C---:B--2---:R-:W-:Y:S08]  /*2e90*/  HMMA.16816.F32.BF16 R92, R8.reuse, R56, R128 ;  /* 0x00000038085c723c */ /* 0x044ff00000041880 */
[----:B------:R-:W-:Y:S08]  /*2ea0*/  HMMA.16816.F32.BF16 R80, R8, R58, R88 ;  /* 0x0000003a0850723c */ /* 0x000ff00000041858 */
[----:B------:R-:W-:Y:S08]  /*2eb0*/  HMMA.16816.F32.BF16 R76, R16, R54, R116 ;  /* 0x00000036104c723c */ /* 0x000ff00000041874 */
[----:B------:R-:W-:Y:S08]  /*2ec0*/  HMMA.16816.F32.BF16 R56, R8, R52, R132 ;  /* 0x000000340838723c */ /* 0x000ff00000041884 */
        /* <DEDUP_REMOVED lines=8> */
[----:B------:R-:W-:Y:S01]  /*2f50*/  HMMA.16816.F32.BF16 R44, R8, R46, R108 ;  /* 0x0000002e082c723c */ /* 0x000fe2000004186c */
[----:B------:R-:W-:Y:S07]  /*2f60*/  LDSM.16.M88.4 R8, [R240+0x6000] ;  /* 0x00600000f008783b */ /* 0x000fee0000000200 */
[C---:B-1----:R-:W-:Y:S08]  /*2f70*/  HMMA.16816.F32.BF16 R132, R4.reuse, R36, R68 ;  /* 0x000000240484723c */ /* 0x042ff00000041844 */
[----:B------:R-:W-:Y:S08]  /*2f80*/  HMMA.16816.F32.BF16 R108, R4, R24, R100 ;  /* 0x00000018046c723c */ /* 0x000ff00000041864 */
[C---:B---3--:R-:W-:Y:S08]  /*2f90*/  HMMA.16816.F32.BF16 R124, R12.reuse, R28, R92 ;  /* 0x0000001c0c7c723c */ /* 0x048ff0000004185c */
        /* <DEDUP_REMOVED lines=8> */
[C---:B------:R-:W-:Y:S01]  /*3020*/  HMMA.16816.F32.BF16 R100, R12.reuse, R36, R32 ;  /* 0x000000240c64723c */ /* 0x040fe20000041820 */
[----:B------:R-:W-:Y:S07]  /*3030*/  LDSM.16.M88.4 R32, [R233+0x3000] ;  /* 0x00300000e920783b */ /* 0x000fee0000000200 */
[----:B------:R-:W-:Y:S01]  /*3040*/  HMMA.16816.F32.BF16 R80, R12, R38, R44 ;  /* 0x000000260c50723c */ /* 0x000fe2000004182c */
[----:B------:R-:W2:Y:S04]  /*3050*/  LDSM.16.M88.4 R12, [R240+0x4000] ;  /* 0x00400000f00c783b */ /* 0x000ea80000000200 */
[----:B------:R-:W-:Y:S03]  /*3060*/  LDSM.16.M88.4 R44, [R232+0x3000] ;  /* 0x00300000e82c783b */ /* 0x000fe60000000200 */
[C---:B------:R-:W-:Y:S08]  /*3070*/  HMMA.16816.F32.BF16 R88, R4.reuse, R28, R104 ;  /* 0x0000001c0458723c */ /* 0x040ff00000041868 */
[C---:B------:R-:W-:Y:S01]  /*3080*/  HMMA.16816.F32.BF16 R104, R4.reuse, R26, R76 ;  /* 0x0000001a0468723c */ /* 0x040fe2000004184c */
        /* <DEDUP_REMOVED lines=13> */
[-C--:B------:R-:W-:Y:S08]  /*3160*/  HMMA.16816.F32.BF16 R76, R8, R48.reuse, R88 ;  /* 0x00000030084c723c */ /* 0x080ff00000041858 */
[C---:B------:R-:W-:Y:S08]  /*3170*/  HMMA.16816.F32.BF16 R84, R12.reuse, R48, R124 ;  /* 0x000000300c54723c */ /* 0x040ff0000004187c */
[----:B------:R-:W-:Y:S01]  /*3180*/  HMMA.16816.F32.BF16 R68, R12, R50, R68 ;  /* 0x000000320c44723c */ /* 0x000fe20000041844 */
[----:B------:R-:W-:Y:S07]  /*3190*/  LDSM.16.M88.4 R48, [R235+0x2000] ;  /* 0x00200000eb30783b */ /* 0x000fee0000000200 */
[C---:B------:R-:W-:Y:S08]  /*31a0*/  HMMA.16816.F32.BF16 R96, R8.reuse, R32, R96 ;  /* 0x000000200860723c */ /* 0x040ff00000041860 */
[C---:B------:R-:W-:Y:S08]  /*31b0*/  HMMA.16816.F32.BF16 R108, R8.reuse, R34, R136 ;  /* 0x00000022086c723c */ /* 0x040ff00000041888 */
[C---:B------:R-:W-:Y:S08]  /*31c0*/  HMMA.16816.F32.BF16 R104, R8.reuse, R16, R132 ;  /* 0x000000100868723c */ /* 0x040ff00000041884 */
        /* <DEDUP_REMOVED lines=8> */
[C---:B---3--:R-:W-:Y:S01]  /*3250*/  HMMA.16816.F32.BF16 R116, R20.reuse, R26, R40 ;  /* 0x0000001a1474723c */ /* 0x048fe20000041828 */
        /* <DEDUP_REMOVED lines=19> */
[----:B------:R-:W3:Y:S07]  /*3390*/  LDSM.16.M88.4 R44, [R234] ;  /* 0x00000000ea2c783b */ /* 0x000eee0000000200 */
[C---:B------:R-:W-:Y:S08]  /*33a0*/  HMMA.16816.F32.BF16 R104, R20.reuse, R52, R100 ;  /* 0x000000341468723c */ /* 0x040ff00000041864 */
[----:B------:R-:W-:Y:S01]  /*33b0*/  HMMA.16816.F32.BF16 R72, R20, R54, R80 ;  /* 0x000000361448723c */ /* 0x000fe20000041850 */
[----:B------:R-:W4:Y:S01]  /*33c0*/  LDSM.16.M88.4 R20, [R234+0x1800] ;  /* 0x00180000ea14783b */ /* 0x000f220000000200 */
[----:B------:R-:W-:Y:S01]  /*33d0*/  ISETP.GE.AND P0, PT, R224, 0x2, PT ;  /* 0x00000002e000780c */ /* 0x000fe20003f06270 */
[----:B------:R-:W-:-:S05]  /*33e0*/  DEPBAR.LE SB0, 0x0 ;  /* 0x000080000000791a */ /* 0x000fca0000000000 */
        /* <DEDUP_REMOVED lines=15> */
[----:B------:R-:W-:Y:S01]  /*34e0*/  HMMA.16816.F32.BF16 R12, R12, R34, R72 ;  /* 0x000000220c0c723c */ /* 0x000fe20000041848 */
[----:B------:R-:W-:Y:S01]  /*34f0*/  BSSY B0, `(.L_x_1643) ;  /* 0x000005e000007945 */ /* 0x000fe20003800000 */
[----:B------:R-:W-:-:S06]  /*3500*/  ISETP.GT.AND P1, PT, R157, 0x3f, PT ;  /* 0x0000003f9d00780c */ /* 0x000fcc0003f24270 */
        /* <DEDUP_REMOVED lines=47> */
.L_x_1735:
[----:B------:R-:W-:Y:S05]  /*3800*/  BRA.DIV ~URZ, `(.L_x_1646) ;  /* 0x0000f6a27f007947 */ /* 0x000fea000b800000 */
[----:B------:R-:W3:Y:S01]  /*3810*/  SHFL.IDX PT, R2, R4, RZ, 0x181f ;  /* 0x00181fff04027589 */ /* 0x000ee200000e0000 */
[----:B------:R-:W-:Y:S02]  /*3820*/  ISETP.GE.AND P2, PT, R250, c[0x0][0x1d4], PT ;  /* 0x00007500fa007a0c */ /* 0x000fe40003f46270 */
[----:B------:R-:W-:Y:S01]  /*3830*/  ISETP.GE.AND P0, PT, R251, c[0x0][0x1d4], PT ;  /* 0x00007500fb007a0c */ /* 0x000fe20003f06270 */
[----:B------:R-:W4:Y:S04]  /*3840*/  SHFL.IDX PT, R5, R4, 0x1, 0x181f ;  /* 0x00381f0004057f89 */ /* 0x000f2800000e0000 */
[----:B------:R-:W5:Y:S04]  /*3850*/  SHFL.IDX PT, R9, R0, 0x1, 0x181f ;  /* 0x00381f0000097f89 */ /* 0x000f6800000e0000 */
[----:B------:R-:W1:Y:S04]  /*3860*/  SHFL.IDX PT, R12, R4, 0x2, 0x181f ;  /* 0x00581f00040c7f89 */ /* 0x000e6800000e0000 */
[----:B------:R-:W2:Y:S01]  /*3870*/  SHFL.IDX PT, R13, R0, 0x2, 0x181f ;  /* 0x00581f00000d7f89 */ /* 0x000ea200000e0000 */
        /* <DEDUP_REMOVED lines=13> */
[----:B-1----:R-:W-:-:S02]  /*3950*/  IADD3 R6, P5, R12, R152, RZ ;  /* 0x000000980c067210 */ /* 0x002fc40007fbe0ff */
[----:B--2---:R-:W-:-:S03]  /*3960*/  IADD3 R2, P6, R12, R67, RZ ;  /* 0x000000430c027210 */ /* 0x004fc60007fde0ff */
[C---:B------:R-:W-:Y:S02]  /*3970*/  IMAD.X R7, R13.reuse, 0x1, R65, P5 ;  /* 0x000000010d077824 */ /* 0x040fe400028e0641 */
[----:B------:R-:W-:Y:S01]  /*3980*/  IMAD.X R3, R13, 0x1, R64, P6 ;  /* 0x000000010d037824 */ /* 0x000fe200030e0640 */
[----:B----4-:R3:W1:Y:S04]  /*3990*/  SHFL.IDX PT, R8, R0, 0x3, 0x181f ;  /* 0x00781f0000087f89 */ /* 0x01066800000e0000 */
[----:B------:R3:W2:Y:S04]  /*39a0*/  SHFL.IDX PT, R0, R4, 0x3, 0x181f ;  /* 0x00781f0004007f89 */ /* 0x0006a800000e0000 */
[----:B------:R3:W-:Y:S04]  /*39b0*/  LDGSTS.E.BYPASS.LTC128B.128 [R247+0x5100], [R2.64], !P2 ;  /* 0x0510000002f77fae */ /* 0x0007e8000d101d46 */
[----:B------:R4:W-:Y:S02]  /*39c0*/  LDGSTS.E.BYPASS.LTC128B.128 [R247+0x7100], [R6.64], !P0 ;  /* 0x0710000006f77fae */ /* 0x0009e4000c101d46 */
[----:B----4-:R-:W-:-:S04]  /*39d0*/  SEL R6, RZ, 0x10, P2 ;  /* 0x00000010ff067807 */ /* 0x010fc80001000000 */
.L_x_1736:
[----:B-123--:R-:W-:Y:S02]  /*39e0*/  IADD3 R2, -R6, 0x10, RZ ;  /* 0x0000001006027810 */ /* 0x00efe40007ffe1ff */
[----:B------:R-:W-:-:S02]  /*39f0*/  IADD3 R3, -R5, 0x10, RZ ;  /* 0x0000001005037810 */ /* 0x000fc40007ffe1ff */
[----:B------:R-:W-:Y:S02]  /*3a00*/  LOP3.LUT R2, R2, 0xf, RZ, 0xc0, !PT ;  /* 0x0000000f02027812 */ /* 0x000fe400078ec0ff */
[----:B------:R-:W-:Y:S02]  /*3a10*/  ISETP.NE.U32.AND P6, PT, R6, RZ, PT ;  /* 0x000000ff0600720c */ /* 0x000fe40003fc5070 */
[----:B------:R-:W-:Y:S02]  /*3a20*/  IADD3 R4, P2, P0, R2, R0, R67 ;  /* 0x0000000002047210 */ /* 0x000fe4000785e043 */
        /* <DEDUP_REMOVED lines=10> */
.L_x_1644:
[----:B------:R-:W-:Y:S05]  /*3ad0*/  BSYNC B0 ;  /* 0x0000000000007941 */ /* 0x000fea0003800000 */
.L_x_1643:
[----:B-1----:R-:W2:Y:S04]  /*3ae0*/  LDL R3, [R1+0x44] ;  /* 0x0000440001037983 */ /* 0x002ea80000100800 */
[----:B------:R-:W2:Y:S04]  /*3af0*/  LDL R0, [R1+0x54] ;  /* 0x0000540001007983 */ /* 0x000ea80000100800 */
[----:B------:R-:W3:Y:S01]  /*3b00*/  LDL R6, [R1+0x50] ;  /* 0x0000500001067983 */ /* 0x000ee20000100800 */
[----:B------:R-:W-:Y:S02]  /*3b10*/  MOV R2, 0xffffffc0 ;  /* 0xffffffc000027802 */ /* 0x000fe40000000f00 */
[----:B------:R-:W-:Y:S01]  /*3b20*/  MOV R4, c[0x0][0x2ac] ;  /* 0x0000ab0000047a02 */ /* 0x000fe20000000f00 */
[----:B------:R-:W0:Y:S02]  /*3b30*/  LDGDEPBAR ;  /* 0x00000000000079af */ /* 0x000e240000000000 */
[----:B------:R-:W-:-:S04]  /*3b40*/  IMAD R2, R224, R2, 0x41 ;  /* 0x00000041e0027424 */ /* 0x000fc800078e0202 */
[----:B------:R-:W-:Y:S01]  /*3b50*/  IMAD R2, R4, c[0x0][0x1d0], R2 ;  /* 0x0000740004027a24 */ /* 0x000fe200078e0202 */
[----:B--2---:R-:W-:Y:S02]  /*3b60*/  IADD3 R0, R0, R3, RZ ;  /* 0x0000000300007210 */ /* 0x004fe40007ffe0ff */
[----:B---3--:R-:W-:-:S03]  /*3b70*/  IADD3 R5, -R6, R66, RZ ;  /* 0x0000004206057210 */ /* 0x008fc60007ffe1ff */
[----:B------:R-:W-:Y:S01]  /*3b80*/  @P4 IMAD.HI.U32 R3, R0, c[0x0][0x2c8], RZ ;  /* 0x0000b20000034a27 */ /* 0x000fe200078e00ff */
[----:B------:R-:W-:-:S04]  /*3b90*/  IADD3 R4, R2, -c[0x0][0x168], -R6 ;  /* 0x80005a0002047a10 */ /* 0x000fc80007ffe806 */
[----:B------:R-:W-:Y:S01]  /*3ba0*/  @P4 SHF.R.U32.HI R0, RZ, c[0x0][0x2cc], R3 ;  /* 0x0000b300ff004a19 */ /* 0x000fe20000011603 */
[----:B------:R-:W-:Y:S05]  /*3bb0*/  BRA.DIV ~URZ, `(.L_x_1647) ;  /* 0x0000f8227f007947 */ /* 0x000fea000b800000 */
[----:B------:R1:W2:Y:S02]  /*3bc0*/  SHFL.IDX PT, R2, R0, RZ, 0x1c1f ;  /* 0x001c1fff00027589 */ /* 0x0002a400000e0000 */
.L_x_1737:
        /* <DEDUP_REMOVED lines=33> */
[----:B------:R-:W-:Y:S01]  /*3de0*/  FSEL R150, R29, -INF , P0 ;  /* 0xff8000001d967808 */ /* 0x000fe20000000000 */
[----:B------:R-:W-:Y:S05]  /*3df0*/  BRA.DIV ~URZ, `(.L_x_1648) ;  /* 0x0000f6527f007947 */ /* 0x000fea000b800000 */
[----:B------:R-:W2:Y:S04]  /*3e00*/  SHFL.IDX PT, R3, R0, 0x1, 0x1c1f ;  /* 0x003c1f0000037f89 */ /* 0x000ea800000e0000 */
[----:B------:R-:W3:Y:S04]  /*3e10*/  SHFL.IDX PT, R2, R0, 0x2, 0x1c1f ;  /* 0x005c1f0000027f89 */ /* 0x000ee800000e0000 */
[----:B-1----:R-:W1:Y:S01]  /*3e20*/  SHFL.IDX PT, R0, R0, 0x3, 0x1c1f ;  /* 0x007c1f0000007f89 */ /* 0x002e6200000e0000 */
[----:B--2---:R-:W-:-:S02]  /*3e30*/  IMAD.IADD R3, R4, 0x1, R3 ;  /* 0x0000000104037824 */ /* 0x004fc400078e0203 */
[----:B---3--:R-:W-:-:S03]  /*3e40*/  IMAD.IADD R2, R4, 0x1, R2 ;  /* 0x0000000104027824 */ /* 0x008fc600078e0202 */
[----:B------:R-:W-:Y:S01]  /*3e50*/  IMNMX R3, R5, R3, PT ;  /* 0x0000000305037217 */ /* 0x000fe20003800200 */
[----:B-1----:R-:W-:-:S03]  /*3e60*/  IMAD.IADD R0, R4, 0x1, R0 ;  /* 0x0000000104007824 */ /* 0x002fc600078e0200 */
[C---:B------:R-:W-:Y:S02]  /*3e70*/  ISETP.GT.AND P0, PT, R3.reuse, 0x9, PT ;  /* 0x000000090300780c */ /* 0x040fe40003f04270 */
[----:B------:R-:W-:Y:S02]  /*3e80*/  ISETP.GT.AND P2, PT, R3, 0x8, PT ;  /* 0x000000080300780c */ /* 0x000fe40003f44270 */
[----:B------:R-:W-:Y:S02]  /*3e90*/  FSEL R16, R59, -INF , P0 ;  /* 0xff8000003b107808 */ /* 0x000fe40000000000 */
[----:B------:R-:W-:Y:S02]  /*3ea0*/  ISETP.GT.AND P0, PT, R3, 0x19, PT ;  /* 0x000000190300780c */ /* 0x000fe40003f04270 */
[----:B------:R-:W-:Y:S02]  /*3eb0*/  IMNMX R2, R5, R2, PT ;  /* 0x0000000205027217 */ /* 0x000fe40003800200 */
[----:B------:R-:W-:-:S02]  /*3ec0*/  FSEL R26, R51, -INF , P0 ;  /* 0xff800000331a7808 */ /* 0x000fc40000000000 */
[C---:B------:R-:W-:Y:S02]  /*3ed0*/  ISETP.GT.AND P0, PT, R3.reuse, 0x29, PT ;  /* 0x000000290300780c */ /* 0x040fe40003f04270 */
[----:B------:R-:W-:Y:S02]  /*3ee0*/  ISETP.GT.AND P5, PT, R3, 0x1, PT ;  /* 0x000000010300780c */ /* 0x000fe40003fa4270 */
[----:B------:R-:W-:Y:S02]  /*3ef0*/  FSEL R146, R39, -INF , P0 ;  /* 0xff80000027927808 */ /* 0x000fe40000000000 */
[----:B------:R-:W-:Y:S02]  /*3f00*/  ISETP.GT.AND P0, PT, R3, 0x31, PT ;  /* 0x000000310300780c */ /* 0x000fe40003f04270 */
[----:B------:R-:W-:Y:S02]  /*3f10*/  FSEL R14, R58, -INF , P2 ;  /* 0xff8000003a0e7808 */ /* 0x000fe40001000000 */
[----:B------:R-:W-:-:S02]  /*3f20*/  FSEL R141, R35, -INF , P0 ;  /* 0xff800000238d7808 */ /* 0x000fc40000000000 */
[----:B------:R-:W-:Y:S02]  /*3f30*/  ISETP.GT.AND P2, PT, R3, 0x18, PT ;  /* 0x000000180300780c */ /* 0x000fe40003f44270 */
[----:B------:R-:W-:Y:S02]  /*3f40*/  ISETP.GT.AND P0, PT, R2, RZ, PT ;  /* 0x000000ff0200720c */ /* 0x000fe40003f04270 */
[----:B------:R-:W-:Y:S02]  /*3f50*/  IMNMX R0, R5, R0, PT ;  /* 0x0000000005007217 */ /* 0x000fe40003800200 */
[----:B------:R-:W-:Y:S02]  /*3f60*/  FSEL R10, R63, -INF , P5 ;  /* 0xff8000003f0a7808 */ /* 0x000fe40002800000 */
[----:B------:R-:W-:Y:S02]  /*3f70*/  ISETP.GT.AND P5, PT, R3, 0x11, PT ;  /* 0x000000110300780c */ /* 0x000fe40003fa4270 */
[----:B------:R-:W-:-:S02]  /*3f80*/  FSEL R25, R50, -INF , P2 ;  /* 0xff80000032197808 */ /* 0x000fc40001000000 */
[----:B------:R-:W-:Y:S02]  /*3f90*/  FSEL R22, R100, -INF , P0 ;  /* 0xff80000064167808 */ /* 0x000fe40000000000 */
[----:B------:R-:W-:Y:S02]  /*3fa0*/  ISETP.GT.AND P2, PT, R3, 0x28, PT ;  /* 0x000000280300780c */ /* 0x000fe40003f44270 */
[----:B------:R-:W-:Y:S02]  /*3fb0*/  ISETP.GT.AND P0, PT, R0, 0x1, PT ;  /* 0x000000010000780c */ /* 0x000fe40003f04270 */
[----:B------:R-:W-:Y:S02]  /*3fc0*/  FSEL R21, R55, -INF , P5 ;  /* 0xff80000037157808 */ /* 0x000fe40002800000 */
[----:B------:R-:W-:Y:S02]  /*3fd0*/  ISETP.GT.AND P5, PT, R3, 0x21, PT ;  /* 0x000000210300780c */ /* 0x000fe40003fa4270 */
[----:B------:R-:W-:-:S02]  /*3fe0*/  FSEL R147, R38, -INF , P2 ;  /* 0xff80000026937808 */ /* 0x000fc40001000000 */
[----:B------:R-:W-:Y:S02]  /*3ff0*/  FSEL R27, R103, -INF , P0 ;  /* 0xff800000671b7808 */ /* 0x000fe40000000000 */
[----:B------:R-:W-:Y:S02]  /*4000*/  ISETP.GT.AND P2, PT, R3, 0x39, PT ;  /* 0x000000390300780c */ /* 0x000fe40003f44270 */
[----:B------:R-:W-:Y:S02]  /*4010*/  ISETP.GT.AND P0, PT, R2, 0x9, PT ;  /* 0x000000090200780c */ /* 0x000fe40003f04270 */
[----:B------:R-:W-:Y:S02]  /*4020*/  FSEL R148, R43, -INF , P5 ;  /* 0xff8000002b947808 */ /* 0x000fe40002800000 */
[C---:B------:R-:W-:Y:S02]  /*4030*/  ISETP.GT.AND P6, PT, R3.reuse, RZ, PT ;  /* 0x000000ff0300720c */ /* 0x040fe40003fc4270 */
[----:B------:R-:W-:-:S02]  /*4040*/  ISETP.GT.AND P5, PT, R3, 0x38, PT ;  /* 0x000000380300780c */ /* 0x000fc40003fa4270 */
[----:B------:R-:W-:Y:S02]  /*4050*/  FSEL R130, R31, -INF , P2 ;  /* 0xff8000001f827808 */ /* 0x000fe40001000000 */
[----:B------:R-:W-:Y:S02]  /*4060*/  FSEL R29, R97, -INF , P0 ;  /* 0xff800000611d7808 */ /* 0x000fe40000000000 */
[C---:B------:R-:W-:Y:S02]  /*4070*/  ISETP.GT.AND P2, PT, R2.reuse, 0x1, PT ;  /* 0x000000010200780c */ /* 0x040fe40003f44270 */
[----:B------:R-:W-:Y:S02]  /*4080*/  ISETP.GT.AND P0, PT, R2, 0x10, PT ;  /* 0x000000100200780c */ /* 0x000fe40003f04270 */
[----:B------:R-:W-:Y:S02]  /*4090*/  FSEL R9, R62, -INF , P6 ;  /* 0xff8000003e097808 */ /* 0x000fe40003000000 */
[----:B------:R-:W-:-:S02]  /*40a0*/  FSEL R139, R30, -INF , P5 ;  /* 0xff8000001e8b7808 */ /* 0x000fc40002800000 */
[----:B------:R-:W-:Y:S02]  /*40b0*/  ISETP.GT.AND P6, PT, R3, 0x10, PT ;  /* 0x000000100300780c */ /* 0x000fe40003fc4270 */
[----:B------:R-:W-:Y:S02]  /*40c0*/  FSEL R24, R101, -INF , P2 ;  /* 0xff80000065187808 */ /* 0x000fe40001000000 */
[----:B------:R-:W-:Y:S02]  /*40d0*/  FSEL R30, R92, -INF , P0 ;  /* 0xff8000005c1e7808 */ /* 0x000fe40000000000 */
[----:B------:R-:W-:Y:S02]  /*40e0*/  ISETP.GT.AND P5, PT, R0, RZ, PT ;  /* 0x000000ff0000720c */ /* 0x000fe40003fa4270 */
[----:B------:R-:W-:Y:S02]  /*40f0*/  ISETP.GT.AND P2, PT, R2, 0x8, PT ;  /* 0x000000080200780c */ /* 0x000fe40003f44270 */
[----:B------:R-:W-:-:S02]  /*4100*/  ISETP.GT.AND P0, PT, R0, 0x11, PT ;  /* 0x000000110000780c */ /* 0x000fc40003f04270 */
[----:B------:R-:W-:Y:S02]  /*4110*/  FSEL R17, R54, -INF , P6 ;  /* 0xff80000036117808 */ /* 0x000fe40003000000 */
[----:B------:R-:W-:Y:S02]  /*4120*/  ISETP.GT.AND P6, PT, R3, 0x20, PT ;  /* 0x000000200300780c */ /* 0x000fe40003fc4270 */
[----:B------:R-:W-:Y:S02]  /*4130*/  FSEL R19, R102, -INF , P5 ;  /* 0xff80000066137808 */ /* 0x000fe40002800000 */
[----:B------:R-:W-:Y:S02]  /*4140*/  FSEL R28, R96, -INF , P2 ;  /* 0xff800000601c7808 */ /* 0x000fe40001000000 */
[----:B------:R-:W-:Y:S02]  /*4150*/  FSEL R37, R95, -INF , P0 ;  /* 0xff8000005f257808 */ /* 0x000fe40000000000 */
[----:B------:R-:W-:-:S02]  /*4160*/  ISETP.GT.AND P5, PT, R0, 0x8, PT ;  /* 0x000000080000780c */ /* 0x000fc40003fa4270 */
[----:B------:R-:W-:Y:S02]  /*4170*/  ISETP.GT.AND P2, PT, R0, 0x9, PT ;  /* 0x000000090000780c */ /* 0x000fe40003f44270 */
[----:B------:R-:W-:Y:S02]  /*4180*/  ISETP.GT.AND P0, PT, R2, 0x19, PT ;  /* 0x000000190200780c */ /* 0x000fe40003f04270 */
[----:B------:R-:W-:Y:S02]  /*4190*/  FSEL R149, R42, -INF , P6 ;  /* 0xff8000002a957808 */ /* 0x000fe40003000000 */
[----:B------:R-:W-:Y:S02]  /*41a0*/  ISETP.GT.AND P6, PT, R3, 0x30, PT ;  /* 0x000000300300780c */ /* 0x000fe40003fc4270 */
[----:B------:R-:W-:Y:S02]  /*41b0*/  FSEL R32, R98, -INF , P5 ;  /* 0xff80000062207808 */ /* 0x000fe40002800000 */
[----:B------:R-:W-:-:S02]  /*41c0*/  FSEL R33, R99, -INF , P2 ;  /* 0xff80000063217808 */ /* 0x000fc40001000000 */
[----:B------:R-:W-:Y:S02]  /*41d0*/  FSEL R36, R89, -INF , P0 ;  /* 0xff80000059247808 */ /* 0x000fe40000000000 */
[----:B------:R-:W-:Y:S02]  /*41e0*/  ISETP.GT.AND P5, PT, R2, 0x11, PT ;  /* 0x000000110200780c */ /* 0x000fe40003fa4270 */
[C---:B------:R-:W-:Y:S02]  /*41f0*/  ISETP.GT.AND P2, PT, R0.reuse, 0x10, PT ;  /* 0x000000100000780c */ /* 0x040fe40003f44270 */
[----:B------:R-:W-:Y:S02]  /*4200*/  ISETP.GT.AND P0, PT, R0, 0x18, PT ;  /* 0x000000180000780c */ /* 0x000fe40003f04270 */
[----:B------:R-:W-:Y:S02]  /*4210*/  FSEL R145, R34, -INF , P6 ;  /* 0xff80000022917808 */ /* 0x000fe40003000000 */
[----:B------:R-:W-:-:S02]  /*4220*/  FSEL R31, R93, -INF , P5 ;  /* 0xff8000005d1f7808 */ /* 0x000fc40002800000 */
[----:B------:R-:W-:Y:S02]  /*4230*/  FSEL R34, R94, -INF , P2 ;  /* 0xff8000005e227808 */ /* 0x000fe40001000000 */
[----:B------:R-:W-:Y:S02]  /*4240*/  FSEL R38, R90, -INF , P0 ;  /* 0xff8000005a267808 */ /* 0x000fe40000000000 */
[C---:B------:R-:W-:Y:S02]  /*4250*/  ISETP.GT.AND P5, PT, R2.reuse, 0x18, PT ;  /* 0x000000180200780c */ /* 0x040fe40003fa4270 */
[----:B------:R-:W-:Y:S02]  /*4260*/  ISETP.GT.AND P2, PT, R2, 0x20, PT ;  /* 0x000000200200780c */ /* 0x000fe40003f44270 */
[----:B------:R-:W-:Y:S02]  /*4270*/  ISETP.GT.AND P0, PT, R0, 0x21, PT ;  /* 0x000000210000780c */ /* 0x000fe40003f04270 */
[----:B------:R-:W-:-:S02]  /*4280*/  FSEL R35, R88, -INF , P5 ;  /* 0xff80000058237808 */ /* 0x000fc40002800000 */
[----:B------:R-:W-:Y:S02]  /*4290*/  FSEL R129, R84, -INF , P2 ;  /* 0xff80000054817808 */ /* 0x000fe40001000000 */
[----:B------:R-:W-:Y:S02]  /*42a0*/  FSEL R124, R87, -INF , P0 ;  /* 0xff800000577c7808 */ /* 0x000fe40000000000 */
[C---:B------:R-:W-:Y:S02]  /*42b0*/  ISETP.GT.AND P5, PT, R0.reuse, 0x19, PT ;  /* 0x000000190000780c */ /* 0x040fe40003fa4270 */
[----:B------:R-:W-:Y:S02]  /*42c0*/  ISETP.GT.AND P2, PT, R0, 0x20, PT ;  /* 0x000000200000780c */ /* 0x000fe40003f44270 */
        /* <DEDUP_REMOVED lines=10> */
[----:B------:R-:W-:Y:S02]  /*4370*/  FMNMX.FTZ R3, R7, R8, !PT ;  /* 0x0000000807037209 */ /* 0x000fe40007810000 */
[----:B------:R-:W-:Y:S02]  /*4380*/  FSEL R140, R80, -INF , P5 ;  /* 0xff800000508c7808 */ /* 0x000fe40002800000 */
[----:B------:R-:W-:Y:S02]  /*4390*/  FSEL R144, R81, -INF , P2 ;  /* 0xff80000051907808 */ /* 0x000fe40001000000 */
[----:B------:R-:W-:-:S02]  /*43a0*/  FSEL R126, R83, -INF , P0 ;  /* 0xff800000537e7808 */ /* 0x000fc40000000000 */
[C---:B------:R-:W-:Y:S02]  /*43b0*/  ISETP.GT.AND P5, PT, R2.reuse, 0x31, PT ;  /* 0x000000310200780c */ /* 0x040fe40003fa4270 */
[----:B------:R-:W-:Y:S02]  /*43c0*/  ISETP.GT.AND P2, PT, R2, 0x38, PT ;  /* 0x000000380200780c */ /* 0x000fe40003f44270 */
[----:B------:R-:W-:Y:S02]  /*43d0*/  FSEL R127, R82, -INF , P6 ;  /* 0xff800000527f7808 */ /* 0x000fe40003000000 */
[----:B------:R-:W-:Y:S02]  /*43e0*/  ISETP.GT.AND P0, PT, R0, 0x30, PT ;  /* 0x000000300000780c */ /* 0x000fe40003f04270 */
[----:B------:R-:W-:Y:S02]  /*43f0*/  ISETP.GT.AND P6, PT, R2, 0x39, PT ;  /* 0x000000390200780c */ /* 0x000fe40003fc4270 */
[----:B------:R-:W-:-:S02]  /*4400*/  FMNMX.FTZ R2, R11, R3, !PT ;  /* 0x000000030b027209 */ /* 0x000fc40007810000 */
[----:B------:R-:W-:Y:S02]  /*4410*/  FSEL R137, R77, -INF , P5 ;  /* 0xff8000004d897808 */ /* 0x000fe40002800000 */
[----:B------:R-:W-:Y:S02]  /*4420*/  FSEL R131, R68, -INF , P2 ;  /* 0xff80000044837808 */ /* 0x000fe40001000000 */
[----:B------:R-:W-:Y:S02]  /*4430*/  FSEL R125, R78, -INF , P0 ;  /* 0xff8000004e7d7808 */ /* 0x000fe40000000000 */
[C---:B------:R-:W-:Y:S02]  /*4440*/  ISETP.GT.AND P5, PT, R0.reuse, 0x31, PT ;  /* 0x000000310000780c */ /* 0x040fe40003fa4270 */
[C---:B------:R-:W-:Y:S02]  /*4450*/  ISETP.GT.AND P2, PT, R0.reuse, 0x38, PT ;  /* 0x000000380000780c */ /* 0x040fe40003f44270 */
[----:B------:R-:W-:-:S02]  /*4460*/  ISETP.GT.AND P0, PT, R0, 0x39, PT ;  /* 0x000000390000780c */ /* 0x000fc40003f04270 */
        /* <DEDUP_REMOVED lines=52> */
[----:B------:R-:W-:Y:S02]  /*47b0*/  FSEL R121, R70, -INF , P2 ;  /* 0xff80000046797808 */ /* 0x000fe40001000000 */
[----:B------:R-:W-:-:S02]  /*47c0*/  FMNMX.FTZ R0, R151, R0, !PT ;  /* 0x0000000097007209 */ /* 0x000fc40007810000 */
[----:B------:R-:W-:Y:S02]  /*47d0*/  FMNMX.FTZ R135, R139, R135, !PT ;  /* 0x000000878b877209 */ /* 0x000fe40007810000 */
[----:B------:R-:W-:Y:S02]  /*47e0*/  FMNMX.FTZ R3, R122, R3, !PT ;  /* 0x000000037a037209 */ /* 0x000fe40007810000 */
[----:B------:R-:W-:Y:S02]  /*47f0*/  FMNMX.FTZ R134, R128, R2, !PT ;  /* 0x0000000280867209 */ /* 0x000fe40007810000 */
[----:B------:R-:W-:Y:S02]  /*4800*/  FMNMX.FTZ R0, R150, R0, !PT ;  /* 0x0000000096007209 */ /* 0x000fe40007810000 */
[----:B------:R-:W-:Y:S01]  /*4810*/  FMNMX.FTZ R135, R130, R135, !PT ;  /* 0x0000008782877209 */ /* 0x000fe20007810000 */
[----:B------:R-:W1:Y:S01]  /*4820*/  SHFL.BFLY PT, R5, R134, 0x2, 0x1f ;  /* 0x0c401f0086057f89 */ /* 0x000e6200000e0000 */
[----:B------:R-:W-:-:S02]  /*4830*/  FSEL R120, R71, -INF , P0 ;  /* 0xff80000047787808 */ /* 0x000fc40000000000 */
[----:B------:R-:W-:Y:S01]  /*4840*/  FMNMX.FTZ R2, R121, R3, !PT ;  /* 0x0000000379027209 */ /* 0x000fe20007810000 */
[----:B------:R-:W2:Y:S03]  /*4850*/  SHFL.BFLY PT, R4, R0, 0x2, 0x1f ;  /* 0x0c401f0000047f89 */ /* 0x000ea600000e0000 */
[----:B------:R-:W-:Y:S01]  /*4860*/  FMNMX.FTZ R2, R120, R2, !PT ;  /* 0x0000000278027209 */ /* 0x000fe20007810000 */
[----:B------:R-:W3:Y:S04]  /*4870*/  SHFL.BFLY PT, R3, R135, 0x2, 0x1f ;  /* 0x0c401f0087037f89 */ /* 0x000ee800000e0000 */
[----:B------:R-:W4:Y:S01]  /*4880*/  SHFL.BFLY PT, R6, R2, 0x2, 0x1f ;  /* 0x0c401f0002067f89 */ /* 0x000f2200000e0000 */
[----:B-1----:R-:W-:-:S02]  /*4890*/  FMNMX.FTZ R134, R134, R5, !PT ;  /* 0x0000000586867209 */ /* 0x002fc40007810000 */
[----:B--2---:R-:W-:-:S03]  /*48a0*/  FMNMX.FTZ R0, R4, R0, !PT ;  /* 0x0000000004007209 */ /* 0x004fc60007810000 */
[----:B------:R-:W1:Y:S01]  /*48b0*/  SHFL.BFLY PT, R4, R134, 0x1, 0x1f ;  /* 0x0c201f0086047f89 */ /* 0x000e6200000e0000 */
[----:B---3--:R-:W-:-:S03]  /*48c0*/  FMNMX.FTZ R135, R135, R3, !PT ;  /* 0x0000000387877209 */ /* 0x008fc60007810000 */
[----:B------:R-:W2:Y:S01]  /*48d0*/  SHFL.BFLY PT, R136, R0, 0x1, 0x1f ;  /* 0x0c201f0000887f89 */ /* 0x000ea200000e0000 */
[----:B----4-:R-:W-:-:S03]  /*48e0*/  FMNMX.FTZ R6, R2, R6, !PT ;  /* 0x0000000602067209 */ /* 0x010fc60007810000 */
[----:B------:R-:W3:Y:S04]  /*48f0*/  SHFL.BFLY PT, R3, R135, 0x1, 0x1f ;  /* 0x0c201f0087037f89 */ /* 0x000ee800000e0000 */
[----:B------:R4:W4:Y:S01]  /*4900*/  SHFL.BFLY PT, R133, R6, 0x1, 0x1f ;  /* 0x0c201f0006857f89 */ /* 0x00092200000e0000 */
[----:B-1----:R-:W-:Y:S02]  /*4910*/  FMNMX.FTZ R134, R134, R4, !PT ;  /* 0x0000000486867209 */ /* 0x002fe40007810000 */
[----:B--2---:R-:W-:Y:S02]  /*4920*/  FMNMX.FTZ R136, R0, R136, !PT ;  /* 0x0000008800887209 */ /* 0x004fe40007810000 */
[----:B---3--:R-:W-:-:S03]  /*4930*/  FMNMX.FTZ R135, R135, R3, !PT ;  /* 0x0000000387877209 */ /* 0x008fc60007810000 */
.L_x_1738:
[C---:B------:R-:W-:Y:S01]  /*4940*/  FMUL.FTZ R20, R136.reuse, c[0x0][0x2d0] ;  /* 0x0000b40088147a20 */ /* 0x040fe20000410000 */
[----:B------:R-:W-:Y:S01]  /*4950*/  FSETP.NEU.FTZ.AND P0, PT, R136, -INF , PT ;  /* 0xff8000008800780b */ /* 0x000fe20003f1d000 */
[----:B------:R-:W-:Y:S01]  /*4960*/  FMUL.FTZ R3, R135, c[0x0][0x2d0] ;  /* 0x0000b40087037a20 */ /* 0x000fe20000410000 */
[----:B----4-:R-:W-:Y:S01]  /*4970*/  FMNMX.FTZ R133, R133, R6, !PT ;  /* 0x0000000685857209 */ /* 0x010fe20007810000 */
[----:B------:R-:W-:Y:S01]  /*4980*/  WARPSYNC 0xffffffff ;  /* 0xffffffff00007948 */ /* 0x000fe20003800000 */
[----:B------:R-:W-:Y:S01]  /*4990*/  FSEL R20, R20, RZ, P0 ;  /* 0x000000ff14147208 */ /* 0x000fe20000000000 */
[----:B------:R-:W1:Y:S01]  /*49a0*/  LDSM.16.MT88.4 R68, [R237] ;  /* 0x00000000ed44783b */ /* 0x000e620000004200 */
[----:B------:R-:W-:-:S03]  /*49b0*/  FSETP.NEU.FTZ.AND P0, PT, R135, -INF , PT ;  /* 0xff8000008700780b */ /* 0x000fc60003f1d000 */
[--C-:B------:R-:W-:Y:S01]  /*49c0*/  FFMA.FTZ R0, R7, c[0x0][0x2d0], -R20.reuse ;  /* 0x0000b40007007a23 */ /* 0x100fe20000010814 */
[----:B------:R-:W-:Y:S01]  /*49d0*/  FSEL R3, R3, RZ, P0 ;  /* 0x000000ff03037208 */ /* 0x000fe20000000000 */
[--C-:B------:R-:W-:Y:S01]  /*49e0*/  FFMA.FTZ R2, R18, c[0x0][0x2d0], -R20.reuse ;  /* 0x0000b40012027a23 */ /* 0x100fe20000010814 */
[----:B------:R-:W-:Y:S01]  /*49f0*/  FSETP.NEU.FTZ.AND P0, PT, R134, -INF , PT ;  /* 0xff8000008600780b */ /* 0x000fe20003f1d000 */
[----:B------:R2:W-:Y:S01]  /*4a00*/  MUFU.EX2 R159, R0 ;  /* 0x00000000009f7308 */ /* 0x0005e20000000800 */
[----:B------:R-:W-:Y:S01]  /*4a10*/  LDSM.16.MT88.4 R64, [R237+0x800] ;  /* 0x00080000ed40783b */ /* 0x000fe20000004200 */
[--C-:B------:R-:W-:Y:S02]  /*4a20*/  FFMA.FTZ R4, R25, c[0x0][0x2d0], -R3.reuse ;  /* 0x0000b40019047a23 */ /* 0x100fe40000010803 */
[----:B------:R-:W-:Y:S01]  /*4a30*/  FFMA.FTZ R139, R139, c[0x0][0x2d0], -R3 ;  /* 0x0000b4008b8b7a23 */ /* 0x000fe20000010803 */
[----:B------:R-:W-:Y:S03]  /*4a40*/  LDSM.16.MT88.4 R84, [R239] ;  /* 0x00000000ef54783b */ /* 0x000fe60000004200 */
[----:B------:R3:W-:Y:S01]  /*4a50*/  MUFU.EX2 R61, R2 ;  /* 0x00000002003d7308 */ /* 0x0007e20000000800 */
[----:B------:R-:W4:Y:S04]  /*4a60*/  LDSM.16.MT88.4 R92, [R238] ;  /* 0x00000000ee5c783b */ /* 0x000f280000004200 */
[----:B------:R-:W-:Y:S01]  /*4a70*/  LDSM.16.MT88.4 R104, [R239+0x2000] ;  /* 0x00200000ef68783b */ /* 0x000fe20000004200 */
[----:B--2---:R-:W-:-:S02]  /*4a80*/  FFMA.FTZ R0, R8, c[0x0][0x2d0], -R20 ;  /* 0x0000b40008007a23 */ /* 0x004fc40000010814 */
[----:B------:R2:W-:Y:S01]  /*4a90*/  MUFU.EX2 R60, R4 ;  /* 0x00000004003c7308 */ /* 0x0005e20000000800 */
[----:B------:R-:W5:Y:S04]  /*4aa0*/  LDSM.16.MT88.4 R72, [R236+0x2000] ;  /* 0x00200000ec48783b */ /* 0x000f680000004200 */
[----:B------:R-:W1:Y:S01]  /*4ab0*/  LDSM.16.MT88.4 R80, [R237+0x2000] ;  /* 0x00200000ed50783b */ /* 0x000e620000004200 */
[----:B---3--:R-:W-:Y:S02]  /*4ac0*/  FMUL.FTZ R2, R134, c[0x0][0x2d0] ;  /* 0x0000b40086027a20 */ /* 0x008fe40000410000 */
[----:B------:R3:W-:Y:S01]  /*4ad0*/  MUFU.EX2 R158, R0 ;  /* 0x00000000009e7308 */ /* 0x0007e20000000800 */
[----:B------:R-:W-:Y:S02]  /*4ae0*/  LDSM.16.MT88.4 R76, [R238+0x800] ;  /* 0x00080000ee4c783b */ /* 0x000fe40000004200 */
[----:B------:R-:W-:-:S02]  /*4af0*/  FSEL R2, R2, RZ, P0 ;  /* 0x000000ff02027208 */ /* 0x000fc40000000000 */
[----:B------:R-:W-:Y:S01]  /*4b00*/  LDSM.16.MT88.4 R116, [R238+0x2000] ;  /* 0x00200000ee74783b */ /* 0x000fe20000004200 */
[----:B------:R-:W-:Y:S02]  /*4b10*/  FSETP.NEU.FTZ.AND P0, PT, R133, -INF , PT ;  /* 0xff8000008500780b */ /* 0x000fe40003f1d000 */
[--C-:B--2---:R-:W-:Y:S02]  /*4b20*/  FFMA.FTZ R4, R35, c[0x0][0x2d0], -R2.reuse ;  /* 0x0000b40023047a23 */ /* 0x104fe40000010802 */
[--C-:B------:R-:W-:Y:S02]  /*4b30*/  FFMA.FTZ R131, R131, c[0x0][0x2d0], -R2.reuse ;  /* 0x0000b40083837a23 */ /* 0x100fe40000010802 */
[----:B------:R2:W-:Y:S01]  /*4b40*/  MUFU.EX2 R59, R4 ;  /* 0x00000004003b7308 */ /* 0x0005e20000000800 */
[----:B------:R-:W-:Y:S02]  /*4b50*/  FFMA.FTZ R128, R128, c[0x0][0x2d0], -R2 ;  /* 0x0000b40080807a23 */ /* 0x000fe40000010802 */
[----:B---3--:R-:W-:-:S05]  /*4b60*/  FFMA.FTZ R0, R11, c[0x0][0x2d0], -R20 ;  /* 0x0000b4000b007a23 */ /* 0x008fca0000010814 */
[----:B------:R3:W-:Y:S01]  /*4b70*/  MUFU.EX2 R180, R0 ;  /* 0x0000000000b47308 */ /* 0x0007e20000000800 */
[----:B--2---:R-:W-:-:S07]  /*4b80*/  FFMA.FTZ R4, R36, c[0x0][0x2d0], -R2 ;  /* 0x0000b40024047a23 */ /* 0x004fce0000010802 */
[----:B------:R-:W2:Y:S01]  /*4b90*/  MUFU.EX2 R58, R4 ;  /* 0x00000004003a7308 */ /* 0x000ea20000000800 */
[----:B---3--:R-:W-:-:S07]  /*4ba0*/  FFMA.FTZ R0, R12, c[0x0][0x2d0], -R20 ;  /* 0x0000b4000c007a23 */ /* 0x008fce0000010814 */
[----:B------:R3:W1:Y:S01]  /*4bb0*/  MUFU.EX2 R245, R0 ;  /* 0x0000000000f57308 */ /* 0x0006620000000800 */
[----:B--2---:R-:W-:Y:S01]  /*4bc0*/  F2FP.BF16.PACK_AB R6, R58, R59 ;  /* 0x0000003b3a06723e */ /* 0x004fe200000010ff */
[----:B---3--:R-:W-:Y:S01]  /*4bd0*/  FFMA.FTZ R0, R13, c[0x0][0x2d0], -R20 ;  /* 0x0000b4000d007a23 */ /* 0x008fe20000010814 */
[----:B-1----:R-:W-:-:S05]  /*4be0*/  F2FP.BF16.PACK_AB R18, R245, R180 ;  /* 0x000000b4f512723e */ /* 0x002fca00000010ff */
[----:B------:R1:W-:Y:S02]  /*4bf0*/  MUFU.EX2 R248, R0 ;  /* 0x0000000000f87308 */ /* 0x0003e40000000800 */
[----:B-1----:R-:W-:-:S06]  /*4c00*/  FFMA.FTZ R0, R15, c[0x0][0x2d0], -R20 ;  /* 0x0000b4000f007a23 */ /* 0x002fcc0000010814 */
[----:B------:R1:W2:Y:S02]  /*4c10*/  MUFU.EX2 R252, R0 ;  /* 0x0000000000fc7308 */ /* 0x0002a40000000800 */
[----:B-1----:R-:W-:Y:S01]  /*4c20*/  FFMA.FTZ R0, R23, c[0x0][0x2d0], -R20 ;  /* 0x0000b40017007a23 */ /* 0x002fe20000010814 */
[----:B--2---:R-:W-:-:S05]  /*4c30*/  F2FP.BF16.PACK_AB R8, R252, R248 ;  /* 0x000000f8fc08723e */ /* 0x004fca00000010ff */
[----:B------:R1:W2:Y:S02]  /*4c40*/  MUFU.EX2 R88, R0 ;  /* 0x0000000000587308 */ /* 0x0002a40000000800 */
[----:B-1----:R-:W-:-:S06]  /*4c50*/  FFMA.FTZ R0, R9, c[0x0][0x2d0], -R3 ;  /* 0x0000b40009007a23 */ /* 0x002fcc0000010803 */
[----:B------:R1:W-:Y:S02]  /*4c60*/  MUFU.EX2 R143, R0 ;  /* 0x00000000008f7308 */ /* 0x0003e40000000800 */
[----:B-1----:R-:W-:Y:S01]  /*4c70*/  FFMA.FTZ R0, R10, c[0x0][0x2d0], -R3 ;  /* 0x0000b4000a007a23 */ /* 0x002fe20000010803 */
[----:B--2---:R-:W-:-:S05]  /*4c80*/  F2FP.BF16.PACK_AB R10, R88, R61 ;  /* 0x0000003d580a723e */ /* 0x004fca00000010ff */
[----:B------:R1:W2:Y:S02]  /*4c90*/  MUFU.EX2 R23, R0 ;  /* 0x0000000000177308 */ /* 0x0002a40000000800 */
[----:B-1----:R-:W-:-:S06]  /*4ca0*/  FFMA.FTZ R0, R14, c[0x0][0x2d0], -R3 ;  /* 0x0000b4000e007a23 */ /* 0x002fcc0000010803 */
[----:B------:R1:W-:Y:S02]  /*4cb0*/  MUFU.EX2 R225, R0 ;  /* 0x0000000000e17308 */ /* 0x0003e40000000800 */
[----:B-1----:R-:W-:Y:S01]  /*4cc0*/  FFMA.FTZ R0, R16, c[0x0][0x2d0], -R3 ;  /* 0x0000b40010007a23 */ /* 0x002fe20000010803 */
[----:B------:R-:W-:-:S05]  /*4cd0*/  F2FP.BF16.PACK_AB R16, R158, R159 ;  /* 0x0000009f9e10723e */ /* 0x000fca00000010ff */
[----:B------:R1:W-:Y:S02]  /*4ce0*/  MUFU.EX2 R226, R0 ;  /* 0x0000000000e27308 */ /* 0x0003e40000000800 */
[----:B-1----:R-:W-:Y:S01]  /*4cf0*/  FFMA.FTZ R0, R17, c[0x0][0x2d0], -R3 ;  /* 0x0000b40011007a23 */ /* 0x002fe20000010803 */
[----:B--2---:R-:W-:-:S05]  /*4d00*/  F2FP.BF16.PACK_AB R17, R23, R143 ;  /* 0x0000008f1711723e */ /* 0x004fca00000010ff */
[----:B------:R1:W-:Y:S02]  /*4d10*/  MUFU.EX2 R227, R0 ;  /* 0x0000000000e37308 */ /* 0x0003e40000000800 */
[----:B-1----:R-:W-:-:S06]  /*4d20*/  FFMA.FTZ R0, R21, c[0x0][0x2d0], -R3 ;  /* 0x0000b40015007a23 */ /* 0x002fcc0000010803 */
        /* <DEDUP_REMOVED lines=16> */
[----:B-1----:R-:W-:Y:S02]  /*4e30*/  FFMA.FTZ R0, R31, c[0x0][0x2d0], -R2 ;  /* 0x0000b4001f007a23 */ /* 0x002fe40000010802 */
[----:B------:R-:W1:Y:S04]  /*4e40*/  LDSM.16.MT88.4 R28, [R236] ;  /* 0x00000000ec1c783b */ /* 0x000e680000004200 */
[----:B------:R2:W-:Y:S02]  /*4e50*/  MUFU.EX2 R41, R0 ;  /* 0x0000000000297308 */ /* 0x0005e40000000800 */
[----:B--2---:R-:W-:-:S05]  /*4e60*/  FMUL.FTZ R0, R133, c[0x0][0x2d0] ;  /* 0x0000b40085007a20 */ /* 0x004fca0000410000 */
[----:B------:R-:W-:-:S05]  /*4e70*/  FSEL R0, R0, RZ, P0 ;  /* 0x000000ff00007208 */ /* 0x000fca0000000000 */
[--C-:B------:R-:W-:Y:S01]  /*4e80*/  FFMA.FTZ R4, R19, c[0x0][0x2d0], -R0.reuse ;  /* 0x0000b40013047a23 */ /* 0x100fe20000010800 */
[----:B------:R-:W-:Y:S01]  /*4e90*/  F2FP.BF16.PACK_AB R19, R226, R225 ;  /* 0x000000e1e213723e */ /* 0x000fe200000010ff */
[--C-:B------:R-:W-:Y:S02]  /*4ea0*/  FFMA.FTZ R125, R125, c[0x0][0x2d0], -R0.reuse ;  /* 0x0000b4007d7d7a23 */ /* 0x100fe40000010800 */
[----:B------:R2:W-:Y:S04]  /*4eb0*/  MUFU.EX2 R182, R4 ;  /* 0x0000000400b67308 */ /* 0x0005e80000000800 */
[C---:B------:R-:W-:Y:S08]  /*4ec0*/  HMMA.16816.F32.BF16 R44, R16.reuse, R68, RZ ;  /* 0x00000044102c723c */ /* 0x040ff000000418ff */
[----:B----4-:R-:W-:Y:S01]  /*4ed0*/  HMMA.16816.F32.BF16 R52, R16, R92, RZ ;  /* 0x0000005c1034723c */ /* 0x010fe200000418ff */
[----:B--2---:R-:W-:-:S02]  /*4ee0*/  FFMA.FTZ R4, R27, c[0x0][0x2d0], -R0 ;  /* 0x0000b4001b047a23 */ /* 0x004fc40000010800 */
[----:B------:R-:W2:Y:S02]  /*4ef0*/  LDSM.16.MT88.4 R24, [R236+0x800] ;  /* 0x00080000ec18783b */ /* 0x000ea40000004200 */
[----:B------:R3:W4:Y:S03]  /*4f00*/  MUFU.EX2 R181, R4 ;  /* 0x0000000400b57308 */ /* 0x0007260000000800 */
[C---:B-----5:R-:W-:Y:S08]  /*4f10*/  HMMA.16816.F32.BF16 R112, R16.reuse, R72, RZ ;  /* 0x000000481070723c */ /* 0x060ff000000418ff */
[----:B------:R-:W-:Y:S01]  /*4f20*/  HMMA.16816.F32.BF16 R108, R16, R80, RZ ;  /* 0x00000050106c723c */ /* 0x000fe200000418ff */
[----:B---3--:R-:W-:Y:S01]  /*4f30*/  FFMA.FTZ R4, R32, c[0x0][0x2d0], -R0 ;  /* 0x0000b40020047a23 */ /* 0x008fe20000010800 */
[----:B----4-:R-:W-:-:S03]  /*4f40*/  F2FP.BF16.PACK_AB R13, R181, R182 ;  /* 0x000000b6b50d723e */ /* 0x010fc600000010ff */
[----:B------:R3:W-:Y:S02]  /*4f50*/  MUFU.EX2 R183, R4 ;  /* 0x0000000400b77308 */ /* 0x0007e40000000800 */
[----:B---3--:R-:W-:-:S06]  /*4f60*/  FFMA.FTZ R4, R33, c[0x0][0x2d0], -R0 ;  /* 0x0000b40021047a23 */ /* 0x008fcc0000010800 */
[----:B------:R3:W4:Y:S02]  /*4f70*/  MUFU.EX2 R204, R4 ;  /* 0x0000000400cc7308 */ /* 0x0007240000000800 */
[----:B---3--:R-:W-:Y:S01]  /*4f80*/  FFMA.FTZ R4, R34, c[0x0][0x2d0], -R0 ;  /* 0x0000b40022047a23 */ /* 0x008fe20000010800 */
[----:B----4-:R-:W-:-:S05]  /*4f90*/  F2FP.BF16.PACK_AB R15, R204, R183 ;  /* 0x000000b7cc0f723e */ /* 0x010fca00000010ff */
[----:B------:R3:W-:Y:S02]  /*4fa0*/  MUFU.EX2 R132, R4 ;  /* 0x0000000400847308 */ /* 0x0007e40000000800 */
[C---:B-1----:R-:W-:Y:S08]  /*4fb0*/  HMMA.16816.F32.BF16 R32, R12.reuse, R28, RZ ;  /* 0x0000001c0c20723c */ /* 0x042ff000000418ff */
[----:B------:R-:W-:Y:S01]  /*4fc0*/  HMMA.16816.F32.BF16 R48, R12, R84, RZ ;  /* 0x000000540c30723c */ /* 0x000fe200000418ff */
[----:B---3--:R-:W-:-:S04]  /*4fd0*/  FFMA.FTZ R4, R37, c[0x0][0x2d0], -R0 ;  /* 0x0000b40025047a23 */ /* 0x008fc80000010800 */
[----:B------:R1:W3:Y:S03]  /*4fe0*/  MUFU.EX2 R56, R4 ;  /* 0x0000000400387308 */ /* 0x0002e60000000800 */
[C---:B------:R-:W-:Y:S07]  /*4ff0*/  HMMA.16816.F32.BF16 R100, R12.reuse, R72, RZ ;  /* 0x000000480c64723c */ /* 0x040fee00000418ff */
[--C-:B------:R-:W-:Y:S01]  /*5000*/  FFMA.FTZ R72, R155, c[0x0][0x2d0], -R20.reuse ;  /* 0x0000b4009b487a23 */ /* 0x100fe20000010814 */
[----:B------:R-:W-:Y:S01]  /*5010*/  HMMA.16816.F32.BF16 R96, R12, R80, RZ ;  /* 0x000000500c60723c */ /* 0x000fe200000418ff */
[----:B------:R-:W-:-:S02]  /*5020*/  FFMA.FTZ R155, R153, c[0x0][0x2d0], -R20 ;  /* 0x0000b400999b7a23 */ /* 0x000fc40000010814 */
[--C-:B------:R-:W-:Y:S02]  /*5030*/  FFMA.FTZ R153, R151, c[0x0][0x2d0], -R20.reuse ;  /* 0x0000b40097997a23 */ /* 0x100fe40000010814 */
[----:B------:R-:W-:Y:S02]  /*5040*/  FFMA.FTZ R73, R156, c[0x0][0x2d0], -R20 ;  /* 0x0000b4009c497a23 */ /* 0x000fe40000010814 */
[----:B-1----:R-:W-:Y:S02]  /*5050*/  FFMA.FTZ R4, R38, c[0x0][0x2d0], -R0 ;  /* 0x0000b40026047a23 */ /* 0x002fe40000010800 */
[----:B------:R-:W-:Y:S01]  /*5060*/  HMMA.16816.F32.BF16 R36, R16, R28, RZ ;  /* 0x0000001c1024723c */ /* 0x000fe200000418ff */
[--C-:B------:R-:W-:Y:S01]  /*5070*/  FFMA.FTZ R81, R146, c[0x0][0x2d0], -R3.reuse ;  /* 0x0000b40092517a23 */ /* 0x100fe20000010803 */
[----:B------:R1:W-:Y:S01]  /*5080*/  MUFU.EX2 R62, R4 ;  /* 0x00000004003e7308 */ /* 0x0003e20000000800 */
[--C-:B------:R-:W-:Y:S02]  /*5090*/  FFMA.FTZ R146, R145, c[0x0][0x2d0], -R3.reuse ;  /* 0x0000b40091927a23 */ /* 0x100fe40000010803 */
[----:B------:R-:W-:-:S02]  /*50a0*/  FFMA.FTZ R145, R141, c[0x0][0x2d0], -R3 ;  /* 0x0000b4008d917a23 */ /* 0x000fc40000010803 */
[----:B------:R-:W-:Y:S01]  /*50b0*/  MOV R29, R5 ;  /* 0x00000005001d7202 */ /* 0x000fe20000000f00 */
[----:B------:R-:W-:Y:S01]  /*50c0*/  FFMA.FTZ R80, R157, c[0x0][0x2d0], -R20 ;  /* 0x0000b4009d507a23 */ /* 0x000fe20000010814 */
[----:B------:R-:W-:Y:S02]  /*50d0*/  MOV R28, R41 ;  /* 0x00000029001c7202 */ /* 0x000fe40000000f00 */
[----:B------:R-:W-:Y:S02]  /*50e0*/  F2FP.BF16.PACK_AB R9, R29, R227 ;  /* 0x000000e31d09723e */ /* 0x000fe400000010ff */
[----:B---3--:R-:W-:Y:S01]  /*50f0*/  F2FP.BF16.PACK_AB R5, R56, R132 ;  /* 0x000000843805723e */ /* 0x008fe200000010ff */
[----:B------:R-:W-:Y:S01]  /*5100*/  MUFU.EX2 R80, R80 ;  /* 0x0000005000507308 */ /* 0x000fe20000000800 */
[----:B-1----:R-:W-:-:S03]  /*5110*/  FFMA.FTZ R4, R40, c[0x0][0x2d0], -R0 ;  /* 0x0000b40028047a23 */ /* 0x002fc60000010800 */
[----:B------:R-:W-:Y:S04]  /*5120*/  HMMA.16816.F32.BF16 R184, R8, R64, R44 ;  /* 0x0000004008b8723c */ /* 0x000fe8000004182c */
[----:B------:R1:W3:Y:S04]  /*5130*/  MUFU.EX2 R63, R4 ;  /* 0x00000004003f7308 */ /* 0x0002e80000000800 */
[----:B------:R-:W-:Y:S07]  /*5140*/  HMMA.16816.F32.BF16 R40, R12, R68, RZ ;  /* 0x000000440c28723c */ /* 0x000fee00000418ff */
[----:B------:R-:W-:Y:S01]  /*5150*/  MOV R68, R56 ;  /* 0x0000003800447202 */ /* 0x000fe20000000f00 */
[----:B--2---:R-:W-:Y:S01]  /*5160*/  HMMA.16816.F32.BF16 R176, R8, R24, R36 ;  /* 0x0000001808b0723c */ /* 0x004fe20000041824 */
[--C-:B------:R-:W-:Y:S01]  /*5170*/  FFMA.FTZ R69, R154, c[0x0][0x2d0], -R20.reuse ;  /* 0x0000b4009a457a23 */ /* 0x100fe20000010814 */
[----:B-1----:R-:W-:Y:S01]  /*5180*/  F2FP.BF16.PACK_AB R4, R28, R207 ;  /* 0x000000cf1c04723e */ /* 0x002fe200000010ff */
[--C-:B------:R-:W-:Y:S01]  /*5190*/  FFMA.FTZ R154, R152, c[0x0][0x2d0], -R20.reuse ;  /* 0x0000b400989a7a23 */ /* 0x100fe20000010814 */
[----:B---3--:R-:W-:Y:S01]  /*51a0*/  F2FP.BF16.PACK_AB R7, R63, R62 ;  /* 0x0000003e3f07723e */ /* 0x008fe200000010ff */
[----:B------:R-:W-:Y:S01]  /*51b0*/  FFMA.FTZ R152, R150, c[0x0][0x2d0], -R20 ;  /* 0x0000b40096987a23 */ /* 0x000fe20000010814 */
[----:B------:R-:W-:-:S02]  /*51c0*/  MOV R151, R68 ;  /* 0x0000004400977202 */ /* 0x000fc40000000f00 */
[----:B------:R-:W-:Y:S01]  /*51d0*/  HMMA.16816.F32.BF16 R36, R16, R84, RZ ;  /* 0x000000541024723c */ /* 0x000fe200000418ff */
[----:B------:R-:W-:-:S06]  /*51e0*/  FFMA.FTZ R68, R149, c[0x0][0x2d0], -R3 ;  /* 0x0000b40095447a23 */ /* 0x000fcc0000010803 */
[----:B------:R-:W-:Y:S01]  /*51f0*/  MOV R84, R63 ;  /* 0x0000003f00547202 */ /* 0x000fe20000000f00 */
[----:B------:R-:W-:Y:S01]  /*5200*/  HMMA.16816.F32.BF16 R172, R4, R24, R32 ;  /* 0x0000001804ac723c */ /* 0x000fe20000041820 */
[----:B------:R-:W1:Y:S01]  /*5210*/  LDSM.16.MT88.4 R32, [R239+0x800] ;  /* 0x00080000ef20783b */ /* 0x000e620000004200 */
[----:B------:R-:W-:-:S05]  /*5220*/  MOV R85, R88 ;  /* 0x0000005800557202 */ /* 0x000fca0000000f00 */
[----:B------:R-:W-:Y:S01]  /*5230*/  MOV R24, R61 ;  /* 0x0000003d00187202 */ /* 0x000fe20000000f00 */
[----:B------:R-:W-:Y:S01]  /*5240*/  HMMA.16816.F32.BF16 R44, R12, R92, RZ ;  /* 0x0000005c0c2c723c */ /* 0x000fe200000418ff */
[----:B------:R-:W-:-:S04]  /*5250*/  MOV R25, R57 ;  /* 0x0000003900197202 */ /* 0x000fc80000000f00 */
[----:B------:R-:W-:Y:S01]  /*5260*/  MOV R149, R25 ;  /* 0x0000001900957202 */ /* 0x000fe20000000f00 */
[----:B------:R-:W-:Y:S01]  /*5270*/  FFMA.FTZ R25, R148, c[0x0][0x2d0], -R3 ;  /* 0x0000b40094197a23 */ /* 0x000fe20000010803 */
[----:B------:R-:W-:Y:S01]  /*5280*/  MOV R93, R62 ;  /* 0x0000003e005d7202 */ /* 0x000fe20000000f00 */
[----:B------:R-:W-:Y:S01]  /*5290*/  HMMA.16816.F32.BF16 R164, R4, R64, R40 ;  /* 0x0000004004a4723c */ /* 0x000fe20000041828 */
[----:B------:R-:W-:Y:S01]  /*52a0*/  MOV R92, R60 ;  /* 0x0000003c005c7202 */ /* 0x000fe20000000f00 */
[----:B------:R-:W-:Y:S04]  /*52b0*/  LDSM.16.MT88.4 R40, [R237+0x2800] ;  /* 0x00280000ed28783b */ /* 0x000fe80000004200 */
[----:B------:R-:W2:Y:S01]  /*52c0*/  LDSM.16.MT88.4 R60, [R239+0x2800] ;  /* 0x00280000ef3c783b */ /* 0x000ea20000004200 */
[----:B------:R-:W-:Y:S01]  /*52d0*/  MOV R65, R59 ;  /* 0x0000003b00417202 */ /* 0x000fe20000000f00 */
[----:B------:R-:W-:Y:S01]  /*52e0*/  HMMA.16816.F32.BF16 R88, R16, R104, RZ ;  /* 0x000000681058723c */ /* 0x000fe200000418ff */
[----:B------:R-:W-:-:S04]  /*52f0*/  MOV R64, R58 ;  /* 0x0000003a00407202 */ /* 0x000fc80000000f00 */
[----:B------:R-:W-:Y:S02]  /*5300*/  MOV R148, R64 ;  /* 0x0000004000947202 */ /* 0x000fe40000000f00 */
[----:B------:R-:W-:Y:S01]  /*5310*/  MOV R64, R24 ;  /* 0x0000001800407202 */ /* 0x000fe20000000f00 */
[----:B------:R-:W-:Y:S01]  /*5320*/  HMMA.16816.F32.BF16 R56, R12, R104, RZ ;  /* 0x000000680c38723c */ /* 0x000fe200000418ff */
[----:B------:R-:W-:Y:S02]  /*5330*/  FFMA.FTZ R24, R147, c[0x0][0x2d0], -R3 ;  /* 0x0000b40093187a23 */ /* 0x000fe40000010803 */
[----:B------:R-:W-:Y:S04]  /*5340*/  MUFU.EX2 R147, R25 ;  /* 0x0000001900937308 */ /* 0x000fe80000000800 */
[----:B------:R-:W-:Y:S01]  /*5350*/  FADD.FTZ R104, R22, R21 ;  /* 0x0000001516687221 */ /* 0x000fe20000010000 */
[C---:B------:R-:W-:Y:S08]  /*5360*/  HMMA.16816.F32.BF16 R200, R8.reuse, R76, R52 ;  /* 0x0000004c08c8723c */ /* 0x040ff00000041834 */
[-C--:B-1----:R-:W-:Y:S01]  /*5370*/  HMMA.16816.F32.BF16 R192, R8, R32.reuse, R36 ;  /* 0x0000002008c0723c */ /* 0x082fe20000041824 */
[----:B------:R-:W1:Y:S07]  /*5380*/  LDSM.16.MT88.4 R36, [R236+0x2800] ;  /* 0x00280000ec24783b */ /* 0x000e6e0000004200 */
[C---:B------:R-:W-:Y:S01]  /*5390*/  HMMA.16816.F32.BF16 R160, R4.reuse, R32, R48 ;  /* 0x0000002004a0723c */ /* 0x040fe20000041830 */
[----:B------:R-:W3:Y:S07]  /*53a0*/  LDSM.16.MT88.4 R48, [R238+0x2800] ;  /* 0x00280000ee30783b */ /* 0x000eee0000004200 */
[C---:B--2---:R-:W-:Y:S08]  /*53b0*/  HMMA.16816.F32.BF16 R220, R4.reuse, R60, R56 ;  /* 0x0000003c04dc723c */ /* 0x044ff00000041838 */
[C---:B------:R-:W-:Y:S08]  /*53c0*/  HMMA.16816.F32.BF16 R196, R4.reuse, R40, R96 ;  /* 0x0000002804c4723c */ /* 0x040ff00000041860 */
[C---:B------:R-:W-:Y:S08]  /*53d0*/  HMMA.16816.F32.BF16 R168, R4.reuse, R76, R44 ;  /* 0x0000004c04a8723c */ /* 0x040ff0000004182c */
[----:B------:R-:W-:Y:S01]  /*53e0*/  MOV R32, R220 ;  /* 0x000000dc00207202 */ /* 0x000fe20000000f00 */
[----:B-1----:R-:W-:Y:S01]  /*53f0*/  HMMA.16816.F32.BF16 R208, R4, R36, R100 ;  /* 0x0000002404d0723c */ /* 0x002fe20000041864 */
[----:B------:R-:W-:-:S02]  /*5400*/  MOV R33, R222 ;  /* 0x000000de00217202 */ /* 0x000fc40000000f00 */
[----:B------:R-:W-:Y:S02]  /*5410*/  MOV R150, R32 ;  /* 0x0000002000967202 */ /* 0x000fe40000000f00 */
[----:B------:R-:W-:Y:S02]  /*5420*/  MOV R32, R65 ;  /* 0x0000004100207202 */ /* 0x000fe40000000f00 */
[----:B------:R-:W-:Y:S01]  /*5430*/  MOV R65, R132 ;  /* 0x0000008400417202 */ /* 0x000fe20000000f00 */
[----:B------:R-:W-:Y:S01]  /*5440*/  FFMA.FTZ R132, R130, c[0x0][0x2d0], -R3 ;  /* 0x0000b40082847a23 */ /* 0x000fe20000010803 */
[----:B------:R-:W-:Y:S01]  /*5450*/  HMMA.16816.F32.BF16 R52, R16, R116, RZ ;  /* 0x000000741034723c */ /* 0x000fe200000418ff */
[----:B------:R-:W-:Y:S01]  /*5460*/  FADD.FTZ R3, R143, R23 ;  /* 0x000000178f037221 */ /* 0x000fe20000010000 */
[----:B------:R-:W-:Y:S01]  /*5470*/  MOV R105, R221 ;  /* 0x000000dd00697202 */ /* 0x000fe20000000f00 */
[--C-:B------:R-:W-:Y:S01]  /*5480*/  FFMA.FTZ R130, R142, c[0x0][0x2d0], -R2.reuse ;  /* 0x0000b4008e827a23 */ /* 0x100fe20000010802 */
[----:B------:R-:W-:Y:S01]  /*5490*/  MOV R156, R33 ;  /* 0x00000021009c7202 */ /* 0x000fe20000000f00 */
[----:B------:R-:W-:Y:S01]  /*54a0*/  FADD.FTZ R3, R225, R3 ;  /* 0x00000003e1037221 */ /* 0x000fe20000010000 */
[----:B------:R-:W-:Y:S01]  /*54b0*/  MOV R33, R92 ;  /* 0x0000005c00217202 */ /* 0x000fe20000000f00 */
[--C-:B------:R-:W-:Y:S01]  /*54c0*/  FFMA.FTZ R92, R129, c[0x0][0x2d0], -R2.reuse ;  /* 0x0000b400815c7a23 */ /* 0x100fe20000010802 */
[----:B------:R-:W-:Y:S01]  /*54d0*/  HMMA.16816.F32.BF16 R20, R12, R94, RZ ;  /* 0x0000005e0c14723c */ /* 0x000fe200000418ff */
[----:B------:R-:W-:Y:S01]  /*54e0*/  FFMA.FTZ R129, R137, c[0x0][0x2d0], -R2 ;  /* 0x0000b40089817a23 */ /* 0x000fe20000010802 */
[----:B------:R-:W-:Y:S01]  /*54f0*/  MOV R141, R65 ;  /* 0x00000041008d7202 */ /* 0x000fe20000000f00 */
[----:B------:R-:W-:Y:S01]  /*5500*/  FADD.FTZ R3, R226, R3 ;  /* 0x00000003e2037221 */ /* 0x000fe20000010000 */
[----:B------:R-:W-:Y:S01]  /*5510*/  MOV R143, R32 ;  /* 0x00000020008f7202 */ /* 0x000fe20000000f00 */
[----:B------:R-:W-:Y:S01]  /*5520*/  MUFU.EX2 R137, R69 ;  /* 0x0000004500897308 */ /* 0x000fe20000000800 */
[----:B------:R-:W-:-:S02]  /*5530*/  MOV R142, R33 ;  /* 0x00000021008e7202 */ /* 0x000fc40000000f00 */
[----:B------:R-:W-:Y:S05]  /*5540*/  HMMA.16816.F32.BF16 R44, R12, R116, RZ ;  /* 0x000000740c2c723c */ /* 0x000fea00000418ff */
[----:B------:R-:W-:Y:S02]  /*5550*/  MUFU.EX2 R92, R92 ;  /* 0x0000005c005c7308 */ /* 0x000fe40000000800 */
[----:B------:R-:W-:Y:S01]  /*5560*/  MOV R116, R28 ;  /* 0x0000001c00747202 */ /* 0x000fe20000000f00 */
[----:B------:R-:W-:Y:S01]  /*5570*/  HMMA.16816.F32.BF16 R188, R8, R36, R112 ;  /* 0x0000002408bc723c */ /* 0x000fe20000041870 */
[----:B------:R-:W-:-:S06]  /*5580*/  MOV R117, R29 ;  /* 0x0000001d00757202 */ /* 0x000fcc0000000f00 */
[----:B------:R-:W-:Y:S01]  /*5590*/  MOV R36, R223 ;  /* 0x000000df00247202 */ /* 0x000fe20000000f00 */
[----:B------:R-:W-:Y:S03]  /*55a0*/  HMMA.16816.F32.BF16 R96, R4, R78, R20 ;  /* 0x0000004e0460723c */ /* 0x000fe60000041814 */
[----:B------:R-:W-:-:S05]  /*55b0*/  MOV R157, R36 ;  /* 0x00000024009d7202 */ /* 0x000fca0000000f00 */
[----:B------:R-:W-:Y:S08]  /*55c0*/  HMMA.16816.F32.BF16 R20, R12, R74, RZ ;  /* 0x0000004a0c14723c */ /* 0x000ff000000418ff */
[C---:B------:R-:W-:Y:S08]  /*55d0*/  HMMA.16816.F32.BF16 R212, R8.reuse, R40, R108 ;  /* 0x0000002808d4723c */ /* 0x040ff0000004186c */
[----:B---3--:R-:W-:Y:S08]  /*55e0*/  HMMA.16816.F32.BF16 R220, R8, R48, R52 ;  /* 0x0000003008dc723c */ /* 0x008ff00000041834 */
[----:B------:R-:W-:Y:S08]  /*55f0*/  HMMA.16816.F32.BF16 R100, R4, R38, R20 ;  /* 0x000000260464723c */ /* 0x000ff00000041814 */
[----:B------:R-:W-:Y:S08]  /*5600*/  HMMA.16816.F32.BF16 R20, R12, R82, RZ ;  /* 0x000000520c14723c */ /* 0x000ff000000418ff */
[----:B------:R-:W-:Y:S08]  /*5610*/  HMMA.16816.F32.BF16 R228, R4, R48, R44 ;  /* 0x0000003004e4723c */ /* 0x000ff0000004182c */
[----:B------:R-:W-:Y:S08]  /*5620*/  HMMA.16816.F32.BF16 R56, R12, R30, RZ ;  /* 0x0000001e0c38723c */ /* 0x000ff000000418ff */
[----:B------:R-:W-:Y:S08]  /*5630*/  HMMA.16816.F32.BF16 R108, R4, R42, R20 ;  /* 0x0000002a046c723c */ /* 0x000ff00000041814 */
[C---:B------:R-:W-:Y:S08]  /*5640*/  HMMA.16816.F32.BF16 R52, R12.reuse, R70, RZ ;  /* 0x000000460c34723c */ /* 0x040ff000000418ff */
[C---:B------:R-:W-:Y:S08]  /*5650*/  HMMA.16816.F32.BF16 R44, R12.reuse, R86, RZ ;  /* 0x000000560c2c723c */ /* 0x040ff000000418ff */
[C---:B------:R-:W-:Y:S08]  /*5660*/  HMMA.16816.F32.BF16 R20, R12.reuse, R106, RZ ;  /* 0x0000006a0c14723c */ /* 0x040ff000000418ff */
[----:B------:R-:W-:Y:S08]  /*5670*/  HMMA.16816.F32.BF16 R12, R12, R118, RZ ;  /* 0x000000760c0c723c */ /* 0x000ff000000418ff */
[----:B------:R-:W-:Y:S07]  /*5680*/  HMMA.16816.F32.BF16 R216, R8, R60, R88 ;  /* 0x0000003c08d8723c */ /* 0x000fee0000041858 */
[--C-:B------:R-:W-:Y:S01]  /*5690*/  FFMA.FTZ R91, R138, c[0x0][0x2d0], -R2.reuse ;  /* 0x0000b4008a5b7a23 */ /* 0x100fe20000010802 */
[----:B------:R-:W-:Y:S01]  /*56a0*/  MOV R138, R84 ;  /* 0x00000054008a7202 */ /* 0x000fe20000000f00 */
[--C-:B------:R-:W-:Y:S01]  /*56b0*/  FFMA.FTZ R90, R140, c[0x0][0x2d0], -R2.reuse ;  /* 0x0000b4008c5a7a23 */ /* 0x100fe20000010802 */
[C---:B------:R-:W-:Y:S01]  /*56c0*/  HMMA.16816.F32.BF16 R56, R4.reuse, R26, R56 ;  /* 0x0000001a0438723c */ /* 0x040fe20000041838 */
[----:B------:R-:W-:Y:S01]  /*56d0*/  FFMA.FTZ R89, R144, c[0x0][0x2d0], -R2 ;  /* 0x0000b40090597a23 */ /* 0x000fe20000010802 */
[----:B------:R-:W-:Y:S01]  /*56e0*/  MOV R140, R64 ;  /* 0x00000040008c7202 */ /* 0x000fe20000000f00 */
[----:B------:R-:W-:Y:S01]  /*56f0*/  FADD.FTZ R2, R159, R158 ;  /* 0x0000009e9f027221 */ /* 0x000fe20000010000 */
[----:B------:R-:W-:Y:S01]  /*5700*/  MOV R158, R93 ;  /* 0x0000005d009e7202 */ /* 0x000fe20000000f00 */
[--C-:B------:R-:W-:Y:S01]  /*5710*/  FFMA.FTZ R84, R124, c[0x0][0x2d0], -R0.reuse ;  /* 0x0000b4007c547a23 */ /* 0x100fe20000010800 */
[----:B------:R-:W-:Y:S01]  /*5720*/  MOV R159, R85 ;  /* 0x00000055009f7202 */ /* 0x000fe20000000f00 */
[--C-:B------:R-:W-:Y:S01]  /*5730*/  FFMA.FTZ R88, R127, c[0x0][0x2d0], -R0.reuse ;  /* 0x0000b4007f587a23 */ /* 0x100fe20000010800 */
[----:B------:R-:W-:Y:S01]  /*5740*/  HMMA.16816.F32.BF16 R52, R4, R66, R52 ;  /* 0x000000420434723c */ /* 0x000fe20000041834 */
[--C-:B------:R-:W-:Y:S01]  /*5750*/  FFMA.FTZ R93, R126, c[0x0][0x2d0], -R0.reuse ;  /* 0x0000b4007e5d7a23 */ /* 0x100fe20000010800 */
[----:B------:R-:W1:Y:S01]  /*5760*/  MUFU.EX2 R89, R89 ;  /* 0x0000005900597308 */ /* 0x000e620000000800 */
[----:B------:R-:W-:-:S02]  /*5770*/  FFMA.FTZ R85, R123, c[0x0][0x2d0], -R0 ;  /* 0x0000b4007b557a23 */ /* 0x000fc40000010800 */
[--C-:B------:R-:W-:Y:S02]  /*5780*/  FFMA.FTZ R124, R122, c[0x0][0x2d0], -R0.reuse ;  /* 0x0000b4007a7c7a23 */ /* 0x100fe40000010800 */
[--C-:B------:R-:W-:Y:S01]  /*5790*/  FFMA.FTZ R126, R121, c[0x0][0x2d0], -R0.reuse ;  /* 0x0000b400797e7a23 */ /* 0x100fe20000010800 */
[C---:B------:R-:W-:Y:S01]  /*57a0*/  HMMA.16816.F32.BF16 R44, R4.reuse, R34, R44 ;  /* 0x00000022042c723c */ /* 0x040fe2000004182c */
[----:B------:R-:W-:Y:S01]  /*57b0*/  FFMA.FTZ R127, R120, c[0x0][0x2d0], -R0 ;  /* 0x0000b400787f7a23 */ /* 0x000fe20000010800 */
[----:B------:R-:W-:Y:S01]  /*57c0*/  MUFU.EX2 R84, R84 ;  /* 0x0000005400547308 */ /* 0x000fe20000000800 */
[----:B------:R-:W-:Y:S02]  /*57d0*/  FADD.FTZ R0, R180, R2 ;  /* 0x00000002b4007221 */ /* 0x000fe40000010000 */
[----:B------:R-:W-:Y:S02]  /*57e0*/  FADD.FTZ R2, R205, R104 ;  /* 0x00000068cd027221 */ /* 0x000fe40000010000 */
[----:B------:R-:W-:Y:S01]  /*57f0*/  FADD.FTZ R0, R245, R0 ;  /* 0x00000000f5007221 */ /* 0x000fe20000010000 */
[----:B------:R-:W-:Y:S01]  /*5800*/  HMMA.16816.F32.BF16 R120, R4, R62, R20 ;  /* 0x0000003e0478723c */ /* 0x000fe20000041814 */
[----:B------:R-:W-:Y:S01]  /*5810*/  FADD.FTZ R2, R206, R2 ;  /* 0x00000002ce027221 */ /* 0x000fe20000010000 */
[----:B------:R-:W2:Y:S01]  /*5820*/  MUFU.EX2 R180, R81 ;  /* 0x0000005100b47308 */ /* 0x000ea20000000800 */
[----:B------:R-:W-:Y:S01]  /*5830*/  FADD.FTZ R0, R248, R0 ;  /* 0x00000000f8007221 */ /* 0x000fe20000010000 */
[----:B-1----:R-:W-:-:S03]  /*5840*/  MOV R248, R89 ;  /* 0x0000005900f87202 */ /* 0x002fc60000000f00 */
[----:B------:R-:W-:Y:S01]  /*5850*/  FADD.FTZ R20, R227, R3 ;  /* 0x00000003e3147221 */ /* 0x000fe20000010000 */
[----:B------:R-:W-:Y:S01]  /*5860*/  HMMA.16816.F32.BF16 R112, R4, R50, R12 ;  /* 0x000000320470723c */ /* 0x000fe2000004180c */
[----:B------:R-:W1:Y:S01]  /*5870*/  LDSM.16.MT88.4 R12, [R236+0x1000] ;  /* 0x00100000ec0c783b */ /* 0x000e620000004200 */
[----:B------:R-:W-:Y:S01]  /*5880*/  MUFU.EX2 R144, R91 ;  /* 0x0000005b00907308 */ /* 0x000fe20000000800 */
[----:B------:R-:W-:Y:S01]  /*5890*/  MOV R22, R148 ;  /* 0x0000009400167202 */ /* 0x000fe20000000f00 */
[----:B------:R-:W-:Y:S01]  /*58a0*/  FADD.FTZ R3, R207, R2 ;  /* 0x00000002cf037221 */ /* 0x000fe20000010000 */
[----:B------:R-:W-:Y:S01]  /*58b0*/  MOV R148, R149 ;  /* 0x0000009500947202 */ /* 0x000fe20000000f00 */
[----:B------:R-:W-:Y:S01]  /*58c0*/  FADD.FTZ R2, R252, R0 ;  /* 0x00000000fc027221 */ /* 0x000fe20000010000 */
[----:B------:R-:W-:Y:S01]  /*58d0*/  MOV R149, R150 ;  /* 0x0000009600957202 */ /* 0x000fe20000000f00 */
[----:B------:R-:W-:Y:S01]  /*58e0*/  HMMA.16816.F32.BF16 R4, R16, R70, RZ ;  /* 0x000000461004723c */ /* 0x000fe200000418ff */
[----:B------:R-:W-:Y:S01]  /*58f0*/  MOV R23, R158 ;  /* 0x0000009e00177202 */ /* 0x000fe20000000f00 */
[----:B------:R-:W3:Y:S01]  /*5900*/  MUFU.EX2 R81, R90 ;  /* 0x0000005a00517308 */ /* 0x000ee20000000800 */
[----:B--2---:R-:W-:-:S02]  /*5910*/  MOV R227, R180 ;  /* 0x000000b400e37202 */ /* 0x004fc40000000f00 */
[----:B------:R-:W-:Y:S02]  /*5920*/  MOV R150, R156 ;  /* 0x0000009c00967202 */ /* 0x000fe40000000f00 */
[----:B------:R-:W-:Y:S01]  /*5930*/  MOV R71, R151 ;  /* 0x0000009700477202 */ /* 0x000fe20000000f00 */
[----:B------:R-:W-:Y:S01]  /*5940*/  HMMA.16816.F32.BF16 R28, R16, R30, RZ ;  /* 0x0000001e101c723c */ /* 0x000fe200000418ff */
[----:B------:R-:W-:Y:S01]  /*5950*/  MOV R70, R159 ;  /* 0x0000009f00467202 */ /* 0x000fe20000000f00 */
[----:B------:R-:W2:Y:S01]  /*5960*/  MUFU.EX2 R245, R85 ;  /* 0x0000005500f57308 */ /* 0x000ea20000000800 */
[----:B------:R-:W-:Y:S02]  /*5970*/  MOV R151, R157 ;  /* 0x0000009d00977202 */ /* 0x000fe40000000f00 */
[----:B------:R-:W-:Y:S02]  /*5980*/  MOV R252, R148 ;  /* 0x0000009400fc7202 */ /* 0x000fe40000000f00 */
[----:B------:R-:W-:-:S02]  /*5990*/  MOV R104, R149 ;  /* 0x0000009500687202 */ /* 0x000fc40000000f00 */
[----:B------:R-:W-:Y:S01]  /*59a0*/  MOV R0, R117 ;  /* 0x0000007500007202 */ /* 0x000fe20000000f00 */
[----:B------:R-:W-:Y:S04]  /*59b0*/  MUFU.EX2 R226, R88 ;  /* 0x0000005800e27308 */ /* 0x000fe80000000800 */
[----:B------:R-:W-:Y:S02]  /*59c0*/  FADD.FTZ R0, R0, R20 ;  /* 0x0000001400007221 */ /* 0x000fe40000010000 */
[----:B------:R-:W-:Y:S02]  /*59d0*/  HMMA.16816.F32.BF16 R64, R8, R66, R4 ;  /* 0x000000420840723c */ /* 0x000fe40000041804 */
[----:B------:R4:W5:Y:S06]  /*59e0*/  MUFU.EX2 R225, R93 ;  /* 0x0000005d00e17308 */ /* 0x00096c0000000800 */
[----:B------:R-:W-:Y:S02]  /*59f0*/  HMMA.16816.F32.BF16 R4, R16, R86, RZ ;  /* 0x000000561004723c */ /* 0x000fe400000418ff */
[----:B------:R-:W-:Y:S06]  /*5a00*/  MUFU.EX2 R20, R125 ;  /* 0x0000007d00147308 */ /* 0x000fec0000000800 */
[C---:B------:R-:W-:Y:S01]  /*5a10*/  HMMA.16816.F32.BF16 R28, R8.reuse, R26, R28 ;  /* 0x0000001a081c723c */ /* 0x040fe2000004181c */
[----:B----4-:R-:W-:Y:S11]  /*5a20*/  MOV R93, R84 ;  /* 0x00000054005d7202 */ /* 0x010ff60000000f00 */
[----:B------:R-:W-:Y:S04]  /*5a30*/  @!UPT UIADD3 URZ, URZ, URZ, URZ ;  /* 0x0000003f3f3ff290 */ /* 0x000fe8000fffe03f */
[----:B------:R-:W-:Y:S08]  /*5a40*/  HMMA.16816.F32.BF16 R32, R8, R34, R4 ;  /* 0x000000220820723c */ /* 0x000ff00000041804 */
[----:B------:R-:W-:Y:S01]  /*5a50*/  HMMA.16816.F32.BF16 R4, R16, R94, RZ ;  /* 0x0000005e1004723c */ /* 0x000fe200000418ff */
[----:B------:R-:W-:Y:S08]  /*5a60*/  MUFU.EX2 R95, R72 ;  /* 0x00000048005f7308 */ /* 0x000ff00000000800 */
[----:B------:R-:W-:Y:S11]  /*5a70*/  MUFU.EX2 R94, R24 ;  /* 0x00000018005e7308 */ /* 0x000ff60000000800 */
[----:B------:R-:W-:Y:S04]  /*5a80*/  @!UPT UIADD3 URZ, URZ, URZ, URZ ;  /* 0x0000003f3f3ff290 */ /* 0x000fe8000fffe03f */
[----:B------:R-:W-:Y:S08]  /*5a90*/  HMMA.16816.F32.BF16 R76, R8, R78, R4 ;  /* 0x0000004e084c723c */ /* 0x000ff00000041804 */
[----:B------:R-:W-:Y:S11]  /*5aa0*/  HMMA.16816.F32.BF16 R4, R16, R74, RZ ;  /* 0x0000004a1004723c */ /* 0x000ff600000418ff */
[----:B------:R-:W-:Y:S11]  /*5ab0*/  @!UPT UIADD3 URZ, URZ, URZ, URZ ;  /* 0x0000003f3f3ff290 */ /* 0x000ff6000fffe03f */
[----:B------:R-:W-:Y:S02]  /*5ac0*/  @!UPT UIADD3 URZ, URZ, URZ, URZ ;  /* 0x0000003f3f3ff290 */ /* 0x000fe4000fffe03f */
[----:B------:R-:W-:Y:S08]  /*5ad0*/  HMMA.16816.F32.BF16 R36, R8, R38, R4 ;  /* 0x000000260824723c */ /* 0x000ff00000041804 */
[----:B------:R-:W-:Y:S01]  /*5ae0*/  HMMA.16816.F32.BF16 R4, R16, R82, RZ ;  /* 0x000000521004723c */ /* 0x000fe200000418ff */
[----:B------:R-:W4:Y:S08]  /*5af0*/  MUFU.EX2 R83, R73 ;  /* 0x0000004900537308 */ /* 0x000f300000000800 */
[----:B------:R-:W1:Y:S11]  /*5b00*/  MUFU.EX2 R82, R68 ;  /* 0x0000004400527308 */ /* 0x000e760000000800 */
[----:B------:R-:W-:Y:S04]  /*5b10*/  @!UPT UIADD3 URZ, URZ, URZ, URZ ;  /* 0x0000003f3f3ff290 */ /* 0x000fe8000fffe03f */
[----:B------:R-:W-:Y:S08]  /*5b20*/  HMMA.16816.F32.BF16 R40, R8, R42, R4 ;  /* 0x0000002a0828723c */ /* 0x000ff00000041804 */
[C---:B------:R-:W-:Y:S07]  /*5b30*/  HMMA.16816.F32.BF16 R4, R16.reuse, R106, RZ ;  /* 0x0000006a1004723c */ /* 0x040fee00000418ff */
[----:B------:R-:W-:Y:S01]  /*5b40*/  MOV R106, R150 ;  /* 0x00000096006a7202 */ /* 0x000fe20000000f00 */
[----:B------:R-:W-:Y:S01]  /*5b50*/  HMMA.16816.F32.BF16 R16, R16, R118, RZ ;  /* 0x000000761010723c */ /* 0x000fe200000418ff */
[----:B------:R-:W-:Y:S11]  /*5b60*/  MOV R107, R151 ;  /* 0x00000097006b7202 */ /* 0x000ff60000000f00 */
[----:B------:R-:W-:Y:S04]  /*5b70*/  @!UPT UIADD3 URZ, URZ, URZ, URZ ;  /* 0x0000003f3f3ff290 */ /* 0x000fe8000fffe03f */
[C---:B------:R-:W-:Y:S07]  /*5b80*/  HMMA.16816.F32.BF16 R60, R8.reuse, R62, R4 ;  /* 0x0000003e083c723c */ /* 0x040fee0000041804 */
[----:B------:R-:W-:Y:S01]  /*5b90*/  FADD.FTZ R4, R182, R181 ;  /* 0x000000b5b6047221 */ /* 0x000fe20000010000 */
[----:B------:R-:W-:Y:S01]  /*5ba0*/  HMMA.16816.F32.BF16 R48, R8, R50, R16 ;  /* 0x000000320830723c */ /* 0x000fe20000041810 */
[----:B---3--:R-:W-:Y:S01]  /*5bb0*/  F2FP.BF16.PACK_AB R6, R248, R81 ;  /* 0x00000051f806723e */ /* 0x008fe200000010ff */
[----:B------:R-:W3:Y:S01]  /*5bc0*/  LDSM.16.MT88.4 R16, [R239+0x3000] ;  /* 0x00300000ef10783b */ /* 0x000ee20000004200 */
[----:B------:R-:W-:Y:S01]  /*5bd0*/  FADD.FTZ R4, R183, R4 ;  /* 0x00000004b7047221 */ /* 0x000fe20000010000 */
[----:B--2---:R-:W-:-:S02]  /*5be0*/  F2FP.BF16.PACK_AB R5, R93, R245 ;  /* 0x000000f55d05723e */ /* 0x004fc400000010ff */
[----:B-----5:R-:W-:Y:S01]  /*5bf0*/  F2FP.BF16.PACK_AB R7, R225, R226 ;  /* 0x000000e2e107723e */ /* 0x020fe200000010ff */
[----:B------:R-:W-:Y:S01]  /*5c00*/  FADD.FTZ R21, R204, R4 ;  /* 0x00000004cc157221 */ /* 0x000fe20000010000 */
[----:B----4-:R-:W-:Y:S02]  /*5c10*/  F2FP.BF16.PACK_AB R8, R83, R80 ;  /* 0x000000505308723e */ /* 0x010fe400000010ff */
[----:B-1----:R-:W-:Y:S02]  /*5c20*/  F2FP.BF16.PACK_AB R9, R147, R82 ;  /* 0x000000529309723e */ /* 0x002fe400000010ff */
[----:B------:R-:W-:Y:S02]  /*5c30*/  F2FP.BF16.PACK_AB R10, R137, R95 ;  /* 0x0000005f890a723e */ /* 0x000fe400000010ff */
[----:B------:R-:W-:Y:S02]  /*5c40*/  F2FP.BF16.PACK_AB R11, R227, R94 ;  /* 0x0000005ee30b723e */ /* 0x000fe400000010ff */
[----:B------:R-:W-:-:S05]  /*5c50*/  F2FP.BF16.PACK_AB R4, R144, R92 ;  /* 0x0000005c9004723e */ /* 0x000fca00000010ff */
[-C--:B------:R-:W-:Y:S08]  /*5c60*/  HMMA.16816.F32.BF16 R176, R8, R12.reuse, R176 ;  /* 0x0000000c08b0723c */ /* 0x080ff000000418b0 */
[----:B------:R-:W-:Y:S08]  /*5c70*/  HMMA.16816.F32.BF16 R172, R4, R12, R172 ;  /* 0x0000000c04ac723c */ /* 0x000ff000000418ac */
[-C--:B------:R-:W-:Y:S08]  /*5c80*/  HMMA.16816.F32.BF16 R180, R8, R14.reuse, R28 ;  /* 0x0000000e08b4723c */ /* 0x080ff0000004181c */
[----:B------:R-:W-:Y:S01]  /*5c90*/  HMMA.16816.F32.BF16 R24, R4, R14, R56 ;  /* 0x0000000e0418723c */ /* 0x000fe20000041838 */
[----:B------:R-:W1:Y:S07]  /*5ca0*/  LDSM.16.MT88.4 R12, [R237+0x1000] ;  /* 0x00100000ed0c783b */ /* 0x000e6e0000004200 */
[----:B---3--:R-:W-:Y:S08]  /*5cb0*/  HMMA.16816.F32.BF16 R60, R8, R18, R60 ;  /* 0x00000012083c723c */ /* 0x008ff0000004183c */
[----:B------:R-:W-:Y:S08]  /*5cc0*/  HMMA.16816.F32.BF16 R104, R4, R16, R104 ;  /* 0x000000100468723c */ /* 0x000ff00000041868 */
[-C--:B-1----:R-:W-:Y:S08]  /*5cd0*/  HMMA.16816.F32.BF16 R184, R8, R12.reuse, R184 ;  /* 0x0000000c08b8723c */ /* 0x082ff000000418b8 */
[----:B------:R-:W-:Y:S08]  /*5ce0*/  HMMA.16816.F32.BF16 R164, R4, R12, R164 ;  /* 0x0000000c04a4723c */ /* 0x000ff000000418a4 */
[-C--:B------:R-:W-:Y:S08]  /*5cf0*/  HMMA.16816.F32.BF16 R64, R8, R14.reuse, R64 ;  /* 0x0000000e0840723c */ /* 0x080ff00000041840 */
[----:B------:R-:W-:Y:S01]  /*5d00*/  HMMA.16816.F32.BF16 R28, R4, R14, R52 ;  /* 0x0000000e041c723c */ /* 0x000fe20000041834 */
[----:B------:R-:W1:Y:S07]  /*5d10*/  LDSM.16.MT88.4 R12, [R239+0x1000] ;  /* 0x00100000ef0c783b */ /* 0x000e6e0000004200 */
[-C--:B-1----:R-:W-:Y:S08]  /*5d20*/  HMMA.16816.F32.BF16 R192, R8, R12.reuse, R192 ;  /* 0x0000000c08c0723c */ /* 0x082ff000000418c0 */
[----:B------:R-:W-:Y:S07]  /*5d30*/  HMMA.16816.F32.BF16 R156, R4, R12, R160 ;  /* 0x0000000c049c723c */ /* 0x000fee00000418a0 */
[----:B------:R-:W-:Y:S01]  /*5d40*/  MOV R160, R70 ;  /* 0x0000004600a07202 */ /* 0x000fe20000000f00 */
[----:B------:R-:W-:Y:S01]  /*5d50*/  HMMA.16816.F32.BF16 R32, R8, R14, R32 ;  /* 0x0000000e0820723c */ /* 0x000fe20000041820 */
[----:B------:R-:W-:-:S02]  /*5d60*/  MOV R161, R252 ;  /* 0x000000fc00a17202 */ /* 0x000fc40000000f00 */
[----:B------:R-:W-:Y:S02]  /*5d70*/  MOV R162, R22 ;  /* 0x0000001600a27202 */ /* 0x000fe40000000f00 */
[----:B------:R-:W-:Y:S01]  /*5d80*/  MOV R163, R23 ;  /* 0x0000001700a37202 */ /* 0x000fe20000000f00 */
[----:B------:R-:W-:Y:S01]  /*5d90*/  MUFU.EX2 R22, R130 ;  /* 0x0000008200167308 */ /* 0x000fe20000000800 */
[----:B------:R-:W-:Y:S01]  /*5da0*/  MOV R252, R137 ;  /* 0x0000008900fc7202 */ /* 0x000fe20000000f00 */
[----:B------:R-:W-:Y:S01]  /*5db0*/  HMMA.16816.F32.BF16 R44, R4, R14, R44 ;  /* 0x0000000e042c723c */ /* 0x000fe2000004182c */
[----:B------:R-:W1:Y:S05]  /*5dc0*/  LDSM.16.MT88.4 R12, [R238+0x1000] ;  /* 0x00100000ee0c783b */ /* 0x000e6a0000004200 */
[----:B------:R-:W-:Y:S08]  /*5dd0*/  MUFU.EX2 R23, R146 ;  /* 0x0000009200177308 */ /* 0x000ff00000000800 */
[----:B------:R-:W2:Y:S01]  /*5de0*/  MUFU.EX2 R137, R145 ;  /* 0x0000009100897308 */ /* 0x000ea20000000800 */
[-C--:B-1----:R-:W-:Y:S08]  /*5df0*/  HMMA.16816.F32.BF16 R200, R8, R12.reuse, R200 ;  /* 0x0000000c08c8723c */ /* 0x082ff000000418c8 */
[----:B------:R-:W-:Y:S07]  /*5e00*/  HMMA.16816.F32.BF16 R148, R4, R12, R168 ;  /* 0x0000000c0494723c */ /* 0x000fee00000418a8 */
[----:B------:R-:W-:Y:S01]  /*5e10*/  MOV R171, R142 ;  /* 0x0000008e00ab7202 */ /* 0x000fe20000000f00 */
[----:B------:R-:W-:Y:S01]  /*5e20*/  HMMA.16816.F32.BF16 R204, R8, R14, R76 ;  /* 0x0000000e08cc723c */ /* 0x000fe2000004184c */
[----:B------:R-:W-:-:S02]  /*5e30*/  MOV R170, R140 ;  /* 0x0000008c00aa7202 */ /* 0x000fc40000000f00 */
[----:B------:R-:W-:Y:S01]  /*5e40*/  MOV R169, R141 ;  /* 0x0000008d00a97202 */ /* 0x000fe20000000f00 */
[----:B------:R-:W-:Y:S01]  /*5e50*/  FADD.FTZ R0, R171, R0 ;  /* 0x00000000ab007221 */ /* 0x000fe20000010000 */
[----:B------:R-:W-:Y:S01]  /*5e60*/  MOV R168, R116 ;  /* 0x0000007400a87202 */ /* 0x000fe20000000f00 */
[----:B------:R-:W-:Y:S01]  /*5e70*/  FADD.FTZ R2, R170, R2 ;  /* 0x00000002aa027221 */ /* 0x000fe20000010000 */
[----:B------:R-:W-:Y:S01]  /*5e80*/  MOV R78, R71 ;  /* 0x00000047004e7202 */ /* 0x000fe20000000f00 */
[----:B------:R-:W-:Y:S01]  /*5e90*/  HMMA.16816.F32.BF16 R72, R4, R14, R96 ;  /* 0x0000000e0448723c */ /* 0x000fe20000041860 */
[----:B------:R-:W1:Y:S01]  /*5ea0*/  LDSM.16.MT88.4 R12, [R236+0x3000] ;  /* 0x00300000ec0c783b */ /* 0x000e620000004200 */
[----:B------:R-:W-:Y:S01]  /*5eb0*/  MOV R77, R143 ;  /* 0x0000008f004d7202 */ /* 0x000fe20000000f00 */
[----:B------:R-:W-:Y:S01]  /*5ec0*/  FADD.FTZ R3, R168, R3 ;  /* 0x00000003a8037221 */ /* 0x000fe20000010000 */
[----:B------:R-:W-:Y:S02]  /*5ed0*/  MOV R79, R138 ;  /* 0x0000008a004f7202 */ /* 0x000fe40000000f00 */
[----:B------:R-:W-:Y:S01]  /*5ee0*/  MUFU.EX2 R138, R155 ;  /* 0x0000009b008a7308 */ /* 0x000fe20000000800 */
[----:B------:R-:W-:Y:S01]  /*5ef0*/  FADD.FTZ R3, R77, R3 ;  /* 0x000000034d037221 */ /* 0x000fe20000010000 */
[-C--:B-1----:R-:W-:Y:S08]  /*5f00*/  HMMA.16816.F32.BF16 R68, R8, R12.reuse, R188 ;  /* 0x0000000c0844723c */ /* 0x082ff000000418bc */
[----:B------:R-:W-:Y:S08]  /*5f10*/  HMMA.16816.F32.BF16 R208, R4, R12, R208 ;  /* 0x0000000c04d0723c */ /* 0x000ff000000418d0 */
[-C--:B------:R-:W-:Y:S08]  /*5f20*/  HMMA.16816.F32.BF16 R36, R8, R14.reuse, R36 ;  /* 0x0000000e0824723c */ /* 0x080ff00000041824 */
[----:B------:R-:W-:Y:S01]  /*5f30*/  HMMA.16816.F32.BF16 R88, R4, R14, R100 ;  /* 0x0000000e0458723c */ /* 0x000fe20000041864 */
[----:B------:R-:W1:Y:S07]  /*5f40*/  LDSM.16.MT88.4 R12, [R237+0x3000] ;  /* 0x00300000ed0c783b */ /* 0x000e6e0000004200 */
[----:B------:R-:W-:Y:S01]  /*5f50*/  HMMA.16816.F32.BF16 R100, R8, R16, R216 ;  /* 0x000000100864723c */ /* 0x000fe200000418d8 */
[----:B------:R-:W-:Y:S06]  /*5f60*/  MUFU.EX2 R217, R152 ;  /* 0x0000009800d97308 */ /* 0x000fec0000000800 */
[----:B------:R-:W-:Y:S01]  /*5f70*/  MOV R219, R93 ;  /* 0x0000005d00db7202 */ /* 0x000fe20000000f00 */
[----:B------:R-:W-:Y:S01]  /*5f80*/  HMMA.16816.F32.BF16 R16, R4, R18, R120 ;  /* 0x000000120410723c */ /* 0x000fe20000041878 */
[----:B------:R-:W-:Y:S01]  /*5f90*/  MUFU.EX2 R216, R132 ;  /* 0x0000008400d87308 */ /* 0x000fe20000000800 */
[----:B------:R-:W-:-:S07]  /*5fa0*/  MOV R218, R81 ;  /* 0x0000005100da7202 */ /* 0x000fce0000000f00 */
[----:B------:R2:W-:Y:S01]  /*5fb0*/  MUFU.EX2 R132, R129 ;  /* 0x0000008100847308 */ /* 0x0005e20000000800 */
[-C--:B-1----:R-:W-:Y:S07]  /*5fc0*/  HMMA.16816.F32.BF16 R84, R8, R12.reuse, R212 ;  /* 0x0000000c0854723c */ /* 0x082fee00000418d4 */
[----:B------:R-:W-:Y:S01]  /*5fd0*/  MUFU.EX2 R212, R154 ;  /* 0x0000009a00d47308 */ /* 0x000fe20000000800 */
[----:B--2---:R-:W-:Y:S01]  /*5fe0*/  F2FP.BF16.PACK_AB R129, R137, R23 ;  /* 0x000000178981723e */ /* 0x004fe200000010ff */
[----:B------:R-:W-:Y:S06]  /*5ff0*/  HMMA.16816.F32.BF16 R140, R4, R12, R196 ;  /* 0x0000000c048c723c */ /* 0x000fec00000418c4 */
[----:B------:R-:W1:Y:S02]  /*6000*/  MUFU.EX2 R215, R153 ;  /* 0x0000009900d77308 */ /* 0x000e640000000800 */
[-C--:B------:R-:W-:Y:S06]  /*6010*/  HMMA.16816.F32.BF16 R40, R8, R14.reuse, R40 ;  /* 0x0000000e0828723c */ /* 0x080fec0000041828 */
[----:B------:R-:W2:Y:S02]  /*6020*/  MUFU.EX2 R214, R139 ;  /* 0x0000008b00d67308 */ /* 0x000ea40000000800 */
[----:B------:R-:W-:Y:S01]  /*6030*/  HMMA.16816.F32.BF16 R56, R4, R14, R108 ;  /* 0x0000000e0438723c */ /* 0x000fe2000004186c */
[----:B------:R-:W3:Y:S05]  /*6040*/  LDSM.16.MT88.4 R12, [R238+0x3000] ;  /* 0x00300000ee0c783b */ /* 0x000eea0000004200 */
[----:B------:R2:W-:Y:S01]  /*6050*/  MUFU.EX2 R139, R131 ;  /* 0x00000083008b7308 */ /* 0x0005e20000000800 */
[----:B-1----:R-:W-:Y:S01]  /*6060*/  F2FP.BF16.PACK_AB R130, R217, R215 ;  /* 0x000000d7d982723e */ /* 0x002fe200000010ff */
[----:B------:R-:W-:Y:S04]  /*6070*/  LDSM.16.MT88.4 R152, [R239+0x1800] ;  /* 0x00180000ef98783b */ /* 0x000fe80000004200 */
[----:B------:R-:W-:Y:S02]  /*6080*/  LDSM.16.MT88.4 R108, [R239+0x3800] ;  /* 0x00380000ef6c783b */ /* 0x000fe40000004200 */
[----:B------:R1:W4:Y:S01]  /*6090*/  MUFU.EX2 R213, R128 ;  /* 0x0000008000d57308 */ /* 0x0003220000000800 */
[----:B--2---:R-:W-:-:S02]  /*60a0*/  F2FP.BF16.PACK_AB R131, R216, R214 ;  /* 0x000000d6d883723e */ /* 0x004fc400000010ff */
[----:B-1----:R-:W-:Y:S01]  /*60b0*/  F2FP.BF16.PACK_AB R128, R212, R138 ;  /* 0x0000008ad480723e */ /* 0x002fe200000010ff */
[C---:B---3--:R-:W-:Y:S08]  /*60c0*/  HMMA.16816.F32.BF16 R120, R4.reuse, R12, R228 ;  /* 0x0000000c0478723c */ /* 0x048ff000000418e4 */
[----:B------:R-:W-:Y:S07]  /*60d0*/  HMMA.16816.F32.BF16 R52, R4, R14, R112 ;  /* 0x0000000e0434723c */ /* 0x000fee0000041870 */
[----:B------:R-:W-:Y:S01]  /*60e0*/  FADD.FTZ R4, R169, R21 ;  /* 0x00000015a9047221 */ /* 0x000fe20000010000 */
[----:B------:R-:W-:Y:S01]  /*60f0*/  HMMA.16816.F32.BF16 R116, R8, R12, R220 ;  /* 0x0000000c0874723c */ /* 0x000fe200000418dc */
[----:B------:R-:W1:Y:S01]  /*6100*/  LDSM.16.MT88.4 R168, [R236+0x1800] ;  /* 0x00180000eca8783b */ /* 0x000e620000004200 */
[----:B------:R4:W-:Y:S01]  /*6110*/  MUFU.EX2 R13, R126 ;  /* 0x0000007e000d7308 */ /* 0x0009e20000000800 */
[----:B------:R-:W-:-:S02]  /*6120*/  FADD.FTZ R5, R78, R4 ;  /* 0x000000044e057221 */ /* 0x000fc40000010000 */
[----:B------:R-:W-:Y:S02]  /*6130*/  FADD.FTZ R4, R160, R2 ;  /* 0x00000002a0047221 */ /* 0x000fe40000010000 */
[----:B------:R-:W-:Y:S01]  /*6140*/  FADD.FTZ R2, R161, R0 ;  /* 0x00000000a1027221 */ /* 0x000fe20000010000 */
[----:B------:R-:W-:Y:S01]  /*6150*/  HMMA.16816.F32.BF16 R48, R8, R14, R48 ;  /* 0x0000000e0830723c */ /* 0x000fe20000041830 */
[----:B------:R-:W-:Y:S01]  /*6160*/  FADD.FTZ R0, R162, R3 ;  /* 0x00000003a2007221 */ /* 0x000fe20000010000 */
[----:B------:R-:W-:Y:S01]  /*6170*/  MOV R221, R144 ;  /* 0x0000009000dd7202 */ /* 0x000fe20000000f00 */
[----:B------:R-:W-:Y:S01]  /*6180*/  FADD.FTZ R5, R163, R5 ;  /* 0x00000005a3057221 */ /* 0x000fe20000010000 */
[----:B------:R-:W-:Y:S01]  /*6190*/  MOV R220, R147 ;  /* 0x0000009300dc7202 */ /* 0x000fe20000000f00 */
[----:B------:R-:W-:Y:S01]  /*61a0*/  FADD.FTZ R3, R80, R4 ;  /* 0x0000000450037221 */ /* 0x000fe20000010000 */
[----:B------:R-:W-:Y:S01]  /*61b0*/  LDSM.16.MT88.4 R144, [R238+0x1800] ;  /* 0x00180000ee90783b */ /* 0x000fe20000004200 */
[----:B------:R-:W-:Y:S01]  /*61c0*/  FADD.FTZ R10, R92, R0 ;  /* 0x000000005c0a7221 */ /* 0x000fe20000010000 */
[----:B------:R-:W-:Y:S01]  /*61d0*/  MOV R223, R94 ;  /* 0x0000005e00df7202 */ /* 0x000fe20000000f00 */
[----:B------:R-:W-:Y:S01]  /*61e0*/  FADD.FTZ R12, R79, R5 ;  /* 0x000000054f0c7221 */ /* 0x000fe20000010000 */
[----:B------:R-:W2:Y:S01]  /*61f0*/  LDL R0, [R1+0x44] ;  /* 0x0000440001007983 */ /* 0x000ea20000100800 */
[----:B------:R-:W-:Y:S01]  /*6200*/  MOV R222, R95 ;  /* 0x0000005f00de7202 */ /* 0x000fe20000000f00 */
[----:B------:R-:W-:Y:S01]  /*6210*/  FADD.FTZ R11, R82, R2 ;  /* 0x00000002520b7221 */ /* 0x000fe20000010000 */
[----:B------:R-:W-:Y:S01]  /*6220*/  MOV R8, c[0x0][0x2ac] ;  /* 0x0000ab0000087a02 */ /* 0x000fe20000000f00 */
[----:B------:R-:W3:Y:S01]  /*6230*/  LDSM.16.MT88.4 R4, [R238+0x3800] ;  /* 0x00380000ee04783b */ /* 0x000ee20000004200 */
[----:B------:R5:W1:Y:S03]  /*6240*/  MUFU.EX2 R15, R124 ;  /* 0x0000007c000f7308 */ /* 0x000a660000000800 */
[----:B------:R-:W3:Y:S04]  /*6250*/  LDSM.16.MT88.4 R76, [R236+0x3800] ;  /* 0x00380000ec4c783b */ /* 0x000ee80000004200 */
[----:B------:R-:W3:Y:S01]  /*6260*/  LDSM.16.MT88.4 R160, [R237+0x1800] ;  /* 0x00180000eda0783b */ /* 0x000ee20000004200 */
[----:B------:R-:W1:Y:S03]  /*6270*/  MUFU.EX2 R14, R127 ;  /* 0x0000007f000e7308 */ /* 0x000e660000000800 */
[----:B------:R-:W3:Y:S01]  /*6280*/  LDSM.16.MT88.4 R92, [R237+0x3800] ;  /* 0x00380000ed5c783b */ /* 0x000ee20000004200 */
[----:B------:R-:W-:Y:S01]  /*6290*/  IMAD R8, R8, c[0x0][0x1d0], RZ ;  /* 0x0000740008087a24 */ /* 0x000fe200078e02ff */
[----:B----4-:R-:W-:Y:S01]  /*62a0*/  F2FP.BF16.PACK_AB R126, R213, R139 ;  /* 0x0000008bd57e723e */ /* 0x010fe200000010ff */
[----:B------:R-:W-:Y:S01]  /*62b0*/  FADD.FTZ R9, R83, R3 ;  /* 0x0000000353097221 */ /* 0x000fe20000010000 */
[----:B-----5:R-:W-:-:S02]  /*62c0*/  F2FP.BF16.PACK_AB R124, R132, R22 ;  /* 0x00000016847c723e */ /* 0x020fc400000010ff */
[----:B-1----:R-:W-:Y:S01]  /*62d0*/  F2FP.BF16.PACK_AB R125, R15, R20 ;  /* 0x000000140f7d723e */ /* 0x002fe200000010ff */
[----:B------:R-:W-:Y:S01]  /*62e0*/  FADD.FTZ R3, R221, R10 ;  /* 0x0000000add037221 */ /* 0x000fe20000010000 */
[----:B------:R-:W-:-:S03]  /*62f0*/  F2FP.BF16.PACK_AB R127, R14, R13 ;  /* 0x0000000d0e7f723e */ /* 0x000fc600000010ff */
[----:B------:R-:W-:Y:S01]  /*6300*/  FADD.FTZ R3, R218, R3 ;  /* 0x00000003da037221 */ /* 0x000fe20000010000 */
[C---:B------:R-:W-:Y:S08]  /*6310*/  HMMA.16816.F32.BF16 R176, R128.reuse, R168, R176 ;  /* 0x000000a880b0723c */ /* 0x040ff000000418b0 */
[-C--:B---3--:R-:W-:Y:S08]  /*6320*/  HMMA.16816.F32.BF16 R116, R128, R4.reuse, R116 ;  /* 0x000000048074723c */ /* 0x088ff00000041874 */
[----:B------:R-:W-:Y:S07]  /*6330*/  HMMA.16816.F32.BF16 R120, R124, R4, R120 ;  /* 0x000000047c78723c */ /* 0x000fee0000041878 */
[----:B------:R-:W-:Y:S01]  /*6340*/  FADD.FTZ R4, R222, R9 ;  /* 0x00000009de047221 */ /* 0x000fe20000010000 */
[----:B------:R-:W-:Y:S03]  /*6350*/  HMMA.16816.F32.BF16 R200, R128, R144, R200 ;  /* 0x0000009080c8723c */ /* 0x000fe600000418c8 */
[----:B------:R-:W-:-:S05]  /*6360*/  FADD.FTZ R4, R252, R4 ;  /* 0x00000004fc047221 */ /* 0x000fca0000010000 */
[----:B------:R-:W-:Y:S01]  /*6370*/  HMMA.16816.F32.BF16 R204, R128, R146, R204 ;  /* 0x0000009280cc723c */ /* 0x000fe200000418cc */
[----:B------:R-:W-:-:S07]  /*6380*/  FADD.FTZ R4, R138, R4 ;  /* 0x000000048a047221 */ /* 0x000fce0000010000 */
[C---:B------:R-:W-:Y:S08]  /*6390*/  HMMA.16816.F32.BF16 R148, R124.reuse, R144, R148 ;  /* 0x000000907c94723c */ /* 0x040ff00000041894 */
[----:B------:R-:W-:Y:S01]  /*63a0*/  HMMA.16816.F32.BF16 R144, R124, R146, R72 ;  /* 0x000000927c90723c */ /* 0x000fe20000041848 */
[----:B------:R-:W-:-:S07]  /*63b0*/  FADD.FTZ R4, R212, R4 ;  /* 0x00000004d4047221 */ /* 0x000fce0000010000 */
[C---:B------:R-:W-:Y:S08]  /*63c0*/  HMMA.16816.F32.BF16 R68, R128.reuse, R76, R68 ;  /* 0x0000004c8044723c */ /* 0x040ff00000041844 */
[----:B------:R-:W-:Y:S08]  /*63d0*/  HMMA.16816.F32.BF16 R80, R128, R78, R36 ;  /* 0x0000004e8050723c */ /* 0x000ff00000041824 */
[C---:B------:R-:W-:Y:S08]  /*63e0*/  HMMA.16816.F32.BF16 R72, R124.reuse, R76, R208 ;  /* 0x0000004c7c48723c */ /* 0x040ff000000418d0 */
[C---:B------:R-:W-:Y:S08]  /*63f0*/  HMMA.16816.F32.BF16 R76, R124.reuse, R78, R88 ;  /* 0x0000004e7c4c723c */ /* 0x040ff00000041858 */
[----:B------:R-:W-:Y:S08]  /*6400*/  HMMA.16816.F32.BF16 R172, R124, R168, R172 ;  /* 0x000000a87cac723c */ /* 0x000ff000000418ac */
[C---:B------:R-:W-:Y:S08]  /*6410*/  HMMA.16816.F32.BF16 R180, R128.reuse, R170, R180 ;  /* 0x000000aa80b4723c */ /* 0x040ff000000418b4 */
[-C--:B------:R-:W-:Y:S08]  /*6420*/  HMMA.16816.F32.BF16 R184, R128, R160.reuse, R184 ;  /* 0x000000a080b8723c */ /* 0x080ff000000418b8 */
[----:B------:R-:W-:Y:S08]  /*6430*/  HMMA.16816.F32.BF16 R164, R124, R160, R164 ;  /* 0x000000a07ca4723c */ /* 0x000ff000000418a4 */
[C---:B------:R-:W-:Y:S08]  /*6440*/  HMMA.16816.F32.BF16 R188, R128.reuse, R162, R64 ;  /* 0x000000a280bc723c */ /* 0x040ff00000041840 */
[-C--:B------:R-:W-:Y:S08]  /*6450*/  HMMA.16816.F32.BF16 R192, R128, R152.reuse, R192 ;  /* 0x0000009880c0723c */ /* 0x080ff000000418c0 */
[----:B------:R-:W-:Y:S08]  /*6460*/  HMMA.16816.F32.BF16 R156, R124, R152, R156 ;  /* 0x000000987c9c723c */ /* 0x000ff0000004189c */
        /* <DEDUP_REMOVED lines=11> */
[----:B--2---:R-:W-:-:S05]  /*6520*/  @P4 IMAD.HI.U32 R2, R0, c[0x0][0x2c8], RZ ;  /* 0x0000b20000024a27 */ /* 0x004fca00078e00ff */
[----:B------:R-:W-:-:S04]  /*6530*/  @P4 SHF.R.U32.HI R0, RZ, c[0x0][0x2cc], R2 ;  /* 0x0000b300ff004a19 */ /* 0x000fc80000011602 */
[----:B------:R-:W-:-:S04]  /*6540*/  IADD3 R0, R0, -c[0x0][0x168], R8 ;  /* 0x80005a0000007a10 */ /* 0x000fc80007ffe008 */
[----:B------:R-:W-:-:S04]  /*6550*/  SHF.R.S32.HI R2, RZ, 0x1f, R0 ;  /* 0x0000001fff027819 */ /* 0x000fc80000011400 */
[----:B------:R-:W-:Y:S01]  /*6560*/  LEA.HI R8, R2, R0, RZ, 0x6 ;  /* 0x0000000002087211 */ /* 0x000fe200078f30ff */
        /* <DEDUP_REMOVED lines=9> */
[----:B------:R-:W-:Y:S01]  /*6600*/  FADD.FTZ R2, R225, R5 ;  /* 0x00000005e1027221 */ /* 0x000fe20000010000 */
[----:B------:R-:W-:Y:S01]  /*6610*/  HMMA.16816.F32.BF16 R108, R124, R110, R16 ;  /* 0x0000006e7c6c723c */ /* 0x000fe20000041810 */
[----:B------:R-:W-:Y:S02]  /*6620*/  FADD.FTZ R5, R132, R0 ;  /* 0x0000000084057221 */ /* 0x000fe40000010000 */
[----:B------:R-:W-:-:S05]  /*6630*/  FADD.FTZ R0, R20, R2 ;  /* 0x0000000214007221 */ /* 0x000fca0000010000 */
[----:B------:R-:W-:Y:S01]  /*6640*/  HMMA.16816.F32.BF16 R128, R128, R6, R48 ;  /* 0x000000068080723c */ /* 0x000fe20000041830 */
[----:B------:R-:W-:-:S07]  /*6650*/  FADD.FTZ R0, R15, R0 ;  /* 0x000000000f007221 */ /* 0x000fce0000010000 */
[----:B------:R-:W-:Y:S07]  /*6660*/  HMMA.16816.F32.BF16 R124, R124, R6, R52 ;  /* 0x000000067c7c723c */ /* 0x000fee0000041834 */
[----:B------:R-:W-:Y:S01]  /*6670*/  FADD.FTZ R6, R137, R3 ;  /* 0x0000000389067221 */ /* 0x000fe20000010000 */
[----:B------:R-:W-:Y:S01]  /*6680*/  SHF.R.S32.HI R3, RZ, 0x6, R8 ;  /* 0x00000006ff037819 */ /* 0x000fe20000011408 */
[----:B------:R-:W-:-:S03]  /*6690*/  FADD.FTZ R0, R13, R0 ;  /* 0x000000000d007221 */ /* 0x000fc60000010000 */
[----:B------:R-:W-:Y:S01]  /*66a0*/  IMNMX R7, RZ, R3, !PT ;  /* 0x00000003ff077217 */ /* 0x000fe20007800200 */
[----:B------:R-:W-:Y:S02]  /*66b0*/  FADD.FTZ R3, R215, R4 ;  /* 0x00000004d7037221 */ /* 0x000fe40000010000 */
[----:B------:R-:W-:Y:S02]  /*66c0*/  FADD.FTZ R2, R214, R6 ;  /* 0x00000006d6027221 */ /* 0x000fe40000010000 */
[----:B------:R-:W-:Y:S02]  /*66d0*/  FADD.FTZ R4, R139, R5 ;  /* 0x000000058b047221 */ /* 0x000fe40000010000 */
[----:B------:R-:W-:Y:S02]  /*66e0*/  FADD.FTZ R5, R217, R3 ;  /* 0x00000003d9057221 */ /* 0x000fe40000010000 */
[----:B------:R-:W-:Y:S02]  /*66f0*/  FADD.FTZ R3, R216, R2 ;  /* 0x00000002d8037221 */ /* 0x000fe40000010000 */
[----:B------:R-:W-:Y:S01]  /*6700*/  FADD.FTZ R0, R14, R0 ;  /* 0x000000000e007221 */ /* 0x000fe20000010000 */
[----:B------:R1:W-:Y:S01]  /*6710*/  STL [R1+0x14], R7 ;  /* 0x0000140701007387 */ /* 0x0003e20000100800 */
[----:B------:R-:W-:-:S03]  /*6720*/  FADD.FTZ R2, R213, R4 ;  /* 0x00000004d5027221 */ /* 0x000fc60000010000 */
[----:B------:R1:W-:Y:S01]  /*6730*/  STL [R1+0x4], R5 ;  /* 0x0000040501007387 */ /* 0x0003e20000100800 */
[----:B------:R-:W-:-:S03]  /*6740*/  IADD3 R248, R224, -0x2, RZ ;  /* 0xfffffffee0f87810 */ /* 0x000fc60007ffe0ff */
[----:B------:R1:W-:Y:S04]  /*6750*/  STL [R1], R3 ;  /* 0x0000000301007387 */ /* 0x0003e80000100800 */
[----:B------:R1:W-:Y:S04]  /*6760*/  STL [R1+0xc], R0 ;  /* 0x00000c0001007387 */ /* 0x0003e80000100800 */
[----:B------:R1:W-:Y:S01]  /*6770*/  STL [R1+0x8], R2 ;  /* 0x0000080201007387 */ /* 0x0003e20000100800 */
[----:B------:R-:W-:Y:S11]  /*6780*/  ISETP.GE.AND P0, PT, R248, R7, PT ;  /* 0x00000007f800720c */ /* 0x000ff60003f06270 */
[----:B------:R-:W-:Y:S02]  /*6790*/  @!UPT UIADD3 URZ, URZ, URZ, URZ ;  /* 0x0000003f3f3ff290 */ /* 0x000fe4000fffe03f */
[----:B------:R-:W-:Y:S05]  /*67a0*/  @!P0 BRA `(.L_x_1649) ;  /* 0x00004af000008947 */ /* 0x000fea0003800000 */
[----:B------:R-:W-:Y:S01]  /*67b0*/  IMAD.MOV.U32 R138, RZ, RZ, R135 ;  /* 0x000000ffff8a7224 */ /* 0x000fe200078e0087 */
[----:B------:R-:W-:Y:S01]  /*67c0*/  MOV R140, R133 ;  /* 0x00000085008c7202 */ /* 0x000fe20000000f00 */
[----:B------:R-:W-:Y:S01]  /*67d0*/  IMAD.MOV.U32 R137, RZ, RZ, R136 ;  /* 0x000000ffff897224 */ /* 0x000fe200078e0088 */
[----:B------:R-:W-:Y:S02]  /*67e0*/  MOV R139, R134 ;  /* 0x00000086008b7202 */ /* 0x000fe40000000f00 */
.L_x_1660:
[----:B------:R-:W-:Y:S04]  /*67f0*/  DEPBAR.LE SB0, 0x0 ;  /* 0x000080000000791a */ /* 0x000fe80000000000 */
[----:B------:R-:W-:Y:S01]  /*6800*/  WARPSYNC 0xffffffff ;  /* 0xffffffff00007948 */ /* 0x000fe20003800000 */
[----:B------:R-:W-:Y:S01]  /*6810*/  BAR.SYNC.DEFER_BLOCKING 0x0 ;  /* 0x0000000000007b1d */ /* 0x000fe20000010000 */
[----:B------:R-:W-:Y:S05]  /*6820*/  ISETP.GE.AND P0, PT, R248, RZ, PT ;  /* 0x000000fff800720c */ /* 0x000fea0003f06270 */
[----:B------:R2:W3:Y:S01]  /*6830*/  LDSM.16.M88.4 R64, [R240] ;  /* 0x00000000f040783b */ /* 0x0004e20000000200 */
[----:B------:R-:W-:Y:S03]  /*6840*/  BSSY B0, `(.L_x_1650) ;  /* 0x0000052000007945 */ /* 0x000fe60003800000 */
[----:B------:R2:W4:Y:S04]  /*6850*/  LDSM.16.M88.4 R60, [R240+0x2000] ;  /* 0x00200000f03c783b */ /* 0x0005280000000200 */
[----:B------:R2:W1:Y:S04]  /*6860*/  LDSM.16.M88.4 R16, [R233] ;  /* 0x00000000e910783b */ /* 0x0004680000000200 */
[----:B------:R2:W1:Y:S04]  /*6870*/  LDSM.16.M88.4 R32, [R233+0x800] ;  /* 0x00080000e920783b */ /* 0x0004680000000200 */
[----:B------:R2:W1:Y:S04]  /*6880*/  LDSM.16.M88.4 R48, [R233+0x1000] ;  /* 0x00100000e930783b */ /* 0x0004680000000200 */
[----:B------:R2:W1:Y:S04]  /*6890*/  LDSM.16.M88.4 R132, [R233+0x1800] ;  /* 0x00180000e984783b */ /* 0x0004680000000200 */
[----:B------:R2:W1:Y:S04]  /*68a0*/  LDSM.16.M88.4 R208, [R242] ;  /* 0x00000000f2d0783b */ /* 0x0004680000000200 */
[----:B------:R2:W1:Y:S04]  /*68b0*/  LDSM.16.M88.4 R216, [R242+0x2000] ;  /* 0x00200000f2d8783b */ /* 0x0004680000000200 */
[----:B------:R2:W1:Y:S04]  /*68c0*/  LDSM.16.M88.4 R212, [R232] ;  /* 0x00000000e8d4783b */ /* 0x0004680000000200 */
        /* <DEDUP_REMOVED lines=27> */
.L_x_1739:
[----:B------:R-:W-:-:S05]  /*6a80*/  BRA.DIV ~URZ, `(.L_x_1653) ;  /* 0x0000d7d27f007947 */ /* 0x000fca000b800000 */
[----:B------:R-:W4:Y:S01]  /*6a90*/  SHFL.IDX PT, R10, R4, RZ, 0x181f ;  /* 0x00181fff040a7589 */ /* 0x000f2200000e0000 */
[----:B------:R-:W-:Y:S02]  /*6aa0*/  ISETP.GE.AND P2, PT, R250, c[0x0][0x1d4], PT ;  /* 0x00007500fa007a0c */ /* 0x000fe40003f46270 */
[CC--:B----4-:R-:W-:Y:S02]  /*6ab0*/  IADD3 R2, P0, R10.reuse, R12.reuse, RZ ;  /* 0x0000000c0a027210 */ /* 0x0d0fe40007f1e0ff */
[-C--:B------:R-:W-:Y:S03]  /*6ac0*/  IADD3 R10, P5, R10, R13.reuse, RZ ;  /* 0x0000000d0a0a7210 */ /* 0x080fe60007fbe0ff */
[--C-:B---3--:R-:W-:Y:S01]  /*6ad0*/  IMAD.X R3, R7, 0x1, R5.reuse, P0 ;  /* 0x0000000107037824 */ /* 0x108fe200000e0605 */
[----:B------:R-:W-:Y:S01]  /*6ae0*/  ISETP.GE.AND P0, PT, R251, c[0x0][0x1d4], PT ;  /* 0x00007500fb007a0c */ /* 0x000fe20003f06270 */
[--C-:B------:R-:W-:Y:S02]  /*6af0*/  IMAD.X R11, R7, 0x1, R6.reuse, P5 ;  /* 0x00000001070b7824 */ /* 0x100fe400028e0606 */
[----:B------:R-:W-:Y:S04]  /*6b00*/  SHFL.IDX PT, R7, R4, 0x2, 0x181f ;  /* 0x00581f0004077f89 */ /* 0x000fe800000e0000 */
[----:B------:R-:W-:Y:S01]  /*6b10*/  @!PT LDS RZ, [RZ] ;  /* 0x00000000fffff984 */ /* 0x000fe20000000800 */
[----:B------:R3:W-:Y:S06]  /*6b20*/  LDGSTS.E.BYPASS.LTC128B.128 [R247+0x100], [R2.64], !P2 ;  /* 0x0010000002f77fae */ /* 0x0007ec000d101d46 */
[----:B------:R4:W-:Y:S04]  /*6b30*/  LDGSTS.E.BYPASS.LTC128B.128 [R247+0x2100], [R10.64], !P0 ;  /* 0x021000000af77fae */ /* 0x0009e8000c101d46 */
[----:B---3--:R-:W3:Y:S04]  /*6b40*/  SHFL.IDX PT, R2, R4, 0x1, 0x181f ;  /* 0x00381f0004027f89 */ /* 0x008ee800000e0000 */
[----:B------:R-:W5:Y:S01]  /*6b50*/  SHFL.IDX PT, R3, R0, 0x1, 0x181f ;  /* 0x00381f0000037f89 */ /* 0x000f6200000e0000 */
[CC--:B---3--:R-:W-:Y:S02]  /*6b60*/  IADD3 R8, P6, R2.reuse, R12.reuse, RZ ;  /* 0x0000000c02087210 */ /* 0x0c8fe40007fde0ff */
[-C--:B------:R-:W-:Y:S03]  /*6b70*/  IADD3 R2, P5, R2, R13.reuse, RZ ;  /* 0x0000000d02027210 */ /* 0x080fe60007fbe0ff */
[C-C-:B-----5:R-:W-:Y:S02]  /*6b80*/  IMAD.X R9, R3.reuse, 0x1, R5.reuse, P6 ;  /* 0x0000000103097824 */ /* 0x160fe400030e0605 */
[--C-:B------:R-:W-:Y:S03]  /*6b90*/  IMAD.X R3, R3, 0x1, R6.reuse, P5 ;  /* 0x0000000103037824 */ /* 0x100fe600028e0606 */
[----:B------:R3:W-:Y:S04]  /*6ba0*/  LDGSTS.E.BYPASS.LTC128B.128 [R247+0x900], [R8.64], !P2 ;  /* 0x0090000008f77fae */ /* 0x0007e8000d101d46 */
[----:B------:R5:W-:Y:S04]  /*6bb0*/  LDGSTS.E.BYPASS.LTC128B.128 [R247+0x2900], [R2.64], !P0 ;  /* 0x0290000002f77fae */ /* 0x000be8000c101d46 */
[----:B---3--:R-:W3:Y:S04]  /*6bc0*/  SHFL.IDX PT, R8, R0, 0x2, 0x181f ;  /* 0x00581f0000087f89 */ /* 0x008ee800000e0000 */
[----:B------:R4:W1:Y:S01]  /*6bd0*/  SHFL.IDX PT, R9, R0, 0x3, 0x181f ;  /* 0x00781f0000097f89 */ /* 0x00086200000e0000 */
[C---:B-----5:R-:W-:Y:S03]  /*6be0*/  IADD3 R2, P5, R7.reuse, R12, RZ ;  /* 0x0000000c07027210 */ /* 0x060fe60007fbe0ff */
[----:B-1----:R4:W1:Y:S02]  /*6bf0*/  SHFL.IDX PT, R0, R4, 0x3, 0x181f ;  /* 0x00781f0004007f89 */ /* 0x00286400000e0000 */
[C---:B---3--:R-:W-:Y:S05]  /*6c00*/  IMAD.X R3, R8.reuse, 0x1, R5, P5 ;  /* 0x0000000108037824 */ /* 0x048fea00028e0605 */
[----:B------:R3:W-:Y:S02]  /*6c10*/  LDGSTS.E.BYPASS.LTC128B.128 [R247+0x1100], [R2.64], !P2 ;  /* 0x0110000002f77fae */ /* 0x0007e4000d101d46 */
[----:B---3--:R-:W-:Y:S02]  /*6c20*/  IADD3 R2, P5, R7, R13, RZ ;  /* 0x0000000d07027210 */ /* 0x008fe40007fbe0ff */
[----:B------:R-:W-:Y:S03]  /*6c30*/  SEL R7, RZ, 0x10, P0 ;  /* 0x00000010ff077807 */ /* 0x000fe60000000000 */
[----:B------:R-:W-:Y:S01]  /*6c40*/  IMAD.X R3, R8, 0x1, R6, P5 ;  /* 0x0000000108037824 */ /* 0x000fe200028e0606 */
[----:B------:R-:W-:Y:S04]  /*6c50*/  SEL R8, RZ, 0x10, P2 ;  /* 0x00000010ff087807 */ /* 0x000fe80001000000 */
[----:B------:R4:W-:Y:S03]  /*6c60*/  LDGSTS.E.BYPASS.LTC128B.128 [R247+0x3100], [R2.64], !P0 ;  /* 0x0310000002f77fae */ /* 0x0009e6000c101d46 */
.L_x_1740:
[C---:B-1----:R-:W-:Y:S02]  /*6c70*/  ISETP.NE.U32.AND P6, PT, R8.reuse, RZ, PT ;  /* 0x000000ff0800720c */ /* 0x042fe40003fc5070 */
[----:B------:R-:W-:Y:S02]  /*6c80*/  IADD3 R8, -R8, 0x10, RZ ;  /* 0x0000001008087810 */ /* 0x000fe40007ffe1ff */
[C---:B----4-:R-:W-:Y:S02]  /*6c90*/  IADD3 R2, -R7.reuse, 0x10, RZ ;  /* 0x0000001007027810 */ /* 0x050fe40007ffe1ff */
[----:B------:R-:W-:Y:S02]  /*6ca0*/  LOP3.LUT R8, R8, 0xf, RZ, 0xc0, !PT ;  /* 0x0000000f08087812 */ /* 0x000fe400078ec0ff */
[----:B------:R-:W-:Y:S02]  /*6cb0*/  LOP3.LUT R2, R2, 0xf, RZ, 0xc0, !PT ;  /* 0x0000000f02027812 */ /* 0x000fe400078ec0ff */
[-C--:B------:R-:W-:Y:S02]  /*6cc0*/  IADD3 R4, P2, P0, R8, R0.reuse, R12 ;  /* 0x0000000008047210 */ /* 0x080fe4000785e00c */
[----:B------:R-:W-:Y:S02]  /*6cd0*/  ISETP.NE.U32.AND P5, PT, R7, RZ, PT ;  /* 0x000000ff0700720c */ /* 0x000fe40003fa5070 */
[-C--:B------:R-:W-:Y:S02]  /*6ce0*/  IADD3.X R5, RZ, R9.reuse, R5, P2, P0 ;  /* 0x00000009ff057210 */ /* 0x080fe400017e0405 */
[----:B------:R-:W-:Y:S03]  /*6cf0*/  IADD3 R2, P2, P0, R2, R0, R13 ;  /* 0x0000000002027210 */ /* 0x000fe6000785e00d */
[----:B------:R-:W-:Y:S01]  /*6d00*/  @!PT LDS RZ, [RZ] ;  /* 0x00000000fffff984 */ /* 0x000fe20000000800 */
[----:B------:R-:W-:Y:S01]  /*6d10*/  @!PT LDS RZ, [RZ] ;  /* 0x00000000fffff984 */ /* 0x000fe20000000800 */
[----:B------:R-:W-:Y:S01]  /*6d20*/  @!PT LDS RZ, [RZ] ;  /* 0x00000000fffff984 */ /* 0x000fe20000000800 */
[----:B------:R1:W-:Y:S01]  /*6d30*/  LDGSTS.E.BYPASS.LTC128B.128.ZFILL [R247+0x1900], [R4.64], P6 ;  /* 0x0190000004f77fae */ /* 0x0003e2000b141d46 */
[----:B------:R-:W-:Y:S05]  /*6d40*/  IADD3.X R3, RZ, R9, R6, P2, P0 ;  /* 0x00000009ff037210 */ /* 0x000fea00017e0406 */
[----:B------:R1:W-:Y:S04]  /*6d50*/  LDGSTS.E.BYPASS.LTC128B.128.ZFILL [R247+0x3900], [R2.64], P5 ;  /* 0x0390000002f77fae */ /* 0x0003e8000a941d46 */
.L_x_1651:
[----:B---34-:R-:W-:Y:S05]  /*6d60*/  BSYNC B0 ;  /* 0x0000000000007941 */ /* 0x018fea0003800000 */
.L_x_1650:
[----:B------:R-:W0:Y:S01]  /*6d70*/  LDGDEPBAR ;  /* 0x00000000000079af */ /* 0x000e220000000000 */
[----:B------:R-:W-:Y:S01]  /*6d80*/  WARPSYNC 0xffffffff ;  /* 0xffffffff00007948 */ /* 0x000fe20003800000 */
[-C--:B-1----:R-:W-:Y:S01]  /*6d90*/  HMMA.16816.F32.BF16 R4, R64, R16.reuse, RZ ;  /* 0x000000104004723c */ /* 0x082fe200000418ff */
[----:B------:R-:W-:Y:S02]  /*6da0*/  BSSY B0, `(.L_x_1654) ;  /* 0x00000fe000007945 */ /* 0x000fe40003800000 */
[----:B------:R-:W-:Y:S05]  /*6db0*/  ISETP.GE.AND P0, PT, R248, 0x1, PT ;  /* 0x00000001f800780c */ /* 0x000fea0003f06270 */
        /* <DEDUP_REMOVED lines=15> */
[----:B------:R-:W-:Y:S07]  /*6eb0*/  LDSM.16.M88.4 R132, [R241] ;  /* 0x00000000f184783b */ /* 0x000fee0000000200 */
[-C--:B------:R-:W-:Y:S08]  /*6ec0*/  HMMA.16816.F32.BF16 R4, R208, R212.reuse, R4 ;  /* 0x000000d4d004723c */ /* 0x080ff00000041804 */
[C---:B------:R-:W-:Y:S08]  /*6ed0*/  HMMA.16816.F32.BF16 R8, R216.reuse, R212, R8 ;  /* 0x000000d4d808723c */ /* 0x040ff00000041808 */
[-C--:B------:R-:W-:Y:S08]  /*6ee0*/  HMMA.16816.F32.BF16 R12, R216, R214.reuse, R12 ;  /* 0x000000d6d80c723c */ /* 0x080ff0000004180c */
[C---:B------:R-:W-:Y:S01]  /*6ef0*/  HMMA.16816.F32.BF16 R16, R208.reuse, R214, R16 ;  /* 0x000000d6d010723c */ /* 0x040fe20000041810 */
[----:B------:R-:W1:Y:S07]  /*6f00*/  LDSM.16.M88.4 R212, [R235] ;  /* 0x00000000ebd4783b */ /* 0x000e6e0000000200 */
        /* <DEDUP_REMOVED lines=16> */
[-C--:B-1----:R-:W-:Y:S08]  /*7010*/  HMMA.16816.F32.BF16 R4, R132, R212.reuse, R4 ;  /* 0x000000d48404723c */ /* 0x082ff00000041804 */
[C---:B---3--:R-:W-:Y:S08]  /*7020*/  HMMA.16816.F32.BF16 R8, R220.reuse, R212, R8 ;  /* 0x000000d4dc08723c */ /* 0x048ff00000041808 */
[-C--:B------:R-:W-:Y:S08]  /*7030*/  HMMA.16816.F32.BF16 R12, R220, R214.reuse, R12 ;  /* 0x000000d6dc0c723c */ /* 0x080ff0000004180c */
[C---:B------:R-:W-:Y:S01]  /*7040*/  HMMA.16816.F32.BF16 R16, R132.reuse, R214, R16 ;  /* 0x000000d68410723c */ /* 0x040fe20000041810 */
[----:B------:R-:W-:Y:S07]  /*7050*/  LDSM.16.M88.4 R212, [R234+-0x2000] ;  /* 0xffe00000ead4783b */ /* 0x000fee0000000200 */
[-C--:B----4-:R-:W-:Y:S08]  /*7060*/  HMMA.16816.F32.BF16 R20, R132, R208.reuse, R20 ;  /* 0x000000d08414723c */ /* 0x090ff00000041814 */
        /* <DEDUP_REMOVED lines=12> */
[----:B------:R-:W-:Y:S07]  /*7130*/  LDSM.16.M88.4 R220, [R234+-0x1000] ;  /* 0xfff00000eadc783b */ /* 0x000fee0000000200 */
[----:B------:R-:W-:Y:S01]  /*7140*/  HMMA.16816.F32.BF16 R64, R132, R226, R64 ;  /* 0x000000e28440723c */ /* 0x000fe20000041840 */
[----:B------:R-:W4:Y:S07]  /*7150*/  LDSM.16.M88.4 R132, [R234+-0x1800] ;  /* 0xffe80000ea84783b */ /* 0x000f2e0000000200 */
[-C--:B-1----:R-:W-:Y:S01]  /*7160*/  HMMA.16816.F32.BF16 R4, R208, R212.reuse, R4 ;  /* 0x000000d4d004723c */ /* 0x082fe20000041804 */
[----:B------:R-:W1:Y:S07]  /*7170*/  LDSM.16.M88.4 R224, [R234+-0x800] ;  /* 0xfff80000eae0783b */ /* 0x000e6e0000000200 */
        /* <DEDUP_REMOVED lines=13> */
[----:B------:R-:W4:Y:S07]  /*7250*/  LDSM.16.M88.4 R220, [R240+0x6000] ;  /* 0x00600000f0dc783b */ /* 0x000f2e0000000200 */
[-C--:B-1----:R-:W-:Y:S08]  /*7260*/  HMMA.16816.F32.BF16 R52, R208, R224.reuse, R52 ;  /* 0x000000e0d034723c */ /* 0x082ff00000041834 */
[C---:B------:R-:W-:Y:S08]  /*7270*/  HMMA.16816.F32.BF16 R56, R216.reuse, R224, R56 ;  /* 0x000000e0d838723c */ /* 0x040ff00000041838 */
[-C--:B------:R-:W-:Y:S01]  /*7280*/  HMMA.16816.F32.BF16 R60, R216, R226.reuse, R60 ;  /* 0x000000e2d83c723c */ /* 0x080fe2000004183c */
[----:B------:R-:W-:Y:S07]  /*7290*/  LDSM.16.M88.4 R216, [R233+0x3000] ;  /* 0x00300000e9d8783b */ /* 0x000fee0000000200 */
[----:B------:R-:W-:Y:S01]  /*72a0*/  HMMA.16816.F32.BF16 R64, R208, R226, R64 ;  /* 0x000000e2d040723c */ /* 0x000fe20000041840 */
[----:B------:R-:W1:Y:S07]  /*72b0*/  LDSM.16.M88.4 R208, [R233+0x2800] ;  /* 0x00280000e9d0783b */ /* 0x000e6e0000000200 */
[-C--:B---3--:R-:W-:Y:S01]  /*72c0*/  HMMA.16816.F32.BF16 R4, R132, R212.reuse, R4 ;  /* 0x000000d48404723c */ /* 0x088fe20000041804 */
[----:B------:R-:W3:Y:S07]  /*72d0*/  LDSM.16.M88.4 R224, [R233+0x3800] ;  /* 0x00380000e9e0783b */ /* 0x000eee0000000200 */
[C---:B----4-:R-:W-:Y:S08]  /*72e0*/  HMMA.16816.F32.BF16 R8, R220.reuse, R212, R8 ;  /* 0x000000d4dc08723c */ /* 0x050ff00000041808 */
[-C--:B------:R-:W-:Y:S08]  /*72f0*/  HMMA.16816.F32.BF16 R12, R220, R214.reuse, R12 ;  /* 0x000000d6dc0c723c */ /* 0x080ff0000004180c */
[C---:B------:R-:W-:Y:S01]  /*7300*/  HMMA.16816.F32.BF16 R16, R132.reuse, R214, R16 ;  /* 0x000000d68410723c */ /* 0x040fe20000041810 */
[----:B------:R-:W-:Y:S07]  /*7310*/  LDSM.16.M88.4 R212, [R232+0x2000] ;  /* 0x00200000e8d4783b */ /* 0x000fee0000000200 */
        /* <DEDUP_REMOVED lines=15> */
[----:B------:R-:W3:Y:S07]  /*7410*/  LDSM.16.M88.4 R132, [R232+0x2800] ;  /* 0x00280000e884783b */ /* 0x000eee0000000200 */
[-C--:B-1----:R-:W-:Y:S01]  /*7420*/  HMMA.16816.F32.BF16 R4, R208, R212.reuse, R4 ;  /* 0x000000d4d004723c */ /* 0x082fe20000041804 */
[----:B------:R-:W1:Y:S07]  /*7430*/  LDSM.16.M88.4 R224, [R232+0x3800] ;  /* 0x00380000e8e0783b */ /* 0x000e6e0000000200 */
[C---:B----4-:R-:W-:Y:S08]  /*7440*/  HMMA.16816.F32.BF16 R8, R216.reuse, R212, R8 ;  /* 0x000000d4d808723c */ /* 0x050ff00000041808 */
[-C--:B------:R-:W-:Y:S08]  /*7450*/  HMMA.16816.F32.BF16 R12, R216, R214.reuse, R12 ;  /* 0x000000d6d80c723c */ /* 0x080ff0000004180c */
[C---:B------:R-:W-:Y:S01]  /*7460*/  HMMA.16816.F32.BF16 R16, R208.reuse, R214, R16 ;  /* 0x000000d6d010723c */ /* 0x040fe20000041810 */
[----:B------:R-:W-:Y:S07]  /*7470*/  LDSM.16.M88.4 R212, [R235+0x2000] ;  /* 0x00200000ebd4783b */ /* 0x000fee0000000200 */
[-C--:B---3--:R-:W-:Y:S08]  /*7480*/  HMMA.16816.F32.BF16 R20, R208, R132.reuse, R20 ;  /* 0x00000084d014723c */ /* 0x088ff00000041814 */
        /* <DEDUP_REMOVED lines=38> */
[----:B------:R-:W1:Y:S01]  /*76f0*/  LDSM.16.M88.4 R224, [R234+0x1800] ;  /* 0x00180000eae0783b */ /* 0x000e620000000200 */
[----:B------:R-:W-:Y:S06]  /*7700*/  DEPBAR.LE SB0, 0x0 ;  /* 0x000080000000791a */ /* 0x000fec0000000000 */
[C---:B----4-:R-:W-:Y:S01]  /*7710*/  HMMA.16816.F32.BF16 R8, R216.reuse, R212, R8 ;  /* 0x000000d4d808723c */ /* 0x050fe20000041808 */
[----:B------:R-:W-:Y:S07]  /*7720*/  BAR.SYNC.DEFER_BLOCKING 0x0 ;  /* 0x0000000000007b1d */ /* 0x000fee0000010000 */
        /* <DEDUP_REMOVED lines=16> */
[----:B------:R-:W-:Y:S01]  /*7830*/  IMAD.MOV.U32 R246, RZ, RZ, RZ ;  /* 0x000000fffff67224 */ /* 0x000fe200078e00ff */
[----:B------:R-:W3:Y:S01]  /*7840*/  LDL R2, [R1+0x18] ;  /* 0x0000180001027983 */ /* 0x000ee20000100800 */
[----:B------:R-:W-:Y:S03]  /*7850*/  IMAD.SHL.U32 R210, R251, 0x2, RZ ;  /* 0x00000002fbd27824 */ /* 0x000fe600078e00ff */
[----:B------:R-:W4:Y:S04]  /*7860*/  LDL R0, [R1+0x10] ;  /* 0x0000100001007983 */ /* 0x000f280000100800 */
[----:B------:R-:W5:Y:S04]  /*7870*/  LDL.64 R228, [R1+0x28] ;  /* 0x0000280001e47983 */ /* 0x000f680000100a00 */
[----:B--2---:R-:W2:Y:S04]  /*7880*/  LDL R141, [R1+0x3c] ;  /* 0x00003c00018d7983 */ /* 0x004ea80000100800 */
[----:B------:R-:W2:Y:S04]  /*7890*/  LDL.64 R142, [R1+0x20] ;  /* 0x00002000018e7983 */ /* 0x000ea80000100a00 */
[----:B------:R-:W2:Y:S01]  /*78a0*/  LDL R136, [R1+0x38] ;  /* 0x0000380001887983 */ /* 0x000ea20000100800 */
[----:B---3--:R-:W-:Y:S05]  /*78b0*/  IMAD R2, R248, 0x40, R2 ;  /* 0x00000040f8027824 */ /* 0x008fea00078e0202 */
[----:B----4-:R-:W-:Y:S05]  /*78c0*/  IADD3 R2, R2, -0x40, R0 ;  /* 0xffffffc002027810 */ /* 0x010fea0007ffe000 */
[----:B------:R-:W-:Y:S04]  /*78d0*/  @P3 IMAD.HI.U32 R3, R2, c[0x0][0x2bc], RZ ;  /* 0x0000af0002033a27 */ /* 0x000fe800078e00ff */
[----:B------:R-:W-:Y:S01]  /*78e0*/  IMAD.MOV.U32 R0, RZ, RZ, R2 ;  /* 0x000000ffff007224 */ /* 0x000fe200078e0002 */
[----:B------:R-:W-:Y:S04]  /*78f0*/  @P3 SHF.R.U32.HI R0, RZ, c[0x0][0x2c0], R3 ;  /* 0x0000b000ff003a19 */ /* 0x000fe80000011603 */
[C---:B-----5:R-:W-:Y:S04]  /*7900*/  @!P1 IADD3 R3, P0, R0.reuse, R228, RZ ;  /* 0x000000e400039210 */ /* 0x060fe80007f1e0ff */
[----:B--2---:R-:W-:Y:S01]  /*7910*/  @!P1 LEA.HI.X.SX32 R133, R0, R141, 0x1, P0 ;  /* 0x0000008d00859211 */ /* 0x004fe200000f0eff */
[----:B------:R-:W-:Y:S01]  /*7920*/  IMAD.MOV R0, RZ, RZ, -R0 ;  /* 0x000000ffff007224 */ /* 0x000fe200078e0a00 */
[C---:B------:R-:W-:Y:S02]  /*7930*/  @!P1 LEA R132, P0, R3.reuse, c[0x0][0x2a0], 0x2 ;  /* 0x0000a80003849a11 */ /* 0x040fe400078010ff */
[----:B------:R-:W-:Y:S01]  /*7940*/  SHF.R.S32.HI R141, RZ, 0x1f, R251 ;  /* 0x0000001fff8d7819 */ /* 0x000fe200000114fb */
[----:B------:R-:W-:Y:S01]  /*7950*/  IMAD R249, R0, c[0x0][0x2b8], R2 ;  /* 0x0000ae0000f97a24 */ /* 0x000fe200078e0202 */
[----:B------:R-:W-:Y:S02]  /*7960*/  @!P1 LEA.HI.X R133, R3, c[0x0][0x2a4], R133, 0x2, P0 ;  /* 0x0000a90003859a11 */ /* 0x000fe400000f1485 */
[----:B------:R-:W-:Y:S01]  /*7970*/  SHF.L.U64.HI R134, R251, 0x1, R141 ;  /* 0x00000001fb867819 */ /* 0x000fe2000001028d */
[C---:B------:R-:W-:Y:S01]  /*7980*/  IMAD.WIDE.U32 R2, R249.reuse, c[0x0][0x1e0], RZ ;  /* 0x00007800f9027a25 */ /* 0x040fe200078e00ff */
[----:B------:R-:W-:Y:S01]  /*7990*/  SHF.R.S32.HI R0, RZ, 0x1f, R249 ;  /* 0x0000001fff007819 */ /* 0x000fe200000114f9 */
[----:B------:R-:W2:Y:S02]  /*79a0*/  @!P1 LDG.E R246, [R132.64] ;  /* 0x0000000684f69981 */ /* 0x000ea4000c1e1900 */
[----:B------:R-:W-:Y:S02]  /*79b0*/  IMAD.SHL.U32 R141, R250, 0x2, RZ ;  /* 0x00000002fa8d7824 */ /* 0x000fe400078e00ff */
        /* <DEDUP_REMOVED lines=15> */
.L_x_1741:
[----:B------:R-:W-:-:S05]  /*7ab0*/  BRA.DIV ~URZ, `(.L_x_1657) ;  /* 0x0000cd427f007947 */ /* 0x000fca000b800000 */
[----:B------:R-:W3:Y:S01]  /*7ac0*/  SHFL.IDX PT, R208, R132, RZ, 0x181f ;  /* 0x00181fff84d07589 */ /* 0x000ee200000e0000 */
[----:B------:R-:W-:Y:S03]  /*7ad0*/  ISETP.GE.AND P2, PT, R250, c[0x0][0x1d4], PT ;  /* 0x00007500fa007a0c */ /* 0x000fe60003f46270 */
[----:B------:R-:W-:Y:S01]  /*7ae0*/  SHFL.IDX PT, R136, R0, 0x2, 0x181f ;  /* 0x00581f0000887f89 */ /* 0x000fe200000e0000 */
[CC--:B---3--:R-:W-:Y:S02]  /*7af0*/  IADD3 R2, P0, R208.reuse, R141.reuse, RZ ;  /* 0x0000008dd0027210 */ /* 0x0c8fe40007f1e0ff */
[-C--:B------:R-:W-:Y:S03]  /*7b00*/  IADD3 R208, P5, R208, R210.reuse, RZ ;  /* 0x000000d2d0d07210 */ /* 0x080fe60007fbe0ff */
[--C-:B--2---:R-:W-:Y:S01]  /*7b10*/  IMAD.X R3, R135, 0x1, R133.reuse, P0 ;  /* 0x0000000187037824 */ /* 0x104fe200000e0685 */
[----:B------:R-:W-:Y:S01]  /*7b20*/  ISETP.GE.AND P0, PT, R251, c[0x0][0x1d4], PT ;  /* 0x00007500fb007a0c */ /* 0x000fe20003f06270 */
[--C-:B------:R-:W-:Y:S02]  /*7b30*/  IMAD.X R209, R135, 0x1, R134.reuse, P5 ;  /* 0x0000000187d17824 */ /* 0x100fe400028e0686 */
[----:B------:R-:W-:Y:S04]  /*7b40*/  SHFL.IDX PT, R135, R132, 0x2, 0x181f ;  /* 0x00581f0084877f89 */ /* 0x000fe800000e0000 */
[----:B------:R2:W-:Y:S06]  /*7b50*/  LDGSTS.E.BYPASS.LTC128B.128 [R247+0x4100], [R2.64], !P2 ;  /* 0x0410000002f77fae */ /* 0x0005ec000d101d46 */
[----:B------:R3:W-:Y:S04]  /*7b60*/  LDGSTS.E.BYPASS.LTC128B.128 [R247+0x6100], [R208.64], !P0 ;  /* 0x06100000d0f77fae */ /* 0x0007e8000c101d46 */
[----:B--2---:R-:W2:Y:S04]  /*7b70*/  SHFL.IDX PT, R2, R132, 0x1, 0x181f ;  /* 0x00381f0084027f89 */ /* 0x004ea800000e0000 */
[----:B------:R-:W4:Y:S04]  /*7b80*/  SHFL.IDX PT, R3, R0, 0x1, 0x181f ;  /* 0x00381f0000037f89 */ /* 0x000f2800000e0000 */
[----:B-1----:R-:W1:Y:S04]  /*7b90*/  SHFL.IDX PT, R0, R0, 0x3, 0x181f ;  /* 0x00781f0000007f89 */ /* 0x002e6800000e0000 */
[----:B------:R-:W1:Y:S01]  /*7ba0*/  SHFL.IDX PT, R132, R132, 0x3, 0x181f ;  /* 0x00781f0084847f89 */ /* 0x000e6200000e0000 */
[CC--:B--2---:R-:W-:Y:S02]  /*7bb0*/  IADD3 R142, P6, R2.reuse, R141.reuse, RZ ;  /* 0x0000008d028e7210 */ /* 0x0c4fe40007fde0ff */
[-C--:B------:R-:W-:Y:S03]  /*7bc0*/  IADD3 R2, P5, R2, R210.reuse, RZ ;  /* 0x000000d202027210 */ /* 0x080fe60007fbe0ff */
[C-C-:B----4-:R-:W-:Y:S02]  /*7bd0*/  IMAD.X R143, R3.reuse, 0x1, R133.reuse, P6 ;  /* 0x00000001038f7824 */ /* 0x150fe400030e0685 */
[--C-:B------:R-:W-:Y:S03]  /*7be0*/  IMAD.X R3, R3, 0x1, R134.reuse, P5 ;  /* 0x0000000103037824 */ /* 0x100fe600028e0686 */
[----:B------:R3:W-:Y:S04]  /*7bf0*/  LDGSTS.E.BYPASS.LTC128B.128 [R247+0x4900], [R142.64], !P2 ;  /* 0x049000008ef77fae */ /* 0x0007e8000d101d46 */
[----:B------:R2:W-:Y:S02]  /*7c00*/  LDGSTS.E.BYPASS.LTC128B.128 [R247+0x6900], [R2.64], !P0 ;  /* 0x0690000002f77fae */ /* 0x0005e4000c101d46 */
[C---:B--2---:R-:W-:Y:S05]  /*7c10*/  IADD3 R2, P5, R135.reuse, R141, RZ ;  /* 0x0000008d87027210 */ /* 0x044fea0007fbe0ff */
[C---:B------:R-:W-:Y:S05]  /*7c20*/  IMAD.X R3, R136.reuse, 0x1, R133, P5 ;  /* 0x0000000188037824 */ /* 0x040fea00028e0685 */
[----:B------:R2:W-:Y:S02]  /*7c30*/  LDGSTS.E.BYPASS.LTC128B.128 [R247+0x5100], [R2.64], !P2 ;  /* 0x0510000002f77fae */ /* 0x0005e4000d101d46 */
[----:B--2---:R-:W-:Y:S02]  /*7c40*/  IADD3 R2, P5, R135, R210, RZ ;  /* 0x000000d287027210 */ /* 0x004fe40007fbe0ff */
[----:B------:R-:W-:Y:S03]  /*7c50*/  SEL R135, RZ, 0x10, P2 ;  /* 0x00000010ff877807 */ /* 0x000fe60001000000 */
[----:B------:R-:W-:Y:S01]  /*7c60*/  IMAD.X R3, R136, 0x1, R134, P5 ;  /* 0x0000000188037824 */ /* 0x000fe200028e0686 */
[----:B------:R-:W-:Y:S04]  /*7c70*/  SEL R136, RZ, 0x10, P0 ;  /* 0x00000010ff887807 */ /* 0x000fe80000000000 */
[----:B------:R3:W-:Y:S03]  /*7c80*/  LDGSTS.E.BYPASS.LTC128B.128 [R247+0x7100], [R2.64], !P0 ;  /* 0x0710000002f77fae */ /* 0x0007e6000c101d46 */
.L_x_1742:
[C---:B-1----:R-:W-:Y:S02]  /*7c90*/  ISETP.NE.U32.AND P5, PT, R135.reuse, RZ, PT ;  /* 0x000000ff8700720c */ /* 0x042fe40003fa5070 */
[----:B------:R-:W-:Y:S04]  /*7ca0*/  IADD3 R135, -R135, 0x10, RZ ;  /* 0x0000001087877810 */ /* 0x000fe80007ffe1ff */
[----:B------:R-:W-:Y:S04]  /*7cb0*/  LOP3.LUT R135, R135, 0xf, RZ, 0xc0, !PT ;  /* 0x0000000f87877812 */ /* 0x000fe800078ec0ff */
[----:B---3--:R-:W-:Y:S04]  /*7cc0*/  IADD3 R2, P2, P0, R135, R132, R141 ;  /* 0x0000008487027210 */ /* 0x008fe8000785e08d */
[----:B------:R-:W-:Y:S05]  /*7cd0*/  IADD3.X R3, RZ, R0, R133, P2, P0 ;  /* 0x00000000ff037210 */ /* 0x000fea00017e0485 */
[----:B------:R-:W-:Y:S01]  /*7ce0*/  @!PT LDS RZ, [RZ] ;  /* 0x00000000fffff984 */ /* 0x000fe20000000800 */
[----:B------:R-:W-:Y:S01]  /*7cf0*/  @!PT LDS RZ, [RZ] ;  /* 0x00000000fffff984 */ /* 0x000fe20000000800 */
[----:B------:R-:W-:Y:S01]  /*7d00*/  @!PT LDS RZ, [RZ] ;  /* 0x00000000fffff984 */ /* 0x000fe20000000800 */
[----:B------:R1:W-:Y:S01]  /*7d10*/  LDGSTS.E.BYPASS.LTC128B.128.ZFILL [R247+0x5900], [R2.64], P5 ;  /* 0x0590000002f77fae */ /* 0x0003e2000a941d46 */
[C---:B------:R-:W-:Y:S02]  /*7d20*/  ISETP.NE.U32.AND P5, PT, R136.reuse, RZ, PT ;  /* 0x000000ff8800720c */ /* 0x040fe40003fa5070 */
[----:B------:R-:W-:Y:S04]  /*7d30*/  IADD3 R136, -R136, 0x10, RZ ;  /* 0x0000001088887810 */ /* 0x000fe80007ffe1ff */
[----:B------:R-:W-:Y:S04]  /*7d40*/  LOP3.LUT R136, R136, 0xf, RZ, 0xc0, !PT ;  /* 0x0000000f88887812 */ /* 0x000fe800078ec0ff */
[----:B-1----:R-:W-:Y:S04]  /*7d50*/  IADD3 R2, P2, P0, R136, R132, R210 ;  /* 0x0000008488027210 */ /* 0x002fe8000785e0d2 */
[----:B------:R-:W-:Y:S05]  /*7d60*/  IADD3.X R3, RZ, R0, R134, P2, P0 ;  /* 0x00000000ff037210 */ /* 0x000fea00017e0486 */
[----:B------:R1:W-:Y:S04]  /*7d70*/  LDGSTS.E.BYPASS.LTC128B.128.ZFILL [R247+0x7900], [R2.64], P5 ;  /* 0x0790000002f77fae */ /* 0x0003e8000a941d46 */
.L_x_1655:
[----:B------:R-:W-:Y:S05]  /*7d80*/  BSYNC B0 ;  /* 0x0000000000007941 */ /* 0x000fea0003800000 */
.L_x_1654:
[----:B-1----:R-:W3:Y:S01]  /*7d90*/  LDL R3, [R1+0x44] ;  /* 0x0000440001037983 */ /* 0x002ee20000100800 */
[----:B------:R-:W-:Y:S03]  /*7da0*/  MOV R133, 0xffffffc0 ;  /* 0xffffffc000857802 */ /* 0x000fe60000000f00 */
[----:B------:R-:W3:Y:S02]  /*7db0*/  LDL R0, [R1+0x54] ;  /* 0x0000540001007983 */ /* 0x000ee40000100800 */
[----:B------:R-:W-:Y:S02]  /*7dc0*/  IMAD R133, R248, R133, 0x1 ;  /* 0x00000001f8857424 */ /* 0x000fe400078e0285 */
[----:B------:R-:W4:Y:S04]  /*7dd0*/  LDL R2, [R1+0x50] ;  /* 0x0000500001027983 */ /* 0x000f280000100800 */
[----:B------:R-:W0:Y:S01]  /*7de0*/  LDGDEPBAR ;  /* 0x00000000000079af */ /* 0x000e220000000000 */
[----:B---3--:R-:W-:Y:S02]  /*7df0*/  IADD3 R132, R0, R3, RZ ;  /* 0x0000000300847210 */ /* 0x008fe40007ffe0ff */
[----:B----4-:R-:W-:Y:S03]  /*7e00*/  IADD3 R133, -R2, R133, RZ ;  /* 0x0000008502857210 */ /* 0x010fe60007ffe1ff */
[----:B------:R-:W-:Y:S05]  /*7e10*/  @P4 IMAD.HI.U32 R0, R132, c[0x0][0x2c8], RZ ;  /* 0x0000b20084004a27 */ /* 0x000fea00078e00ff */
[----:B------:R-:W-:Y:S02]  /*7e20*/  @P4 SHF.R.U32.HI R132, RZ, c[0x0][0x2cc], R0 ;  /* 0x0000b300ff844a19 */ /* 0x000fe40000011600 */
[----:B------:R-:W-:Y:S05]  /*7e30*/  MOV R0, c[0x0][0x2ac] ;  /* 0x0000ab0000007a02 */ /* 0x000fea0000000f00 */
[----:B------:R-:W-:Y:S05]  /*7e40*/  IMAD R133, R0, c[0x0][0x1d0], R133 ;  /* 0x0000740000857a24 */ /* 0x000fea00078e0285 */
[----:B------:R-:W-:Y:S01]  /*7e50*/  IADD3 R133, R133, -c[0x0][0x168], RZ ;  /* 0x80005a0085857a10 */ /* 0x000fe20007ffe0ff */
[----:B------:R-:W-:-:S05]  /*7e60*/  BRA.DIV ~URZ, `(.L_x_1658) ;  /* 0x0000cec27f007947 */ /* 0x000fca000b800000 */
[----:B------:R1:W3:Y:S02]  /*7e70*/  SHFL.IDX PT, R0, R132, RZ, 0x1c1f ;  /* 0x001c1fff84007589 */ /* 0x0002e400000e0000 */
.L_x_1743:
[----:B---3--:R-:W-:Y:S05]  /*7e80*/  IMAD.IADD R0, R133, 0x1, R0 ;  /* 0x0000000185007824 */ /* 0x008fea00078e0200 */
        /* <DEDUP_REMOVED lines=34> */
[----:B------:R-:W3:Y:S03]  /*80b0*/  SHFL.IDX PT, R2, R132, 0x1, 0x1c1f ;  /* 0x003c1f0084027f89 */ /* 0x000ee600000e0000 */
[----:B------:R-:W-:Y:S04]  /*80c0*/  FMNMX.FTZ R136, R142, R136, !PT ;  /* 0x000000888e887209 */ /* 0x000fe80007810000 */
[----:B------:R-:W-:Y:S01]  /*80d0*/  FMNMX.FTZ R136, R5, R136, !PT ;  /* 0x0000008805887209 */ /* 0x000fe20007810000 */
[----:B------:R-:W4:Y:S03]  /*80e0*/  SHFL.IDX PT, R0, R132, 0x2, 0x1c1f ;  /* 0x005c1f0084007f89 */ /* 0x000f2600000e0000 */
[----:B------:R-:W-:Y:S04]  /*80f0*/  FMNMX.FTZ R136, R141, R136, !PT ;  /* 0x000000888d887209 */ /* 0x000fe80007810000 */
[----:B------:R-:W-:Y:S01]  /*8100*/  FMNMX.FTZ R136, R20, R136, !PT ;  /* 0x0000008814887209 */ /* 0x000fe20007810000 */
[----:B-1----:R-:W1:Y:S03]  /*8110*/  SHFL.IDX PT, R132, R132, 0x3, 0x1c1f ;  /* 0x007c1f0084847f89 */ /* 0x002e6600000e0000 */
[----:B------:R-:W-:Y:S04]  /*8120*/  FMNMX.FTZ R136, R21, R136, !PT ;  /* 0x0000008815887209 */ /* 0x000fe80007810000 */
[----:B------:R-:W-:Y:S04]  /*8130*/  FMNMX.FTZ R136, R32, R136, !PT ;  /* 0x0000008820887209 */ /* 0x000fe80007810000 */
[----:B------:R-:W-:Y:S04]  /*8140*/  FMNMX.FTZ R136, R33, R136, !PT ;  /* 0x0000008821887209 */ /* 0x000fe80007810000 */
[----:B------:R-:W-:Y:S04]  /*8150*/  FMNMX.FTZ R136, R36, R136, !PT ;  /* 0x0000008824887209 */ /* 0x000fe80007810000 */
[----:B------:R-:W-:Y:S04]  /*8160*/  FMNMX.FTZ R136, R37, R136, !PT ;  /* 0x0000008825887209 */ /* 0x000fe80007810000 */
[----:B------:R-:W-:Y:S01]  /*8170*/  FMNMX.FTZ R136, R48, R136, !PT ;  /* 0x0000008830887209 */ /* 0x000fe20007810000 */
[C---:B---3--:R-:W-:Y:S02]  /*8180*/  IMAD.IADD R2, R133.reuse, 0x1, R2 ;  /* 0x0000000185027824 */ /* 0x048fe400078e0202 */
[----:B----4-:R-:W-:Y:S01]  /*8190*/  IMAD.IADD R0, R133, 0x1, R0 ;  /* 0x0000000185007824 */ /* 0x010fe200078e0200 */
[----:B------:R-:W-:Y:S01]  /*81a0*/  FMNMX.FTZ R136, R49, R136, !PT ;  /* 0x0000008831887209 */ /* 0x000fe20007810000 */
[----:B-1----:R-:W-:Y:S01]  /*81b0*/  IMAD.IADD R133, R133, 0x1, R132 ;  /* 0x0000000185857824 */ /* 0x002fe200078e0284 */
[C---:B------:R-:W-:Y:S02]  /*81c0*/  ISETP.GT.AND P6, PT, R2.reuse, RZ, PT ;  /* 0x000000ff0200720c */ /* 0x040fe40003fc4270 */
[C---:B------:R-:W-:Y:S02]  /*81d0*/  ISETP.GT.AND P5, PT, R2.reuse, 0x1, PT ;  /* 0x000000010200780c */ /* 0x040fe40003fa4270 */
[C---:B------:R-:W-:Y:S02]  /*81e0*/  ISETP.GT.AND P2, PT, R2.reuse, 0x8, PT ;  /* 0x000000080200780c */ /* 0x040fe40003f44270 */
[----:B------:R-:W-:Y:S02]  /*81f0*/  ISETP.GT.AND P0, PT, R2, 0x9, PT ;  /* 0x000000090200780c */ /* 0x000fe40003f04270 */
[----:B------:R-:W-:Y:S02]  /*8200*/  FSEL R6, R6, -INF , P6 ;  /* 0xff80000006067808 */ /* 0x000fe40003000000 */
[----:B------:R-:W-:Y:S02]  /*8210*/  FSEL R17, R7, -INF , P5 ;  /* 0xff80000007117808 */ /* 0x000fe40002800000 */
[----:B------:R-:W-:Y:S02]  /*8220*/  FSEL R18, R18, -INF , P2 ;  /* 0xff80000012127808 */ /* 0x000fe40001000000 */
[----:B------:R-:W-:Y:S02]  /*8230*/  FSEL R19, R19, -INF , P0 ;  /* 0xff80000013137808 */ /* 0x000fe40000000000 */
[C---:B------:R-:W-:Y:S02]  /*8240*/  ISETP.GT.AND P6, PT, R2.reuse, 0x10, PT ;  /* 0x000000100200780c */ /* 0x040fe40003fc4270 */
        /* <DEDUP_REMOVED lines=23> */
[C---:B------:R-:W-:Y:S02]  /*83c0*/  ISETP.GT.AND P6, PT, R0.reuse, RZ, PT ;  /* 0x000000ff0000720c */ /* 0x040fe40003fc4270 */
[----:B------:R-:W-:Y:S02]  /*83d0*/  ISETP.GT.AND P5, PT, R0, 0x1, PT ;  /* 0x000000010000780c */ /* 0x000fe40003fa4270 */
[C---:B------:R-:W-:Y:S02]  /*83e0*/  ISETP.GT.AND P2, PT, R133.reuse, RZ, PT ;  /* 0x000000ff8500720c */ /* 0x040fe40003f44270 */
[----:B------:R-:W-:Y:S02]  /*83f0*/  ISETP.GT.AND P0, PT, R133, 0x1, PT ;  /* 0x000000018500780c */ /* 0x000fe40003f04270 */
[----:B------:R-:W-:Y:S02]  /*8400*/  FSEL R16, R8, -INF , P6 ;  /* 0xff80000008107808 */ /* 0x000fe40003000000 */
[----:B------:R-:W-:Y:S02]  /*8410*/  FSEL R9, R9, -INF , P5 ;  /* 0xff80000009097808 */ /* 0x000fe40002800000 */
[----:B------:R-:W-:Y:S02]  /*8420*/  FSEL R10, R10, -INF , P2 ;  /* 0xff8000000a0a7808 */ /* 0x000fe40001000000 */
[----:B------:R-:W-:Y:S02]  /*8430*/  FSEL R11, R11, -INF , P0 ;  /* 0xff8000000b0b7808 */ /* 0x000fe40000000000 */
[C---:B------:R-:W-:Y:S02]  /*8440*/  ISETP.GT.AND P6, PT, R0.reuse, 0x8, PT ;  /* 0x000000080000780c */ /* 0x040fe40003fc4270 */
[----:B------:R-:W-:Y:S02]  /*8450*/  ISETP.GT.AND P5, PT, R0, 0x9, PT ;  /* 0x000000090000780c */ /* 0x000fe40003fa4270 */
[C---:B------:R-:W-:Y:S02]  /*8460*/  ISETP.GT.AND P2, PT, R133.reuse, 0x8, PT ;  /* 0x000000088500780c */ /* 0x040fe40003f44270 */
        /* <DEDUP_REMOVED lines=9> */
[----:B------:R-:W-:Y:S02]  /*8500*/  FMNMX.FTZ R136, R52, R136, !PT ;  /* 0x0000008834887209 */ /* 0x000fe40007810000 */
        /* <DEDUP_REMOVED lines=64> */
[----:B------:R-:W-:Y:S02]  /*8910*/  FSEL R56, R56, -INF , P6 ;  /* 0xff80000038387808 */ /* 0x000fe40003000000 */
[----:B------:R-:W-:Y:S02]  /*8920*/  FMNMX.FTZ R135, R67, R135, !PT ;  /* 0x0000008743877209 */ /* 0x000fe40007810000 */
[----:B------:R-:W-:Y:S02]  /*8930*/  FMNMX.FTZ R134, R45, R134, !PT ;  /* 0x000000862d867209 */ /* 0x000fe40007810000 */
[----:B-1----:R-:W-:Y:S02]  /*8940*/  FMNMX.FTZ R136, R136, R0, !PT ;  /* 0x0000000088887209 */ /* 0x002fe40007810000 */
[----:B------:R-:W-:Y:S01]  /*8950*/  FSEL R57, R57, -INF , P5 ;  /* 0xff80000039397808 */ /* 0x000fe20002800000 */
[----:B------:R-:W1:Y:S01]  /*8960*/  SHFL.BFLY PT, R0, R135, 0x2, 0x1f ;  /* 0x0c401f0087007f89 */ /* 0x000e6200000e0000 */
[----:B------:R-:W-:Y:S02]  /*8970*/  FMNMX.FTZ R134, R56, R134, !PT ;  /* 0x0000008638867209 */ /* 0x000fe40007810000 */
[----:B------:R-:W-:Y:S02]  /*8980*/  FSEL R60, R60, -INF , P2 ;  /* 0xff8000003c3c7808 */ /* 0x000fe40001000000 */
[----:B------:R-:W-:Y:S02]  /*8990*/  FMNMX.FTZ R134, R57, R134, !PT ;  /* 0x0000008639867209 */ /* 0x000fe40007810000 */
[----:B------:R-:W-:Y:S02]  /*89a0*/  FSEL R61, R61, -INF , P0 ;  /* 0xff8000003d3d7808 */ /* 0x000fe40000000000 */
[----:B------:R-:W-:Y:S02]  /*89b0*/  FMNMX.FTZ R134, R60, R134, !PT ;  /* 0x000000863c867209 */ /* 0x000fe40007810000 */
[----:B------:R-:W-:Y:S02]  /*89c0*/  ISETP.GT.AND P6, PT, R133, 0x30, PT ;  /* 0x000000308500780c */ /* 0x000fe40003fc4270 */
[----:B------:R-:W-:Y:S02]  /*89d0*/  FMNMX.FTZ R134, R61, R134, !PT ;  /* 0x000000863d867209 */ /* 0x000fe40007810000 */
[C---:B------:R-:W-:Y:S02]  /*89e0*/  ISETP.GT.AND P5, PT, R133.reuse, 0x31, PT ;  /* 0x000000318500780c */ /* 0x040fe40003fa4270 */
[----:B------:R-:W-:Y:S02]  /*89f0*/  FSEL R58, R58, -INF , P6 ;  /* 0xff8000003a3a7808 */ /* 0x000fe40003000000 */
[----:B------:R-:W-:Y:S02]  /*8a00*/  ISETP.GT.AND P2, PT, R133, 0x38, PT ;  /* 0x000000388500780c */ /* 0x000fe40003f44270 */
[----:B------:R-:W-:Y:S02]  /*8a10*/  FSEL R59, R59, -INF , P5 ;  /* 0xff8000003b3b7808 */ /* 0x000fe40002800000 */
[----:B------:R-:W-:Y:S02]  /*8a20*/  ISETP.GT.AND P0, PT, R133, 0x39, PT ;  /* 0x000000398500780c */ /* 0x000fe40003f04270 */
[----:B-1----:R-:W-:Y:S02]  /*8a30*/  FMNMX.FTZ R135, R135, R0, !PT ;  /* 0x0000000087877209 */ /* 0x002fe40007810000 */
[----:B------:R-:W-:Y:S02]  /*8a40*/  FSEL R62, R62, -INF , P2 ;  /* 0xff8000003e3e7808 */ /* 0x000fe40001000000 */
[----:B------:R-:W-:Y:S01]  /*8a50*/  FSEL R63, R63, -INF , P0 ;  /* 0xff8000003f3f7808 */ /* 0x000fe20000000000 */
[----:B------:R-:W1:Y:S02]  /*8a60*/  SHFL.BFLY PT, R0, R135, 0x1, 0x1f ;  /* 0x0c201f0087007f89 */ /* 0x000e6400000e0000 */
[----:B-1----:R-:W-:Y:S06]  /*8a70*/  FMNMX.FTZ R135, R135, R0, !PT ;  /* 0x0000000087877209 */ /* 0x002fec0007810000 */
[----:B------:R-:W1:Y:S02]  /*8a80*/  SHFL.BFLY PT, R0, R134, 0x2, 0x1f ;  /* 0x0c401f0086007f89 */ /* 0x000e6400000e0000 */
[----:B-1----:R-:W-:Y:S06]  /*8a90*/  FMNMX.FTZ R134, R134, R0, !PT ;  /* 0x0000000086867209 */ /* 0x002fec0007810000 */
[----:B------:R-:W1:Y:S02]  /*8aa0*/  SHFL.BFLY PT, R0, R134, 0x1, 0x1f ;  /* 0x0c201f0086007f89 */ /* 0x000e6400000e0000 */
[----:B-1----:R-:W-:Y:S02]  /*8ab0*/  FMNMX.FTZ R134, R134, R0, !PT ;  /* 0x0000000086867209 */ /* 0x002fe40007810000 */
        /* <DEDUP_REMOVED lines=16> */
[----:B------:R-:W1:Y:S02]  /*8bc0*/  SHFL.BFLY PT, R0, R132, 0x2, 0x1f ;  /* 0x0c401f0084007f89 */ /* 0x000e6400000e0000 */
[----:B-1----:R-:W-:Y:S06]  /*8bd0*/  FMNMX.FTZ R132, R132, R0, !PT ;  /* 0x0000000084847209 */ /* 0x002fec0007810000 */
[----:B------:R1:W3:Y:S02]  /*8be0*/  SHFL.BFLY PT, R0, R132, 0x1, 0x1f ;  /* 0x0c201f0084007f89 */ /* 0x0002e400000e0000 */
.L_x_1744:
[----:B------:R-:W4:Y:S01]  /*8bf0*/  LDL.LU R7, [R1+0x4] ;  /* 0x0000040001077983 */ /* 0x000f220000300800 */
[C---:B------:R-:W-:Y:S01]  /*8c00*/  FSETP.NEU.FTZ.AND P0, PT, R136.reuse, -INF , PT ;  /* 0xff8000008800780b */ /* 0x040fe20003f1d000 */
[----:B------:R-:W-:Y:S01]  /*8c10*/  FMUL.FTZ R2, R136, c[0x0][0x2d0] ;  /* 0x0000b40088027a20 */ /* 0x000fe20000410000 */
[----:B---3--:R-:W-:Y:S01]  /*8c20*/  FMNMX.FTZ R133, R0, R132, !PT ;  /* 0x0000008400857209 */ /* 0x008fe20007810000 */
[----:B------:R-:W3:Y:S01]  /*8c30*/  LDL.LU R213, [R1] ;  /* 0x0000000001d57983 */ /* 0x000ee20000300800 */
[----:B------:R-:W-:Y:S01]  /*8c40*/  FSEL R0, R136, RZ, P0 ;  /* 0x000000ff88007208 */ /* 0x000fe20000000000 */
[----:B------:R-:W-:Y:S01]  /*8c50*/  WARPSYNC 0xffffffff ;  /* 0xffffffff00007948 */ /* 0x000fe20003800000 */
[----:B------:R-:W-:Y:S02]  /*8c60*/  FSEL R2, R2, RZ, P0 ;  /* 0x000000ff02027208 */ /* 0x000fe40000000000 */
[----:B------:R-:W-:Y:S01]  /*8c70*/  FSETP.NEU.FTZ.AND P0, PT, R135, -INF , PT ;  /* 0xff8000008700780b */ /* 0x000fe20003f1d000 */
[----:B------:R-:W-:Y:S02]  /*8c80*/  FADD.FTZ R0, -R0, R137 ;  /* 0x0000008900007221 */ /* 0x000fe40000010100 */
[--C-:B------:R-:W-:Y:S02]  /*8c90*/  FFMA.FTZ R3, R4, c[0x0][0x2d0], -R2.reuse ;  /* 0x0000b40004037a23 */ /* 0x100fe40000010802 */
[----:B------:R-:W-:Y:S02]  /*8ca0*/  FMUL.FTZ R0, R0, c[0x0][0x2d0] ;  /* 0x0000b40000007a20 */ /* 0x000fe40000410000 */
[--C-:B------:R-:W-:Y:S02]  /*8cb0*/  FFMA.FTZ R4, R142, c[0x0][0x2d0], -R2.reuse ;  /* 0x0000b4008e047a23 */ /* 0x100fe40000010802 */
[----:B-1----:R-:W-:Y:S01]  /*8cc0*/  MUFU.EX2 R132, R0 ;  /* 0x0000000000847308 */ /* 0x002fe20000000800 */
        /* <DEDUP_REMOVED lines=14> */
[--C-:B------:R-:W-:Y:S02]  /*8db0*/  FFMA.FTZ R49, R49, c[0x0][0x2d0], -R2.reuse ;  /* 0x0000b40031317a23 */ /* 0x100fe40000010802 */
[----:B------:R-:W-:Y:S01]  /*8dc0*/  FFMA.FTZ R64, R65, c[0x0][0x2d0], -R2 ;  /* 0x0000b40041407a23 */ /* 0x000fe20000010802 */
[----:B------:R-:W-:Y:S01]  /*8dd0*/  MOV R65, R37 ;  /* 0x0000002500417202 */ /* 0x000fe20000000f00 */
[----:B------:R-:W-:Y:S01]  /*8de0*/  FMUL.FTZ R2, R135, c[0x0][0x2d0] ;  /* 0x0000b40087027a20 */ /* 0x000fe20000410000 */
[----:B------:R-:W-:Y:S04]  /*8df0*/  MUFU.EX2 R8, R8 ;  /* 0x0000000800087308 */ /* 0x000fe80000000800 */
[----:B------:R-:W-:Y:S05]  /*8e00*/  FSEL R2, R2, RZ, P0 ;  /* 0x000000ff02027208 */ /* 0x000fea0000000000 */
[--C-:B------:R-:W-:Y:S01]  /*8e10*/  FFMA.FTZ R224, R22, c[0x0][0x2d0], -R2.reuse ;  /* 0x0000b40016e07a23 */ /* 0x100fe20000010802 */
[----:B------:R-:W-:Y:S01]  /*8e20*/  MOV R22, R210 ;  /* 0x000000d200167202 */ /* 0x000fe20000000f00 */
[--C-:B------:R-:W-:Y:S01]  /*8e30*/  FFMA.FTZ R36, R19, c[0x0][0x2d0], -R2.reuse ;  /* 0x0000b40013247a23 */ /* 0x100fe20000010802 */
[----:B------:R5:W2:Y:S01]  /*8e40*/  MUFU.EX2 R210, R5 ;  /* 0x0000000500d27308 */ /* 0x000aa20000000800 */
        /* <DEDUP_REMOVED lines=12> */
[--C-:B------:R-:W-:Y:S01]  /*8f10*/  FFMA.FTZ R51, R51, c[0x0][0x2d0], -R2.reuse ;  /* 0x0000b40033337a23 */ /* 0x100fe20000010802 */
[----:B-1----:R-:W-:Y:S01]  /*8f20*/  F2FP.BF16.PACK_AB R208, R4, R3 ;  /* 0x0000000304d0723e */ /* 0x002fe200000010ff */
        /* <DEDUP_REMOVED lines=16> */
[----:B----4-:R-:W-:Y:S02]  /*9030*/  FFMA.FTZ R0, R132, R7, R3 ;  /* 0x0000000784007223 */ /* 0x010fe40000010003 */
[----:B------:R-:W-:Y:S02]  /*9040*/  FFMA.FTZ R3, R6, c[0x0][0x2d0], -R2 ;  /* 0x0000b40006037a23 */ /* 0x000fe40000010802 */
[----:B------:R-:W-:Y:S01]  /*9050*/  FADD.FTZ R7, R4, R0 ;  /* 0x0000000004077221 */ /* 0x000fe20000010000 */
[----:B------:R-:W-:Y:S01]  /*9060*/  FSEL R0, R135, RZ, P0 ;  /* 0x000000ff87007208 */ /* 0x000fe20000000000 */
[--C-:B------:R-:W-:Y:S01]  /*9070*/  FFMA.FTZ R4, R17, c[0x0][0x2d0], -R2.reuse ;  /* 0x0000b40011047a23 */ /* 0x100fe20000010802 */
[----:B------:R-:W-:Y:S01]  /*9080*/  FSETP.NEU.FTZ.AND P0, PT, R134, -INF , PT ;  /* 0xff8000008600780b */ /* 0x000fe20003f1d000 */
[----:B------:R-:W-:Y:S01]  /*9090*/  FFMA.FTZ R6, R18, c[0x0][0x2d0], -R2 ;  /* 0x0000b40012067a23 */ /* 0x000fe20000010802 */
[----:B------:R-:W-:Y:S01]  /*90a0*/  MUFU.EX2 R209, R3 ;  /* 0x0000000300d17308 */ /* 0x000fe20000000800 */
[----:B------:R-:W-:Y:S02]  /*90b0*/  FMUL.FTZ R2, R134, c[0x0][0x2d0] ;  /* 0x0000b40086027a20 */ /* 0x000fe40000410000 */
[----:B------:R-:W-:Y:S01]  /*90c0*/  FADD.FTZ R0, -R0, R138 ;  /* 0x0000008a00007221 */ /* 0x000fe20000010100 */
[----:B------:R-:W-:Y:S02]  /*90d0*/  MOV R138, R212 ;  /* 0x000000d4008a7202 */ /* 0x000fe40000000f00 */
[----:B------:R-:W-:Y:S01]  /*90e0*/  FSEL R2, R2, RZ, P0 ;  /* 0x000000ff02027208 */ /* 0x000fe20000000000 */
[----:B------:R-:W-:Y:S03]  /*90f0*/  FMUL.FTZ R0, R0, c[0x0][0x2d0] ;  /* 0x0000b40000007a20 */ /* 0x000fe60000410000 */
[----:B------:R-:W-:Y:S01]  /*9100*/  MUFU.EX2 R4, R4 ;  /* 0x0000000400047308 */ /* 0x000fe20000000800 */
[--C-:B-----5:R-:W-:Y:S02]  /*9110*/  FFMA.FTZ R5, R9, c[0x0][0x2d0], -R2.reuse ;  /* 0x0000b40009057a23 */ /* 0x120fe40000010802 */
[----:B------:R-:W4:Y:S01]  /*9120*/  LDL.LU R9, [R1+0x8] ;  /* 0x0000080001097983 */ /* 0x000f220000300800 */
[--C-:B------:R-:W-:Y:S02]  /*9130*/  FFMA.FTZ R54, R60, c[0x0][0x2d0], -R2.reuse ;  /* 0x0000b4003c367a23 */ /* 0x100fe40000010802 */
        /* <DEDUP_REMOVED lines=14> */
[----:B------:R-:W-:Y:S01]  /*9220*/  MUFU.EX2 R6, R6 ;  /* 0x0000000600067308 */ /* 0x000fe20000000800 */
[----:B--2---:R-:W-:Y:S01]  /*9230*/  FADD.FTZ R5, R210, R7 ;  /* 0x00000007d2057221 */ /* 0x004fe20000010000 */
[----:B------:R-:W-:Y:S02]  /*9240*/  MOV R7, R141 ;  /* 0x0000008d00077202 */ /* 0x000fe40000000f00 */
[C---:B------:R-:W-:Y:S01]  /*9250*/  F2FP.BF16.PACK_AB R210, R8.reuse, R210 ;  /* 0x000000d208d2723e */ /* 0x040fe200000010ff */
[----:B------:R-:W-:Y:S02]  /*9260*/  FADD.FTZ R212, R8, R5 ;  /* 0x0000000508d47221 */ /* 0x000fe40000010000 */
[----:B------:R-:W2:Y:S03]  /*9270*/  LDL.LU R5, [R1+0xc] ;  /* 0x00000c0001057983 */ /* 0x000ea60000300800 */
[----:B------:R-:W-:Y:S01]  /*9280*/  MUFU.EX2 R218, R218 ;  /* 0x000000da00da7308 */ /* 0x000fe20000000800 */
[C---:B---3--:R-:W-:Y:S01]  /*9290*/  FFMA.FTZ R0, R3.reuse, R213, R209 ;  /* 0x000000d503007223 */ /* 0x048fe200000100d1 */
[C---:B------:R-:W-:Y:S01]  /*92a0*/  F2FP.BF16.PACK_AB R209, R4.reuse, R209 ;  /* 0x000000d104d1723e */ /* 0x040fe200000010ff */
[----:B------:R-:W-:Y:S02]  /*92b0*/  FMUL.FTZ R70, R3, R70 ;  /* 0x0000004603467220 */ /* 0x000fe40000410000 */
[----:B------:R-:W-:Y:S01]  /*92c0*/  FADD.FTZ R33, R4, R0 ;  /* 0x0000000004217221 */ /* 0x000fe20000010000 */
[----:B------:R-:W-:Y:S01]  /*92d0*/  FSEL R0, R134, RZ, P0 ;  /* 0x000000ff86007208 */ /* 0x000fe20000000000 */
[--C-:B------:R-:W-:Y:S01]  /*92e0*/  FFMA.FTZ R4, R16, c[0x0][0x2d0], -R2.reuse ;  /* 0x0000b40010047a23 */ /* 0x100fe20000010802 */
[----:B------:R-:W-:Y:S01]  /*92f0*/  FSETP.NEU.FTZ.AND P0, PT, R133, -INF , PT ;  /* 0xff8000008500780b */ /* 0x000fe20003f1d000 */
[----:B------:R-:W-:Y:S01]  /*9300*/  FMUL.FTZ R71, R3, R71 ;  /* 0x0000004703477220 */ /* 0x000fe20000410000 */
[----:B------:R-:W-:Y:S01]  /*9310*/  MUFU.EX2 R231, R231 ;  /* 0x000000e700e77308 */ /* 0x000fe20000000800 */
[----:B------:R-:W-:Y:S02]  /*9320*/  FADD.FTZ R0, -R0, R139 ;  /* 0x0000008b00007221 */ /* 0x000fe40000010100 */
[----:B------:R-:W-:Y:S01]  /*9330*/  FFMA.FTZ R139, R56, c[0x0][0x2d0], -R2 ;  /* 0x0000b400388b7a23 */ /* 0x000fe20000010802 */
[----:B------:R-:W-:Y:S01]  /*9340*/  FSEL R2, R133, RZ, P0 ;  /* 0x000000ff85027208 */ /* 0x000fe20000000000 */
[----:B------:R-:W-:Y:S02]  /*9350*/  FMUL.FTZ R0, R0, c[0x0][0x2d0] ;  /* 0x0000b40000007a20 */ /* 0x000fe40000410000 */
[C---:B------:R-:W-:Y:S02]  /*9360*/  FMUL.FTZ R82, R3.reuse, R82 ;  /* 0x0000005203527220 */ /* 0x040fe40000410000 */
[----:B------:R-:W-:Y:S01]  /*9370*/  FADD.FTZ R2, -R2, R140 ;  /* 0x0000008c02027221 */ /* 0x000fe20000010100 */
[----:B------:R1:W-:Y:S01]  /*9380*/  MUFU.EX2 R21, R4 ;  /* 0x0000000400157308 */ /* 0x0003e20000000800 */
[C---:B------:R-:W-:Y:S02]  /*9390*/  FMUL.FTZ R83, R3.reuse, R83 ;  /* 0x0000005303537220 */ /* 0x040fe40000410000 */
[----:B------:R-:W-:Y:S02]  /*93a0*/  FMUL.FTZ R2, R2, c[0x0][0x2d0] ;  /* 0x0000b40002027a20 */ /* 0x000fe40000410000 */
        /* <DEDUP_REMOVED lines=9> */
[----:B------:R-:W5:Y:S01]  /*9440*/  MUFU.EX2 R2, R2 ;  /* 0x0000000200027308 */ /* 0x000f620000000800 */
[C---:B------:R-:W-:Y:S02]  /*9450*/  FMUL.FTZ R118, R3.reuse, R118 ;  /* 0x0000007603767220 */ /* 0x040fe40000410000 */
[----:B------:R-:W-:Y:S02]  /*9460*/  FMUL.FTZ R119, R3, R119 ;  /* 0x0000007703777220 */ /* 0x000fe40000410000 */
[----:B-1----:R-:W-:Y:S02]  /*9470*/  FMUL.FTZ R4, R133, c[0x0][0x2d0] ;  /* 0x0000b40085047a20 */ /* 0x002fe40000410000 */
[C---:B------:R-:W-:Y:S02]  /*9480*/  FMUL.FTZ R130, R3.reuse, R130 ;  /* 0x0000008203827220 */ /* 0x040fe40000410000 */
[----:B------:R-:W-:Y:S01]  /*9490*/  FMUL.FTZ R131, R3, R131 ;  /* 0x0000008303837220 */ /* 0x000fe20000410000 */
[----:B------:R-:W-:Y:S01]  /*94a0*/  FSEL R4, R4, RZ, P0 ;  /* 0x000000ff04047208 */ /* 0x000fe20000000000 */
[----:B------:R-:W-:Y:S01]  /*94b0*/  MUFU.EX2 R252, R252 ;  /* 0x000000fc00fc7308 */ /* 0x000fe20000000800 */
[----:B---3--:R-:W-:Y:S01]  /*94c0*/  FMUL.FTZ R13, R0, R169 ;  /* 0x000000a9000d7220 */ /* 0x008fe20000410000 */
[----:B------:R-:W-:Y:S02]  /*94d0*/  MOV R169, R23 ;  /* 0x0000001700a97202 */ /* 0x000fe40000000f00 */
        /* <DEDUP_REMOVED lines=15> */
[--C-:B------:R-:W-:Y:S01]  /*95d0*/  FFMA.FTZ R66, R46, c[0x0][0x2d0], -R4.reuse ;  /* 0x0000b4002e427a23 */ /* 0x100fe20000010804 */
[----:B------:R-:W-:Y:S01]  /*95e0*/  MUFU.EX2 R215, R215 ;  /* 0x000000d700d77308 */ /* 0x000fe20000000800 */
[----:B------:R-:W-:Y:S02]  /*95f0*/  FFMA.FTZ R142, R47, c[0x0][0x2d0], -R4 ;  /* 0x0000b4002f8e7a23 */ /* 0x000fe40000010804 */
[C---:B-----5:R-:W-:Y:S02]  /*9600*/  FMUL.FTZ R42, R2.reuse, R158 ;  /* 0x0000009e022a7220 */ /* 0x060fe40000410000 */
[C---:B-1----:R-:W-:Y:S01]  /*9610*/  FMUL.FTZ R10, R2.reuse, R174 ;  /* 0x000000ae020a7220 */ /* 0x042fe20000410000 */
[----:B------:R-:W-:Y:S01]  /*9620*/  MOV R174, R140 ;  /* 0x0000008c00ae7202 */ /* 0x000fe20000000f00 */
[----:B------:R-:W-:Y:S01]  /*9630*/  FMUL.FTZ R30, R2, R162 ;  /* 0x000000a2021e7220 */ /* 0x000fe20000410000 */
[----:B------:R-:W-:Y:S01]  /*9640*/  F2FP.BF16.PACK_AB R140, R20, R21 ;  /* 0x00000015148c723e */ /* 0x000fe200000010ff */
[----:B------:R-:W-:Y:S01]  /*9650*/  FMUL.FTZ R43, R2, R159 ;  /* 0x0000009f022b7220 */ /* 0x000fe20000410000 */
[----:B------:R-:W1:Y:S01]  /*9660*/  MUFU.EX2 R162, R36 ;  /* 0x0000002400a27308 */ /* 0x000e620000000800 */
[C---:B------:R-:W-:Y:S02]  /*9670*/  FMUL.FTZ R24, R0.reuse, R164 ;  /* 0x000000a400187220 */ /* 0x040fe40000410000 */
[C---:B------:R-:W-:Y:S02]  /*9680*/  FMUL.FTZ R28, R0.reuse, R160 ;  /* 0x000000a0001c7220 */ /* 0x040fe40000410000 */
[----:B------:R-:W-:Y:S02]  /*9690*/  FMUL.FTZ R29, R0, R161 ;  /* 0x000000a1001d7220 */ /* 0x000fe40000410000 */
[----:B------:R-:W-:Y:S02]  /*96a0*/  FMUL.FTZ R31, R2, R163 ;  /* 0x000000a3021f7220 */ /* 0x000fe40000410000 */
[C---:B------:R-:W-:Y:S01]  /*96b0*/  FMUL.FTZ R12, R0.reuse, R168 ;  /* 0x000000a8000c7220 */ /* 0x040fe20000410000 */
[----:B------:R3:W-:Y:S01]  /*96c0*/  MUFU.EX2 R159, R18 ;  /* 0x00000012009f7308 */ /* 0x0007e20000000800 */
[C---:B------:R-:W-:Y:S01]  /*96d0*/  FMUL.FTZ R25, R0.reuse, R165 ;  /* 0x000000a500197220 */ /* 0x040fe20000410000 */
[----:B------:R-:W-:Y:S01]  /*96e0*/  MOV R165, R211 ;  /* 0x000000d300a57202 */ /* 0x000fe20000000f00 */
[C---:B------:R-:W-:Y:S01]  /*96f0*/  FMUL.FTZ R40, R0.reuse, R156 ;  /* 0x0000009c00287220 */ /* 0x040fe20000410000 */
[----:B------:R-:W-:Y:S01]  /*9700*/  MOV R168, R7 ;  /* 0x0000000700a87202 */ /* 0x000fe20000000f00 */
[----:B------:R-:W-:Y:S02]  /*9710*/  FMUL.FTZ R41, R0, R157 ;  /* 0x0000009d00297220 */ /* 0x000fe40000410000 */
[----:B------:R-:W-:Y:S02]  /*9720*/  FADD.FTZ R157, R6, R33 ;  /* 0x00000021069d7221 */ /* 0x000fe40000010000 */
[C---:B------:R-:W-:Y:S01]  /*9730*/  FMUL.FTZ R7, R3.reuse, R179 ;  /* 0x000000b303077220 */ /* 0x040fe20000410000 */
[----:B------:R5:W-:Y:S01]  /*9740*/  MUFU.EX2 R164, R19 ;  /* 0x0000001300a47308 */ /* 0x000be20000000800 */
[----:B------:R-:W-:Y:S01]  /*9750*/  FMUL.FTZ R8, R0, R172 ;  /* 0x000000ac00087220 */ /* 0x000fe20000410000 */
[----:B------:R-:W-:Y:S01]  /*9760*/  MOV R172, R142 ;  /* 0x0000008e00ac7202 */ /* 0x000fe20000000f00 */
[----:B------:R-:W-:Y:S01]  /*9770*/  FMUL.FTZ R11, R2, R175 ;  /* 0x000000af020b7220 */ /* 0x000fe20000410000 */
[----:B-1----:R-:W-:Y:S01]  /*9780*/  F2FP.BF16.PACK_AB R211, R162, R6 ;  /* 0x00000006a2d3723e */ /* 0x002fe200000010ff */
[C---:B------:R-:W-:Y:S01]  /*9790*/  FMUL.FTZ R6, R3.reuse, R178 ;  /* 0x000000b203067220 */ /* 0x040fe20000410000 */
[----:B------:R-:W-:Y:S01]  /*97a0*/  MOV R178, R38 ;  /* 0x0000002600b27202 */ /* 0x000fe20000000f00 */
[C---:B------:R-:W-:Y:S01]  /*97b0*/  FMUL.FTZ R14, R2.reuse, R170 ;  /* 0x000000aa020e7220 */ /* 0x040fe20000410000 */
[----:B------:R-:W-:Y:S01]  /*97c0*/  MOV R179, R35 ;  /* 0x0000002300b37202 */ /* 0x000fe20000000f00 */
[C---:B------:R-:W-:Y:S01]  /*97d0*/  FMUL.FTZ R15, R2.reuse, R171 ;  /* 0x000000ab020f7220 */ /* 0x040fe20000410000 */
[----:B------:R1:W-:Y:S01]  /*97e0*/  MUFU.EX2 R163, R16 ;  /* 0x0000001000a37308 */ /* 0x0003e20000000800 */
[----:B------:R-:W-:Y:S01]  /*97f0*/  MOV R35, R64 ;  /* 0x0000004000237202 */ /* 0x000fe20000000f00 */
[C---:B------:R-:W-:Y:S01]  /*9800*/  FMUL.FTZ R26, R2.reuse, R166 ;  /* 0x000000a6021a7220 */ /* 0x040fe20000410000 */
[----:B------:R-:W-:Y:S01]  /*9810*/  MOV R64, R143 ;  /* 0x0000008f00407202 */ /* 0x000fe20000000f00 */
[C---:B---3--:R-:W-:Y:S01]  /*9820*/  FMUL.FTZ R18, R3.reuse, R182 ;  /* 0x000000b603127220 */ /* 0x048fe20000410000 */
[----:B------:R-:W-:Y:S01]  /*9830*/  MOV R182, R169 ;  /* 0x000000a900b67202 */ /* 0x000fe20000000f00 */
[----:B------:R-:W-:Y:S01]  /*9840*/  FMUL.FTZ R27, R2, R167 ;  /* 0x000000a7021b7220 */ /* 0x000fe20000410000 */
[----:B------:R-:W-:Y:S01]  /*9850*/  MOV R166, R54 ;  /* 0x0000003600a67202 */ /* 0x000fe20000000f00 */
[----:B------:R-:W-:Y:S01]  /*9860*/  FMUL.FTZ R33, R132, R189 ;  /* 0x000000bd84217220 */ /* 0x000fe20000410000 */
[----:B------:R-:W-:Y:S01]  /*9870*/  MOV R167, R53 ;  /* 0x0000003500a77202 */ /* 0x000fe20000000f00 */
[----:B------:R-:W3:Y:S01]  /*9880*/  MUFU.EX2 R161, R32 ;  /* 0x0000002000a17308 */ /* 0x000ee20000000800 */
[----:B------:R-:W-:Y:S01]  /*9890*/  MOV R189, R34 ;  /* 0x0000002200bd7202 */ /* 0x000fe20000000f00 */
[C---:B------:R-:W-:Y:S01]  /*98a0*/  FMUL.FTZ R34, R3.reuse, R190 ;  /* 0x000000be03227220 */ /* 0x040fe20000410000 */
[----:B------:R-:W-:Y:S01]  /*98b0*/  MOV R175, R51 ;  /* 0x0000003300af7202 */ /* 0x000fe20000000f00 */
[C---:B-----5:R-:W-:Y:S01]  /*98c0*/  FMUL.FTZ R19, R3.reuse, R183 ;  /* 0x000000b703137220 */ /* 0x060fe20000410000 */
[----:B------:R-:W-:Y:S01]  /*98d0*/  MOV R183, R35 ;  /* 0x0000002300b77202 */ /* 0x000fe20000000f00 */
[C---:B------:R-:W-:Y:S01]  /*98e0*/  FMUL.FTZ R35, R3.reuse, R191 ;  /* 0x000000bf03237220 */ /* 0x040fe20000410000 */
[----:B------:R-:W-:Y:S01]  /*98f0*/  MOV R191, R66 ;  /* 0x0000004200bf7202 */ /* 0x000fe20000000f00 */
[C---:B------:R-:W-:Y:S01]  /*9900*/  FMUL.FTZ R60, R0.reuse, R144 ;  /* 0x00000090003c7220 */ /* 0x040fe20000410000 */
[----:B------:R-:W-:Y:S01]  /*9910*/  MOV R190, R172 ;  /* 0x000000ac00be7202 */ /* 0x000fe20000000f00 */
[----:B------:R-:W5:Y:S01]  /*9920*/  MUFU.EX2 R160, R17 ;  /* 0x0000001100a07308 */ /* 0x000f620000000800 */
[----:B------:R-:W-:Y:S02]  /*9930*/  FMUL.FTZ R61, R0, R145 ;  /* 0x00000091003d7220 */ /* 0x000fe40000410000 */
[----:B------:R-:W-:Y:S02]  /*9940*/  FMUL.FTZ R62, R2, R146 ;  /* 0x00000092023e7220 */ /* 0x000fe40000410000 */
[----:B-1----:R-:W-:Y:S01]  /*9950*/  FMUL.FTZ R16, R132, R180 ;  /* 0x000000b484107220 */ /* 0x002fe20000410000 */
[----:B------:R-:W-:Y:S01]  /*9960*/  MOV R180, R67 ;  /* 0x0000004300b47202 */ /* 0x000fe20000000f00 */
[----:B------:R-:W-:Y:S02]  /*9970*/  FMUL.FTZ R63, R2, R147 ;  /* 0x00000093023f7220 */ /* 0x000fe40000410000 */
[----:B------:R-:W-:Y:S01]  /*9980*/  LDSM.16.MT88.4 R144, [R238] ;  /* 0x00000000ee90783b */ /* 0x000fe20000004200 */
[C---:B------:R-:W-:Y:S01]  /*9990*/  FMUL.FTZ R44, R0.reuse, R152 ;  /* 0x00000098002c7220 */ /* 0x040fe20000410000 */
[----:B------:R-:W-:Y:S01]  /*99a0*/  MUFU.EX2 R172, R223 ;  /* 0x000000df00ac7308 */ /* 0x000fe20000000800 */
[----:B------:R-:W-:Y:S01]  /*99b0*/  FMUL.FTZ R45, R0, R153 ;  /* 0x00000099002d7220 */ /* 0x000fe20000410000 */
[----:B---3--:R-:W-:Y:S01]  /*99c0*/  F2FP.BF16.PACK_AB R142, R164, R161 ;  /* 0x000000a1a48e723e */ /* 0x008fe200000010ff */
[----:B------:R-:W-:Y:S01]  /*99d0*/  FMUL.FTZ R32, R132, R188 ;  /* 0x000000bc84207220 */ /* 0x000fe20000410000 */
[----:B------:R-:W-:Y:S01]  /*99e0*/  MOV R188, R165 ;  /* 0x000000a500bc7202 */ /* 0x000fe20000000f00 */
[C---:B------:R-:W-:Y:S01]  /*99f0*/  FMUL.FTZ R46, R2.reuse, R154 ;  /* 0x0000009a022e7220 */ /* 0x040fe20000410000 */
[----:B------:R-:W-:Y:S01]  /*9a00*/  MOV R165, R55 ;  /* 0x0000003700a57202 */ /* 0x000fe20000000f00 */
[----:B------:R-:W-:Y:S02]  /*9a10*/  FMUL.FTZ R47, R2, R155 ;  /* 0x0000009b022f7220 */ /* 0x000fe40000410000 */
[----:B------:R-:W-:Y:S01]  /*9a20*/  FMUL.FTZ R51, R3, R199 ;  /* 0x000000c703337220 */ /* 0x000fe20000410000 */
[----:B------:R-:W-:Y:S01]  /*9a30*/  MOV R199, R64 ;  /* 0x0000004000c77202 */ /* 0x000fe20000000f00 */
[----:B------:R-:W-:Y:S01]  /*9a40*/  FMUL.FTZ R56, R0, R148 ;  /* 0x0000009400387220 */ /* 0x000fe20000410000 */
[----:B-----5:R-:W-:Y:S01]  /*9a50*/  F2FP.BF16.PACK_AB R143, R163, R160 ;  /* 0x000000a0a38f723e */ /* 0x020fe200000010ff */
[----:B------:R-:W-:Y:S01]  /*9a60*/  FMUL.FTZ R17, R132, R181 ;  /* 0x000000b584117220 */ /* 0x000fe20000410000 */
[----:B------:R-:W-:Y:S01]  /*9a70*/  MOV R181, R139 ;  /* 0x0000008b00b57202 */ /* 0x000fe20000000f00 */
[----:B------:R-:W-:Y:S01]  /*9a80*/  FMUL.FTZ R57, R0, R149 ;  /* 0x0000009500397220 */ /* 0x000fe20000410000 */
[----:B------:R-:W-:Y:S01]  /*9a90*/  MUFU.EX2 R139, R226 ;  /* 0x000000e2008b7308 */ /* 0x000fe20000000800 */
[C---:B------:R-:W-:Y:S01]  /*9aa0*/  FMUL.FTZ R58, R2.reuse, R150 ;  /* 0x00000096023a7220 */ /* 0x040fe20000410000 */
[----:B------:R-:W-:Y:S01]  /*9ab0*/  LDSM.16.MT88.4 R152, [R237+0x800] ;  /* 0x00080000ed98783b */ /* 0x000fe20000004200 */
[----:B------:R-:W-:Y:S02]  /*9ac0*/  FMUL.FTZ R59, R2, R151 ;  /* 0x00000097023b7220 */ /* 0x000fe40000410000 */
[----:B------:R-:W-:Y:S02]  /*9ad0*/  FMUL.FTZ R64, R132, R204 ;  /* 0x000000cc84407220 */ /* 0x000fe40000410000 */
[C---:B------:R-:W-:Y:S02]  /*9ae0*/  FMUL.FTZ R66, R3.reuse, R206 ;  /* 0x000000ce03427220 */ /* 0x040fe40000410000 */
[----:B------:R-:W-:Y:S01]  /*9af0*/  FMUL.FTZ R67, R3, R207 ;  /* 0x000000cf03437220 */ /* 0x000fe20000410000 */
[----:B------:R-:W-:Y:S01]  /*9b00*/  LDSM.16.MT88.4 R148, [R236+0x800] ;  /* 0x00080000ec94783b */ /* 0x000fe20000004200 */
[C---:B------:R-:W-:Y:S01]  /*9b10*/  FMUL.FTZ R72, R0.reuse, R72 ;  /* 0x0000004800487220 */ /* 0x040fe20000410000 */
[----:B------:R-:W-:Y:S01]  /*9b20*/  MUFU.EX2 R226, R189 ;  /* 0x000000bd00e27308 */ /* 0x000fe20000000800 */
[----:B------:R-:W-:Y:S02]  /*9b30*/  FMUL.FTZ R73, R0, R73 ;  /* 0x0000004900497220 */ /* 0x000fe40000410000 */
[C---:B------:R-:W-:Y:S02]  /*9b40*/  FMUL.FTZ R74, R2.reuse, R74 ;  /* 0x0000004a024a7220 */ /* 0x040fe40000410000 */
[----:B------:R-:W-:Y:S02]  /*9b50*/  FMUL.FTZ R75, R2, R75 ;  /* 0x0000004b024b7220 */ /* 0x000fe40000410000 */
[C---:B------:R-:W-:Y:S02]  /*9b60*/  FMUL.FTZ R76, R0.reuse, R76 ;  /* 0x0000004c004c7220 */ /* 0x040fe40000410000 */
[----:B------:R-:W-:Y:S01]  /*9b70*/  FMUL.FTZ R77, R0, R77 ;  /* 0x0000004d004d7220 */ /* 0x000fe20000410000 */
[----:B------:R-:W-:Y:S01]  /*9b80*/  MUFU.EX2 R171, R217 ;  /* 0x000000d900ab7308 */ /* 0x000fe20000000800 */
[C---:B------:R-:W-:Y:S02]  /*9b90*/  FMUL.FTZ R78, R2.reuse, R78 ;  /* 0x0000004e024e7220 */ /* 0x040fe40000410000 */
[----:B------:R-:W-:Y:S02]  /*9ba0*/  FMUL.FTZ R79, R2, R79 ;  /* 0x0000004f024f7220 */ /* 0x000fe40000410000 */
[C---:B------:R-:W-:Y:S02]  /*9bb0*/  FMUL.FTZ R88, R0.reuse, R88 ;  /* 0x0000005800587220 */ /* 0x040fe40000410000 */
[----:B------:R-:W-:Y:S02]  /*9bc0*/  FMUL.FTZ R89, R0, R89 ;  /* 0x0000005900597220 */ /* 0x000fe40000410000 */
        /* <DEDUP_REMOVED lines=16> */
[C---:B------:R-:W-:Y:S02]  /*9cd0*/  FMUL.FTZ R111, R2.reuse, R111 ;  /* 0x0000006f026f7220 */ /* 0x040fe40000410000 */
[C---:B------:R-:W-:Y:S02]  /*9ce0*/  FMUL.FTZ R122, R2.reuse, R122 ;  /* 0x0000007a027a7220 */ /* 0x040fe40000410000 */
[C---:B------:R-:W-:Y:S01]  /*9cf0*/  FMUL.FTZ R123, R2.reuse, R123 ;  /* 0x0000007b027b7220 */ /* 0x040fe20000410000 */
[----:B------:R-:W-:Y:S01]  /*9d00*/  MUFU.EX2 R245, R245 ;  /* 0x000000f500f57308 */ /* 0x000fe20000000800 */
[C---:B------:R-:W-:Y:S02]  /*9d10*/  FMUL.FTZ R126, R2.reuse, R126 ;  /* 0x0000007e027e7220 */ /* 0x040fe40000410000 */
[----:B------:R-:W-:Y:S02]  /*9d20*/  FMUL.FTZ R127, R2, R127 ;  /* 0x0000007f027f7220 */ /* 0x000fe40000410000 */
[C---:B------:R-:W-:Y:S02]  /*9d30*/  FMUL.FTZ R120, R0.reuse, R120 ;  /* 0x0000007800787220 */ /* 0x040fe40000410000 */
[C---:B------:R-:W-:Y:S02]  /*9d40*/  FMUL.FTZ R121, R0.reuse, R121 ;  /* 0x0000007900797220 */ /* 0x040fe40000410000 */
[C---:B------:R-:W-:Y:S02]  /*9d50*/  FMUL.FTZ R124, R0.reuse, R124 ;  /* 0x0000007c007c7220 */ /* 0x040fe40000410000 */
[C---:B------:R-:W-:Y:S02]  /*9d60*/  FMUL.FTZ R125, R0.reuse, R125 ;  /* 0x0000007d007d7220 */ /* 0x040fe40000410000 */
[C---:B----4-:R-:W-:Y:S02]  /*9d70*/  FFMA.FTZ R4, R0.reuse, R9, R21 ;  /* 0x0000000900047223 */ /* 0x050fe40000010015 */
[----:B------:R-:W-:Y:S01]  /*9d80*/  FMUL.FTZ R9, R0, R173 ;  /* 0x000000ad00097220 */ /* 0x000fe20000410000 */
[----:B------:R-:W-:Y:S01]  /*9d90*/  MOV R173, R39 ;  /* 0x0000002700ad7202 */ /* 0x000fe20000000f00 */
[----:B------:R-:W-:Y:S01]  /*9da0*/  FADD.FTZ R158, R20, R4 ;  /* 0x00000004149e7221 */ /* 0x000fe20000010000 */
[----:B------:R-:W-:Y:S01]  /*9db0*/  MOV R39, R22 ;  /* 0x0000001600277202 */ /* 0x000fe20000000f00 */
[C---:B------:R-:W-:Y:S01]  /*9dc0*/  FMUL.FTZ R4, R132.reuse, R176 ;  /* 0x000000b084047220 */ /* 0x040fe20000410000 */
[----:B------:R-:W1:Y:S01]  /*9dd0*/  LDSM.16.MT88.4 R20, [R236] ;  /* 0x00000000ec14783b */ /* 0x000e620000004200 */
[----:B------:R-:W-:Y:S01]  /*9de0*/  MOV R176, R173 ;  /* 0x000000ad00b07202 */ /* 0x000fe20000000f00 */
[----:B------:R-:W-:Y:S01]  /*9df0*/  FADD.FTZ R0, R137, R212 ;  /* 0x000000d489007221 */ /* 0x000fe20000010000 */
[----:B------:R-:W-:Y:S02]  /*9e00*/  MOV R169, R39 ;  /* 0x0000002700a97202 */ /* 0x000fe40000000f00 */
[----:B------:R-:W-:Y:S01]  /*9e10*/  MOV R173, R50 ;  /* 0x0000003200ad7202 */ /* 0x000fe20000000f00 */
[----:B------:R-:W-:Y:S01]  /*9e20*/  FMUL.FTZ R50, R3, R198 ;  /* 0x000000c603327220 */ /* 0x000fe20000410000 */
[----:B------:R-:W-:Y:S01]  /*9e30*/  MOV R198, R65 ;  /* 0x0000004100c67202 */ /* 0x000fe20000000f00 */
[----:B------:R-:W-:Y:S01]  /*9e40*/  FMUL.FTZ R65, R132, R205 ;  /* 0x000000cd84417220 */ /* 0x000fe20000410000 */
[----:B------:R-:W-:Y:S01]  /*9e50*/  MUFU.EX2 R169, R169 ;  /* 0x000000a900a97308 */ /* 0x000fe20000000800 */
[----:B------:R-:W-:Y:S09]  /*9e60*/  LDSM.16.MT88.4 R204, [R238+0x1800] ;  /* 0x00180000eecc783b */ /* 0x000ff20000004200 */
[----:B------:R-:W-:Y:S10]  /*9e70*/  MUFU.EX2 R173, R173 ;  /* 0x000000ad00ad7308 */ /* 0x000ff40000000800 */
[----:B------:R-:W-:Y:S01]  /*9e80*/  MUFU.EX2 R216, R176 ;  /* 0x000000b000d87308 */ /* 0x000fe20000000800 */
[----:B--2---:R-:W-:Y:S01]  /*9e90*/  FFMA.FTZ R156, R2, R5, R141 ;  /* 0x00000005029c7223 */ /* 0x004fe2000001008d */
[----:B------:R-:W-:Y:S01]  /*9ea0*/  F2FP.BF16.PACK_AB R141, R159, R141 ;  /* 0x0000008d9f8d723e */ /* 0x000fe200000010ff */
[C---:B------:R-:W-:Y:S01]  /*9eb0*/  FMUL.FTZ R5, R132.reuse, R177 ;  /* 0x000000b184057220 */ /* 0x040fe20000410000 */
[----:B------:R-:W-:Y:S02]  /*9ec0*/  MOV R177, R37 ;  /* 0x0000002500b17202 */ /* 0x000fe40000000f00 */
[----:B------:R-:W2:Y:S04]  /*9ed0*/  LDSM.16.MT88.4 R36, [R237] ;  /* 0x00000000ed24783b */ /* 0x000ea80000004200 */
[----:B------:R-:W3:Y:S01]  /*9ee0*/  MUFU.EX2 R2, R227 ;  /* 0x000000e300027308 */ /* 0x000ee20000000800 */
[-C--:B-1----:R-:W-:Y:S08]  /*9ef0*/  HMMA.16816.F32.BF16 R4, R208, R20.reuse, R4 ;  /* 0x00000014d004723c */ /* 0x082ff00000041804 */
[C---:B------:R-:W-:Y:S01]  /*9f00*/  HMMA.16816.F32.BF16 R8, R140.reuse, R20, R8 ;  /* 0x000000148c08723c */ /* 0x040fe20000041808 */
[----:B------:R-:W-:Y:S06]  /*9f10*/  MUFU.EX2 R217, R177 ;  /* 0x000000b100d97308 */ /* 0x000fec0000000800 */
[C---:B------:R-:W-:Y:S01]  /*9f20*/  FMUL.FTZ R20, R132.reuse, R184 ;  /* 0x000000b884147220 */ /* 0x040fe20000410000 */
[-C--:B------:R-:W-:Y:S03]  /*9f30*/  HMMA.16816.F32.BF16 R12, R140, R22.reuse, R12 ;  /* 0x000000168c0c723c */ /* 0x080fe6000004180c */
[----:B------:R-:W-:Y:S01]  /*9f40*/  MUFU.EX2 R184, R213 ;  /* 0x000000d500b87308 */ /* 0x000fe20000000800 */
[----:B------:R-:W-:Y:S02]  /*9f50*/  FMUL.FTZ R21, R132, R185 ;  /* 0x000000b984157220 */ /* 0x000fe40000410000 */
[----:B---3--:R-:W-:Y:S02]  /*9f60*/  FADD.FTZ R0, R2, R0 ;  /* 0x0000000002007221 */ /* 0x008fe40000010000 */
[C---:B------:R-:W-:Y:S04]  /*9f70*/  HMMA.16816.F32.BF16 R16, R208.reuse, R22, R16 ;  /* 0x00000016d010723c */ /* 0x040fe80000041810 */
[----:B------:R-:W-:Y:S01]  /*9f80*/  FADD.FTZ R0, R139, R0 ;  /* 0x000000008b007221 */ /* 0x000fe20000010000 */
[----:B------:R-:W-:Y:S02]  /*9f90*/  MUFU.EX2 R185, R222 ;  /* 0x000000de00b97308 */ /* 0x000fe40000000800 */
[C---:B------:R-:W-:Y:S01]  /*9fa0*/  FMUL.FTZ R22, R3.reuse, R186 ;  /* 0x000000ba03167220 */ /* 0x040fe20000410000 */
[----:B------:R-:W-:Y:S01]  /*9fb0*/  MOV R186, R48 ;  /* 0x0000003000ba7202 */ /* 0x000fe20000000f00 */
[C---:B------:R-:W-:Y:S03]  /*9fc0*/  FMUL.FTZ R23, R3.reuse, R187 ;  /* 0x000000bb03177220 */ /* 0x040fe60000410000 */
[----:B------:R-:W-:Y:S01]  /*9fd0*/  MOV R187, R52 ;  /* 0x0000003400bb7202 */ /* 0x000fe20000000f00 */
[C---:B------:R-:W-:Y:S01]  /*9fe0*/  FMUL.FTZ R48, R132.reuse, R196 ;  /* 0x000000c484307220 */ /* 0x040fe20000410000 */
[----:B------:R-:W1:Y:S01]  /*9ff0*/  LDSM.16.MT88.4 R52, [R239] ;  /* 0x00000000ef34783b */ /* 0x000e620000004200 */
[----:B------:R-:W-:Y:S01]  /*a000*/  MOV R196, R49 ;  /* 0x0000003100c47202 */ /* 0x000fe20000000f00 */
[-C--:B--2---:R-:W-:Y:S01]  /*a010*/  HMMA.16816.F32.BF16 R20, R208, R36.reuse, R20 ;  /* 0x00000024d014723c */ /* 0x084fe20000041814 */
[----:B------:R-:W-:Y:S02]  /*a020*/  MUFU.EX2 R186, R186 ;  /* 0x000000ba00ba7308 */ /* 0x000fe40000000800 */
[C---:B------:R-:W-:Y:S01]  /*a030*/  FMUL.FTZ R49, R132.reuse, R197 ;  /* 0x000000c584317220 */ /* 0x040fe20000410000 */
[----:B------:R-:W-:Y:S04]  /*a040*/  MOV R197, R138 ;  /* 0x0000008a00c57202 */ /* 0x000fe80000000f00 */
[C---:B------:R-:W-:Y:S03]  /*a050*/  HMMA.16816.F32.BF16 R24, R140.reuse, R36, R24 ;  /* 0x000000248c18723c */ /* 0x040fe60000041818 */
[----:B------:R-:W2:Y:S04]  /*a060*/  MUFU.EX2 R138, R225 ;  /* 0x000000e1008a7308 */ /* 0x000ea80000000800 */
[C---:B------:R-:W-:Y:S01]  /*a070*/  FMUL.FTZ R36, R132.reuse, R192 ;  /* 0x000000c084247220 */ /* 0x040fe20000410000 */
[-C--:B------:R-:W-:Y:S04]  /*a080*/  HMMA.16816.F32.BF16 R28, R140, R38.reuse, R28 ;  /* 0x000000268c1c723c */ /* 0x080fe8000004181c */
[C---:B------:R-:W-:Y:S01]  /*a090*/  FMUL.FTZ R37, R132.reuse, R193 ;  /* 0x000000c184257220 */ /* 0x040fe20000410000 */
[----:B------:R-:W-:Y:S03]  /*a0a0*/  MUFU.EX2 R192, R220 ;  /* 0x000000dc00c07308 */ /* 0x000fe60000000800 */
[C---:B------:R-:W-:Y:S07]  /*a0b0*/  HMMA.16816.F32.BF16 R32, R208.reuse, R38, R32 ;  /* 0x00000026d020723c */ /* 0x040fee0000041820 */
[C---:B------:R-:W-:Y:S01]  /*a0c0*/  FMUL.FTZ R38, R3.reuse, R194 ;  /* 0x000000c203267220 */ /* 0x040fe20000410000 */
[----:B------:R-:W3:Y:S01]  /*a0d0*/  MUFU.EX2 R193, R221 ;  /* 0x000000dd00c17308 */ /* 0x000ee20000000800 */
[C---:B------:R-:W-:Y:S07]  /*a0e0*/  FMUL.FTZ R39, R3.reuse, R195 ;  /* 0x000000c303277220 */ /* 0x040fee0000410000 */
[-C--:B-1----:R-:W-:Y:S02]  /*a0f0*/  HMMA.16816.F32.BF16 R36, R208, R52.reuse, R36 ;  /* 0x00000034d024723c */ /* 0x082fe40000041824 */
[----:B------:R-:W-:Y:S06]  /*a100*/  MUFU.EX2 R194, R214 ;  /* 0x000000d600c27308 */ /* 0x000fec0000000800 */
[C---:B------:R-:W-:Y:S04]  /*a110*/  HMMA.16816.F32.BF16 R40, R140.reuse, R52, R40 ;  /* 0x000000348c28723c */ /* 0x040fe80000041828 */
[----:B------:R-:W1:Y:S03]  /*a120*/  MUFU.EX2 R195, R219 ;  /* 0x000000db00c37308 */ /* 0x000e660000000800 */
[C---:B------:R-:W-:Y:S01]  /*a130*/  FMUL.FTZ R52, R132.reuse, R200 ;  /* 0x000000c884347220 */ /* 0x040fe20000410000 */
[-C--:B------:R-:W-:Y:S04]  /*a140*/  HMMA.16816.F32.BF16 R44, R140, R54.reuse, R44 ;  /* 0x000000368c2c723c */ /* 0x080fe8000004182c */
[----:B------:R-:W-:Y:S02]  /*a150*/  FMUL.FTZ R53, R132, R201 ;  /* 0x000000c984357220 */ /* 0x000fe40000410000 */
[----:B------:R-:W-:Y:S01]  /*a160*/  FADD.FTZ R132, R162, R157 ;  /* 0x0000009da2847221 */ /* 0x000fe20000010000 */
[----:B------:R-:W-:Y:S01]  /*a170*/  MUFU.EX2 R219, R178 ;  /* 0x000000b200db7308 */ /* 0x000fe20000000800 */
[C---:B------:R-:W-:Y:S07]  /*a180*/  HMMA.16816.F32.BF16 R48, R208.reuse, R54, R48 ;  /* 0x00000036d030723c */ /* 0x040fee0000041830 */
[C---:B------:R-:W-:Y:S02]  /*a190*/  FMUL.FTZ R54, R3.reuse, R202 ;  /* 0x000000ca03367220 */ /* 0x040fe40000410000 */
[----:B------:R-:W-:Y:S01]  /*a1a0*/  FMUL.FTZ R55, R3, R203 ;  /* 0x000000cb03377220 */ /* 0x000fe20000410000 */
[----:B------:R-:W-:Y:S02]  /*a1b0*/  MUFU.EX2 R187, R187 ;  /* 0x000000bb00bb7308 */ /* 0x000fe40000000800 */
[----:B------:R-:W-:Y:S04]  /*a1c0*/  FADD.FTZ R3, R161, R158 ;  /* 0x0000009ea1037221 */ /* 0x000fe80000010000 */
[-C--:B------:R-:W-:Y:S04]  /*a1d0*/  HMMA.16816.F32.BF16 R52, R208, R144.reuse, R52 ;  /* 0x00000090d034723c */ /* 0x080fe80000041834 */
[----:B------:R-:W-:Y:S04]  /*a1e0*/  MUFU.EX2 R161, R197 ;  /* 0x000000c500a17308 */ /* 0x000fe80000000800 */
[C---:B------:R-:W-:Y:S06]  /*a1f0*/  HMMA.16816.F32.BF16 R56, R140.reuse, R144, R56 ;  /* 0x000000908c38723c */ /* 0x040fec0000041838 */
[----:B------:R-:W-:Y:S02]  /*a200*/  MUFU.EX2 R200, R230 ;  /* 0x000000e600c87308 */ /* 0x000fe40000000800 */
[-C--:B------:R-:W-:Y:S08]  /*a210*/  HMMA.16816.F32.BF16 R60, R140, R146.reuse, R60 ;  /* 0x000000928c3c723c */ /* 0x080ff0000004183c */
[C---:B------:R-:W-:Y:S01]  /*a220*/  HMMA.16816.F32.BF16 R64, R208.reuse, R146, R64 ;  /* 0x00000092d040723c */ /* 0x040fe20000041840 */
[----:B------:R-:W4:Y:S01]  /*a230*/  LDSM.16.MT88.4 R144, [R236+0x2000] ;  /* 0x00200000ec90783b */ /* 0x000f220000004200 */
[----:B------:R-:W-:Y:S06]  /*a240*/  MUFU.EX2 R230, R228 ;  /* 0x000000e400e67308 */ /* 0x000fec0000000800 */
[-C--:B----4-:R-:W-:Y:S08]  /*a250*/  HMMA.16816.F32.BF16 R68, R208, R144.reuse, R68 ;  /* 0x00000090d044723c */ /* 0x090ff00000041844 */
[C---:B------:R-:W-:Y:S08]  /*a260*/  HMMA.16816.F32.BF16 R72, R140.reuse, R144, R72 ;  /* 0x000000908c48723c */ /* 0x040ff00000041848 */
[-C--:B------:R-:W-:Y:S08]  /*a270*/  HMMA.16816.F32.BF16 R76, R140, R146.reuse, R76 ;  /* 0x000000928c4c723c */ /* 0x080ff0000004184c */
        /* <DEDUP_REMOVED lines=14> */
[----:B------:R-:W-:Y:S01]  /*a360*/  F2FP.BF16.PACK_AB R145, R215, R170 ;  /* 0x000000aad791723e */ /* 0x000fe200000010ff */
[-C--:B------:R-:W-:Y:S04]  /*a370*/  HMMA.16816.F32.BF16 R124, R140, R146.reuse, R124 ;  /* 0x000000928c7c723c */ /* 0x080fe8000004187c */
[----:B------:R-:W-:Y:S03]  /*a380*/  F2FP.BF16.PACK_AB R144, R171, R218 ;  /* 0x000000daab90723e */ /* 0x000fe600000010ff */
[----:B------:R-:W-:Y:S01]  /*a390*/  F2FP.BF16.PACK_AB R140, R2, R137 ;  /* 0x00000089028c723e */ /* 0x000fe200000010ff */
[----:B------:R-:W-:Y:S04]  /*a3a0*/  HMMA.16816.F32.BF16 R128, R208, R146, R128 ;  /* 0x00000092d080723c */ /* 0x000fe80000041880 */
[C---:B--2---:R-:W-:Y:S01]  /*a3b0*/  F2FP.BF16.PACK_AB R142, R138.reuse, R139 ;  /* 0x0000008b8a8e723e */ /* 0x044fe200000010ff */
[----:B------:R-:W-:Y:S01]  /*a3c0*/  FADD.FTZ R2, R138, R0 ;  /* 0x000000008a027221 */ /* 0x000fe20000010000 */
[----:B------:R-:W-:Y:S01]  /*a3d0*/  F2FP.BF16.PACK_AB R141, R172, R224 ;  /* 0x000000e0ac8d723e */ /* 0x000fe200000010ff */
[----:B------:R-:W-:Y:S01]  /*a3e0*/  FADD.FTZ R0, R159, R156 ;  /* 0x0000009c9f007221 */ /* 0x000fe20000010000 */
[----:B---3--:R-:W-:Y:S01]  /*a3f0*/  F2FP.BF16.PACK_AB R143, R193, R185 ;  /* 0x000000b9c18f723e */ /* 0x008fe200000010ff */
[----:B------:R-:W2:Y:S01]  /*a400*/  LDSM.16.MT88.4 R156, [R239+0x800] ;  /* 0x00080000ef9c783b */ /* 0x000ea20000004200 */
[----:B------:R-:W3:Y:S02]  /*a410*/  MUFU.EX2 R139, R199 ;  /* 0x000000c7008b7308 */ /* 0x000ee40000000800 */
[----:B-1----:R-:W-:Y:S01]  /*a420*/  F2FP.BF16.PACK_AB R146, R192, R195 ;  /* 0x000000c3c092723e */ /* 0x002fe200000010ff */
[----:B------:R-:W-:Y:S01]  /*a430*/  FADD.FTZ R137, R160, R0 ;  /* 0x00000000a0897221 */ /* 0x000fe20000010000 */
[----:B------:R-:W-:Y:S01]  /*a440*/  F2FP.BF16.PACK_AB R147, R184, R194 ;  /* 0x000000c2b893723e */ /* 0x000fe200000010ff */
[-C--:B------:R-:W-:Y:S05]  /*a450*/  HMMA.16816.F32.BF16 R4, R140, R148.reuse, R4 ;  /* 0x000000948c04723c */ /* 0x080fea0000041804 */
[----:B------:R1:W-:Y:S01]  /*a460*/  MUFU.EX2 R160, R196 ;  /* 0x000000c400a07308 */ /* 0x0003e20000000800 */
[----:B------:R-:W-:Y:S01]  /*a470*/  FADD.FTZ R137, R163, R137 ;  /* 0x00000089a3897221 */ /* 0x000fe20000010000 */
[----:B------:R-:W-:Y:S01]  /*a480*/  F2FP.BF16.PACK_AB R211, R216, R217 ;  /* 0x000000d9d8d3723e */ /* 0x000fe200000010ff */
[C---:B------:R-:W-:Y:S07]  /*a490*/  HMMA.16816.F32.BF16 R8, R144.reuse, R148, R8 ;  /* 0x000000949008723c */ /* 0x040fee0000041808 */
[----:B------:R-:W4:Y:S01]  /*a4a0*/  MUFU.EX2 R138, R198 ;  /* 0x000000c6008a7308 */ /* 0x000f220000000800 */
[-C--:B------:R-:W-:Y:S04]  /*a4b0*/  HMMA.16816.F32.BF16 R12, R144, R150.reuse, R12 ;  /* 0x00000096900c723c */ /* 0x080fe8000004180c */
[----:B---3--:R-:W-:Y:S04]  /*a4c0*/  FADD.FTZ R0, R139, R2 ;  /* 0x000000028b007221 */ /* 0x008fe80000010000 */
[C---:B------:R-:W-:Y:S01]  /*a4d0*/  HMMA.16816.F32.BF16 R16, R140.reuse, R150, R16 ;  /* 0x000000968c10723c */ /* 0x040fe20000041810 */
[----:B------:R-:W3:Y:S03]  /*a4e0*/  LDSM.16.MT88.4 R148, [R238+0x800] ;  /* 0x00080000ee94783b */ /* 0x000ee60000004200 */
[----:B-1----:R-:W-:Y:S02]  /*a4f0*/  MOV R196, R191 ;  /* 0x000000bf00c47202 */ /* 0x002fe40000000f00 */
[----:B------:R-:W-:Y:S02]  /*a500*/  MOV R191, R190 ;  /* 0x000000be00bf7202 */ /* 0x000fe40000000f00 */
[-C--:B------:R-:W-:Y:S02]  /*a510*/  HMMA.16816.F32.BF16 R20, R140, R152.reuse, R20 ;  /* 0x000000988c14723c */ /* 0x080fe40000041814 */
[----:B------:R1:W-:Y:S02]  /*a520*/  MUFU.EX2 R228, R191 ;  /* 0x000000bf00e47308 */ /* 0x0003e40000000800 */
[----:B------:R-:W-:Y:S02]  /*a530*/  MOV R190, R188 ;  /* 0x000000bc00be7202 */ /* 0x000fe40000000f00 */
[----:B------:R-:W-:Y:S01]  /*a540*/  MOV R188, R179 ;  /* 0x000000b300bc7202 */ /* 0x000fe20000000f00 */
[----:B----4-:R-:W-:Y:S01]  /*a550*/  FADD.FTZ R0, R138, R0 ;  /* 0x000000008a007221 */ /* 0x010fe20000010000 */
[C---:B------:R-:W-:Y:S04]  /*a560*/  HMMA.16816.F32.BF16 R24, R144.reuse, R152, R24 ;  /* 0x000000989018723c */ /* 0x040fe80000041818 */
[----:B------:R-:W-:Y:S01]  /*a570*/  FADD.FTZ R0, R161, R0 ;  /* 0x00000000a1007221 */ /* 0x000fe20000010000 */
[----:B------:R-:W-:Y:S01]  /*a580*/  MUFU.EX2 R225, R190 ;  /* 0x000000be00e17308 */ /* 0x000fe20000000800 */
[----:B------:R-:W-:Y:S02]  /*a590*/  MOV R179, R174 ;  /* 0x000000ae00b37202 */ /* 0x000fe40000000f00 */
[-C--:B------:R-:W-:Y:S04]  /*a5a0*/  HMMA.16816.F32.BF16 R28, R144, R154.reuse, R28 ;  /* 0x0000009a901c723c */ /* 0x080fe8000004181c */
[----:B------:R-:W-:Y:S02]  /*a5b0*/  FADD.FTZ R2, R160, R0 ;  /* 0x00000000a0027221 */ /* 0x000fe40000010000 */
[----:B------:R-:W-:Y:S01]  /*a5c0*/  FADD.FTZ R0, R164, R3 ;  /* 0x00000003a4007221 */ /* 0x000fe20000010000 */
[----:B------:R-:W-:Y:S01]  /*a5d0*/  MUFU.EX2 R174, R229 ;  /* 0x000000e500ae7308 */ /* 0x000fe20000000800 */
[C---:B------:R-:W-:Y:S01]  /*a5e0*/  HMMA.16816.F32.BF16 R32, R140.reuse, R154, R32 ;  /* 0x0000009a8c20723c */ /* 0x040fe20000041820 */
[----:B------:R-:W4:Y:S03]  /*a5f0*/  LDSM.16.MT88.4 R152, [R236+0x2800] ;  /* 0x00280000ec98783b */ /* 0x000f260000004200 */
[----:B-1----:R-:W-:Y:S01]  /*a600*/  MOV R191, R188 ;  /* 0x000000bc00bf7202 */ /* 0x002fe20000000f00 */
[----:B------:R-:W-:Y:S01]  /*a610*/  FADD.FTZ R3, R224, R132 ;  /* 0x00000084e0037221 */ /* 0x000fe20000010000 */
[----:B------:R-:W-:Y:S01]  /*a620*/  MOV R188, R182 ;  /* 0x000000b600bc7202 */ /* 0x000fe20000000f00 */
[----:B------:R-:W-:Y:S01]  /*a630*/  FADD.FTZ R132, R218, R0 ;  /* 0x00000000da847221 */ /* 0x000fe20000010000 */
[-C--:B--2---:R-:W-:Y:S01]  /*a640*/  HMMA.16816.F32.BF16 R36, R140, R156.reuse, R36 ;  /* 0x0000009c8c24723c */ /* 0x084fe20000041824 */
[----:B------:R-:W-:Y:S03]  /*a650*/  MUFU.EX2 R227, R191 ;  /* 0x000000bf00e37308 */ /* 0x000fe60000000800 */
[----:B------:R-:W-:Y:S01]  /*a660*/  MOV R182, R180 ;  /* 0x000000b400b67202 */ /* 0x000fe20000000f00 */
[----:B------:R-:W-:Y:S01]  /*a670*/  FADD.FTZ R0, R169, R2 ;  /* 0x00000002a9007221 */ /* 0x000fe20000010000 */
[----:B------:R-:W-:Y:S01]  /*a680*/  MOV R180, R165 ;  /* 0x000000a500b47202 */ /* 0x000fe20000000f00 */
[----:B------:R-:W-:Y:S01]  /*a690*/  FADD.FTZ R3, R172, R3 ;  /* 0x00000003ac037221 */ /* 0x000fe20000010000 */
[C---:B------:R-:W-:Y:S03]  /*a6a0*/  HMMA.16816.F32.BF16 R40, R144.reuse, R156, R40 ;  /* 0x0000009c9028723c */ /* 0x040fe60000041828 */
[----:B------:R-:W-:Y:S01]  /*a6b0*/  MUFU.EX2 R222, R182 ;  /* 0x000000b600de7308 */ /* 0x000fe20000000800 */
[----:B------:R-:W-:Y:S02]  /*a6c0*/  FADD.FTZ R0, R168, R0 ;  /* 0x00000000a8007221 */ /* 0x000fe40000010000 */
[----:B------:R-:W-:Y:S02]  /*a6d0*/  FADD.FTZ R132, R171, R132 ;  /* 0x00000084ab847221 */ /* 0x000fe40000010000 */
[-C--:B------:R-:W-:Y:S05]  /*a6e0*/  HMMA.16816.F32.BF16 R44, R144, R158.reuse, R44 ;  /* 0x0000009e902c723c */ /* 0x080fea000004182c */
[----:B------:R-:W-:Y:S03]  /*a6f0*/  MUFU.EX2 R220, R180 ;  /* 0x000000b400dc7308 */ /* 0x000fe60000000800 */
[C---:B------:R-:W-:Y:S01]  /*a700*/  HMMA.16816.F32.BF16 R48, R140.reuse, R158, R48 ;  /* 0x0000009e8c30723c */ /* 0x040fe20000041830 */
[----:B------:R-:W1:Y:S06]  /*a710*/  LDSM.16.MT88.4 R156, [R237+0x2800] ;  /* 0x00280000ed9c783b */ /* 0x000e6c0000004200 */
[----:B------:R2:W-:Y:S01]  /*a720*/  MUFU.EX2 R224, R188 ;  /* 0x000000bc00e07308 */ /* 0x0005e20000000800 */
[-C--:B---3--:R-:W-:Y:S08]  /*a730*/  HMMA.16816.F32.BF16 R52, R140, R148.reuse, R52 ;  /* 0x000000948c34723c */ /* 0x088ff00000041834 */
[C---:B------:R-:W-:Y:S01]  /*a740*/  HMMA.16816.F32.BF16 R56, R144.reuse, R148, R56 ;  /* 0x000000949038723c */ /* 0x040fe20000041838 */
[----:B------:R3:W-:Y:S07]  /*a750*/  MUFU.EX2 R229, R196 ;  /* 0x000000c400e57308 */ /* 0x0007ee0000000800 */
[-C--:B------:R-:W-:Y:S03]  /*a760*/  HMMA.16816.F32.BF16 R60, R144, R150.reuse, R60 ;  /* 0x00000096903c723c */ /* 0x080fe6000004183c */
[----:B------:R-:W5:Y:S01]  /*a770*/  MUFU.EX2 R218, R179 ;  /* 0x000000b300da7308 */ /* 0x000f620000000800 */
[----:B--2---:R-:W-:Y:S04]  /*a780*/  LDSM.16.MT88.4 R188, [R237+0x1800] ;  /* 0x00180000edbc783b */ /* 0x004fe80000004200 */
[C---:B------:R-:W-:Y:S04]  /*a790*/  HMMA.16816.F32.BF16 R64, R140.reuse, R150, R64 ;  /* 0x000000968c40723c */ /* 0x040fe80000041840 */
[----:B------:R-:W2:Y:S04]  /*a7a0*/  LDSM.16.MT88.4 R148, [R239+0x2800] ;  /* 0x00280000ef94783b */ /* 0x000ea80000004200 */
[-C--:B----4-:R-:W-:Y:S04]  /*a7b0*/  HMMA.16816.F32.BF16 R68, R140, R152.reuse, R68 ;  /* 0x000000988c44723c */ /* 0x090fe80000041844 */
[----:B---3--:R-:W-:Y:S02]  /*a7c0*/  MOV R196, R183 ;  /* 0x000000b700c47202 */ /* 0x008fe40000000f00 */
[----:B------:R-:W-:Y:S02]  /*a7d0*/  MOV R183, R181 ;  /* 0x000000b500b77202 */ /* 0x000fe40000000f00 */
[C---:B------:R-:W-:Y:S02]  /*a7e0*/  HMMA.16816.F32.BF16 R72, R144.reuse, R152, R72 ;  /* 0x000000989048723c */ /* 0x040fe40000041848 */
[----:B------:R-:W3:Y:S02]  /*a7f0*/  MUFU.EX2 R223, R183 ;  /* 0x000000b700df7308 */ /* 0x000ee40000000800 */
[----:B------:R-:W-:Y:S02]  /*a800*/  MOV R181, R166 ;  /* 0x000000a600b57202 */ /* 0x000fe40000000f00 */
[----:B-----5:R-:W-:Y:S02]  /*a810*/  F2FP.BF16.PACK_AB R209, R219, R218 ;  /* 0x000000dadbd1723e */ /* 0x020fe400000010ff */
[-C--:B------:R-:W-:Y:S04]  /*a820*/  HMMA.16816.F32.BF16 R76, R144, R154.reuse, R76 ;  /* 0x0000009a904c723c */ /* 0x080fe8000004184c */
[----:B------:R4:W5:Y:S04]  /*a830*/  MUFU.EX2 R221, R181 ;  /* 0x000000b500dd7308 */ /* 0x0009680000000800 */
[C---:B------:R-:W-:Y:S01]  /*a840*/  HMMA.16816.F32.BF16 R80, R140.reuse, R154, R80 ;  /* 0x0000009a8c50723c */ /* 0x040fe20000041850 */
[----:B------:R-:W2:Y:S07]  /*a850*/  LDSM.16.MT88.4 R152, [R238+0x2800] ;  /* 0x00280000ee98783b */ /* 0x000eae0000004200 */
[-C--:B-1----:R-:W-:Y:S04]  /*a860*/  HMMA.16816.F32.BF16 R84, R140, R156.reuse, R84 ;  /* 0x0000009c8c54723c */ /* 0x082fe80000041854 */
[----:B---3--:R-:W-:Y:S04]  /*a870*/  F2FP.BF16.PACK_AB R208, R222, R223 ;  /* 0x000000dfded0723e */ /* 0x008fe800000010ff */
[C---:B------:R-:W-:Y:S01]  /*a880*/  HMMA.16816.F32.BF16 R88, R144.reuse, R156, R88 ;  /* 0x0000009c9058723c */ /* 0x040fe20000041858 */
[----:B----4-:R-:W-:Y:S03]  /*a890*/  LDSM.16.MT88.4 R180, [R236+0x1800] ;  /* 0x00180000ecb4783b */ /* 0x010fe60000004200 */
[----:B-----5:R-:W-:Y:S04]  /*a8a0*/  F2FP.BF16.PACK_AB R210, R220, R221 ;  /* 0x000000dddcd2723e */ /* 0x020fe800000010ff */
        /* <DEDUP_REMOVED lines=8> */
[-C--:B------:R-:W-:Y:S08]  /*a930*/  HMMA.16816.F32.BF16 R116, R140, R152.reuse, R116 ;  /* 0x000000988c74723c */ /* 0x080ff00000041874 */
[C---:B------:R-:W-:Y:S08]  /*a940*/  HMMA.16816.F32.BF16 R120, R144.reuse, R152, R120 ;  /* 0x000000989078723c */ /* 0x040ff00000041878 */
[-C--:B------:R-:W-:Y:S07]  /*a950*/  HMMA.16816.F32.BF16 R124, R144, R154.reuse, R124 ;  /* 0x0000009a907c723c */ /* 0x080fee000004187c */
[----:B------:R-:W-:Y:S01]  /*a960*/  F2FP.BF16.PACK_AB R146, R160, R161 ;  /* 0x000000a1a092723e */ /* 0x000fe200000010ff */
[----:B------:R-:W-:Y:S01]  /*a970*/  HMMA.16816.F32.BF16 R128, R140, R154, R128 ;  /* 0x0000009a8c80723c */ /* 0x000fe20000041880 */
[----:B------:R-:W3:Y:S03]  /*a980*/  LDSM.16.MT88.4 R152, [R239+0x1000] ;  /* 0x00100000ef98783b */ /* 0x000ee60000004200 */
[----:B------:R-:W-:Y:S02]  /*a990*/  F2FP.BF16.PACK_AB R144, R138, R139 ;  /* 0x0000008b8a90723e */ /* 0x000fe400000010ff */
[----:B------:R-:W-:Y:S01]  /*a9a0*/  F2FP.BF16.PACK_AB R145, R187, R186 ;  /* 0x000000babb91723e */ /* 0x000fe200000010ff */
[----:B------:R4:W5:Y:S01]  /*a9b0*/  MUFU.EX2 R139, R167 ;  /* 0x000000a7008b7308 */ /* 0x0009620000000800 */
[----:B------:R-:W-:Y:S01]  /*a9c0*/  F2FP.BF16.PACK_AB R147, R175, R173 ;  /* 0x000000adaf93723e */ /* 0x000fe200000010ff */
[----:B------:R-:W-:Y:S03]  /*a9d0*/  LDSM.16.MT88.4 R160, [R236+0x3000] ;  /* 0x00300000eca0783b */ /* 0x000fe60000004200 */
[----:B------:R-:W-:Y:S02]  /*a9e0*/  F2FP.BF16.PACK_AB R140, R200, R231 ;  /* 0x000000e7c88c723e */ /* 0x000fe400000010ff */
[----:B------:R-:W-:Y:S01]  /*a9f0*/  F2FP.BF16.PACK_AB R142, R252, R174 ;  /* 0x000000aefc8e723e */ /* 0x000fe200000010ff */
[-C--:B-1----:R-:W-:Y:S02]  /*aa00*/  HMMA.16816.F32.BF16 R4, R144, R156.reuse, R4 ;  /* 0x0000009c9004723c */ /* 0x082fe40000041804 */
[----:B------:R1:W1:Y:S03]  /*aa10*/  MUFU.EX2 R138, R196 ;  /* 0x000000c4008a7308 */ /* 0x0002660000000800 */
[----:B------:R-:W-:Y:S02]  /*aa20*/  F2FP.BF16.PACK_AB R141, R245, R230 ;  /* 0x000000e6f58d723e */ /* 0x000fe400000010ff */
[----:B------:R-:W-:Y:S07]  /*aa30*/  F2FP.BF16.PACK_AB R143, R228, R229 ;  /* 0x000000e5e48f723e */ /* 0x000fee00000010ff */
[C---:B------:R-:W-:Y:S01]  /*aa40*/  HMMA.16816.F32.BF16 R8, R140.reuse, R156, R8 ;  /* 0x0000009c8c08723c */ /* 0x040fe20000041808 */
[----:B----4-:R-:W-:Y:S03]  /*aa50*/  LDSM.16.MT88.4 R164, [R237+0x3000] ;  /* 0x00300000eda4783b */ /* 0x010fe60000004200 */
[----:B-----5:R-:W-:Y:S04]  /*aa60*/  FADD.FTZ R0, R139, R0 ;  /* 0x000000008b007221 */ /* 0x020fe80000010000 */
[-C--:B------:R-:W-:Y:S01]  /*aa70*/  HMMA.16816.F32.BF16 R12, R140, R158.reuse, R12 ;  /* 0x0000009e8c0c723c */ /* 0x080fe2000004180c */
[----:B-1----:R-:W-:Y:S03]  /*aa80*/  LDSM.16.MT88.4 R196, [R239+0x1800] ;  /* 0x00180000efc4783b */ /* 0x002fe60000004200 */
[----:B------:R-:W-:Y:S04]  /*aa90*/  FADD.FTZ R0, R138, R0 ;  /* 0x000000008a007221 */ /* 0x000fe80000010000 */
[C---:B------:R-:W-:Y:S01]  /*aaa0*/  HMMA.16816.F32.BF16 R16, R144.reuse, R158, R16 ;  /* 0x0000009e9010723c */ /* 0x040fe20000041810 */
[----:B------:R-:W1:Y:S07]  /*aab0*/  LDSM.16.MT88.4 R156, [R238+0x1000] ;  /* 0x00100000ee9c783b */ /* 0x000e6e0000004200 */
[-C--:B--2---:R-:W-:Y:S01]  /*aac0*/  HMMA.16816.F32.BF16 R20, R144, R148.reuse, R20 ;  /* 0x000000949014723c */ /* 0x084fe20000041814 */
[----:B------:R2:W-:Y:S07]  /*aad0*/  STL [R1+0x4], R0 ;  /* 0x0000040001007387 */ /* 0x0005ee0000100800 */
[C---:B------:R-:W-:Y:S08]  /*aae0*/  HMMA.16816.F32.BF16 R24, R140.reuse, R148, R24 ;  /* 0x000000948c18723c */ /* 0x040ff00000041818 */
[-C--:B------:R-:W-:Y:S08]  /*aaf0*/  HMMA.16816.F32.BF16 R28, R140, R150.reuse, R28 ;  /* 0x000000968c1c723c */ /* 0x080ff0000004181c */
[C---:B------:R-:W-:Y:S01]  /*ab00*/  HMMA.16816.F32.BF16 R32, R144.reuse, R150, R32 ;  /* 0x000000969020723c */ /* 0x040fe20000041820 */
[----:B------:R-:W4:Y:S03]  /*ab10*/  LDSM.16.MT88.4 R148, [R239+0x3000] ;  /* 0x00300000ef94783b */ /* 0x000f260000004200 */
[----:B--2---:R-:W-:Y:S01]  /*ab20*/  FADD.FTZ R0, R170, R137 ;  /* 0x00000089aa007221 */ /* 0x004fe20000010000 */
[----:B------:R-:W-:Y:S03]  /*ab30*/  MOV R137, R173 ;  /* 0x000000ad00897202 */ /* 0x000fe60000000f00 */
[-C--:B---3--:R-:W-:Y:S04]  /*ab40*/  HMMA.16816.F32.BF16 R36, R144, R152.reuse, R36 ;  /* 0x000000989024723c */ /* 0x088fe80000041824 */
[----:B------:R-:W-:Y:S01]  /*ab50*/  FADD.FTZ R2, R215, R0 ;  /* 0x00000000d7027221 */ /* 0x000fe20000010000 */
[----:B------:R-:W-:Y:S01]  /*ab60*/  MOV R0, R185 ;  /* 0x000000b900007202 */ /* 0x000fe20000000f00 */
[----:B------:R-:W-:Y:S02]  /*ab70*/  LDSM.16.MT88.4 R212, [R236+0x3800] ;  /* 0x00380000ecd4783b */ /* 0x000fe40000004200 */
[C---:B------:R-:W-:Y:S04]  /*ab80*/  HMMA.16816.F32.BF16 R40, R140.reuse, R152, R40 ;  /* 0x000000988c28723c */ /* 0x040fe80000041828 */
[----:B------:R-:W-:Y:S04]  /*ab90*/  FADD.FTZ R0, R0, R3 ;  /* 0x0000000300007221 */ /* 0x000fe80000010000 */
[-C--:B------:R-:W-:Y:S08]  /*aba0*/  HMMA.16816.F32.BF16 R44, R140, R154.reuse, R44 ;  /* 0x0000009a8c2c723c */ /* 0x080ff0000004182c */
[C---:B------:R-:W-:Y:S01]  /*abb0*/  HMMA.16816.F32.BF16 R48, R144.reuse, R154, R48 ;  /* 0x0000009a9030723c */ /* 0x040fe20000041830 */
[----:B------:R-:W2:Y:S07]  /*abc0*/  LDSM.16.MT88.4 R152, [R238+0x3000] ;  /* 0x00300000ee98783b */ /* 0x000eae0000004200 */
[-C--:B-1----:R-:W-:Y:S08]  /*abd0*/  HMMA.16816.F32.BF16 R52, R144, R156.reuse, R52 ;  /* 0x0000009c9034723c */ /* 0x082ff00000041834 */
        /* <DEDUP_REMOVED lines=14> */
[C---:B------:R-:W-:Y:S08]  /*acc0*/  HMMA.16816.F32.BF16 R112, R144.reuse, R150, R112 ;  /* 0x000000969070723c */ /* 0x040ff00000041870 */
[-C--:B--2---:R-:W-:Y:S08]  /*acd0*/  HMMA.16816.F32.BF16 R116, R144, R152.reuse, R116 ;  /* 0x000000989074723c */ /* 0x084ff00000041874 */
[C---:B------:R-:W-:Y:S08]  /*ace0*/  HMMA.16816.F32.BF16 R120, R140.reuse, R152, R120 ;  /* 0x000000988c78723c */ /* 0x040ff00000041878 */
[-C--:B------:R-:W-:Y:S07]  /*acf0*/  HMMA.16816.F32.BF16 R124, R140, R154.reuse, R124 ;  /* 0x0000009a8c7c723c */ /* 0x080fee000004187c */
[----:B------:R-:W-:Y:S01]  /*ad00*/  F2FP.BF16.PACK_AB R140, R168, R169 ;  /* 0x000000a9a88c723e */ /* 0x000fe200000010ff */
[----:B------:R-:W-:Y:S04]  /*ad10*/  HMMA.16816.F32.BF16 R128, R144, R154, R128 ;  /* 0x0000009a9080723c */ /* 0x000fe80000041880 */
[----:B------:R-:W-:Y:S02]  /*ad20*/  F2FP.BF16.PACK_AB R142, R138, R139 ;  /* 0x0000008b8a8e723e */ /* 0x000fe400000010ff */
[----:B------:R-:W-:Y:S02]  /*ad30*/  F2FP.BF16.PACK_AB R141, R225, R227 ;  /* 0x000000e3e18d723e */ /* 0x000fe400000010ff */
[----:B------:R-:W-:Y:S04]  /*ad40*/  F2FP.BF16.PACK_AB R143, R224, R226 ;  /* 0x000000e2e08f723e */ /* 0x000fe800000010ff */
[----:B------:R-:W-:Y:S02]  /*ad50*/  MOV R138, R175 ;  /* 0x000000af008a7202 */ /* 0x000fe40000000f00 */
[----:B------:R-:W-:Y:S01]  /*ad60*/  MOV R139, R174 ;  /* 0x000000ae008b7202 */ /* 0x000fe20000000f00 */
[-C--:B------:R-:W-:Y:S01]  /*ad70*/  HMMA.16816.F32.BF16 R176, R140, R180.reuse, R4 ;  /* 0x000000b48cb0723c */ /* 0x080fe20000041804 */
[----:B------:R-:W1:Y:S07]  /*ad80*/  LDSM.16.MT88.4 R4, [R237+0x3800] ;  /* 0x00380000ed04783b */ /* 0x000e6e0000004200 */
[C---:B------:R-:W-:Y:S01]  /*ad90*/  HMMA.16816.F32.BF16 R172, R208.reuse, R180, R8 ;  /* 0x000000b4d0ac723c */ /* 0x040fe20000041808 */
[----:B------:R-:W2:Y:S07]  /*ada0*/  LDSM.16.MT88.4 R8, [R239+0x3800] ;  /* 0x00380000ef08783b */ /* 0x000eae0000004200 */
[-C--:B------:R-:W-:Y:S01]  /*adb0*/  HMMA.16816.F32.BF16 R168, R208, R182.reuse, R12 ;  /* 0x000000b6d0a8723c */ /* 0x080fe2000004180c */
[----:B------:R-:W3:Y:S07]  /*adc0*/  LDSM.16.MT88.4 R12, [R238+0x3800] ;  /* 0x00380000ee0c783b */ /* 0x000eee0000004200 */
[C---:B------:R-:W-:Y:S07]  /*add0*/  HMMA.16816.F32.BF16 R180, R140.reuse, R182, R16 ;  /* 0x000000b68cb4723c */ /* 0x040fee0000041810 */
[----:B------:R-:W-:Y:S02]  /*ade0*/  MOV R18, R187 ;  /* 0x000000bb00127202 */ /* 0x000fe40000000f00 */
[----:B------:R-:W-:Y:S03]  /*adf0*/  MOV R17, R186 ;  /* 0x000000ba00117202 */ /* 0x000fe60000000f00 */
[----:B------:R-:W-:Y:S02]  /*ae00*/  MOV R16, R184 ;  /* 0x000000b800107202 */ /* 0x000fe40000000f00 */
[-C--:B------:R-:W-:Y:S03]  /*ae10*/  HMMA.16816.F32.BF16 R184, R140, R188.reuse, R20 ;  /* 0x000000bc8cb8723c */ /* 0x080fe60000041814 */
[----:B------:R-:W-:Y:S04]  /*ae20*/  MOV R19, R200 ;  /* 0x000000c800137202 */ /* 0x000fe80000000f00 */
[----:B------:R-:W-:Y:S01]  /*ae30*/  MOV R23, R192 ;  /* 0x000000c000177202 */ /* 0x000fe20000000f00 */
[C---:B------:R-:W-:Y:S04]  /*ae40*/  HMMA.16816.F32.BF16 R164, R208.reuse, R188, R24 ;  /* 0x000000bcd0a4723c */ /* 0x040fe80000041818 */
[----:B------:R-:W-:Y:S02]  /*ae50*/  MOV R20, R195 ;  /* 0x000000c300147202 */ /* 0x000fe40000000f00 */
[----:B------:R-:W-:Y:S02]  /*ae60*/  MOV R21, R194 ;  /* 0x000000c200157202 */ /* 0x000fe40000000f00 */
        /* <DEDUP_REMOVED lines=27> */
[C---:B------:R-:W-:Y:S04]  /*b020*/  HMMA.16816.F32.BF16 R204, R140.reuse, R206, R64 ;  /* 0x000000ce8ccc723c */ /* 0x040fe80000041840 */
[----:B------:R-:W-:Y:S04]  /*b030*/  FADD.FTZ R0, R18, R0 ;  /* 0x0000000012007221 */ /* 0x000fe80000010000 */
[-C--:B------:R-:W-:Y:S04]  /*b040*/  HMMA.16816.F32.BF16 R68, R140, R212.reuse, R68 ;  /* 0x000000d48c44723c */ /* 0x080fe80000041844 */
        /* <DEDUP_REMOVED lines=8> */
[-C--:B-1----:R-:W-:Y:S08]  /*b0d0*/  HMMA.16816.F32.BF16 R84, R140, R4.reuse, R84 ;  /* 0x000000048c54723c */ /* 0x082ff00000041854 */
[C---:B------:R-:W-:Y:S01]  /*b0e0*/  HMMA.16816.F32.BF16 R88, R208.reuse, R4, R88 ;  /* 0x00000004d058723c */ /* 0x040fe20000041858 */
[----:B------:R-:W4:Y:S06]  /*b0f0*/  LDL R5, [R1+0x14] ;  /* 0x0000140001057983 */ /* 0x000f2c0000100800 */
[----:B------:R-:W-:Y:S01]  /*b100*/  FADD.FTZ R4, R225, R0 ;  /* 0x00000000e1047221 */ /* 0x000fe20000010000 */
[-C--:B------:R-:W-:Y:S04]  /*b110*/  HMMA.16816.F32.BF16 R92, R208, R6.reuse, R92 ;  /* 0x00000006d05c723c */ /* 0x080fe8000004185c */
[----:B------:R-:W-:Y:S02]  /*b120*/  FADD.FTZ R4, R226, R4 ;  /* 0x00000004e2047221 */ /* 0x000fe40000010000 */
[----:B------:R-:W-:Y:S02]  /*b130*/  FADD.FTZ R0, R222, R3 ;  /* 0x00000003de007221 */ /* 0x000fe40000010000 */
[C---:B------:R-:W-:Y:S04]  /*b140*/  HMMA.16816.F32.BF16 R96, R140.reuse, R6, R96 ;  /* 0x000000068c60723c */ /* 0x040fe80000041860 */
        /* <DEDUP_REMOVED lines=8> */
[-C--:B------:R-:W-:Y:S01]  /*b1d0*/  HMMA.16816.F32.BF16 R108, R208, R10.reuse, R108 ;  /* 0x0000000ad06c723c */ /* 0x080fe2000004186c */
[----:B------:R1:W-:Y:S04]  /*b1e0*/  STL [R1], R3 ;  /* 0x0000000301007387 */ /* 0x0003e80000100800 */
[----:B------:R1:W-:Y:S03]  /*b1f0*/  STL [R1+0x8], R2 ;  /* 0x0000080201007387 */ /* 0x0003e60000100800 */
[C---:B------:R-:W-:Y:S01]  /*b200*/  HMMA.16816.F32.BF16 R112, R140.reuse, R10, R112 ;  /* 0x0000000a8c70723c */ /* 0x040fe20000041870 */
[----:B------:R1:W-:Y:S07]  /*b210*/  STL [R1+0xc], R0 ;  /* 0x00000c0001007387 */ /* 0x0003ee0000100800 */
[-C--:B---3--:R-:W-:Y:S08]  /*b220*/  HMMA.16816.F32.BF16 R116, R140, R12.reuse, R116 ;  /* 0x0000000c8c74723c */ /* 0x088ff00000041874 */
[C---:B------:R-:W-:Y:S08]  /*b230*/  HMMA.16816.F32.BF16 R120, R208.reuse, R12, R120 ;  /* 0x0000000cd078723c */ /* 0x040ff00000041878 */
[-C--:B------:R-:W-:Y:S08]  /*b240*/  HMMA.16816.F32.BF16 R124, R208, R14.reuse, R124 ;  /* 0x0000000ed07c723c */ /* 0x080ff0000004187c */
[----:B------:R-:W-:Y:S07]  /*b250*/  HMMA.16816.F32.BF16 R128, R140, R14, R128 ;  /* 0x0000000e8c80723c */ /* 0x000fee0000041880 */
[----:B------:R-:W-:Y:S02]  /*b260*/  MOV R140, R133 ;  /* 0x00000085008c7202 */ /* 0x000fe40000000f00 */
[C---:B----4-:R-:W-:Y:S03]  /*b270*/  ISETP.GT.AND P0, PT, R248.reuse, R5, PT ;  /* 0x00000005f800720c */ /* 0x050fe60003f04270 */
[----:B------:R-:W-:Y:S10]  /*b280*/  IADD3 R248, R248, -0x1, RZ ;  /* 0xfffffffff8f87810 */ /* 0x000ff40007ffe0ff */
[----:B-1----:R-:W-:-:S05]  /*b290*/  @P0 BRA `(.L_x_1660) ;  /* 0xffffb55000000947 */ /* 0x002fca000383ffff */
.L_x_1649:
[----:B------:R-:W-:-:S13]  /*b2a0*/  ISETP.GE.AND P0, PT, R248, RZ, PT ;  /* 0x000000fff800720c */ /* 0x000fda0003f06270 */
[----:B------:R-:W-:Y:S05]  /*b2b0*/  @!P0 BRA `(.L_x_1661) ;  /* 0x0000405000008947 */ /* 0x000fea0003800000 */
[----:B------:R-:W-:Y:S01]  /*b2c0*/  IMAD.MOV.U32 R138, RZ, RZ, R135 ;  /* 0x000000ffff8a7224 */ /* 0x000fe200078e0087 */
[----:B------:R-:W-:Y:S01]  /*b2d0*/  MOV R140, R133 ;  /* 0x00000085008c7202 */ /* 0x000fe20000000f00 */
[----:B------:R-:W-:Y:S01]  /*b2e0*/  IMAD.MOV.U32 R137, RZ, RZ, R136 ;  /* 0x000000ffff897224 */ /* 0x000fe200078e0088 */
[----:B------:R-:W-:Y:S02]  /*b2f0*/  MOV R139, R134 ;  /* 0x00000086008b7202 */ /* 0x000fe40000000f00 */
.L_x_1668:
        /* <DEDUP_REMOVED lines=11> */
[C---:B------:R-:W-:Y:S01]  /*b3b0*/  IADD3 R141, R232.reuse, 0x3000, RZ ;  /* 0x00003000e88d7810 */ /* 0x040fe20007ffe0ff */
[----:B------:R-:W-:Y:S01]  /*b3c0*/  IMAD R0, R249, c[0x0][0x20c], R0 ;  /* 0x00008300f9007a24 */ /* 0x000fe200078e0200 */
[----:B------:R-:W-:Y:S01]  /*b3d0*/  IADD3 R136, R232, 0x2800, RZ ;  /* 0x00002800e8887810 */ /* 0x000fe20007ffe0ff */
[----:B------:R-:W-:Y:S01]  /*b3e0*/  IMAD.SHL.U32 R55, R250, 0x2, RZ ;  /* 0x00000002fa377824 */ /* 0x000fe200078e00ff */
[----:B------:R-:W-:Y:S01]  /*b3f0*/  SHF.L.U64.HI R52, R251, 0x1, R5 ;  /* 0x00000001fb347819 */ /* 0x000fe20000010205 */
[----:B------:R-:W-:Y:S01]  /*b400*/  IMAD.IADD R3, R3, 0x1, R0 ;  /* 0x0000000103037824 */ /* 0x000fe200078e0200 */
[----:B------:R-:W-:Y:S03]  /*b410*/  SHF.R.S32.HI R0, RZ, 0x1f, R246 ;  /* 0x0000001fff007819 */ /* 0x000fe600000114f6 */
[----:B------:R-:W-:Y:S04]  /*b420*/  IMAD.WIDE.U32 R2, R246, c[0x0][0x218], R2 ;  /* 0x00008600f6027a25 */ /* 0x000fe800078e0002 */
[----:B------:R-:W-:Y:S04]  /*b430*/  IMAD R0, R0, c[0x0][0x218], RZ ;  /* 0x0000860000007a24 */ /* 0x000fe800078e02ff */
[----:B------:R-:W-:Y:S01]  /*b440*/  IMAD R0, R246, c[0x0][0x21c], R0 ;  /* 0x00008700f6007a24 */ /* 0x000fe200078e0200 */
[----:B------:R1:W4:Y:S04]  /*b450*/  LDSM.16.M88.4 R64, [R240] ;  /* 0x00000000f040783b */ /* 0x0003280000000200 */
[----:B------:R1:W1:Y:S04]  /*b460*/  LDSM.16.M88.4 R60, [R240+0x2000] ;  /* 0x00200000f03c783b */ /* 0x0002680000000200 */
        /* <DEDUP_REMOVED lines=19> */
.L_x_1745:
[-C--:B------:R-:W-:Y:S01]  /*b5a0*/  HMMA.16816.F32.BF16 R4, R64, R16.reuse, RZ ;  /* 0x000000104004723c */ /* 0x080fe200000418ff */
[----:B------:R-:W3:Y:S01]  /*b5b0*/  SHFL.IDX PT, R3, R28, RZ, 0x181f ;  /* 0x00181fff1c037589 */ /* 0x000ee200000e0000 */
[----:B------:R-:W-:Y:S01]  /*b5c0*/  BSSY B0, `(.L_x_1663) ;  /* 0x0000123000007945 */ /* 0x000fe20003800000 */
[----:B------:R-:W-:Y:S02]  /*b5d0*/  ISETP.GE.AND P2, PT, R250, c[0x0][0x1d4], PT ;  /* 0x00007500fa007a0c */ /* 0x000fe40003f46270 */
[----:B------:R-:W-:Y:S02]  /*b5e0*/  ISETP.GE.AND P0, PT, R251, c[0x0][0x1d4], PT ;  /* 0x00007500fb007a0c */ /* 0x000fe40003f06270 */
[----:B------:R-:W-:Y:S01]  /*b5f0*/  SEL R245, RZ, 0x10, P2 ;  /* 0x00000010fff57807 */ /* 0x000fe20001000000 */
[C---:B------:R-:W-:Y:S01]  /*b600*/  HMMA.16816.F32.BF16 R8, R60.reuse, R16, RZ ;  /* 0x000000103c08723c */ /* 0x040fe200000418ff */
[----:B------:R-:W4:Y:S02]  /*b610*/  SHFL.IDX PT, R40, R28, 0x1, 0x181f ;  /* 0x00381f001c287f89 */ /* 0x000f2400000e0000 */
[C---:B------:R-:W-:Y:S02]  /*b620*/  ISETP.NE.U32.AND P6, PT, R245.reuse, RZ, PT ;  /* 0x000000fff500720c */ /* 0x040fe40003fc5070 */
[----:B------:R-:W-:Y:S02]  /*b630*/  SEL R57, RZ, 0x10, P0 ;  /* 0x00000010ff397807 */ /* 0x000fe40000000000 */
[----:B------:R-:W-:Y:S01]  /*b640*/  IADD3 R54, -R245, 0x10, RZ ;  /* 0x00000010f5367810 */ /* 0x000fe20007ffe1ff */
[-C--:B------:R-:W-:Y:S01]  /*b650*/  HMMA.16816.F32.BF16 R12, R60, R18.reuse, RZ ;  /* 0x000000123c0c723c */ /* 0x080fe200000418ff */
[----:B------:R-:W5:Y:S03]  /*b660*/  SHFL.IDX PT, R37, R36, 0x1, 0x181f ;  /* 0x00381f0024257f89 */ /* 0x000f6600000e0000 */
[----:B------:R-:W-:Y:S04]  /*b670*/  LOP3.LUT R54, R54, 0xf, RZ, 0xc0, !PT ;  /* 0x0000000f36367812 */ /* 0x000fe800078ec0ff */
[C---:B------:R-:W-:Y:S01]  /*b680*/  HMMA.16816.F32.BF16 R16, R64.reuse, R18, RZ ;  /* 0x000000124010723c */ /* 0x040fe200000418ff */
[----:B------:R-:W1:Y:S07]  /*b690*/  SHFL.IDX PT, R45, R28, 0x2, 0x181f ;  /* 0x00581f001c2d7f89 */ /* 0x000e6e00000e0000 */
[-C--:B------:R-:W-:Y:S01]  /*b6a0*/  HMMA.16816.F32.BF16 R20, R64, R32.reuse, RZ ;  /* 0x000000204014723c */ /* 0x080fe200000418ff */
[----:B------:R-:W2:Y:S07]  /*b6b0*/  SHFL.IDX PT, R46, R36, 0x2, 0x181f ;  /* 0x00581f00242e7f89 */ /* 0x000eae00000e0000 */
[C---:B------:R-:W-:Y:S01]  /*b6c0*/  HMMA.16816.F32.BF16 R24, R60.reuse, R32, RZ ;  /* 0x000000203c18723c */ /* 0x040fe200000418ff */
[----:B------:R1:W2:Y:S08]  /*b6d0*/  SHFL.IDX PT, R56, R28, 0x3, 0x181f ;  /* 0x00781f001c387f89 */ /* 0x0002b000000e0000 */
[----:B------:R2:W2:Y:S03]  /*b6e0*/  SHFL.IDX PT, R53, R36, 0x3, 0x181f ;  /* 0x00781f0024357f89 */ /* 0x0004a600000e0000 */
[C---:B---3--:R-:W-:Y:S02]  /*b6f0*/  IADD3 R2, P4, R3.reuse, R55, RZ ;  /* 0x0000003703027210 */ /* 0x048fe40007f9e0ff */
[----:B------:R-:W-:Y:S03]  /*b700*/  IADD3 R38, P5, R3, R47, RZ ;  /* 0x0000002f03267210 */ /* 0x000fe60007fbe0ff */
[C---:B--2---:R-:W-:Y:S01]  /*b710*/  IMAD.X R3, R29.reuse, 0x1, R44, P4 ;  /* 0x000000011d037824 */ /* 0x044fe200020e062c */
[C---:B----4-:R-:W-:Y:S01]  /*b720*/  IADD3 R42, P4, R40.reuse, R55, RZ ;  /* 0x00000037282a7210 */ /* 0x050fe20007f9e0ff */
[----:B------:R-:W-:Y:S01]  /*b730*/  IMAD.X R39, R29, 0x1, R52, P5 ;  /* 0x000000011d277824 */ /* 0x000fe200028e0634 */
[----:B------:R-:W-:Y:S02]  /*b740*/  IADD3 R40, P5, R40, R47, RZ ;  /* 0x0000002f28287210 */ /* 0x000fe40007fbe0ff */
[----:B------:R2:W-:Y:S01]  /*b750*/  LDGSTS.E.BYPASS.LTC128B.128 [R247+0x100], [R2.64], !P2 ;  /* 0x0010000002f77fae */ /* 0x0005e2000d101d46 */
[C---:B-----5:R-:W-:Y:S01]  /*b760*/  IMAD.X R43, R37.reuse, 0x1, R44, P4 ;  /* 0x00000001252b7824 */ /* 0x060fe200020e062c */
[-C--:B-1----:R-:W-:Y:S01]  /*b770*/  HMMA.16816.F32.BF16 R28, R60, R34.reuse, RZ ;  /* 0x000000223c1c723c */ /* 0x082fe200000418ff */
[----:B------:R-:W-:Y:S01]  /*b780*/  IMAD.X R41, R37, 0x1, R52, P5 ;  /* 0x0000000125297824 */ /* 0x000fe200028e0634 */
[C---:B------:R-:W-:Y:S02]  /*b790*/  ISETP.NE.U32.AND P5, PT, R57.reuse, RZ, PT ;  /* 0x000000ff3900720c */ /* 0x040fe40003fa5070 */
[----:B------:R-:W-:Y:S02]  /*b7a0*/  IADD3 R57, -R57, 0x10, RZ ;  /* 0x0000001039397810 */ /* 0x000fe40007ffe1ff */
[----:B------:R1:W-:Y:S02]  /*b7b0*/  LDGSTS.E.BYPASS.LTC128B.128 [R247+0x2100], [R38.64], !P0 ;  /* 0x0210000026f77fae */ /* 0x0003e4000c101d46 */
[C---:B------:R-:W-:Y:S04]  /*b7c0*/  HMMA.16816.F32.BF16 R32, R64.reuse, R34, RZ ;  /* 0x000000224020723c */ /* 0x040fe800000418ff */
[----:B------:R-:W-:Y:S02]  /*b7d0*/  LOP3.LUT R57, R57, 0xf, RZ, 0xc0, !PT ;  /* 0x0000000f39397812 */ /* 0x000fe400078ec0ff */
[----:B------:R3:W-:Y:S08]  /*b7e0*/  LDGSTS.E.BYPASS.LTC128B.128 [R247+0x900], [R42.64], !P2 ;  /* 0x009000002af77fae */ /* 0x0007f0000d101d46 */
[----:B------:R3:W-:Y:S01]  /*b7f0*/  LDGSTS.E.BYPASS.LTC128B.128 [R247+0x2900], [R40.64], !P0 ;  /* 0x0290000028f77fae */ /* 0x0007e2000c101d46 */
[C---:B--2---:R-:W-:Y:S05]  /*b800*/  IADD3 R2, P4, R45.reuse, R55, RZ ;  /* 0x000000372d027210 */ /* 0x044fea0007f9e0ff */
[C---:B------:R-:W-:Y:S01]  /*b810*/  IMAD.X R3, R46.reuse, 0x1, R44, P4 ;  /* 0x000000012e037824 */ /* 0x040fe200020e062c */
[-C--:B-1----:R-:W-:Y:S04]  /*b820*/  HMMA.16816.F32.BF16 R36, R64, R48.reuse, RZ ;  /* 0x000000304024723c */ /* 0x082fe800000418ff */
[----:B------:R1:W-:Y:S04]  /*b830*/  LDGSTS.E.BYPASS.LTC128B.128 [R247+0x1100], [R2.64], !P2 ;  /* 0x0110000002f77fae */ /* 0x0003e8000d101d46 */
[C---:B---3--:R-:W-:Y:S04]  /*b840*/  HMMA.16816.F32.BF16 R40, R60.reuse, R48, RZ ;  /* 0x000000303c28723c */ /* 0x048fe800000418ff */
[----:B-1----:R-:W-:Y:S05]  /*b850*/  IADD3 R2, P2, R45, R47, RZ ;  /* 0x0000002f2d027210 */ /* 0x002fea0007f5e0ff */
[----:B------:R-:W-:Y:S03]  /*b860*/  IMAD.X R3, R46, 0x1, R52, P2 ;  /* 0x000000012e037824 */ /* 0x000fe600010e0634 */
[-C--:B------:R-:W-:Y:S02]  /*b870*/  IADD3 R54, P4, P2, R54, R56.reuse, R55 ;  /* 0x0000003836367210 */ /* 0x080fe40007a9e037 */
[----:B------:R1:W-:Y:S02]  /*b880*/  LDGSTS.E.BYPASS.LTC128B.128 [R247+0x3100], [R2.64], !P0 ;  /* 0x0310000002f77fae */ /* 0x0003e4000c101d46 */
[-C--:B------:R-:W-:Y:S02]  /*b890*/  IADD3.X R55, RZ, R53.reuse, R44, P4, P2 ;  /* 0x00000035ff377210 */ /* 0x080fe400027e442c */
[----:B------:R-:W-:Y:S02]  /*b8a0*/  IADD3 R56, P4, P2, R57, R56, R47 ;  /* 0x0000003839387210 */ /* 0x000fe40007a9e02f */
[-C--:B------:R-:W-:Y:S02]  /*b8b0*/  HMMA.16816.F32.BF16 R44, R60, R50.reuse, RZ ;  /* 0x000000323c2c723c */ /* 0x080fe400000418ff */
[----:B------:R-:W-:Y:S01]  /*b8c0*/  IADD3.X R57, RZ, R53, R52, P4, P2 ;  /* 0x00000035ff397210 */ /* 0x000fe200027e4434 */
[----:B------:R2:W-:Y:S01]  /*b8d0*/  LDGSTS.E.BYPASS.LTC128B.128.ZFILL [R247+0x1900], [R54.64], P6 ;  /* 0x0190000036f77fae */ /* 0x0005e2000b141d46 */
[----:B------:R-:W-:Y:S04]  /*b8e0*/  ISETP.GE.AND P2, PT, R248, 0x1, PT ;  /* 0x00000001f800780c */ /* 0x000fe80003f46270 */
[C---:B------:R-:W-:Y:S03]  /*b8f0*/  HMMA.16816.F32.BF16 R48, R64.reuse, R50, RZ ;  /* 0x000000324030723c */ /* 0x040fe600000418ff */
[----:B------:R3:W-:Y:S08]  /*b900*/  LDGSTS.E.BYPASS.LTC128B.128.ZFILL [R247+0x3900], [R56.64], P5 ;  /* 0x0390000038f77fae */ /* 0x0007f0000a941d46 */
[----:B------:R-:W0:Y:S01]  /*b910*/  LDGDEPBAR ;  /* 0x00000000000079af */ /* 0x000e220000000000 */
[-C--:B--2---:R-:W-:Y:S08]  /*b920*/  HMMA.16816.F32.BF16 R52, R64, R132.reuse, RZ ;  /* 0x000000844034723c */ /* 0x084ff000000418ff */
[C---:B---3--:R-:W-:Y:S08]  /*b930*/  HMMA.16816.F32.BF16 R56, R60.reuse, R132, RZ ;  /* 0x000000843c38723c */ /* 0x048ff000000418ff */
[-C--:B------:R-:W-:Y:S08]  /*b940*/  HMMA.16816.F32.BF16 R60, R60, R134.reuse, RZ ;  /* 0x000000863c3c723c */ /* 0x080ff000000418ff */
[----:B------:R-:W-:Y:S01]  /*b950*/  HMMA.16816.F32.BF16 R64, R64, R134, RZ ;  /* 0x000000864040723c */ /* 0x000fe200000418ff */
[----:B------:R-:W-:Y:S07]  /*b960*/  LDSM.16.M88.4 R132, [R241] ;  /* 0x00000000f184783b */ /* 0x000fee0000000200 */
[-C--:B------:R-:W-:Y:S08]  /*b970*/  HMMA.16816.F32.BF16 R4, R208, R212.reuse, R4 ;  /* 0x000000d4d004723c */ /* 0x080ff00000041804 */
[C---:B------:R-:W-:Y:S08]  /*b980*/  HMMA.16816.F32.BF16 R8, R216.reuse, R212, R8 ;  /* 0x000000d4d808723c */ /* 0x040ff00000041808 */
[-C--:B------:R-:W-:Y:S08]  /*b990*/  HMMA.16816.F32.BF16 R12, R216, R214.reuse, R12 ;  /* 0x000000d6d80c723c */ /* 0x080ff0000004180c */
[C---:B------:R-:W-:Y:S01]  /*b9a0*/  HMMA.16816.F32.BF16 R16, R208.reuse, R214, R16 ;  /* 0x000000d6d010723c */ /* 0x040fe20000041810 */
[----:B------:R-:W2:Y:S07]  /*b9b0*/  LDSM.16.M88.4 R212, [R235] ;  /* 0x00000000ebd4783b */ /* 0x000eae0000000200 */
        /* <DEDUP_REMOVED lines=16> */
[-C--:B--2---:R-:W-:Y:S01]  /*bac0*/  HMMA.16816.F32.BF16 R4, R132, R212.reuse, R4 ;  /* 0x000000d48404723c */ /* 0x084fe20000041804 */
[----:B------:R-:W-:Y:S07]  /*bad0*/  LDSM.16.M88.4 R228, [R141] ;  /* 0x000000008de4783b */ /* 0x000fee0000000200 */
        /* <DEDUP_REMOVED lines=20> */
[-C--:B--2---:R-:W-:Y:S01]  /*bc20*/  HMMA.16816.F32.BF16 R4, R208, R212.reuse, R4 ;  /* 0x000000d4d004723c */ /* 0x084fe20000041804 */
[----:B------:R-:W2:Y:S07]  /*bc30*/  LDSM.16.M88.4 R224, [R234+-0x800] ;  /* 0xfff80000eae0783b */ /* 0x000eae0000000200 */
        /* <DEDUP_REMOVED lines=20> */
[-C--:B---3--:R-:W-:Y:S01]  /*bd80*/  HMMA.16816.F32.BF16 R4, R132, R212.reuse, R4 ;  /* 0x000000d48404723c */ /* 0x088fe20000041804 */
[----:B------:R-:W3:Y:S07]  /*bd90*/  LDSM.16.M88.4 R224, [R233+0x3800] ;  /* 0x00380000e9e0783b */ /* 0x000eee0000000200 */
[C---:B----4-:R-:W-:Y:S08]  /*bda0*/  HMMA.16816.F32.BF16 R8, R220.reuse, R212, R8 ;  /* 0x000000d4dc08723c */ /* 0x050ff00000041808 */
[-C--:B------:R-:W-:Y:S08]  /*bdb0*/  HMMA.16816.F32.BF16 R12, R220, R214.reuse, R12 ;  /* 0x000000d6dc0c723c */ /* 0x080ff0000004180c */
[C---:B------:R-:W-:Y:S01]  /*bdc0*/  HMMA.16816.F32.BF16 R16, R132.reuse, R214, R16 ;  /* 0x000000d68410723c */ /* 0x040fe20000041810 */
[----:B------:R-:W-:Y:S07]  /*bdd0*/  LDSM.16.M88.4 R212, [R0] ;  /* 0x0000000000d4783b */ /* 0x000fee0000000200 */
[-C--:B--2---:R-:W-:Y:S08]  /*bde0*/  HMMA.16816.F32.BF16 R20, R132, R208.reuse, R20 ;  /* 0x000000d08414723c */ /* 0x084ff00000041814 */
        /* <DEDUP_REMOVED lines=12> */
[----:B------:R-:W3:Y:S07]  /*beb0*/  LDSM.16.M88.4 R220, [R136] ;  /* 0x0000000088dc783b */ /* 0x000eee0000000200 */
[----:B------:R-:W-:Y:S01]  /*bec0*/  HMMA.16816.F32.BF16 R64, R132, R226, R64 ;  /* 0x000000e28440723c */ /* 0x000fe20000041840 */
[----:B------:R-:W5:Y:S07]  /*bed0*/  LDSM.16.M88.4 R132, [R142] ;  /* 0x000000008e84783b */ /* 0x000f6e0000000200 */
[-C--:B--2---:R-:W-:Y:S01]  /*bee0*/  HMMA.16816.F32.BF16 R4, R208, R212.reuse, R4 ;  /* 0x000000d4d004723c */ /* 0x084fe20000041804 */
[----:B------:R-:W-:Y:S07]  /*bef0*/  LDSM.16.M88.4 R224, [R241+0x6000] ;  /* 0x00600000f1e0783b */ /* 0x000fee0000000200 */
        /* <DEDUP_REMOVED lines=14> */
[-C--:B-----5:R-:W-:Y:S08]  /*bfe0*/  HMMA.16816.F32.BF16 R52, R208, R132.reuse, R52 ;  /* 0x00000084d034723c */ /* 0x0a0ff00000041834 */
[C---:B------:R-:W-:Y:S08]  /*bff0*/  HMMA.16816.F32.BF16 R56, R216.reuse, R132, R56 ;  /* 0x00000084d838723c */ /* 0x040ff00000041838 */
[-C--:B------:R-:W-:Y:S01]  /*c000*/  HMMA.16816.F32.BF16 R60, R216, R134.reuse, R60 ;  /* 0x00000086d83c723c */ /* 0x080fe2000004183c */
[----:B------:R-:W4:Y:S07]  /*c010*/  LDSM.16.M88.4 R216, [R235+0x3000] ;  /* 0x00300000ebd8783b */ /* 0x000f2e0000000200 */
[----:B------:R-:W-:Y:S01]  /*c020*/  HMMA.16816.F32.BF16 R64, R208, R134, R64 ;  /* 0x00000086d040723c */ /* 0x000fe20000041840 */
[----:B------:R-:W5:Y:S07]  /*c030*/  LDSM.16.M88.4 R132, [R235+0x3800] ;  /* 0x00380000eb84783b */ /* 0x000f6e0000000200 */
[-C--:B--2---:R-:W-:Y:S01]  /*c040*/  HMMA.16816.F32.BF16 R4, R212, R220.reuse, R4 ;  /* 0x000000dcd404723c */ /* 0x084fe20000041804 */
[----:B------:R-:W-:Y:S07]  /*c050*/  LDSM.16.M88.4 R208, [R243+0x4000] ;  /* 0x00400000f3d0783b */ /* 0x000fee0000000200 */
        /* <DEDUP_REMOVED lines=8> */
[----:B------:R-:W-:Y:S07]  /*c0e0*/  LDSM.16.M88.4 R228, [R234+0x1000] ;  /* 0x00100000eae4783b */ /* 0x000fee0000000200 */
[-C--:B----4-:R-:W-:Y:S08]  /*c0f0*/  HMMA.16816.F32.BF16 R36, R212, R216.reuse, R36 ;  /* 0x000000d8d424723c */ /* 0x090ff00000041824 */
[C---:B------:R-:W-:Y:S08]  /*c100*/  HMMA.16816.F32.BF16 R40, R224.reuse, R216, R40 ;  /* 0x000000d8e028723c */ /* 0x040ff00000041828 */
[-C--:B------:R-:W-:Y:S08]  /*c110*/  HMMA.16816.F32.BF16 R44, R224, R218.reuse, R44 ;  /* 0x000000dae02c723c */ /* 0x080ff0000004182c */
[C---:B------:R-:W-:Y:S01]  /*c120*/  HMMA.16816.F32.BF16 R48, R212.reuse, R218, R48 ;  /* 0x000000dad430723c */ /* 0x040fe20000041830 */
[----:B------:R-:W2:Y:S07]  /*c130*/  LDSM.16.M88.4 R216, [R234] ;  /* 0x00000000ead8783b */ /* 0x000eae0000000200 */
[-C--:B-----5:R-:W-:Y:S08]  /*c140*/  HMMA.16816.F32.BF16 R52, R212, R132.reuse, R52 ;  /* 0x00000084d434723c */ /* 0x0a0ff00000041834 */
[C---:B------:R-:W-:Y:S08]  /*c150*/  HMMA.16816.F32.BF16 R56, R224.reuse, R132, R56 ;  /* 0x00000084e038723c */ /* 0x040ff00000041838 */
[-C--:B------:R-:W-:Y:S01]  /*c160*/  HMMA.16816.F32.BF16 R60, R224, R134.reuse, R60 ;  /* 0x00000086e03c723c */ /* 0x080fe2000004183c */
[----:B------:R-:W3:Y:S07]  /*c170*/  LDSM.16.M88.4 R224, [R234+0x800] ;  /* 0x00080000eae0783b */ /* 0x000eee0000000200 */
[----:B------:R-:W-:Y:S01]  /*c180*/  HMMA.16816.F32.BF16 R64, R212, R134, R64 ;  /* 0x00000086d440723c */ /* 0x000fe20000041840 */
[----:B------:R-:W4:Y:S01]  /*c190*/  LDSM.16.M88.4 R132, [R234+0x1800] ;  /* 0x00180000ea84783b */ /* 0x000f220000000200 */
[----:B------:R-:W-:Y:S06]  /*c1a0*/  DEPBAR.LE SB0, 0x0 ;  /* 0x000080000000791a */ /* 0x000fec0000000000 */
[-C--:B--2---:R-:W-:Y:S01]  /*c1b0*/  HMMA.16816.F32.BF16 R4, R208, R216.reuse, R4 ;  /* 0x000000d8d004723c */ /* 0x084fe20000041804 */
[----:B------:R-:W-:Y:S07]  /*c1c0*/  BAR.SYNC.DEFER_BLOCKING 0x0 ;  /* 0x0000000000007b1d */ /* 0x000fee0000010000 */
        /* <DEDUP_REMOVED lines=17> */
[----:B-1----:R-:W-:Y:S01]  /*c2e0*/  IMAD.MOV.U32 R246, RZ, RZ, RZ ;  /* 0x000000fffff67224 */ /* 0x002fe200078e00ff */
        /* <DEDUP_REMOVED lines=39> */
.L_x_1746:
[----:B------:R-:W-:-:S05]  /*c560*/  BRA.DIV ~URZ, `(.L_x_1666) ;  /* 0x000096627f007947 */ /* 0x000fca000b800000 */
[----:B------:R-:W3:Y:S01]  /*c570*/  SHFL.IDX PT, R142, R132, RZ, 0x181f ;  /* 0x00181fff848e7589 */ /* 0x000ee200000e0000 */
[C---:B------:R-:W-:Y:S02]  /*c580*/  IADD3 R2, -R245.reuse, 0x10, RZ ;  /* 0x00000010f5027810 */ /* 0x040fe40007ffe1ff */
[----:B------:R-:W-:Y:S01]  /*c590*/  ISETP.NE.U32.AND P2, PT, R245, RZ, PT ;  /* 0x000000fff500720c */ /* 0x000fe20003f45070 */
[----:B------:R-:W4:Y:S01]  /*c5a0*/  SHFL.IDX PT, R3, R132, 0x1, 0x181f ;  /* 0x00381f0084037f89 */ /* 0x000f2200000e0000 */
[----:B------:R-:W-:Y:S03]  /*c5b0*/  LOP3.LUT R2, R2, 0xf, RZ, 0xc0, !PT ;  /* 0x0000000f02027812 */ /* 0x000fe600078ec0ff */
[----:B------:R-:W-:Y:S01]  /*c5c0*/  SHFL.IDX PT, R136, R0, 0x2, 0x181f ;  /* 0x00581f0000887f89 */ /* 0x000fe200000e0000 */
[----:B---3--:R-:W-:Y:S04]  /*c5d0*/  IADD3 R208, P5, P4, R2, R142, R141 ;  /* 0x0000008e02d07210 */ /* 0x008fe80007cbe08d */
[----:B--2---:R-:W-:Y:S02]  /*c5e0*/  IADD3.X R209, RZ, R135, R133, P5, P4 ;  /* 0x00000087ffd17210 */ /* 0x004fe40002fe8485 */
[-C--:B------:R-:W-:Y:S03]  /*c5f0*/  IADD3 R142, P4, R142, R210.reuse, RZ ;  /* 0x000000d28e8e7210 */ /* 0x080fe60007f9e0ff */
[----:B------:R2:W-:Y:S02]  /*c600*/  LDGSTS.E.BYPASS.LTC128B.128.ZFILL [R247+0x4100], [R208.64], P2 ;  /* 0x04100000d0f77fae */ /* 0x0005e40009141d46 */
[--C-:B------:R-:W-:Y:S02]  /*c610*/  IMAD.X R143, R135, 0x1, R134.reuse, P4 ;  /* 0x00000001878f7824 */ /* 0x100fe400020e0686 */
[----:B------:R-:W3:Y:S04]  /*c620*/  SHFL.IDX PT, R135, R0, 0x1, 0x181f ;  /* 0x00381f0000877f89 */ /* 0x000ee800000e0000 */
[----:B------:R4:W-:Y:S04]  /*c630*/  LDGSTS.E.BYPASS.LTC128B.128 [R247+0x6100], [R142.64], !P0 ;  /* 0x061000008ef77fae */ /* 0x0009e8000c101d46 */
[----:B-1----:R-:W-:Y:S01]  /*c640*/  SHFL.IDX PT, R0, R0, 0x3, 0x181f ;  /* 0x00781f0000007f89 */ /* 0x002fe200000e0000 */
[C---:B----4-:R-:W-:Y:S04]  /*c650*/  IADD3 R142, P5, P4, R2.reuse, R3, R141 ;  /* 0x00000003028e7210 */ /* 0x050fe80007cbe08d */
[----:B---3--:R-:W-:Y:S05]  /*c660*/  IADD3.X R143, RZ, R135, R133, P5, P4 ;  /* 0x00000087ff8f7210 */ /* 0x008fea0002fe8485 */
[----:B------:R1:W-:Y:S02]  /*c670*/  LDGSTS.E.BYPASS.LTC128B.128.ZFILL [R247+0x4900], [R142.64], P2 ;  /* 0x049000008ef77fae */ /* 0x0003e40009141d46 */
[----:B-1----:R-:W-:Y:S05]  /*c680*/  IADD3 R142, P4, R3, R210, RZ ;  /* 0x000000d2038e7210 */ /* 0x002fea0007f9e0ff */
[--C-:B------:R-:W-:Y:S02]  /*c690*/  IMAD.X R143, R135, 0x1, R134.reuse, P4 ;  /* 0x00000001878f7824 */ /* 0x100fe400020e0686 */
[----:B------:R-:W1:Y:S04]  /*c6a0*/  SHFL.IDX PT, R135, R132, 0x2, 0x181f ;  /* 0x00581f0084877f89 */ /* 0x000e6800000e0000 */
[----:B------:R2:W-:Y:S04]  /*c6b0*/  LDGSTS.E.BYPASS.LTC128B.128 [R247+0x6900], [R142.64], !P0 ;  /* 0x069000008ef77fae */ /* 0x0005e8000c101d46 */
[----:B------:R-:W3:Y:S01]  /*c6c0*/  SHFL.IDX PT, R132, R132, 0x3, 0x181f ;  /* 0x00781f0084847f89 */ /* 0x000ee200000e0000 */
[----:B-1----:R-:W-:Y:S04]  /*c6d0*/  IADD3 R2, P5, P4, R2, R135, R141 ;  /* 0x0000008702027210 */ /* 0x002fe80007cbe08d */
[----:B------:R-:W-:Y:S05]  /*c6e0*/  IADD3.X R3, RZ, R136, R133, P5, P4 ;  /* 0x00000088ff037210 */ /* 0x000fea0002fe8485 */
[----:B------:R1:W-:Y:S02]  /*c6f0*/  LDGSTS.E.BYPASS.LTC128B.128.ZFILL [R247+0x5100], [R2.64], P2 ;  /* 0x0510000002f77fae */ /* 0x0003e40009141d46 */
[----:B-1----:R-:W-:Y:S05]  /*c700*/  IADD3 R2, P2, R135, R210, RZ ;  /* 0x000000d287027210 */ /* 0x002fea0007f5e0ff */
[----:B------:R-:W-:Y:S05]  /*c710*/  IMAD.X R3, R136, 0x1, R134, P2 ;  /* 0x0000000188037824 */ /* 0x000fea00010e0686 */
[----:B------:R2:W-:Y:S03]  /*c720*/  LDGSTS.E.BYPASS.LTC128B.128 [R247+0x7100], [R2.64], !P0 ;  /* 0x0710000002f77fae */ /* 0x0005e6000c101d46 */
.L_x_1747:
[C---:B--23--:R-:W-:Y:S02]  /*c730*/  IADD3 R2, -R245.reuse, 0x10, RZ ;  /* 0x00000010f5027810 */ /* 0x04cfe40007ffe1ff */
[----:B------:R-:W-:Y:S02]  /*c740*/  ISETP.NE.U32.AND P2, PT, R245, RZ, PT ;  /* 0x000000fff500720c */ /* 0x000fe40003f45070 */
[----:B------:R-:W-:Y:S04]  /*c750*/  LOP3.LUT R2, R2, 0xf, RZ, 0xc0, !PT ;  /* 0x0000000f02027812 */ /* 0x000fe800078ec0ff */
[----:B------:R-:W-:Y:S04]  /*c760*/  IADD3 R2, P5, P4, R2, R132, R141 ;  /* 0x0000008402027210 */ /* 0x000fe80007cbe08d */
[----:B------:R-:W-:Y:S05]  /*c770*/  IADD3.X R3, RZ, R0, R133, P5, P4 ;  /* 0x00000000ff037210 */ /* 0x000fea0002fe8485 */
[----:B------:R-:W-:Y:S01]  /*c780*/  @!PT LDS RZ, [RZ] ;  /* 0x00000000fffff984 */ /* 0x000fe20000000800 */
[----:B------:R-:W-:Y:S01]  /*c790*/  @!PT LDS RZ, [RZ] ;  /* 0x00000000fffff984 */ /* 0x000fe20000000800 */
[----:B------:R-:W-:Y:S01]  /*c7a0*/  @!PT LDS RZ, [RZ] ;  /* 0x00000000fffff984 */ /* 0x000fe20000000800 */
[----:B------:R1:W-:Y:S02]  /*c7b0*/  LDGSTS.E.BYPASS.LTC128B.128.ZFILL [R247+0x5900], [R2.64], P2 ;  /* 0x0590000002f77fae */ /* 0x0003e40009141d46 */
[----:B-1----:R-:W-:Y:S05]  /*c7c0*/  IADD3 R2, P2, R132, R210, RZ ;  /* 0x000000d284027210 */ /* 0x002fea0007f5e0ff */
[----:B------:R-:W-:Y:S05]  /*c7d0*/  IMAD.X R3, R0, 0x1, R134, P2 ;  /* 0x0000000100037824 */ /* 0x000fea00010e0686 */
[----:B------:R1:W-:Y:S03]  /*c7e0*/  LDGSTS.E.BYPASS.LTC128B.128 [R247+0x7900], [R2.64], !P0 ;  /* 0x0790000002f77fae */ /* 0x0003e6000c101d46 */
.L_x_1664:
[----:B-1----:R-:W-:Y:S05]  /*c7f0*/  BSYNC B0 ;  /* 0x0000000000007941 */ /* 0x002fea0003800000 */
.L_x_1663:
        /* <DEDUP_REMOVED lines=66> */
[----:B------:R-:W1:Y:S02]  /*cc20*/  SHFL.BFLY PT, R0, R132, 0x2, 0x1f ;  /* 0x0c401f0084007f89 */ /* 0x000e6400000e0000 */
[----:B-1----:R-:W-:Y:S02]  /*cc30*/  FMNMX.FTZ R132, R132, R0, !PT ;  /* 0x0000000084847209 */ /* 0x002fe40007810000 */
[----:B------:R-:W1:Y:S04]  /*cc40*/  SHFL.BFLY PT, R0, R135, 0x2, 0x1f ;  /* 0x0c401f0087007f89 */ /* 0x000e6800000e0000 */
[----:B------:R-:W2:Y:S01]  /*cc50*/  SHFL.BFLY PT, R136, R132, 0x1, 0x1f ;  /* 0x0c201f0084887f89 */ /* 0x000ea200000e0000 */
[----:B-1----:R-:W-:Y:S02]  /*cc60*/  FMNMX.FTZ R135, R135, R0, !PT ;  /* 0x0000000087877209 */ /* 0x002fe40007810000 */
[----:B--2---:R-:W-:Y:S03]  /*cc70*/  FMNMX.FTZ R136, R132, R136, !PT ;  /* 0x0000008884887209 */ /* 0x004fe60007810000 */
[----:B------:R-:W1:Y:S04]  /*cc80*/  SHFL.BFLY PT, R0, R135, 0x1, 0x1f ;  /* 0x0c201f0087007f89 */ /* 0x000e6800000e0000 */
[----:B------:R-:W2:Y:S01]  /*cc90*/  SHFL.BFLY PT, R132, R133, 0x2, 0x1f ;  /* 0x0c401f0085847f89 */ /* 0x000ea200000e0000 */
[----:B-1----:R-:W-:Y:S03]  /*cca0*/  FMNMX.FTZ R135, R135, R0, !PT ;  /* 0x0000000087877209 */ /* 0x002fe60007810000 */
[----:B------:R-:W1:Y:S01]  /*ccb0*/  SHFL.BFLY PT, R0, R134, 0x2, 0x1f ;  /* 0x0c401f0086007f89 */ /* 0x000e6200000e0000 */
[----:B--2---:R-:W-:Y:S02]  /*ccc0*/  FMNMX.FTZ R132, R133, R132, !PT ;  /* 0x0000008485847209 */ /* 0x004fe40007810000 */
[----:B-1----:R-:W-:Y:S05]  /*ccd0*/  FMNMX.FTZ R134, R134, R0, !PT ;  /* 0x0000000086867209 */ /* 0x002fea0007810000 */
[----:B------:R-:W1:Y:S02]  /*cce0*/  SHFL.BFLY PT, R0, R134, 0x1, 0x1f ;  /* 0x0c201f0086007f89 */ /* 0x000e6400000e0000 */
[----:B-1----:R-:W-:Y:S02]  /*ccf0*/  FMNMX.FTZ R134, R134, R0, !PT ;  /* 0x0000000086867209 */ /* 0x002fe40007810000 */
[----:B------:R1:W2:Y:S04]  /*cd00*/  SHFL.BFLY PT, R0, R132, 0x1, 0x1f ;  /* 0x0c201f0084007f89 */ /* 0x0002a800000e0000 */
.L_x_1748:
[----:B------:R-:W3:Y:S01]  /*cd10*/  LDL.LU R3, [R1+0x4] ;  /* 0x0000040001037983 */ /* 0x000ee20000300800 */
[----:B------:R-:W-:Y:S01]  /*cd20*/  FMUL.FTZ R2, R136, c[0x0][0x2d0] ;  /* 0x0000b40088027a20 */ /* 0x000fe20000410000 */
[----:B--2---:R-:W-:Y:S01]  /*cd30*/  FMNMX.FTZ R133, R0, R132, !PT ;  /* 0x0000008400857209 */ /* 0x004fe20007810000 */
[----:B------:R-:W-:Y:S01]  /*cd40*/  FADD.FTZ R0, -R136, R137 ;  /* 0x0000008988007221 */ /* 0x000fe20000010100 */
[----:B------:R-:W2:Y:S01]  /*cd50*/  LDL.LU R210, [R1] ;  /* 0x0000000001d27983 */ /* 0x000ea20000300800 */
[--C-:B------:R-:W-:Y:S01]  /*cd60*/  FFMA.FTZ R4, R4, c[0x0][0x2d0], -R2.reuse ;  /* 0x0000b40004047a23 */ /* 0x100fe20000010802 */
[----:B------:R-:W-:Y:S01]  /*cd70*/  WARPSYNC 0xffffffff ;  /* 0xffffffff00007948 */ /* 0x000fe20003800000 */
[----:B------:R-:W-:Y:S01]  /*cd80*/  FMUL.FTZ R0, R0, c[0x0][0x2d0] ;  /* 0x0000b40000007a20 */ /* 0x000fe20000410000 */
[----:B------:R-:W-:Y:S01]  /*cd90*/  ISETP.GT.AND P0, PT, R248, RZ, PT ;  /* 0x000000fff800720c */ /* 0x000fe20003f04270 */
[--C-:B------:R-:W-:Y:S02]  /*cda0*/  FFMA.FTZ R5, R5, c[0x0][0x2d0], -R2.reuse ;  /* 0x0000b40005057a23 */ /* 0x100fe40000010802 */
[----:B-1----:R-:W1:Y:S01]  /*cdb0*/  MUFU.EX2 R132, R0 ;  /* 0x0000000000847308 */ /* 0x002e620000000800 */
        /* <DEDUP_REMOVED lines=11> */
[----:B------:R-:W4:Y:S01]  /*ce70*/  MUFU.EX2 R208, R5 ;  /* 0x0000000500d07308 */ /* 0x000f220000000800 */
[--C-:B------:R-:W-:Y:S02]  /*ce80*/  FFMA.FTZ R212, R53, c[0x0][0x2d0], -R2.reuse ;  /* 0x0000b40035d47a23 */ /* 0x100fe40000010802 */
[--C-:B------:R-:W-:Y:S02]  /*ce90*/  FFMA.FTZ R142, R65, c[0x0][0x2d0], -R2.reuse ;  /* 0x0000b400418e7a23 */ /* 0x100fe40000010802 */
[--C-:B------:R-:W-:Y:S02]  /*cea0*/  FFMA.FTZ R48, R49, c[0x0][0x2d0], -R2.reuse ;  /* 0x0000b40031307a23 */ /* 0x100fe40000010802 */
[----:B------:R-:W-:Y:S02]  /*ceb0*/  FFMA.FTZ R209, R64, c[0x0][0x2d0], -R2 ;  /* 0x0000b40040d17a23 */ /* 0x000fe40000010802 */
[----:B------:R-:W-:Y:S01]  /*cec0*/  FMUL.FTZ R2, R135, c[0x0][0x2d0] ;  /* 0x0000b40087027a20 */ /* 0x000fe20000410000 */
[----:B------:R-:W-:Y:S03]  /*ced0*/  MUFU.EX2 R20, R16 ;  /* 0x0000001000147308 */ /* 0x000fe60000000800 */
        /* <DEDUP_REMOVED lines=8> */
[--C-:B------:R-:W-:Y:S01]  /*cf60*/  FFMA.FTZ R222, R34, c[0x0][0x2d0], -R2.reuse ;  /* 0x0000b40022de7a23 */ /* 0x100fe20000010802 */
[----:B------:R-:W-:Y:S01]  /*cf70*/  MOV R34, R212 ;  /* 0x000000d400227202 */ /* 0x000fe20000000f00 */
[--C-:B------:R-:W-:Y:S01]  /*cf80*/  FFMA.FTZ R221, R35, c[0x0][0x2d0], -R2.reuse ;  /* 0x0000b40023dd7a23 */ /* 0x100fe20000010802 */
[----:B------:R-:W5:Y:S01]  /*cf90*/  MUFU.EX2 R7, R7 ;  /* 0x0000000700077308 */ /* 0x000f620000000800 */
[--C-:B------:R-:W-:Y:S02]  /*cfa0*/  FFMA.FTZ R51, R51, c[0x0][0x2d0], -R2.reuse ;  /* 0x0000b40033337a23 */ /* 0x100fe40000010802 */
[--C-:B------:R-:W-:Y:S02]  /*cfb0*/  FFMA.FTZ R143, R54, c[0x0][0x2d0], -R2.reuse ;  /* 0x0000b400368f7a23 */ /* 0x100fe40000010802 */
[--C-:B------:R-:W-:Y:S02]  /*cfc0*/  FFMA.FTZ R49, R55, c[0x0][0x2d0], -R2.reuse ;  /* 0x0000b40037317a23 */ /* 0x100fe40000010802 */
[--C-:B------:R-:W-:Y:S02]  /*cfd0*/  FFMA.FTZ R64, R66, c[0x0][0x2d0], -R2.reuse ;  /* 0x0000b40042407a23 */ /* 0x100fe40000010802 */
[--C-:B------:R-:W-:Y:S01]  /*cfe0*/  FFMA.FTZ R211, R18, c[0x0][0x2d0], -R2.reuse ;  /* 0x0000b40012d37a23 */ /* 0x100fe20000010802 */
[----:B------:R-:W-:Y:S01]  /*cff0*/  MUFU.EX2 R224, R224 ;  /* 0x000000e000e07308 */ /* 0x000fe20000000800 */
[--C-:B------:R-:W-:Y:S02]  /*d000*/  FFMA.FTZ R50, R50, c[0x0][0x2d0], -R2.reuse ;  /* 0x0000b40032327a23 */ /* 0x100fe40000010802 */
[----:B------:R-:W-:Y:S07]  /*d010*/  FFMA.FTZ R141, R67, c[0x0][0x2d0], -R2 ;  /* 0x0000b400438d7a23 */ /* 0x000fee0000010802 */
[----:B------:R-:W-:Y:S10]  /*d020*/  MUFU.EX2 R211, R211 ;  /* 0x000000d300d37308 */ /* 0x000ff40000000800 */
[----:B------:R-:W-:Y:S01]  /*d030*/  MUFU.EX2 R137, R137 ;  /* 0x0000008900897308 */ /* 0x000fe20000000800 */
[C---:B-1----:R-:W-:Y:S02]  /*d040*/  FMUL.FTZ R68, R132.reuse, R68 ;  /* 0x0000004484447220 */ /* 0x042fe40000410000 */
        /* <DEDUP_REMOVED lines=15> */
[----:B---3--:R-:W-:Y:S04]  /*d140*/  FFMA.FTZ R0, R132, R3, R4 ;  /* 0x0000000384007223 */ /* 0x008fe80000010004 */
[C---:B----4-:R-:W-:Y:S01]  /*d150*/  FADD.FTZ R5, R208.reuse, R0 ;  /* 0x00000000d0057221 */ /* 0x050fe20000010000 */
[----:B------:R-:W-:Y:S01]  /*d160*/  F2FP.BF16.PACK_AB R208, R208, R4 ;  /* 0x00000004d0d0723e */ /* 0x000fe200000010ff */
[----:B------:R-:W-:Y:S01]  /*d170*/  FADD.FTZ R0, -R135, R138 ;  /* 0x0000008a87007221 */ /* 0x000fe20000010100 */
[----:B------:R-:W-:Y:S01]  /*d180*/  MOV R138, R209 ;  /* 0x000000d1008a7202 */ /* 0x000fe20000000f00 */
[----:B------:R-:W-:Y:S01]  /*d190*/  FMUL.FTZ R4, R134, c[0x0][0x2d0] ;  /* 0x0000b40086047a20 */ /* 0x000fe20000410000 */
[----:B-----5:R-:W-:Y:S01]  /*d1a0*/  F2FP.BF16.PACK_AB R209, R7, R6 ;  /* 0x0000000607d1723e */ /* 0x020fe200000010ff */
[----:B------:R-:W-:Y:S02]  /*d1b0*/  FMUL.FTZ R0, R0, c[0x0][0x2d0] ;  /* 0x0000b40000007a20 */ /* 0x000fe40000410000 */
[----:B------:R-:W-:Y:S02]  /*d1c0*/  FADD.FTZ R5, R20, R5 ;  /* 0x0000000514057221 */ /* 0x000fe40000010000 */
[----:B------:R-:W2:Y:S01]  /*d1d0*/  MUFU.EX2 R3, R0 ;  /* 0x0000000000037308 */ /* 0x000ea20000000800 */
[--C-:B------:R-:W-:Y:S02]  /*d1e0*/  FFMA.FTZ R54, R61, c[0x0][0x2d0], -R4.reuse ;  /* 0x0000b4003d367a23 */ /* 0x100fe40000010804 */
[--C-:B------:R-:W-:Y:S02]  /*d1f0*/  FFMA.FTZ R8, R8, c[0x0][0x2d0], -R4.reuse ;  /* 0x0000b40008087a23 */ /* 0x100fe40000010804 */
[--C-:B------:R-:W-:Y:S02]  /*d200*/  FFMA.FTZ R9, R9, c[0x0][0x2d0], -R4.reuse ;  /* 0x0000b40009097a23 */ /* 0x100fe40000010804 */
[--C-:B------:R-:W-:Y:S01]  /*d210*/  FFMA.FTZ R18, R12, c[0x0][0x2d0], -R4.reuse ;  /* 0x0000b4000c127a23 */ /* 0x100fe20000010804 */
[----:B------:R-:W-:Y:S01]  /*d220*/  MOV R12, R213 ;  /* 0x000000d5000c7202 */ /* 0x000fe20000000f00 */
        /* <DEDUP_REMOVED lines=9> */
[----:B------:R-:W-:Y:S02]  /*d2c0*/  FFMA.FTZ R218, R28, c[0x0][0x2d0], -R4 ;  /* 0x0000b4001cda7a23 */ /* 0x000fe40000010804 */
[----:B--2---:R-:W-:Y:S02]  /*d2d0*/  FFMA.FTZ R0, R3, R210, R6 ;  /* 0x000000d203007223 */ /* 0x004fe40000010006 */
[----:B------:R-:W-:Y:S02]  /*d2e0*/  FFMA.FTZ R219, R29, c[0x0][0x2d0], -R4 ;  /* 0x0000b4001ddb7a23 */ /* 0x000fe40000010804 */
[----:B------:R-:W-:Y:S01]  /*d2f0*/  FADD.FTZ R32, R7, R0 ;  /* 0x0000000007207221 */ /* 0x000fe20000010000 */
[----:B------:R1:W2:Y:S01]  /*d300*/  MUFU.EX2 R210, R17 ;  /* 0x0000001100d27308 */ /* 0x0002a20000000800 */
[----:B------:R-:W-:Y:S02]  /*d310*/  FADD.FTZ R0, -R134, R139 ;  /* 0x0000008b86007221 */ /* 0x000fe40000010100 */
[--C-:B------:R-:W-:Y:S02]  /*d320*/  FFMA.FTZ R231, R40, c[0x0][0x2d0], -R4.reuse ;  /* 0x0000b40028e77a23 */ /* 0x100fe40000010804 */
[----:B------:R-:W-:Y:S02]  /*d330*/  FMUL.FTZ R0, R0, c[0x0][0x2d0] ;  /* 0x0000b40000007a20 */ /* 0x000fe40000410000 */
[--C-:B------:R-:W-:Y:S02]  /*d340*/  FFMA.FTZ R230, R41, c[0x0][0x2d0], -R4.reuse ;  /* 0x0000b40029e67a23 */ /* 0x100fe40000010804 */
        /* <DEDUP_REMOVED lines=10> */
[----:B-1----:R-:W-:Y:S02]  /*d3f0*/  FFMA.FTZ R17, R13, c[0x0][0x2d0], -R4 ;  /* 0x0000b4000d117a23 */ /* 0x002fe40000010804 */
[----:B------:R-:W5:Y:S01]  /*d400*/  LDL.LU R13, [R1+0x8] ;  /* 0x00000800010d7983 */ /* 0x000f620000300800 */
[C---:B--2---:R-:W-:Y:S01]  /*d410*/  FADD.FTZ R220, R210.reuse, R5 ;  /* 0x00000005d2dc7221 */ /* 0x044fe20000010000 */
[----:B------:R-:W-:Y:S01]  /*d420*/  F2FP.BF16.PACK_AB R210, R210, R20 ;  /* 0x00000014d2d2723e */ /* 0x000fe200000010ff */
[----:B------:R-:W-:Y:S01]  /*d430*/  FMUL.FTZ R4, R133, c[0x0][0x2d0] ;  /* 0x0000b40085047a20 */ /* 0x000fe20000410000 */
[----:B------:R-:W2:Y:S01]  /*d440*/  LDL.LU R20, [R1+0xc] ;  /* 0x00000c0001147983 */ /* 0x000ea20000300800 */
[----:B------:R-:W-:Y:S01]  /*d450*/  MOV R5, R141 ;  /* 0x0000008d00057202 */ /* 0x000fe20000000f00 */
[----:B------:R-:W-:Y:S01]  /*d460*/  FMUL.FTZ R102, R3, R102 ;  /* 0x0000006603667220 */ /* 0x000fe20000410000 */
[----:B------:R-:W-:Y:S01]  /*d470*/  MUFU.EX2 R216, R216 ;  /* 0x000000d800d87308 */ /* 0x000fe20000000800 */
[----:B---3--:R-:W-:Y:S01]  /*d480*/  FADD.FTZ R0, -R133, R140 ;  /* 0x0000008c85007221 */ /* 0x008fe20000010100 */
[----:B------:R-:W-:Y:S01]  /*d490*/  MOV R140, R12 ;  /* 0x0000000c008c7202 */ /* 0x000fe20000000f00 */
        /* <DEDUP_REMOVED lines=19> */
[----:B------:R-:W-:Y:S02]  /*d5d0*/  FFMA.FTZ R65, R59, c[0x0][0x2d0], -R4 ;  /* 0x0000b4003b417a23 */ /* 0x000fe40000010804 */
[C---:B----4-:R-:W-:Y:S01]  /*d5e0*/  FMUL.FTZ R12, R2.reuse, R168 ;  /* 0x000000a8020c7220 */ /* 0x050fe20000410000 */
[----:B------:R-:W-:Y:S01]  /*d5f0*/  MOV R168, R23 ;  /* 0x0000001700a87202 */ /* 0x000fe20000000f00 */
[C---:B------:R-:W-:Y:S01]  /*d600*/  FMUL.FTZ R29, R2.reuse, R161 ;  /* 0x000000a1021d7220 */ /* 0x040fe20000410000 */
[----:B------:R-:W-:Y:S01]  /*d610*/  MUFU.EX2 R215, R215 ;  /* 0x000000d700d77308 */ /* 0x000fe20000000800 */
[C---:B------:R-:W-:Y:S02]  /*d620*/  FMUL.FTZ R40, R2.reuse, R156 ;  /* 0x0000009c02287220 */ /* 0x040fe40000410000 */
[----:B------:R-:W-:Y:S01]  /*d630*/  FMUL.FTZ R8, R2, R172 ;  /* 0x000000ac02087220 */ /* 0x000fe20000410000 */
[----:B------:R-:W-:Y:S01]  /*d640*/  MOV R172, R140 ;  /* 0x0000008c00ac7202 */ /* 0x000fe20000000f00 */
[C---:B-1----:R-:W-:Y:S01]  /*d650*/  FMUL.FTZ R30, R0.reuse, R162 ;  /* 0x000000a2001e7220 */ /* 0x042fe20000410000 */
[----:B------:R-:W-:Y:S01]  /*d660*/  F2FP.BF16.PACK_AB R140, R21, R22 ;  /* 0x00000016158c723e */ /* 0x000fe200000010ff */
[----:B------:R-:W-:Y:S02]  /*d670*/  FMUL.FTZ R31, R0, R163 ;  /* 0x000000a3001f7220 */ /* 0x000fe40000410000 */
[C---:B------:R-:W-:Y:S01]  /*d680*/  FMUL.FTZ R28, R2.reuse, R160 ;  /* 0x000000a0021c7220 */ /* 0x040fe20000410000 */
[----:B------:R-:W1:Y:S01]  /*d690*/  MUFU.EX2 R162, R19 ;  /* 0x0000001300a27308 */ /* 0x000e620000000800 */
[----:B------:R-:W-:Y:S02]  /*d6a0*/  FMUL.FTZ R24, R2, R164 ;  /* 0x000000a402187220 */ /* 0x000fe40000410000 */
[C---:B------:R-:W-:Y:S02]  /*d6b0*/  FMUL.FTZ R42, R0.reuse, R158 ;  /* 0x0000009e002a7220 */ /* 0x040fe40000410000 */
[----:B------:R-:W-:Y:S02]  /*d6c0*/  FMUL.FTZ R43, R0, R159 ;  /* 0x0000009f002b7220 */ /* 0x000fe40000410000 */
[----:B------:R-:W-:Y:S02]  /*d6d0*/  FMUL.FTZ R41, R2, R157 ;  /* 0x0000009d02297220 */ /* 0x000fe40000410000 */
[----:B------:R-:W-:Y:S01]  /*d6e0*/  FADD.FTZ R157, R211, R32 ;  /* 0x00000020d39d7221 */ /* 0x000fe20000010000 */
[----:B------:R3:W-:Y:S01]  /*d6f0*/  MUFU.EX2 R163, R6 ;  /* 0x0000000600a37308 */ /* 0x0007e20000000800 */
[----:B------:R-:W-:Y:S01]  /*d700*/  FMUL.FTZ R11, R0, R175 ;  /* 0x000000af000b7220 */ /* 0x000fe20000410000 */
[----:B------:R-:W-:Y:S01]  /*d710*/  MOV R175, R38 ;  /* 0x0000002600af7202 */ /* 0x000fe20000000f00 */
[----:B------:R-:W-:Y:S01]  /*d720*/  FMUL.FTZ R9, R2, R173 ;  /* 0x000000ad02097220 */ /* 0x000fe20000410000 */
[----:B------:R-:W-:Y:S01]  /*d730*/  MOV R173, R34 ;  /* 0x0000002200ad7202 */ /* 0x000fe20000000f00 */
[C---:B------:R-:W-:Y:S01]  /*d740*/  FMUL.FTZ R10, R0.reuse, R174 ;  /* 0x000000ae000a7220 */ /* 0x040fe20000410000 */
[----:B------:R-:W-:Y:S01]  /*d750*/  MOV R34, R142 ;  /* 0x0000008e00227202 */ /* 0x000fe20000000f00 */
[C---:B------:R-:W-:Y:S01]  /*d760*/  FMUL.FTZ R14, R0.reuse, R170 ;  /* 0x000000aa000e7220 */ /* 0x040fe20000410000 */
[----:B------:R-:W-:Y:S01]  /*d770*/  MOV R174, R51 ;  /* 0x0000003300ae7202 */ /* 0x000fe20000000f00 */
[----:B------:R-:W-:Y:S01]  /*d780*/  FMUL.FTZ R15, R0, R171 ;  /* 0x000000ab000f7220 */ /* 0x000fe20000410000 */
[----:B------:R-:W4:Y:S01]  /*d790*/  MUFU.EX2 R160, R7 ;  /* 0x0000000700a07308 */ /* 0x000f220000000800 */
[----:B------:R-:W-:Y:S01]  /*d7a0*/  FMUL.FTZ R25, R2, R165 ;  /* 0x000000a502197220 */ /* 0x000fe20000410000 */
[----:B------:R-:W-:Y:S01]  /*d7b0*/  MOV R165, R54 ;  /* 0x0000003600a57202 */ /* 0x000fe20000000f00 */
[----:B------:R-:W-:Y:S01]  /*d7c0*/  FMUL.FTZ R26, R0, R166 ;  /* 0x000000a6001a7220 */ /* 0x000fe20000410000 */
[----:B-1----:R-:W-:Y:S01]  /*d7d0*/  F2FP.BF16.PACK_AB R211, R162, R211 ;  /* 0x000000d3a2d3723e */ /* 0x002fe200000010ff */
[C---:B------:R-:W-:Y:S01]  /*d7e0*/  FMUL.FTZ R19, R3.reuse, R183 ;  /* 0x000000b703137220 */ /* 0x040fe20000410000 */
[----:B------:R-:W-:Y:S01]  /*d7f0*/  MOV R183, R49 ;  /* 0x0000003100b77202 */ /* 0x000fe20000000f00 */
[----:B------:R-:W-:Y:S01]  /*d800*/  FMUL.FTZ R27, R0, R167 ;  /* 0x000000a7001b7220 */ /* 0x000fe20000410000 */
[----:B------:R-:W-:Y:S01]  /*d810*/  MOV R49, R36 ;  /* 0x0000002400317202 */ /* 0x000fe20000000f00 */
[----:B------:R-:W-:Y:S01]  /*d820*/  FMUL.FTZ R32, R132, R188 ;  /* 0x000000bc84207220 */ /* 0x000fe20000410000 */
[----:B------:R1:W-:Y:S01]  /*d830*/  MUFU.EX2 R159, R18 ;  /* 0x00000012009f7308 */ /* 0x0003e20000000800 */
[----:B------:R-:W-:Y:S01]  /*d840*/  MOV R188, R64 ;  /* 0x0000004000bc7202 */ /* 0x000fe20000000f00 */
[----:B------:R-:W-:Y:S01]  /*d850*/  FMUL.FTZ R60, R2, R144 ;  /* 0x00000090023c7220 */ /* 0x000fe20000410000 */
        /* <DEDUP_REMOVED lines=8> */
[----:B------:R-:W-:Y:S01]  /*d8e0*/  FMUL.FTZ R61, R2, R145 ;  /* 0x00000091023d7220 */ /* 0x000fe20000410000 */
[----:B------:R-:W-:Y:S01]  /*d8f0*/  MOV R167, R138 ;  /* 0x0000008a00a77202 */ /* 0x000fe20000000f00 */
[C---:B------:R-:W-:Y:S01]  /*d900*/  FMUL.FTZ R62, R0.reuse, R146 ;  /* 0x00000092003e7220 */ /* 0x040fe20000410000 */
[----:B----4-:R-:W-:Y:S01]  /*d910*/  F2FP.BF16.PACK_AB R143, R163, R160 ;  /* 0x000000a0a38f723e */ /* 0x010fe200000010ff */
[C---:B------:R-:W-:Y:S01]  /*d920*/  FMUL.FTZ R7, R3.reuse, R179 ;  /* 0x000000b303077220 */ /* 0x040fe20000410000 */
[----:B------:R-:W-:Y:S01]  /*d930*/  MOV R179, R66 ;  /* 0x0000004200b37202 */ /* 0x000fe20000000f00 */
[----:B------:R-:W-:Y:S01]  /*d940*/  FMUL.FTZ R63, R0, R147 ;  /* 0x00000093003f7220 */ /* 0x000fe20000410000 */
[----:B------:R-:W-:Y:S01]  /*d950*/  MOV R189, R139 ;  /* 0x0000008b00bd7202 */ /* 0x000fe20000000f00 */
[----:B------:R-:W-:Y:S01]  /*d960*/  LDSM.16.MT88.4 R144, [R238] ;  /* 0x00000000ee90783b */ /* 0x000fe20000004200 */
[----:B------:R4:W2:Y:S01]  /*d970*/  MUFU.EX2 R158, R16 ;  /* 0x00000010009e7308 */ /* 0x0008a20000000800 */
[C---:B------:R-:W-:Y:S02]  /*d980*/  FMUL.FTZ R44, R2.reuse, R152 ;  /* 0x00000098022c7220 */ /* 0x040fe40000410000 */
[----:B------:R-:W-:Y:S02]  /*d990*/  FMUL.FTZ R45, R2, R153 ;  /* 0x00000099022d7220 */ /* 0x000fe40000410000 */
[C---:B-1----:R-:W-:Y:S01]  /*d9a0*/  FMUL.FTZ R18, R3.reuse, R182 ;  /* 0x000000b603127220 */ /* 0x042fe20000410000 */
[----:B------:R-:W-:Y:S01]  /*d9b0*/  MOV R182, R34 ;  /* 0x0000002200b67202 */ /* 0x000fe20000000f00 */
[C---:B------:R-:W-:Y:S01]  /*d9c0*/  FMUL.FTZ R34, R3.reuse, R190 ;  /* 0x000000be03227220 */ /* 0x040fe20000410000 */
[----:B------:R-:W-:Y:S01]  /*d9d0*/  MOV R190, R55 ;  /* 0x0000003700be7202 */ /* 0x000fe20000000f00 */
[C---:B------:R-:W-:Y:S01]  /*d9e0*/  FMUL.FTZ R46, R0.reuse, R154 ;  /* 0x0000009a002e7220 */ /* 0x040fe20000410000 */
[----:B------:R-:W-:Y:S01]  /*d9f0*/  MUFU.EX2 R139, R226 ;  /* 0x000000e2008b7308 */ /* 0x000fe20000000800 */
[----:B------:R-:W-:Y:S02]  /*da00*/  FMUL.FTZ R47, R0, R155 ;  /* 0x0000009b002f7220 */ /* 0x000fe40000410000 */
[C---:B------:R-:W-:Y:S01]  /*da10*/  FMUL.FTZ R51, R3.reuse, R199 ;  /* 0x000000c703337220 */ /* 0x040fe20000410000 */
[----:B---3--:R-:W-:Y:S01]  /*da20*/  F2FP.BF16.PACK_AB R142, R164, R159 ;  /* 0x0000009fa48e723e */ /* 0x008fe200000010ff */
[C---:B------:R-:W-:Y:S01]  /*da30*/  FMUL.FTZ R17, R132.reuse, R181 ;  /* 0x000000b584117220 */ /* 0x040fe20000410000 */
[----:B------:R-:W-:Y:S01]  /*da40*/  LDSM.16.MT88.4 R152, [R237+0x800] ;  /* 0x00080000ed98783b */ /* 0x000fe20000004200 */
[C---:B------:R-:W-:Y:S01]  /*da50*/  FMUL.FTZ R48, R132.reuse, R196 ;  /* 0x000000c484307220 */ /* 0x040fe20000410000 */
[----:B------:R-:W-:Y:S01]  /*da60*/  MOV R196, R49 ;  /* 0x0000003100c47202 */ /* 0x000fe20000000f00 */
[----:B------:R-:W-:Y:S01]  /*da70*/  FMUL.FTZ R49, R132, R197 ;  /* 0x000000c584317220 */ /* 0x000fe20000410000 */
[----:B------:R-:W-:Y:S01]  /*da80*/  MUFU.EX2 R226, R188 ;  /* 0x000000bc00e27308 */ /* 0x000fe20000000800 */
[C---:B------:R-:W-:Y:S02]  /*da90*/  FMUL.FTZ R56, R2.reuse, R148 ;  /* 0x0000009402387220 */ /* 0x040fe40000410000 */
[----:B------:R-:W-:Y:S02]  /*daa0*/  FMUL.FTZ R57, R2, R149 ;  /* 0x0000009502397220 */ /* 0x000fe40000410000 */
[----:B----4-:R-:W-:Y:S01]  /*dab0*/  FMUL.FTZ R16, R132, R180 ;  /* 0x000000b484107220 */ /* 0x010fe20000410000 */
[----:B------:R-:W-:Y:S01]  /*dac0*/  MOV R180, R67 ;  /* 0x0000004300b47202 */ /* 0x000fe20000000f00 */
[C---:B------:R-:W-:Y:S02]  /*dad0*/  FMUL.FTZ R58, R0.reuse, R150 ;  /* 0x00000096003a7220 */ /* 0x040fe40000410000 */
[----:B------:R-:W-:Y:S01]  /*dae0*/  FMUL.FTZ R59, R0, R151 ;  /* 0x00000097003b7220 */ /* 0x000fe20000410000 */
[----:B------:R-:W-:Y:S01]  /*daf0*/  MUFU.EX2 R138, R225 ;  /* 0x000000e1008a7308 */ /* 0x000fe20000000800 */
[C---:B------:R-:W-:Y:S01]  /*db00*/  FMUL.FTZ R66, R3.reuse, R206 ;  /* 0x000000ce03427220 */ /* 0x040fe20000410000 */
[----:B------:R-:W-:Y:S01]  /*db10*/  LDSM.16.MT88.4 R148, [R236+0x800] ;  /* 0x00080000ec94783b */ /* 0x000fe20000004200 */
        /* <DEDUP_REMOVED lines=45> */
[C---:B-----5:R-:W-:Y:S02]  /*ddf0*/  FFMA.FTZ R4, R2.reuse, R13, R22 ;  /* 0x0000000d02047223 */ /* 0x060fe40000010016 */
[----:B------:R-:W-:Y:S01]  /*de00*/  FMUL.FTZ R13, R2, R169 ;  /* 0x000000a9020d7220 */ /* 0x000fe20000410000 */
[----:B------:R-:W-:Y:S01]  /*de10*/  MOV R169, R5 ;  /* 0x0000000500a97202 */ /* 0x000fe20000000f00 */
[----:B--2---:R-:W-:Y:S01]  /*de20*/  FFMA.FTZ R156, R0, R20, R141 ;  /* 0x00000014009c7223 */ /* 0x004fe2000001008d */
[----:B------:R-:W-:Y:S01]  /*de30*/  F2FP.BF16.PACK_AB R141, R158, R141 ;  /* 0x0000008d9e8d723e */ /* 0x000fe200000010ff */
[----:B------:R-:W-:Y:S01]  /*de40*/  FADD.FTZ R161, R21, R4 ;  /* 0x0000000415a17221 */ /* 0x000fe20000010000 */
[----:B------:R-:W-:Y:S01]  /*de50*/  MOV R181, R169 ;  /* 0x000000a900b57202 */ /* 0x000fe20000000f00 */
[----:B------:R-:W1:Y:S01]  /*de60*/  LDSM.16.MT88.4 R20, [R236] ;  /* 0x00000000ec14783b */ /* 0x000e620000004200 */
[C---:B------:R-:W-:Y:S01]  /*de70*/  FMUL.FTZ R4, R132.reuse, R176 ;  /* 0x000000b084047220 */ /* 0x040fe20000410000 */
[----:B------:R-:W-:Y:S01]  /*de80*/  MOV R176, R39 ;  /* 0x0000002700b07202 */ /* 0x000fe20000000f00 */
[C---:B------:R-:W-:Y:S01]  /*de90*/  FMUL.FTZ R5, R132.reuse, R177 ;  /* 0x000000b184057220 */ /* 0x040fe20000410000 */
[----:B------:R-:W-:Y:S01]  /*dea0*/  MOV R177, R65 ;  /* 0x0000004100b17202 */ /* 0x000fe20000000f00 */
[----:B------:R-:W-:Y:S01]  /*deb0*/  FADD.FTZ R161, R159, R161 ;  /* 0x000000a19fa17221 */ /* 0x000fe20000010000 */
[----:B------:R-:W-:Y:S01]  /*dec0*/  MOV R65, R37 ;  /* 0x0000002500417202 */ /* 0x000fe20000000f00 */
[----:B------:R-:W2:Y:S01]  /*ded0*/  MUFU.EX2 R2, R227 ;  /* 0x000000e300027308 */ /* 0x000ea20000000800 */
[----:B------:R-:W3:Y:S01]  /*dee0*/  LDSM.16.MT88.4 R36, [R237] ;  /* 0x00000000ed24783b */ /* 0x000ee20000004200 */
[----:B------:R-:W-:Y:S01]  /*def0*/  MOV R169, R172 ;  /* 0x000000ac00a97202 */ /* 0x000fe20000000f00 */
[----:B------:R-:W-:Y:S01]  /*df00*/  FADD.FTZ R0, R137, R220 ;  /* 0x000000dc89007221 */ /* 0x000fe20000010000 */
[----:B------:R-:W-:Y:S01]  /*df10*/  MOV R197, R65 ;  /* 0x0000004100c57202 */ /* 0x000fe20000000f00 */
[C---:B------:R-:W-:Y:S01]  /*df20*/  FMUL.FTZ R65, R132.reuse, R205 ;  /* 0x000000cd84417220 */ /* 0x040fe20000410000 */
[----:B------:R-:W-:Y:S01]  /*df30*/  MOV R172, R50 ;  /* 0x0000003200ac7202 */ /* 0x000fe20000000f00 */
[----:B------:R-:W-:Y:S01]  /*df40*/  FMUL.FTZ R50, R3, R198 ;  /* 0x000000c603327220 */ /* 0x000fe20000410000 */
[----:B------:R-:W-:Y:S01]  /*df50*/  MOV R198, R64 ;  /* 0x0000004000c67202 */ /* 0x000fe20000000f00 */
[----:B------:R-:W-:Y:S01]  /*df60*/  FMUL.FTZ R64, R132, R204 ;  /* 0x000000cc84407220 */ /* 0x000fe20000410000 */
[----:B------:R-:W-:Y:S01]  /*df70*/  MUFU.EX2 R169, R169 ;  /* 0x000000a900a97308 */ /* 0x000fe20000000800 */
[----:B------:R-:W-:Y:S09]  /*df80*/  LDSM.16.MT88.4 R204, [R238+0x1800] ;  /* 0x00180000eecc783b */ /* 0x000ff20000004200 */
[----:B------:R-:W-:Y:S01]  /*df90*/  MUFU.EX2 R172, R172 ;  /* 0x000000ac00ac7308 */ /* 0x000fe20000000800 */
[----:B--2---:R-:W-:Y:S04]  /*dfa0*/  FADD.FTZ R0, R2, R0 ;  /* 0x0000000002007221 */ /* 0x004fe80000010000 */
[----:B------:R-:W-:Y:S05]  /*dfb0*/  FADD.FTZ R0, R139, R0 ;  /* 0x000000008b007221 */ /* 0x000fea0000010000 */
[----:B------:R-:W-:Y:S01]  /*dfc0*/  MUFU.EX2 R217, R176 ;  /* 0x000000b000d97308 */ /* 0x000fe20000000800 */
[-C--:B-1----:R-:W-:Y:S08]  /*dfd0*/  HMMA.16816.F32.BF16 R4, R208, R20.reuse, R4 ;  /* 0x00000014d004723c */ /* 0x082ff00000041804 */
[C---:B------:R-:W-:Y:S07]  /*dfe0*/  HMMA.16816.F32.BF16 R8, R140.reuse, R20, R8 ;  /* 0x000000148c08723c */ /* 0x040fee0000041808 */
[C---:B------:R-:W-:Y:S01]  /*dff0*/  FMUL.FTZ R20, R132.reuse, R184 ;  /* 0x000000b884147220 */ /* 0x040fe20000410000 */
[-C--:B------:R-:W-:Y:S01]  /*e000*/  HMMA.16816.F32.BF16 R12, R140, R22.reuse, R12 ;  /* 0x000000168c0c723c */ /* 0x080fe2000004180c */
[----:B------:R-:W-:Y:S03]  /*e010*/  MUFU.EX2 R184, R212 ;  /* 0x000000d400b87308 */ /* 0x000fe60000000800 */
[C---:B------:R-:W-:Y:S04]  /*e020*/  FMUL.FTZ R21, R132.reuse, R185 ;  /* 0x000000b984157220 */ /* 0x040fe80000410000 */
[C---:B------:R-:W-:Y:S03]  /*e030*/  HMMA.16816.F32.BF16 R16, R208.reuse, R22, R16 ;  /* 0x00000016d010723c */ /* 0x040fe60000041810 */
[----:B------:R-:W-:Y:S04]  /*e040*/  MUFU.EX2 R185, R222 ;  /* 0x000000de00b97308 */ /* 0x000fe80000000800 */
[C---:B------:R-:W-:Y:S01]  /*e050*/  FMUL.FTZ R22, R3.reuse, R186 ;  /* 0x000000ba03167220 */ /* 0x040fe20000410000 */
[----:B------:R-:W-:Y:S01]  /*e060*/  MOV R186, R52 ;  /* 0x0000003400ba7202 */ /* 0x000fe20000000f00 */
[C---:B------:R-:W-:Y:S03]  /*e070*/  FMUL.FTZ R23, R3.reuse, R187 ;  /* 0x000000bb03177220 */ /* 0x040fe60000410000 */
[----:B------:R-:W-:Y:S02]  /*e080*/  MOV R187, R53 ;  /* 0x0000003500bb7202 */ /* 0x000fe40000000f00 */
[----:B------:R-:W1:Y:S01]  /*e090*/  LDSM.16.MT88.4 R52, [R239] ;  /* 0x00000000ef34783b */ /* 0x000e620000004200 */
[----:B------:R-:W-:Y:S01]  /*e0a0*/  MUFU.EX2 R186, R186 ;  /* 0x000000ba00ba7308 */ /* 0x000fe20000000800 */
[-C--:B---3--:R-:W-:Y:S08]  /*e0b0*/  HMMA.16816.F32.BF16 R20, R208, R36.reuse, R20 ;  /* 0x00000024d014723c */ /* 0x088ff00000041814 */
[C---:B------:R-:W-:Y:S01]  /*e0c0*/  HMMA.16816.F32.BF16 R24, R140.reuse, R36, R24 ;  /* 0x000000248c18723c */ /* 0x040fe20000041818 */
[----:B------:R-:W-:Y:S06]  /*e0d0*/  MUFU.EX2 R187, R187 ;  /* 0x000000bb00bb7308 */ /* 0x000fec0000000800 */
[C---:B------:R-:W-:Y:S01]  /*e0e0*/  FMUL.FTZ R36, R132.reuse, R192 ;  /* 0x000000c084247220 */ /* 0x040fe20000410000 */
[-C--:B------:R-:W-:Y:S03]  /*e0f0*/  HMMA.16816.F32.BF16 R28, R140, R38.reuse, R28 ;  /* 0x000000268c1c723c */ /* 0x080fe6000004181c */
[----:B------:R-:W-:Y:S01]  /*e100*/  MUFU.EX2 R192, R219 ;  /* 0x000000db00c07308 */ /* 0x000fe20000000800 */
[C---:B------:R-:W-:Y:S04]  /*e110*/  FMUL.FTZ R37, R132.reuse, R193 ;  /* 0x000000c184257220 */ /* 0x040fe80000410000 */
[C---:B------:R-:W-:Y:S05]  /*e120*/  HMMA.16816.F32.BF16 R32, R208.reuse, R38, R32 ;  /* 0x00000026d020723c */ /* 0x040fea0000041820 */
[----:B------:R-:W2:Y:S02]  /*e130*/  MUFU.EX2 R193, R221 ;  /* 0x000000dd00c17308 */ /* 0x000ea40000000800 */
[C---:B------:R-:W-:Y:S02]  /*e140*/  FMUL.FTZ R38, R3.reuse, R194 ;  /* 0x000000c203267220 */ /* 0x040fe40000410000 */
[C---:B------:R-:W-:Y:S06]  /*e150*/  FMUL.FTZ R39, R3.reuse, R195 ;  /* 0x000000c303277220 */ /* 0x040fec0000410000 */
[----:B------:R-:W-:Y:S01]  /*e160*/  MUFU.EX2 R194, R213 ;  /* 0x000000d500c27308 */ /* 0x000fe20000000800 */
[-C--:B-1----:R-:W-:Y:S08]  /*e170*/  HMMA.16816.F32.BF16 R36, R208, R52.reuse, R36 ;  /* 0x00000034d024723c */ /* 0x082ff00000041824 */
[C---:B------:R-:W-:Y:S01]  /*e180*/  HMMA.16816.F32.BF16 R40, R140.reuse, R52, R40 ;  /* 0x000000348c28723c */ /* 0x040fe20000041828 */
[----:B------:R-:W-:Y:S06]  /*e190*/  MUFU.EX2 R219, R177 ;  /* 0x000000b100db7308 */ /* 0x000fec0000000800 */
[C---:B------:R-:W-:Y:S01]  /*e1a0*/  FMUL.FTZ R52, R132.reuse, R200 ;  /* 0x000000c884347220 */ /* 0x040fe20000410000 */
[-C--:B------:R-:W-:Y:S03]  /*e1b0*/  HMMA.16816.F32.BF16 R44, R140, R54.reuse, R44 ;  /* 0x000000368c2c723c */ /* 0x080fe6000004182c */
[----:B------:R-:W1:Y:S01]  /*e1c0*/  MUFU.EX2 R195, R218 ;  /* 0x000000da00c37308 */ /* 0x000e620000000800 */
[----:B------:R-:W-:Y:S04]  /*e1d0*/  FMUL.FTZ R53, R132, R201 ;  /* 0x000000c984357220 */ /* 0x000fe80000410000 */
[C---:B------:R-:W-:Y:S05]  /*e1e0*/  HMMA.16816.F32.BF16 R48, R208.reuse, R54, R48 ;  /* 0x00000036d030723c */ /* 0x040fea0000041830 */
[----:B------:R-:W3:Y:S02]  /*e1f0*/  MUFU.EX2 R132, R198 ;  /* 0x000000c600847308 */ /* 0x000ee40000000800 */
[C---:B------:R-:W-:Y:S02]  /*e200*/  FMUL.FTZ R54, R3.reuse, R202 ;  /* 0x000000ca03367220 */ /* 0x040fe40000410000 */
[----:B------:R-:W-:Y:S06]  /*e210*/  FMUL.FTZ R55, R3, R203 ;  /* 0x000000cb03377220 */ /* 0x000fec0000410000 */
[----:B------:R-:W4:Y:S01]  /*e220*/  MUFU.EX2 R3, R197 ;  /* 0x000000c500037308 */ /* 0x000f220000000800 */
[-C--:B------:R-:W-:Y:S08]  /*e230*/  HMMA.16816.F32.BF16 R52, R208, R144.reuse, R52 ;  /* 0x00000090d034723c */ /* 0x080ff00000041834 */
[C---:B------:R-:W-:Y:S01]  /*e240*/  HMMA.16816.F32.BF16 R56, R140.reuse, R144, R56 ;  /* 0x000000908c38723c */ /* 0x040fe20000041838 */
[----:B------:R-:W-:Y:S07]  /*e250*/  MUFU.EX2 R200, R230 ;  /* 0x000000e600c87308 */ /* 0x000fee0000000800 */
[-C--:B------:R-:W-:Y:S03]  /*e260*/  HMMA.16816.F32.BF16 R60, R140, R146.reuse, R60 ;  /* 0x000000928c3c723c */ /* 0x080fe6000004183c */
[----:B------:R-:W-:Y:S05]  /*e270*/  MUFU.EX2 R230, R228 ;  /* 0x000000e400e67308 */ /* 0x000fea0000000800 */
[C---:B------:R-:W-:Y:S01]  /*e280*/  HMMA.16816.F32.BF16 R64, R208.reuse, R146, R64 ;  /* 0x00000092d040723c */ /* 0x040fe20000041840 */
[----:B------:R-:W5:Y:S07]  /*e290*/  LDSM.16.MT88.4 R144, [R236+0x2000] ;  /* 0x00200000ec90783b */ /* 0x000f6e0000004200 */
[-C--:B-----5:R-:W-:Y:S08]  /*e2a0*/  HMMA.16816.F32.BF16 R68, R208, R144.reuse, R68 ;  /* 0x00000090d044723c */ /* 0x0a0ff00000041844 */
[C---:B------:R-:W-:Y:S08]  /*e2b0*/  HMMA.16816.F32.BF16 R72, R140.reuse, R144, R72 ;  /* 0x000000908c48723c */ /* 0x040ff00000041848 */
[-C--:B------:R-:W-:Y:S08]  /*e2c0*/  HMMA.16816.F32.BF16 R76, R140, R146.reuse, R76 ;  /* 0x000000928c4c723c */ /* 0x080ff0000004184c */
        /* <DEDUP_REMOVED lines=13> */
[C---:B------:R-:W-:Y:S07]  /*e3a0*/  HMMA.16816.F32.BF16 R120, R140.reuse, R144, R120 ;  /* 0x000000908c78723c */ /* 0x040fee0000041878 */
[----:B------:R-:W-:Y:S01]  /*e3b0*/  F2FP.BF16.PACK_AB R144, R214, R216 ;  /* 0x000000d8d690723e */ /* 0x000fe200000010ff */
[-C--:B------:R-:W-:Y:S04]  /*e3c0*/  HMMA.16816.F32.BF16 R124, R140, R146.reuse, R124 ;  /* 0x000000928c7c723c */ /* 0x080fe8000004187c */
[----:B------:R-:W-:Y:S03]  /*e3d0*/  F2FP.BF16.PACK_AB R145, R215, R170 ;  /* 0x000000aad791723e */ /* 0x000fe600000010ff */
[----:B------:R-:W-:Y:S01]  /*e3e0*/  F2FP.BF16.PACK_AB R140, R2, R137 ;  /* 0x00000089028c723e */ /* 0x000fe200000010ff */
[----:B------:R-:W-:Y:S01]  /*e3f0*/  HMMA.16816.F32.BF16 R128, R208, R146, R128 ;  /* 0x00000092d080723c */ /* 0x000fe20000041880 */
[----:B------:R5:W-:Y:S03]  /*e400*/  MUFU.EX2 R137, R191 ;  /* 0x000000bf00897308 */ /* 0x000be60000000800 */
[----:B------:R-:W-:Y:S01]  /*e410*/  F2FP.BF16.PACK_AB R142, R138, R139 ;  /* 0x0000008b8a8e723e */ /* 0x000fe200000010ff */
[----:B------:R-:W-:Y:S01]  /*e420*/  FADD.FTZ R139, R162, R157 ;  /* 0x0000009da28b7221 */ /* 0x000fe20000010000 */
[----:B------:R-:W-:Y:S01]  /*e430*/  F2FP.BF16.PACK_AB R141, R171, R224 ;  /* 0x000000e0ab8d723e */ /* 0x000fe200000010ff */
[----:B------:R-:W-:Y:S01]  /*e440*/  FADD.FTZ R2, R138, R0 ;  /* 0x000000008a027221 */ /* 0x000fe20000010000 */
[----:B--2---:R-:W-:Y:S01]  /*e450*/  F2FP.BF16.PACK_AB R143, R193, R185 ;  /* 0x000000b9c18f723e */ /* 0x004fe200000010ff */
[----:B------:R-:W-:Y:S02]  /*e460*/  FADD.FTZ R0, R158, R156 ;  /* 0x0000009c9e007221 */ /* 0x000fe40000010000 */
[----:B------:R-:W2:Y:S01]  /*e470*/  LDSM.16.MT88.4 R156, [R239+0x800] ;  /* 0x00080000ef9c783b */ /* 0x000ea20000004200 */
[----:B------:R4:W4:Y:S01]  /*e480*/  MUFU.EX2 R138, R196 ;  /* 0x000000c4008a7308 */ /* 0x0009220000000800 */
[----:B------:R-:W-:Y:S01]  /*e490*/  FADD.FTZ R160, R160, R0 ;  /* 0x00000000a0a07221 */ /* 0x000fe20000010000 */
[----:B-1----:R-:W-:Y:S01]  /*e4a0*/  F2FP.BF16.PACK_AB R146, R192, R195 ;  /* 0x000000c3c092723e */ /* 0x002fe200000010ff */
[-C--:B------:R-:W-:Y:S05]  /*e4b0*/  HMMA.16816.F32.BF16 R4, R140, R148.reuse, R4 ;  /* 0x000000948c04723c */ /* 0x080fea0000041804 */
[----:B------:R-:W-:Y:S01]  /*e4c0*/  F2FP.BF16.PACK_AB R147, R184, R194 ;  /* 0x000000c2b893723e */ /* 0x000fe200000010ff */
[----:B---3--:R-:W-:Y:S06]  /*e4d0*/  FADD.FTZ R0, R132, R2 ;  /* 0x0000000284007221 */ /* 0x008fec0000010000 */
[C---:B------:R-:W-:Y:S04]  /*e4e0*/  HMMA.16816.F32.BF16 R8, R144.reuse, R148, R8 ;  /* 0x000000949008723c */ /* 0x040fe80000041808 */
[----:B-----5:R-:W-:Y:S01]  /*e4f0*/  MOV R191, R190 ;  /* 0x000000be00bf7202 */ /* 0x020fe20000000f00 */
[----:B----4-:R-:W-:Y:S01]  /*e500*/  FADD.FTZ R0, R3, R0 ;  /* 0x0000000003007221 */ /* 0x010fe20000010000 */
[----:B------:R-:W-:Y:S02]  /*e510*/  MOV R190, R189 ;  /* 0x000000bd00be7202 */ /* 0x000fe40000000f00 */
[-C--:B------:R-:W-:Y:S01]  /*e520*/  HMMA.16816.F32.BF16 R12, R144, R150.reuse, R12 ;  /* 0x00000096900c723c */ /* 0x080fe2000004180c */
[----:B------:R-:W-:Y:S01]  /*e530*/  LDSM.16.MT88.4 R196, [R239+0x1800] ;  /* 0x00180000efc4783b */ /* 0x000fe20000004200 */
[----:B------:R1:W-:Y:S02]  /*e540*/  MUFU.EX2 R228, R190 ;  /* 0x000000be00e47308 */ /* 0x0003e40000000800 */
[----:B------:R-:W-:Y:S01]  /*e550*/  MOV R189, R183 ;  /* 0x000000b700bd7202 */ /* 0x000fe20000000f00 */
[----:B------:R-:W-:Y:S01]  /*e560*/  FADD.FTZ R0, R138, R0 ;  /* 0x000000008a007221 */ /* 0x000fe20000010000 */
[----:B------:R-:W-:Y:S02]  /*e570*/  MOV R183, R178 ;  /* 0x000000b200b77202 */ /* 0x000fe40000000f00 */
[C---:B------:R-:W-:Y:S01]  /*e580*/  HMMA.16816.F32.BF16 R16, R140.reuse, R150, R16 ;  /* 0x000000968c10723c */ /* 0x040fe20000041810 */
[----:B------:R-:W3:Y:S03]  /*e590*/  LDSM.16.MT88.4 R148, [R238+0x800] ;  /* 0x00080000ee94783b */ /* 0x000ee60000004200 */
[----:B------:R-:W-:Y:S01]  /*e5a0*/  MUFU.EX2 R225, R189 ;  /* 0x000000bd00e17308 */ /* 0x000fe20000000800 */
[----:B------:R-:W-:Y:S01]  /*e5b0*/  MOV R178, R168 ;  /* 0x000000a800b27202 */ /* 0x000fe20000000f00 */
[----:B------:R-:W-:Y:S01]  /*e5c0*/  FADD.FTZ R2, R137, R0 ;  /* 0x0000000089027221 */ /* 0x000fe20000010000 */
[----:B------:R-:W-:Y:S01]  /*e5d0*/  MOV R168, R173 ;  /* 0x000000ad00a87202 */ /* 0x000fe20000000f00 */
[-C--:B------:R-:W-:Y:S04]  /*e5e0*/  HMMA.16816.F32.BF16 R20, R140, R152.reuse, R20 ;  /* 0x000000988c14723c */ /* 0x080fe80000041814 */
[----:B------:R-:W-:Y:S02]  /*e5f0*/  FADD.FTZ R0, R164, R161 ;  /* 0x000000a1a4007221 */ /* 0x000fe40000010000 */
[----:B------:R-:W-:Y:S02]  /*e600*/  MUFU.EX2 R173, R229 ;  /* 0x000000e500ad7308 */ /* 0x000fe40000000800 */
[C---:B------:R-:W-:Y:S04]  /*e610*/  HMMA.16816.F32.BF16 R24, R144.reuse, R152, R24 ;  /* 0x000000989018723c */ /* 0x040fe80000041818 */
[----:B-1----:R-:W-:Y:S02]  /*e620*/  MOV R190, R183 ;  /* 0x000000b700be7202 */ /* 0x002fe40000000f00 */
[----:B------:R-:W-:Y:S02]  /*e630*/  MOV R183, R181 ;  /* 0x000000b500b77202 */ /* 0x000fe40000000f00 */
[-C--:B------:R-:W-:Y:S01]  /*e640*/  HMMA.16816.F32.BF16 R28, R144, R154.reuse, R28 ;  /* 0x0000009a901c723c */ /* 0x080fe2000004181c */
[----:B------:R-:W-:Y:S03]  /*e650*/  MUFU.EX2 R227, R190 ;  /* 0x000000be00e37308 */ /* 0x000fe60000000800 */
[----:B------:R-:W-:Y:S02]  /*e660*/  MOV R181, R179 ;  /* 0x000000b300b57202 */ /* 0x000fe40000000f00 */
[----:B------:R-:W-:Y:S02]  /*e670*/  MOV R179, R165 ;  /* 0x000000a500b37202 */ /* 0x000fe40000000f00 */
[C---:B------:R-:W-:Y:S01]  /*e680*/  HMMA.16816.F32.BF16 R32, R140.reuse, R154, R32 ;  /* 0x0000009a8c20723c */ /* 0x040fe20000041820 */
[----:B------:R-:W1:Y:S02]  /*e690*/  LDSM.16.MT88.4 R152, [R236+0x2800] ;  /* 0x00280000ec98783b */ /* 0x000e640000004200 */
[----:B------:R-:W-:Y:S05]  /*e6a0*/  MUFU.EX2 R222, R181 ;  /* 0x000000b500de7308 */ /* 0x000fea0000000800 */
[-C--:B--2---:R-:W-:Y:S05]  /*e6b0*/  HMMA.16816.F32.BF16 R36, R140, R156.reuse, R36 ;  /* 0x0000009c8c24723c */ /* 0x084fea0000041824 */
[----:B------:R2:W-:Y:S03]  /*e6c0*/  MUFU.EX2 R229, R191 ;  /* 0x000000bf00e57308 */ /* 0x0005e60000000800 */
[C---:B------:R-:W-:Y:S07]  /*e6d0*/  HMMA.16816.F32.BF16 R40, R144.reuse, R156, R40 ;  /* 0x0000009c9028723c */ /* 0x040fee0000041828 */
[----:B------:R-:W-:Y:S01]  /*e6e0*/  MUFU.EX2 R168, R168 ;  /* 0x000000a800a87308 */ /* 0x000fe20000000800 */
[-C--:B------:R-:W-:Y:S08]  /*e6f0*/  HMMA.16816.F32.BF16 R44, R144, R158.reuse, R44 ;  /* 0x0000009e902c723c */ /* 0x080ff0000004182c */
[C---:B------:R-:W-:Y:S01]  /*e700*/  HMMA.16816.F32.BF16 R48, R140.reuse, R158, R48 ;  /* 0x0000009e8c30723c */ /* 0x040fe20000041830 */
[----:B------:R-:W4:Y:S01]  /*e710*/  LDSM.16.MT88.4 R156, [R237+0x2800] ;  /* 0x00280000ed9c783b */ /* 0x000f220000004200 */
[----:B------:R-:W-:Y:S02]  /*e720*/  MUFU.EX2 R220, R179 ;  /* 0x000000b300dc7308 */ /* 0x000fe40000000800 */
[----:B--2---:R-:W-:Y:S02]  /*e730*/  MOV R191, R182 ;  /* 0x000000b600bf7202 */ /* 0x004fe40000000f00 */
[----:B------:R-:W-:Y:S02]  /*e740*/  MOV R182, R180 ;  /* 0x000000b400b67202 */ /* 0x000fe40000000f00 */
[-C--:B---3--:R-:W-:Y:S04]  /*e750*/  HMMA.16816.F32.BF16 R52, R140, R148.reuse, R52 ;  /* 0x000000948c34723c */ /* 0x088fe80000041834 */
[----:B------:R-:W-:Y:S01]  /*e760*/  MOV R180, R166 ;  /* 0x000000a600b47202 */ /* 0x000fe20000000f00 */
[----:B------:R-:W2:Y:S03]  /*e770*/  MUFU.EX2 R223, R182 ;  /* 0x000000b600df7308 */ /* 0x000ea60000000800 */
[C---:B------:R-:W-:Y:S07]  /*e780*/  HMMA.16816.F32.BF16 R56, R144.reuse, R148, R56 ;  /* 0x000000949038723c */ /* 0x040fee0000041838 */
[----:B------:R-:W3:Y:S01]  /*e790*/  MUFU.EX2 R221, R180 ;  /* 0x000000b400dd7308 */ /* 0x000ee20000000800 */
[-C--:B------:R-:W-:Y:S08]  /*e7a0*/  HMMA.16816.F32.BF16 R60, R144, R150.reuse, R60 ;  /* 0x00000096903c723c */ /* 0x080ff0000004183c */
[C---:B------:R-:W-:Y:S01]  /*e7b0*/  HMMA.16816.F32.BF16 R64, R140.reuse, R150, R64 ;  /* 0x000000968c40723c */ /* 0x040fe20000041840 */
[----:B------:R-:W5:Y:S01]  /*e7c0*/  LDSM.16.MT88.4 R148, [R239+0x2800] ;  /* 0x00280000ef94783b */ /* 0x000f620000004200 */
[----:B------:R-:W4:Y:S02]  /*e7d0*/  MUFU.EX2 R218, R178 ;  /* 0x000000b200da7308 */ /* 0x000f240000000800 */
[----:B--2---:R-:W-:Y:S04]  /*e7e0*/  F2FP.BF16.PACK_AB R208, R222, R223 ;  /* 0x000000dfded0723e */ /* 0x004fe800000010ff */
[-C--:B-1----:R-:W-:Y:S04]  /*e7f0*/  HMMA.16816.F32.BF16 R68, R140, R152.reuse, R68 ;  /* 0x000000988c44723c */ /* 0x082fe80000041844 */
[----:B---3--:R-:W-:Y:S04]  /*e800*/  F2FP.BF16.PACK_AB R210, R220, R221 ;  /* 0x000000dddcd2723e */ /* 0x008fe800000010ff */
[C---:B------:R-:W-:Y:S08]  /*e810*/  HMMA.16816.F32.BF16 R72, R144.reuse, R152, R72 ;  /* 0x000000989048723c */ /* 0x040ff00000041848 */
[-C--:B------:R-:W-:Y:S04]  /*e820*/  HMMA.16816.F32.BF16 R76, R144, R154.reuse, R76 ;  /* 0x0000009a904c723c */ /* 0x080fe8000004184c */
[----:B----4-:R-:W-:Y:S04]  /*e830*/  F2FP.BF16.PACK_AB R209, R219, R218 ;  /* 0x000000dadbd1723e */ /* 0x010fe800000010ff */
[C---:B------:R-:W-:Y:S01]  /*e840*/  HMMA.16816.F32.BF16 R80, R140.reuse, R154, R80 ;  /* 0x0000009a8c50723c */ /* 0x040fe20000041850 */
[----:B------:R-:W1:Y:S07]  /*e850*/  LDSM.16.MT88.4 R152, [R238+0x2800] ;  /* 0x00280000ee98783b */ /* 0x000e6e0000004200 */
[-C--:B------:R-:W-:Y:S08]  /*e860*/  HMMA.16816.F32.BF16 R84, R140, R156.reuse, R84 ;  /* 0x0000009c8c54723c */ /* 0x080ff00000041854 */
[C---:B------:R-:W-:Y:S08]  /*e870*/  HMMA.16816.F32.BF16 R88, R144.reuse, R156, R88 ;  /* 0x0000009c9058723c */ /* 0x040ff00000041858 */
[-C--:B------:R-:W-:Y:S08]  /*e880*/  HMMA.16816.F32.BF16 R92, R144, R158.reuse, R92 ;  /* 0x0000009e905c723c */ /* 0x080ff0000004185c */
[C---:B------:R-:W-:Y:S01]  /*e890*/  HMMA.16816.F32.BF16 R96, R140.reuse, R158, R96 ;  /* 0x0000009e8c60723c */ /* 0x040fe20000041860 */
[----:B------:R-:W2:Y:S07]  /*e8a0*/  LDSM.16.MT88.4 R156, [R236+0x1000] ;  /* 0x00100000ec9c783b */ /* 0x000eae0000004200 */
[-C--:B-----5:R-:W-:Y:S08]  /*e8b0*/  HMMA.16816.F32.BF16 R100, R140, R148.reuse, R100 ;  /* 0x000000948c64723c */ /* 0x0a0ff00000041864 */
[C---:B------:R-:W-:Y:S08]  /*e8c0*/  HMMA.16816.F32.BF16 R104, R144.reuse, R148, R104 ;  /* 0x000000949068723c */ /* 0x040ff00000041868 */
[-C--:B------:R-:W-:Y:S08]  /*e8d0*/  HMMA.16816.F32.BF16 R108, R144, R150.reuse, R108 ;  /* 0x00000096906c723c */ /* 0x080ff0000004186c */
[C---:B------:R-:W-:Y:S01]  /*e8e0*/  HMMA.16816.F32.BF16 R112, R140.reuse, R150, R112 ;  /* 0x000000968c70723c */ /* 0x040fe20000041870 */
[----:B------:R-:W3:Y:S07]  /*e8f0*/  LDSM.16.MT88.4 R148, [R237+0x1000] ;  /* 0x00100000ed94783b */ /* 0x000eee0000004200 */
[-C--:B-1----:R-:W-:Y:S08]  /*e900*/  HMMA.16816.F32.BF16 R116, R140, R152.reuse, R116 ;  /* 0x000000988c74723c */ /* 0x082ff00000041874 */
[C---:B------:R-:W-:Y:S08]  /*e910*/  HMMA.16816.F32.BF16 R120, R144.reuse, R152, R120 ;  /* 0x000000989078723c */ /* 0x040ff00000041878 */
[-C--:B------:R-:W-:Y:S07]  /*e920*/  HMMA.16816.F32.BF16 R124, R144, R154.reuse, R124 ;  /* 0x0000009a907c723c */ /* 0x080fee000004187c */
[----:B------:R-:W-:Y:S01]  /*e930*/  F2FP.BF16.PACK_AB R144, R3, R132 ;  /* 0x000000840390723e */ /* 0x000fe200000010ff */
[----:B------:R-:W-:Y:S01]  /*e940*/  HMMA.16816.F32.BF16 R128, R140, R154, R128 ;  /* 0x0000009a8c80723c */ /* 0x000fe20000041880 */
[----:B------:R-:W1:Y:S03]  /*e950*/  LDSM.16.MT88.4 R152, [R239+0x1000] ;  /* 0x00100000ef98783b */ /* 0x000e660000004200 */
[----:B------:R-:W-:Y:S01]  /*e960*/  F2FP.BF16.PACK_AB R146, R137, R138 ;  /* 0x0000008a8992723e */ /* 0x000fe200000010ff */
[----:B------:R-:W-:Y:S01]  /*e970*/  FADD.FTZ R137, R163, R160 ;  /* 0x000000a0a3897221 */ /* 0x000fe20000010000 */
[----:B------:R-:W-:Y:S01]  /*e980*/  F2FP.BF16.PACK_AB R145, R187, R186 ;  /* 0x000000babb91723e */ /* 0x000fe200000010ff */
[----:B------:R4:W-:Y:S01]  /*e990*/  MUFU.EX2 R138, R191 ;  /* 0x000000bf008a7308 */ /* 0x0009e20000000800 */
[----:B------:R-:W-:Y:S01]  /*e9a0*/  F2FP.BF16.PACK_AB R147, R174, R172 ;  /* 0x000000acae93723e */ /* 0x000fe200000010ff */
[----:B------:R-:W-:Y:S03]  /*e9b0*/  LDSM.16.MT88.4 R160, [R236+0x3000] ;  /* 0x00300000eca0783b */ /* 0x000fe60000004200 */
[----:B------:R-:W-:Y:S01]  /*e9c0*/  F2FP.BF16.PACK_AB R140, R200, R231 ;  /* 0x000000e7c88c723e */ /* 0x000fe200000010ff */
[----:B------:R-:W-:Y:S01]  /*e9d0*/  FADD.FTZ R3, R224, R139 ;  /* 0x0000008be0037221 */ /* 0x000fe20000010000 */
[----:B------:R-:W-:Y:S01]  /*e9e0*/  F2FP.BF16.PACK_AB R142, R245, R173 ;  /* 0x000000adf58e723e */ /* 0x000fe200000010ff */
[-C--:B--2---:R-:W-:Y:S02]  /*e9f0*/  HMMA.16816.F32.BF16 R4, R144, R156.reuse, R4 ;  /* 0x0000009c9004723c */ /* 0x084fe40000041804 */
[----:B------:R2:W5:Y:S03]  /*ea00*/  MUFU.EX2 R139, R167 ;  /* 0x000000a7008b7308 */ /* 0x0005660000000800 */
[----:B------:R-:W-:Y:S01]  /*ea10*/  F2FP.BF16.PACK_AB R141, R252, R230 ;  /* 0x000000e6fc8d723e */ /* 0x000fe200000010ff */
[----:B------:R-:W-:Y:S01]  /*ea20*/  FADD.FTZ R132, R216, R0 ;  /* 0x00000000d8847221 */ /* 0x000fe20000010000 */
[----:B------:R-:W-:Y:S01]  /*ea30*/  F2FP.BF16.PACK_AB R143, R228, R229 ;  /* 0x000000e5e48f723e */ /* 0x000fe200000010ff */
[----:B------:R-:W-:Y:S04]  /*ea40*/  FADD.FTZ R0, R169, R2 ;  /* 0x00000002a9007221 */ /* 0x000fe80000010000 */
[----:B------:R1:W-:Y:S01]  /*ea50*/  MUFU.EX2 R224, R183 ;  /* 0x000000b700e07308 */ /* 0x0003e20000000800 */
[----:B------:R-:W-:Y:S01]  /*ea60*/  FADD.FTZ R132, R214, R132 ;  /* 0x00000084d6847221 */ /* 0x000fe20000010000 */
[C---:B------:R-:W-:Y:S01]  /*ea70*/  HMMA.16816.F32.BF16 R8, R140.reuse, R156, R8 ;  /* 0x0000009c8c08723c */ /* 0x040fe20000041808 */
[----:B----4-:R-:W-:Y:S03]  /*ea80*/  LDSM.16.MT88.4 R188, [R237+0x1800] ;  /* 0x00180000edbc783b */ /* 0x010fe60000004200 */
[----:B------:R-:W-:Y:S02]  /*ea90*/  FADD.FTZ R0, R168, R0 ;  /* 0x00000000a8007221 */ /* 0x000fe40000010000 */
[----:B------:R-:W-:Y:S02]  /*eaa0*/  FADD.FTZ R3, R171, R3 ;  /* 0x00000003ab037221 */ /* 0x000fe40000010000 */
[-C--:B------:R-:W-:Y:S01]  /*eab0*/  HMMA.16816.F32.BF16 R12, R140, R158.reuse, R12 ;  /* 0x0000009e8c0c723c */ /* 0x080fe2000004180c */
[----:B------:R-:W4:Y:S01]  /*eac0*/  MUFU.EX2 R216, R175 ;  /* 0x000000af00d87308 */ /* 0x000f220000000800 */
[----:B--2---:R-:W-:Y:S02]  /*ead0*/  LDSM.16.MT88.4 R164, [R237+0x3000] ;  /* 0x00300000eda4783b */ /* 0x004fe40000004200 */
[----:B-----5:R-:W-:Y:S04]  /*eae0*/  FADD.FTZ R0, R139, R0 ;  /* 0x000000008b007221 */ /* 0x020fe80000010000 */
[C---:B------:R-:W-:Y:S02]  /*eaf0*/  HMMA.16816.F32.BF16 R16, R144.reuse, R158, R16 ;  /* 0x0000009e9010723c */ /* 0x040fe40000041810 */
[----:B------:R-:W2:Y:S02]  /*eb00*/  LDSM.16.MT88.4 R156, [R238+0x1000] ;  /* 0x00100000ee9c783b */ /* 0x000ea40000004200 */
[----:B------:R-:W-:Y:S04]  /*eb10*/  FADD.FTZ R0, R138, R0 ;  /* 0x000000008a007221 */ /* 0x000fe80000010000 */
[-C--:B---3--:R-:W-:Y:S02]  /*eb20*/  HMMA.16816.F32.BF16 R20, R144, R148.reuse, R20 ;  /* 0x000000949014723c */ /* 0x088fe40000041814 */
[----:B-1----:R-:W-:Y:S06]  /*eb30*/  LDSM.16.MT88.4 R180, [R236+0x1800] ;  /* 0x00180000ecb4783b */ /* 0x002fec0000004200 */
[C---:B------:R-:W-:Y:S02]  /*eb40*/  HMMA.16816.F32.BF16 R24, R140.reuse, R148, R24 ;  /* 0x000000948c18723c */ /* 0x040fe40000041818 */
[----:B------:R1:W-:Y:S02]  /*eb50*/  STL [R1+0x4], R0 ;  /* 0x0000040001007387 */ /* 0x0003e40000100800 */
[----:B----4-:R-:W-:Y:S04]  /*eb60*/  F2FP.BF16.PACK_AB R211, R216, R217 ;  /* 0x000000d9d8d3723e */ /* 0x010fe800000010ff */
[-C--:B------:R-:W-:Y:S08]  /*eb70*/  HMMA.16816.F32.BF16 R28, R140, R150.reuse, R28 ;  /* 0x000000968c1c723c */ /* 0x080ff0000004181c */
[C---:B------:R-:W-:Y:S01]  /*eb80*/  HMMA.16816.F32.BF16 R32, R144.reuse, R150, R32 ;  /* 0x000000969020723c */ /* 0x040fe20000041820 */
[----:B------:R-:W3:Y:S07]  /*eb90*/  LDSM.16.MT88.4 R148, [R239+0x3000] ;  /* 0x00300000ef94783b */ /* 0x000eee0000004200 */
[-C--:B------:R-:W-:Y:S04]  /*eba0*/  HMMA.16816.F32.BF16 R36, R144, R152.reuse, R36 ;  /* 0x000000989024723c */ /* 0x080fe80000041824 */
[----:B-1----:R-:W-:Y:S01]  /*ebb0*/  FADD.FTZ R0, R170, R137 ;  /* 0x00000089aa007221 */ /* 0x002fe20000010000 */
[----:B------:R-:W-:Y:S03]  /*ebc0*/  MOV R137, R172 ;  /* 0x000000ac00897202 */ /* 0x000fe60000000f00 */
[C---:B------:R-:W-:Y:S04]  /*ebd0*/  HMMA.16816.F32.BF16 R40, R140.reuse, R152, R40 ;  /* 0x000000988c28723c */ /* 0x040fe80000041828 */
[----:B------:R-:W-:Y:S01]  /*ebe0*/  FADD.FTZ R2, R215, R0 ;  /* 0x00000000d7027221 */ /* 0x000fe20000010000 */
[----:B------:R-:W-:Y:S01]  /*ebf0*/  MOV R0, R185 ;  /* 0x000000b900007202 */ /* 0x000fe20000000f00 */
[----:B------:R-:W-:Y:S02]  /*ec00*/  LDSM.16.MT88.4 R212, [R236+0x3800] ;  /* 0x00380000ecd4783b */ /* 0x000fe40000004200 */
[-C--:B------:R-:W-:Y:S04]  /*ec10*/  HMMA.16816.F32.BF16 R44, R140, R154.reuse, R44 ;  /* 0x0000009a8c2c723c */ /* 0x080fe8000004182c */
[----:B------:R-:W-:Y:S04]  /*ec20*/  FADD.FTZ R0, R0, R3 ;  /* 0x0000000300007221 */ /* 0x000fe80000010000 */
[C---:B------:R-:W-:Y:S01]  /*ec30*/  HMMA.16816.F32.BF16 R48, R144.reuse, R154, R48 ;  /* 0x0000009a9030723c */ /* 0x040fe20000041830 */
[----:B------:R-:W1:Y:S07]  /*ec40*/  LDSM.16.MT88.4 R152, [R238+0x3000] ;  /* 0x00300000ee98783b */ /* 0x000e6e0000004200 */
[-C--:B--2---:R-:W-:Y:S08]  /*ec50*/  HMMA.16816.F32.BF16 R52, R144, R156.reuse, R52 ;  /* 0x0000009c9034723c */ /* 0x084ff00000041834 */
        /* <DEDUP_REMOVED lines=62> */
[----:B------:R-:W-:Y:S04]  /*f040*/  FADD.FTZ R0, R22, R0 ;  /* 0x0000000016007221 */ /* 0x000fe80000010000 */
[C---:B------:R-:W-:Y:S04]  /*f050*/  HMMA.16816.F32.BF16 R148, R208.reuse, R204, R56 ;  /* 0x000000ccd094723c */ /* 0x040fe80000041838 */
[----:B------:R-:W-:Y:S04]  /*f060*/  FADD.FTZ R0, R17, R0 ;  /* 0x0000000011007221 */ /* 0x000fe80000010000 */
[-C--:B------:R-:W-:Y:S04]  /*f070*/  HMMA.16816.F32.BF16 R144, R208, R206.reuse, R60 ;  /* 0x000000ced090723c */ /* 0x080fe8000004183c */
[----:B------:R-:W-:Y:S04]  /*f080*/  FADD.FTZ R0, R18, R0 ;  /* 0x0000000012007221 */ /* 0x000fe80000010000 */
[C---:B------:R-:W-:Y:S04]  /*f090*/  HMMA.16816.F32.BF16 R204, R140.reuse, R206, R64 ;  /* 0x000000ce8ccc723c */ /* 0x040fe80000041840 */
[----:B------:R-:W-:Y:S01]  /*f0a0*/  FADD.FTZ R0, R137, R0 ;  /* 0x0000000089007221 */ /* 0x000fe20000010000 */
[----:B------:R-:W-:Y:S03]  /*f0b0*/  MOV R137, R136 ;  /* 0x0000008800897202 */ /* 0x000fe60000000f00 */
[-C--:B------:R-:W-:Y:S04]  /*f0c0*/  HMMA.16816.F32.BF16 R68, R140, R212.reuse, R68 ;  /* 0x000000d48c44723c */ /* 0x080fe80000041844 */
[----:B------:R-:W-:Y:S01]  /*f0d0*/  FADD.FTZ R0, R138, R0 ;  /* 0x000000008a007221 */ /* 0x000fe20000010000 */
[----:B------:R-:W-:Y:S03]  /*f0e0*/  MOV R138, R135 ;  /* 0x00000087008a7202 */ /* 0x000fe60000000f00 */
[C---:B------:R-:W-:Y:S04]  /*f0f0*/  HMMA.16816.F32.BF16 R72, R208.reuse, R212, R72 ;  /* 0x000000d4d048723c */ /* 0x040fe80000041848 */
[----:B------:R-:W-:Y:S04]  /*f100*/  FADD.FTZ R0, R227, R0 ;  /* 0x00000000e3007221 */ /* 0x000fe80000010000 */
        /* <DEDUP_REMOVED lines=11> */
[-C--:B--2---:R-:W-:Y:S01]  /*f1c0*/  HMMA.16816.F32.BF16 R100, R140, R8.reuse, R100 ;  /* 0x000000088c64723c */ /* 0x084fe20000041864 */
[----:B------:R1:W-:Y:S03]  /*f1d0*/  STL [R1], R4 ;  /* 0x0000000401007387 */ /* 0x0003e60000100800 */
[----:B------:R-:W-:Y:S02]  /*f1e0*/  FADD.FTZ R2, R222, R5 ;  /* 0x00000005de027221 */ /* 0x000fe40000010000 */
[----:B------:R-:W-:Y:S02]  /*f1f0*/  FADD.FTZ R0, R219, R3 ;  /* 0x00000003db007221 */ /* 0x000fe40000010000 */
[C---:B------:R-:W-:Y:S04]  /*f200*/  HMMA.16816.F32.BF16 R104, R208.reuse, R8, R104 ;  /* 0x00000008d068723c */ /* 0x040fe80000041868 */
[----:B------:R-:W-:Y:S02]  /*f210*/  FADD.FTZ R3, R221, R2 ;  /* 0x00000002dd037221 */ /* 0x000fe40000010000 */
[----:B------:R-:W-:Y:S01]  /*f220*/  FADD.FTZ R2, R217, R0 ;  /* 0x00000000d9027221 */ /* 0x000fe20000010000 */
[----:B------:R-:W-:Y:S01]  /*f230*/  IADD3 R0, R248, -0x1, RZ ;  /* 0xfffffffff8007810 */ /* 0x000fe20007ffe0ff */
[-C--:B------:R-:W-:Y:S04]  /*f240*/  HMMA.16816.F32.BF16 R108, R208, R10.reuse, R108 ;  /* 0x0000000ad06c723c */ /* 0x080fe8000004186c */
[----:B------:R-:W-:Y:S01]  /*f250*/  FADD.FTZ R3, R220, R3 ;  /* 0x00000003dc037221 */ /* 0x000fe20000010000 */
[----:B------:R-:W-:Y:S01]  /*f260*/  MOV R248, R0 ;  /* 0x0000000000f87202 */ /* 0x000fe20000000f00 */
[----:B------:R-:W-:Y:S02]  /*f270*/  FADD.FTZ R2, R216, R2 ;  /* 0x00000002d8027221 */ /* 0x000fe40000010000 */
[C---:B------:R-:W-:Y:S01]  /*f280*/  HMMA.16816.F32.BF16 R112, R140.reuse, R10, R112 ;  /* 0x0000000a8c70723c */ /* 0x040fe20000041870 */
[----:B------:R1:W-:Y:S04]  /*f290*/  STL [R1+0x8], R3 ;  /* 0x0000080301007387 */ /* 0x0003e80000100800 */
[----:B------:R1:W-:Y:S03]  /*f2a0*/  STL [R1+0xc], R2 ;  /* 0x00000c0201007387 */ /* 0x0003e60000100800 */
[-C--:B---3--:R-:W-:Y:S08]  /*f2b0*/  HMMA.16816.F32.BF16 R116, R140, R12.reuse, R116 ;  /* 0x0000000c8c74723c */ /* 0x088ff00000041874 */
[C---:B------:R-:W-:Y:S08]  /*f2c0*/  HMMA.16816.F32.BF16 R120, R208.reuse, R12, R120 ;  /* 0x0000000cd078723c */ /* 0x040ff00000041878 */
[-C--:B------:R-:W-:Y:S08]  /*f2d0*/  HMMA.16816.F32.BF16 R124, R208, R14.reuse, R124 ;  /* 0x0000000ed07c723c */ /* 0x080ff0000004187c */
[----:B------:R-:W-:Y:S07]  /*f2e0*/  HMMA.16816.F32.BF16 R128, R140, R14, R128 ;  /* 0x0000000e8c80723c */ /* 0x000fee0000041880 */
[----:B------:R-:W-:Y:S01]  /*f2f0*/  MOV R140, R133 ;  /* 0x00000085008c7202 */ /* 0x000fe20000000f00 */
[----:B-1----:R-:W-:-:S11]  /*f300*/  @P0 BRA `(.L_x_1668) ;  /* 0xffffbff000000947 */ /* 0x002fd6000383ffff */
.L_x_1661:
[----:B------:R-:W-:Y:S05]  /*f310*/  BRA.DIV ~URZ, `(.L_x_1669) ;  /* 0x00006fa27f007947 */ /* 0x000fea000b800000 */
[----:B-1----:R-:W2:Y:S04]  /*f320*/  LDL R0, [R1+0x4] ;  /* 0x0000040001007983 */ /* 0x002ea80000100800 */
[----:B--2---:R1:W2:Y:S02]  /*f330*/  SHFL.BFLY PT, R6, R0, 0x2, 0x1f ;  /* 0x0c401f0000067f89 */ /* 0x0042a400000e0000 */
.L_x_1749:
[----:B-1----:R-:W3:Y:S02]  /*f340*/  LDL.LU R0, [R1+0x4] ;  /* 0x0000040001007983 */ /* 0x002ee40000300800 */
[----:B--23--:R-:W-:Y:S01]  /*f350*/  FADD.FTZ R6, R6, R0 ;  /* 0x0000000006067221 */ /* 0x00cfe20000010000 */
[----:B------:R-:W-:Y:S05]  /*f360*/  BRA.DIV ~URZ, `(.L_x_1670) ;  /* 0x00006fb27f007947 */ /* 0x000fea000b800000 */
[----:B------:R-:W2:Y:S04]  /*f370*/  LDL.LU R2, [R1] ;  /* 0x0000000001027983 */ /* 0x000ea80000300800 */
[----:B------:R-:W3:Y:S04]  /*f380*/  LDL.LU R0, [R1+0x8] ;  /* 0x0000080001007983 */ /* 0x000ee80000300800 */
[----:B------:R-:W4:Y:S04]  /*f390*/  LDL.LU R9, [R1+0xc] ;  /* 0x00000c0001097983 */ /* 0x000f280000300800 */
[----:B--2---:R-:W1:Y:S04]  /*f3a0*/  SHFL.BFLY PT, R5, R2, 0x2, 0x1f ;  /* 0x0c401f0002057f89 */ /* 0x004e6800000e0000 */
[----:B---3--:R-:W2:Y:S04]  /*f3b0*/  SHFL.BFLY PT, R4, R0, 0x2, 0x1f ;  /* 0x0c401f0000047f89 */ /* 0x008ea800000e0000 */
[----:B----4-:R-:W3:Y:S01]  /*f3c0*/  SHFL.BFLY PT, R7, R9, 0x2, 0x1f ;  /* 0x0c401f0009077f89 */ /* 0x010ee200000e0000 */
[----:B-1----:R-:W-:-:S02]  /*f3d0*/  FADD.FTZ R5, R5, R2 ;  /* 0x0000000205057221 */ /* 0x002fc40000010000 */
[----:B--2---:R-:W-:-:S03]  /*f3e0*/  FADD.FTZ R4, R4, R0 ;  /* 0x0000000004047221 */ /* 0x004fc60000010000 */
[----:B------:R-:W1:Y:S01]  /*f3f0*/  SHFL.BFLY PT, R2, R5, 0x1, 0x1f ;  /* 0x0c201f0005027f89 */ /* 0x000e6200000e0000 */
[----:B---3--:R-:W-:-:S03]  /*f400*/  FADD.FTZ R7, R7, R9 ;  /* 0x0000000907077221 */ /* 0x008fc60000010000 */
[----:B------:R-:W2:Y:S04]  /*f410*/  SHFL.BFLY PT, R0, R6, 0x1, 0x1f ;  /* 0x0c201f0006007f89 */ /* 0x000ea800000e0000 */
[----:B------:R-:W3:Y:S04]  /*f420*/  SHFL.BFLY PT, R3, R4, 0x1, 0x1f ;  /* 0x0c201f0004037f89 */ /* 0x000ee800000e0000 */
[----:B------:R4:W4:Y:S01]  /*f430*/  SHFL.BFLY PT, R8, R7, 0x1, 0x1f ;  /* 0x0c201f0007087f89 */ /* 0x00092200000e0000 */
[----:B-1----:R-:W-:Y:S02]  /*f440*/  FADD.FTZ R5, R5, R2 ;  /* 0x0000000205057221 */ /* 0x002fe40000010000 */
[----:B--2---:R-:W-:-:S02]  /*f450*/  FADD.FTZ R6, R6, R0 ;  /* 0x0000000006067221 */ /* 0x004fc40000010000 */
[----:B---3--:R-:W-:Y:S02]  /*f460*/  FADD.FTZ R4, R4, R3 ;  /* 0x0000000304047221 */ /* 0x008fe40000010000 */
.L_x_1750:
[----:B------:R-:W-:Y:S01]  /*f470*/  FSETP.NE.FTZ.AND P2, PT, R5, RZ, PT ;  /* 0x000000ff0500720b */ /* 0x000fe20003f55000 */
[----:B------:R-:W-:Y:S01]  /*f480*/  CS2R R2, SRZ ;  /* 0x0000000000027805 */ /* 0x000fe2000001ff00 */
[----:B------:R-:W-:Y:S01]  /*f490*/  FSETP.NE.FTZ.AND P3, PT, R6, RZ, PT ;  /* 0x000000ff0600720b */ /* 0x000fe20003f75000 */
[----:B----4-:R-:W-:Y:S01]  /*f4a0*/  FADD.FTZ R7, R8, R7 ;  /* 0x0000000708077221 */ /* 0x010fe20000010000 */
[----:B------:R-:W-:Y:S02]  /*f4b0*/  FSETP.NE.FTZ.AND P1, PT, R4, RZ, PT ;  /* 0x000000ff0400720b */ /* 0x000fe40003f35000 */
[----:B------:R-:W-:Y:S02]  /*f4c0*/  MOV R0, RZ ;  /* 0x000000ff00007202 */ /* 0x000fe40000000f00 */
[----:B------:R-:W-:Y:S02]  /*f4d0*/  FSETP.NE.FTZ.AND P0, PT, R7, RZ, PT ;  /* 0x000000ff0700720b */ /* 0x000fe40003f15000 */
[----:B------:R-:W-:-:S02]  /*f4e0*/  MOV R61, 0xff800000 ;  /* 0xff800000003d7802 */ /* 0x000fc40000000f00 */
[----:B------:R-:W-:Y:S01]  /*f4f0*/  MOV R60, 0xff800000 ;  /* 0xff800000003c7802 */ /* 0x000fe20000000f00 */
[----:B------:R-:W1:Y:S01]  /*f500*/  @P2 MUFU.RCP R3, R5 ;  /* 0x0000000500032308 */ /* 0x000e620000001000 */
[----:B------:R-:W-:Y:S02]  /*f510*/  MOV R59, 0xff800000 ;  /* 0xff800000003b7802 */ /* 0x000fe40000000f00 */
[----:B------:R-:W-:Y:S02]  /*f520*/  MOV R58, 0xff800000 ;  /* 0xff800000003a7802 */ /* 0x000fe40000000f00 */
[----:B------:R-:W-:-:S03]  /*f530*/  @P1 MOV R13, 0x3f317218 ;  /* 0x3f317218000d1802 */ /* 0x000fc60000000f00 */
[----:B------:R-:W2:Y:S08]  /*f540*/  @P3 MUFU.RCP R0, R6 ;  /* 0x0000000600003308 */ /* 0x000eb00000001000 */
[----:B------:R-:W3:Y:S01]  /*f550*/  @P1 MUFU.RCP R2, R4 ;  /* 0x0000000400021308 */ /* 0x000ee20000001000 */
[C---:B-1----:R-:W-:Y:S02]  /*f560*/  FMUL.FTZ R178, R3.reuse, R178 ;  /* 0x000000b203b27220 */ /* 0x042fe40000410000 */
[----:B------:R-:W-:-:S02]  /*f570*/  FMUL.FTZ R56, R3, R179 ;  /* 0x000000b303387220 */ /* 0x000fc40000410000 */
[C---:B------:R-:W-:Y:S02]  /*f580*/  FMUL.FTZ R182, R3.reuse, R182 ;  /* 0x000000b603b67220 */ /* 0x040fe40000410000 */
[C---:B------:R-:W-:Y:S01]  /*f590*/  FMUL.FTZ R53, R3.reuse, R183 ;  /* 0x000000b703357220 */ /* 0x040fe20000410000 */
[----:B------:R-:W1:Y:S01]  /*f5a0*/  @P3 MUFU.LG2 R8, R6 ;  /* 0x0000000600083308 */ /* 0x000e620000000c00 */
[C---:B------:R-:W-:Y:S02]  /*f5b0*/  FMUL.FTZ R186, R3.reuse, R186 ;  /* 0x000000ba03ba7220 */ /* 0x040fe40000410000 */
[C---:B------:R-:W-:Y:S02]  /*f5c0*/  FMUL.FTZ R50, R3.reuse, R187 ;  /* 0x000000bb03327220 */ /* 0x040fe40000410000 */
[C---:B------:R-:W-:Y:S02]  /*f5d0*/  FMUL.FTZ R190, R3.reuse, R190 ;  /* 0x000000be03be7220 */ /* 0x040fe40000410000 */
[C---:B------:R-:W-:Y:S01]  /*f5e0*/  FMUL.FTZ R47, R3.reuse, R191 ;  /* 0x000000bf032f7220 */ /* 0x040fe20000410000 */
[----:B------:R4:W5:Y:S01]  /*f5f0*/  @P2 MUFU.LG2 R6, R5 ;  /* 0x0000000500062308 */ /* 0x0009620000000c00 */
        /* <DEDUP_REMOVED lines=8> */
[----:B----4-:R-:W-:Y:S01]  /*f680*/  @P3 MOV R5, 0x3f317218 ;  /* 0x3f31721800053802 */ /* 0x010fe20000000f00 */
        /* <DEDUP_REMOVED lines=16> */
[----:B------:R4:W1:Y:S01]  /*f790*/  @P1 MUFU.LG2 R3, R4 ;  /* 0x0000000400031308 */ /* 0x0008620000000c00 */
[----:B--2---:R-:W-:-:S02]  /*f7a0*/  FMUL.FTZ R176, R0, R176 ;  /* 0x000000b000b07220 */ /* 0x004fc40000410000 */
        /* <DEDUP_REMOVED lines=32> */
[----:B------:R-:W-:Y:S01]  /*f9b0*/  MOV R0, RZ ;  /* 0x000000ff00007202 */ /* 0x000fe20000000f00 */
[C---:B---3--:R-:W-:Y:S02]  /*f9c0*/  FMUL.FTZ R172, R2.reuse, R172 ;  /* 0x000000ac02ac7220 */ /* 0x048fe40000410000 */
[C---:B------:R-:W-:Y:S02]  /*f9d0*/  FMUL.FTZ R55, R2.reuse, R173 ;  /* 0x000000ad02377220 */ /* 0x040fe40000410000 */
[C---:B------:R-:W-:Y:S01]  /*f9e0*/  FMUL.FTZ R168, R2.reuse, R168 ;  /* 0x000000a802a87220 */ /* 0x040fe20000410000 */
[----:B------:R-:W-:Y:S01]  /*f9f0*/  @P0 MUFU.RCP R0, R7 ;  /* 0x0000000700000308 */ /* 0x000fe20000001000 */
        /* <DEDUP_REMOVED lines=29> */
[----:B------:R-:W2:Y:S01]  /*fbd0*/  @P0 MUFU.LG2 R2, R7 ;  /* 0x0000000700020308 */ /* 0x000ea20000000c00 */
[----:B-1----:R-:W-:Y:S02]  /*fbe0*/  @P3 FMUL.FTZ R9, R8, 0.69314718246459960938 ;  /* 0x3f31721808093820 */ /* 0x002fe40000410000 */
[----:B-----5:R-:W-:Y:S02]  /*fbf0*/  @P2 FMUL.FTZ R8, R6, 0.69314718246459960938 ;  /* 0x3f31721806082820 */ /* 0x020fe40000410000 */
[----:B------:R-:W-:-:S02]  /*fc00*/  @P1 FMUL.FTZ R6, R3, 0.69314718246459960938 ;  /* 0x3f31721803061820 */ /* 0x000fc40000410000 */
[----:B------:R-:W-:Y:S02]  /*fc10*/  @P1 FMUL.FTZ R3, R13, c[0x0][0x2d0] ;  /* 0x0000b4000d031a20 */ /* 0x000fe40000410000 */
[----:B------:R-:W-:Y:S02]  /*fc20*/  @P2 FMUL.FTZ R4, R4, c[0x0][0x2d0] ;  /* 0x0000b40004042a20 */ /* 0x000fe40000410000 */
[----:B------:R-:W-:Y:S01]  /*fc30*/  @P1 FFMA.FTZ R61, R3, R134, R6 ;  /* 0x00000086033d1223 */ /* 0x000fe20000010006 */
[----:B------:R-:W-:Y:S01]  /*fc40*/  @P0 MOV R3, 0x3f317218 ;  /* 0x3f31721800030802 */ /* 0x000fe20000000f00 */
[----:B------:R-:W-:Y:S02]  /*fc50*/  @P3 FMUL.FTZ R5, R5, c[0x0][0x2d0] ;  /* 0x0000b40005053a20 */ /* 0x000fe40000410000 */
[----:B------:R-:W-:Y:S01]  /*fc60*/  @P2 FFMA.FTZ R60, R4, R135, R8 ;  /* 0x00000087043c2223 */ /* 0x000fe20000010008 */
[----:B------:R-:W-:Y:S01]  /*fc70*/  MOV R4, 0x1 ;  /* 0x0000000100047802 */ /* 0x000fe20000000f00 */
[----:B--2---:R-:W-:-:S02]  /*fc80*/  @P0 FMUL.FTZ R2, R2, 0.69314718246459960938 ;  /* 0x3f31721802020820 */ /* 0x004fc40000410000 */
        /* <DEDUP_REMOVED lines=34> */
[----:B------:R-:W-:Y:S01]  /*feb0*/  PRMT R0, R4, 0x7610, R0 ;  /* 0x0000761004007816 */ /* 0x000fe20000000000 */
[----:B------:R-:W-:Y:S02]  /*fec0*/  @P0 FFMA.FTZ R58, R3, R133, R2 ;  /* 0x00000085033a0223 */ /* 0x000fe40000010002 */
.L_x_1616:
[----:B------:R2:W5:Y:S01]  /*fed0*/  LDL R8, [R1+0x58] ;  /* 0x0000580001087983 */ /* 0x0005620000100800 */
[----:B------:R-:W-:Y:S03]  /*fee0*/  BSSY B0, `(.L_x_1671) ;  /* 0x0000012000007945 */ /* 0x000fe60003800000 */
[----:B------:R-:W3:Y:S02]  /*fef0*/  S2R R63, SR_TID.X ;  /* 0x00000000003f7919 */ /* 0x000ee40000002100 */
[----:B---3--:R-:W-:-:S13]  /*ff00*/  LOP3.LUT P4, RZ, R63, 0x7f, RZ, 0xc0, !PT ;  /* 0x0000007f3fff7812 */ /* 0x008fda000788c0ff */
[----:B------:R-:W-:Y:S05]  /*ff10*/  @P4 BRA `(.L_x_1672) ;  /* 0x000000e000004947 */ /* 0x000fea0003800000 */
[----:B--2---:R-:W2:Y:S01]  /*ff20*/  S2R R4, SR_LANEID ;  /* 0x0000000000047919 */ /* 0x004ea20000000000 */
[----:B------:R-:W-:Y:S01]  /*ff30*/  VOTEU.ANY UR4, UPT, PT ;  /* 0x0000000000047886 */ /* 0x000fe200038e0100 */
[----:B-1----:R-:W-:Y:S01]  /*ff40*/  IMAD.MOV.U32 R6, RZ, RZ, c[0x0][0x580] ;  /* 0x00016000ff067624 */ /* 0x002fe200078e00ff */
[----:B------:R-:W2:Y:S01]  /*ff50*/  FLO.U32 R3, UR4 ;  /* 0x0000000400037d00 */ /* 0x000ea200080e0000 */
[----:B------:R-:W-:-:S07]  /*ff60*/  IMAD.MOV.U32 R7, RZ, RZ, c[0x0][0x584] ;  /* 0x00016100ff077624 */ /* 0x000fce00078e00ff */
[----:B------:R-:W1:Y:S01]  /*ff70*/  POPC R2, UR4 ;  /* 0x0000000400027d09 */ /* 0x000e620008000000 */
[----:B--2---:R-:W-:-:S13]  /*ff80*/  ISETP.EQ.U32.AND P0, PT, R3, R4, PT ;  /* 0x000000040300720c */ /* 0x004fda0003f02070 */
[----:B-1----:R-:W2:Y:S04]  /*ff90*/  @P0 ATOMG.E.ADD.STRONG.GPU PT, R2, [R6.64], R2 ;  /* 0x00000002060209a8 */ /* 0x002ea800081ee1c6 */
[----:B------:R-:W1:Y:S04]  /*ffa0*/  S2R R4, SR_LTMASK ;  /* 0x0000000000047919 */ /* 0x000e680000003900 */
[----:B--2---:R1:W2:Y:S02]  /*ffb0*/  SHFL.IDX PT, R3, R2, R3, 0x1f ;  /* 0x00001f0302037589 */ /* 0x0042a400000e0000 */
[----:B-1----:R-:W-:-:S06]  /*ffc0*/  LOP3.LUT R2, R4, UR4, RZ, 0xc0, !PT ;  /* 0x0000000404027c12 */ /* 0x002fcc000f8ec0ff */
[----:B------:R-:W2:Y:S02]  /*ffd0*/  POPC R2, R2 ;  /* 0x0000000200027309 */ /* 0x000ea40000000000 */
[----:B--2--5:R-:W-:-:S05]  /*ffe0*/  IADD3 R8, R3, c[0x0][0xc], R2 ;  /* 0x0000030003087a10 */ /* 0x024fca0007ffe002 */
[----:B------:R1:W-:Y:S02]  /*fff0*/  STL [R1+0x58], R8 ;  /* 0x0000580801007387 */ /* 0x0003e40000100800 */
.L_x_1672:
[----:B--2---:R-:W-:Y:S05]  /*10000*/  BSYNC B0 ;  /* 0x0000000000007941 */ /* 0x004fea0003800000 */
.L_x_1671:
        /* <DEDUP_REMOVED lines=10> */
[----:B------:R-:W4:Y:S04]  /*100b0*/  LDL R65, [R1+0x70] ;  /* 0x0000700001417983 */ /* 0x000f280000100800 */
[----:B------:R-:W4:Y:S04]  /*100c0*/  LDL R64, [R1+0x74] ;  /* 0x0000740001407983 */ /* 0x000f280000100800 */
[----:B------:R-:W4:Y:S01]  /*100d0*/  LDL R62, [R1+0x6c] ;  /* 0x00006c00013e7983 */ /* 0x000f220000100800 */
        /* <DEDUP_REMOVED lines=58> */
[----:B-1----:R-:W-:Y:S02]  /*10480*/  F2FP.BF16.PACK_AB R8, R117, R116 ;  /* 0x000000747508723e */ /* 0x002fe400000010ff */
[----:B------:R-:W-:Y:S02]  /*10490*/  F2FP.BF16.PACK_AB R7, R119, R118 ;  /* 0x000000767707723e */ /* 0x000fe400000010ff */
[----:B------:R-:W-:Y:S02]  /*104a0*/  F2FP.BF16.PACK_AB R4, R129, R128 ;  /* 0x000000808104723e */ /* 0x000fe400000010ff */
[----:B------:R-:W-:Y:S02]  /*104b0*/  F2FP.BF16.PACK_AB R3, R131, R130 ;  /* 0x000000828303723e */ /* 0x000fe400000010ff */
[----:B------:R-:W-:-:S02]  /*104c0*/  F2FP.BF16.PACK_AB R6, R121, R120 ;  /* 0x000000787906723e */ /* 0x000fc400000010ff */
[----:B------:R-:W-:Y:S02]  /*104d0*/  F2FP.BF16.PACK_AB R5, R5, R122 ;  /* 0x0000007a0505723e */ /* 0x000fe400000010ff */
[----:B------:R-:W-:Y:S02]  /*104e0*/  F2FP.BF16.PACK_AB R2, R125, R124 ;  /* 0x0000007c7d02723e */ /* 0x000fe400000010ff */
[----:B------:R-:W-:Y:S01]  /*104f0*/  F2FP.BF16.PACK_AB R0, R127, R126 ;  /* 0x0000007e7f00723e */ /* 0x000fe200000010ff */
[----:B--2---:R1:W-:Y:S04]  /*10500*/  STS [R73], R57 ;  /* 0x0000003949007388 */ /* 0x0043e80000000800 */
[----:B------:R1:W-:Y:S04]  /*10510*/  STS [R73+0x400], R56 ;  /* 0x0004003849007388 */ /* 0x0003e80000000800 */
[----:B---3--:R1:W-:Y:S04]  /*10520*/  STS [R71], R54 ;  /* 0x0000003647007388 */ /* 0x0083e80000000800 */
[----:B------:R1:W-:Y:S04]  /*10530*/  STS [R71+0x400], R53 ;  /* 0x0004003547007388 */ /* 0x0003e80000000800 */
[----:B------:R1:W-:Y:S04]  /*10540*/  STS [R73+0x2000], R55 ;  /* 0x0020003749007388 */ /* 0x0003e80000000800 */
[----:B------:R1:W-:Y:S04]  /*10550*/  STS [R73+0x2400], R174 ;  /* 0x002400ae49007388 */ /* 0x0003e80000000800 */
[----:B------:R1:W-:Y:S04]  /*10560*/  STS [R71+0x2000], R52 ;  /* 0x0020003447007388 */ /* 0x0003e80000000800 */
[----:B------:R1:W-:Y:S04]  /*10570*/  STS [R71+0x2400], R170 ;  /* 0x002400aa47007388 */ /* 0x0003e80000000800 */
[----:B----4-:R1:W-:Y:S04]  /*10580*/  STS [R69], R51 ;  /* 0x0000003345007388 */ /* 0x0103e80000000800 */
[----:B------:R1:W-:Y:S04]  /*10590*/  STS [R69+0x400], R50 ;  /* 0x0004003245007388 */ /* 0x0003e80000000800 */
[----:B-----5:R1:W-:Y:S04]  /*105a0*/  STS [R67], R48 ;  /* 0x0000003043007388 */ /* 0x0203e80000000800 */
[----:B------:R1:W-:Y:S04]  /*105b0*/  STS [R67+0x400], R47 ;  /* 0x0004002f43007388 */ /* 0x0003e80000000800 */
[----:B------:R1:W-:Y:S04]  /*105c0*/  STS [R69+0x2000], R49 ;  /* 0x0020003145007388 */ /* 0x0003e80000000800 */
[----:B------:R1:W-:Y:S04]  /*105d0*/  STS [R69+0x2400], R166 ;  /* 0x002400a645007388 */ /* 0x0003e80000000800 */
[----:B------:R1:W-:Y:S04]  /*105e0*/  STS [R67+0x2000], R46 ;  /* 0x0020002e43007388 */ /* 0x0003e80000000800 */
        /* <DEDUP_REMOVED lines=58> */
[----:B------:R-:W-:Y:S05]  /*10990*/  CALL.REL.NOINC `($__internal_5_$__cuda_sm70_shflsync_idx_p) ;  /* 0x0000638000007944 */ /* 0x000fea0003c00000 */
.L_x_1675:
[----:B-1----:R-:W2:Y:S04]  /*109a0*/  LDL R2, [R1+0x54] ;  /* 0x0000540001027983 */ /* 0x002ea80000100800 */
[----:B------:R-:W3:Y:S04]  /*109b0*/  LDL.LU R11, [R1+0x4c] ;  /* 0x00004c00010b7983 */ /* 0x000ee80000300800 */
[----:B------:R-:W4:Y:S04]  /*109c0*/  LDL.LU R14, [R1+0x48] ;  /* 0x00004800010e7983 */ /* 0x000f280000300800 */
[----:B------:R-:W2:Y:S04]  /*109d0*/  LDL R12, [R1+0x10] ;  /* 0x00001000010c7983 */ /* 0x000ea80000100800 */
[----:B------:R-:W2:Y:S01]  /*109e0*/  LDL.LU R19, [R1+0x44] ;  /* 0x0000440001137983 */ /* 0x000ea20000300800 */
[----:B-----5:R-:W-:-:S03]  /*109f0*/  IMAD.MOV.U32 R0, RZ, RZ, 0x1 ;  /* 0x00000001ff007424 */ /* 0x020fc600078e00ff */
[----:B------:R-:W2:Y:S02]  /*10a00*/  LDL R13, [R1+0x80] ;  /* 0x00008000010d7983 */ /* 0x000ea40000100800 */
[----:B------:R-:W-:Y:S02]  /*10a10*/  ISETP.NE.AND P1, PT, R0, c[0x0][0x4e8], PT ;  /* 0x00013a0000007a0c */ /* 0x000fe40003f25270 */
[----:B------:R-:W1:Y:S01]  /*10a20*/  S2R R15, SR_TID.X ;  /* 0x00000000000f7919 */ /* 0x000e620000002100 */
[----:B------:R-:W-:Y:S02]  /*10a30*/  ULDC UR5, c[0x0][0x4e8] ;  /* 0x00013a0000057ab9 */ /* 0x000fe40000000800 */
[----:B------:R-:W-:Y:S02]  /*10a40*/  ULDC UR4, c[0x0][0x388] ;  /* 0x0000e20000047ab9 */ /* 0x000fe40000000800 */
[----:B------:R-:W-:Y:S01]  /*10a50*/  UIMAD UR4, UR5, UR4, URZ ;  /* 0x00000004050472a4 */ /* 0x000fe2000f8e023f */
[----:B------:R-:W1:Y:S02]  /*10a60*/  S2R R76, SR_TID.X ;  /* 0x00000000004c7919 */ /* 0x000e640000002100 */
[----:B-1----:R-:W-:-:S04]  /*10a70*/  SHF.R.S32.HI R18, RZ, 0x1f, R76 ;  /* 0x0000001fff127819 */ /* 0x002fc8000001144c */
[----:B------:R-:W-:-:S04]  /*10a80*/  LEA.HI R18, R18, R76, RZ, 0x3 ;  /* 0x0000004c12127211 */ /* 0x000fc800078f18ff */
[----:B------:R-:W-:Y:S01]  /*10a90*/  SHF.R.S32.HI R18, RZ, 0x3, R18 ;  /* 0x00000003ff127819 */ /* 0x000fe20000011412 */
[----:B------:R-:W-:Y:S01]  /*10aa0*/  BSSY B0, `(.L_x_1676) ;  /* 0x000006e000007945 */ /* 0x000fe20003800000 */
[----:B------:R-:W-:Y:S02]  /*10ab0*/  SHF.R.S32.HI R76, RZ, 0x1f, R251 ;  /* 0x0000001fff4c7819 */ /* 0x000fe400000114fb */
[----:B------:R-:W-:Y:S02]  /*10ac0*/  SHF.R.S32.HI R78, RZ, 0x1f, R250 ;  /* 0x0000001fff4e7819 */ /* 0x000fe400000114fa */
[----:B---3--:R-:W-:Y:S02]  /*10ad0*/  SHF.R.S32.HI R5, RZ, 0x1f, R11 ;  /* 0x0000001fff057819 */ /* 0x008fe4000001140b */
[----:B----4-:R-:W-:-:S03]  /*10ae0*/  SHF.R.S32.HI R9, RZ, 0x1f, R14 ;  /* 0x0000001fff097819 */ /* 0x010fc6000001140e */
[C---:B------:R-:W-:Y:S02]  /*10af0*/  IMAD R6, R5.reuse, c[0x0][0x490], RZ ;  /* 0x0001240005067a24 */ /* 0x040fe400078e02ff */
[----:B------:R-:W-:Y:S02]  /*10b00*/  IMAD R5, R5, c[0x0][0x3e8], RZ ;  /* 0x0000fa0005057a24 */ /* 0x000fe400078e02ff */
[C---:B------:R-:W-:Y:S02]  /*10b10*/  IMAD R6, R11.reuse, c[0x0][0x494], R6 ;  /* 0x000125000b067a24 */ /* 0x040fe400078e0206 */
[C---:B------:R-:W-:Y:S02]  /*10b20*/  IMAD R10, R11.reuse, c[0x0][0x3ec], R5 ;  /* 0x0000fb000b0a7a24 */ /* 0x040fe400078e0205 */
[----:B--2---:R-:W-:Y:S02]  /*10b30*/  IMAD.IADD R4, R2, 0x1, R19 ;  /* 0x0000000102047824 */ /* 0x004fe400078e0213 */
[----:B------:R-:W-:-:S03]  /*10b40*/  IMAD.WIDE.U32 R2, R11, c[0x0][0x490], RZ ;  /* 0x000124000b027a25 */ /* 0x000fc600078e00ff */
[----:B------:R-:W-:Y:S01]  /*10b50*/  MOV R0, R4 ;  /* 0x0000000400007202 */ /* 0x000fe20000000f00 */
[----:B------:R-:W-:-:S04]  /*10b60*/  @P1 IMAD.HI.U32 R7, R4, c[0x0][0x4ec], RZ ;  /* 0x00013b0004071a27 */ /* 0x000fc800078e00ff */
[----:B------:R-:W-:Y:S01]  /*10b70*/  IMAD.IADD R3, R3, 0x1, R6 ;  /* 0x0000000103037824 */ /* 0x000fe200078e0206 */
[----:B------:R-:W-:Y:S01]  /*10b80*/  @P1 SHF.R.U32.HI R0, RZ, c[0x0][0x4f0], R7 ;  /* 0x00013c00ff001a19 */ /* 0x000fe20000011607 */
[----:B------:R-:W-:-:S04]  /*10b90*/  IMAD.WIDE.U32 R6, R11, c[0x0][0x3e8], RZ ;  /* 0x0000fa000b067a25 */ /* 0x000fc800078e00ff */
[----:B------:R-:W-:Y:S02]  /*10ba0*/  IMAD.MOV R8, RZ, RZ, -R0 ;  /* 0x000000ffff087224 */ /* 0x000fe400078e0a00 */
[----:B------:R-:W-:Y:S02]  /*10bb0*/  IMAD R11, R9, c[0x0][0x498], RZ ;  /* 0x00012600090b7a24 */ /* 0x000fe400078e02ff */
[----:B------:R-:W-:Y:S02]  /*10bc0*/  IMAD R8, R8, c[0x0][0x4e8], R4 ;  /* 0x00013a0008087a24 */ /* 0x000fe400078e0204 */
[C---:B------:R-:W-:Y:S01]  /*10bd0*/  IMAD.WIDE.U32 R4, R14.reuse, c[0x0][0x498], R2 ;  /* 0x000126000e047a25 */ /* 0x040fe200078e0002 */
[----:B------:R-:W-:Y:S02]  /*10be0*/  IADD3 R3, R7, R10, RZ ;  /* 0x0000000a07037210 */ /* 0x000fe40007ffe0ff */
[----:B------:R-:W-:Y:S01]  /*10bf0*/  SHF.R.S32.HI R7, RZ, 0x1f, R0 ;  /* 0x0000001fff077819 */ /* 0x000fe20000011400 */
[----:B------:R-:W-:Y:S01]  /*10c00*/  IMAD R11, R14, c[0x0][0x49c], R11 ;  /* 0x000127000e0b7a24 */ /* 0x000fe200078e020b */
[----:B------:R-:W-:Y:S01]  /*10c10*/  IADD3 R4, P0, R0, R4, RZ ;  /* 0x0000000400047210 */ /* 0x000fe20007f1e0ff */
[----:B------:R-:W-:Y:S01]  /*10c20*/  IMAD R9, R9, c[0x0][0x3f0], RZ ;  /* 0x0000fc0009097a24 */ /* 0x000fe200078e02ff */
[----:B------:R-:W-:Y:S01]  /*10c30*/  SHF.R.S32.HI R0, RZ, 0x1f, R8 ;  /* 0x0000001fff007819 */ /* 0x000fe20000011408 */
[----:B------:R-:W-:Y:S01]  /*10c40*/  IMAD.MOV.U32 R2, RZ, RZ, R6 ;  /* 0x000000ffff027224 */ /* 0x000fe200078e0006 */
[----:B------:R-:W-:Y:S01]  /*10c50*/  IADD3.X R5, R7, R5, R11, P0, !PT ;  /* 0x0000000507057210 */ /* 0x000fe200007fe40b */
[----:B------:R-:W-:-:S02]  /*10c60*/  IMAD R10, R14, c[0x0][0x3f4], R9 ;  /* 0x0000fd000e0a7a24 */ /* 0x000fc400078e0209 */
[----:B------:R-:W-:-:S04]  /*10c70*/  IMAD.WIDE.U32 R6, R14, c[0x0][0x3f0], R2 ;  /* 0x0000fc000e067a25 */ /* 0x000fc800078e0002 */
[----:B------:R-:W-:Y:S01]  /*10c80*/  IMAD.IADD R14, R12, 0x1, R19 ;  /* 0x000000010c0e7824 */ /* 0x000fe200078e0213 */
[----:B------:R-:W-:Y:S01]  /*10c90*/  SHF.R.S32.HI R12, RZ, 0x1f, R15 ;  /* 0x0000001fff0c7819 */ /* 0x000fe2000001140f */
[----:B------:R-:W-:Y:S02]  /*10ca0*/  IMAD R0, R0, c[0x0][0x488], RZ ;  /* 0x0001220000007a24 */ /* 0x000fe400078e02ff */
[----:B------:R-:W-:Y:S01]  /*10cb0*/  IMAD.WIDE.U32 R2, R8, c[0x0][0x488], R4 ;  /* 0x0001220008027a25 */ /* 0x000fe200078e0004 */
[----:B------:R-:W-:-:S03]  /*10cc0*/  LEA.HI R12, R12, R15, RZ, 0x5 ;  /* 0x0000000f0c0c7211 */ /* 0x000fc600078f28ff */
[----:B------:R-:W-:Y:S02]  /*10cd0*/  IMAD R9, R8, c[0x0][0x48c], R0 ;  /* 0x0001230008097a24 */ /* 0x000fe400078e0200 */
[----:B------:R-:W-:Y:S01]  /*10ce0*/  @P1 IMAD.HI.U32 R5, R14, c[0x0][0x4ec], RZ ;  /* 0x00013b000e051a27 */ /* 0x000fe200078e00ff */
[----:B------:R-:W-:Y:S02]  /*10cf0*/  LOP3.LUT R12, R12, 0xffffffe0, RZ, 0xc0, !PT ;  /* 0xffffffe00c0c7812 */ /* 0x000fe400078ec0ff */
[----:B------:R-:W-:Y:S01]  /*10d00*/  LEA R4, P0, R2, c[0x0][0x450], 0x2 ;  /* 0x0001140002047a11 */ /* 0x000fe200078010ff */
[----:B------:R-:W-:Y:S01]  /*10d10*/  IMAD.IADD R3, R3, 0x1, R9 ;  /* 0x0000000103037824 */ /* 0x000fe200078e0209 */
[----:B------:R-:W-:Y:S02]  /*10d20*/  MOV R0, R14 ;  /* 0x0000000e00007202 */ /* 0x000fe40000000f00 */
[----:B------:R-:W-:Y:S02]  /*10d30*/  @P1 SHF.R.U32.HI R0, RZ, c[0x0][0x4f0], R5 ;  /* 0x00013c00ff001a19 */ /* 0x000fe40000011605 */
[----:B------:R-:W-:-:S02]  /*10d40*/  IADD3 R12, -R12, R15, RZ ;  /* 0x0000000f0c0c7210 */ /* 0x000fc40007ffe1ff */
[----:B------:R-:W-:Y:S02]  /*10d50*/  LEA.HI.X R3, R2, c[0x0][0x454], R3, 0x2, P0 ;  /* 0x0001150002037a11 */ /* 0x000fe400000f1403 */
[----:B------:R-:W-:Y:S01]  /*10d60*/  SHF.R.S32.HI R5, RZ, 0x1f, R0 ;  /* 0x0000001fff057819 */ /* 0x000fe20000011400 */
[----:B------:R-:W-:Y:S01]  /*10d70*/  IMAD.IADD R2, R13, 0x1, R19 ;  /* 0x000000010d027824 */ /* 0x000fe200078e0213 */
[----:B------:R-:W-:Y:S01]  /*10d80*/  LOP3.LUT P0, RZ, R12, 0x3, RZ, 0xc0, !PT ;  /* 0x000000030cff7812 */ /* 0x000fe2000780c0ff */
[----:B------:R-:W-:Y:S01]  /*10d90*/  IMAD.IADD R7, R7, 0x1, R10 ;  /* 0x0000000107077824 */ /* 0x000fe200078e020a */
[----:B------:R-:W-:Y:S01]  /*10da0*/  SHFL.IDX PT, R12, R4, RZ, 0x1c1f ;  /* 0x001c1fff040c7589 */ /* 0x000fe200000e0000 */
[----:B------:R-:W-:-:S03]  /*10db0*/  IMAD R15, R5, c[0x0][0x3e0], RZ ;  /* 0x0000f800050f7a24 */ /* 0x000fc600078e02ff */
[----:B------:R-:W1:Y:S04]  /*10dc0*/  SHFL.IDX PT, R13, R3, RZ, 0x1c1f ;  /* 0x001c1fff030d7589 */ /* 0x000e6800000e0000 */
[----:B------:R-:W-:Y:S04]  /*10dd0*/  SHFL.IDX PT, R10, R4, 0x1, 0x1c1f ;  /* 0x003c1f00040a7f89 */ /* 0x000fe800000e0000 */
[----:B------:R-:W2:Y:S04]  /*10de0*/  SHFL.IDX PT, R11, R3, 0x1, 0x1c1f ;  /* 0x003c1f00030b7f89 */ /* 0x000ea800000e0000 */
[----:B------:R-:W-:Y:S04]  /*10df0*/  SHFL.IDX PT, R8, R4, 0x2, 0x1c1f ;  /* 0x005c1f0004087f89 */ /* 0x000fe800000e0000 */
[----:B------:R-:W3:Y:S04]  /*10e00*/  SHFL.IDX PT, R9, R3, 0x2, 0x1c1f ;  /* 0x005c1f0003097f89 */ /* 0x000ee800000e0000 */
[----:B------:R-:W-:Y:S04]  /*10e10*/  SHFL.IDX PT, R4, R4, 0x3, 0x1c1f ;  /* 0x007c1f0004047f89 */ /* 0x000fe800000e0000 */
[----:B------:R4:W1:Y:S01]  /*10e20*/  SHFL.IDX PT, R5, R3, 0x3, 0x1c1f ;  /* 0x007c1f0003057f89 */ /* 0x00086200000e0000 */
[----:B------:R-:W-:-:S02]  /*10e30*/  IADD3 R17, R2, 0x8, RZ ;  /* 0x0000000802117810 */ /* 0x000fc40007ffe0ff */
[----:B------:R-:W-:Y:S02]  /*10e40*/  ISETP.GE.OR P3, PT, R2, UR4, P0 ;  /* 0x0000000402007c0c */ /* 0x000fe40008766670 */
[----:B------:R-:W-:Y:S02]  /*10e50*/  ISETP.GE.OR P2, PT, R17, UR4, P0 ;  /* 0x0000000411007c0c */ /* 0x000fe40008746670 */
[C---:B------:R-:W-:Y:S01]  /*10e60*/  IADD3 R16, -R0.reuse, RZ, RZ ;  /* 0x000000ff00107210 */ /* 0x040fe20007ffe1ff */
[----:B------:R-:W-:Y:S01]  /*10e70*/  IMAD R15, R0, c[0x0][0x3e4], R15 ;  /* 0x0000f900000f7a24 */ /* 0x000fe200078e020f */
[C---:B----4-:R-:W-:Y:S02]  /*10e80*/  IADD3 R3, R2.reuse, 0x40, RZ ;  /* 0x0000004002037810 */ /* 0x050fe40007ffe0ff */
[----:B------:R-:W-:Y:S02]  /*10e90*/  IADD3 R2, R2, 0x48, RZ ;  /* 0x0000004802027810 */ /* 0x000fe40007ffe0ff */
[----:B------:R-:W-:-:S02]  /*10ea0*/  ISETP.GE.OR P1, PT, R3, UR4, P0 ;  /* 0x0000000403007c0c */ /* 0x000fc40008726670 */
[----:B------:R-:W-:Y:S01]  /*10eb0*/  ISETP.GE.OR P0, PT, R2, UR4, P0 ;  /* 0x0000000402007c0c */ /* 0x000fe20008706670 */
[----:B------:R-:W-:Y:S01]  /*10ec0*/  IMAD.WIDE.U32 R6, R0, c[0x0][0x3e0], R6 ;  /* 0x0000f80000067a25 */ /* 0x000fe200078e0006 */
[----:B-1----:R-:W-:Y:S03]  /*10ed0*/  @!P3 ST.E [R12.64], R59 ;  /* 0x0000003b0c00b985 */ /* 0x002fe6000c101906 */
[----:B------:R-:W-:Y:S01]  /*10ee0*/  IMAD R0, R16, c[0x0][0x4e8], R14 ;  /* 0x00013a0010007a24 */ /* 0x000fe200078e020e */
[----:B--2---:R-:W-:Y:S01]  /*10ef0*/  @!P2 ST.E [R10.64], R60 ;  /* 0x0000003c0a00a985 */ /* 0x004fe2000c101906 */
[----:B------:R-:W-:-:S04]  /*10f00*/  IMAD.IADD R3, R7, 0x1, R15 ;  /* 0x0000000107037824 */ /* 0x000fc800078e020f */
[----:B---3--:R1:W-:Y:S01]  /*10f10*/  @!P1 ST.E [R8.64], R61 ;  /* 0x0000003d08009985 */ /* 0x0083e2000c101906 */
[----:B------:R-:W-:-:S03]  /*10f20*/  SHF.R.S32.HI R7, RZ, 0x1f, R0 ;  /* 0x0000001fff077819 */ /* 0x000fc60000011400 */
[----:B------:R2:W-:Y:S04]  /*10f30*/  @!P0 ST.E [R4.64], R58 ;  /* 0x0000003a04008985 */ /* 0x0005e8000c101906 */
[----:B------:R2:W3:Y:S04]  /*10f40*/  LDS.128 R24, [R247+0x880] ;  /* 0x00088000f7187984 */ /* 0x0004e80000000c00 */
[----:B------:R2:W4:Y:S04]  /*10f50*/  LDS.128 R32, [R247+0x1080] ;  /* 0x00108000f7207984 */ /* 0x0005280000000c00 */
[----:B------:R2:W1:Y:S04]  /*10f60*/  LDS.128 R40, [R247+0x1880] ;  /* 0x00188000f7287984 */ /* 0x0004680000000c00 */
[----:B------:R2:W1:Y:S04]  /*10f70*/  LDS.128 R48, [R247+0x2080] ;  /* 0x00208000f7307984 */ /* 0x0004680000000c00 */
[----:B------:R2:W1:Y:S04]  /*10f80*/  LDS.128 R56, [R247+0x2880] ;  /* 0x00288000f7387984 */ /* 0x0004680000000c00 */
        /* <DEDUP_REMOVED lines=8> */
[----:B------:R2:W2:Y:S01]  /*11010*/  LDS.128 R72, [R247+0x7880] ;  /* 0x00788000f7487984 */ /* 0x0004a20000000c00 */
[----:B------:R-:W-:Y:S01]  /*11020*/  MOV R2, R6 ;  /* 0x0000000600027202 */ /* 0x000fe20000000f00 */
[----:B------:R-:W-:-:S04]  /*11030*/  IMAD R6, R7, c[0x0][0x3d8], RZ ;  /* 0x0000f60007067a24 */ /* 0x000fc800078e02ff */
[C---:B------:R-:W-:Y:S02]  /*11040*/  IMAD R6, R0.reuse, c[0x0][0x3dc], R6 ;  /* 0x0000f70000067a24 */ /* 0x040fe400078e0206 */
[----:B------:R-:W-:-:S04]  /*11050*/  IMAD.WIDE.U32 R2, R0, c[0x0][0x3d8], R2 ;  /* 0x0000f60000027a25 */ /* 0x000fc800078e0002 */
[----:B------:R-:W-:Y:S01]  /*11060*/  IMAD.IADD R0, R3, 0x1, R6 ;  /* 0x0000000103007824 */ /* 0x000fe200078e0206 */
[----:B-1----:R-:W-:Y:S02]  /*11070*/  LEA R8, P0, R2, c[0x0][0x380], 0x1 ;  /* 0x0000e00002087a11 */ /* 0x002fe400078008ff */
[----:B------:R-:W-:Y:S02]  /*11080*/  IADD3 R6, R18, R19, RZ ;  /* 0x0000001312067210 */ /* 0x000fe40007ffe0ff */
[----:B------:R-:W-:Y:S02]  /*11090*/  LEA.HI.X R7, R2, c[0x0][0x384], R0, 0x1, P0 ;  /* 0x0000e10002077a11 */ /* 0x000fe400000f0c00 */
[----:B------:R-:W-:Y:S01]  /*110a0*/  ISETP.GE.AND P0, PT, R6, UR4, PT ;  /* 0x0000000406007c0c */ /* 0x000fe2000bf06270 */
[----:B------:R1:W1:Y:S04]  /*110b0*/  SHFL.IDX PT, R0, R8, RZ, 0x181f ;  /* 0x00181fff08007589 */ /* 0x00026800000e0000 */
[----:B------:R1:W1:Y:S08]  /*110c0*/  SHFL.IDX PT, R3, R7, RZ, 0x181f ;  /* 0x00181fff07037589 */ /* 0x00027000000e0000 */
[----:B------:R-:W-:Y:S05]  /*110d0*/  @P0 BRA `(.L_x_1677) ;  /* 0x000000a000000947 */ /* 0x000fea0003800000 */
[----:B---34-:R-:W3:Y:S01]  /*110e0*/  LDS.128 R16, [R247+0x80] ;  /* 0x00008000f7107984 */ /* 0x018ee20000000c00 */
[----:B------:R-:W-:-:S02]  /*110f0*/  ISETP.GE.AND P3, PT, R250, c[0x0][0x3c8], PT ;  /* 0x0000f200fa007a0c */ /* 0x000fc40003f66270 */
[----:B------:R-:W-:Y:S01]  /*11100*/  ISETP.GE.AND P2, PT, R251, c[0x0][0x3c8], PT ;  /* 0x0000f200fb007a0c */ /* 0x000fe20003f46270 */
[----:B------:R-:W4:Y:S10]  /*11110*/  LDS.128 R12, [R247+0x4080] ;  /* 0x00408000f70c7984 */ /* 0x000f340000000c00 */
[----:B-12---:R-:W-:-:S02]  /*11120*/  @!P3 LEA R4, P1, R250, R0, 0x1 ;  /* 0x00000000fa04b211 */ /* 0x006fc400078208ff */
[C---:B------:R-:W-:Y:S02]  /*11130*/  @!P2 LEA R2, P0, R251.reuse, R0, 0x1 ;  /* 0x00000000fb02a211 */ /* 0x040fe400078008ff */
[-C--:B------:R-:W-:Y:S02]  /*11140*/  @!P3 LEA.HI.X R5, R250, R3.reuse, R78, 0x1, P1 ;  /* 0x00000003fa05b211 */ /* 0x080fe400008f0c4e */
[----:B------:R-:W-:-:S03]  /*11150*/  @!P2 LEA.HI.X R3, R251, R3, R76, 0x1, P0 ;  /* 0x00000003fb03a211 */ /* 0x000fc600000f0c4c */
[----:B---3--:R1:W-:Y:S04]  /*11160*/  @!P3 ST.E.128 [R4.64], R16 ;  /* 0x000000100400b985 */ /* 0x0083e8000c101d06 */
[----:B----4-:R1:W-:Y:S02]  /*11170*/  @!P2 ST.E.128 [R2.64], R12 ;  /* 0x0000000c0200a985 */ /* 0x0103e4000c101d06 */
.L_x_1677:
[----:B---34-:R-:W-:Y:S05]  /*11180*/  BSYNC B0 ;  /* 0x0000000000007941 */ /* 0x018fea0003800000 */
.L_x_1676:
[----:B-1----:R-:W-:Y:S01]  /*11190*/  IADD3 R2, R6, 0x10, RZ ;  /* 0x0000001006027810 */ /* 0x002fe20007ffe0ff */
[----:B------:R1:W3:Y:S01]  /*111a0*/  SHFL.IDX PT, R3, R7, 0x1, 0x181f ;  /* 0x00381f0007037f89 */ /* 0x0002e200000e0000 */
[----:B------:R-:W-:Y:S02]  /*111b0*/  BSSY B0, `(.L_x_1678) ;  /* 0x000000c000007945 */ /* 0x000fe40003800000 */
[----:B------:R-:W-:Y:S01]  /*111c0*/  ISETP.GE.AND P0, PT, R2, UR4, PT ;  /* 0x0000000402007c0c */ /* 0x000fe2000bf06270 */
[----:B------:R1:W4:-:S12]  /*111d0*/  SHFL.IDX PT, R0, R8, 0x1, 0x181f ;  /* 0x00381f0008007f89 */ /* 0x00031800000e0000 */
        /* <DEDUP_REMOVED lines=9> */
.L_x_1679:
[----:B------:R-:W-:Y:S05]  /*11270*/  BSYNC B0 ;  /* 0x0000000000007941 */ /* 0x000fea0003800000 */
.L_x_1678:
        /* <DEDUP_REMOVED lines=14> */
.L_x_1681:
[----:B------:R-:W-:Y:S05]  /*11360*/  BSYNC B0 ;  /* 0x0000000000007941 */ /* 0x000fea0003800000 */
.L_x_1680:
[----:B---3--:R-:W-:Y:S01]  /*11370*/  IADD3 R2, R6, 0x30, RZ ;  /* 0x0000003006027810 */ /* 0x008fe20007ffe0ff */
[----:B------:R3:W1:Y:S01]  /*11380*/  SHFL.IDX PT, R3, R7, 0x3, 0x181f ;  /* 0x00781f0007037f89 */ /* 0x00066200000e0000 */
        /* <DEDUP_REMOVED lines=8> */
[-C--:B-1----:R-:W-:Y:S02]  /*11410*/  @!P1 LEA.HI.X R5, R250, R3.reuse, R78, 0x1, P3 ;  /* 0x00000003fa059211 */ /* 0x082fe400018f0c4e */
[----:B------:R-:W-:-:S03]  /*11420*/  @!P0 LEA.HI.X R3, R251, R3, R76, 0x1, P2 ;  /* 0x00000003fb038211 */ /* 0x000fc600010f0c4c */
[----:B------:R1:W-:Y:S04]  /*11430*/  @!P1 ST.E.128 [R4.64], R40 ;  /* 0x0000002804009985 */ /* 0x0003e8000c101d06 */
[----:B------:R1:W-:Y:S02]  /*11440*/  @!P0 ST.E.128 [R2.64], R36 ;  /* 0x0000002402008985 */ /* 0x0003e4000c101d06 */
.L_x_1683:
[----:B------:R-:W-:Y:S05]  /*11450*/  BSYNC B0 ;  /* 0x0000000000007941 */ /* 0x000fea0003800000 */
.L_x_1682:
[----:B-1----:R-:W-:Y:S01]  /*11460*/  IADD3 R2, R6, 0x40, RZ ;  /* 0x0000004006027810 */ /* 0x002fe20007ffe0ff */
[----:B------:R1:W2:Y:S01]  /*11470*/  SHFL.IDX PT, R3, R7, 0x4, 0x181f ;  /* 0x00981f0007037f89 */ /* 0x0002a200000e0000 */
        /* <DEDUP_REMOVED lines=8> */
[-C--:B--2---:R-:W-:Y:S02]  /*11500*/  @!P1 LEA.HI.X R5, R250, R3.reuse, R78, 0x1, P3 ;  /* 0x00000003fa059211 */ /* 0x084fe400018f0c4e */
[----:B------:R-:W-:-:S03]  /*11510*/  @!P0 LEA.HI.X R3, R251, R3, R76, 0x1, P2 ;  /* 0x00000003fb038211 */ /* 0x000fc600010f0c4c */
[----:B------:R2:W-:Y:S04]  /*11520*/  @!P1 ST.E.128 [R4.64], R48 ;  /* 0x0000003004009985 */ /* 0x0005e8000c101d06 */
[----:B------:R2:W-:Y:S02]  /*11530*/  @!P0 ST.E.128 [R2.64], R44 ;  /* 0x0000002c02008985 */ /* 0x0005e4000c101d06 */
.L_x_1685:
[----:B------:R-:W-:Y:S05]  /*11540*/  BSYNC B0 ;  /* 0x0000000000007941 */ /* 0x000fea0003800000 */
.L_x_1684:
[----:B--2---:R-:W-:Y:S01]  /*11550*/  IADD3 R2, R6, 0x50, RZ ;  /* 0x0000005006027810 */ /* 0x004fe20007ffe0ff */
        /* <DEDUP_REMOVED lines=13> */
.L_x_1687:
[----:B------:R-:W-:Y:S05]  /*11630*/  BSYNC B0 ;  /* 0x0000000000007941 */ /* 0x000fea0003800000 */
.L_x_1686:
        /* <DEDUP_REMOVED lines=14> */
.L_x_1689:
[----:B------:R-:W-:Y:S05]  /*11720*/  BSYNC B0 ;  /* 0x0000000000007941 */ /* 0x000fea0003800000 */
.L_x_1688:
[----:B--2---:R-:W-:Y:S01]  /*11730*/  IADD3 R2, R6, 0x70, RZ ;  /* 0x0000007006027810 */ /* 0x004fe20007ffe0ff */
        /* <DEDUP_REMOVED lines=14> */
.L_x_1674:
        /* <DEDUP_REMOVED lines=13> */
[----:B-1----:R-:W-:-:S03]  /*118f0*/  IADD3 R6, R13, R3, RZ ;  /* 0x000000030d067210 */ /* 0x002fc60007ffe0ff */
        /* <DEDUP_REMOVED lines=28> */
.L_x_1692:
[----:B------:R-:W-:Y:S05]  /*11ac0*/  BSYNC B0 ;  /* 0x0000000000007941 */ /* 0x000fea0003800000 */
.L_x_1691:
[----:B------:R-:W2:Y:S01]  /*11ad0*/  LDL R2, [R1+0x10] ;  /* 0x0000100001027983 */ /* 0x000ea20000100800 */
[----:B-1----:R-:W-:Y:S01]  /*11ae0*/  MOV R0, c[0x0][0x4e8] ;  /* 0x00013a0000007a02 */ /* 0x002fe20000000f00 */
[----:B------:R-:W-:-:S03]  /*11af0*/  IMAD R6, R10, c[0x0][0x3f0], RZ ;  /* 0x0000fc000a067a24 */ /* 0x000fc600078e02ff */
[----:B------:R-:W-:Y:S01]  /*11b00*/  ISETP.NE.AND P0, PT, R0, 0x1, PT ;  /* 0x000000010000780c */ /* 0x000fe20003f05270 */
[----:B------:R-:W-:Y:S02]  /*11b10*/  IMAD R0, R9, c[0x0][0x3e8], RZ ;  /* 0x0000fa0009007a24 */ /* 0x000fe400078e02ff */
[----:B------:R-:W-:Y:S02]  /*11b20*/  IMAD R8, R11, c[0x0][0x3f4], R6 ;  /* 0x0000fd000b087a24 */ /* 0x000fe400078e0206 */
[----:B------:R-:W-:Y:S01]  /*11b30*/  IMAD R5, R12, c[0x0][0x3ec], R0 ;  /* 0x0000fb000c057a24 */ /* 0x000fe200078e0200 */
[----:B--2---:R-:W-:Y:S01]  /*11b40*/  IADD3 R4, R2, R13, RZ ;  /* 0x0000000d02047210 */ /* 0x004fe20007ffe0ff */
        /* <DEDUP_REMOVED lines=22> */
[----:B------:R1:W2:Y:S02]  /*11cb0*/  SHFL.IDX PT, R9, R7, RZ, 0x181f ;  /* 0x00181fff07097589 */ /* 0x0002a400000e0000 */
.L_x_1751:
[----:B------:R-:W-:Y:S05]  /*11cc0*/  BRA.DIV ~URZ, `(.L_x_1694) ;  /* 0x000049327f007947 */ /* 0x000fea000b800000 */
[----:B------:R3:W4:Y:S02]  /*11cd0*/  SHFL.IDX PT, R0, R8, RZ, 0x181f ;  /* 0x00181fff08007589 */ /* 0x00072400000e0000 */
.L_x_1752:
[----:B------:R-:W5:Y:S04]  /*11ce0*/  LDL.LU R3, [R1+0x44] ;  /* 0x0000440001037983 */ /* 0x000f680000300800 */
[----:B------:R-:W1:Y:S01]  /*11cf0*/  S2R R4, SR_TID.X ;  /* 0x0000000000047919 */ /* 0x000e620000002100 */
[----:B------:R-:W-:-:S04]  /*11d00*/  IMAD.MOV.U32 R10, RZ, RZ, c[0x0][0x4e8] ;  /* 0x00013a00ff0a7624 */ /* 0x000fc800078e00ff */
[----:B------:R-:W-:Y:S01]  /*11d10*/  IMAD R10, R10, c[0x0][0x388], RZ ;  /* 0x0000e2000a0a7a24 */ /* 0x000fe200078e02ff */
[----:B-1----:R-:W-:-:S04]  /*11d20*/  SHF.R.S32.HI R2, RZ, 0x1f, R4 ;  /* 0x0000001fff027819 */ /* 0x002fc80000011404 */
        /* <DEDUP_REMOVED lines=10> */
[CC--:B----4-:R-:W-:Y:S02]  /*11dd0*/  @!P1 LEA R4, P3, R250.reuse, R0.reuse, 0x1 ;  /* 0x00000000fa049211 */ /* 0x0d0fe400078608ff */
[C---:B------:R-:W-:Y:S02]  /*11de0*/  @!P0 LEA R2, P2, R251.reuse, R0, 0x1 ;  /* 0x00000000fb028211 */ /* 0x040fe400078408ff */
[-C--:B--2---:R-:W-:Y:S02]  /*11df0*/  @!P1 LEA.HI.X R5, R250, R9.reuse, R12, 0x1, P3 ;  /* 0x00000009fa059211 */ /* 0x084fe400018f0c0c */
[----:B------:R-:W-:-:S03]  /*11e00*/  @!P0 LEA.HI.X R3, R251, R9, R11, 0x1, P2 ;  /* 0x00000009fb038211 */ /* 0x000fc600010f0c0b */
[----:B------:R1:W-:Y:S04]  /*11e10*/  @!P1 ST.E.128 [R4.64], RZ ;  /* 0x000000ff04009985 */ /* 0x0003e8000c101d06 */
[----:B------:R1:W-:Y:S02]  /*11e20*/  @!P0 ST.E.128 [R2.64], RZ ;  /* 0x000000ff02008985 */ /* 0x0003e4000c101d06 */
.L_x_1696:
[----:B------:R-:W-:Y:S05]  /*11e30*/  BSYNC B0 ;  /* 0x0000000000007941 */ /* 0x000fea0003800000 */
.L_x_1695:
[----:B------:R-:W-:Y:S05]  /*11e40*/  BRA.DIV ~URZ, `(.L_x_1697) ;  /* 0x000048227f007947 */ /* 0x000fea000b800000 */
[----:B--2---:R2:W1:Y:S04]  /*11e50*/  SHFL.IDX PT, R9, R7, 0x1, 0x181f ;  /* 0x00381f0007097f89 */ /* 0x00446800000e0000 */
[----:B----4-:R2:W4:Y:S02]  /*11e60*/  SHFL.IDX PT, R0, R8, 0x1, 0x181f ;  /* 0x00381f0008007f89 */ /* 0x01052400000e0000 */
.L_x_1753:
[----:B-1----:R-:W-:Y:S01]  /*11e70*/  IADD3 R2, R6, 0x10, RZ ;  /* 0x0000001006027810 */ /* 0x002fe20007ffe0ff */
[----:B------:R-:W-:Y:S03]  /*11e80*/  BSSY B0, `(.L_x_1698) ;  /* 0x000000d000007945 */ /* 0x000fe60003800000 */
        /* <DEDUP_REMOVED lines=8> */
[-C--:B------:R-:W-:Y:S02]  /*11f10*/  @!P1 LEA.HI.X R5, R250, R9.reuse, R12, 0x1, P3 ;  /* 0x00000009fa059211 */ /* 0x080fe400018f0c0c */
[----:B------:R-:W-:-:S03]  /*11f20*/  @!P0 LEA.HI.X R3, R251, R9, R11, 0x1, P2 ;  /* 0x00000009fb038211 */ /* 0x000fc600010f0c0b */
[----:B------:R1:W-:Y:S04]  /*11f30*/  @!P1 ST.E.128 [R4.64], RZ ;  /* 0x000000ff04009985 */ /* 0x0003e8000c101d06 */
[----:B------:R1:W-:Y:S02]  /*11f40*/  @!P0 ST.E.128 [R2.64], RZ ;  /* 0x000000ff02008985 */ /* 0x0003e4000c101d06 */
.L_x_1699:
[----:B------:R-:W-:Y:S05]  /*11f50*/  BSYNC B0 ;  /* 0x0000000000007941 */ /* 0x000fea0003800000 */
.L_x_1698:
[----:B------:R-:W-:Y:S05]  /*11f60*/  BRA.DIV ~URZ, `(.L_x_1700) ;  /* 0x000047d27f007947 */ /* 0x000fea000b800000 */
[----:B------:R1:W2:Y:S02]  /*11f70*/  SHFL.IDX PT, R9, R7, 0x2, 0x181f ;  /* 0x00581f0007097f89 */ /* 0x0002a400000e0000 */
.L_x_1754:
[----:B------:R-:W-:Y:S05]  /*11f80*/  BRA.DIV ~URZ, `(.L_x_1701) ;  /* 0x000048227f007947 */ /* 0x000fea000b800000 */
[----:B----4-:R4:W1:Y:S02]  /*11f90*/  SHFL.IDX PT, R0, R8, 0x2, 0x181f ;  /* 0x00581f0008007f89 */ /* 0x01086400000e0000 */
.L_x_1755:
        /* <DEDUP_REMOVED lines=8> */
[CC--:B------:R-:W-:Y:S02]  /*12020*/  @!P1 LEA R4, P3, R250.reuse, R0.reuse, 0x1 ;  /* 0x00000000fa049211 */ /* 0x0c0fe400078608ff */
[C---:B------:R-:W-:Y:S02]  /*12030*/  @!P0 LEA R2, P2, R251.reuse, R0, 0x1 ;  /* 0x00000000fb028211 */ /* 0x040fe400078408ff */
[-C--:B--2---:R-:W-:Y:S02]  /*12040*/  @!P1 LEA.HI.X R5, R250, R9.reuse, R12, 0x1, P3 ;  /* 0x00000009fa059211 */ /* 0x084fe400018f0c0c */
[----:B------:R-:W-:-:S03]  /*12050*/  @!P0 LEA.HI.X R3, R251, R9, R11, 0x1, P2 ;  /* 0x00000009fb038211 */ /* 0x000fc600010f0c0b */
[----:B------:R1:W-:Y:S04]  /*12060*/  @!P1 ST.E.128 [R4.64], RZ ;  /* 0x000000ff04009985 */ /* 0x0003e8000c101d06 */
[----:B------:R1:W-:Y:S02]  /*12070*/  @!P0 ST.E.128 [R2.64], RZ ;  /* 0x000000ff02008985 */ /* 0x0003e4000c101d06 */
.L_x_1703:
[----:B------:R-:W-:Y:S05]  /*12080*/  BSYNC B0 ;  /* 0x0000000000007941 */ /* 0x000fea0003800000 */
.L_x_1702:
[----:B------:R-:W-:Y:S05]  /*12090*/  BRA.DIV ~URZ, `(.L_x_1704) ;  /* 0x000047827f007947 */ /* 0x000fea000b800000 */
[----:B--2---:R2:W1:Y:S04]  /*120a0*/  SHFL.IDX PT, R9, R7, 0x3, 0x181f ;  /* 0x00781f0007097f89 */ /* 0x00446800000e0000 */
[----:B------:R2:W3:Y:S02]  /*120b0*/  SHFL.IDX PT, R0, R8, 0x3, 0x181f ;  /* 0x00781f0008007f89 */ /* 0x0004e400000e0000 */
.L_x_1756:
        /* <DEDUP_REMOVED lines=10> */
[-C--:B------:R-:W-:Y:S02]  /*12160*/  @!P1 LEA.HI.X R5, R250, R9.reuse, R12, 0x1, P3 ;  /* 0x00000009fa059211 */ /* 0x080fe400018f0c0c */
[----:B------:R-:W-:-:S03]  /*12170*/  @!P0 LEA.HI.X R3, R251, R9, R11, 0x1, P2 ;  /* 0x00000009fb038211 */ /* 0x000fc600010f0c0b */
[----:B------:R1:W-:Y:S04]  /*12180*/  @!P1 ST.E.128 [R4.64], RZ ;  /* 0x000000ff04009985 */ /* 0x0003e8000c101d06 */
[----:B------:R1:W-:Y:S02]  /*12190*/  @!P0 ST.E.128 [R2.64], RZ ;  /* 0x000000ff02008985 */ /* 0x0003e4000c101d06 */
.L_x_1706:
[----:B------:R-:W-:Y:S05]  /*121a0*/  BSYNC B0 ;  /* 0x0000000000007941 */ /* 0x000fea0003800000 */
.L_x_1705:
[----:B------:R-:W-:Y:S05]  /*121b0*/  BRA.DIV ~URZ, `(.L_x_1707) ;  /* 0x000047327f007947 */ /* 0x000fea000b800000 */
[----:B------:R1:W2:Y:S02]  /*121c0*/  SHFL.IDX PT, R9, R7, 0x4, 0x181f ;  /* 0x00981f0007097f89 */ /* 0x0002a400000e0000 */
.L_x_1757:
[----:B------:R-:W-:Y:S05]  /*121d0*/  BRA.DIV ~URZ, `(.L_x_1708) ;  /* 0x000047827f007947 */ /* 0x000fea000b800000 */
[----:B---3--:R3:W1:Y:S02]  /*121e0*/  SHFL.IDX PT, R0, R8, 0x4, 0x181f ;  /* 0x00981f0008007f89 */ /* 0x00866400000e0000 */
.L_x_1758:
        /* <DEDUP_REMOVED lines=14> */
.L_x_1710:
[----:B------:R-:W-:Y:S05]  /*122d0*/  BSYNC B0 ;  /* 0x0000000000007941 */ /* 0x000fea0003800000 */
.L_x_1709:
[----:B------:R-:W-:Y:S05]  /*122e0*/  BRA.DIV ~URZ, `(.L_x_1711) ;  /* 0x000046e27f007947 */ /* 0x000fea000b800000 */
[----:B--2---:R2:W1:Y:S04]  /*122f0*/  SHFL.IDX PT, R9, R7, 0x5, 0x181f ;  /* 0x00b81f0007097f89 */ /* 0x00446800000e0000 */
[----:B------:R2:W3:Y:S02]  /*12300*/  SHFL.IDX PT, R0, R8, 0x5, 0x181f ;  /* 0x00b81f0008007f89 */ /* 0x0004e400000e0000 */
.L_x_1759:
        /* <DEDUP_REMOVED lines=14> */
.L_x_1713:
[----:B------:R-:W-:Y:S05]  /*123f0*/  BSYNC B0 ;  /* 0x0000000000007941 */ /* 0x000fea0003800000 */
.L_x_1712:
[----:B------:R-:W-:Y:S05]  /*12400*/  BRA.DIV ~URZ, `(.L_x_1714) ;  /* 0x000046927f007947 */ /* 0x000fea000b800000 */
[----:B------:R1:W2:Y:S02]  /*12410*/  SHFL.IDX PT, R9, R7, 0x6, 0x181f ;  /* 0x00d81f0007097f89 */ /* 0x0002a400000e0000 */
.L_x_1760:
[----:B------:R-:W-:Y:S05]  /*12420*/  BRA.DIV ~URZ, `(.L_x_1715) ;  /* 0x000046e27f007947 */ /* 0x000fea000b800000 */
[----:B---3--:R3:W1:Y:S02]  /*12430*/  SHFL.IDX PT, R0, R8, 0x6, 0x181f ;  /* 0x00d81f0008007f89 */ /* 0x00866400000e0000 */
.L_x_1761:
        /* <DEDUP_REMOVED lines=14> */
.L_x_1717:
[----:B------:R-:W-:Y:S05]  /*12520*/  BSYNC B0 ;  /* 0x0000000000007941 */ /* 0x000fea0003800000 */
.L_x_1716:
[----:B------:R-:W-:Y:S05]  /*12530*/  BRA.DIV ~URZ, `(.L_x_1718) ;  /* 0x000046427f007947 */ /* 0x000fea000b800000 */
[----:B--2---:R-:W2:Y:S04]  /*12540*/  SHFL.IDX PT, R7, R7, 0x7, 0x181f ;  /* 0x00f81f0007077f89 */ /* 0x004ea800000e0000 */
[----:B------:R1:W3:Y:S02]  /*12550*/  SHFL.IDX PT, R0, R8, 0x7, 0x181f ;  /* 0x00f81f0008007f89 */ /* 0x0002e400000e0000 */
.L_x_1762:
[----:B------:R-:W-:-:S04]  /*12560*/  IADD3 R6, R6, 0x70, RZ ;  /* 0x0000007006067810 */ /* 0x000fc80007ffe0ff */
[----:B------:R-:W-:-:S13]  /*12570*/  ISETP.GE.AND P0, PT, R6, R10, PT ;  /* 0x0000000a0600720c */ /* 0x000fda0003f06270 */
[----:B------:R-:W-:Y:S05]  /*12580*/  @P0 BRA `(.L_x_1690) ;  /* 0x000000a000000947 */ /* 0x000fea0003800000 */
[----:B------:R-:W-:Y:S02]  /*12590*/  ISETP.GE.AND P1, PT, R250, c[0x0][0x3c8], PT ;  /* 0x0000f200fa007a0c */ /* 0x000fe40003f26270 */
[----:B------:R-:W-:Y:S02]  /*125a0*/  ISETP.GE.AND P0, PT, R251, c[0x0][0x3c8], PT ;  /* 0x0000f200fb007a0c */ /* 0x000fe40003f06270 */
[----:B------:R-:W-:Y:S02]  /*125b0*/  SHF.R.S32.HI R9, RZ, 0x1f, R250 ;  /* 0x0000001fff097819 */ /* 0x000fe400000114fa */
[----:B-1-34-:R-:W-:-:S07]  /*125c0*/  SHF.R.S32.HI R8, RZ, 0x1f, R251 ;  /* 0x0000001fff087819 */ /* 0x01afce00000114fb */
[CC--:B------:R-:W-:Y:S02]  /*125d0*/  @!P1 LEA R4, P3, R250.reuse, R0.reuse, 0x1 ;  /* 0x00000000fa049211 */ /* 0x0c0fe400078608ff */
[C---:B------:R-:W-:Y:S02]  /*125e0*/  @!P0 LEA R2, P2, R251.reuse, R0, 0x1 ;  /* 0x00000000fb028211 */ /* 0x040fe400078408ff */
[-C--:B--2---:R-:W-:Y:S02]  /*125f0*/  @!P1 LEA.HI.X R5, R250, R7.reuse, R9, 0x1, P3 ;  /* 0x00000007fa059211 */ /* 0x084fe400018f0c09 */
[----:B------:R-:W-:-:S03]  /*12600*/  @!P0 LEA.HI.X R3, R251, R7, R8, 0x1, P2 ;  /* 0x00000007fb038211 */ /* 0x000fc600010f0c08 */
[----:B------:R1:W-:Y:S04]  /*12610*/  @!P1 ST.E.128 [R4.64], RZ ;  /* 0x000000ff04009985 */ /* 0x0003e8000c101d06 */
[----:B------:R1:W-:Y:S02]  /*12620*/  @!P0 ST.E.128 [R2.64], RZ ;  /* 0x000000ff02008985 */ /* 0x0003e4000c101d06 */
.L_x_1690:
[----:B------:R-:W-:Y:S05]  /*12630*/  BSYNC B1 ;  /* 0x0000000000017941 */ /* 0x000fea0003800000 */
.L_x_1673:
[----:B---34-:R-:W3:Y:S02]  /*12640*/  LDL R0, [R1+0x7c] ;  /* 0x00007c0001007983 */ /* 0x018ee40000100800 */
[----:B---3--:R-:W-:-:S13]  /*12650*/  ISETP.NE.AND P0, PT, R0, RZ, PT ;  /* 0x000000ff0000720c */ /* 0x008fda0003f05270 */
[----:B------:R-:W-:Y:S01]  /*12660*/  @P0 WARPSYNC 0xffffffff ;  /* 0xffffffff00000948 */ /* 0x000fe20003800000 */
[----:B------:R-:W-:Y:S06]  /*12670*/  @P0 BAR.SYNC.DEFER_BLOCKING 0x5, 0x80 ;  /* 0x0142000000000b1d */ /* 0x000fec0000010000 */
[----:B------:R-:W3:Y:S04]  /*12680*/  @P0 LDS R0, [0x10100] ;  /* 0x01010000ff000984 */ /* 0x000ee80000000800 */
[----:B---3--:R3:W-:Y:S04]  /*12690*/  @P0 STL [R1+0x58], R0 ;  /* 0x0000580001000387 */ /* 0x0087e80000100800 */
[----:B------:R-:W-:Y:S06]  /*126a0*/  @P0 BAR.ARV 0x4, 0x80 ;  /* 0x0102000000000b1d */ /* 0x000fec0000002000 */
[----:B------:R-:W-:Y:S05]  /*126b0*/  @P0 BRA `(.L_x_1719) ;  /* 0x0000007000000947 */ /* 0x000fea0003800000 */
[----:B------:R-:W-:Y:S05]  /*126c0*/  BRA.DIV ~URZ, `(.L_x_1720) ;  /* 0x000045827f007947 */ /* 0x000fea000b800000 */
[----:B---3--:R3:W4:Y:S02]  /*126d0*/  SHFL.IDX PT, R0, R77, RZ, 0x1f ;  /* 0x00001fff4d007589 */ /* 0x00872400000e0000 */
.L_x_1763:
[----:B------:R-:W-:Y:S01]  /*126e0*/  WARPSYNC 0xffffffff ;  /* 0xffffffff00007948 */ /* 0x000fe20003800000 */
[----:B------:R-:W-:Y:S06]  /*126f0*/  BAR.SYNC.DEFER_BLOCKING 0x4, 0x80 ;  /* 0x0102000000007b1d */ /* 0x000fec0000010000 */
[----:B----4-:R4:W-:Y:S04]  /*12700*/  STL [R1+0x58], R0 ;  /* 0x0000580001007387 */ /* 0x0109e80000100800 */
[----:B------:R4:W-:Y:S04]  /*12710*/  @!P4 STS [0x10100], R77 ;  /* 0x0101004dff00c388 */ /* 0x0009e80000000800 */
[----:B------:R-:W-:Y:S06]  /*12720*/  BAR.ARV 0x5, 0x80 ;  /* 0x0142000000007b1d */ /* 0x000fec0000002000 */
.L_x_1719:
[----:B---34-:R-:W3:Y:S02]  /*12730*/  LDL R0, [R1+0x58] ;  /* 0x0000580001007983 */ /* 0x018ee40000100800 */
[----:B---3--:R-:W-:-:S13]  /*12740*/  ISETP.GE.AND P0, PT, R0, c[0x0][0x538], PT ;  /* 0x00014e0000007a0c */ /* 0x008fda0003f06270 */
[----:B-12---:R-:W-:Y:S01]  /*12750*/  @P0 CALL.REL.NOINC `(.L_x_1721) ;  /* 0x0000001000000944 */ /* 0x006fe20003c00000 */
[----:B------:R-:W-:Y:S05]  /*12760*/  BRA `(.L_x_1722) ;  /* 0xfffee14000007947 */ /* 0x000fea000383ffff */
.L_x_1721:
[----:B------:R-:W-:Y:S05]  /*12770*/  EXIT ;  /* 0x000000000000794d */ /* 0x000fea0003800000 */
.L_x_1617:
[----:B------:R-:W-:Y:S01]  /*12780*/  IMAD.MOV.U32 R143, RZ, RZ, R7 ;  /* 0x000000ffff8f7224 */ /* 0x000fe200078e0007 */
[----:B------:R-:W-:Y:S01]  /*12790*/  MOV R252, RZ ;  /* 0x000000ff00fc7202 */ /* 0x000fe20000000f00 */
[----:B------:R-:W-:Y:S01]  /*127a0*/  IMAD.MOV.U32 R3, RZ, RZ, 0x181f ;  /* 0x0000181fff037424 */ /* 0x000fe200078e00ff */
[----:B------:R-:W-:Y:S02]  /*127b0*/  MOV R2, 0x127d0 ;  /* 0x000127d000027802 */ /* 0x000fe40000000f00 */
[----:B-----5:R-:W-:Y:S05]  /*127c0*/  CALL.REL.NOINC `($__internal_5_$__cuda_sm70_shflsync_idx_p) ;  /* 0x0000455000007944 */ /* 0x020fea0003c00000 */
[----:B------:R-:W-:Y:S01]  /*127d0*/  MOV R9, R143 ;  /* 0x0000008f00097202 */ /* 0x000fe20000000f00 */
[----:B-1---5:R-:W-:Y:S05]  /*127e0*/  BRA `(.L_x_1723) ;  /* 0xfffeed5000007947 */ /* 0x022fea000383ffff */
.L_x_1618:
[----:B------:R-:W-:Y:S01]  /*127f0*/  IMAD.MOV.U32 R143, RZ, RZ, R8 ;  /* 0x000000ffff8f7224 */ /* 0x000fe200078e0008 */
[----:B------:R-:W-:Y:S01]  /*12800*/  MOV R252, RZ ;  /* 0x000000ff00fc7202 */ /* 0x000fe20000000f00 */
[----:B------:R-:W-:Y:S01]  /*12810*/  IMAD.MOV.U32 R3, RZ, RZ, 0x181f ;  /* 0x0000181fff037424 */ /* 0x000fe200078e00ff */
[----:B------:R-:W-:Y:S02]  /*12820*/  MOV R2, 0x12840 ;  /* 0x0001284000027802 */ /* 0x000fe40000000f00 */
[----:B-12--5:R-:W-:Y:S05]  /*12830*/  CALL.REL.NOINC `($__internal_5_$__cuda_sm70_shflsync_idx_p) ;  /* 0x000044e000007944 */ /* 0x026fea0003c00000 */
[----:B-----5:R-:W-:Y:S01]  /*12840*/  MOV R0, R143 ;  /* 0x0000008f00007202 */ /* 0x020fe20000000f00 */
[----:B-1----:R-:W-:Y:S05]  /*12850*/  BRA `(.L_x_1724) ;  /* 0xfffeed0000007947 */ /* 0x002fea000383ffff */
.L_x_1621:
[----:B------:R-:W-:Y:S01]  /*12860*/  IMAD.MOV.U32 R143, RZ, RZ, R7 ;  /* 0x000000ffff8f7224 */ /* 0x000fe200078e0007 */
[----:B------:R-:W-:Y:S01]  /*12870*/  MOV R252, 0x1 ;  /* 0x0000000100fc7802 */ /* 0x000fe20000000f00 */
[----:B-1----:R-:W-:Y:S01]  /*12880*/  IMAD.MOV.U32 R3, RZ, RZ, 0x181f ;  /* 0x0000181fff037424 */ /* 0x002fe200078e00ff */
[----:B------:R-:W-:-:S02]  /*12890*/  MOV R2, 0x128b0 ;  /* 0x000128b000027802 */ /* 0x000fc40000000f00 */
[----:B--2-45:R-:W-:Y:S05]  /*128a0*/  CALL.REL.NOINC `($__internal_5_$__cuda_sm70_shflsync_idx_p) ;  /* 0x0000447000007944 */ /* 0x034fea0003c00000 */
[----:B------:R-:W-:Y:S01]  /*128b0*/  IMAD.MOV.U32 R9, RZ, RZ, R143 ;  /* 0x000000ffff097224 */ /* 0x000fe200078e008f */
[----:B------:R-:W-:Y:S01]  /*128c0*/  MOV R252, 0x1 ;  /* 0x0000000100fc7802 */ /* 0x000fe20000000f00 */
[----:B------:R-:W-:Y:S01]  /*128d0*/  IMAD.MOV.U32 R143, RZ, RZ, R8 ;  /* 0x000000ffff8f7224 */ /* 0x000fe200078e0008 */
[----:B------:R-:W-:-:S02]  /*128e0*/  MOV R3, 0x181f ;  /* 0x0000181f00037802 */ /* 0x000fc40000000f00 */
[----:B------:R-:W-:Y:S02]  /*128f0*/  MOV R2, 0x12910 ;  /* 0x0001291000027802 */ /* 0x000fe40000000f00 */
[----:B-1---5:R-:W-:Y:S05]  /*12900*/  CALL.REL.NOINC `($__internal_5_$__cuda_sm70_shflsync_idx_p) ;  /* 0x0000441000007944 */ /* 0x022fea0003c00000 */
[----:B-----5:R-:W-:Y:S01]  /*12910*/  MOV R0, R143 ;  /* 0x0000008f00007202 */ /* 0x020fe20000000f00 */
[----:B-1----:R-:W-:Y:S05]  /*12920*/  BRA `(.L_x_1725) ;  /* 0xfffeedd000007947 */ /* 0x002fea000383ffff */
.L_x_1624:
[----:B------:R-:W-:Y:S01]  /*12930*/  IMAD.MOV.U32 R143, RZ, RZ, R7 ;  /* 0x000000ffff8f7224 */ /* 0x000fe200078e0007 */
[----:B------:R-:W-:Y:S01]  /*12940*/  MOV R252, 0x2 ;  /* 0x0000000200fc7802 */ /* 0x000fe20000000f00 */
[----:B-1----:R-:W-:Y:S01]  /*12950*/  IMAD.MOV.U32 R3, RZ, RZ, 0x181f ;  /* 0x0000181fff037424 */ /* 0x002fe200078e00ff */
[----:B------:R-:W-:Y:S02]  /*12960*/  MOV R2, 0x12980 ;  /* 0x0001298000027802 */ /* 0x000fe40000000f00 */
[----:B--2345:R-:W-:Y:S05]  /*12970*/  CALL.REL.NOINC `($__internal_5_$__cuda_sm70_shflsync_idx_p) ;  /* 0x000043a000007944 */ /* 0x03cfea0003c00000 */
[----:B------:R-:W-:Y:S01]  /*12980*/  MOV R9, R143 ;  /* 0x0000008f00097202 */ /* 0x000fe20000000f00 */
[----:B-1---5:R-:W-:Y:S05]  /*12990*/  BRA `(.L_x_1726) ;  /* 0xfffeee8000007947 */ /* 0x022fea000383ffff */
.L_x_1625:
[----:B------:R-:W-:Y:S01]  /*129a0*/  IMAD.MOV.U32 R143, RZ, RZ, R8 ;  /* 0x000000ffff8f7224 */ /* 0x000fe200078e0008 */
[----:B------:R-:W-:Y:S01]  /*129b0*/  MOV R252, 0x2 ;  /* 0x0000000200fc7802 */ /* 0x000fe20000000f00 */
[----:B-1----:R-:W-:Y:S01]  /*129c0*/  IMAD.MOV.U32 R3, RZ, RZ, 0x181f ;  /* 0x0000181fff037424 */ /* 0x002fe200078e00ff */
[----:B------:R-:W-:Y:S02]  /*129d0*/  MOV R2, 0x129f0 ;  /* 0x000129f000027802 */ /* 0x000fe40000000f00 */
[----:B--2345:R-:W-:Y:S05]  /*129e0*/  CALL.REL.NOINC `($__internal_5_$__cuda_sm70_shflsync_idx_p) ;  /* 0x0000433000007944 */ /* 0x03cfea0003c00000 */
[----:B-----5:R-:W-:Y:S01]  /*129f0*/  MOV R0, R143 ;  /* 0x0000008f00007202 */ /* 0x020fe20000000f00 */
[----:B-1----:R-:W-:Y:S05]  /*12a00*/  BRA `(.L_x_1727) ;  /* 0xfffeee3000007947 */ /* 0x002fea000383ffff */
.L_x_1628:
[----:B------:R-:W-:Y:S01]  /*12a10*/  IMAD.MOV.U32 R143, RZ, RZ, R7 ;  /* 0x000000ffff8f7224 */ /* 0x000fe200078e0007 */
[----:B------:R-:W-:Y:S01]  /*12a20*/  MOV R252, 0x3 ;  /* 0x0000000300fc7802 */ /* 0x000fe20000000f00 */
[----:B-1----:R-:W-:Y:S01]  /*12a30*/  IMAD.MOV.U32 R3, RZ, RZ, 0x181f ;  /* 0x0000181fff037424 */ /* 0x002fe200078e00ff */
[----:B------:R-:W-:-:S02]  /*12a40*/  MOV R2, 0x12a60 ;  /* 0x00012a6000027802 */ /* 0x000fc40000000f00 */
[----:B--2345:R-:W-:Y:S05]  /*12a50*/  CALL.REL.NOINC `($__internal_5_$__cuda_sm70_shflsync_idx_p) ;  /* 0x000042c000007944 */ /* 0x03cfea0003c00000 */
        /* <DEDUP_REMOVED lines=8> */
.L_x_1631:
[----:B------:R-:W-:Y:S01]  /*12ae0*/  IMAD.MOV.U32 R143, RZ, RZ, R7 ;  /* 0x000000ffff8f7224 */ /* 0x000fe200078e0007 */
[----:B------:R-:W-:Y:S01]  /*12af0*/  MOV R252, 0x4 ;  /* 0x0000000400fc7802 */ /* 0x000fe20000000f00 */
[----:B-1----:R-:W-:Y:S01]  /*12b00*/  IMAD.MOV.U32 R3, RZ, RZ, 0x181f ;  /* 0x0000181fff037424 */ /* 0x002fe200078e00ff */
[----:B------:R-:W-:Y:S02]  /*12b10*/  MOV R2, 0x12b30 ;  /* 0x00012b3000027802 */ /* 0x000fe40000000f00 */
[----:B--2345:R-:W-:Y:S05]  /*12b20*/  CALL.REL.NOINC `($__internal_5_$__cuda_sm70_shflsync_idx_p) ;  /* 0x000041f000007944 */ /* 0x03cfea0003c00000 */
[----:B------:R-:W-:Y:S01]  /*12b30*/  MOV R9, R143 ;  /* 0x0000008f00097202 */ /* 0x000fe20000000f00 */
[----:B-1---5:R-:W-:Y:S05]  /*12b40*/  BRA `(.L_x_1729) ;  /* 0xfffeef4000007947 */ /* 0x022fea000383ffff */
.L_x_1632:
[----:B------:R-:W-:Y:S01]  /*12b50*/  IMAD.MOV.U32 R143, RZ, RZ, R8 ;  /* 0x000000ffff8f7224 */ /* 0x000fe200078e0008 */
[----:B------:R-:W-:Y:S01]  /*12b60*/  MOV R252, 0x4 ;  /* 0x0000000400fc7802 */ /* 0x000fe20000000f00 */
[----:B-1----:R-:W-:Y:S01]  /*12b70*/  IMAD.MOV.U32 R3, RZ, RZ, 0x181f ;  /* 0x0000181fff037424 */ /* 0x002fe200078e00ff */
[----:B------:R-:W-:Y:S02]  /*12b80*/  MOV R2, 0x12ba0 ;  /* 0x00012ba000027802 */ /* 0x000fe40000000f00 */
[----:B--2345:R-:W-:Y:S05]  /*12b90*/  CALL.REL.NOINC `($__internal_5_$__cuda_sm70_shflsync_idx_p) ;  /* 0x0000418000007944 */ /* 0x03cfea0003c00000 */
[----:B-----5:R-:W-:Y:S01]  /*12ba0*/  MOV R0, R143 ;  /* 0x0000008f00007202 */ /* 0x020fe20000000f00 */
[----:B-1----:R-:W-:Y:S05]  /*12bb0*/  BRA `(.L_x_1730) ;  /* 0xfffeeef000007947 */ /* 0x002fea000383ffff */
.L_x_1635:
        /* <DEDUP_REMOVED lines=13> */
.L_x_1638:
[----:B------:R-:W-:Y:S01]  /*12c90*/  IMAD.MOV.U32 R143, RZ, RZ, R7 ;  /* 0x000000ffff8f7224 */ /* 0x000fe200078e0007 */
[----:B------:R-:W-:Y:S01]  /*12ca0*/  MOV R252, 0x6 ;  /* 0x0000000600fc7802 */ /* 0x000fe20000000f00 */
[----:B-1----:R-:W-:Y:S01]  /*12cb0*/  IMAD.MOV.U32 R3, RZ, RZ, 0x181f ;  /* 0x0000181fff037424 */ /* 0x002fe200078e00ff */
[----:B------:R-:W-:Y:S02]  /*12cc0*/  MOV R2, 0x12ce0 ;  /* 0x00012ce000027802 */ /* 0x000fe40000000f00 */
[----:B--2345:R-:W-:Y:S05]  /*12cd0*/  CALL.REL.NOINC `($__internal_5_$__cuda_sm70_shflsync_idx_p) ;  /* 0x0000404000007944 */ /* 0x03cfea0003c00000 */
[----:B------:R-:W-:Y:S01]  /*12ce0*/  MOV R9, R143 ;  /* 0x0000008f00097202 */ /* 0x000fe20000000f00 */
[----:B-1---5:R-:W-:Y:S05]  /*12cf0*/  BRA `(.L_x_1732) ;  /* 0xfffef00000007947 */ /* 0x022fea000383ffff */
.L_x_1639:
[----:B------:R-:W-:Y:S01]  /*12d00*/  IMAD.MOV.U32 R143, RZ, RZ, R8 ;  /* 0x000000ffff8f7224 */ /* 0x000fe200078e0008 */
[----:B------:R-:W-:Y:S01]  /*12d10*/  MOV R252, 0x6 ;  /* 0x0000000600fc7802 */ /* 0x000fe20000000f00 */
[----:B-1----:R-:W-:Y:S01]  /*12d20*/  IMAD.MOV.U32 R3, RZ, RZ, 0x181f ;  /* 0x0000181fff037424 */ /* 0x002fe200078e00ff */
[----:B------:R-:W-:Y:S02]  /*12d30*/  MOV R2, 0x12d50 ;  /* 0x00012d5000027802 */ /* 0x000fe40000000f00 */
[----:B--2345:R-:W-:Y:S05]  /*12d40*/  CALL.REL.NOINC `($__internal_5_$__cuda_sm70_shflsync_idx_p) ;  /* 0x00003fd000007944 */ /* 0x03cfea0003c00000 */
[----:B-----5:R-:W-:Y:S01]  /*12d50*/  MOV R0, R143 ;  /* 0x0000008f00007202 */ /* 0x020fe20000000f00 */
[----:B-1----:R-:W-:Y:S05]  /*12d60*/  BRA `(.L_x_1733) ;  /* 0xfffeefb000007947 */ /* 0x002fea000383ffff */
.L_x_1642:
        /* <DEDUP_REMOVED lines=13> */
.L_x_1645:
[----:B------:R-:W-:Y:S01]  /*12e40*/  IMAD.MOV.U32 R143, RZ, RZ, R0 ;  /* 0x000000ffff8f7224 */ /* 0x000fe200078e0000 */
[----:B------:R-:W-:Y:S01]  /*12e50*/  MOV R252, RZ ;  /* 0x000000ff00fc7202 */ /* 0x000fe20000000f00 */
[----:B------:R-:W-:Y:S01]  /*12e60*/  IMAD.MOV.U32 R3, RZ, RZ, 0x181f ;  /* 0x0000181fff037424 */ /* 0x000fe200078e00ff */
[----:B------:R-:W-:Y:S02]  /*12e70*/  MOV R2, 0x12e90 ;  /* 0x00012e9000027802 */ /* 0x000fe40000000f00 */
[----:B------:R-:W-:Y:S05]  /*12e80*/  CALL.REL.NOINC `($__internal_5_$__cuda_sm70_shflsync_idx_p) ;  /* 0x00003e9000007944 */ /* 0x000fea0003c00000 */
[----:B------:R-:W-:Y:S01]  /*12e90*/  MOV R8, R143 ;  /* 0x0000008f00087202 */ /* 0x000fe20000000f00 */
[----:B-1---5:R-:W-:Y:S05]  /*12ea0*/  BRA `(.L_x_1735) ;  /* 0xffff095000007947 */ /* 0x022fea000383ffff */
.L_x_1646:
[----:B------:R-:W-:Y:S01]  /*12eb0*/  IMAD.MOV.U32 R143, RZ, RZ, R4 ;  /* 0x000000ffff8f7224 */ /* 0x000fe200078e0004 */
[----:B------:R-:W-:Y:S01]  /*12ec0*/  MOV R252, RZ ;  /* 0x000000ff00fc7202 */ /* 0x000fe20000000f00 */
[----:B------:R-:W-:Y:S01]  /*12ed0*/  IMAD.MOV.U32 R3, RZ, RZ, 0x181f ;  /* 0x0000181fff037424 */ /* 0x000fe200078e00ff */
[----:B------:R-:W-:Y:S02]  /*12ee0*/  MOV R2, 0x12f00 ;  /* 0x00012f0000027802 */ /* 0x000fe40000000f00 */
[----:B-12---:R-:W-:Y:S05]  /*12ef0*/  CALL.REL.NOINC `($__internal_5_$__cuda_sm70_shflsync_idx_p) ;  /* 0x00003e2000007944 */ /* 0x006fea0003c00000 */
[----:B------:R-:W-:Y:S01]  /*12f00*/  ISETP.GE.AND P2, PT, R250, c[0x0][0x1d4], PT ;  /* 0x00007500fa007a0c */ /* 0x000fe20003f46270 */
[----:B------:R-:W-:Y:S01]  /*12f10*/  IMAD.MOV.U32 R252, RZ, RZ, 0x1 ;  /* 0x00000001fffc7424 */ /* 0x000fe200078e00ff */
[----:B------:R-:W-:-:S02]  /*12f20*/  ISETP.GE.AND P0, PT, R251, c[0x0][0x1d4], PT ;  /* 0x00007500fb007a0c */ /* 0x000fc40003f06270 */
[C---:B------:R-:W-:Y:S02]  /*12f30*/  IADD3 R6, P6, R143.reuse, R67, RZ ;  /* 0x000000438f067210 */ /* 0x040fe40007fde0ff */
[----:B------:R-:W-:Y:S01]  /*12f40*/  IADD3 R2, P5, R143, R152, RZ ;  /* 0x000000988f027210 */ /* 0x000fe20007fbe0ff */
[----:B-----5:R-:W-:Y:S01]  /*12f50*/  IMAD.MOV.U32 R143, RZ, RZ, R0 ;  /* 0x000000ffff8f7224 */ /* 0x020fe200078e0000 */
        /* <DEDUP_REMOVED lines=8> */
[----:B--2---:R-:W-:Y:S01]  /*12fe0*/  SEL R6, RZ, 0x10, P2 ;  /* 0x00000010ff067807 */ /* 0x004fe20001000000 */
[----:B---3--:R-:W-:Y:S01]  /*12ff0*/  IMAD.MOV.U32 R3, RZ, RZ, 0x181f ;  /* 0x0000181fff037424 */ /* 0x008fe200078e00ff */
[----:B------:R-:W-:Y:S02]  /*13000*/  MOV R2, 0x13020 ;  /* 0x0001302000027802 */ /* 0x000fe40000000f00 */
[----:B-1----:R-:W-:Y:S05]  /*13010*/  CALL.REL.NOINC `($__internal_5_$__cuda_sm70_shflsync_idx_p) ;  /* 0x00003d0000007944 */ /* 0x002fea0003c00000 */
[----:B------:R-:W-:Y:S01]  /*13020*/  IMAD.MOV.U32 R7, RZ, RZ, R143 ;  /* 0x000000ffff077224 */ /* 0x000fe200078e008f */
[----:B------:R-:W-:Y:S01]  /*13030*/  MOV R252, 0x1 ;  /* 0x0000000100fc7802 */ /* 0x000fe20000000f00 */
[----:B------:R-:W-:Y:S01]  /*13040*/  IMAD.MOV.U32 R143, RZ, RZ, R4 ;  /* 0x000000ffff8f7224 */ /* 0x000fe200078e0004 */
[----:B------:R-:W-:-:S02]  /*13050*/  MOV R3, 0x181f ;  /* 0x0000181f00037802 */ /* 0x000fc40000000f00 */
[----:B------:R-:W-:Y:S02]  /*13060*/  MOV R2, 0x13080 ;  /* 0x0001308000027802 */ /* 0x000fe40000000f00 */
[----:B-1---5:R-:W-:Y:S05]  /*13070*/  CALL.REL.NOINC `($__internal_5_$__cuda_sm70_shflsync_idx_p) ;  /* 0x00003ca000007944 */ /* 0x022fea0003c00000 */
[----:B------:R-:W-:Y:S01]  /*13080*/  IADD3 R8, -R6, 0x10, RZ ;  /* 0x0000001006087810 */ /* 0x000fe20007ffe1ff */
[----:B------:R-:W-:Y:S01]  /*13090*/  IMAD.MOV.U32 R252, RZ, RZ, 0x2 ;  /* 0x00000002fffc7424 */ /* 0x000fe200078e00ff */
[----:B------:R-:W-:Y:S02]  /*130a0*/  IADD3 R2, -R5, 0x10, RZ ;  /* 0x0000001005027810 */ /* 0x000fe40007ffe1ff */
[----:B------:R-:W-:Y:S02]  /*130b0*/  LOP3.LUT R8, R8, 0xf, RZ, 0xc0, !PT ;  /* 0x0000000f08087812 */ /* 0x000fe400078ec0ff */
[----:B------:R-:W-:Y:S02]  /*130c0*/  ISETP.NE.U32.AND P6, PT, R6, RZ, PT ;  /* 0x000000ff0600720c */ /* 0x000fe40003fc5070 */
[----:B------:R-:W-:Y:S02]  /*130d0*/  IADD3 R8, P2, P0, R8, R143, R67 ;  /* 0x0000008f08087210 */ /* 0x000fe4000785e043 */
[----:B------:R-:W-:-:S02]  /*130e0*/  LOP3.LUT R2, R2, 0xf, RZ, 0xc0, !PT ;  /* 0x0000000f02027812 */ /* 0x000fc400078ec0ff */
[----:B------:R-:W-:Y:S02]  /*130f0*/  ISETP.NE.U32.AND P5, PT, R5, RZ, PT ;  /* 0x000000ff0500720c */ /* 0x000fe40003fa5070 */
[----:B------:R-:W-:Y:S02]  /*13100*/  IADD3.X R9, RZ, R7, R64, P2, P0 ;  /* 0x00000007ff097210 */ /* 0x000fe400017e0440 */
[----:B------:R-:W-:Y:S01]  /*13110*/  IADD3 R2, P2, P0, R2, R143, R152 ;  /* 0x0000008f02027210 */ /* 0x000fe2000785e098 */
[----:B-----5:R-:W-:Y:S02]  /*13120*/  IMAD.MOV.U32 R143, RZ, RZ, R0 ;  /* 0x000000ffff8f7224 */ /* 0x020fe400078e0000 */
[----:B------:R-:W-:Y:S01]  /*13130*/  @!PT LDS RZ, [RZ] ;  /* 0x00000000fffff984 */ /* 0x000fe20000000800 */
[----:B------:R-:W-:Y:S01]  /*13140*/  @!PT LDS RZ, [RZ] ;  /* 0x00000000fffff984 */ /* 0x000fe20000000800 */
[----:B------:R-:W-:Y:S01]  /*13150*/  @!PT LDS RZ, [RZ] ;  /* 0x00000000fffff984 */ /* 0x000fe20000000800 */
[----:B------:R2:W-:Y:S01]  /*13160*/  LDGSTS.E.BYPASS.LTC128B.128.ZFILL [R247+0x4900], [R8.64], P6 ;  /* 0x0490000008f77fae */ /* 0x0005e2000b141d46 */
[----:B------:R-:W-:-:S05]  /*13170*/  IADD3.X R3, RZ, R7, R65, P2, P0 ;  /* 0x00000007ff037210 */ /* 0x000fca00017e0441 */
[----:B------:R3:W-:Y:S02]  /*13180*/  LDGSTS.E.BYPASS.LTC128B.128.ZFILL [R247+0x6900], [R2.64], P5 ;  /* 0x0690000002f77fae */ /* 0x0007e4000a941d46 */
[----:B---3--:R-:W-:Y:S01]  /*13190*/  IMAD.MOV.U32 R3, RZ, RZ, 0x181f ;  /* 0x0000181fff037424 */ /* 0x008fe200078e00ff */
[----:B------:R-:W-:Y:S02]  /*131a0*/  MOV R2, 0x131c0 ;  /* 0x000131c000027802 */ /* 0x000fe40000000f00 */
[----:B-12---:R-:W-:Y:S05]  /*131b0*/  CALL.REL.NOINC `($__internal_5_$__cuda_sm70_shflsync_idx_p) ;  /* 0x00003b6000007944 */ /* 0x006fea0003c00000 */
[----:B------:R-:W-:Y:S01]  /*131c0*/  IMAD.MOV.U32 R7, RZ, RZ, R143 ;  /* 0x000000ffff077224 */ /* 0x000fe200078e008f */
[----:B------:R-:W-:Y:S01]  /*131d0*/  MOV R252, 0x2 ;  /* 0x0000000200fc7802 */ /* 0x000fe20000000f00 */
[----:B------:R-:W-:Y:S01]  /*131e0*/  IMAD.MOV.U32 R143, RZ, RZ, R4 ;  /* 0x000000ffff8f7224 */ /* 0x000fe200078e0004 */
[----:B------:R-:W-:Y:S02]  /*131f0*/  MOV R3, 0x181f ;  /* 0x0000181f00037802 */ /* 0x000fe40000000f00 */
[----:B------:R-:W-:Y:S02]  /*13200*/  MOV R2, 0x13220 ;  /* 0x0001322000027802 */ /* 0x000fe40000000f00 */
[----:B-1---5:R-:W-:Y:S05]  /*13210*/  CALL.REL.NOINC `($__internal_5_$__cuda_sm70_shflsync_idx_p) ;  /* 0x00003b0000007944 */ /* 0x022fea0003c00000 */
[----:B------:R-:W-:Y:S01]  /*13220*/  IADD3 R8, -R6, 0x10, RZ ;  /* 0x0000001006087810 */ /* 0x000fe20007ffe1ff */
[----:B------:R-:W-:Y:S01]  /*13230*/  IMAD.MOV.U32 R252, RZ, RZ, 0x3 ;  /* 0x00000003fffc7424 */ /* 0x000fe200078e00ff */
        /* <DEDUP_REMOVED lines=24> */
[----:B-----5:R-:W-:Y:S01]  /*133c0*/  MOV R0, R143 ;  /* 0x0000008f00007202 */ /* 0x020fe20000000f00 */
[----:B-1----:R-:W-:Y:S05]  /*133d0*/  BRA `(.L_x_1736) ;  /* 0xffff060000007947 */ /* 0x002fea000383ffff */
.L_x_1647:
[----:B------:R-:W-:Y:S01]  /*133e0*/  IMAD.MOV.U32 R143, RZ, RZ, R0 ;  /* 0x000000ffff8f7224 */ /* 0x000fe200078e0000 */
[----:B------:R-:W-:Y:S01]  /*133f0*/  MOV R252, RZ ;  /* 0x000000ff00fc7202 */ /* 0x000fe20000000f00 */
[----:B------:R-:W-:Y:S01]  /*13400*/  IMAD.MOV.U32 R3, RZ, RZ, 0x1c1f ;  /* 0x00001c1fff037424 */ /* 0x000fe200078e00ff */
[----:B------:R-:W-:-:S02]  /*13410*/  MOV R2, 0x13430 ;  /* 0x0001343000027802 */ /* 0x000fc40000000f00 */
[----:B------:R-:W-:Y:S05]  /*13420*/  CALL.REL.NOINC `($__internal_5_$__cuda_sm70_shflsync_idx_p) ;  /* 0x000038f000007944 */ /* 0x000fea0003c00000 */
[----:B------:R-:W-:Y:S01]  /*13430*/  MOV R2, R143 ;  /* 0x0000008f00027202 */ /* 0x000fe20000000f00 */
[----:B-1---5:R-:W-:Y:S05]  /*13440*/  BRA `(.L_x_1737) ;  /* 0xffff078000007947 */ /* 0x022fea000383ffff */
.L_x_1648:
[----:B------:R-:W-:Y:S01]  /*13450*/  IMAD.MOV.U32 R143, RZ, RZ, R0 ;  /* 0x000000ffff8f7224 */ /* 0x000fe200078e0000 */
[----:B------:R-:W-:Y:S01]  /*13460*/  MOV R252, 0x1 ;  /* 0x0000000100fc7802 */ /* 0x000fe20000000f00 */
[----:B------:R-:W-:Y:S01]  /*13470*/  IMAD.MOV.U32 R3, RZ, RZ, 0x1c1f ;  /* 0x00001c1fff037424 */ /* 0x000fe200078e00ff */
[----:B------:R-:W-:-:S02]  /*13480*/  MOV R2, 0x134a0 ;  /* 0x000134a000027802 */ /* 0x000fc40000000f00 */
[----:B-1----:R-:W-:Y:S05]  /*13490*/  CALL.REL.NOINC `($__internal_5_$__cuda_sm70_shflsync_idx_p) ;  /* 0x0000388000007944 */ /* 0x002fea0003c00000 */
[----:B------:R-:W-:Y:S02]  /*134a0*/  IMAD.IADD R2, R4, 0x1, R143 ;  /* 0x0000000104027824 */ /* 0x000fe400078e028f */
[----:B-----5:R-:W-:-:S02]  /*134b0*/  IMAD.MOV.U32 R143, RZ, RZ, R0 ;  /* 0x000000ffff8f7224 */ /* 0x020fc400078e0000 */
[----:B------:R-:W-:Y:S01]  /*134c0*/  IMAD.MOV.U32 R252, RZ, RZ, 0x2 ;  /* 0x00000002fffc7424 */ /* 0x000fe200078e00ff */
[----:B------:R-:W-:Y:S01]  /*134d0*/  IMNMX R2, R5, R2, PT ;  /* 0x0000000205027217 */ /* 0x000fe20003800200 */
[----:B------:R-:W-:-:S03]  /*134e0*/  IMAD.MOV.U32 R3, RZ, RZ, 0x1c1f ;  /* 0x00001c1fff037424 */ /* 0x000fc600078e00ff */
        /* <DEDUP_REMOVED lines=32> */
[----:B------:R-:W-:Y:S02]  /*136f0*/  MOV R2, 0x13710 ;  /* 0x0001371000027802 */ /* 0x000fe40000000f00 */
[----:B-1----:R-:W-:Y:S05]  /*13700*/  CALL.REL.NOINC `($__internal_5_$__cuda_sm70_shflsync_idx_p) ;  /* 0x0000361000007944 */ /* 0x002fea0003c00000 */
[----:B------:R-:W-:Y:S02]  /*13710*/  IMAD.IADD R2, R4, 0x1, R143 ;  /* 0x0000000104027824 */ /* 0x000fe400078e028f */
[----:B-----5:R-:W-:Y:S02]  /*13720*/  IMAD.MOV.U32 R143, RZ, RZ, R0 ;  /* 0x000000ffff8f7224 */ /* 0x020fe400078e0000 */
        /* <DEDUP_REMOVED lines=37> */
[----:B------:R-:W-:Y:S01]  /*13980*/  IMAD.IADD R4, R4, 0x1, R143 ;  /* 0x0000000104047824 */ /* 0x000fe200078e028f */
[----:B------:R-:W-:Y:S01]  /*13990*/  FMNMX.FTZ R136, R7, R8, !PT ;  /* 0x0000000807887209 */ /* 0x000fe20007810000 */
[----:B-----5:R-:W-:Y:S01]  /*139a0*/  IMAD.MOV.U32 R0, RZ, RZ, 0x2 ;  /* 0x00000002ff007424 */ /* 0x020fe200078e00ff */
[----:B------:R-:W-:Y:S02]  /*139b0*/  FMNMX.FTZ R135, R9, R10, !PT ;  /* 0x0000000a09877209 */ /* 0x000fe40007810000 */
[----:B------:R-:W-:Y:S02]  /*139c0*/  IMNMX R5, R5, R4, PT ;  /* 0x0000000405057217 */ /* 0x000fe40003800200 */
[----:B------:R-:W-:-:S02]  /*139d0*/  FMNMX.FTZ R136, R11, R136, !PT ;  /* 0x000000880b887209 */ /* 0x000fc40007810000 */
[C---:B------:R-:W-:Y:S02]  /*139e0*/  ISETP.GT.AND P6, PT, R5.reuse, RZ, PT ;  /* 0x000000ff0500720c */ /* 0x040fe40003fc4270 */
[C---:B------:R-:W-:Y:S02]  /*139f0*/  ISETP.GT.AND P5, PT, R5.reuse, 0x1, PT ;  /* 0x000000010500780c */ /* 0x040fe40003fa4270 */
[----:B------:R-:W-:Y:S02]  /*13a00*/  ISETP.GT.AND P2, PT, R5, 0x8, PT ;  /* 0x000000080500780c */ /* 0x000fe40003f44270 */
[----:B------:R-:W-:Y:S02]  /*13a10*/  FSEL R19, R102, -INF , P6 ;  /* 0xff80000066137808 */ /* 0x000fe40003000000 */
[----:B------:R-:W-:Y:S02]  /*13a20*/  FSEL R27, R103, -INF , P5 ;  /* 0xff800000671b7808 */ /* 0x000fe40002800000 */
[----:B------:R-:W-:-:S02]  /*13a30*/  ISETP.GT.AND P0, PT, R5, 0x9, PT ;  /* 0x000000090500780c */ /* 0x000fc40003f04270 */
[----:B------:R-:W-:Y:S02]  /*13a40*/  FSEL R32, R98, -INF , P2 ;  /* 0xff80000062207808 */ /* 0x000fe40001000000 */
[----:B------:R-:W-:Y:S02]  /*13a50*/  FMNMX.FTZ R134, R22, R24, !PT ;  /* 0x0000001816867209 */ /* 0x000fe40007810000 */
[----:B------:R-:W-:Y:S02]  /*13a60*/  FMNMX.FTZ R6, R19, R27, !PT ;  /* 0x0000001b13067209 */ /* 0x000fe40007810000 */
[----:B------:R-:W-:Y:S02]  /*13a70*/  FMNMX.FTZ R136, R12, R136, !PT ;  /* 0x000000880c887209 */ /* 0x000fe40007810000 */
[----:B------:R-:W-:Y:S02]  /*13a80*/  FSEL R33, R99, -INF , P0 ;  /* 0xff80000063217808 */ /* 0x000fe40000000000 */
[----:B------:R-:W-:-:S02]  /*13a90*/  ISETP.GT.AND P6, PT, R5, 0x10, PT ;  /* 0x000000100500780c */ /* 0x000fc40003fc4270 */
[----:B------:R-:W-:Y:S02]  /*13aa0*/  FMNMX.FTZ R135, R14, R135, !PT ;  /* 0x000000870e877209 */ /* 0x000fe40007810000 */
[----:B------:R-:W-:Y:S02]  /*13ab0*/  FMNMX.FTZ R134, R28, R134, !PT ;  /* 0x000000861c867209 */ /* 0x000fe40007810000 */
[----:B------:R-:W-:Y:S02]  /*13ac0*/  FMNMX.FTZ R6, R32, R6, !PT ;  /* 0x0000000620067209 */ /* 0x000fe40007810000 */
[----:B------:R-:W-:Y:S02]  /*13ad0*/  FMNMX.FTZ R136, R13, R136, !PT ;  /* 0x000000880d887209 */ /* 0x000fe40007810000 */
[----:B------:R-:W-:Y:S02]  /*13ae0*/  ISETP.GT.AND P5, PT, R5, 0x11, PT ;  /* 0x000000110500780c */ /* 0x000fe40003fa4270 */
[----:B------:R-:W-:-:S02]  /*13af0*/  FSEL R34, R94, -INF , P6 ;  /* 0xff8000005e227808 */ /* 0x000fc40003000000 */
        /* <DEDUP_REMOVED lines=65> */
[----:B------:R-:W-:Y:S01]  /*13f10*/  FMNMX.FTZ R135, R139, R135, !PT ;  /* 0x000000878b877209 */ /* 0x000fe20007810000 */
[----:B------:R-:W-:Y:S01]  /*13f20*/  IMAD.MOV.U32 R132, RZ, RZ, R136 ;  /* 0x000000ffff847224 */ /* 0x000fe200078e0088 */
[----:B------:R-:W-:-:S02]  /*13f30*/  FMNMX.FTZ R134, R131, R134, !PT ;  /* 0x0000008683867209 */ /* 0x000fc40007810000 */
[----:B------:R-:W-:Y:S02]  /*13f40*/  FMNMX.FTZ R6, R121, R6, !PT ;  /* 0x0000000679067209 */ /* 0x000fe40007810000 */
[----:B------:R-:W-:Y:S02]  /*13f50*/  FMNMX.FTZ R135, R130, R135, !PT ;  /* 0x0000008782877209 */ /* 0x000fe40007810000 */
[----:B------:R-:W-:Y:S02]  /*13f60*/  FMNMX.FTZ R134, R128, R134, !PT ;  /* 0x0000008680867209 */ /* 0x000fe40007810000 */
[----:B------:R-:W-:Y:S02]  /*13f70*/  FMNMX.FTZ R6, R120, R6, !PT ;  /* 0x0000000678067209 */ /* 0x000fe40007810000 */
[----:B------:R-:W-:Y:S02]  /*13f80*/  MOV R2, 0x13fa0 ;  /* 0x00013fa000027802 */ /* 0x000fe40000000f00 */
[----:B-1----:R-:W-:Y:S05]  /*13f90*/  CALL.REL.NOINC `($__internal_4_$__cuda_sm70_shflsync_bfly_p) ;  /* 0x00002d2000007944 */ /* 0x002fea0003c00000 */
[----:B------:R-:W-:Y:S01]  /*13fa0*/  FMNMX.FTZ R136, R136, R0, !PT ;  /* 0x0000000088887209 */ /* 0x000fe20007810000 */
[----:B------:R-:W-:Y:S01]  /*13fb0*/  IMAD.MOV.U32 R0, RZ, RZ, 0x1 ;  /* 0x00000001ff007424 */ /* 0x000fe200078e00ff */
[----:B------:R-:W-:-:S03]  /*13fc0*/  MOV R2, 0x13ff0 ;  /* 0x00013ff000027802 */ /* 0x000fc60000000f00 */
[----:B------:R-:W-:Y:S02]  /*13fd0*/  IMAD.MOV.U32 R132, RZ, RZ, R136 ;  /* 0x000000ffff847224 */ /* 0x000fe400078e0088 */
[----:B------:R-:W-:Y:S05]  /*13fe0*/  CALL.REL.NOINC `($__internal_4_$__cuda_sm70_shflsync_bfly_p) ;  /* 0x00002cd000007944 */ /* 0x000fea0003c00000 */
[----:B------:R-:W-:Y:S01]  /*13ff0*/  FMNMX.FTZ R136, R136, R0, !PT ;  /* 0x0000000088887209 */ /* 0x000fe20007810000 */
[----:B------:R-:W-:Y:S01]  /*14000*/  IMAD.MOV.U32 R132, RZ, RZ, R135 ;  /* 0x000000ffff847224 */ /* 0x000fe200078e0087 */
[----:B------:R-:W-:Y:S01]  /*14010*/  MOV R2, 0x14040 ;  /* 0x0001404000027802 */ /* 0x000fe20000000f00 */
[----:B------:R-:W-:Y:S02]  /*14020*/  IMAD.MOV.U32 R0, RZ, RZ, 0x2 ;  /* 0x00000002ff007424 */ /* 0x000fe400078e00ff */
[----:B------:R-:W-:Y:S05]  /*14030*/  CALL.REL.NOINC `($__internal_4_$__cuda_sm70_shflsync_bfly_p) ;  /* 0x00002c8000007944 */ /* 0x000fea0003c00000 */
        /* <DEDUP_REMOVED lines=25> */
[----:B------:R-:W-:Y:S01]  /*141d0*/  MOV R133, R0 ;  /* 0x0000000000857202 */ /* 0x000fe20000000f00 */
[----:B------:R-:W-:Y:S05]  /*141e0*/  BRA `(.L_x_1738) ;  /* 0xffff075000007947 */ /* 0x000fea000383ffff */
.L_x_1652:
[----:B------:R-:W-:Y:S01]  /*141f0*/  MOV R252, RZ ;  /* 0x000000ff00fc7202 */ /* 0x000fe20000000f00 */
[----:B------:R-:W-:Y:S01]  /*14200*/  IMAD.MOV.U32 R143, RZ, RZ, R0 ;  /* 0x000000ffff8f7224 */ /* 0x000fe200078e0000 */
[----:B------:R-:W-:Y:S01]  /*14210*/  MOV R2, 0x14240 ;  /* 0x0001424000027802 */ /* 0x000fe20000000f00 */
[----:B------:R-:W-:Y:S02]  /*14220*/  IMAD.MOV.U32 R3, RZ, RZ, 0x181f ;  /* 0x0000181fff037424 */ /* 0x000fe400078e00ff */
[----:B--2---:R-:W-:Y:S05]  /*14230*/  CALL.REL.NOINC `($__internal_5_$__cuda_sm70_shflsync_idx_p) ;  /* 0x00002ae000007944 */ /* 0x004fea0003c00000 */
[----:B------:R-:W-:Y:S01]  /*14240*/  MOV R7, R143 ;  /* 0x0000008f00077202 */ /* 0x000fe20000000f00 */
[----:B-1---5:R-:W-:-:S05]  /*14250*/  BRA `(.L_x_1739) ;  /* 0xffff282000007947 */ /* 0x022fca000383ffff */
.L_x_1653:
[----:B------:R-:W-:Y:S01]  /*14260*/  MOV R252, RZ ;  /* 0x000000ff00fc7202 */ /* 0x000fe20000000f00 */
[----:B------:R-:W-:Y:S01]  /*14270*/  IMAD.MOV.U32 R143, RZ, RZ, R4 ;  /* 0x000000ffff8f7224 */ /* 0x000fe200078e0004 */
[----:B------:R-:W-:Y:S01]  /*14280*/  MOV R2, 0x142b0 ;  /* 0x000142b000027802 */ /* 0x000fe20000000f00 */
[----:B------:R-:W-:Y:S02]  /*14290*/  IMAD.MOV.U32 R3, RZ, RZ, 0x181f ;  /* 0x0000181fff037424 */ /* 0x000fe400078e00ff */
[----:B-123--:R-:W-:Y:S05]  /*142a0*/  CALL.REL.NOINC `($__internal_5_$__cuda_sm70_shflsync_idx_p) ;  /* 0x00002a7000007944 */ /* 0x00efea0003c00000 */
[----:B------:R-:W-:Y:S01]  /*142b0*/  ISETP.GE.AND P5, PT, R250, c[0x0][0x1d4], PT ;  /* 0x00007500fa007a0c */ /* 0x000fe20003fa6270 */
[----:B------:R-:W-:Y:S01]  /*142c0*/  IMAD.MOV.U32 R252, RZ, RZ, 0x1 ;  /* 0x00000001fffc7424 */ /* 0x000fe200078e00ff */
[----:B------:R-:W-:Y:S02]  /*142d0*/  IADD3 R8, P2, R143, R12, RZ ;  /* 0x0000000c8f087210 */ /* 0x000fe40007f5e0ff */
[----:B------:R-:W-:Y:S03]  /*142e0*/  ISETP.GE.AND P0, PT, R251, c[0x0][0x1d4], PT ;  /* 0x00007500fb007a0c */ /* 0x000fe60003f06270 */
[----:B------:R-:W-:Y:S01]  /*142f0*/  IMAD.X R9, R7, 0x1, R5, P2 ;  /* 0x0000000107097824 */ /* 0x000fe200010e0605 */
[----:B------:R-:W-:Y:S01]  /*14300*/  IADD3 R2, P2, R143, R13, RZ ;  /* 0x0000000d8f027210 */ /* 0x000fe20007f5e0ff */
[----:B-----5:R-:W-:Y:S04]  /*14310*/  IMAD.MOV.U32 R143, RZ, RZ, R0 ;  /* 0x000000ffff8f7224 */ /* 0x020fe800078e0000 */
[----:B------:R-:W-:Y:S01]  /*14320*/  @!PT LDS RZ, [RZ] ;  /* 0x00000000fffff984 */ /* 0x000fe20000000800 */
[----:B------:R-:W-:Y:S01]  /*14330*/  @!PT LDS RZ, [RZ] ;  /* 0x00000000fffff984 */ /* 0x000fe20000000800 */
[----:B------:R-:W-:Y:S01]  /*14340*/  @!PT LDS RZ, [RZ] ;  /* 0x00000000fffff984 */ /* 0x000fe20000000800 */
[----:B------:R2:W-:Y:S01]  /*14350*/  LDGSTS.E.BYPASS.LTC128B.128 [R247+0x100], [R8.64], !P5 ;  /* 0x0010000008f77fae */ /* 0x0005e2000e901d46 */
[----:B------:R-:W-:Y:S01]  /*14360*/  IMAD.X R3, R7, 0x1, R6, P2 ;  /* 0x0000000107037824 */ /* 0x000fe200010e0606 */
[----:B------:R-:W-:Y:S04]  /*14370*/  SEL R7, RZ, 0x10, P0 ;  /* 0x00000010ff077807 */ /* 0x000fe80000000000 */
[----:B------:R3:W-:Y:S01]  /*14380*/  LDGSTS.E.BYPASS.LTC128B.128 [R247+0x2100], [R2.64], !P0 ;  /* 0x0210000002f77fae */ /* 0x0007e2000c101d46 */
[----:B--2---:R-:W-:Y:S02]  /*14390*/  SEL R8, RZ, 0x10, P5 ;  /* 0x00000010ff087807 */ /* 0x004fe40002800000 */
[----:B---3--:R-:W-:Y:S01]  /*143a0*/  MOV R2, 0x143d0 ;  /* 0x000143d000027802 */ /* 0x008fe20000000f00 */
[----:B------:R-:W-:Y:S02]  /*143b0*/  IMAD.MOV.U32 R3, RZ, RZ, 0x181f ;  /* 0x0000181fff037424 */ /* 0x000fe400078e00ff */
[----:B-1----:R-:W-:Y:S05]  /*143c0*/  CALL.REL.NOINC `($__internal_5_$__cuda_sm70_shflsync_idx_p) ;  /* 0x0000295000007944 */ /* 0x002fea0003c00000 */
[----:B------:R-:W-:Y:S01]  /*143d0*/  MOV R252, 0x1 ;  /* 0x0000000100fc7802 */ /* 0x000fe20000000f00 */
[----:B------:R-:W-:Y:S01]  /*143e0*/  IMAD.MOV.U32 R9, RZ, RZ, R143 ;  /* 0x000000ffff097224 */ /* 0x000fe200078e008f */
[----:B------:R-:W-:Y:S01]  /*143f0*/  MOV R3, 0x181f ;  /* 0x0000181f00037802 */ /* 0x000fe20000000f00 */
[----:B------:R-:W-:Y:S01]  /*14400*/  IMAD.MOV.U32 R143, RZ, RZ, R4 ;  /* 0x000000ffff8f7224 */ /* 0x000fe200078e0004 */
[----:B------:R-:W-:Y:S02]  /*14410*/  MOV R2, 0x14430 ;  /* 0x0001443000027802 */ /* 0x000fe40000000f00 */
[----:B-1---5:R-:W-:Y:S05]  /*14420*/  CALL.REL.NOINC `($__internal_5_$__cuda_sm70_shflsync_idx_p) ;  /* 0x000028f000007944 */ /* 0x022fea0003c00000 */
[C---:B------:R-:W-:Y:S01]  /*14430*/  IADD3 R2, -R8.reuse, 0x10, RZ ;  /* 0x0000001008027810 */ /* 0x040fe20007ffe1ff */
[----:B------:R-:W-:Y:S01]  /*14440*/  IMAD.MOV.U32 R252, RZ, RZ, 0x2 ;  /* 0x00000002fffc7424 */ /* 0x000fe200078e00ff */
[----:B------:R-:W-:Y:S02]  /*14450*/  ISETP.NE.U32.AND P5, PT, R8, RZ, PT ;  /* 0x000000ff0800720c */ /* 0x000fe40003fa5070 */
[----:B------:R-:W-:Y:S04]  /*14460*/  LOP3.LUT R2, R2, 0xf, RZ, 0xc0, !PT ;  /* 0x0000000f02027812 */ /* 0x000fe800078ec0ff */
[----:B------:R-:W-:Y:S04]  /*14470*/  IADD3 R2, P2, P0, R2, R143, R12 ;  /* 0x0000008f02027210 */ /* 0x000fe8000785e00c */
[----:B------:R-:W-:Y:S05]  /*14480*/  IADD3.X R3, RZ, R9, R5, P2, P0 ;  /* 0x00000009ff037210 */ /* 0x000fea00017e0405 */
[----:B------:R-:W-:Y:S01]  /*14490*/  @!PT LDS RZ, [RZ] ;  /* 0x00000000fffff984 */ /* 0x000fe20000000800 */
[----:B------:R-:W-:Y:S01]  /*144a0*/  @!PT LDS RZ, [RZ] ;  /* 0x00000000fffff984 */ /* 0x000fe20000000800 */
[----:B------:R-:W-:Y:S01]  /*144b0*/  @!PT LDS RZ, [RZ] ;  /* 0x00000000fffff984 */ /* 0x000fe20000000800 */
[----:B------:R2:W-:Y:S01]  /*144c0*/  LDGSTS.E.BYPASS.LTC128B.128.ZFILL [R247+0x900], [R2.64], P5 ;  /* 0x0090000002f77fae */ /* 0x0005e2000a941d46 */
[C---:B------:R-:W-:Y:S02]  /*144d0*/  ISETP.NE.U32.AND P5, PT, R7.reuse, RZ, PT ;  /* 0x000000ff0700720c */ /* 0x040fe40003fa5070 */
[----:B--2---:R-:W-:Y:S04]  /*144e0*/  IADD3 R2, -R7, 0x10, RZ ;  /* 0x0000001007027810 */ /* 0x004fe80007ffe1ff */
[----:B------:R-:W-:Y:S04]  /*144f0*/  LOP3.LUT R2, R2, 0xf, RZ, 0xc0, !PT ;  /* 0x0000000f02027812 */ /* 0x000fe800078ec0ff */
[----:B------:R-:W-:Y:S01]  /*14500*/  IADD3 R2, P2, P0, R2, R143, R13 ;  /* 0x0000008f02027210 */ /* 0x000fe2000785e00d */
[----:B-----5:R-:W-:Y:S03]  /*14510*/  IMAD.MOV.U32 R143, RZ, RZ, R0 ;  /* 0x000000ffff8f7224 */ /* 0x020fe600078e0000 */
[----:B------:R-:W-:Y:S05]  /*14520*/  IADD3.X R3, RZ, R9, R6, P2, P0 ;  /* 0x00000009ff037210 */ /* 0x000fea00017e0406 */
[----:B------:R2:W-:Y:S02]  /*14530*/  LDGSTS.E.BYPASS.LTC128B.128.ZFILL [R247+0x2900], [R2.64], P5 ;  /* 0x0290000002f77fae */ /* 0x0005e4000a941d46 */
[----:B--2---:R-:W-:Y:S01]  /*14540*/  MOV R2, 0x14570 ;  /* 0x0001457000027802 */ /* 0x004fe20000000f00 */
[----:B------:R-:W-:Y:S03]  /*14550*/  IMAD.MOV.U32 R3, RZ, RZ, 0x181f ;  /* 0x0000181fff037424 */ /* 0x000fe600078e00ff */
        /* <DEDUP_REMOVED lines=33> */
[----:B-----5:R-:W-:Y:S01]  /*14770*/  MOV R0, R143 ;  /* 0x0000008f00007202 */ /* 0x020fe20000000f00 */
[----:B-1----:R-:W-:-:S05]  /*14780*/  BRA `(.L_x_1740) ;  /* 0xffff24e000007947 */ /* 0x002fca000383ffff */
.L_x_1656:
[----:B------:R-:W-:Y:S01]  /*14790*/  MOV R252, RZ ;  /* 0x000000ff00fc7202 */ /* 0x000fe20000000f00 */
[----:B------:R-:W-:Y:S01]  /*147a0*/  IMAD.MOV.U32 R143, RZ, RZ, R0 ;  /* 0x000000ffff8f7224 */ /* 0x000fe200078e0000 */
[----:B------:R-:W-:Y:S01]  /*147b0*/  MOV R2, 0x147e0 ;  /* 0x000147e000027802 */ /* 0x000fe20000000f00 */
[----:B------:R-:W-:Y:S02]  /*147c0*/  IMAD.MOV.U32 R3, RZ, RZ, 0x181f ;  /* 0x0000181fff037424 */ /* 0x000fe400078e00ff */
[----:B------:R-:W-:Y:S05]  /*147d0*/  CALL.REL.NOINC `($__internal_5_$__cuda_sm70_shflsync_idx_p) ;  /* 0x0000254000007944 */ /* 0x000fea0003c00000 */
[----:B------:R-:W-:Y:S01]  /*147e0*/  MOV R135, R143 ;  /* 0x0000008f00877202 */ /* 0x000fe20000000f00 */
[----:B-1---5:R-:W-:-:S05]  /*147f0*/  BRA `(.L_x_1741) ;  /* 0xffff32b000007947 */ /* 0x022fca000383ffff */
.L_x_1657:
[----:B------:R-:W-:Y:S01]  /*14800*/  MOV R252, RZ ;  /* 0x000000ff00fc7202 */ /* 0x000fe20000000f00 */
[----:B------:R-:W-:Y:S01]  /*14810*/  IMAD.MOV.U32 R143, RZ, RZ, R132 ;  /* 0x000000ffff8f7224 */ /* 0x000fe200078e0084 */
[----:B------:R-:W-:Y:S01]  /*14820*/  MOV R2, 0x14850 ;  /* 0x0001485000027802 */ /* 0x000fe20000000f00 */
[----:B------:R-:W-:Y:S02]  /*14830*/  IMAD.MOV.U32 R3, RZ, RZ, 0x181f ;  /* 0x0000181fff037424 */ /* 0x000fe400078e00ff */
[----:B-12---:R-:W-:Y:S05]  /*14840*/  CALL.REL.NOINC `($__internal_5_$__cuda_sm70_shflsync_idx_p) ;  /* 0x000024d000007944 */ /* 0x006fea0003c00000 */
[----:B------:R-:W-:Y:S01]  /*14850*/  ISETP.GE.AND P5, PT, R250, c[0x0][0x1d4], PT ;  /* 0x00007500fa007a0c */ /* 0x000fe20003fa6270 */
[----:B------:R-:W-:Y:S01]  /*14860*/  IMAD.MOV.U32 R252, RZ, RZ, 0x1 ;  /* 0x00000001fffc7424 */ /* 0x000fe200078e00ff */
[----:B------:R-:W-:Y:S02]  /*14870*/  IADD3 R208, P2, R143, R141, RZ ;  /* 0x0000008d8fd07210 */ /* 0x000fe40007f5e0ff */
[----:B------:R-:W-:Y:S03]  /*14880*/  ISETP.GE.AND P0, PT, R251, c[0x0][0x1d4], PT ;  /* 0x00007500fb007a0c */ /* 0x000fe60003f06270 */
[----:B------:R-:W-:Y:S01]  /*14890*/  IMAD.X R209, R135, 0x1, R133, P2 ;  /* 0x0000000187d17824 */ /* 0x000fe200010e0685 */
[----:B------:R-:W-:Y:S01]  /*148a0*/  IADD3 R2, P2, R143, R210, RZ ;  /* 0x000000d28f027210 */ /* 0x000fe20007f5e0ff */
[----:B-----5:R-:W-:Y:S01]  /*148b0*/  IMAD.MOV.U32 R143, RZ, RZ, R0 ;  /* 0x000000ffff8f7224 */ /* 0x020fe200078e0000 */
[----:B------:R-:W-:Y:S03]  /*148c0*/  SEL R136, RZ, 0x10, P0 ;  /* 0x00000010ff887807 */ /* 0x000fe60000000000 */
[----:B------:R-:W-:Y:S01]  /*148d0*/  @!PT LDS RZ, [RZ] ;  /* 0x00000000fffff984 */ /* 0x000fe20000000800 */
[----:B------:R-:W-:Y:S01]  /*148e0*/  @!PT LDS RZ, [RZ] ;  /* 0x00000000fffff984 */ /* 0x000fe20000000800 */
[----:B------:R-:W-:Y:S01]  /*148f0*/  @!PT LDS RZ, [RZ] ;  /* 0x00000000fffff984 */ /* 0x000fe20000000800 */
[----:B------:R2:W-:Y:S01]  /*14900*/  LDGSTS.E.BYPASS.LTC128B.128 [R247+0x4100], [R208.64], !P5 ;  /* 0x04100000d0f77fae */ /* 0x0005e2000e901d46 */
[----:B------:R-:W-:Y:S01]  /*14910*/  IMAD.X R3, R135, 0x1, R134, P2 ;  /* 0x0000000187037824 */ /* 0x000fe200010e0686 */
[----:B------:R-:W-:Y:S04]  /*14920*/  SEL R135, RZ, 0x10, P5 ;  /* 0x00000010ff877807 */ /* 0x000fe80002800000 */
[----:B------:R3:W-:Y:S02]  /*14930*/  LDGSTS.E.BYPASS.LTC128B.128 [R247+0x6100], [R2.64], !P0 ;  /* 0x0610000002f77fae */ /* 0x0007e4000c101d46 */
[----:B---3--:R-:W-:Y:S01]  /*14940*/  MOV R2, 0x14970 ;  /* 0x0001497000027802 */ /* 0x008fe20000000f00 */
[----:B------:R-:W-:Y:S02]  /*14950*/  IMAD.MOV.U32 R3, RZ, RZ, 0x181f ;  /* 0x0000181fff037424 */ /* 0x000fe400078e00ff */
[----:B-12---:R-:W-:Y:S05]  /*14960*/  CALL.REL.NOINC `($__internal_5_$__cuda_sm70_shflsync_idx_p) ;  /* 0x000023b000007944 */ /* 0x006fea0003c00000 */
        /* <DEDUP_REMOVED lines=53> */
[----:B-----5:R-:W-:Y:S01]  /*14cc0*/  IMAD.MOV.U32 R0, RZ, RZ, R143 ;  /* 0x000000ffff007224 */ /* 0x020fe200078e008f */
[----:B------:R-:W-:Y:S01]  /*14cd0*/  MOV R3, 0x181f ;  /* 0x0000181f00037802 */ /* 0x000fe20000000f00 */
[----:B------:R-:W-:Y:S01]  /*14ce0*/  IMAD.MOV.U32 R143, RZ, RZ, R132 ;  /* 0x000000ffff8f7224 */ /* 0x000fe200078e0084 */
[----:B------:R-:W-:Y:S02]  /*14cf0*/  MOV R2, 0x14d10 ;  /* 0x00014d1000027802 */ /* 0x000fe40000000f00 */
[----:B-1----:R-:W-:Y:S05]  /*14d00*/  CALL.REL.NOINC `($__internal_5_$__cuda_sm70_shflsync_idx_p) ;  /* 0x0000201000007944 */ /* 0x002fea0003c00000 */
[----:B------:R-:W-:Y:S01]  /*14d10*/  MOV R132, R143 ;  /* 0x0000008f00847202 */ /* 0x000fe20000000f00 */
[----:B-1---5:R-:W-:-:S05]  /*14d20*/  BRA `(.L_x_1742) ;  /* 0xffff2f6000007947 */ /* 0x022fca000383ffff */
.L_x_1658:
[----:B------:R-:W-:Y:S01]  /*14d30*/  MOV R252, RZ ;  /* 0x000000ff00fc7202 */ /* 0x000fe20000000f00 */
[----:B------:R-:W-:Y:S01]  /*14d40*/  IMAD.MOV.U32 R143, RZ, RZ, R132 ;  /* 0x000000ffff8f7224 */ /* 0x000fe200078e0084 */
[----:B------:R-:W-:Y:S01]  /*14d50*/  MOV R2, 0x14d80 ;  /* 0x00014d8000027802 */ /* 0x000fe20000000f00 */
[----:B------:R-:W-:Y:S02]  /*14d60*/  IMAD.MOV.U32 R3, RZ, RZ, 0x1c1f ;  /* 0x00001c1fff037424 */ /* 0x000fe400078e00ff */
[----:B--2---:R-:W-:Y:S05]  /*14d70*/  CALL.REL.NOINC `($__internal_5_$__cuda_sm70_shflsync_idx_p) ;  /* 0x00001fa000007944 */ /* 0x004fea0003c00000 */
[----:B-----5:R-:W-:Y:S01]  /*14d80*/  MOV R0, R143 ;  /* 0x0000008f00007202 */ /* 0x020fe20000000f00 */
[----:B-1----:R-:W-:-:S05]  /*14d90*/  BRA `(.L_x_1743) ;  /* 0xffff30e000007947 */ /* 0x002fca000383ffff */
.L_x_1659:
[----:B------:R-:W-:Y:S01]  /*14da0*/  MOV R252, 0x1 ;  /* 0x0000000100fc7802 */ /* 0x000fe20000000f00 */
[----:B------:R-:W-:Y:S01]  /*14db0*/  IMAD.MOV.U32 R143, RZ, RZ, R132 ;  /* 0x000000ffff8f7224 */ /* 0x000fe200078e0084 */
[----:B------:R-:W-:Y:S01]  /*14dc0*/  MOV R2, 0x14df0 ;  /* 0x00014df000027802 */ /* 0x000fe20000000f00 */
[----:B------:R-:W-:Y:S02]  /*14dd0*/  IMAD.MOV.U32 R3, RZ, RZ, 0x1c1f ;  /* 0x00001c1fff037424 */ /* 0x000fe400078e00ff */
[----:B-12---:R-:W-:Y:S05]  /*14de0*/  CALL.REL.NOINC `($__internal_5_$__cuda_sm70_shflsync_idx_p) ;  /* 0x00001f3000007944 */ /* 0x006fea0003c00000 */
[----:B------:R-:W-:Y:S01]  /*14df0*/  MOV R2, 0x15050 ;  /* 0x0001505000027802 */ /* 0x000fe20000000f00 */
[----:B------:R-:W-:Y:S02]  /*14e00*/  IMAD.IADD R143, R133, 0x1, R143 ;  /* 0x00000001858f7824 */ /* 0x000fe400078e028f */
[----:B------:R-:W-:Y:S02]  /*14e10*/  IMAD.MOV.U32 R252, RZ, RZ, 0x2 ;  /* 0x00000002fffc7424 */ /* 0x000fe400078e00ff */
[----:B------:R-:W-:Y:S01]  /*14e20*/  IMAD.MOV.U32 R3, RZ, RZ, 0x1c1f ;  /* 0x00001c1fff037424 */ /* 0x000fe200078e00ff */
        /* <DEDUP_REMOVED lines=27> */
[----:B------:R-:W-:Y:S01]  /*14fe0*/  ISETP.GT.AND P0, PT, R143, 0x39, PT ;  /* 0x000000398f00780c */ /* 0x000fe20003f04270 */
[----:B------:R-:W-:Y:S01]  /*14ff0*/  IMAD.MOV.U32 R143, RZ, RZ, R132 ;  /* 0x000000ffff8f7224 */ /* 0x000fe200078e0084 */
[----:B------:R-:W-:Y:S02]  /*15000*/  FSEL R54, R54, -INF , P6 ;  /* 0xff80000036367808 */ /* 0x000fe40003000000 */
[----:B------:R-:W-:Y:S02]  /*15010*/  FSEL R55, R55, -INF , P5 ;  /* 0xff80000037377808 */ /* 0x000fe40002800000 */
[----:B------:R-:W-:Y:S02]  /*15020*/  FSEL R66, R66, -INF , P2 ;  /* 0xff80000042427808 */ /* 0x000fe40001000000 */
[----:B------:R-:W-:Y:S02]  /*15030*/  FSEL R67, R67, -INF , P0 ;  /* 0xff80000043437808 */ /* 0x000fe40000000000 */
[----:B-1---5:R-:W-:Y:S05]  /*15040*/  CALL.REL.NOINC `($__internal_5_$__cuda_sm70_shflsync_idx_p) ;  /* 0x00001cd000007944 */ /* 0x022fea0003c00000 */
[----:B------:R-:W-:Y:S01]  /*15050*/  MOV R2, 0x152b0 ;  /* 0x000152b000027802 */ /* 0x000fe20000000f00 */
[----:B------:R-:W-:Y:S02]  /*15060*/  IMAD.IADD R143, R133, 0x1, R143 ;  /* 0x00000001858f7824 */ /* 0x000fe400078e028f */
[----:B------:R-:W-:Y:S02]  /*15070*/  IMAD.MOV.U32 R252, RZ, RZ, 0x3 ;  /* 0x00000003fffc7424 */ /* 0x000fe400078e00ff */
[----:B------:R-:W-:Y:S01]  /*15080*/  IMAD.MOV.U32 R3, RZ, RZ, 0x1c1f ;  /* 0x00001c1fff037424 */ /* 0x000fe200078e00ff */
[C---:B------:R-:W-:Y:S02]  /*15090*/  ISETP.GT.AND P6, PT, R143.reuse, RZ, PT ;  /* 0x000000ff8f00720c */ /* 0x040fe40003fc4270 */
[C---:B------:R-:W-:Y:S02]  /*150a0*/  ISETP.GT.AND P5, PT, R143.reuse, 0x1, PT ;  /* 0x000000018f00780c */ /* 0x040fe40003fa4270 */
[C---:B------:R-:W-:Y:S02]  /*150b0*/  ISETP.GT.AND P2, PT, R143.reuse, 0x8, PT ;  /* 0x000000088f00780c */ /* 0x040fe40003f44270 */
        /* <DEDUP_REMOVED lines=24> */
[----:B------:R-:W-:Y:S01]  /*15240*/  ISETP.GT.AND P0, PT, R143, 0x39, PT ;  /* 0x000000398f00780c */ /* 0x000fe20003f04270 */
[----:B------:R-:W-:Y:S01]  /*15250*/  IMAD.MOV.U32 R143, RZ, RZ, R132 ;  /* 0x000000ffff8f7224 */ /* 0x000fe200078e0084 */
[----:B------:R-:W-:Y:S02]  /*15260*/  FSEL R56, R56, -INF , P6 ;  /* 0xff80000038387808 */ /* 0x000fe40003000000 */
[----:B------:R-:W-:Y:S02]  /*15270*/  FSEL R57, R57, -INF , P5 ;  /* 0xff80000039397808 */ /* 0x000fe40002800000 */
[----:B------:R-:W-:Y:S02]  /*15280*/  FSEL R60, R60, -INF , P2 ;  /* 0xff8000003c3c7808 */ /* 0x000fe40001000000 */
[----:B------:R-:W-:Y:S02]  /*15290*/  FSEL R61, R61, -INF , P0 ;  /* 0xff8000003d3d7808 */ /* 0x000fe40000000000 */
[----:B-1---5:R-:W-:Y:S05]  /*152a0*/  CALL.REL.NOINC `($__internal_5_$__cuda_sm70_shflsync_idx_p) ;  /* 0x00001a7000007944 */ /* 0x022fea0003c00000 */
[----:B------:R-:W-:Y:S01]  /*152b0*/  FMNMX.FTZ R132, R4, R137, !PT ;  /* 0x0000008904847209 */ /* 0x000fe20007810000 */
[----:B------:R-:W-:Y:S01]  /*152c0*/  IMAD.IADD R133, R133, 0x1, R143 ;  /* 0x0000000185857824 */ /* 0x000fe200078e028f */
[----:B------:R-:W-:Y:S01]  /*152d0*/  FMNMX.FTZ R7, R6, R138, !PT ;  /* 0x0000008a06077209 */ /* 0x000fe20007810000 */
[----:B-----5:R-:W-:Y:S01]  /*152e0*/  IMAD.MOV.U32 R0, RZ, RZ, 0x2 ;  /* 0x00000002ff007424 */ /* 0x020fe200078e00ff */
[----:B------:R-:W-:Y:S02]  /*152f0*/  FMNMX.FTZ R8, R16, R139, !PT ;  /* 0x0000008b10087209 */ /* 0x000fe40007810000 */
        /* <DEDUP_REMOVED lines=97> */
[----:B------:R-:W-:Y:S02]  /*15910*/  MOV R2, 0x15930 ;  /* 0x0001593000027802 */ /* 0x000fe40000000f00 */
        /* <DEDUP_REMOVED lines=28> */
[----:B------:R-:W-:-:S05]  /*15ae0*/  BRA `(.L_x_1744) ;  /* 0xffff310000007947 */ /* 0x000fca000383ffff */
.L_x_1662:
[----:B-1--4-:R-:W-:Y:S01]  /*15af0*/  MOV R252, RZ ;  /* 0x000000ff00fc7202 */ /* 0x012fe20000000f00 */
[----:B------:R-:W-:Y:S01]  /*15b00*/  IMAD.MOV.U32 R143, RZ, RZ, R36 ;  /* 0x000000ffff8f7224 */ /* 0x000fe200078e0024 */
[----:B------:R-:W-:Y:S01]  /*15b10*/  MOV R2, 0x15b40 ;  /* 0x00015b4000027802 */ /* 0x000fe20000000f00 */
[----:B------:R-:W-:Y:S02]  /*15b20*/  IMAD.MOV.U32 R3, RZ, RZ, 0x181f ;  /* 0x0000181fff037424 */ /* 0x000fe400078e00ff */
[----:B------:R-:W-:Y:S05]  /*15b30*/  CALL.REL.NOINC `($__internal_5_$__cuda_sm70_shflsync_idx_p) ;  /* 0x000011e000007944 */ /* 0x000fea0003c00000 */
[----:B------:R-:W-:Y:S01]  /*15b40*/  MOV R29, R143 ;  /* 0x0000008f001d7202 */ /* 0x000fe20000000f00 */
[----:B-1---5:R-:W-:-:S05]  /*15b50*/  BRA `(.L_x_1745) ;  /* 0xffff5a4000007947 */ /* 0x022fca000383ffff */
.L_x_1665:
[----:B------:R-:W-:Y:S01]  /*15b60*/  MOV R252, RZ ;  /* 0x000000ff00fc7202 */ /* 0x000fe20000000f00 */
[----:B------:R-:W-:Y:S01]  /*15b70*/  IMAD.MOV.U32 R143, RZ, RZ, R0 ;  /* 0x000000ffff8f7224 */ /* 0x000fe200078e0000 */
[----:B------:R-:W-:Y:S01]  /*15b80*/  MOV R2, 0x15bb0 ;  /* 0x00015bb000027802 */ /* 0x000fe20000000f00 */
[----:B------:R-:W-:Y:S02]  /*15b90*/  IMAD.MOV.U32 R3, RZ, RZ, 0x181f ;  /* 0x0000181fff037424 */ /* 0x000fe400078e00ff */
[----:B------:R-:W-:Y:S05]  /*15ba0*/  CALL.REL.NOINC `($__internal_5_$__cuda_sm70_shflsync_idx_p) ;  /* 0x0000117000007944 */ /* 0x000fea0003c00000 */
[----:B------:R-:W-:Y:S01]  /*15bb0*/  MOV R135, R143 ;  /* 0x0000008f00877202 */ /* 0x000fe20000000f00 */
[----:B-1---5:R-:W-:-:S05]  /*15bc0*/  BRA `(.L_x_1746) ;  /* 0xffff699000007947 */ /* 0x022fca000383ffff */
.L_x_1666:
[----:B------:R-:W-:Y:S01]  /*15bd0*/  MOV R252, RZ ;  /* 0x000000ff00fc7202 */ /* 0x000fe20000000f00 */
[----:B------:R-:W-:Y:S01]  /*15be0*/  IMAD.MOV.U32 R143, RZ, RZ, R132 ;  /* 0x000000ffff8f7224 */ /* 0x000fe200078e0084 */
[----:B------:R-:W-:Y:S01]  /*15bf0*/  MOV R2, 0x15c20 ;  /* 0x00015c2000027802 */ /* 0x000fe20000000f00 */
[----:B------:R-:W-:Y:S02]  /*15c00*/  IMAD.MOV.U32 R3, RZ, RZ, 0x181f ;  /* 0x0000181fff037424 */ /* 0x000fe400078e00ff */
[----:B-12---:R-:W-:Y:S05]  /*15c10*/  CALL.REL.NOINC `($__internal_5_$__cuda_sm70_shflsync_idx_p) ;  /* 0x0000110000007944 */ /* 0x006fea0003c00000 */
[C---:B------:R-:W-:Y:S01]  /*15c20*/  IADD3 R208, -R245.reuse, 0x10, RZ ;  /* 0x00000010f5d07810 */ /* 0x040fe20007ffe1ff */
[----:B------:R-:W-:Y:S01]  /*15c30*/  IMAD.MOV.U32 R252, RZ, RZ, 0x1 ;  /* 0x00000001fffc7424 */ /* 0x000fe200078e00ff */
[----:B------:R-:W-:Y:S02]  /*15c40*/  ISETP.NE.U32.AND P2, PT, R245, RZ, PT ;  /* 0x000000fff500720c */ /* 0x000fe40003f45070 */
[----:B------:R-:W-:Y:S04]  /*15c50*/  LOP3.LUT R208, R208, 0xf, RZ, 0xc0, !PT ;  /* 0x0000000fd0d07812 */ /* 0x000fe800078ec0ff */
[----:B------:R-:W-:Y:S04]  /*15c60*/  IADD3 R208, P5, P4, R208, R143, R141 ;  /* 0x0000008fd0d07210 */ /* 0x000fe80007cbe08d */
[----:B------:R-:W-:Y:S02]  /*15c70*/  IADD3.X R209, RZ, R135, R133, P5, P4 ;  /* 0x00000087ffd17210 */ /* 0x000fe40002fe8485 */
[----:B------:R-:W-:Y:S01]  /*15c80*/  IADD3 R2, P4, R143, R210, RZ ;  /* 0x000000d28f027210 */ /* 0x000fe20007f9e0ff */
[----:B-----5:R-:W-:Y:S02]  /*15c90*/  IMAD.MOV.U32 R143, RZ, RZ, R0 ;  /* 0x000000ffff8f7224 */ /* 0x020fe400078e0000 */
[----:B------:R-:W-:Y:S01]  /*15ca0*/  @!PT LDS RZ, [RZ] ;  /* 0x00000000fffff984 */ /* 0x000fe20000000800 */
[----:B------:R-:W-:Y:S01]  /*15cb0*/  @!PT LDS RZ, [RZ] ;  /* 0x00000000fffff984 */ /* 0x000fe20000000800 */
[----:B------:R-:W-:Y:S01]  /*15cc0*/  @!PT LDS RZ, [RZ] ;  /* 0x00000000fffff984 */ /* 0x000fe20000000800 */
[----:B------:R2:W-:Y:S02]  /*15cd0*/  LDGSTS.E.BYPASS.LTC128B.128.ZFILL [R247+0x4100], [R208.64], P2 ;  /* 0x04100000d0f77fae */ /* 0x0005e40009141d46 */
[----:B------:R-:W-:Y:S05]  /*15ce0*/  IMAD.X R3, R135, 0x1, R134, P4 ;  /* 0x0000000187037824 */ /* 0x000fea00020e0686 */
        /* <DEDUP_REMOVED lines=58> */
.L_x_1667:
[----:B------:R-:W-:Y:S02]  /*16090*/  MOV R0, 0x2 ;  /* 0x0000000200007802 */ /* 0x000fe40000000f00 */
[----:B------:R-:W-:Y:S02]  /*160a0*/  MOV R2, 0x160c0 ;  /* 0x000160c000027802 */ /* 0x000fe40000000f00 */
        /* <DEDUP_REMOVED lines=33> */
.L_x_1669:
[----:B------:R2:W5:Y:S01]  /*162c0*/  LDL R132, [R1+0x4] ;  /* 0x0000040001847983 */ /* 0x0005620000100800 */
[----:B-1----:R-:W-:-:S02]  /*162d0*/  MOV R0, 0x2 ;  /* 0x0000000200007802 */ /* 0x002fc40000000f00 */
[----:B------:R-:W-:Y:S02]  /*162e0*/  MOV R2, 0x16300 ;  /* 0x0001630000027802 */ /* 0x000fe40000000f00 */
[----:B--2--5:R-:W-:Y:S05]  /*162f0*/  CALL.REL.NOINC `($__internal_4_$__cuda_sm70_shflsync_bfly_p) ;  /* 0x000009c000007944 */ /* 0x024fea0003c00000 */
[----:B------:R-:W-:Y:S01]  /*16300*/  MOV R6, R0 ;  /* 0x0000000000067202 */ /* 0x000fe20000000f00 */
[----:B------:R-:W-:Y:S05]  /*16310*/  BRA `(.L_x_1749) ;  /* 0xffff902000007947 */ /* 0x000fea000383ffff */
.L_x_1670:
[----:B------:R-:W-:Y:S01]  /*16320*/  IMAD.MOV.U32 R132, RZ, RZ, R6 ;  /* 0x000000ffff847224 */ /* 0x000fe200078e0006 */
[----:B------:R-:W-:Y:S02]  /*16330*/  MOV R0, 0x1 ;  /* 0x0000000100007802 */ /* 0x000fe40000000f00 */
[----:B------:R-:W-:Y:S02]  /*16340*/  MOV R2, 0x16360 ;  /* 0x0001636000027802 */ /* 0x000fe40000000f00 */
[----:B------:R-:W-:Y:S05]  /*16350*/  CALL.REL.NOINC `($__internal_4_$__cuda_sm70_shflsync_bfly_p) ;  /* 0x0000096000007944 */ /* 0x000fea0003c00000 */
[----:B------:R1:W5:Y:S01]  /*16360*/  LDL R132, [R1] ;  /* 0x0000000001847983 */ /* 0x0003620000100800 */
[----:B------:R-:W-:Y:S01]  /*16370*/  FADD.FTZ R6, R6, R0 ;  /* 0x0000000006067221 */ /* 0x000fe20000010000 */
[----:B------:R-:W-:Y:S02]  /*16380*/  MOV R0, 0x2 ;  /* 0x0000000200007802 */ /* 0x000fe40000000f00 */
[----:B------:R-:W-:Y:S02]  /*16390*/  MOV R2, 0x163b0 ;  /* 0x000163b000027802 */ /* 0x000fe40000000f00 */
[----:B-1---5:R-:W-:Y:S05]  /*163a0*/  CALL.REL.NOINC `($__internal_4_$__cuda_sm70_shflsync_bfly_p) ;  /* 0x0000091000007944 */ /* 0x022fea0003c00000 */
[----:B------:R-:W2:Y:S02]  /*163b0*/  LDL.LU R2, [R1] ;  /* 0x0000000001027983 */ /* 0x000ea40000300800 */
[----:B--2---:R-:W-:Y:S01]  /*163c0*/  FADD.FTZ R5, R2, R0 ;  /* 0x0000000002057221 */ /* 0x004fe20000010000 */
[----:B------:R-:W-:-:S02]  /*163d0*/  MOV R0, 0x1 ;  /* 0x0000000100007802 */ /* 0x000fc40000000f00 */
[----:B------:R-:W-:Y:S02]  /*163e0*/  MOV R2, 0x16410 ;  /* 0x0001641000027802 */ /* 0x000fe40000000f00 */
[----:B------:R-:W-:Y:S02]  /*163f0*/  MOV R132, R5 ;  /* 0x0000000500847202 */ /* 0x000fe40000000f00 */
[----:B------:R-:W-:Y:S05]  /*16400*/  CALL.REL.NOINC `($__internal_4_$__cuda_sm70_shflsync_bfly_p) ;  /* 0x000008b000007944 */ /* 0x000fea0003c00000 */
[----:B------:R1:W5:Y:S01]  /*16410*/  LDL R132, [R1+0x8] ;  /* 0x0000080001847983 */ /* 0x0003620000100800 */
[----:B------:R-:W-:Y:S01]  /*16420*/  FADD.FTZ R5, R5, R0 ;  /* 0x0000000005057221 */ /* 0x000fe20000010000 */
[----:B------:R-:W-:Y:S02]  /*16430*/  MOV R0, 0x2 ;  /* 0x0000000200007802 */ /* 0x000fe40000000f00 */
[----:B------:R-:W-:Y:S02]  /*16440*/  MOV R2, 0x16460 ;  /* 0x0001646000027802 */ /* 0x000fe40000000f00 */
[----:B-1---5:R-:W-:Y:S05]  /*16450*/  CALL.REL.NOINC `($__internal_4_$__cuda_sm70_shflsync_bfly_p) ;  /* 0x0000086000007944 */ /* 0x022fea0003c00000 */
[----:B------:R-:W2:Y:S02]  /*16460*/  LDL.LU R2, [R1+0x8] ;  /* 0x0000080001027983 */ /* 0x000ea40000300800 */
[----:B--2---:R-:W-:Y:S01]  /*16470*/  FADD.FTZ R4, R2, R0 ;  /* 0x0000000002047221 */ /* 0x004fe20000010000 */
[----:B------:R-:W-:Y:S02]  /*16480*/  MOV R0, 0x1 ;  /* 0x0000000100007802 */ /* 0x000fe40000000f00 */
[----:B------:R-:W-:-:S02]  /*16490*/  MOV R2, 0x164c0 ;  /* 0x000164c000027802 */ /* 0x000fc40000000f00 */
        /* <DEDUP_REMOVED lines=10> */
[----:B------:R-:W-:Y:S02]  /*16540*/  MOV R2, 0x16570 ;  /* 0x0001657000027802 */ /* 0x000fe40000000f00 */
[----:B------:R-:W-:-:S02]  /*16550*/  MOV R132, R7 ;  /* 0x0000000700847202 */ /* 0x000fc40000000f00 */
[----:B------:R-:W-:Y:S05]  /*16560*/  CALL.REL.NOINC `($__internal_4_$__cuda_sm70_shflsync_bfly_p) ;  /* 0x0000075000007944 */ /* 0x000fea0003c00000 */
[----:B------:R-:W-:Y:S01]  /*16570*/  MOV R8, R0 ;  /* 0x0000000000087202 */ /* 0x000fe20000000f00 */
[----:B------:R-:W-:Y:S05]  /*16580*/  BRA `(.L_x_1750) ;  /* 0xffff8ee000007947 */ /* 0x000fea000383ffff */
.L_x_1693:
[----:B------:R-:W-:Y:S01]  /*16590*/  IMAD.MOV.U32 R143, RZ, RZ, R7 ;  /* 0x000000ffff8f7224 */ /* 0x000fe200078e0007 */
[----:B------:R-:W-:Y:S01]  /*165a0*/  MOV R252, RZ ;  /* 0x000000ff00fc7202 */ /* 0x000fe20000000f00 */
[----:B------:R-:W-:Y:S01]  /*165b0*/  IMAD.MOV.U32 R3, RZ, RZ, 0x181f ;  /* 0x0000181fff037424 */ /* 0x000fe200078e00ff */
[----:B------:R-:W-:-:S02]  /*165c0*/  MOV R2, 0x165e0 ;  /* 0x000165e000027802 */ /* 0x000fc40000000f00 */
[----:B------:R-:W-:Y:S05]  /*165d0*/  CALL.REL.NOINC `($__internal_5_$__cuda_sm70_shflsync_idx_p) ;  /* 0x0000074000007944 */ /* 0x000fea0003c00000 */
[----:B------:R-:W-:Y:S01]  /*165e0*/  MOV R9, R143 ;  /* 0x0000008f00097202 */ /* 0x000fe20000000f00 */
[----:B-1---5:R-:W-:Y:S05]  /*165f0*/  BRA `(.L_x_1751) ;  /* 0xffffb6c000007947 */ /* 0x022fea000383ffff */
.L_x_1694:
[----:B------:R-:W-:Y:S01]  /*16600*/  IMAD.MOV.U32 R143, RZ, RZ, R8 ;  /* 0x000000ffff8f7224 */ /* 0x000fe200078e0008 */
[----:B------:R-:W-:Y:S01]  /*16610*/  MOV R252, RZ ;  /* 0x000000ff00fc7202 */ /* 0x000fe20000000f00 */
[----:B------:R-:W-:Y:S01]  /*16620*/  IMAD.MOV.U32 R3, RZ, RZ, 0x181f ;  /* 0x0000181fff037424 */ /* 0x000fe200078e00ff */
[----:B------:R-:W-:-:S02]  /*16630*/  MOV R2, 0x16650 ;  /* 0x0001665000027802 */ /* 0x000fc40000000f00 */
[----:B-12---:R-:W-:Y:S05]  /*16640*/  CALL.REL.NOINC `($__internal_5_$__cuda_sm70_shflsync_idx_p) ;  /* 0x000006d000007944 */ /* 0x006fea0003c00000 */
[----:B-----5:R-:W-:Y:S01]  /*16650*/  MOV R0, R143 ;  /* 0x0000008f00007202 */ /* 0x020fe20000000f00 */
[----:B-1----:R-:W-:Y:S05]  /*16660*/  BRA `(.L_x_1752) ;  /* 0xffffb67000007947 */ /* 0x002fea000383ffff */
.L_x_1697:
[----:B------:R-:W-:Y:S01]  /*16670*/  IMAD.MOV.U32 R143, RZ, RZ, R7 ;  /* 0x000000ffff8f7224 */ /* 0x000fe200078e0007 */
[----:B------:R-:W-:Y:S01]  /*16680*/  MOV R252, 0x1 ;  /* 0x0000000100fc7802 */ /* 0x000fe20000000f00 */
[----:B-1----:R-:W-:Y:S01]  /*16690*/  IMAD.MOV.U32 R3, RZ, RZ, 0x181f ;  /* 0x0000181fff037424 */ /* 0x002fe200078e00ff */
[----:B------:R-:W-:-:S02]  /*166a0*/  MOV R2, 0x166c0 ;  /* 0x000166c000027802 */ /* 0x000fc40000000f00 */
[----:B--234-:R-:W-:Y:S05]  /*166b0*/  CALL.REL.NOINC `($__internal_5_$__cuda_sm70_shflsync_idx_p) ;  /* 0x0000066000007944 */ /* 0x01cfea0003c00000 */
        /* <DEDUP_REMOVED lines=8> */
.L_x_1700:
[----:B------:R-:W-:Y:S01]  /*16740*/  IMAD.MOV.U32 R143, RZ, RZ, R7 ;  /* 0x000000ffff8f7224 */ /* 0x000fe200078e0007 */
[----:B------:R-:W-:Y:S01]  /*16750*/  MOV R252, 0x2 ;  /* 0x0000000200fc7802 */ /* 0x000fe20000000f00 */
[----:B-1----:R-:W-:Y:S01]  /*16760*/  IMAD.MOV.U32 R3, RZ, RZ, 0x181f ;  /* 0x0000181fff037424 */ /* 0x002fe200078e00ff */
[----:B------:R-:W-:Y:S02]  /*16770*/  MOV R2, 0x16790 ;  /* 0x0001679000027802 */ /* 0x000fe40000000f00 */
[----:B--234-:R-:W-:Y:S05]  /*16780*/  CALL.REL.NOINC `($__internal_5_$__cuda_sm70_shflsync_idx_p) ;  /* 0x0000059000007944 */ /* 0x01cfea0003c00000 */
[----:B------:R-:W-:Y:S01]  /*16790*/  MOV R9, R143 ;  /* 0x0000008f00097202 */ /* 0x000fe20000000f00 */
[----:B-1---5:R-:W-:Y:S05]  /*167a0*/  BRA `(.L_x_1754) ;  /* 0xffffb7d000007947 */ /* 0x022fea000383ffff */
.L_x_1701:
[----:B------:R-:W-:Y:S01]  /*167b0*/  IMAD.MOV.U32 R143, RZ, RZ, R8 ;  /* 0x000000ffff8f7224 */ /* 0x000fe200078e0008 */
[----:B------:R-:W-:Y:S01]  /*167c0*/  MOV R252, 0x2 ;  /* 0x0000000200fc7802 */ /* 0x000fe20000000f00 */
[----:B-1----:R-:W-:Y:S01]  /*167d0*/  IMAD.MOV.U32 R3, RZ, RZ, 0x181f ;  /* 0x0000181fff037424 */ /* 0x002fe200078e00ff */
[----:B------:R-:W-:Y:S02]  /*167e0*/  MOV R2, 0x16800 ;  /* 0x0001680000027802 */ /* 0x000fe40000000f00 */
[----:B--234-:R-:W-:Y:S05]  /*167f0*/  CALL.REL.NOINC `($__internal_5_$__cuda_sm70_shflsync_idx_p) ;  /* 0x0000052000007944 */ /* 0x01cfea0003c00000 */
[----:B-----5:R-:W-:Y:S01]  /*16800*/  MOV R0, R143 ;  /* 0x0000008f00007202 */ /* 0x020fe20000000f00 */
[----:B-1----:R-:W-:Y:S05]  /*16810*/  BRA `(.L_x_1755) ;  /* 0xffffb78000007947 */ /* 0x002fea000383ffff */
.L_x_1704:
        /* <DEDUP_REMOVED lines=13> */
.L_x_1707:
[----:B------:R-:W-:Y:S01]  /*168f0*/  IMAD.MOV.U32 R143, RZ, RZ, R7 ;  /* 0x000000ffff8f7224 */ /* 0x000fe200078e0007 */
[----:B------:R-:W-:Y:S01]  /*16900*/  MOV R252, 0x4 ;  /* 0x0000000400fc7802 */ /* 0x000fe20000000f00 */
[----:B-1----:R-:W-:Y:S01]  /*16910*/  IMAD.MOV.U32 R3, RZ, RZ, 0x181f ;  /* 0x0000181fff037424 */ /* 0x002fe200078e00ff */
[----:B------:R-:W-:Y:S02]  /*16920*/  MOV R2, 0x16940 ;  /* 0x0001694000027802 */ /* 0x000fe40000000f00 */
[----:B--234-:R-:W-:Y:S05]  /*16930*/  CALL.REL.NOINC `($__internal_5_$__cuda_sm70_shflsync_idx_p) ;  /* 0x000003e000007944 */ /* 0x01cfea0003c00000 */
[----:B------:R-:W-:Y:S01]  /*16940*/  MOV R9, R143 ;  /* 0x0000008f00097202 */ /* 0x000fe20000000f00 */
[----:B-1---5:R-:W-:Y:S05]  /*16950*/  BRA `(.L_x_1757) ;  /* 0xffffb87000007947 */ /* 0x022fea000383ffff */
.L_x_1708:
[----:B------:R-:W-:Y:S01]  /*16960*/  IMAD.MOV.U32 R143, RZ, RZ, R8 ;  /* 0x000000ffff8f7224 */ /* 0x000fe200078e0008 */
[----:B------:R-:W-:Y:S01]  /*16970*/  MOV R252, 0x4 ;  /* 0x0000000400fc7802 */ /* 0x000fe20000000f00 */
[----:B-1----:R-:W-:Y:S01]  /*16980*/  IMAD.MOV.U32 R3, RZ, RZ, 0x181f ;  /* 0x0000181fff037424 */ /* 0x002fe200078e00ff */
[----:B------:R-:W-:Y:S02]  /*16990*/  MOV R2, 0x169b0 ;  /* 0x000169b000027802 */ /* 0x000fe40000000f00 */
[----:B--234-:R-:W-:Y:S05]  /*169a0*/  CALL.REL.NOINC `($__internal_5_$__cuda_sm70_shflsync_idx_p) ;  /* 0x0000037000007944 */ /* 0x01cfea0003c00000 */
[----:B-----5:R-:W-:Y:S01]  /*169b0*/  MOV R0, R143 ;  /* 0x0000008f00007202 */ /* 0x020fe20000000f00 */
[----:B-1----:R-:W-:Y:S05]  /*169c0*/  BRA `(.L_x_1758) ;  /* 0xffffb82000007947 */ /* 0x002fea000383ffff */
.L_x_1711:
        /* <DEDUP_REMOVED lines=13> */
.L_x_1714:
[----:B------:R-:W-:Y:S01]  /*16aa0*/  IMAD.MOV.U32 R143, RZ, RZ, R7 ;  /* 0x000000ffff8f7224 */ /* 0x000fe200078e0007 */
[----:B------:R-:W-:Y:S01]  /*16ab0*/  MOV R252, 0x6 ;  /* 0x0000000600fc7802 */ /* 0x000fe20000000f00 */
[----:B-1----:R-:W-:Y:S01]  /*16ac0*/  IMAD.MOV.U32 R3, RZ, RZ, 0x181f ;  /* 0x0000181fff037424 */ /* 0x002fe200078e00ff */
[----:B------:R-:W-:Y:S02]  /*16ad0*/  MOV R2, 0x16af0 ;  /* 0x00016af000027802 */ /* 0x000fe40000000f00 */
[----:B--234-:R-:W-:Y:S05]  /*16ae0*/  CALL.REL.NOINC `($__internal_5_$__cuda_sm70_shflsync_idx_p) ;  /* 0x0000023000007944 */ /* 0x01cfea0003c00000 */
[----:B------:R-:W-:Y:S01]  /*16af0*/  MOV R9, R143 ;  /* 0x0000008f00097202 */ /* 0x000fe20000000f00 */
[----:B-1---5:R-:W-:Y:S05]  /*16b00*/  BRA `(.L_x_1760) ;  /* 0xffffb91000007947 */ /* 0x022fea000383ffff */
.L_x_1715:
[----:B------:R-:W-:Y:S01]  /*16b10*/  IMAD.MOV.U32 R143, RZ, RZ, R8 ;  /* 0x000000ffff8f7224 */ /* 0x000fe200078e0008 */
[----:B------:R-:W-:Y:S01]  /*16b20*/  MOV R252, 0x6 ;  /* 0x0000000600fc7802 */ /* 0x000fe20000000f00 */
[----:B-1----:R-:W-:Y:S01]  /*16b30*/  IMAD.MOV.U32 R3, RZ, RZ, 0x181f ;  /* 0x0000181fff037424 */ /* 0x002fe200078e00ff */
[----:B------:R-:W-:Y:S02]  /*16b40*/  MOV R2, 0x16b60 ;  /* 0x00016b6000027802 */ /* 0x000fe40000000f00 */
[----:B--234-:R-:W-:Y:S05]  /*16b50*/  CALL.REL.NOINC `($__internal_5_$__cuda_sm70_shflsync_idx_p) ;  /* 0x000001c000007944 */ /* 0x01cfea0003c00000 */
[----:B-----5:R-:W-:Y:S01]  /*16b60*/  MOV R0, R143 ;  /* 0x0000008f00007202 */ /* 0x020fe20000000f00 */
[----:B-1----:R-:W-:Y:S05]  /*16b70*/  BRA `(.L_x_1761) ;  /* 0xffffb8c000007947 */ /* 0x002fea000383ffff */
.L_x_1718:
        /* <DEDUP_REMOVED lines=13> */
.L_x_1720:
[----:B------:R-:W-:Y:S01]  /*16c50*/  IMAD.MOV.U32 R143, RZ, RZ, R77 ;  /* 0x000000ffff8f7224 */ /* 0x000fe200078e004d */
[----:B------:R-:W-:Y:S01]  /*16c60*/  MOV R252, RZ ;  /* 0x000000ff00fc7202 */ /* 0x000fe20000000f00 */
[----:B-1----:R-:W-:Y:S01]  /*16c70*/  IMAD.MOV.U32 R3, RZ, RZ, 0x1f ;  /* 0x0000001fff037424 */ /* 0x002fe200078e00ff */
[----:B------:R-:W-:Y:S02]  /*16c80*/  MOV R2, 0x16ca0 ;  /* 0x00016ca000027802 */ /* 0x000fe40000000f00 */
[----:B--23--:R-:W-:Y:S05]  /*16c90*/  CALL.REL.NOINC `($__internal_5_$__cuda_sm70_shflsync_idx_p) ;  /* 0x0000008000007944 */ /* 0x00cfea0003c00000 */
[----:B-----5:R-:W-:Y:S01]  /*16ca0*/  MOV R0, R143 ;  /* 0x0000008f00007202 */ /* 0x020fe20000000f00 */
[----:B-1----:R-:W-:Y:S05]  /*16cb0*/  BRA `(.L_x_1763) ;  /* 0xffffba2000007947 */ /* 0x002fea000383ffff */
        .weak           $__internal_4_$__cuda_sm70_shflsync_bfly_p
        .type           $__internal_4_$__cuda_sm70_shflsync_bfly_p,@function
        .size           $__internal_4_$__cuda_sm70_shflsync_bfly_p,($__internal_5_$__cuda_sm70_shflsync_idx_p - $__internal_4_$__cuda_sm70_shflsync_bfly_p)
$__internal_4_$__cuda_sm70_shflsync_bfly_p:
[----:B------:R-:W-:Y:S02]  /*16cc0*/  MOV R143, 0xffffffff ;  /* 0xffffffff008f7802 */ /* 0x000fe40000000f00 */
[----:B------:R-:W-:Y:S02]  /*16cd0*/  MOV R3, 0x1f ;  /* 0x0000001f00037802 */ /* 0x000fe40000000f00 */
[----:B------:R-:W-:Y:S04]  /*16ce0*/  WARPSYNC R143 ;  /* 0x0000008f00007348 */ /* 0x000fe80003800000 */
[----:B------:R1:W2:Y:S02]  /*16cf0*/  SHFL.BFLY PT, R0, R132, R0, R3 ;  /* 0x0c00000084007389 */ /* 0x0002a400000e0003 */
[----:B-1----:R-:W-:-:S04]  /*16d00*/  MOV R3, 0x0 ;  /* 0x0000000000037802 */ /* 0x002fc80000000f00 */
[----:B--2---:R-:W-:Y:S05]  /*16d10*/  RET.REL.NODEC R2 `(_ZN7cutlass13device_kernelIN5flash19enable_sm80_to_sm89INS1_16FlashAttnFwdSm80INS1_25CollectiveMainloopFwdSm80ILi4ELi1ELb0EN4cute5tupleIJNS5_1CILi128EEENS7_ILi64EEES8_EEELi128ENS_10bfloat16_tEfNS_4arch4Sm80ELb1ELb0ELb0ELb0ELb1ELb0ELb1ELb0EEENS1_21CollectiveEpilogueFwdINS6_IJS8_S8_S9_EEENS6_IJNS7_ILi1EEESH_SH_EEESB_SD_Li128ELb0ELb1ELb0ELb0EEENS1_30DynamicPersistentTileSchedulerILi128ELi128ELb0ELb1ELb0EEEEEEEEEvNT_6ParamsE) ;  /* 0xfffe92e002007950 */ /* 0x004fea0003c3ffff */
        .weak           $__internal_5_$__cuda_sm70_shflsync_idx_p
        .type           $__internal_5_$__cuda_sm70_shflsync_idx_p,@function
        .size           $__internal_5_$__cuda_sm70_shflsync_idx_p,(.L_x_2185 - $__internal_5_$__cuda_sm70_shflsync_idx_p)
$__internal_5_$__cuda_sm70_shflsync_idx_p:
[----:B------:R1:W-:Y:S02]  /*16d20*/  STL [R1+0x84], R0 ;  /* 0x0000840001007387 */ /* 0x0003e40000100800 */
[----:B-1----:R-:W-:-:S04]  /*16d30*/  MOV R0, 0xffffffff ;  /* 0xffffffff00007802 */ /* 0x002fc80000000f00 */
[----:B------:R-:W-:Y:S04]  /*16d40*/  WARPSYNC R0 ;  /* 0x0000000000007348 */ /* 0x000fe80003800000 */
[----:B------:R1:W2:Y:S04]  /*16d50*/  SHFL.IDX PT, R143, R143, R252, R3 ;  /* 0x000000fc8f8f7389 */ /* 0x0002a800000e0003 */
[----:B-1----:R1:W5:Y:S01]  /*16d60*/  LDL.LU R0, [R1+0x84] ;  /* 0x0000840001007983 */ /* 0x0023620000300800 */
[----:B------:R-:W-:-:S04]  /*16d70*/  MOV R3, 0x0 ;  /* 0x0000000000037802 */ /* 0x000fc80000000f00 */
[----:B--2---:R-:W-:Y:S05]  /*16d80*/  RET.REL.NODEC R2 `(_ZN7cutlass13device_kernelIN5flash19enable_sm80_to_sm89INS1_16FlashAttnFwdSm80INS1_25CollectiveMainloopFwdSm80ILi4ELi1ELb0EN4cute5tupleIJNS5_1CILi128EEENS7_ILi64EEES8_EEELi128ENS_10bfloat16_tEfNS_4arch4Sm80ELb1ELb0ELb0ELb0ELb1ELb0ELb1ELb0EEENS1_21CollectiveEpilogueFwdINS6_IJS8_S8_S9_EEENS6_IJNS7_ILi1EEESH_SH_EEESB_SD_Li128ELb0ELb1ELb0ELb0EEENS1_30DynamicPersistentTileSchedulerILi128ELi128ELb0ELb1ELb0EEEEEEEEEvNT_6ParamsE) ;  /* 0xfffe927002007950 */ /* 0x004fea0003c3ffff */
.L_x_1764:
        /* <DEDUP_REMOVED lines=15> */
.L_x_2185:


//--------------------- .text._ZN7cutlass13device_kernelIN5flash19enable_sm80_to_sm89INS1_16FlashAttnFwdSm80INS1_25CollectiveMainloopFwdSm80ILi4ELi1ELb0EN4cute5tupleIJNS5_1CILi128EEENS7_ILi64EEES8_EEELi128ENS_10bfloat16_tEfNS_4arch4Sm80ELb1ELb0ELb0ELb1ELb1ELb0ELb1ELb0EEENS1_21CollectiveEpilogueFwdINS6_IJS8_S8_S9_EEENS6_IJNS7_ILi1EEESH_SH_EEESB_SD_Li128ELb1ELb1ELb0ELb0EEENS1_19SingleTileSchedulerILb1ELb0ELb1ELi128EEEEEEEEEvNT_6ParamsE --------------------------
	.section	.text._ZN7cutlass13device_kernelIN5flash19enable_sm80_to_sm89INS1_16FlashAttnFwdSm80INS1_25CollectiveMainloopFwdSm80ILi4ELi1ELb0EN4cute5tupleIJNS5_1CILi128EEENS7_ILi64EEES8_EEELi128ENS_10bfloat16_tEfNS_4arch4Sm80ELb1ELb0ELb0ELb1ELb1ELb0ELb1ELb0EEENS1_21CollectiveEpilogueFwdINS6_IJS8_S8_S9_EEENS6_IJNS7_ILi1EEESH_SH_EEESB_SD_Li128ELb1ELb1ELb0ELb0EEENS1_19SingleTileSchedulerILb1ELb0ELb1ELi128EEEEEEEEEvNT_6ParamsE,"ax",@progbits
	.sectioninfo	@"SHI_REGISTERS=255"
	.align	128
.text._ZN7cutlass13device_kernelIN5flash19enable_sm80_to_sm89INS1_16FlashAttnFwdSm80INS1_25CollectiveMainloopFwdSm80ILi4ELi1ELb0EN4cute5tupleIJNS5_1CILi128EEENS7_ILi64EEES8_EEELi128ENS_10bfloat16_tEfNS_4arch4Sm80ELb1ELb0ELb0ELb1ELb1ELb0ELb1ELb0EEENS1_21CollectiveEpilogueFwdINS6_IJS8_S8_S9_EEENS6_IJNS7_ILi1EEESH_SH_EEESB_SD_Li128ELb1ELb1ELb0ELb0EEENS1_19SingleTileSchedulerILb1ELb0ELb1ELi128EEEEEEEEEvNT_6ParamsE:
        .type           _ZN7cutlass13device_kernelIN5flash19enable_sm80_to_sm89INS1_16FlashAttnFwdSm80INS1_25CollectiveMainloopFwdSm80ILi4ELi1ELb0EN4cute5tupleIJNS5_1CILi128EEENS7_ILi64EEES8_EEELi128ENS_10bfloat16_tEfNS_4arch4Sm80ELb1ELb0ELb0ELb1ELb1ELb0ELb1ELb0EEENS1_21CollectiveEpilogueFwdINS6_IJS8_S8_S9_EEENS6_IJNS7_ILi1EEESH_SH_EEESB_SD_Li128ELb1ELb1ELb0ELb0EEENS1_19SingleTileSchedulerILb1ELb0ELb1ELi128EEEEEEEEEvNT_6ParamsE,@function
        .size           _ZN7cutlass13device_kernelIN5flash19enable_sm80_to_sm89INS1_16FlashAttnFwdSm80INS1_25CollectiveMainloopFwdSm80ILi4ELi1ELb0EN4cute5tupleIJNS5_1CILi128EEENS7_ILi64EEES8_EEELi128ENS_10bfloat16_tEfNS_4arch4Sm80ELb1ELb0ELb0ELb1ELb1ELb0ELb1ELb0EEENS1_21CollectiveEpilogueFwdINS6_IJS8_S8_S9_EEENS6_IJNS7_ILi1EEESH_SH_EEESB_SD_Li128ELb1ELb1ELb0ELb0EEENS1_19SingleTileSchedulerILb1ELb0ELb1ELi128EEEEEEEEEvNT_6ParamsE,(.L_x_2188 - _ZN7cutlass13device_kernelIN5flash19enable_sm80_to_sm89INS1_16FlashAttnFwdSm80INS1_25CollectiveMainloopFwdSm80ILi4ELi1ELb0EN4cute5tupleIJNS5_1CILi128EEENS7_ILi64EEES8_EEELi128ENS_10bfloat16_tEfNS_4arch4Sm80ELb1ELb0ELb0ELb1ELb1ELb0ELb1ELb0EEENS1_21CollectiveEpilogueFwdINS6_IJS8_S8_S9_EEENS6_IJNS7_ILi1EEESH_SH_EEESB_SD_Li128ELb1ELb1ELb0ELb0EEENS1_19SingleTileSchedulerILb1ELb0ELb1ELi128EEEEEEEEEvNT_6ParamsE)
        .other          _ZN7cutlass13device_kernelIN5flash19enable_sm80_to_sm89INS1_16FlashAttnFwdSm80INS1_25CollectiveMainloopFwdSm80ILi4ELi1ELb0EN4cute5tupleIJNS5_1CILi128EEENS7_ILi64EEES8_EEELi128ENS_10bfloat16_tEfNS_4arch4Sm80ELb1ELb0ELb0ELb1ELb1ELb0ELb1ELb0EEENS1_21CollectiveEpilogueFwdINS6_IJS8_S8_S9_EEENS6_IJNS7_ILi1EEESH_SH_EEESB_SD_Li128ELb1ELb1ELb0ELb0EEENS1_19SingleTileSchedulerILb1ELb0ELb1ELi128EEEEEEEEEvNT_6ParamsE,@"STO_CUDA_ENTRY STV_DEFAULT"
_ZN7cutlass13device_kernelIN5flash19enable_sm80_to_sm89INS1_16FlashAttnFwdSm80INS1_25CollectiveMainloopFwdSm80ILi4ELi1ELb0EN4cute5tupleIJNS5_1CILi128EEENS7_ILi64EEES8_EEELi128ENS_10bfloat16_tEfNS_4arch4Sm80ELb1ELb0ELb0ELb1ELb1ELb0ELb1ELb0EEENS1_21CollectiveEpilogueFwdINS6_IJS8_S8_S9_EEENS6_IJNS7_ILi1EEESH_SH_EEESB_SD_Li128ELb1ELb1ELb0ELb0EEENS1_19SingleTileSchedulerILb1ELb0ELb1ELi128EEEEEEEEEvNT_6ParamsE:
        /* <DEDUP_REMOVED lines=21> */
.L_x_1766:
        /* <DEDUP_REMOVED lines=13> */
.L_x_1768:
[----:B------:R-:W-:Y:S02]  /*0220*/  ULDC UR5, c[0x0][0x54c] ;  /* 0x0001530000057ab9 */ /* 0x000fe40000000800 */
.L_x_1767:
[----:B------:R-:W-:Y:S02]  /*0230*/  ULDC UR4, c[0x0][0x548] ;  /* 0x0001520000047ab9 */ /* 0x000fe40000000800 */
[----:B------:R-:W-:-:S02]  /*0240*/  USHF.L.U32 UR10, UR10, 0x7, URZ ;  /* 0x000000070a0a7899 */ /* 0x000fc4000800063f */
[----:B------:R-:W-:-:S04]  /*0250*/  UIMAD UR4, UR5, UR4, URZ ;  /* 0x00000004050472a4 */ /* 0x000fc8000f8e023f */
[----:B------:R-:W-:-:S04]  /*0260*/  UISETP.GE.AND UP0, UPT, UR10, UR4, UPT ;  /* 0x000000040a00728c */ /* 0x000fc8000bf06270 */
[----:B------:R-:W-:Y:S01]  /*0270*/  USEL UR13, UR13, 0xffffffff, !UP0 ;  /* 0xffffffff0d0d7887 */ /* 0x000fe2000c000000 */
[----:B------:R-:W-:Y:S05]  /*0280*/  BRA `(.L_x_1769) ;  /* 0x000001b000007947 */ /* 0x000fea0003800000 */
.L_x_1765:
        /* <DEDUP_REMOVED lines=8> */
.L_x_1770:
        /* <DEDUP_REMOVED lines=13> */
.L_x_1772:
[----:B------:R-:W-:Y:S02]  /*03e0*/  ULDC UR5, c[0x0][0x54c] ;  /* 0x0001530000057ab9 */ /* 0x000fe40000000800 */
.L_x_1771:
[----:B------:R-:W-:Y:S02]  /*03f0*/  ULDC UR4, c[0x0][0x548] ;  /* 0x0001520000047ab9 */ /* 0x000fe40000000800 */
[----:B------:R-:W-:-:S02]  /*0400*/  USHF.L.U32 UR10, UR10, 0x7, URZ ;  /* 0x000000070a0a7899 */ /* 0x000fc4000800063f */
[----:B------:R-:W-:-:S04]  /*0410*/  UIMAD UR4, UR5, UR4, URZ ;  /* 0x00000004050472a4 */ /* 0x000fc8000f8e023f */
[----:B------:R-:W-:-:S04]  /*0420*/  UISETP.GE.AND UP0, UPT, UR10, UR4, UPT ;  /* 0x000000040a00728c */ /* 0x000fc8000bf06270 */
[----:B------:R-:W-:-:S06]  /*0430*/  USEL UR13, UR13, 0xffffffff, !UP0 ;  /* 0xffffffff0d0d7887 */ /* 0x000fcc000c000000 */
.L_x_1769:
        /* <DEDUP_REMOVED lines=47> */
.L_x_1773:
        /* <DEDUP_REMOVED lines=10> */
.L_x_1774:
        /* <DEDUP_REMOVED lines=12> */
.L_x_1775:
[----:B------:R-:W-:Y:S01]  /*0890*/  ULDC UR4, c[0x0][0x2c4] ;  /* 0x0000b10000047ab9 */ /* 0x000fe20000000800 */
[----:B------:R-:W-:Y:S01]  /*08a0*/  PLOP3.LUT P4, PT, PT, PT, PT, 0x80, 0x0 ;  /* 0x000000000000781c */ /* 0x000fe20003f8f070 */
[----:B------:R-:W-:Y:S01]  /*08b0*/  UISETP.NE.AND UP1, UPT, UR4, 0x1, UPT ;  /* 0x000000010400788c */ /* 0x000fe2000bf25270 */
[----:B------:R-:W-:Y:S01]  /*08c0*/  CS2R R14, SRZ ;  /* 0x00000000000e7805 */ /* 0x000fe2000001ff00 */
[----:B------:R-:W-:Y:S01]  /*08d0*/  UIADD3 UR7, -UR11, UR7, URZ ;  /* 0x000000070b077290 */ /* 0x000fe2000fffe13f */
[----:B------:R-:W-:Y:S01]  /*08e0*/  IMAD.MOV.U32 R126, RZ, RZ, RZ ;  /* 0x000000ffff7e7224 */ /* 0x000fe200078e00ff */
[----:B------:R-:W-:Y:S01]  /*08f0*/  ULDC.64 UR4, c[0x0][0x2c8] ;  /* 0x0000b20000047ab9 */ /* 0x000fe20000000a00 */
[----:B------:R-:W-:Y:S01]  /*0900*/  IMAD.MOV.U32 R124, RZ, RZ, RZ ;  /* 0x000000ffff7c7224 */ /* 0x000fe200078e00ff */
[----:B---3--:R-:W-:Y:S01]  /*0910*/  UIADD3 UR6, UR7, 0x40, -UR12 ;  /* 0x0000004007067890 */ /* 0x008fe2000fffe80c */
[----:B------:R-:W-:Y:S01]  /*0920*/  CS2R R130, SRZ ;  /* 0x0000000000827805 */ /* 0x000fe2000001ff00 */
[----:B------:R-:W-:Y:S01]  /*0930*/  CS2R R128, SRZ ;  /* 0x0000000000807805 */ /* 0x000fe2000001ff00 */
[----:B------:R-:W-:Y:S01]  /*0940*/  CS2R R16, SRZ ;  /* 0x0000000000107805 */ /* 0x000fe2000001ff00 */
[----:B------:R-:W-:Y:S01]  /*0950*/  MOV R122, RZ ;  /* 0x000000ff007a7202 */ /* 0x000fe20000000f00 */
[----:B------:R-:W-:Y:S01]  /*0960*/  @UP1 UIADD3 UR18, UR10, 0x7f, URZ ;  /* 0x0000007f0a121890 */ /* 0x000fe2000fffe03f */
[----:B------:R-:W-:Y:S01]  /*0970*/  IMAD.MOV.U32 R11, RZ, RZ, RZ ;  /* 0x000000ffff0b7224 */ /* 0x000fe200078e00ff */
[----:B------:R-:W-:Y:S01]  /*0980*/  MOV R120, RZ ;  /* 0x000000ff00787202 */ /* 0x000fe20000000f00 */
[----:B------:R-:W-:Y:S01]  /*0990*/  CS2R R12, SRZ ;  /* 0x00000000000c7805 */ /* 0x000fe2000001ff00 */
[----:B------:R-:W-:Y:S01]  /*09a0*/  UIMAD.WIDE.U32 UR18, UR18, UR4, URZ ;  /* 0x00000004121272a5 */ /* 0x000fe2000f8e003f */
[----:B------:R-:W-:Y:S01]  /*09b0*/  IMAD.MOV.U32 R118, RZ, RZ, RZ ;  /* 0x000000ffff767224 */ /* 0x000fe200078e00ff */
[----:B------:R-:W-:Y:S01]  /*09c0*/  UIADD3 UR4, UR10, 0x7f, URZ ;  /* 0x0000007f0a047890 */ /* 0x000fe2000fffe03f */
[----:B------:R-:W-:Y:S01]  /*09d0*/  MOV R116, RZ ;  /* 0x000000ff00747202 */ /* 0x000fe20000000f00 */
[----:B------:R-:W-:Y:S01]  /*09e0*/  @UP1 USHF.R.U32.HI UR4, URZ, UR5, UR19 ;  /* 0x000000053f041299 */ /* 0x000fe20008011613 */
[----:B------:R-:W-:Y:S01]  /*09f0*/  IMAD.MOV.U32 R110, RZ, RZ, RZ ;  /* 0x000000ffff6e7224 */ /* 0x000fe200078e00ff */
[----:B------:R-:W-:Y:S01]  /*0a00*/  UIADD3 UR5, UR7, 0x3f, URZ ;  /* 0x0000003f07057890 */ /* 0x000fe2000fffe03f */
[----:B------:R-:W-:Y:S01]  /*0a10*/  CS2R R18, SRZ ;  /* 0x0000000000127805 */ /* 0x000fe2000001ff00 */
[----:B------:R-:W-:Y:S01]  /*0a20*/  UIADD3 UR6, UR6, UR4, URZ ;  /* 0x0000000406067290 */ /* 0x000fe2000fffe03f */
[----:B------:R-:W-:Y:S01]  /*0a30*/  MOV R108, RZ ;  /* 0x000000ff006c7202 */ /* 0x000fe20000000f00 */
[----:B------:R-:W-:Y:S01]  /*0a40*/  USHF.R.S32.HI UR18, URZ, 0x1f, UR5 ;  /* 0x0000001f3f127899 */ /* 0x000fe20008011405 */
[----:B------:R-:W-:Y:S01]  /*0a50*/  IMAD.MOV.U32 R114, RZ, RZ, RZ ;  /* 0x000000ffff727224 */ /* 0x000fe200078e00ff */
[----:B------:R-:W-:Y:S01]  /*0a60*/  USHF.R.S32.HI UR4, URZ, 0x1f, UR6 ;  /* 0x0000001f3f047899 */ /* 0x000fe20008011406 */
[----:B------:R-:W-:Y:S01]  /*0a70*/  CS2R R20, SRZ ;  /* 0x0000000000147805 */ /* 0x000fe2000001ff00 */
[----:B------:R-:W-:Y:S01]  /*0a80*/  ULEA.HI UR18, UR18, UR5, URZ, 0x6 ;  /* 0x0000000512127291 */ /* 0x000fe2000f8f303f */
[----:B------:R-:W-:Y:S01]  /*0a90*/  MOV R112, RZ ;  /* 0x000000ff00707202 */ /* 0x000fe20000000f00 */
[----:B------:R-:W-:Y:S01]  /*0aa0*/  ULEA.HI UR4, UR4, UR6, URZ, 0x6 ;  /* 0x0000000604047291 */ /* 0x000fe2000f8f303f */
[----:B------:R-:W-:Y:S01]  /*0ab0*/  IMAD.MOV.U32 R106, RZ, RZ, RZ ;  /* 0x000000ffff6a7224 */ /* 0x000fe200078e00ff */
[----:B------:R-:W-:Y:S01]  /*0ac0*/  USHF.R.S32.HI UR18, URZ, 0x6, UR18 ;  /* 0x000000063f127899 */ /* 0x000fe20008011412 */
[----:B------:R-:W-:Y:S01]  /*0ad0*/  CS2R R22, SRZ ;  /* 0x0000000000167805 */ /* 0x000fe2000001ff00 */
[----:B------:R-:W-:Y:S01]  /*0ae0*/  USHF.R.S32.HI UR4, URZ, 0x6, UR4 ;  /* 0x000000063f047899 */ /* 0x000fe20008011404 */
[----:B------:R-:W-:Y:S01]  /*0af0*/  MOV R104, RZ ;  /* 0x000000ff00687202 */ /* 0x000fe20000000f00 */
[----:B------:R-:W-:Y:S01]  /*0b00*/  IMAD.MOV.U32 R102, RZ, RZ, RZ ;  /* 0x000000ffff667224 */ /* 0x000fe200078e00ff */
[----:B------:R-:W-:Y:S01]  /*0b10*/  CS2R R24, SRZ ;  /* 0x0000000000187805 */ /* 0x000fe2000001ff00 */
[----:B------:R-:W-:Y:S01]  /*0b20*/  UISETP.LT.AND UP0, UPT, UR18, UR4, UPT ;  /* 0x000000041200728c */ /* 0x000fe2000bf01270 */
[----:B------:R-:W-:Y:S01]  /*0b30*/  MOV R100, RZ ;  /* 0x000000ff00647202 */ /* 0x000fe20000000f00 */
[----:B------:R-:W-:Y:S01]  /*0b40*/  IMAD.MOV.U32 R94, RZ, RZ, RZ ;  /* 0x000000ffff5e7224 */ /* 0x000fe200078e00ff */
[----:B------:R-:W-:Y:S01]  /*0b50*/  CS2R R26, SRZ ;  /* 0x00000000001a7805 */ /* 0x000fe2000001ff00 */
[----:B------:R-:W-:Y:S01]  /*0b60*/  USEL UR6, UR18, UR4, UP0 ;  /* 0x0000000412067287 */ /* 0x000fe20008000000 */
[----:B------:R-:W-:Y:S01]  /*0b70*/  MOV R92, RZ ;  /* 0x000000ff005c7202 */ /* 0x000fe20000000f00 */
[----:B------:R-:W-:Y:S01]  /*0b80*/  IMAD.MOV.U32 R98, RZ, RZ, RZ ;  /* 0x000000ffff627224 */ /* 0x000fe200078e00ff */
[----:B------:R-:W-:Y:S01]  /*0b90*/  MOV R28, RZ ;  /* 0x000000ff001c7202 */ /* 0x000fe20000000f00 */
[----:B------:R-:W-:Y:S01]  /*0ba0*/  UISETP.GE.AND UP0, UPT, UR6, 0x1, UPT ;  /* 0x000000010600788c */ /* 0x000fe2000bf06270 */
[----:B------:R-:W-:Y:S01]  /*0bb0*/  IMAD.MOV.U32 R96, RZ, RZ, RZ ;  /* 0x000000ffff607224 */ /* 0x000fe200078e00ff */
[----:B------:R-:W-:Y:S01]  /*0bc0*/  CS2R R90, SRZ ;  /* 0x00000000005a7805 */ /* 0x000fe2000001ff00 */
[----:B------:R-:W-:Y:S01]  /*0bd0*/  CS2R R30, SRZ ;  /* 0x00000000001e7805 */ /* 0x000fe2000001ff00 */
[----:B------:R-:W-:Y:S01]  /*0be0*/  MOV R88, RZ ;  /* 0x000000ff00587202 */ /* 0x000fe20000000f00 */
        /* <DEDUP_REMOVED lines=79> */
[----:B------:R-:W-:Y:S01]  /*10e0*/  BSSY B0, `(.L_x_1777) ;  /* 0x0000054000007945 */ /* 0x000fe20003800000 */
[----:B------:R-:W-:-:S02]  /*10f0*/  ULDC.64 UR4, c[0x0][0x1b8] ;  /* 0x00006e0000047ab9 */ /* 0x000fc40000000a00 */
[----:B------:R-:W-:Y:S02]  /*1100*/  UIADD3 UR19, UR19, UR17, URZ ;  /* 0x0000001113137290 */ /* 0x000fe4000fffe03f */
[----:B------:R-:W-:Y:S02]  /*1110*/  USHF.R.S32.HI UR17, URZ, 0x1f, UR13 ;  /* 0x0000001f3f117899 */ /* 0x000fe4000801140d */
[----:B------:R-:W-:Y:S02]  /*1120*/  UIMAD UR16, UR8, UR4, URZ ;  /* 0x00000004081072a4 */ /* 0x000fe4000f8e023f */
[----:B------:R-:W-:Y:S02]  /*1130*/  USEL UR17, UR17, URZ, !UP2 ;  /* 0x0000003f11117287 */ /* 0x000fe4000d000000 */
[----:B------:R-:W-:Y:S02]  /*1140*/  UIMAD UR16, UR9, UR5, UR16 ;  /* 0x00000005091072a4 */ /* 0x000fe4000f8e0210 */
[----:B------:R-:W-:-:S02]  /*1150*/  UIMAD.WIDE.U32 UR20, UR9, UR4, UR18 ;  /* 0x00000004091472a5 */ /* 0x000fc4000f8e0012 */
[----:B------:R-:W-:Y:S02]  /*1160*/  USEL UR18, UR13, URZ, !UP2 ;  /* 0x0000003f0d127287 */ /* 0x000fe4000d000000 */
[----:B------:R-:W-:Y:S01]  /*1170*/  ULDC.64 UR4, c[0x0][0x1c0] ;  /* 0x0000700000047ab9 */ /* 0x000fe20000000a00 */
[----:B-1----:R-:W-:Y:S01]  /*1180*/  LEA.HI R2, R160, R161, RZ, 0x3 ;  /* 0x000000a1a0027211 */ /* 0x002fe200078f18ff */
[----:B------:R-:W-:Y:S02]  /*1190*/  UIMAD UR17, UR17, UR4, URZ ;  /* 0x00000004111172a4 */ /* 0x000fe4000f8e023f */
[----:B------:R-:W-:Y:S01]  /*11a0*/  UIADD3 UR21, UR21, UR16, URZ ;  /* 0x0000001015157290 */ /* 0x000fe2000fffe03f */
[----:B------:R-:W-:Y:S01]  /*11b0*/  LOP3.LUT R0, R2, 0xfffffff8, RZ, 0xc0, !PT ;  /* 0xfffffff802007812 */ /* 0x000fe200078ec0ff */
[----:B------:R-:W-:Y:S01]  /*11c0*/  UIMAD UR5, UR18, UR5, UR17 ;  /* 0x00000005120572a4 */ /* 0x000fe2000f8e0211 */
[----:B------:R-:W-:Y:S01]  /*11d0*/  SHF.R.S32.HI R19, RZ, 0x3, R2 ;  /* 0x00000003ff137819 */ /* 0x000fe20000011402 */
[----:B------:R-:W-:-:S02]  /*11e0*/  UIMAD.WIDE.U32 UR18, UR18, UR4, UR20 ;  /* 0x00000004121272a5 */ /* 0x000fc4000f8e0014 */
[----:B------:R-:W-:Y:S01]  /*11f0*/  IMAD.IADD R49, R161, 0x1, -R0 ;  /* 0x00000001a1317824 */ /* 0x000fe200078e0a00 */
[----:B------:R-:W-:Y:S02]  /*1200*/  ULDC UR16, c[0x0][0x2c4] ;  /* 0x0000b10000107ab9 */ /* 0x000fe40000000800 */
[----:B------:R-:W-:Y:S01]  /*1210*/  UIADD3 UR5, UR19, UR5, URZ ;  /* 0x0000000513057290 */ /* 0x000fe2000fffe03f */
[C---:B------:R-:W-:Y:S01]  /*1220*/  IMAD R167, R49.reuse, 0x10, R19 ;  /* 0x0000001031a77824 */ /* 0x040fe200078e0213 */
[----:B------:R-:W-:Y:S01]  /*1230*/  UIMAD UR16, UR12, UR16, URZ ;  /* 0x000000100c1072a4 */ /* 0x000fe2000f8e023f */
[----:B------:R-:W-:Y:S02]  /*1240*/  IMAD.U32 R3, RZ, RZ, UR19 ;  /* 0x00000013ff037e24 */ /* 0x000fe4000f8e00ff */
[----:B------:R-:W-:Y:S01]  /*1250*/  IMAD.SHL.U32 R165, R49, 0x8, RZ ;  /* 0x0000000831a57824 */ /* 0x000fe200078e00ff */
[----:B------:R-:W-:Y:S01]  /*1260*/  IADD3 R4, R167, UR10, RZ ;  /* 0x0000000aa7047c10 */ /* 0x000fe2000fffe0ff */
[----:B------:R-:W-:Y:S01]  /*1270*/  IMAD.U32 R3, RZ, RZ, UR5 ;  /* 0x00000005ff037e24 */ /* 0x000fe2000f8e00ff */
[----:B------:R1:W-:Y:S02]  /*1280*/  STL [R1+0x3c], R167 ;  /* 0x00003ca701007387 */ /* 0x0003e40000100800 */
[C---:B------:R-:W-:Y:S01]  /*1290*/  IADD3 R24, R165.reuse, 0x40, RZ ;  /* 0x00000040a5187810 */ /* 0x040fe20007ffe0ff */
[----:B------:R-:W-:Y:S01]  /*12a0*/  @P1 IMAD.HI.U32 R2, R4, c[0x0][0x2c8], RZ ;  /* 0x0000b20004021a27 */ /* 0x000fe200078e00ff */
[----:B------:R1:W-:Y:S01]  /*12b0*/  STL [R1+0x38], R165 ;  /* 0x000038a501007387 */ /* 0x0003e20000100800 */
[----:B------:R-:W-:-:S02]  /*12c0*/  ISETP.GE.AND P3, PT, R165, c[0x0][0x198], PT ;  /* 0x00006600a5007a0c */ /* 0x000fc40003f66270 */
[----:B------:R-:W-:Y:S01]  /*12d0*/  IMAD.MOV.U32 R0, RZ, RZ, R4 ;  /* 0x000000ffff007224 */ /* 0x000fe200078e0004 */
[----:B------:R-:W-:Y:S01]  /*12e0*/  @P0 SHF.R.U32.HI R0, RZ, c[0x0][0x2cc], R2 ;  /* 0x0000b300ff000a19 */ /* 0x000fe20000011602 */
[----:B------:R-:W-:-:S03]  /*12f0*/  IMAD.U32 R2, RZ, RZ, UR18 ;  /* 0x00000012ff027e24 */ /* 0x000fc6000f8e00ff */
        /* <DEDUP_REMOVED lines=8> */
[----:B------:R-:W-:Y:S01]  /*1380*/  IMAD R0, R5, c[0x0][0x1a8], RZ ;  /* 0x00006a0005007a24 */ /* 0x000fe200078e02ff */
[----:B------:R-:W-:Y:S01]  /*1390*/  IADD3 R5, R19, UR10, RZ ;  /* 0x0000000a13057c10 */ /* 0x000fe2000fffe0ff */
[----:B------:R-:W-:-:S03]  /*13a0*/  IMAD.WIDE.U32 R2, R4, c[0x0][0x1a8], R2 ;  /* 0x00006a0004027a25 */ /* 0x000fc600078e0002 */
[----:B------:R-:W-:Y:S01]  /*13b0*/  ISETP.GE.AND P4, PT, R5, UR16, PT ;  /* 0x0000001005007c0c */ /* 0x000fe2000bf86270 */
[----:B------:R-:W-:Y:S01]  /*13c0*/  IMAD R0, R4, c[0x0][0x1ac], R0 ;  /* 0x00006b0004007a24 */ /* 0x000fe200078e0200 */
[----:B------:R-:W-:Y:S01]  /*13d0*/  LEA R12, P0, R2, c[0x0][0x160], 0x1 ;  /* 0x00005800020c7a11 */ /* 0x000fe200078008ff */
[----:B------:R-:W-:Y:S02]  /*13e0*/  IMAD.SHL.U32 R4, R19, 0x40, RZ ;  /* 0x0000004013047824 */ /* 0x000fe400078e00ff */
[----:B------:R-:W-:Y:S01]  /*13f0*/  IMAD.IADD R0, R3, 0x1, R0 ;  /* 0x0000000103007824 */ /* 0x000fe200078e0200 */
[----:B------:R-:W-:Y:S01]  /*1400*/  LOP3.LUT R3, R14, 0xfffffff0, RZ, 0xc0, !PT ;  /* 0xfffffff00e037812 */ /* 0x000fe200078ec0ff */
[----:B------:R1:W3:Y:S03]  /*1410*/  SHFL.IDX PT, R6, R12, RZ, 0x181f ;  /* 0x00181fff0c067589 */ /* 0x0002e600000e0000 */
[----:B------:R-:W-:Y:S01]  /*1420*/  LEA.HI.X R11, R2, c[0x0][0x164], R0, 0x1, P0 ;  /* 0x00005900020b7a11 */ /* 0x000fe200000f0c00 */
[----:B------:R-:W-:Y:S01]  /*1430*/  IMAD.IADD R0, R161, 0x1, -R3 ;  /* 0x00000001a1007824 */ /* 0x000fe200078e0a03 */
[----:B------:R-:W-:-:S02]  /*1440*/  LOP3.LUT R2, R4, 0x1c0, RZ, 0xc0, !PT ;  /* 0x000001c004027812 */ /* 0x000fc400078ec0ff */
[----:B------:R-:W-:Y:S02]  /*1450*/  ISETP.GE.AND P0, PT, R24, c[0x0][0x198], PT ;  /* 0x0000660018007a0c */ /* 0x000fe40003f06270 */
[----:B------:R-:W-:Y:S02]  /*1460*/  SHF.R.S32.HI R4, RZ, 0x1f, R0 ;  /* 0x0000001fff047819 */ /* 0x000fe40000011400 */
[----:B------:R-:W-:Y:S02]  /*1470*/  SHF.R.U32.HI R3, RZ, 0x3, R2 ;  /* 0x00000003ff037819 */ /* 0x000fe40000011602 */
[----:B------:R-:W-:Y:S02]  /*1480*/  LOP3.LUT R2, R2, 0x38, R165, 0xf8, !PT ;  /* 0x0000003802027812 */ /* 0x000fe400078ef8a5 */
[----:B------:R-:W-:Y:S02]  /*1490*/  LEA.HI R21, R4, R0, RZ, 0x3 ;  /* 0x0000000004157211 */ /* 0x000fe400078f18ff */
[----:B------:R-:W-:-:S02]  /*14a0*/  LOP3.LUT R3, R2, R3, RZ, 0x3c, !PT ;  /* 0x0000000302037212 */ /* 0x000fc400078e3cff */
[----:B------:R-:W-:Y:S02]  /*14b0*/  LOP3.LUT R2, R21, 0xfffffff8, RZ, 0xc0, !PT ;  /* 0xfffffff815027812 */ /* 0x000fe400078ec0ff */
[----:B------:R-:W-:-:S03]  /*14c0*/  LEA.HI R4, R160, R161, RZ, 0x6 ;  /* 0x000000a1a0047211 */ /* 0x000fc600078f30ff */
[----:B------:R-:W-:Y:S02]  /*14d0*/  IMAD.IADD R20, R0, 0x1, -R2 ;  /* 0x0000000100147824 */ /* 0x000fe400078e0a02 */
[----:B------:R-:W-:Y:S02]  /*14e0*/  IMAD.SHL.U32 R0, R4, 0x8, RZ ;  /* 0x0000000804007824 */ /* 0x000fe400078e00ff */
[----:B------:R-:W-:Y:S02]  /*14f0*/  IMAD.MOV.U32 R4, RZ, RZ, 0x10 ;  /* 0x00000010ff047424 */ /* 0x000fe400078e00ff */
[----:B------:R-:W-:Y:S01]  /*1500*/  IMAD.MOV.U32 R2, RZ, RZ, 0x20 ;  /* 0x00000020ff027424 */ /* 0x000fe200078e00ff */
[----:B------:R-:W-:Y:S01]  /*1510*/  LOP3.LUT R10, R3, 0xfffffe00, R0, 0xf8, !PT ;  /* 0xfffffe00030a7812 */ /* 0x000fe200078ef800 */
[----:B--2---:R2:W4:Y:S01]  /*1520*/  @P2 R2UR UR20, R7 ;  /* 0x00000000071423c2 */ /* 0x00452200000e0000 */
[----:B------:R-:W-:Y:S01]  /*1530*/  R2P PR, R20, 0x6 ;  /* 0x0000000614007804 */ /* 0x000fe20000000000 */
[----:B----4-:R-:W-:-:S04]  /*1540*/  @!UP0 UMOV UR20, UR13 ;  /* 0x0000000d00148c82 */ /* 0x010fc80008000000 */
[----:B------:R-:W-:Y:S02]  /*1550*/  SEL R4, R4, 0xfffffff0, !P1 ;  /* 0xfffffff004047807 */ /* 0x000fe40004800000 */
[----:B------:R-:W-:Y:S01]  /*1560*/  SEL R2, R2, 0xffffffe0, !P2 ;  /* 0xffffffe002027807 */ /* 0x000fe20005000000 */
[----:B--2---:R1:W2:Y:S01]  /*1570*/  SHFL.IDX PT, R7, R11, RZ, 0x181f ;  /* 0x00181fff0b077589 */ /* 0x0042a200000e0000 */
[----:B------:R-:W-:Y:S05]  /*1580*/  @P4 BRA `(.L_x_1778) ;  /* 0x0000009000004947 */ /* 0x000fea0003800000 */
[----:B---3--:R-:W-:Y:S01]  /*1590*/  SHF.R.S32.HI R0, RZ, 0x1f, R24 ;  /* 0x0000001fff007819 */ /* 0x008fe20000011418 */
[----:B--2---:R-:W-:-:S03]  /*15a0*/  IMAD.WIDE R8, R165, 0x2, R6 ;  /* 0x00000002a5087825 */ /* 0x004fc600078e0206 */
[----:B------:R-:W-:-:S04]  /*15b0*/  LEA.HI R0, R0, R24, RZ, 0x3 ;  /* 0x0000001800007211 */ /* 0x000fc800078f18ff */
[----:B------:R-:W-:Y:S02]  /*15c0*/  LOP3.LUT R3, R0, 0xfffffff8, RZ, 0xc0, !PT ;  /* 0xfffffff800037812 */ /* 0x000fe400078ec0ff */
[----:B------:R-:W-:-:S03]  /*15d0*/  SHF.L.U32 R0, R10, 0x1, RZ ;  /* 0x000000010a007819 */ /* 0x000fc600000006ff */
[----:B------:R-:W-:Y:S02]  /*15e0*/  IMAD.WIDE R6, R3, 0x2, R6 ;  /* 0x0000000203067825 */ /* 0x000fe400078e0206 */
[----:B------:R-:W-:Y:S01]  /*15f0*/  @!PT LDS RZ, [RZ] ;  /* 0x00000000fffff984 */ /* 0x000fe20000000800 */
[----:B------:R2:W-:Y:S04]  /*1600*/  LDGSTS.E.BYPASS.LTC128B.128 [R0+0x8100], [R8.64], !P3 ;  /* 0x0810000008007fae */ /* 0x0005e8000d901d4e */
[----:B------:R2:W-:Y:S02]  /*1610*/  LDGSTS.E.BYPASS.LTC128B.128 [R0+0xc100], [R6.64], !P0 ;  /* 0x0c10000006007fae */ /* 0x0005e4000c101d4e */
.L_x_1778:
[----:B---3--:R-:W-:Y:S05]  /*1620*/  BSYNC B0 ;  /* 0x0000000000007941 */ /* 0x008fea0003800000 */
.L_x_1777:
[----:B--2---:R-:W-:Y:S01]  /*1630*/  IADD3 R0, R5, 0x10, RZ ;  /* 0x0000001005007810 */ /* 0x004fe20007ffe0ff */
[----:B------:R2:W3:Y:S01]  /*1640*/  SHFL.IDX PT, R7, R11, 0x1, 0x181f ;  /* 0x00381f000b077f89 */ /* 0x0004e200000e0000 */
[----:B------:R-:W-:Y:S02]  /*1650*/  BSSY B0, `(.L_x_1779) ;  /* 0x000000d000007945 */ /* 0x000fe40003800000 */
[----:B------:R-:W-:Y:S01]  /*1660*/  ISETP.GE.AND P1, PT, R0, UR16, PT ;  /* 0x0000001000007c0c */ /* 0x000fe2000bf26270 */
[----:B------:R2:W4:-:S12]  /*1670*/  SHFL.IDX PT, R6, R12, 0x1, 0x181f ;  /* 0x00381f000c067f89 */ /* 0x00051800000e0000 */
        /* <DEDUP_REMOVED lines=10> */
.L_x_1780:
[----:B------:R-:W-:Y:S05]  /*1720*/  BSYNC B0 ;  /* 0x0000000000007941 */ /* 0x000fea0003800000 */
.L_x_1779:
[----:B---3--:R-:W-:Y:S01]  /*1730*/  IADD3 R0, R5, 0x20, RZ ;  /* 0x0000002005007810 */ /* 0x008fe20007ffe0ff */
[----:B------:R3:W1:Y:S01]  /*1740*/  SHFL.IDX PT, R7, R11, 0x2, 0x181f ;  /* 0x00581f000b077f89 */ /* 0x00066200000e0000 */
[----:B------:R-:W-:Y:S02]  /*1750*/  BSSY B0, `(.L_x_1781) ;  /* 0x000000d000007945 */ /* 0x000fe40003800000 */
[----:B------:R-:W-:Y:S01]  /*1760*/  ISETP.GE.AND P1, PT, R0, UR16, PT ;  /* 0x0000001000007c0c */ /* 0x000fe2000bf26270 */
[----:B----4-:R3:W4:-:S12]  /*1770*/  SHFL.IDX PT, R6, R12, 0x2, 0x181f ;  /* 0x00581f000c067f89 */ /* 0x01071800000e0000 */
        /* <DEDUP_REMOVED lines=10> */
.L_x_1782:
[----:B------:R-:W-:Y:S05]  /*1820*/  BSYNC B0 ;  /* 0x0000000000007941 */ /* 0x000fea0003800000 */
.L_x_1781:
[----:B-1----:R-:W-:Y:S01]  /*1830*/  IADD3 R0, R5, 0x30, RZ ;  /* 0x0000003005007810 */ /* 0x002fe20007ffe0ff */
[----:B------:R1:W2:Y:S01]  /*1840*/  SHFL.IDX PT, R7, R11, 0x3, 0x181f ;  /* 0x00781f000b077f89 */ /* 0x0002a200000e0000 */
[----:B------:R-:W-:Y:S02]  /*1850*/  BSSY B0, `(.L_x_1783) ;  /* 0x000000d000007945 */ /* 0x000fe40003800000 */
[----:B------:R-:W-:Y:S01]  /*1860*/  ISETP.GE.AND P1, PT, R0, UR16, PT ;  /* 0x0000001000007c0c */ /* 0x000fe2000bf26270 */
[----:B----4-:R1:W4:-:S12]  /*1870*/  SHFL.IDX PT, R6, R12, 0x3, 0x181f ;  /* 0x00781f000c067f89 */ /* 0x01031800000e0000 */
        /* <DEDUP_REMOVED lines=10> */
.L_x_1784:
[----:B------:R-:W-:Y:S05]  /*1920*/  BSYNC B0 ;  /* 0x0000000000007941 */ /* 0x000fea0003800000 */
.L_x_1783:
[----:B--2---:R-:W-:Y:S01]  /*1930*/  IADD3 R0, R5, 0x40, RZ ;  /* 0x0000004005007810 */ /* 0x004fe20007ffe0ff */
        /* <DEDUP_REMOVED lines=14> */
.L_x_1786:
[----:B------:R-:W-:Y:S05]  /*1a20*/  BSYNC B0 ;  /* 0x0000000000007941 */ /* 0x000fea0003800000 */
.L_x_1785:
        /* <DEDUP_REMOVED lines=15> */
.L_x_1788:
[----:B------:R-:W-:Y:S05]  /*1b20*/  BSYNC B0 ;  /* 0x0000000000007941 */ /* 0x000fea0003800000 */
.L_x_1787:
        /* <DEDUP_REMOVED lines=15> */
.L_x_1790:
[----:B------:R-:W-:Y:S05]  /*1c20*/  BSYNC B0 ;  /* 0x0000000000007941 */ /* 0x000fea0003800000 */
.L_x_1789:
[----:B-1----:R-:W-:Y:S01]  /*1c30*/  IMAD.U32 R0, RZ, RZ, UR6 ;  /* 0x00000006ff007e24 */ /* 0x002fe2000f8e00ff */
[----:B----4-:R-:W-:Y:S01]  /*1c40*/  SHFL.IDX PT, R6, R12, 0x7, 0x181f ;  /* 0x00f81f000c067f89 */ /* 0x010fe200000e0000 */
[----:B------:R-:W-:Y:S01]  /*1c50*/  IMAD.MOV.U32 R3, RZ, RZ, c[0x0][0x2b8] ;  /* 0x0000ae00ff037624 */ /* 0x000fe200078e00ff */
[----:B------:R-:W-:Y:S01]  /*1c60*/  IADD3 R5, R5, 0x70, RZ ;  /* 0x0000007005057810 */ /* 0x000fe20007ffe0ff */
[----:B------:R-:W-:Y:S01]  /*1c70*/  IMAD R0, R0, 0x40, R167 ;  /* 0x0000004000007824 */ /* 0x000fe200078e02a7 */
[----:B------:R-:W1:Y:S01]  /*1c80*/  SHFL.IDX PT, R7, R11, 0x7, 0x181f ;  /* 0x00f81f000b077f89 */ /* 0x000e6200000e0000 */
[----:B------:R-:W-:Y:S01]  /*1c90*/  SHF.R.S32.HI R8, RZ, 0x1f, R24 ;  /* 0x0000001fff087819 */ /* 0x000fe20000011418 */
[----:B------:R-:W-:Y:S01]  /*1ca0*/  IMAD.SHL.U32 R162, R10, 0x2, RZ ;  /* 0x000000020aa27824 */ /* 0x000fe200078e00ff */
[----:B------:R-:W-:Y:S01]  /*1cb0*/  ISETP.NE.AND P4, PT, R3, 0x1, PT ;  /* 0x000000010300780c */ /* 0x000fe20003f85270 */
[----:B------:R-:W-:Y:S01]  /*1cc0*/  USHF.R.S32.HI UR17, URZ, 0x1f, UR20 ;  /* 0x0000001f3f117899 */ /* 0x000fe20008011414 */
[----:B------:R-:W-:Y:S01]  /*1cd0*/  IADD3 R0, R0, -0x40, RZ ;  /* 0xffffffc000007810 */ /* 0x000fe20007ffe0ff */
[----:B------:R-:W-:Y:S01]  /*1ce0*/  ULDC.64 UR4, c[0x0][0x2b0] ;  /* 0x0000ac0000047ab9 */ /* 0x000fe20000000a00 */
[----:B------:R-:W-:Y:S01]  /*1cf0*/  ISETP.GE.AND P2, PT, R5, UR16, PT ;  /* 0x0000001005007c0c */ /* 0x000fe2000bf46270 */
[----:B------:R-:W-:Y:S01]  /*1d00*/  UIMAD UR17, UR17, UR4, URZ ;  /* 0x00000004111172a4 */ /* 0x000fe2000f8e023f */
[C---:B------:R-:W-:Y:S01]  /*1d10*/  IADD3 R3, R0.reuse, UR11, RZ ;  /* 0x0000000b00037c10 */ /* 0x040fe2000fffe0ff */
[----:B------:R-:W-:Y:S01]  /*1d20*/  UIMAD.WIDE.U32 UR18, UR20, UR4, URZ ;  /* 0x00000004141272a5 */ /* 0x000fe2000f8e003f */
[----:B------:R-:W-:Y:S01]  /*1d30*/  ISETP.GE.AND P5, PT, R0, UR7, PT ;  /* 0x0000000700007c0c */ /* 0x000fe2000bfa6270 */
[----:B------:R-:W-:Y:S01]  /*1d40*/  UIMAD UR5, UR20, UR5, UR17 ;  /* 0x00000005140572a4 */ /* 0x000fe2000f8e0211 */
[----:B------:R-:W-:Y:S01]  /*1d50*/  IMAD.MOV.U32 R27, RZ, RZ, RZ ;  /* 0x000000ffff1b7224 */ /* 0x000fe200078e00ff */
[----:B------:R-:W-:Y:S01]  /*1d60*/  ISETP.GE.AND P6, PT, R165, c[0x0][0x1d4], PT ;  /* 0x00007500a5007a0c */ /* 0x000fe20003fc6270 */
[----:B------:R-:W-:Y:S01]  /*1d70*/  IMAD.MOV.U32 R0, RZ, RZ, R3 ;  /* 0x000000ffff007224 */ /* 0x000fe200078e0003 */
[----:B------:R-:W-:Y:S01]  /*1d80*/  ISETP.GT.OR P5, PT, R167, 0x3f, P5 ;  /* 0x0000003fa700780c */ /* 0x000fe20002fa4670 */
[----:B------:R-:W-:Y:S01]  /*1d90*/  @P4 IMAD.HI.U32 R5, R3, c[0x0][0x2bc], RZ ;  /* 0x0000af0003054a27 */ /* 0x000fe200078e00ff */
[----:B------:R-:W-:Y:S01]  /*1da0*/  UIADD3 UR16, UR19, UR5, URZ ;  /* 0x0000000513107290 */ /* 0x000fe2000fffe03f */
[----:B------:R-:W-:Y:S01]  /*1db0*/  SHF.R.S32.HI R18, RZ, 0x4, R14 ;  /* 0x00000004ff127819 */ /* 0x000fe2000001140e */
[----:B------:R-:W-:Y:S01]  /*1dc0*/  STL [R1+0x18], R162 ;  /* 0x000018a201007387 */ /* 0x000fe20000100800 */
[----:B------:R-:W-:Y:S01]  /*1dd0*/  ULDC.64 UR4, c[0x0][0x1e8] ;  /* 0x00007a0000047ab9 */ /* 0x000fe20000000a00 */
[----:B------:R-:W-:-:S02]  /*1de0*/  @P4 SHF.R.U32.HI R0, RZ, c[0x0][0x2c0], R5 ;  /* 0x0000b000ff004a19 */ /* 0x000fc40000011605 */
[----:B------:R-:W-:Y:S01]  /*1df0*/  LEA.HI R5, R8, R24, RZ, 0x3 ;  /* 0x0000001808057211 */ /* 0x000fe200078f18ff */
[----:B-123--:R-:W-:-:S03]  /*1e00*/  @!P2 IMAD.WIDE R10, R165, 0x2, R6 ;  /* 0x00000002a50aa825 */ /* 0x00efc600078e0206 */
[----:B------:R-:W-:Y:S02]  /*1e10*/  LOP3.LUT R164, R5, 0xfffffff8, RZ, 0xc0, !PT ;  /* 0xfffffff805a47812 */ /* 0x000fe400078ec0ff */
[----:B------:R-:W-:Y:S01]  /*1e20*/  @!PT LDS RZ, [RZ] ;  /* 0x00000000fffff984 */ /* 0x000fe20000000800 */
[----:B------:R1:W-:Y:S01]  /*1e30*/  @!P2 LDGSTS.E.BYPASS.LTC128B.128 [R162+0xb900], [R10.64], !P3 ;  /* 0x0b9000000aa2afae */ /* 0x0003e2000d901d4e */
[----:B------:R-:W-:Y:S02]  /*1e40*/  @!P5 IADD3 R9, P1, R0, UR18, RZ ;  /* 0x000000120009dc10 */ /* 0x000fe4000ff3e0ff */
[----:B------:R-:W-:Y:S01]  /*1e50*/  @!P2 IMAD.WIDE R6, R164, 0x2, R6 ;  /* 0x00000002a406a825 */ /* 0x000fe200078e0206 */
[----:B------:R-:W-:Y:S01]  /*1e60*/  UIMAD UR17, UR8, UR4, URZ ;  /* 0x00000004081172a4 */ /* 0x000fe2000f8e023f */
[----:B------:R-:W-:Y:S01]  /*1e70*/  @!P5 LEA.HI.X.SX32 R5, R0, UR16, 0x1, P1 ;  /* 0x000000100005dc11 */ /* 0x000fe200088f0eff */
[----:B------:R-:W-:Y:S01]  /*1e80*/  UIMAD.WIDE.U32 UR22, UR9, UR4, URZ ;  /* 0x00000004091672a5 */ /* 0x000fe2000f8e003f */
[C---:B------:R-:W-:Y:S01]  /*1e90*/  @!P5 LEA R8, P1, R9.reuse, c[0x0][0x2a0], 0x2 ;  /* 0x0000a8000908da11 */ /* 0x040fe200078210ff */
[----:B------:R2:W-:Y:S03]  /*1ea0*/  @!P2 LDGSTS.E.BYPASS.LTC128B.128 [R162+0xf900], [R6.64], !P0 ;  /* 0x0f90000006a2afae */ /* 0x0005e6000c101d4e */
[----:B------:R-:W-:Y:S01]  /*1eb0*/  @!P5 LEA.HI.X R9, R9, c[0x0][0x2a4], R5, 0x2, P1 ;  /* 0x0000a9000909da11 */ /* 0x000fe200008f1405 */
[----:B------:R-:W0:Y:S04]  /*1ec0*/  LDGDEPBAR ;  /* 0x00000000000079af */ /* 0x000e280000000000 */
[----:B------:R-:W-:Y:S01]  /*1ed0*/  BAR.SYNC.DEFER_BLOCKING 0x0 ;  /* 0x0000000000007b1d */ /* 0x000fe20000010000 */
[----:B------:R-:W-:-:S04]  /*1ee0*/  ULEA UR20, UR6, 0xffffffc0, 0x6 ;  /* 0xffffffc006147891 */ /* 0x000fc8000f8e303f */
[----:B------:R-:W-:Y:S01]  /*1ef0*/  UIADD3 UR20, UR7, -UR20, URZ ;  /* 0x8000001407147290 */ /* 0x000fe2000fffe03f */
[----:B------:R-:W-:Y:S01]  /*1f00*/  LEA.HI R159, R160, R161, RZ, 0x5 ;  /* 0x000000a1a09f7211 */ /* 0x000fe200078f28ff */
[----:B------:R-:W-:Y:S04]  /*1f10*/  STL [R1+0x50], R164 ;  /* 0x000050a401007387 */ /* 0x000fe80000100800 */
[----:B------:R-:W-:-:S04]  /*1f20*/  IADD3 R48, -R19, UR20, RZ ;  /* 0x0000001413307c10 */ /* 0x000fc8000fffe1ff */
[C---:B------:R-:W-:Y:S02]  /*1f30*/  ISETP.GE.AND P3, PT, R48.reuse, 0x1, PT ;  /* 0x000000013000780c */ /* 0x040fe40003f66270 */
[C---:B------:R-:W-:Y:S02]  /*1f40*/  ISETP.GE.AND P2, PT, R48.reuse, 0x11, PT ;  /* 0x000000113000780c */ /* 0x040fe40003f46270 */
[----:B------:R-:W-:Y:S02]  /*1f50*/  ISETP.GE.AND P1, PT, R48, 0x21, PT ;  /* 0x000000213000780c */ /* 0x000fe40003f26270 */
[----:B------:R-:W-:Y:S01]  /*1f60*/  SHF.R.S32.HI R158, RZ, 0x5, R159 ;  /* 0x00000005ff9e7819 */ /* 0x000fe2000001149f */
[----:B------:R-:W3:Y:S01]  /*1f70*/  @!P5 LDG.E R27, [R8.64] ;  /* 0x0000000e081bd981 */ /* 0x000ee2000c1e1900 */
[----:B------:R-:W-:Y:S01]  /*1f80*/  IMAD.MOV R0, RZ, RZ, -R0 ;  /* 0x000000ffff007224 */ /* 0x000fe200078e0a00 */
[----:B------:R-:W-:Y:S01]  /*1f90*/  UIMAD UR17, UR9, UR5, UR17 ;  /* 0x00000005091172a4 */ /* 0x000fe2000f8e0211 */
[----:B------:R-:W-:Y:S01]  /*1fa0*/  ISETP.GE.AND P5, PT, R24, c[0x0][0x1d4], PT ;  /* 0x0000750018007a0c */ /* 0x000fe20003fa6270 */
[----:B------:R-:W-:Y:S01]  /*1fb0*/  IMAD.SHL.U32 R5, R21, 0x40, RZ ;  /* 0x0000004015057824 */ /* 0x000fe200078e00ff */
[----:B------:R-:W-:Y:S01]  /*1fc0*/  ULDC.64 UR4, c[0x0][0x210] ;  /* 0x0000840000047ab9 */ /* 0x000fe20000000a00 */
[----:B------:R-:W-:Y:S01]  /*1fd0*/  IMAD R28, R0, c[0x0][0x2b8], R3 ;  /* 0x0000ae00001c7a24 */ /* 0x000fe200078e0203 */
[----:B------:R-:W-:Y:S01]  /*1fe0*/  UIADD3 UR17, UR23, UR17, URZ ;  /* 0x0000001117117290 */ /* 0x000fe2000fffe03f */
[----:B------:R-:W-:Y:S01]  /*1ff0*/  SHF.R.S32.HI R166, RZ, 0x1f, R165 ;  /* 0x0000001fffa67819 */ /* 0x000fe200000114a5 */
[----:B------:R-:W-:Y:S01]  /*2000*/  UIMAD UR8, UR8, UR4, URZ ;  /* 0x00000004080872a4 */ /* 0x000fe2000f8e023f */
[C---:B--2---:R-:W-:Y:S01]  /*2010*/  IMAD.WIDE.U32 R6, R28.reuse, c[0x0][0x1e0], RZ ;  /* 0x000078001c067a25 */ /* 0x044fe200078e00ff */
[----:B------:R-:W-:Y:S01]  /*2020*/  SHF.R.S32.HI R25, RZ, 0x1f, R28 ;  /* 0x0000001fff197819 */ /* 0x000fe2000001141c */
[----:B------:R-:W-:Y:S01]  /*2030*/  UIMAD.WIDE.U32 UR24, UR9, UR4, URZ ;  /* 0x00000004091872a5 */ /* 0x000fe2000f8e003f */
[----:B------:R-:W-:Y:S01]  /*2040*/  LOP3.LUT R157, R5, 0xfffffe00, RZ, 0xc0, !PT ;  /* 0xfffffe00059d7812 */ /* 0x000fe200078ec0ff */
[----:B------:R-:W-:Y:S01]  /*2050*/  UIMAD UR8, UR9, UR5, UR8 ;  /* 0x00000005090872a4 */ /* 0x000fe2000f8e0208 */
[----:B------:R-:W-:Y:S01]  /*2060*/  STL [R1+0x30], R28 ;  /* 0x0000301c01007387 */ /* 0x000fe20000100800 */
[----:B------:R-:W-:Y:S01]  /*2070*/  IMAD R0, R25, c[0x0][0x1e0], RZ ;  /* 0x0000780019007a24 */ /* 0x000fe200078e02ff */
[----:B------:R-:W-:Y:S01]  /*2080*/  UISETP.GE.AND UP0, UPT, UR6, 0x2, UPT ;  /* 0x000000020600788c */ /* 0x000fe2000bf06270 */
[----:B------:R-:W-:Y:S01]  /*2090*/  SEL R163, RZ, 0x10, P5 ;  /* 0x00000010ffa37807 */ /* 0x000fe20002800000 */
[----:B------:R-:W-:Y:S01]  /*20a0*/  UIADD3 UR8, UR25, UR8, URZ ;  /* 0x0000000819087290 */ /* 0x000fe2000fffe03f */
[----:B------:R-:W-:-:S04]  /*20b0*/  IMAD R0, R28, c[0x0][0x1e4], R0 ;  /* 0x000079001c007a24 */ /* 0x000fc800078e0200 */
[----:B------:R-:W-:Y:S01]  /*20c0*/  IMAD.IADD R7, R7, 0x1, R0 ;  /* 0x0000000107077824 */ /* 0x000fe200078e0200 */
[----:B---3--:R-:W-:-:S03]  /*20d0*/  SHF.R.S32.HI R26, RZ, 0x1f, R27 ;  /* 0x0000001fff1a7819 */ /* 0x008fc6000001141b */
[C---:B------:R-:W-:Y:S01]  /*20e0*/  IMAD.WIDE.U32 R6, R27.reuse, c[0x0][0x1f0], R6 ;  /* 0x00007c001b067a25 */ /* 0x040fe200078e0006 */
[----:B------:R-:W-:Y:S03]  /*20f0*/  STL [R1+0x1c], R27 ;  /* 0x00001c1b01007387 */ /* 0x000fe60000100800 */
[----:B------:R-:W-:Y:S01]  /*2100*/  IMAD R3, R26, c[0x0][0x1f0], RZ ;  /* 0x00007c001a037a24 */ /* 0x000fe200078e02ff */
[----:B------:R-:W-:Y:S01]  /*2110*/  IADD3 R0, P0, R6, UR22, RZ ;  /* 0x0000001606007c10 */ /* 0x000fe2000ff1e0ff */
[----:B------:R-:W-:Y:S02]  /*2120*/  STL [R1+0x34], R166 ;  /* 0x000034a601007387 */ /* 0x000fe40000100800 */
[----:B------:R-:W-:-:S05]  /*2130*/  IMAD R3, R27, c[0x0][0x1f4], R3 ;  /* 0x00007d001b037a24 */ /* 0x000fca00078e0203 */
[----:B------:R-:W-:Y:S01]  /*2140*/  IADD3.X R6, R7, UR17, R3, P0, !PT ;  /* 0x0000001107067c10 */ /* 0x000fe200087fe403 */
[----:B------:R-:W-:Y:S01]  /*2150*/  IMAD.SHL.U32 R3, R20, 0x40, RZ ;  /* 0x0000004014037824 */ /* 0x000fe200078e00ff */
[----:B------:R-:W-:-:S04]  /*2160*/  LEA R8, P0, R0, c[0x0][0x1c8], 0x1 ;  /* 0x0000720000087a11 */ /* 0x000fc800078008ff */
[----:B------:R-:W-:Y:S01]  /*2170*/  LEA.HI.X R0, R0, c[0x0][0x1cc], R6, 0x1, P0 ;  /* 0x0000730000007a11 */ /* 0x000fe200000f0c06 */
[----:B------:R-:W-:Y:S01]  /*2180*/  SHFL.IDX PT, R12, R8, RZ, 0x181f ;  /* 0x00181fff080c7589 */ /* 0x000fe200000e0000 */
[----:B------:R-:W-:Y:S02]  /*2190*/  ISETP.GT.AND P0, PT, R48, 0x30, PT ;  /* 0x000000303000780c */ /* 0x000fe40003f04270 */
[----:B------:R-:W-:Y:S01]  /*21a0*/  LOP3.LUT R3, R3, 0x1c0, RZ, 0xc0, !PT ;  /* 0x000001c003037812 */ /* 0x000fe200078ec0ff */
[----:B------:R-:W2:Y:S04]  /*21b0*/  SHFL.IDX PT, R13, R0, RZ, 0x181f ;  /* 0x00181fff000d7589 */ /* 0x000ea800000e0000 */
[----:B------:R-:W-:Y:S04]  /*21c0*/  SHFL.IDX PT, R6, R8, 0x1, 0x181f ;  /* 0x00381f0008067f89 */ /* 0x000fe800000e0000 */
[----:B------:R-:W3:Y:S04]  /*21d0*/  SHFL.IDX PT, R7, R0, 0x1, 0x181f ;  /* 0x00381f0000077f89 */ /* 0x000ee800000e0000 */
[----:B-1----:R-:W-:Y:S04]  /*21e0*/  SHFL.IDX PT, R10, R8, 0x2, 0x181f ;  /* 0x00581f00080a7f89 */ /* 0x002fe800000e0000 */
[----:B------:R-:W1:Y:S04]  /*21f0*/  SHFL.IDX PT, R11, R0, 0x2, 0x181f ;  /* 0x00581f00000b7f89 */ /* 0x000e6800000e0000 */
[----:B------:R-:W-:Y:S04]  /*2200*/  SHFL.IDX PT, R8, R8, 0x3, 0x181f ;  /* 0x00781f0008087f89 */ /* 0x000fe800000e0000 */
[----:B------:R4:W5:Y:S01]  /*2210*/  SHFL.IDX PT, R9, R0, 0x3, 0x181f ;  /* 0x00781f0000097f89 */ /* 0x00096200000e0000 */
[----:B--2---:R-:W-:-:S05]  /*2220*/  @P3 IMAD.WIDE R16, R165, 0x2, R12 ;  /* 0x00000002a5103825 */ /* 0x004fca00078e020c */
[----:B------:R2:W-:Y:S01]  /*2230*/  @P3 LDGSTS.E.BYPASS.LTC128B.128 [R162+0x4100], [R16.64], !P6 ;  /* 0x0410000010a23fae */ /* 0x0005e2000f101d4e */
[----:B----4-:R-:W-:Y:S01]  /*2240*/  LEA.HI R0, R14, R18, RZ, 0x1 ;  /* 0x000000120e007211 */ /* 0x010fe200078f08ff */
[----:B------:R-:W-:-:S03]  /*2250*/  @P3 IMAD.WIDE R14, R164, 0x2, R12 ;  /* 0x00000002a40e3825 */ /* 0x000fc600078e020c */
[----:B------:R-:W-:Y:S01]  /*2260*/  LOP3.LUT R0, R0, 0xfffffffe, RZ, 0xc0, !PT ;  /* 0xfffffffe00007812 */ /* 0x000fe200078ec0ff */
[----:B---3--:R-:W-:Y:S01]  /*2270*/  @P2 IMAD.WIDE R12, R165, 0x2, R6 ;  /* 0x00000002a50c2825 */ /* 0x008fe200078e0206 */
[----:B------:R1:W-:Y:S03]  /*2280*/  @P3 LDGSTS.E.BYPASS.LTC128B.128 [R162+0x6100], [R14.64], !P5 ;  /* 0x061000000ea23fae */ /* 0x0003e6000e901d4e */
[----:B------:R-:W-:Y:S01]  /*2290*/  IMAD.IADD R18, R18, 0x1, -R0 ;  /* 0x0000000112127824 */ /* 0x000fe200078e0a00 */
[----:B------:R3:W-:Y:S01]  /*22a0*/  @P2 LDGSTS.E.BYPASS.LTC128B.128 [R162+0x4900], [R12.64], !P6 ;  /* 0x049000000ca22fae */ /* 0x0007e2000f101d4e */
[----:B------:R-:W-:-:S05]  /*22b0*/  IMAD.SHL.U32 R0, R49, 0x40, RZ ;  /* 0x0000004031007824 */ /* 0x000fca00078e00ff */
[----:B------:R-:W-:Y:S01]  /*22c0*/  LOP3.LUT R0, R0, 0x1c0, RZ, 0xc0, !PT ;  /* 0x000001c000007812 */ /* 0x000fe200078ec0ff */
[----:B-1----:R-:W-:-:S04]  /*22d0*/  @P1 IMAD.WIDE R14, R165, 0x2, R10 ;  /* 0x00000002a50e1825 */ /* 0x002fc800078e020a */
[----:B---3--:R-:W-:-:S04]  /*22e0*/  @P2 IMAD.WIDE R12, R164, 0x2, R6 ;  /* 0x00000002a40c2825 */ /* 0x008fc800078e0206 */
[----:B------:R-:W-:Y:S01]  /*22f0*/  @P1 IMAD.WIDE R10, R164, 0x2, R10 ;  /* 0x00000002a40a1825 */ /* 0x000fe200078e020a */
[----:B------:R1:W-:Y:S01]  /*2300*/  @P2 LDGSTS.E.BYPASS.LTC128B.128 [R162+0x6900], [R12.64], !P5 ;  /* 0x069000000ca22fae */ /* 0x0003e2000e901d4e */
[----:B------:R-:W-:Y:S02]  /*2310*/  ISETP.GE.AND P2, PT, R24, c[0x0][0x1d4], PT ;  /* 0x0000750018007a0c */ /* 0x000fe40003f46270 */
[--C-:B-----5:R-:W-:Y:S01]  /*2320*/  @P0 IMAD.WIDE R6, R165, 0x2, R8.reuse ;  /* 0x00000002a5060825 */ /* 0x120fe200078e0208 */
[----:B------:R3:W-:Y:S03]  /*2330*/  @P1 LDGSTS.E.BYPASS.LTC128B.128 [R162+0x5100], [R14.64], !P6 ;  /* 0x051000000ea21fae */ /* 0x0007e6000f101d4e */
[----:B------:R-:W-:Y:S01]  /*2340*/  @P0 IMAD.WIDE R8, R164, 0x2, R8 ;  /* 0x00000002a4080825 */ /* 0x000fe200078e0208 */
[----:B------:R4:W-:Y:S04]  /*2350*/  @P1 LDGSTS.E.BYPASS.LTC128B.128 [R162+0x7100], [R10.64], !P5 ;  /* 0x071000000aa21fae */ /* 0x0009e8000e901d4e */
[----:B------:R5:W-:Y:S04]  /*2360*/  @P0 LDGSTS.E.BYPASS.LTC128B.128 [R162+0x5900], [R6.64], !P6 ;  /* 0x0590000006a20fae */ /* 0x000be8000f101d4e */
[----:B------:R4:W-:Y:S04]  /*2370*/  @P0 LDGSTS.E.BYPASS.LTC128B.128 [R162+0x7900], [R8.64], !P5 ;  /* 0x0790000008a20fae */ /* 0x0009e8000e901d4e */
[----:B------:R-:W0:Y:S01]  /*2380*/  LDGDEPBAR ;  /* 0x00000000000079af */ /* 0x000e220000000000 */
[----:B-----5:R-:W-:-:S02]  /*2390*/  IMAD.SHL.U32 R7, R19, 0x8, RZ ;  /* 0x0000000813077824 */ /* 0x020fc400078e00ff */
[----:B------:R-:W-:Y:S01]  /*23a0*/  IMAD.SHL.U32 R6, R18, 0x8, RZ ;  /* 0x0000000812067824 */ /* 0x000fe200078e00ff */
[----:B------:R-:W-:-:S04]  /*23b0*/  DEPBAR.LE SB0, 0x1 ;  /* 0x000080400000791a */ /* 0x000fc80000000000 */
[----:B------:R-:W-:-:S04]  /*23c0*/  DEPBAR.LE SB0, 0x0 ;  /* 0x000080000000791a */ /* 0x000fc80000000000 */
[----:B------:R-:W-:Y:S02]  /*23d0*/  LOP3.LUT R7, R0, 0x8, R7, 0xf8, !PT ;  /* 0x0000000800077812 */ /* 0x000fe400078ef807 */
[----:B------:R-:W-:Y:S02]  /*23e0*/  SHF.R.U32.HI R0, RZ, 0x3, R0 ;  /* 0x00000003ff007819 */ /* 0x000fe40000011600 */
[----:B------:R-:W-:Y:S02]  /*23f0*/  LOP3.LUT R5, R3, 0x8, R6, 0xf8, !PT ;  /* 0x0000000803057812 */ /* 0x000fe400078ef806 */
[----:B------:R-:W-:Y:S02]  /*2400*/  SHF.R.U32.HI R3, RZ, 0x3, R3 ;  /* 0x00000003ff037819 */ /* 0x000fe40000011603 */
[----:B------:R-:W-:Y:S01]  /*2410*/  LOP3.LUT R0, R7, R0, RZ, 0x3c, !PT ;  /* 0x0000000007007212 */ /* 0x000fe200078e3cff */
[----:B------:R-:W-:Y:S01]  /*2420*/  IMAD.WIDE.U32 R6, R28, c[0x0][0x208], RZ ;  /* 0x000082001c067a25 */ /* 0x000fe200078e00ff */
[----:B------:R-:W-:-:S03]  /*2430*/  LOP3.LUT R156, R5, R3, RZ, 0x3c, !PT ;  /* 0x00000003059c7212 */ /* 0x000fc600078e3cff */
[----:B------:R-:W-:Y:S02]  /*2440*/  IMAD R3, R158, 0x400, R157 ;  /* 0x000004009e037824 */ /* 0x000fe400078e029d */
[----:B------:R-:W-:Y:S02]  /*2450*/  IMAD R0, R18, 0x200, R0 ;  /* 0x0000020012007824 */ /* 0x000fe400078e0200 */
[----:B------:R-:W-:Y:S02]  /*2460*/  IMAD.IADD R3, R156, 0x1, R3 ;  /* 0x000000019c037824 */ /* 0x000fe400078e0203 */
[----:B------:R-:W-:Y:S01]  /*2470*/  IMAD.SHL.U32 R236, R0, 0x2, RZ ;  /* 0x0000000200ec7824 */ /* 0x000fe200078e00ff */
[----:B------:R-:W-:Y:S01]  /*2480*/  BAR.SYNC.DEFER_BLOCKING 0x0 ;  /* 0x0000000000007b1d */ /* 0x000fe20000010000 */
[----:B------:R-:W-:Y:S02]  /*2490*/  IMAD.SHL.U32 R243, R3, 0x2, RZ ;  /* 0x0000000203f37824 */ /* 0x000fe400078e00ff */
[----:B------:R-:W-:Y:S01]  /*24a0*/  IMAD R0, R25, c[0x0][0x208], RZ ;  /* 0x0000820019007a24 */ /* 0x000fe200078e02ff */
[----:B------:R-:W-:Y:S01]  /*24b0*/  IADD3 R247, R236, 0x4120, RZ ;  /* 0x00004120ecf77810 */ /* 0x000fe20007ffe0ff */
[----:B------:R-:W-:-:S02]  /*24c0*/  IMAD R3, R26, c[0x0][0x218], RZ ;  /* 0x000086001a037a24 */ /* 0x000fc400078e02ff */
[----:B------:R-:W-:Y:S02]  /*24d0*/  IMAD R0, R28, c[0x0][0x20c], R0 ;  /* 0x000083001c007a24 */ /* 0x000fe400078e0200 */
[----:B------:R-:W-:Y:S02]  /*24e0*/  IMAD R3, R27, c[0x0][0x21c], R3 ;  /* 0x000087001b037a24 */ /* 0x000fe400078e0203 */
[----:B------:R-:W-:Y:S02]  /*24f0*/  IMAD.IADD R7, R7, 0x1, R0 ;  /* 0x0000000107077824 */ /* 0x000fe400078e0200 */
[----:B------:R-:W-:Y:S02]  /*2500*/  IMAD R245, R4, 0x2, R243 ;  /* 0x0000000204f57824 */ /* 0x000fe400078e02f3 */
[----:B------:R-:W-:-:S04]  /*2510*/  IMAD.WIDE.U32 R6, R27, c[0x0][0x218], R6 ;  /* 0x000086001b067a25 */ /* 0x000fc800078e0006 */
[----:B------:R-:W-:Y:S01]  /*2520*/  IMAD R244, R2, 0x2, R243 ;  /* 0x0000000202f47824 */ /* 0x000fe200078e02f3 */
[----:B------:R-:W-:Y:S01]  /*2530*/  IADD3 R0, P0, R6, UR24, RZ ;  /* 0x0000001806007c10 */ /* 0x000fe2000ff1e0ff */
[----:B------:R-:W-:Y:S02]  /*2540*/  IMAD R246, R2, 0x2, R245 ;  /* 0x0000000202f67824 */ /* 0x000fe400078e02f5 */
[----:B------:R-:W-:Y:S01]  /*2550*/  IMAD R248, R4, 0x2, R244 ;  /* 0x0000000204f87824 */ /* 0x000fe200078e02f4 */
[----:B----4-:R-:W-:Y:S01]  /*2560*/  LDSM.16.M88.4 R8, [R243+0xa100] ;  /* 0x00a10000f308783b */ /* 0x010fe20000000200 */
[----:B------:R-:W-:Y:S02]  /*2570*/  IADD3.X R6, R7, UR8, R3, P0, !PT ;  /* 0x0000000807067c10 */ /* 0x000fe400087fe403 */
[C---:B------:R-:W-:Y:S01]  /*2580*/  LEA R3, P0, R0.reuse, c[0x0][0x1f8], 0x1 ;  /* 0x00007e0000037a11 */ /* 0x040fe200078008ff */
[----:B------:R-:W4:Y:S03]  /*2590*/  LDSM.16.M88.4 R20, [R236+0x4100] ;  /* 0x00410000ec14783b */ /* 0x000f260000000200 */
[----:B------:R-:W-:Y:S01]  /*25a0*/  LEA.HI.X R0, R0, c[0x0][0x1fc], R6, 0x1, P0 ;  /* 0x00007f0000007a11 */ /* 0x000fe200000f0c06 */
[----:B------:R-:W5:Y:S01]  /*25b0*/  LDSM.16.M88.4 R36, [R236+0x4900] ;  /* 0x00490000ec24783b */ /* 0x000f620000000200 */
[----:B------:R-:W-:Y:S01]  /*25c0*/  LOP3.LUT P0, RZ, R49, 0x2, RZ, 0xc0, !PT ;  /* 0x0000000231ff7812 */ /* 0x000fe2000780c0ff */
[----:B------:R-:W-:-:S02]  /*25d0*/  IMAD.WIDE R6, R164, 0x2, RZ ;  /* 0x00000002a4067825 */ /* 0x000fc400078e02ff */
[----:B------:R-:W5:Y:S04]  /*25e0*/  LDSM.16.M88.4 R56, [R236+0x5100] ;  /* 0x00510000ec38783b */ /* 0x000f680000000200 */
[----:B------:R-:W5:Y:S04]  /*25f0*/  LDSM.16.M88.4 R60, [R236+0x5900] ;  /* 0x00590000ec3c783b */ /* 0x000f680000000200 */
[----:B--2---:R-:W2:Y:S04]  /*2600*/  LDSM.16.M88.4 R16, [R243+0x8100] ;  /* 0x00810000f310783b */ /* 0x004ea80000000200 */
[----:B-1----:R-:W1:Y:S04]  /*2610*/  SHFL.IDX PT, R13, R3, 0x2, 0x181f ;  /* 0x00581f00030d7f89 */ /* 0x002e6800000e0000 */
[----:B------:R-:W-:Y:S04]  /*2620*/  SHFL.IDX PT, R35, R0, 0x2, 0x181f ;  /* 0x00581f0000237f89 */ /* 0x000fe800000e0000 */
[----:B------:R-:W1:Y:S04]  /*2630*/  SHFL.IDX PT, R5, R3, RZ, 0x181f ;  /* 0x00181fff03057589 */ /* 0x000e6800000e0000 */
[----:B------:R-:W1:Y:S04]  /*2640*/  SHFL.IDX PT, R12, R3, 0x1, 0x181f ;  /* 0x00381f00030c7f89 */ /* 0x000e6800000e0000 */
[----:B---3--:R-:W3:Y:S04]  /*2650*/  SHFL.IDX PT, R14, R0, RZ, 0x181f ;  /* 0x00181fff000e7589 */ /* 0x008ee800000e0000 */
[----:B------:R-:W1:Y:S01]  /*2660*/  SHFL.IDX PT, R3, R3, 0x3, 0x181f ;  /* 0x00781f0003037f89 */ /* 0x000e6200000e0000 */
[C---:B----4-:R-:W-:Y:S03]  /*2670*/  HMMA.16816.F32.BF16 R64, R8.reuse, R20, RZ ;  /* 0x000000140840723c */ /* 0x050fe600000418ff */
[----:B------:R-:W4:Y:S04]  /*2680*/  SHFL.IDX PT, R15, R0, 0x1, 0x181f ;  /* 0x00381f00000f7f89 */ /* 0x000f2800000e0000 */
[----:B------:R1:W2:Y:S01]  /*2690*/  SHFL.IDX PT, R34, R0, 0x3, 0x181f ;  /* 0x00781f0000227f89 */ /* 0x0002a200000e0000 */
[C---:B-----5:R-:W-:Y:S08]  /*26a0*/  HMMA.16816.F32.BF16 R76, R8.reuse, R36, RZ ;  /* 0x00000024084c723c */ /* 0x060ff000000418ff */
[C---:B------:R-:W-:Y:S08]  /*26b0*/  HMMA.16816.F32.BF16 R84, R8.reuse, R56, RZ ;  /* 0x000000380854723c */ /* 0x040ff000000418ff */
[----:B------:R-:W-:Y:S01]  /*26c0*/  HMMA.16816.F32.BF16 R92, R8, R60, RZ ;  /* 0x0000003c085c723c */ /* 0x000fe200000418ff */
[----:B-1----:R-:W-:-:S07]  /*26d0*/  IADD3 R0, R236, 0x4100, RZ ;  /* 0x00004100ec007810 */ /* 0x002fce0007ffe0ff */
[----:B------:R-:W-:Y:S01]  /*26e0*/  HMMA.16816.F32.BF16 R104, R8, R22, RZ ;  /* 0x000000160868723c */ /* 0x000fe200000418ff */
[----:B------:R-:W-:Y:S01]  /*26f0*/  @P0 IADD3 R247, R0, -0x20, RZ ;  /* 0xffffffe000f70810 */ /* 0x000fe20007ffe0ff */
[----:B------:R-:W-:-:S03]  /*2700*/  IMAD.MOV.U32 R0, RZ, RZ, 0x40 ;  /* 0x00000040ff007424 */ /* 0x000fc600078e00ff */
[C---:B------:R-:W-:Y:S01]  /*2710*/  IADD3 R252, R247.reuse, 0x2000, RZ ;  /* 0x00002000f7fc7810 */ /* 0x040fe20007ffe0ff */
[----:B------:R-:W-:Y:S02]  /*2720*/  LDSM.16.M88.4 R52, [R247] ;  /* 0x00000000f734783b */ /* 0x000fe40000000200 */
[C---:B------:R-:W-:Y:S01]  /*2730*/  HMMA.16816.F32.BF16 R120, R8.reuse, R38, RZ ;  /* 0x000000260878723c */ /* 0x040fe200000418ff */
[C---:B------:R-:W-:Y:S01]  /*2740*/  IADD3 R251, R247.reuse, 0x2800, RZ ;  /* 0x00002800f7fb7810 */ /* 0x040fe20007ffe0ff */
[----:B------:R-:W-:Y:S01]  /*2750*/  LDSM.16.M88.4 R44, [R247+0x800] ;  /* 0x00080000f72c783b */ /* 0x000fe20000000200 */
[C---:B------:R-:W-:Y:S02]  /*2760*/  IADD3 R250, R247.reuse, 0x3000, RZ ;  /* 0x00003000f7fa7810 */ /* 0x040fe40007ffe0ff */
[----:B------:R-:W-:Y:S01]  /*2770*/  IADD3 R249, R247, 0x3800, RZ ;  /* 0x00003800f7f97810 */ /* 0x000fe20007ffe0ff */
[----:B------:R-:W-:Y:S02]  /*2780*/  LDSM.16.M88.4 R40, [R247+0x1000] ;  /* 0x00100000f728783b */ /* 0x000fe40000000200 */
[C---:B------:R-:W-:Y:S08]  /*2790*/  HMMA.16816.F32.BF16 R124, R8.reuse, R58, RZ ;  /* 0x0000003a087c723c */ /* 0x040ff000000418ff */
[----:B------:R-:W-:Y:S07]  /*27a0*/  HMMA.16816.F32.BF16 R128, R8, R62, RZ ;  /* 0x0000003e0880723c */ /* 0x000fee00000418ff */
[----:B------:R-:W-:Y:S01]  /*27b0*/  IMAD.WIDE R8, R165, 0x2, RZ ;  /* 0x00000002a5087825 */ /* 0x000fe200078e02ff */
[----:B--2---:R-:W-:Y:S04]  /*27c0*/  HMMA.16816.F32.BF16 R132, R16, R20, RZ ;  /* 0x000000141084723c */ /* 0x004fe800000418ff */
[----:B------:R-:W-:-:S02]  /*27d0*/  IADD3 R26, P1, R8, R13, RZ ;  /* 0x0000000d081a7210 */ /* 0x000fc40007f3e0ff */
[----:B------:R-:W-:Y:S02]  /*27e0*/  IADD3 R30, P0, R5, R8, RZ ;  /* 0x00000008051e7210 */ /* 0x000fe40007f1e0ff */
[----:B------:R-:W-:Y:S01]  /*27f0*/  IADD3 R28, P3, R8, R12, RZ ;  /* 0x0000000c081c7210 */ /* 0x000fe20007f7e0ff */
[----:B------:R-:W-:Y:S01]  /*2800*/  IMAD.X R27, R9, 0x1, R35, P1 ;  /* 0x00000001091b7824 */ /* 0x000fe200008e0623 */
[----:B------:R-:W-:Y:S01]  /*2810*/  IADD3 R24, P1, R5, R6, RZ ;  /* 0x0000000605187210 */ /* 0x000fe20007f3e0ff */
[----:B---3--:R-:W-:Y:S01]  /*2820*/  IMAD.X R31, R14, 0x1, R9, P0 ;  /* 0x000000010e1f7824 */ /* 0x008fe200000e0609 */
[----:B------:R-:W-:Y:S01]  /*2830*/  IADD3 R32, P0, R8, R3, RZ ;  /* 0x0000000308207210 */ /* 0x000fe20007f1e0ff */
[----:B----4-:R-:W-:Y:S01]  /*2840*/  IMAD.X R29, R9, 0x1, R15, P3 ;  /* 0x00000001091d7824 */ /* 0x010fe200018e060f */
[----:B------:R-:W-:Y:S01]  /*2850*/  ISETP.GE.AND P3, PT, R165, c[0x0][0x1d4], PT ;  /* 0x00007500a5007a0c */ /* 0x000fe20003f66270 */
[----:B------:R-:W-:Y:S01]  /*2860*/  IMAD.X R25, R14, 0x1, R7, P1 ;  /* 0x000000010e197824 */ /* 0x000fe200008e0607 */
[----:B------:R-:W-:Y:S01]  /*2870*/  IADD3 R20, P1, R6, R13, RZ ;  /* 0x0000000d06147210 */ /* 0x000fe20007f3e0ff */
[----:B------:R-:W-:Y:S01]  /*2880*/  HMMA.16816.F32.BF16 R108, R16, R22, RZ ;  /* 0x00000016106c723c */ /* 0x000fe200000418ff */
[----:B------:R-:W-:Y:S01]  /*2890*/  IMAD.X R33, R9, 0x1, R34, P0 ;  /* 0x0000000109217824 */ /* 0x000fe200000e0622 */
[----:B------:R-:W-:Y:S01]  /*28a0*/  IADD3 R5, R247, 0x1000, RZ ;  /* 0x00001000f7057810 */ /* 0x000fe20007ffe0ff */
[----:B------:R-:W-:Y:S01]  /*28b0*/  LDSM.16.M88.4 R8, [R245+0x8100] ;  /* 0x00810000f508783b */ /* 0x000fe20000000200 */
[----:B------:R-:W-:Y:S01]  /*28c0*/  IMAD.X R21, R7, 0x1, R35, P1 ;  /* 0x0000000107157824 */ /* 0x000fe200008e0623 */
[----:B------:R-:W-:-:S02]  /*28d0*/  ISETP.LT.OR P1, PT, R48, 0x1, P3 ;  /* 0x000000013000780c */ /* 0x000fc40001f21670 */
[C---:B------:R-:W-:Y:S01]  /*28e0*/  IADD3 R22, P0, R6.reuse, R12, RZ ;  /* 0x0000000c06167210 */ /* 0x040fe20007f1e0ff */
[C---:B------:R-:W-:Y:S04]  /*28f0*/  HMMA.16816.F32.BF16 R100, R16.reuse, R36, RZ ;  /* 0x000000241064723c */ /* 0x040fe800000418ff */
[C---:B------:R-:W-:Y:S01]  /*2900*/  IMAD.X R23, R7.reuse, 0x1, R15, P0 ;  /* 0x0000000107177824 */ /* 0x040fe200000e060f */
[----:B------:R-:W-:Y:S01]  /*2910*/  IADD3 R6, P0, R6, R3, RZ ;  /* 0x0000000306067210 */ /* 0x000fe20007f1e0ff */
[----:B------:R-:W1:Y:S01]  /*2920*/  LDSM.16.M88.4 R12, [R245+0xa100] ;  /* 0x00a10000f50c783b */ /* 0x000e620000000200 */
[----:B------:R-:W-:Y:S01]  /*2930*/  IADD3 R3, R162, 0x100, RZ ;  /* 0x00000100a2037810 */ /* 0x000fe20007ffe0ff */
[C---:B------:R-:W-:Y:S02]  /*2940*/  HMMA.16816.F32.BF16 R96, R16.reuse, R38, RZ ;  /* 0x000000261060723c */ /* 0x040fe400000418ff */
[----:B------:R-:W-:Y:S01]  /*2950*/  IMAD.X R7, R7, 0x1, R34, P0 ;  /* 0x0000000107077824 */ /* 0x000fe200000e0622 */
[C---:B------:R-:W-:Y:S01]  /*2960*/  ISETP.LT.OR P0, PT, R48.reuse, 0x1, P2 ;  /* 0x000000013000780c */ /* 0x040fe20001701670 */
[----:B------:R-:W2:Y:S04]  /*2970*/  LDSM.16.M88.4 R36, [R247+0x1800] ;  /* 0x00180000f724783b */ /* 0x000ea80000000200 */
[----:B------:R-:W-:Y:S01]  /*2980*/  @!PT LDS RZ, [RZ] ;  /* 0x00000000fffff984 */ /* 0x000fe20000000800 */
[----:B------:R-:W-:Y:S01]  /*2990*/  @!PT LDS RZ, [RZ] ;  /* 0x00000000fffff984 */ /* 0x000fe20000000800 */
[----:B------:R-:W-:Y:S01]  /*29a0*/  @!PT LDS RZ, [RZ] ;  /* 0x00000000fffff984 */ /* 0x000fe20000000800 */
[----:B------:R3:W-:Y:S01]  /*29b0*/  LDGSTS.E.BYPASS.LTC128B.128 [R162+0x100], [R30.64], !P1 ;  /* 0x001000001ea27fae */ /* 0x0007e2000c901d4e */
[C---:B------:R-:W-:Y:S01]  /*29c0*/  ISETP.LT.OR P1, PT, R48.reuse, 0x11, P3 ;  /* 0x000000113000780c */ /* 0x040fe20001f21670 */
[C---:B------:R-:W-:Y:S02]  /*29d0*/  HMMA.16816.F32.BF16 R72, R16.reuse, R60, RZ ;  /* 0x0000003c1048723c */ /* 0x040fe400000418ff */
[----:B------:R4:W-:Y:S04]  /*29e0*/  STL [R1+0x20], R3 ;  /* 0x0000200301007387 */ /* 0x0009e80000100800 */
[----:B------:R5:W-:Y:S01]  /*29f0*/  LDGSTS.E.BYPASS.LTC128B.128 [R162+0x2100], [R24.64], !P0 ;  /* 0x0210000018a27fae */ /* 0x000be2000c101d4e */
[C---:B------:R-:W-:Y:S01]  /*2a00*/  ISETP.LT.OR P0, PT, R48.reuse, 0x11, P2 ;  /* 0x000000113000780c */ /* 0x040fe20001701670 */
[----:B------:R-:W-:Y:S04]  /*2a10*/  HMMA.16816.F32.BF16 R68, R16, R62, RZ ;  /* 0x0000003e1044723c */ /* 0x000fe800000418ff */
[----:B------:R3:W-:Y:S01]  /*2a20*/  LDGSTS.E.BYPASS.LTC128B.128 [R162+0x900], [R28.64], !P1 ;  /* 0x009000001ca27fae */ /* 0x0007e2000c901d4e */
[----:B------:R-:W-:-:S02]  /*2a30*/  ISETP.LT.OR P1, PT, R48, 0x21, P3 ;  /* 0x000000213000780c */ /* 0x000fc40001f21670 */
[C---:B------:R-:W-:Y:S01]  /*2a40*/  ISETP.LT.OR P3, PT, R48.reuse, 0x31, P3 ;  /* 0x000000313000780c */ /* 0x040fe20001f61670 */
[C---:B------:R-:W-:Y:S04]  /*2a50*/  HMMA.16816.F32.BF16 R88, R16.reuse, R56, RZ ;  /* 0x000000381058723c */ /* 0x040fe800000418ff */
[----:B------:R2:W-:Y:S01]  /*2a60*/  LDGSTS.E.BYPASS.LTC128B.128 [R162+0x2900], [R22.64], !P0 ;  /* 0x0290000016a27fae */ /* 0x0005e2000c101d4e */
[C---:B------:R-:W-:Y:S02]  /*2a70*/  ISETP.LT.OR P0, PT, R48.reuse, 0x21, P2 ;  /* 0x000000213000780c */ /* 0x040fe40001701670 */
[----:B------:R-:W-:Y:S01]  /*2a80*/  ISETP.LT.OR P2, PT, R48, 0x31, P2 ;  /* 0x000000313000780c */ /* 0x000fe20001741670 */
[----:B------:R-:W-:Y:S02]  /*2a90*/  HMMA.16816.F32.BF16 R80, R16, R58, RZ ;  /* 0x0000003a1050723c */ /* 0x000fe400000418ff */
[----:B------:R5:W-:Y:S01]  /*2aa0*/  LDGSTS.E.BYPASS.LTC128B.128 [R162+0x1100], [R26.64], !P1 ;  /* 0x011000001aa27fae */ /* 0x000be2000c901d4e */
[----:B------:R-:W-:-:S02]  /*2ab0*/  LOP3.LUT P1, RZ, R49, 0x4, RZ, 0xc0, !PT ;  /* 0x0000000431ff7812 */ /* 0x000fc4000782c0ff */
[----:B----4-:R-:W-:Y:S02]  /*2ac0*/  IADD3 R3, R247, 0x800, RZ ;  /* 0x00000800f7037810 */ /* 0x010fe40007ffe0ff */
[----:B------:R-:W-:Y:S01]  /*2ad0*/  SEL R0, R0, 0xffffffc0, !P1 ;  /* 0xffffffc000007807 */ /* 0x000fe20004800000 */
[C---:B-1----:R-:W-:Y:S02]  /*2ae0*/  HMMA.16816.F32.BF16 R16, R12.reuse, R44, R76 ;  /* 0x0000002c0c10723c */ /* 0x042fe4000004184c */
[----:B------:R1:W-:Y:S01]  /*2af0*/  LDGSTS.E.BYPASS.LTC128B.128 [R162+0x3100], [R20.64], !P0 ;  /* 0x0310000014a27fae */ /* 0x0003e2000c101d4e */
[----:B------:R-:W-:Y:S01]  /*2b00*/  PLOP3.LUT P0, PT, PT, PT, UP0, 0x80, 0x0 ;  /* 0x000000000000781c */ /* 0x000fe20003f0f008 */
[----:B------:R-:W-:Y:S02]  /*2b10*/  IMAD.IADD R242, R236, 0x1, R0 ;  /* 0x00000001ecf27824 */ /* 0x000fe400078e0200 */
[----:B------:R4:W-:Y:S01]  /*2b20*/  LDGSTS.E.BYPASS.LTC128B.128 [R162+0x1900], [R32.64], !P3 ;  /* 0x0190000020a27fae */ /* 0x0009e2000d901d4e */
[----:B------:R-:W-:Y:S01]  /*2b30*/  IMAD.IADD R241, R0, 0x1, R247 ;  /* 0x0000000100f17824 */ /* 0x000fe200078e02f7 */
[----:B---3--:R-:W-:Y:S01]  /*2b40*/  HMMA.16816.F32.BF16 R28, R12, R52, R64 ;  /* 0x000000340c1c723c */ /* 0x008fe20000041840 */
[----:B------:R-:W-:Y:S01]  /*2b50*/  LOP3.LUT R0, R156, R157, RZ, 0xfc, !PT ;  /* 0x0000009d9c007212 */ /* 0x000fe200078efcff */
[----:B------:R3:W-:Y:S01]  /*2b60*/  LDGSTS.E.BYPASS.LTC128B.128 [R162+0x3900], [R6.64], !P2 ;  /* 0x0390000006a27fae */ /* 0x0007e2000d101d4e */
[----:B------:R-:W-:-:S03]  /*2b70*/  ISETP.GT.AND P3, PT, R167, 0x3f, PT ;  /* 0x0000003fa700780c */ /* 0x000fc60003f64270 */
[----:B------:R-:W-:Y:S02]  /*2b80*/  LDSM.16.M88.4 R64, [R242+0x4100] ;  /* 0x00410000f240783b */ /* 0x000fe40000000200 */
[C---:B------:R-:W-:Y:S02]  /*2b90*/  HMMA.16816.F32.BF16 R76, R12.reuse, R40, R84 ;  /* 0x000000280c4c723c */ /* 0x040fe40000041854 */
[----:B------:R-:W-:Y:S04]  /*2ba0*/  LDSM.16.M88.4 R60, [R242+0x4900] ;  /* 0x00490000f23c783b */ /* 0x000fe80000000200 */
[----:B------:R-:W-:Y:S02]  /*2bb0*/  LDSM.16.M88.4 R56, [R242+0x5100] ;  /* 0x00510000f238783b */ /* 0x000fe40000000200 */
[C---:B--2---:R-:W-:Y:S02]  /*2bc0*/  HMMA.16816.F32.BF16 R84, R12.reuse, R36, R92 ;  /* 0x000000240c54723c */ /* 0x044fe4000004185c */
[----:B------:R-:W-:Y:S04]  /*2bd0*/  LDSM.16.M88.4 R48, [R242+0x5900] ;  /* 0x00590000f230783b */ /* 0x000fe80000000200 */
[----:B-1----:R-:W1:Y:S02]  /*2be0*/  LDSM.16.M88.4 R20, [R244+0xa100] ;  /* 0x00a10000f414783b */ /* 0x002e640000000200 */
[C---:B------:R-:W-:Y:S02]  /*2bf0*/  HMMA.16816.F32.BF16 R92, R12.reuse, R54, R104 ;  /* 0x000000360c5c723c */ /* 0x040fe40000041868 */
[----:B----4-:R-:W-:Y:S04]  /*2c00*/  LDSM.16.M88.4 R32, [R241] ;  /* 0x00000000f120783b */ /* 0x010fe80000000200 */
[----:B-----5:R-:W-:Y:S02]  /*2c10*/  LDSM.16.M88.4 R24, [R241+0x1000] ;  /* 0x00100000f118783b */ /* 0x020fe40000000200 */
[C---:B------:R-:W-:Y:S02]  /*2c20*/  HMMA.16816.F32.BF16 R120, R12.reuse, R46, R120 ;  /* 0x0000002e0c78723c */ /* 0x040fe40000041878 */
[----:B------:R-:W0:Y:S04]  /*2c30*/  LDGDEPBAR ;  /* 0x00000000000079af */ /* 0x000e280000000000 */
[----:B------:R2:W-:Y:S02]  /*2c40*/  STL [R1+0x8], R3 ;  /* 0x0000080301007387 */ /* 0x0005e40000100800 */
[C---:B------:R-:W-:Y:S08]  /*2c50*/  HMMA.16816.F32.BF16 R124, R12.reuse, R42, R124 ;  /* 0x0000002a0c7c723c */ /* 0x040ff0000004187c */
[----:B------:R-:W-:Y:S01]  /*2c60*/  HMMA.16816.F32.BF16 R128, R12, R38, R128 ;  /* 0x000000260c80723c */ /* 0x000fe20000041880 */
[----:B------:R-:W4:Y:S07]  /*2c70*/  LDSM.16.M88.4 R12, [R244+0x8100] ;  /* 0x00810000f40c783b */ /* 0x000f2e0000000200 */
[----:B------:R-:W-:Y:S01]  /*2c80*/  HMMA.16816.F32.BF16 R140, R8, R40, R88 ;  /* 0x00000028088c723c */ /* 0x000fe20000041858 */
[----:B--2---:R-:W-:-:S07]  /*2c90*/  IADD3 R3, R247, 0x1800, RZ ;  /* 0x00001800f7037810 */ /* 0x004fce0007ffe0ff */
[C---:B------:R-:W-:Y:S08]  /*2ca0*/  HMMA.16816.F32.BF16 R132, R8.reuse, R52, R132 ;  /* 0x000000340884723c */ /* 0x040ff00000041884 */
[C---:B------:R-:W-:Y:S08]  /*2cb0*/  HMMA.16816.F32.BF16 R88, R8.reuse, R54, R108 ;  /* 0x000000360858723c */ /* 0x040ff0000004186c */
[C---:B------:R-:W-:Y:S08]  /*2cc0*/  HMMA.16816.F32.BF16 R136, R8.reuse, R44, R100 ;  /* 0x0000002c0888723c */ /* 0x040ff00000041864 */
[C---:B------:R-:W-:Y:S08]  /*2cd0*/  HMMA.16816.F32.BF16 R144, R8.reuse, R36, R72 ;  /* 0x000000240890723c */ /* 0x040ff00000041848 */
[C---:B------:R-:W-:Y:S08]  /*2ce0*/  HMMA.16816.F32.BF16 R108, R8.reuse, R46, R96 ;  /* 0x0000002e086c723c */ /* 0x040ff00000041860 */
[C---:B------:R-:W-:Y:S01]  /*2cf0*/  HMMA.16816.F32.BF16 R112, R8.reuse, R42, R80 ;  /* 0x0000002a0870723c */ /* 0x040fe20000041850 */
[----:B------:R-:W-:Y:S07]  /*2d00*/  LDSM.16.M88.4 R40, [R241+0x1800] ;  /* 0x00180000f128783b */ /* 0x000fee0000000200 */
[----:B------:R-:W-:Y:S01]  /*2d10*/  HMMA.16816.F32.BF16 R104, R8, R38, R68 ;  /* 0x000000260868723c */ /* 0x000fe20000041844 */
[----:B------:R-:W2:Y:S07]  /*2d20*/  LDSM.16.M88.4 R8, [R246+0xa100] ;  /* 0x00a10000f608783b */ /* 0x000eae0000000200 */
[C---:B-1----:R-:W-:Y:S01]  /*2d30*/  HMMA.16816.F32.BF16 R100, R20.reuse, R64, R28 ;  /* 0x000000401464723c */ /* 0x042fe2000004181c */
[----:B------:R-:W1:Y:S07]  /*2d40*/  LDSM.16.M88.4 R28, [R241+0x800] ;  /* 0x00080000f11c783b */ /* 0x000e6e0000000200 */
[C---:B------:R-:W-:Y:S01]  /*2d50*/  HMMA.16816.F32.BF16 R116, R20.reuse, R60, R16 ;  /* 0x0000003c1474723c */ /* 0x040fe20000041810 */
[----:B------:R-:W5:Y:S07]  /*2d60*/  LDSM.16.M88.4 R16, [R246+0x8100] ;  /* 0x00810000f610783b */ /* 0x000f6e0000000200 */
        /* <DEDUP_REMOVED lines=16> */
[C---:B------:R-:W-:Y:S08]  /*2e70*/  HMMA.16816.F32.BF16 R104, R8.reuse, R34, R80 ;  /* 0x000000220868723c */ /* 0x040ff00000041850 */
[C---:B-1----:R-:W-:Y:S08]  /*2e80*/  HMMA.16816.F32.BF16 R124, R8.reuse, R28, R116 ;  /* 0x0000001c087c723c */ /* 0x042ff00000041874 */
[C---:B------:R-:W-:Y:S08]  /*2e90*/  HMMA.16816.F32.BF16 R136, R8.reuse, R26, R68 ;  /* 0x0000001a0888723c */ /* 0x040ff00000041844 */
[----:B------:R-:W-:Y:S01]  /*2ea0*/  HMMA.16816.F32.BF16 R128, R8, R42, R44 ;  /* 0x0000002a0880723c */ /* 0x000fe2000004182c */
[----:B------:R-:W1:Y:S07]  /*2eb0*/  LDSM.16.M88.4 R44, [R236+0x6900] ;  /* 0x00690000ec2c783b */ /* 0x000e6e0000000200 */
[C---:B-----5:R-:W-:Y:S08]  /*2ec0*/  HMMA.16816.F32.BF16 R84, R16.reuse, R32, R84 ;  /* 0x000000201054723c */ /* 0x060ff00000041854 */
[C---:B------:R-:W-:Y:S01]  /*2ed0*/  HMMA.16816.F32.BF16 R68, R16.reuse, R34, R76 ;  /* 0x000000221044723c */ /* 0x040fe2000004184c */
[----:B------:R-:W-:Y:S07]  /*2ee0*/  LDSM.16.M88.4 R32, [R247+0x2000] ;  /* 0x00200000f720783b */ /* 0x000fee0000000200 */
[C---:B------:R-:W-:Y:S08]  /*2ef0*/  HMMA.16816.F32.BF16 R120, R16.reuse, R28, R64 ;  /* 0x0000001c1078723c */ /* 0x040ff00000041840 */
[C---:B------:R-:W-:Y:S08]  /*2f00*/  HMMA.16816.F32.BF16 R116, R16.reuse, R30, R60 ;  /* 0x0000001e1074723c */ /* 0x040ff0000004183c */
[C---:B------:R-:W-:Y:S01]  /*2f10*/  HMMA.16816.F32.BF16 R112, R16.reuse, R24, R36 ;  /* 0x000000181070723c */ /* 0x040fe20000041824 */
[----:B------:R-:W-:Y:S07]  /*2f20*/  LDSM.16.M88.4 R36, [R236+0x7100] ;  /* 0x00710000ec24783b */ /* 0x000fee0000000200 */
[C---:B------:R-:W-:Y:S01]  /*2f30*/  HMMA.16816.F32.BF16 R92, R16.reuse, R26, R56 ;  /* 0x0000001a105c723c */ /* 0x040fe20000041838 */
[----:B------:R-:W-:Y:S07]  /*2f40*/  LDSM.16.M88.4 R56, [R247+0x3800] ;  /* 0x00380000f738783b */ /* 0x000fee0000000200 */
        /* <DEDUP_REMOVED lines=8> */
[----:B------:R-:W4:Y:S07]  /*2fd0*/  LDSM.16.M88.4 R52, [R236+0x6100] ;  /* 0x00610000ec34783b */ /* 0x000f2e0000000200 */
[----:B------:R-:W-:Y:S01]  /*2fe0*/  HMMA.16816.F32.BF16 R96, R8, R24, R96 ;  /* 0x000000180860723c */ /* 0x000fe20000041860 */
[----:B------:R-:W5:Y:S04]  /*2ff0*/  LDSM.16.M88.4 R24, [R245+0xc100] ;  /* 0x00c10000f518783b */ /* 0x000f680000000200 */
[----:B------:R-:W3:Y:S03]  /*3000*/  LDSM.16.M88.4 R8, [R245+0xe100] ;  /* 0x00e10000f508783b */ /* 0x000ee60000000200 */
[C---:B-1----:R-:W-:Y:S08]  /*3010*/  HMMA.16816.F32.BF16 R64, R12.reuse, R44, R124 ;  /* 0x0000002c0c40723c */ /* 0x042ff0000004187c */
[----:B------:R-:W-:Y:S08]  /*3020*/  HMMA.16816.F32.BF16 R60, R12, R46, R108 ;  /* 0x0000002e0c3c723c */ /* 0x000ff0000004186c */
[C---:B--2---:R-:W-:Y:S08]  /*3030*/  HMMA.16816.F32.BF16 R40, R16.reuse, R44, R120 ;  /* 0x0000002c1028723c */ /* 0x044ff00000041878 */
[----:B------:R-:W-:Y:S08]  /*3040*/  HMMA.16816.F32.BF16 R44, R16, R46, R116 ;  /* 0x0000002e102c723c */ /* 0x000ff00000041874 */
[C---:B----4-:R-:W-:Y:S08]  /*3050*/  HMMA.16816.F32.BF16 R76, R12.reuse, R52, R88 ;  /* 0x000000340c4c723c */ /* 0x050ff00000041858 */
[----:B------:R-:W-:Y:S08]  /*3060*/  HMMA.16816.F32.BF16 R72, R12, R54, R104 ;  /* 0x000000360c48723c */ /* 0x000ff00000041868 */
        /* <DEDUP_REMOVED lines=14> */
[C---:B-----5:R-:W-:Y:S01]  /*3150*/  HMMA.16816.F32.BF16 R116, R24.reuse, R30, R44 ;  /* 0x0000001e1874723c */ /* 0x060fe2000004182c */
[----:B------:R-:W4:Y:S07]  /*3160*/  LDSM.16.M88.4 R44, [R242+0x6900] ;  /* 0x00690000f22c783b */ /* 0x000f2e0000000200 */
[-C--:B------:R-:W-:Y:S01]  /*3170*/  HMMA.16816.F32.BF16 R124, R24, R28.reuse, R40 ;  /* 0x0000001c187c723c */ /* 0x080fe20000041828 */
[----:B------:R-:W5:Y:S07]  /*3180*/  LDSM.16.M88.4 R40, [R242+0x7100] ;  /* 0x00710000f228783b */ /* 0x000f6e0000000200 */
[C---:B---3--:R-:W-:Y:S08]  /*3190*/  HMMA.16816.F32.BF16 R148, R8.reuse, R28, R64 ;  /* 0x0000001c0894723c */ /* 0x048ff00000041840 */
        /* <DEDUP_REMOVED lines=11> */
[----:B------:R-:W3:Y:S07]  /*3250*/  LDSM.16.M88.4 R8, [R248+0xe100] ;  /* 0x00e10000f808783b */ /* 0x000eee0000000200 */
[C---:B------:R-:W-:Y:S01]  /*3260*/  HMMA.16816.F32.BF16 R112, R24.reuse, R48, R12 ;  /* 0x000000301870723c */ /* 0x040fe2000004180c */
[----:B------:R-:W2:Y:S07]  /*3270*/  LDSM.16.M88.4 R12, [R246+0xc100] ;  /* 0x00c10000f60c783b */ /* 0x000eae0000000200 */
[C---:B------:R-:W-:Y:S01]  /*3280*/  HMMA.16816.F32.BF16 R108, R24.reuse, R50, R92 ;  /* 0x00000032186c723c */ /* 0x040fe2000004185c */
[----:B------:R-:W3:Y:S07]  /*3290*/  LDSM.16.M88.4 R48, [R241+0x2000] ;  /* 0x00200000f130783b */ /* 0x000eee0000000200 */
[C---:B------:R-:W-:Y:S08]  /*32a0*/  HMMA.16816.F32.BF16 R76, R24.reuse, R56, R100 ;  /* 0x00000038184c723c */ /* 0x040ff00000041864 */
[----:B------:R-:W-:Y:S01]  /*32b0*/  HMMA.16816.F32.BF16 R72, R24, R58, R80 ;  /* 0x0000003a1848723c */ /* 0x000fe20000041850 */
[----:B------:R-:W3:Y:S01]  /*32c0*/  LDSM.16.M88.4 R24, [R241+0x3800] ;  /* 0x00380000f118783b */ /* 0x000ee20000000200 */
[----:B------:R-:W-:-:S06]  /*32d0*/  DEPBAR.LE SB0, 0x0 ;  /* 0x000080000000791a */ /* 0x000fcc0000000000 */
[C---:B-1----:R-:W-:Y:S08]  /*32e0*/  HMMA.16816.F32.BF16 R104, R20.reuse, R52, R120 ;  /* 0x000000341468723c */ /* 0x042ff00000041878 */
[----:B------:R-:W-:Y:S08]  /*32f0*/  HMMA.16816.F32.BF16 R100, R20, R54, R152 ;  /* 0x000000361464723c */ /* 0x000ff00000041898 */
[C---:B--2---:R-:W-:Y:S08]  /*3300*/  HMMA.16816.F32.BF16 R64, R16.reuse, R52, R64 ;  /* 0x000000341040723c */ /* 0x044ff00000041840 */
[----:B------:R-:W-:Y:S08]  /*3310*/  HMMA.16816.F32.BF16 R60, R16, R54, R60 ;  /* 0x00000036103c723c */ /* 0x000ff0000004183c */
[C---:B----4-:R-:W-:Y:S08]  /*3320*/  HMMA.16816.F32.BF16 R96, R20.reuse, R44, R148 ;  /* 0x0000002c1460723c */ /* 0x050ff00000041894 */
        /* <DEDUP_REMOVED lines=11> */
[C---:B---3--:R-:W-:Y:S08]  /*33e0*/  HMMA.16816.F32.BF16 R96, R8.reuse, R32, R96 ;  /* 0x000000200860723c */ /* 0x048ff00000041860 */
        /* <DEDUP_REMOVED lines=9> */
[----:B------:R-:W-:Y:S01]  /*3480*/  SHF.R.S32.HI R12, RZ, 0x1f, R164 ;  /* 0x0000001fff0c7819 */ /* 0x000fe200000114a4 */
[C---:B------:R-:W-:Y:S04]  /*3490*/  HMMA.16816.F32.BF16 R104, R8.reuse, R48, R104 ;  /* 0x000000300868723c */ /* 0x040fe80000041868 */
[----:B------:R1:W-:Y:S04]  /*34a0*/  STL [R1+0x58], R12 ;  /* 0x0000580c01007387 */ /* 0x0003e80000100800 */
[----:B------:R1:W-:Y:S01]  /*34b0*/  STL [R1+0x4], R5 ;  /* 0x0000040501007387 */ /* 0x0003e20000100800 */
[C---:B------:R-:W-:Y:S03]  /*34c0*/  HMMA.16816.F32.BF16 R100, R8.reuse, R50, R100 ;  /* 0x000000320864723c */ /* 0x040fe60000041864 */
[----:B------:R1:W-:Y:S05]  /*34d0*/  STL [R1], R3 ;  /* 0x0000000301007387 */ /* 0x0003ea0000100800 */
[C---:B------:R-:W-:Y:S08]  /*34e0*/  HMMA.16816.F32.BF16 R88, R8.reuse, R28, R88 ;  /* 0x0000001c0858723c */ /* 0x040ff00000041858 */
[C---:B------:R-:W-:Y:S08]  /*34f0*/  HMMA.16816.F32.BF16 R84, R8.reuse, R30, R84 ;  /* 0x0000001e0854723c */ /* 0x040ff00000041854 */
[C---:B------:R-:W-:Y:S08]  /*3500*/  HMMA.16816.F32.BF16 R80, R8.reuse, R24, R80 ;  /* 0x000000180850723c */ /* 0x040ff00000041850 */
[----:B------:R-:W-:Y:S01]  /*3510*/  HMMA.16816.F32.BF16 R68, R8, R26, R68 ;  /* 0x0000001a0844723c */ /* 0x000fe20000041844 */
[----:B------:R-:W-:Y:S06]  /*3520*/  BAR.SYNC.DEFER_BLOCKING 0x0 ;  /* 0x0000000000007b1d */ /* 0x000fec0000010000 */
[----:B------:R-:W-:Y:S05]  /*3530*/  @!P0 BRA `(.L_x_1791) ;  /* 0x0000048000008947 */ /* 0x000fea0003800000 */
[----:B-1----:R-:W-:Y:S01]  /*3540*/  ULEA UR4, UR6, UR11, 0x6 ;  /* 0x0000000b06047291 */ /* 0x002fe2000f8e303f */
        /* <DEDUP_REMOVED lines=13> */
[----:B------:R-:W-:Y:S01]  /*3620*/  IMAD.SHL.U32 R26, R165, 0x2, RZ ;  /* 0x00000002a51a7824 */ /* 0x000fe200078e00ff */
[----:B------:R-:W-:Y:S01]  /*3630*/  IADD3 R27, -R163, 0x10, RZ ;  /* 0x00000010a31b7810 */ /* 0x000fe20007ffe1ff */
[----:B------:R-:W-:Y:S01]  /*3640*/  IMAD R10, R3, c[0x0][0x2b8], R5 ;  /* 0x0000ae00030a7a24 */ /* 0x000fe200078e0205 */
[----:B------:R-:W-:-:S04]  /*3650*/  IADD3 R13, -R25, 0x10, RZ ;  /* 0x00000010190d7810 */ /* 0x000fc80007ffe1ff */
[----:B------:R-:W-:Y:S01]  /*3660*/  SHF.R.S32.HI R3, RZ, 0x1f, R10 ;  /* 0x0000001fff037819 */ /* 0x000fe2000001140a */
[----:B------:R-:W-:Y:S01]  /*3670*/  STL [R1+0x30], R10 ;  /* 0x0000300a01007387 */ /* 0x000fe20000100800 */
[----:B------:R-:W-:-:S03]  /*3680*/  LOP3.LUT R13, R13, 0xf, RZ, 0xc0, !PT ;  /* 0x0000000f0d0d7812 */ /* 0x000fc600078ec0ff */
        /* <DEDUP_REMOVED lines=13> */
[----:B------:R-:W1:Y:S01]  /*3760*/  SHFL.IDX PT, R7, R5, RZ, 0x181f ;  /* 0x00181fff05077589 */ /* 0x000e6200000e0000 */
[----:B------:R-:W-:-:S03]  /*3770*/  SHF.L.U64.HI R6, R165, 0x1, R166 ;  /* 0x00000001a5067819 */ /* 0x000fc600000102a6 */
[----:B------:R-:W2:Y:S04]  /*3780*/  SHFL.IDX PT, R9, R3, RZ, 0x181f ;  /* 0x00181fff03097589 */ /* 0x000ea800000e0000 */
[----:B------:R-:W3:Y:S04]  /*3790*/  SHFL.IDX PT, R8, R5, 0x1, 0x181f ;  /* 0x00381f0005087f89 */ /* 0x000ee800000e0000 */
[----:B------:R-:W-:Y:S04]  /*37a0*/  SHFL.IDX PT, R11, R5, 0x2, 0x181f ;  /* 0x00581f00050b7f89 */ /* 0x000fe800000e0000 */
[----:B------:R-:W4:Y:S04]  /*37b0*/  SHFL.IDX PT, R10, R3, 0x1, 0x181f ;  /* 0x00381f00030a7f89 */ /* 0x000f2800000e0000 */
[----:B------:R5:W5:Y:S04]  /*37c0*/  SHFL.IDX PT, R22, R5, 0x3, 0x181f ;  /* 0x00781f0005167f89 */ /* 0x000b6800000e0000 */
[----:B------:R-:W5:Y:S01]  /*37d0*/  SHFL.IDX PT, R24, R3, 0x2, 0x181f ;  /* 0x00581f0003187f89 */ /* 0x000f6200000e0000 */
[----:B-1----:R-:W-:-:S03]  /*37e0*/  IADD3 R20, P0, R7, R26, RZ ;  /* 0x0000001a07147210 */ /* 0x002fc60007f1e0ff */
[----:B------:R1:W1:Y:S02]  /*37f0*/  SHFL.IDX PT, R23, R3, 0x3, 0x181f ;  /* 0x00781f0003177f89 */ /* 0x00026400000e0000 */
[----:B--2---:R-:W-:Y:S01]  /*3800*/  IMAD.X R21, R9, 0x1, R6, P0 ;  /* 0x0000000109157824 */ /* 0x004fe200000e0606 */
[----:B---3--:R-:W-:-:S04]  /*3810*/  IADD3 R16, P1, R8, R26, RZ ;  /* 0x0000001a08107210 */ /* 0x008fc80007f3e0ff */
[----:B------:R2:W-:Y:S01]  /*3820*/  LDGSTS.E.BYPASS.LTC128B.128 [R162+0x4100], [R20.64], !P6 ;  /* 0x0410000014a27fae */ /* 0x0005e2000f101d4e */
[----:B----4-:R-:W-:Y:S01]  /*3830*/  IMAD.X R17, R10, 0x1, R6, P1 ;  /* 0x000000010a117824 */ /* 0x010fe200008e0606 */
[C---:B-----5:R-:W-:Y:S01]  /*3840*/  SHF.L.U64.HI R5, R164.reuse, 0x1, R12 ;  /* 0x00000001a4057819 */ /* 0x060fe2000001020c */
[----:B-1----:R-:W-:-:S05]  /*3850*/  IMAD.SHL.U32 R3, R164, 0x2, RZ ;  /* 0x00000002a4037824 */ /* 0x002fca00078e00ff */
[-C--:B------:R-:W-:Y:S02]  /*3860*/  IADD3 R18, P2, R7, R3.reuse, RZ ;  /* 0x0000000307127210 */ /* 0x080fe40007f5e0ff */
[-C--:B------:R-:W-:Y:S02]  /*3870*/  IADD3 R14, P0, R8, R3.reuse, RZ ;  /* 0x00000003080e7210 */ /* 0x080fe40007f1e0ff */
[----:B------:R-:W-:Y:S01]  /*3880*/  LOP3.LUT R7, R27, 0xf, RZ, 0xc0, !PT ;  /* 0x0000000f1b077812 */ /* 0x000fe200078ec0ff */
[--C-:B------:R-:W-:Y:S01]  /*3890*/  IMAD.X R19, R9, 0x1, R5.reuse, P2 ;  /* 0x0000000109137824 */ /* 0x100fe200010e0605 */
[----:B------:R-:W-:Y:S01]  /*38a0*/  IADD3 R12, P2, R11, R26, RZ ;  /* 0x0000001a0b0c7210 */ /* 0x000fe20007f5e0ff */
[----:B------:R-:W-:Y:S01]  /*38b0*/  IMAD.X R15, R10, 0x1, R5, P0 ;  /* 0x000000010a0f7824 */ /* 0x000fe200000e0605 */
[----:B------:R-:W-:Y:S02]  /*38c0*/  IADD3 R8, P1, P0, R13, R22, R26 ;  /* 0x000000160d087210 */ /* 0x000fe4000783e01a */
[----:B------:R2:W-:Y:S01]  /*38d0*/  LDGSTS.E.BYPASS.LTC128B.128 [R162+0x6100], [R18.64], !P5 ;  /* 0x0610000012a27fae */ /* 0x0005e2000e901d4e */
[----:B------:R-:W-:Y:S01]  /*38e0*/  IMAD.X R13, R24, 0x1, R6, P2 ;  /* 0x00000001180d7824 */ /* 0x000fe200010e0606 */
[----:B------:R-:W-:-:S02]  /*38f0*/  IADD3 R10, P2, R11, R3, RZ ;  /* 0x000000030b0a7210 */ /* 0x000fc40007f5e0ff */
[-C--:B------:R-:W-:Y:S01]  /*3900*/  IADD3.X R9, RZ, R23.reuse, R6, P1, P0 ;  /* 0x00000017ff097210 */ /* 0x080fe20000fe0406 */
[----:B------:R2:W-:Y:S01]  /*3910*/  LDGSTS.E.BYPASS.LTC128B.128 [R162+0x4900], [R16.64], !P6 ;  /* 0x0490000010a27fae */ /* 0x0005e2000f101d4e */
[----:B------:R-:W-:Y:S01]  /*3920*/  IADD3 R6, P1, P0, R7, R22, R3 ;  /* 0x0000001607067210 */ /* 0x000fe2000783e003 */
[--C-:B------:R-:W-:Y:S01]  /*3930*/  IMAD.X R11, R24, 0x1, R5.reuse, P2 ;  /* 0x00000001180b7824 */ /* 0x100fe200010e0605 */
[----:B------:R-:W-:Y:S01]  /*3940*/  ISETP.NE.U32.AND P2, PT, R25, RZ, PT ;  /* 0x000000ff1900720c */ /* 0x000fe20003f45070 */
[----:B------:R2:W-:Y:S01]  /*3950*/  LDGSTS.E.BYPASS.LTC128B.128 [R162+0x6900], [R14.64], !P5 ;  /* 0x069000000ea27fae */ /* 0x0005e2000e901d4e */
[----:B------:R-:W-:Y:S02]  /*3960*/  IADD3.X R7, RZ, R23, R5, P1, P0 ;  /* 0x00000017ff077210 */ /* 0x000fe40000fe0405 */
[----:B------:R-:W-:Y:S01]  /*3970*/  ISETP.NE.U32.AND P0, PT, R163, RZ, PT ;  /* 0x000000ffa300720c */ /* 0x000fe20003f05070 */
[----:B------:R2:W-:Y:S04]  /*3980*/  LDGSTS.E.BYPASS.LTC128B.128 [R162+0x5100], [R12.64], !P6 ;  /* 0x051000000ca27fae */ /* 0x0005e8000f101d4e */
[----:B------:R2:W-:Y:S04]  /*3990*/  LDGSTS.E.BYPASS.LTC128B.128 [R162+0x7100], [R10.64], !P5 ;  /* 0x071000000aa27fae */ /* 0x0005e8000e901d4e */
[----:B------:R2:W-:Y:S04]  /*39a0*/  LDGSTS.E.BYPASS.LTC128B.128.ZFILL [R162+0x5900], [R8.64], P2 ;  /* 0x0590000008a27fae */ /* 0x0005e80009141d4e */
[----:B------:R2:W-:Y:S02]  /*39b0*/  LDGSTS.E.BYPASS.LTC128B.128.ZFILL [R162+0x7900], [R6.64], P0 ;  /* 0x0790000006a27fae */ /* 0x0005e40008141d4e */
.L_x_1791:
[----:B-1----:R-:W-:Y:S01]  /*39c0*/  LOP3.LUT R3, R159, 0xffffffe0, RZ, 0xc0, !PT ;  /* 0xffffffe09f037812 */ /* 0x002fe200078ec0ff */
[----:B------:R-:W-:Y:S01]  /*39d0*/  UMOV UR4, 0xffffffc0 ;  /* 0xffffffc000047882 */ /* 0x000fe20000000000 */
[----:B--2---:R-:W-:Y:S01]  /*39e0*/  LEA.HI R6, R160, R161, RZ, 0x2 ;  /* 0x000000a1a0067211 */ /* 0x004fe200078f10ff */
        /* <DEDUP_REMOVED lines=10> */
[----:B------:R-:W-:Y:S01]  /*3a90*/  IMAD R240, R2, 0x2, R237 ;  /* 0x0000000202f07824 */ /* 0x000fe200078e02ed */
[----:B------:R-:W-:-:S02]  /*3aa0*/  LEA.HI R7, R9, R5, RZ, 0x2 ;  /* 0x0000000509077211 */ /* 0x000fc400078f10ff */
[----:B------:R-:W-:Y:S01]  /*3ab0*/  LEA.HI R3, R6, R6, RZ, 0x1 ;  /* 0x0000000606037211 */ /* 0x000fe200078f08ff */
[----:B------:R-:W-:Y:S01]  /*3ac0*/  IMAD.IADD R9, R158, 0x1, -R8 ;  /* 0x000000019e097824 */ /* 0x000fe200078e0a08 */
[----:B------:R-:W-:Y:S01]  /*3ad0*/  LEA.HI.SX32 R8, R7, UR10, 0x1e ;  /* 0x0000000a07087c11 */ /* 0x000fe2000f8ff2ff */
[----:B------:R-:W-:Y:S01]  /*3ae0*/  LDSM.16.MT88.4 R76, [R240+0x100] ;  /* 0x00010000f04c783b */ /* 0x000fe20000004200 */
[----:B------:R-:W-:Y:S01]  /*3af0*/  PLOP3.LUT P1, PT, PT, PT, UP1, 0x80, 0x0 ;  /* 0x000000000000781c */ /* 0x000fe20003f2f018 */
[C---:B------:R-:W-:Y:S01]  /*3b00*/  IMAD.SHL.U32 R10, R3.reuse, 0x20, RZ ;  /* 0x00000020030a7824 */ /* 0x040fe200078e00ff */
[----:B------:R-:W-:Y:S01]  /*3b10*/  LOP3.LUT R3, R3, 0x1ffffffe, RZ, 0xc0, !PT ;  /* 0x1ffffffe03037812 */ /* 0x000fe200078ec0ff */
[----:B------:R-:W-:Y:S01]  /*3b20*/  IMAD R9, R9, 0x10, R8 ;  /* 0x0000001009097824 */ /* 0x000fe200078e0208 */
[----:B------:R-:W-:Y:S02]  /*3b30*/  PLOP3.LUT P0, PT, PT, PT, UP1, 0x80, 0x0 ;  /* 0x000000000000781c */ /* 0x000fe40003f0f018 */
[----:B------:R-:W-:-:S02]  /*3b40*/  LOP3.LUT R8, R10, 0xffffffc0, RZ, 0xc0, !PT ;  /* 0xffffffc00a087812 */ /* 0x000fc400078ec0ff */
[----:B------:R-:W-:Y:S02]  /*3b50*/  IADD3 R6, R6, -R3, RZ ;  /* 0x8000000306067210 */ /* 0x000fe40007ffe0ff */
[----:B------:R-:W-:Y:S01]  /*3b60*/  LOP3.LUT R7, R7, 0x7ffffffc, RZ, 0xc0, !PT ;  /* 0x7ffffffc07077812 */ /* 0x000fe200078ec0ff */
[----:B------:R-:W-:Y:S01]  /*3b70*/  IMAD.IADD R3, R8, 0x1, R9 ;  /* 0x0000000108037824 */ /* 0x000fe200078e0209 */
[----:B------:R-:W-:-:S03]  /*3b80*/  LEA R238, R4, R237, 0x1 ;  /* 0x000000ed04ee7211 */ /* 0x000fc600078e08ff */
[----:B------:R-:W-:Y:S02]  /*3b90*/  IMAD R11, R6, 0x8, R3 ;  /* 0x00000008060b7824 */ /* 0x000fe400078e0203 */
[----:B------:R-:W-:Y:S02]  /*3ba0*/  IMAD R239, R2, 0x2, R238 ;  /* 0x0000000202ef7824 */ /* 0x000fe400078e02ee */
[----:B------:R-:W-:Y:S01]  /*3bb0*/  @P1 IMAD.HI.U32 R6, R11, c[0x0][0x2c8], RZ ;  /* 0x0000b2000b061a27 */ /* 0x000fe200078e00ff */
[----:B------:R-:W-:Y:S03]  /*3bc0*/  STL [R1+0x48], R11 ;  /* 0x0000480b01007387 */ /* 0x000fe60000100800 */
[----:B------:R-:W-:Y:S01]  /*3bd0*/  IMAD.MOV.U32 R3, RZ, RZ, R11 ;  /* 0x000000ffff037224 */ /* 0x000fe200078e000b */
[----:B------:R-:W-:Y:S01]  /*3be0*/  @P0 SHF.R.U32.HI R3, RZ, c[0x0][0x2cc], R6 ;  /* 0x0000b300ff030a19 */ /* 0x000fe20000011606 */
[----:B------:R-:W-:Y:S04]  /*3bf0*/  LDSM.16.MT88.4 R72, [R239+0x100] ;  /* 0x00010000ef48783b */ /* 0x000fe80000004200 */
[----:B------:R-:W1:Y:S04]  /*3c00*/  SHFL.IDX PT, R8, R3, RZ, 0x1c1f ;  /* 0x001c1fff03087589 */ /* 0x000e6800000e0000 */
[----:B------:R-:W2:Y:S04]  /*3c10*/  SHFL.IDX PT, R9, R3, 0x1, 0x1c1f ;  /* 0x003c1f0003097f89 */ /* 0x000ea800000e0000 */
[----:B------:R-:W3:Y:S04]  /*3c20*/  SHFL.IDX PT, R11, R3, 0x2, 0x1c1f ;  /* 0x005c1f00030b7f89 */ /* 0x000ee800000e0000 */
[----:B------:R4:W5:Y:S02]  /*3c30*/  SHFL.IDX PT, R10, R3, 0x3, 0x1c1f ;  /* 0x007c1f00030a7f89 */ /* 0x00096400000e0000 */
[----:B----4-:R-:W-:-:S02]  /*3c40*/  IMAD.IADD R3, R5, 0x1, -R7 ;  /* 0x0000000105037824 */ /* 0x010fc400078e0a07 */
[----:B------:R-:W-:Y:S01]  /*3c50*/  IMAD.U32 R5, RZ, RZ, UR4 ;  /* 0x00000004ff057e24 */ /* 0x000fe2000f8e00ff */
[----:B------:R-:W-:Y:S02]  /*3c60*/  ULDC.64 UR4, c[0x0][0x2c8] ;  /* 0x0000b20000047ab9 */ /* 0x000fe40000000a00 */
[----:B------:R-:W-:-:S04]  /*3c70*/  SHF.L.U32 R12, R3, 0x1, RZ ;  /* 0x00000001030c7819 */ /* 0x000fc800000006ff */
[C---:B------:R-:W-:Y:S01]  /*3c80*/  IADD3 R3, -R12.reuse, UR7, R5 ;  /* 0x000000070c037c10 */ /* 0x040fe2000fffe105 */
[----:B------:R4:W-:Y:S01]  /*3c90*/  STL [R1+0x4c], R12 ;  /* 0x00004c0c01007387 */ /* 0x0009e20000100800 */
[----:B------:R-:W-:Y:S01]  /*3ca0*/  IADD3 R6, -R12, UR20, RZ ;  /* 0x000000140c067c10 */ /* 0x000fe2000fffe1ff */
[----:B------:R-:W-:Y:S01]  /*3cb0*/  UIMAD.WIDE.U32 UR20, UR10, UR4, URZ ;  /* 0x000000040a1472a5 */ /* 0x000fe2000f8e003f */
[----:B------:R-:W-:-:S03]  /*3cc0*/  IADD3 R3, R3, -UR12, RZ ;  /* 0x8000000c03037c10 */ /* 0x000fc6000fffe0ff */
[----:B------:R-:W-:Y:S02]  /*3cd0*/  @UP1 USHF.R.U32.HI UR10, URZ, UR5, UR21 ;  /* 0x000000053f0a1299 */ /* 0x000fe40008011615 */
[C---:B-1----:R-:W-:Y:S02]  /*3ce0*/  IMAD.IADD R5, R3.reuse, 0x1, R8 ;  /* 0x0000000103057824 */ /* 0x042fe400078e0208 */
[C---:B--2---:R-:W-:Y:S01]  /*3cf0*/  IMAD.IADD R7, R3.reuse, 0x1, R9 ;  /* 0x0000000103077824 */ /* 0x044fe200078e0209 */
[----:B------:R-:W-:Y:S01]  /*3d00*/  UIADD3 UR10, UR10, UR7, -UR12 ;  /* 0x000000070a0a7290 */ /* 0x000fe2000fffe80c */
[C---:B---3--:R-:W-:Y:S01]  /*3d10*/  IMAD.IADD R9, R3.reuse, 0x1, R11 ;  /* 0x0000000103097824 */ /* 0x048fe200078e020b */
[C---:B------:R-:W-:Y:S01]  /*3d20*/  IMNMX R5, R6.reuse, R5, PT ;  /* 0x0000000506057217 */ /* 0x040fe20003800200 */
[----:B-----5:R-:W-:Y:S01]  /*3d30*/  IMAD.IADD R8, R3, 0x1, R10 ;  /* 0x0000000103087824 */ /* 0x020fe200078e020a */
[----:B------:R-:W-:Y:S01]  /*3d40*/  IMNMX R3, R6, R7, PT ;  /* 0x0000000706037217 */ /* 0x000fe20003800200 */
[----:B------:R-:W-:Y:S01]  /*3d50*/  USHF.R.S32.HI UR4, URZ, 0x1f, UR10 ;  /* 0x0000001f3f047899 */ /* 0x000fe2000801140a */
[----:B------:R-:W-:-:S02]  /*3d60*/  ISETP.GT.AND P0, PT, R5, RZ, PT ;  /* 0x000000ff0500720c */ /* 0x000fc40003f04270 */
[----:B------:R-:W-:Y:S01]  /*3d70*/  ISETP.GT.AND P2, PT, R5, 0x1, PT ;  /* 0x000000010500780c */ /* 0x000fe20003f44270 */
[----:B------:R-:W-:Y:S01]  /*3d80*/  ULEA.HI UR4, UR4, UR10, URZ, 0x6 ;  /* 0x0000000a04047291 */ /* 0x000fe2000f8f303f */
[----:B------:R-:W-:Y:S01]  /*3d90*/  ISETP.GT.AND P1, PT, R3, RZ, PT ;  /* 0x000000ff0300720c */ /* 0x000fe20003f24270 */
[----:B------:R-:W-:Y:S01]  /*3da0*/  UIADD3 UR10, UR6, -0x2, URZ ;  /* 0xfffffffe060a7890 */ /* 0x000fe2000fffe03f */
[----:B------:R-:W-:Y:S01]  /*3db0*/  FSEL R10, R64, -INF , P0 ;  /* 0xff800000400a7808 */ /* 0x000fe20000000000 */
[----:B------:R-:W-:Y:S01]  /*3dc0*/  USHF.R.S32.HI UR5, URZ, 0x6, UR4 ;  /* 0x000000063f057899 */ /* 0x000fe20008011404 */
[----:B------:R-:W-:Y:S02]  /*3dd0*/  FSEL R11, R65, -INF , P2 ;  /* 0xff800000410b7808 */ /* 0x000fe40001000000 */
[----:B------:R-:W-:Y:S01]  /*3de0*/  ISETP.GT.AND P0, PT, R3, 0x1, PT ;  /* 0x000000010300780c */ /* 0x000fe20003f04270 */
[----:B------:R-:W-:Y:S01]  /*3df0*/  UISETP.LT.AND UP0, UPT, URZ, UR5, UPT ;  /* 0x000000053f00728c */ /* 0x000fe2000bf01270 */
[----:B------:R-:W-:-:S02]  /*3e00*/  ISETP.GT.AND P2, PT, R5, 0x8, PT ;  /* 0x000000080500780c */ /* 0x000fc40003f44270 */
[C---:B------:R-:W-:Y:S01]  /*3e10*/  IMNMX R7, R6.reuse, R9, PT ;  /* 0x0000000906077217 */ /* 0x040fe20003800200 */
[----:B------:R-:W-:Y:S01]  /*3e20*/  USEL UR5, URZ, UR5, !UP0 ;  /* 0x000000053f057287 */ /* 0x000fe2000c000000 */
[----:B------:R-:W-:Y:S02]  /*3e30*/  IMNMX R6, R6, R8, PT ;  /* 0x0000000806067217 */ /* 0x000fe40003800200 */
[----:B------:R-:W-:Y:S01]  /*3e40*/  FSEL R22, R66, -INF , P1 ;  /* 0xff80000042167808 */ /* 0x000fe20000800000 */
[----:B------:R-:W-:Y:S01]  /*3e50*/  UISETP.GE.AND UP0, UPT, UR10, UR5, UPT ;  /* 0x000000050a00728c */ /* 0x000fe2000bf06270 */
[----:B------:R-:W-:Y:S02]  /*3e60*/  ISETP.GT.AND P1, PT, R5, 0x9, PT ;  /* 0x000000090500780c */ /* 0x000fe40003f24270 */
[----:B------:R-:W-:Y:S02]  /*3e70*/  FSEL R25, R67, -INF , P0 ;  /* 0xff80000043197808 */ /* 0x000fe40000000000 */
[----:B----4-:R-:W-:Y:S01]  /*3e80*/  FSEL R12, R60, -INF , P2 ;  /* 0xff8000003c0c7808 */ /* 0x010fe20001000000 */
[----:B------:R-:W-:Y:S01]  /*3e90*/  LDSM.16.MT88.4 R64, [R238+0x2100] ;  /* 0x00210000ee40783b */ /* 0x000fe20000004200 */
[----:B------:R-:W-:-:S02]  /*3ea0*/  FMNMX.FTZ R8, R10, R11, !PT ;  /* 0x0000000b0a087209 */ /* 0x000fc40007810000 */
[----:B------:R-:W-:Y:S02]  /*3eb0*/  ISETP.GT.AND P0, PT, R3, 0x8, PT ;  /* 0x000000080300780c */ /* 0x000fe40003f04270 */
[----:B------:R-:W-:Y:S02]  /*3ec0*/  FSEL R13, R61, -INF , P1 ;  /* 0xff8000003d0d7808 */ /* 0x000fe40000800000 */
[C---:B------:R-:W-:Y:S02]  /*3ed0*/  ISETP.GT.AND P2, PT, R5.reuse, 0x10, PT ;  /* 0x000000100500780c */ /* 0x040fe40003f44270 */
[----:B------:R-:W-:Y:S02]  /*3ee0*/  FMNMX.FTZ R8, R12, R8, !PT ;  /* 0x000000080c087209 */ /* 0x000fe40007810000 */
[----:B------:R-:W-:Y:S02]  /*3ef0*/  FSEL R29, R62, -INF , P0 ;  /* 0xff8000003e1d7808 */ /* 0x000fe40000000000 */
[----:B------:R-:W-:-:S02]  /*3f00*/  ISETP.GT.AND P0, PT, R5, 0x11, PT ;  /* 0x000000110500780c */ /* 0x000fc40003f04270 */
[----:B------:R-:W-:Y:S02]  /*3f10*/  FSEL R14, R56, -INF , P2 ;  /* 0xff800000380e7808 */ /* 0x000fe40001000000 */
[----:B------:R-:W-:Y:S02]  /*3f20*/  FMNMX.FTZ R8, R13, R8, !PT ;  /* 0x000000080d087209 */ /* 0x000fe40007810000 */
[----:B------:R-:W-:Y:S02]  /*3f30*/  ISETP.GT.AND P1, PT, R3, 0x9, PT ;  /* 0x000000090300780c */ /* 0x000fe40003f24270 */
[----:B------:R-:W-:Y:S02]  /*3f40*/  FSEL R15, R57, -INF , P0 ;  /* 0xff800000390f7808 */ /* 0x000fe40000000000 */
[----:B------:R-:W-:Y:S02]  /*3f50*/  ISETP.GT.AND P0, PT, R3, 0x11, PT ;  /* 0x000000110300780c */ /* 0x000fe40003f04270 */
[----:B------:R-:W-:-:S02]  /*3f60*/  ISETP.GT.AND P2, PT, R5, 0x18, PT ;  /* 0x000000180500780c */ /* 0x000fc40003f44270 */
[----:B------:R-:W-:Y:S02]  /*3f70*/  FMNMX.FTZ R8, R14, R8, !PT ;  /* 0x000000080e087209 */ /* 0x000fe40007810000 */
[----:B------:R-:W-:Y:S02]  /*3f80*/  FSEL R30, R63, -INF , P1 ;  /* 0xff8000003f1e7808 */ /* 0x000fe40000800000 */
[----:B------:R-:W-:Y:S01]  /*3f90*/  ISETP.GT.AND P1, PT, R3, 0x10, PT ;  /* 0x000000100300780c */ /* 0x000fe20003f24270 */
[----:B------:R-:W-:Y:S01]  /*3fa0*/  LDSM.16.MT88.4 R60, [R237+0x900] ;  /* 0x00090000ed3c783b */ /* 0x000fe20000004200 */
[----:B------:R-:W-:Y:S02]  /*3fb0*/  FSEL R31, R59, -INF , P0 ;  /* 0xff8000003b1f7808 */ /* 0x000fe40000000000 */
[----:B------:R-:W-:Y:S02]  /*3fc0*/  ISETP.GT.AND P0, PT, R5, 0x19, PT ;  /* 0x000000190500780c */ /* 0x000fe40003f04270 */
[----:B------:R-:W-:-:S02]  /*3fd0*/  FSEL R16, R52, -INF , P2 ;  /* 0xff80000034107808 */ /* 0x000fc40001000000 */
[----:B------:R-:W-:Y:S02]  /*3fe0*/  FMNMX.FTZ R8, R15, R8, !PT ;  /* 0x000000080f087209 */ /* 0x000fe40007810000 */
[----:B------:R-:W-:Y:S02]  /*3ff0*/  FSEL R28, R58, -INF , P1 ;  /* 0xff8000003a1c7808 */ /* 0x000fe40000800000 */
[----:B------:R-:W-:Y:S01]  /*4000*/  ISETP.GT.AND P1, PT, R5, 0x20, PT ;  /* 0x000000200500780c */ /* 0x000fe20003f24270 */
[----:B------:R-:W-:Y:S01]  /*4010*/  LDSM.16.MT88.4 R56, [R240+0x900] ;  /* 0x00090000f038783b */ /* 0x000fe20000004200 */
[----:B------:R-:W-:Y:S02]  /*4020*/  FSEL R17, R53, -INF , P0 ;  /* 0xff80000035117808 */ /* 0x000fe40000000000 */
[----:B------:R-:W-:Y:S02]  /*4030*/  FMNMX.FTZ R8, R16, R8, !PT ;  /* 0x0000000810087209 */ /* 0x000fe40007810000 */
[----:B------:R-:W-:-:S02]  /*4040*/  FSEL R170, R44, -INF , P1 ;  /* 0xff8000002caa7808 */ /* 0x000fc40000800000 */
[C---:B------:R-:W-:Y:S02]  /*4050*/  ISETP.GT.AND P0, PT, R5.reuse, 0x21, PT ;  /* 0x000000210500780c */ /* 0x040fe40003f04270 */
[----:B------:R-:W-:Y:S02]  /*4060*/  ISETP.GT.AND P1, PT, R5, 0x28, PT ;  /* 0x000000280500780c */ /* 0x000fe40003f24270 */
[----:B------:R-:W-:Y:S02]  /*4070*/  FMNMX.FTZ R8, R17, R8, !PT ;  /* 0x0000000811087209 */ /* 0x000fe40007810000 */
[----:B------:R-:W-:Y:S02]  /*4080*/  FSEL R169, R45, -INF , P0 ;  /* 0xff8000002da97808 */ /* 0x000fe40000000000 */
[----:B------:R-:W-:Y:S02]  /*4090*/  FSEL R168, R40, -INF , P1 ;  /* 0xff80000028a87808 */ /* 0x000fe40000800000 */
[----:B------:R-:W-:-:S02]  /*40a0*/  FMNMX.FTZ R8, R170, R8, !PT ;  /* 0x00000008aa087209 */ /* 0x000fc40007810000 */
[C---:B------:R-:W-:Y:S02]  /*40b0*/  ISETP.GT.AND P1, PT, R5.reuse, 0x30, PT ;  /* 0x000000300500780c */ /* 0x040fe40003f24270 */
[----:B------:R-:W-:Y:S02]  /*40c0*/  ISETP.GT.AND P0, PT, R5, 0x29, PT ;  /* 0x000000290500780c */ /* 0x000fe40003f04270 */
[----:B------:R-:W-:Y:S02]  /*40d0*/  FMNMX.FTZ R8, R169, R8, !PT ;  /* 0x00000008a9087209 */ /* 0x000fe40007810000 */
[----:B------:R-:W-:Y:S02]  /*40e0*/  FSEL R115, R36, -INF , P1 ;  /* 0xff80000024737808 */ /* 0x000fe40000800000 */
[----:B------:R-:W-:Y:S02]  /*40f0*/  ISETP.GT.AND P1, PT, R3, 0x18, PT ;  /* 0x000000180300780c */ /* 0x000fe40003f24270 */
[----:B------:R-:W-:-:S02]  /*4100*/  FSEL R171, R41, -INF , P0 ;  /* 0xff80000029ab7808 */ /* 0x000fc40000000000 */
[----:B------:R-:W-:Y:S02]  /*4110*/  FMNMX.FTZ R8, R168, R8, !PT ;  /* 0x00000008a8087209 */ /* 0x000fe40007810000 */
[----:B------:R-:W-:Y:S02]  /*4120*/  FSEL R24, R54, -INF , P1 ;  /* 0xff80000036187808 */ /* 0x000fe40000800000 */
[C---:B------:R-:W-:Y:S02]  /*4130*/  ISETP.GT.AND P0, PT, R5.reuse, 0x31, PT ;  /* 0x000000310500780c */ /* 0x040fe40003f04270 */
[C---:B------:R-:W-:Y:S02]  /*4140*/  ISETP.GT.AND P2, PT, R5.reuse, 0x38, PT ;  /* 0x000000380500780c */ /* 0x040fe40003f44270 */
[----:B------:R-:W-:Y:S02]  /*4150*/  ISETP.GT.AND P1, PT, R5, 0x39, PT ;  /* 0x000000390500780c */ /* 0x000fe40003f24270 */
[----:B------:R-:W-:-:S02]  /*4160*/  FMNMX.FTZ R5, R171, R8, !PT ;  /* 0x00000008ab057209 */ /* 0x000fc40007810000 */
[----:B------:R-:W-:Y:S02]  /*4170*/  FSEL R223, R37, -INF , P0 ;  /* 0xff80000025df7808 */ /* 0x000fe40000000000 */
[----:B------:R-:W-:Y:S02]  /*4180*/  FMNMX.FTZ R5, R115, R5, !PT ;  /* 0x0000000573057209 */ /* 0x000fe40007810000 */
[----:B------:R-:W-:Y:S02]  /*4190*/  FSEL R222, R32, -INF , P2 ;  /* 0xff80000020de7808 */ /* 0x000fe40001000000 */
[----:B------:R-:W-:Y:S02]  /*41a0*/  FMNMX.FTZ R5, R223, R5, !PT ;  /* 0x00000005df057209 */ /* 0x000fe40007810000 */
[----:B------:R-:W-:Y:S02]  /*41b0*/  ISETP.GT.AND P0, PT, R3, 0x19, PT ;  /* 0x000000190300780c */ /* 0x000fe40003f04270 */
[----:B------:R-:W-:-:S02]  /*41c0*/  FSEL R220, R33, -INF , P1 ;  /* 0xff80000021dc7808 */ /* 0x000fc40000800000 */
[----:B------:R-:W-:Y:S02]  /*41d0*/  FMNMX.FTZ R5, R222, R5, !PT ;  /* 0x00000005de057209 */ /* 0x000fe40007810000 */
[----:B------:R-:W-:Y:S02]  /*41e0*/  FSEL R27, R55, -INF , P0 ;  /* 0xff800000371b7808 */ /* 0x000fe40000000000 */
[C---:B------:R-:W-:Y:S01]  /*41f0*/  ISETP.GT.AND P0, PT, R3.reuse, 0x20, PT ;  /* 0x000000200300780c */ /* 0x040fe20003f04270 */
[----:B------:R-:W-:Y:S01]  /*4200*/  LDSM.16.MT88.4 R52, [R239+0x900] ;  /* 0x00090000ef34783b */ /* 0x000fe20000004200 */
[----:B------:R-:W-:Y:S02]  /*4210*/  FMNMX.FTZ R5, R220, R5, !PT ;  /* 0x00000005dc057209 */ /* 0x000fe40007810000 */
[----:B------:R-:W-:Y:S02]  /*4220*/  FSEL R165, R46, -INF , P0 ;  /* 0xff8000002ea57808 */ /* 0x000fe40000000000 */
[C---:B------:R-:W-:Y:S01]  /*4230*/  ISETP.GT.AND P0, PT, R3.reuse, 0x29, PT ;  /* 0x000000290300780c */ /* 0x040fe20003f04270 */
[----:B------:R-:W1:Y:S01]  /*4240*/  SHFL.BFLY PT, R9, R5, 0x2, 0x1f ;  /* 0x0c401f0005097f89 */ /* 0x000e6200000e0000 */
[----:B------:R-:W-:-:S02]  /*4250*/  ISETP.GT.AND P2, PT, R3, 0x21, PT ;  /* 0x000000210300780c */ /* 0x000fc40003f44270 */
[----:B------:R-:W-:Y:S02]  /*4260*/  FSEL R166, R43, -INF , P0 ;  /* 0xff8000002ba67808 */ /* 0x000fe40000000000 */
[C---:B------:R-:W-:Y:S02]  /*4270*/  ISETP.GT.AND P1, PT, R3.reuse, 0x28, PT ;  /* 0x000000280300780c */ /* 0x040fe40003f24270 */
[----:B------:R-:W-:Y:S02]  /*4280*/  ISETP.GT.AND P0, PT, R3, 0x30, PT ;  /* 0x000000300300780c */ /* 0x000fe40003f04270 */
[----:B------:R-:W-:Y:S02]  /*4290*/  FSEL R164, R47, -INF , P2 ;  /* 0xff8000002fa47808 */ /* 0x000fe40001000000 */
[----:B------:R-:W-:Y:S02]  /*42a0*/  FSEL R167, R42, -INF , P1 ;  /* 0xff8000002aa77808 */ /* 0x000fe40000800000 */
[----:B------:R-:W-:Y:S01]  /*42b0*/  FSEL R108, R38, -INF , P0 ;  /* 0xff800000266c7808 */ /* 0x000fe20000000000 */
[----:B------:R-:W-:Y:S01]  /*42c0*/  LDSM.16.MT88.4 R40, [R237+0x100] ;  /* 0x00010000ed28783b */ /* 0x000fe20000004200 */
[----:B------:R-:W-:-:S02]  /*42d0*/  ISETP.GT.AND P1, PT, R3, 0x31, PT ;  /* 0x000000310300780c */ /* 0x000fc40003f24270 */
[C---:B------:R-:W-:Y:S02]  /*42e0*/  ISETP.GT.AND P2, PT, R3.reuse, 0x38, PT ;  /* 0x000000380300780c */ /* 0x040fe40003f44270 */
[----:B------:R-:W-:Y:S02]  /*42f0*/  ISETP.GT.AND P0, PT, R3, 0x39, PT ;  /* 0x000000390300780c */ /* 0x000fe40003f04270 */
[----:B------:R-:W-:Y:S02]  /*4300*/  FMNMX.FTZ R3, R22, R25, !PT ;  /* 0x0000001916037209 */ /* 0x000fe40007810000 */
[----:B------:R-:W-:Y:S02]  /*4310*/  FSEL R221, R35, -INF , P0 ;  /* 0xff80000023dd7808 */ /* 0x000fe40000000000 */
[----:B------:R-:W-:Y:S02]  /*4320*/  FMNMX.FTZ R3, R29, R3, !PT ;  /* 0x000000031d037209 */ /* 0x000fe40007810000 */
[----:B------:R-:W-:-:S02]  /*4330*/  ISETP.GT.AND P0, PT, R7, 0x1, PT ;  /* 0x000000010700780c */ /* 0x000fc40003f04270 */
[----:B------:R-:W-:Y:S02]  /*4340*/  FMNMX.FTZ R3, R30, R3, !PT ;  /* 0x000000031e037209 */ /* 0x000fe40007810000 */
[----:B------:R-:W-:Y:S02]  /*4350*/  FSEL R235, R39, -INF , P1 ;  /* 0xff80000027eb7808 */ /* 0x000fe40000800000 */
[----:B------:R-:W-:Y:S02]  /*4360*/  FMNMX.FTZ R8, R28, R3, !PT ;  /* 0x000000031c087209 */ /* 0x000fe40007810000 */
[----:B-1----:R-:W-:Y:S02]  /*4370*/  FMNMX.FTZ R3, R9, R5, !PT ;  /* 0x0000000509037209 */ /* 0x002fe40007810000 */
[----:B------:R-:W-:Y:S02]  /*4380*/  FMNMX.FTZ R5, R31, R8, !PT ;  /* 0x000000081f057209 */ /* 0x000fe40007810000 */
[----:B------:R-:W-:Y:S01]  /*4390*/  FSEL R19, R105, -INF , P0 ;  /* 0xff80000069137808 */ /* 0x000fe20000000000 */
[----:B------:R-:W1:Y:S01]  /*43a0*/  SHFL.BFLY PT, R9, R3, 0x1, 0x1f ;  /* 0x0c201f0003097f89 */ /* 0x000e6200000e0000 */
[----:B------:R-:W-:-:S02]  /*43b0*/  FMNMX.FTZ R5, R24, R5, !PT ;  /* 0x0000000518057209 */ /* 0x000fc40007810000 */
[----:B------:R-:W-:Y:S02]  /*43c0*/  ISETP.GT.AND P1, PT, R7, RZ, PT ;  /* 0x000000ff0700720c */ /* 0x000fe40003f24270 */
[----:B------:R-:W-:Y:S02]  /*43d0*/  ISETP.GT.AND P0, PT, R6, RZ, PT ;  /* 0x000000ff0600720c */ /* 0x000fe40003f04270 */
[----:B------:R-:W-:Y:S02]  /*43e0*/  FMNMX.FTZ R5, R27, R5, !PT ;  /* 0x000000051b057209 */ /* 0x000fe40007810000 */
[----:B------:R-:W-:Y:S02]  /*43f0*/  FSEL R18, R104, -INF , P1 ;  /* 0xff80000068127808 */ /* 0x000fe40000800000 */
[----:B------:R-:W-:Y:S02]  /*4400*/  FSEL R33, R106, -INF , P0 ;  /* 0xff8000006a217808 */ /* 0x000fe40000000000 */
[----:B------:R-:W-:-:S02]  /*4410*/  ISETP.GT.AND P1, PT, R7, 0x9, PT ;  /* 0x000000090700780c */ /* 0x000fc40003f24270 */
[C---:B------:R-:W-:Y:S02]  /*4420*/  ISETP.GT.AND P0, PT, R6.reuse, 0x9, PT ;  /* 0x000000090600780c */ /* 0x040fe40003f04270 */
[----:B------:R-:W-:Y:S02]  /*4430*/  FMNMX.FTZ R5, R165, R5, !PT ;  /* 0x00000005a5057209 */ /* 0x000fe40007810000 */
[----:B------:R-:W-:Y:S02]  /*4440*/  FSEL R26, R101, -INF , P1 ;  /* 0xff800000651a7808 */ /* 0x000fe40000800000 */
[----:B------:R-:W-:Y:S02]  /*4450*/  FSEL R36, R103, -INF , P0 ;  /* 0xff80000067247808 */ /* 0x000fe40000000000 */
[----:B------:R-:W-:Y:S02]  /*4460*/  ISETP.GT.AND P1, PT, R6, 0x8, PT ;  /* 0x000000080600780c */ /* 0x000fe40003f24270 */
[----:B------:R-:W-:-:S02]  /*4470*/  ISETP.GT.AND P0, PT, R7, 0x11, PT ;  /* 0x000000110700780c */ /* 0x000fc40003f04270 */
[----:B------:R-:W-:Y:S02]  /*4480*/  FMNMX.FTZ R5, R164, R5, !PT ;  /* 0x00000005a4057209 */ /* 0x000fe40007810000 */
[----:B------:R-:W-:Y:S02]  /*4490*/  FSEL R48, R34, -INF , P2 ;  /* 0xff80000022307808 */ /* 0x000fe40001000000 */
[----:B------:R-:W-:Y:S02]  /*44a0*/  FSEL R34, R102, -INF , P1 ;  /* 0xff80000066227808 */ /* 0x000fe40000800000 */
[----:B------:R-:W-:Y:S02]  /*44b0*/  FSEL R37, R97, -INF , P0 ;  /* 0xff80000061257808 */ /* 0x000fe40000000000 */
[----:B------:R-:W-:Y:S02]  /*44c0*/  ISETP.GT.AND P1, PT, R7, 0x10, PT ;  /* 0x000000100700780c */ /* 0x000fe40003f24270 */
[----:B------:R-:W-:-:S02]  /*44d0*/  ISETP.GT.AND P0, PT, R6, 0x11, PT ;  /* 0x000000110600780c */ /* 0x000fc40003f04270 */
[----:B------:R-:W-:Y:S02]  /*44e0*/  FMNMX.FTZ R5, R167, R5, !PT ;  /* 0x00000005a7057209 */ /* 0x000fe40007810000 */
[----:B------:R-:W-:Y:S02]  /*44f0*/  FSEL R35, R96, -INF , P1 ;  /* 0xff80000060237808 */ /* 0x000fe40000800000 */
[----:B------:R-:W-:Y:S02]  /*4500*/  FSEL R45, R99, -INF , P0 ;  /* 0xff800000632d7808 */ /* 0x000fe40000000000 */
[----:B------:R-:W-:Y:S02]  /*4510*/  FMNMX.FTZ R5, R166, R5, !PT ;  /* 0x00000005a6057209 */ /* 0x000fe40007810000 */
[----:B------:R-:W-:Y:S02]  /*4520*/  ISETP.GT.AND P1, PT, R6, 0x10, PT ;  /* 0x000000100600780c */ /* 0x000fe40003f24270 */
[----:B------:R-:W-:-:S02]  /*4530*/  ISETP.GT.AND P0, PT, R7, 0x19, PT ;  /* 0x000000190700780c */ /* 0x000fc40003f04270 */
[----:B------:R-:W-:Y:S02]  /*4540*/  ISETP.GT.AND P2, PT, R7, 0x8, PT ;  /* 0x000000080700780c */ /* 0x000fe40003f44270 */
[----:B------:R-:W-:Y:S02]  /*4550*/  FMNMX.FTZ R5, R108, R5, !PT ;  /* 0x000000056c057209 */ /* 0x000fe40007810000 */
[----:B------:R-:W-:Y:S02]  /*4560*/  FSEL R44, R98, -INF , P1 ;  /* 0xff800000622c7808 */ /* 0x000fe40000800000 */
[----:B------:R-:W-:Y:S02]  /*4570*/  FSEL R39, R93, -INF , P0 ;  /* 0xff8000005d277808 */ /* 0x000fe40000000000 */
[----:B------:R-:W-:Y:S02]  /*4580*/  FSEL R23, R100, -INF , P2 ;  /* 0xff80000064177808 */ /* 0x000fe40001000000 */
[----:B------:R-:W-:-:S02]  /*4590*/  ISETP.GT.AND P1, PT, R6, 0x18, PT ;  /* 0x000000180600780c */ /* 0x000fc40003f24270 */
[----:B------:R-:W-:Y:S02]  /*45a0*/  ISETP.GT.AND P0, PT, R6, 0x19, PT ;  /* 0x000000190600780c */ /* 0x000fe40003f04270 */
[----:B------:R-:W-:Y:S02]  /*45b0*/  FMNMX.FTZ R8, R18, R19, !PT ;  /* 0x0000001312087209 */ /* 0x000fe40007810000 */
[----:B------:R-:W-:Y:S02]  /*45c0*/  FMNMX.FTZ R5, R235, R5, !PT ;  /* 0x00000005eb057209 */ /* 0x000fe40007810000 */
[----:B------:R-:W-:Y:S02]  /*45d0*/  FSEL R46, R94, -INF , P1 ;  /* 0xff8000005e2e7808 */ /* 0x000fe40000800000 */
[----:B------:R-:W-:Y:S02]  /*45e0*/  FSEL R47, R95, -INF , P0 ;  /* 0xff8000005f2f7808 */ /* 0x000fe40000000000 */
[----:B------:R-:W-:-:S02]  /*45f0*/  FMNMX.FTZ R8, R23, R8, !PT ;  /* 0x0000000817087209 */ /* 0x000fc40007810000 */
[----:B------:R-:W-:Y:S02]  /*4600*/  ISETP.GT.AND P0, PT, R7, 0x21, PT ;  /* 0x000000210700780c */ /* 0x000fe40003f04270 */
[----:B------:R-:W-:Y:S02]  /*4610*/  ISETP.GT.AND P1, PT, R6, 0x20, PT ;  /* 0x000000200600780c */ /* 0x000fe40003f24270 */
[----:B-1----:R-:W-:Y:S02]  /*4620*/  FMNMX.FTZ R186, R3, R9, !PT ;  /* 0x0000000903ba7209 */ /* 0x002fe40007810000 */
[----:B------:R-:W-:Y:S02]  /*4630*/  FMNMX.FTZ R3, R48, R5, !PT ;  /* 0x0000000530037209 */ /* 0x000fe40007810000 */
[----:B------:R-:W-:Y:S02]  /*4640*/  ISETP.GT.AND P2, PT, R6, 0x1, PT ;  /* 0x000000010600780c */ /* 0x000fe40003f44270 */
[----:B------:R-:W-:-:S02]  /*4650*/  FMNMX.FTZ R5, R26, R8, !PT ;  /* 0x000000081a057209 */ /* 0x000fc40007810000 */
[----:B------:R-:W-:Y:S02]  /*4660*/  FSEL R161, R89, -INF , P0 ;  /* 0xff80000059a17808 */ /* 0x000fe40000000000 */
[----:B------:R-:W-:Y:S02]  /*4670*/  FSEL R162, R90, -INF , P1 ;  /* 0xff8000005aa27808 */ /* 0x000fe40000800000 */
[----:B------:R-:W-:Y:S02]  /*4680*/  ISETP.GT.AND P0, PT, R6, 0x21, PT ;  /* 0x000000210600780c */ /* 0x000fe40003f04270 */
[----:B------:R-:W-:Y:S02]  /*4690*/  ISETP.GT.AND P1, PT, R7, 0x29, PT ;  /* 0x000000290700780c */ /* 0x000fe40003f24270 */
[----:B------:R-:W-:Y:S02]  /*46a0*/  FMNMX.FTZ R3, R221, R3, !PT ;  /* 0x00000003dd037209 */ /* 0x000fe40007810000 */
[----:B------:R-:W-:-:S02]  /*46b0*/  FSEL R32, R107, -INF , P2 ;  /* 0xff8000006b207808 */ /* 0x000fc40001000000 */
[----:B------:R-:W-:Y:S01]  /*46c0*/  ISETP.GT.AND P2, PT, R7, 0x18, PT ;  /* 0x000000180700780c */ /* 0x000fe20003f44270 */
[----:B------:R-:W1:Y:S01]  /*46d0*/  SHFL.BFLY PT, R9, R3, 0x2, 0x1f ;  /* 0x0c401f0003097f89 */ /* 0x000e6200000e0000 */
[----:B------:R-:W-:Y:S01]  /*46e0*/  FMNMX.FTZ R8, R35, R5, !PT ;  /* 0x0000000523087209 */ /* 0x000fe20007810000 */
[C---:B------:R-:W-:Y:S01]  /*46f0*/  FMUL.FTZ R5, R186.reuse, c[0x0][0x2d0] ;  /* 0x0000b400ba057a20 */ /* 0x040fe20000410000 */
[----:B------:R-:W-:Y:S02]  /*4700*/  FSEL R163, R91, -INF , P0 ;  /* 0xff8000005ba37808 */ /* 0x000fe40000000000 */
[----:B------:R-:W-:Y:S02]  /*4710*/  FSEL R159, R85, -INF , P1 ;  /* 0xff800000559f7808 */ /* 0x000fe40000800000 */
[----:B------:R-:W-:Y:S02]  /*4720*/  ISETP.GT.AND P0, PT, R7, 0x28, PT ;  /* 0x000000280700780c */ /* 0x000fe40003f04270 */
[----:B------:R-:W-:-:S02]  /*4730*/  FSETP.NEU.FTZ.AND P1, PT, R186, -INF , PT ;  /* 0xff800000ba00780b */ /* 0x000fc40003f3d000 */
[----:B------:R-:W-:Y:S02]  /*4740*/  FSEL R38, R92, -INF , P2 ;  /* 0xff8000005c267808 */ /* 0x000fe40001000000 */
[----:B------:R-:W-:Y:S02]  /*4750*/  FMNMX.FTZ R8, R37, R8, !PT ;  /* 0x0000000825087209 */ /* 0x000fe40007810000 */
[----:B------:R-:W-:Y:S02]  /*4760*/  FSEL R157, R84, -INF , P0 ;  /* 0xff800000549d7808 */ /* 0x000fe40000000000 */
[----:B------:R-:W-:Y:S02]  /*4770*/  FSEL R21, R5, RZ, P1 ;  /* 0x000000ff05157208 */ /* 0x000fe40000800000 */
[C---:B------:R-:W-:Y:S02]  /*4780*/  ISETP.GT.AND P2, PT, R7.reuse, 0x20, PT ;  /* 0x000000200700780c */ /* 0x040fe40003f44270 */
[----:B------:R-:W-:-:S02]  /*4790*/  ISETP.GT.AND P0, PT, R7, 0x30, PT ;  /* 0x000000300700780c */ /* 0x000fc40003f04270 */
[----:B------:R-:W-:Y:S01]  /*47a0*/  FMNMX.FTZ R5, R38, R8, !PT ;  /* 0x0000000826057209 */ /* 0x000fe20007810000 */
[----:B------:R-:W-:Y:S01]  /*47b0*/  FFMA.FTZ R8, R10, c[0x0][0x2d0], -R21 ;  /* 0x0000b4000a087a23 */ /* 0x000fe20000010815 */
[----:B------:R-:W-:Y:S02]  /*47c0*/  FSEL R160, R88, -INF , P2 ;  /* 0xff80000058a07808 */ /* 0x000fe40001000000 */
[----:B------:R-:W-:Y:S01]  /*47d0*/  FSEL R199, R80, -INF , P0 ;  /* 0xff80000050c77808 */ /* 0x000fe20000000000 */
[----:B------:R2:W-:Y:S01]  /*47e0*/  MUFU.EX2 R234, R8 ;  /* 0x0000000800ea7308 */ /* 0x0005e20000000800 */
[----:B------:R-:W-:Y:S02]  /*47f0*/  FMNMX.FTZ R5, R39, R5, !PT ;  /* 0x0000000527057209 */ /* 0x000fe40007810000 */
[C---:B------:R-:W-:Y:S02]  /*4800*/  ISETP.GT.AND P0, PT, R7.reuse, 0x31, PT ;  /* 0x000000310700780c */ /* 0x040fe40003f04270 */
[----:B------:R-:W-:-:S02]  /*4810*/  ISETP.GT.AND P2, PT, R7, 0x38, PT ;  /* 0x000000380700780c */ /* 0x000fc40003f44270 */
[----:B------:R-:W-:Y:S02]  /*4820*/  ISETP.GT.AND P1, PT, R7, 0x39, PT ;  /* 0x000000390700780c */ /* 0x000fe40003f24270 */
[----:B------:R-:W-:Y:S02]  /*4830*/  FMNMX.FTZ R7, R33, R32, !PT ;  /* 0x0000002021077209 */ /* 0x000fe40007810000 */
[----:B------:R-:W-:Y:S02]  /*4840*/  FMNMX.FTZ R5, R160, R5, !PT ;  /* 0x00000005a0057209 */ /* 0x000fe40007810000 */
[----:B------:R-:W-:Y:S02]  /*4850*/  FMNMX.FTZ R7, R34, R7, !PT ;  /* 0x0000000722077209 */ /* 0x000fe40007810000 */
[----:B------:R-:W-:Y:S01]  /*4860*/  FMNMX.FTZ R5, R161, R5, !PT ;  /* 0x00000005a1057209 */ /* 0x000fe20007810000 */
[----:B--2---:R-:W-:Y:S01]  /*4870*/  FFMA.FTZ R8, R11, c[0x0][0x2d0], -R21 ;  /* 0x0000b4000b087a23 */ /* 0x004fe20000010815 */
[----:B-1----:R-:W-:-:S02]  /*4880*/  FMNMX.FTZ R3, R3, R9, !PT ;  /* 0x0000000903037209 */ /* 0x002fc40007810000 */
[----:B------:R-:W-:Y:S01]  /*4890*/  FSEL R198, R81, -INF , P0 ;  /* 0xff80000051c67808 */ /* 0x000fe20000000000 */
[----:B------:R1:W2:Y:S01]  /*48a0*/  MUFU.EX2 R232, R8 ;  /* 0x0000000800e87308 */ /* 0x0002a20000000800 */
[----:B------:R-:W-:Y:S01]  /*48b0*/  FSEL R197, R68, -INF , P2 ;  /* 0xff80000044c57808 */ /* 0x000fe20001000000 */
[----:B------:R-:W3:Y:S01]  /*48c0*/  SHFL.BFLY PT, R185, R3, 0x1, 0x1f ;  /* 0x0c201f0003b97f89 */ /* 0x000ee200000e0000 */
[----:B------:R-:W-:Y:S02]  /*48d0*/  ISETP.GT.AND P0, PT, R6, 0x28, PT ;  /* 0x000000280600780c */ /* 0x000fe40003f04270 */
[----:B------:R-:W-:Y:S02]  /*48e0*/  FSEL R196, R69, -INF , P1 ;  /* 0xff80000045c47808 */ /* 0x000fe40000800000 */
[----:B------:R-:W-:Y:S02]  /*48f0*/  FSEL R158, R86, -INF , P0 ;  /* 0xff800000569e7808 */ /* 0x000fe40000000000 */
[----:B------:R-:W-:-:S02]  /*4900*/  ISETP.GT.AND P0, PT, R6, 0x29, PT ;  /* 0x000000290600780c */ /* 0x000fc40003f04270 */
[C---:B------:R-:W-:Y:S02]  /*4910*/  ISETP.GT.AND P2, PT, R6.reuse, 0x31, PT ;  /* 0x000000310600780c */ /* 0x040fe40003f44270 */
[----:B------:R-:W-:Y:S02]  /*4920*/  FSEL R156, R87, -INF , P0 ;  /* 0xff800000579c7808 */ /* 0x000fe40000000000 */
[----:B------:R-:W-:Y:S01]  /*4930*/  ISETP.GT.AND P0, PT, R6, 0x30, PT ;  /* 0x000000300600780c */ /* 0x000fe20003f04270 */
[----:B------:R-:W-:Y:S01]  /*4940*/  LDSM.16.MT88.4 R84, [R240+0x2900] ;  /* 0x00290000f054783b */ /* 0x000fe20000004200 */
[----:B-1----:R-:W-:Y:S02]  /*4950*/  FMNMX.FTZ R8, R36, R7, !PT ;  /* 0x0000000724087209 */ /* 0x002fe40007810000 */
[----:B------:R-:W-:Y:S01]  /*4960*/  FMNMX.FTZ R7, R157, R5, !PT ;  /* 0x000000059d077209 */ /* 0x000fe20007810000 */
[----:B------:R-:W-:Y:S01]  /*4970*/  FFMA.FTZ R5, R12, c[0x0][0x2d0], -R21 ;  /* 0x0000b4000c057a23 */ /* 0x000fe20000010815 */
[----:B------:R-:W-:-:S02]  /*4980*/  FMNMX.FTZ R8, R44, R8, !PT ;  /* 0x000000082c087209 */ /* 0x000fc40007810000 */
[----:B------:R-:W-:Y:S01]  /*4990*/  FMNMX.FTZ R7, R159, R7, !PT ;  /* 0x000000079f077209 */ /* 0x000fe20007810000 */
[----:B------:R1:W-:Y:S01]  /*49a0*/  MUFU.EX2 R233, R5 ;  /* 0x0000000500e97308 */ /* 0x0003e20000000800 */
[----:B------:R-:W-:Y:S02]  /*49b0*/  FSEL R231, R82, -INF , P0 ;  /* 0xff80000052e77808 */ /* 0x000fe40000000000 */
[----:B------:R-:W-:Y:S01]  /*49c0*/  FMNMX.FTZ R184, R199, R7, !PT ;  /* 0x00000007c7b87209 */ /* 0x000fe20007810000 */
[--C-:B------:R-:W-:Y:S01]  /*49d0*/  FFMA.FTZ R7, R13, c[0x0][0x2d0], -R21.reuse ;  /* 0x0000b4000d077a23 */ /* 0x100fe20000010815 */
[----:B---3--:R-:W-:Y:S01]  /*49e0*/  FMNMX.FTZ R185, R3, R185, !PT ;  /* 0x000000b903b97209 */ /* 0x008fe20007810000 */
[----:B------:R-:W-:Y:S01]  /*49f0*/  FFMA.FTZ R3, R16, c[0x0][0x2d0], -R21 ;  /* 0x0000b40010037a23 */ /* 0x000fe20000010815 */
[----:B------:R-:W-:Y:S01]  /*4a00*/  FMNMX.FTZ R184, R198, R184, !PT ;  /* 0x000000b8c6b87209 */ /* 0x000fe20007810000 */
[----:B------:R3:W-:Y:S01]  /*4a10*/  MUFU.EX2 R116, R7 ;  /* 0x0000000700747308 */ /* 0x0007e20000000800 */
[----:B------:R-:W-:Y:S01]  /*4a20*/  ISETP.GT.AND P1, PT, R6, 0x38, PT ;  /* 0x000000380600780c */ /* 0x000fe20003f24270 */
[----:B------:R-:W-:Y:S01]  /*4a30*/  FMUL.FTZ R20, R185, c[0x0][0x2d0] ;  /* 0x0000b400b9147a20 */ /* 0x000fe20000410000 */
[----:B------:R-:W-:-:S02]  /*4a40*/  FMNMX.FTZ R184, R197, R184, !PT ;  /* 0x000000b8c5b87209 */ /* 0x000fc40007810000 */
[----:B------:R-:W-:Y:S02]  /*4a50*/  FSEL R229, R83, -INF , P2 ;  /* 0xff80000053e57808 */ /* 0x000fe40001000000 */
[----:B------:R-:W-:Y:S01]  /*4a60*/  FMNMX.FTZ R184, R196, R184, !PT ;  /* 0x000000b8c4b87209 */ /* 0x000fe20007810000 */
[----:B------:R-:W-:Y:S01]  /*4a70*/  MUFU.EX2 R111, R3 ;  /* 0x00000003006f7308 */ /* 0x000fe20000000800 */
[----:B-1----:R-:W-:Y:S01]  /*4a80*/  FMNMX.FTZ R5, R45, R8, !PT ;  /* 0x000000082d057209 */ /* 0x002fe20007810000 */
[----:B------:R-:W-:Y:S01]  /*4a90*/  LDSM.16.MT88.4 R80, [R239+0x2900] ;  /* 0x00290000ef50783b */ /* 0x000fe20000004200 */
[----:B------:R-:W-:Y:S02]  /*4aa0*/  ISETP.GT.AND P0, PT, R6, 0x39, PT ;  /* 0x000000390600780c */ /* 0x000fe40003f04270 */
[----:B------:R-:W-:Y:S01]  /*4ab0*/  FMNMX.FTZ R5, R46, R5, !PT ;  /* 0x000000052e057209 */ /* 0x000fe20007810000 */
[----:B------:R-:W1:Y:S01]  /*4ac0*/  SHFL.BFLY PT, R8, R184, 0x2, 0x1f ;  /* 0x0c401f00b8087f89 */ /* 0x000e6200000e0000 */
[----:B------:R-:W-:Y:S01]  /*4ad0*/  FSEL R228, R70, -INF , P1 ;  /* 0xff80000046e47808 */ /* 0x000fe20000800000 */
[----:B---3--:R-:W-:Y:S01]  /*4ae0*/  FFMA.FTZ R7, R14, c[0x0][0x2d0], -R21 ;  /* 0x0000b4000e077a23 */ /* 0x008fe20000010815 */
[----:B------:R-:W-:-:S02]  /*4af0*/  FMNMX.FTZ R5, R47, R5, !PT ;  /* 0x000000052f057209 */ /* 0x000fc40007810000 */
[----:B------:R-:W-:Y:S01]  /*4b00*/  FSEL R227, R71, -INF , P0 ;  /* 0xff80000047e37808 */ /* 0x000fe20000000000 */
[----:B------:R3:W-:Y:S01]  /*4b10*/  MUFU.EX2 R205, R7 ;  /* 0x0000000700cd7308 */ /* 0x0007e20000000800 */
[----:B------:R-:W-:Y:S01]  /*4b20*/  FMNMX.FTZ R5, R162, R5, !PT ;  /* 0x00000005a2057209 */ /* 0x000fe20007810000 */
[----:B------:R-:W-:Y:S01]  /*4b30*/  LDSM.16.MT88.4 R68, [R237+0x2100] ;  /* 0x00210000ed44783b */ /* 0x000fe20000004200 */
[----:B------:R-:W-:Y:S02]  /*4b40*/  FSETP.NEU.FTZ.AND P0, PT, R185, -INF , PT ;  /* 0xff800000b900780b */ /* 0x000fe40003f1d000 */
[----:B------:R-:W-:Y:S02]  /*4b50*/  FMNMX.FTZ R5, R163, R5, !PT ;  /* 0x00000005a3057209 */ /* 0x000fe40007810000 */
[----:B------:R-:W-:Y:S02]  /*4b60*/  FSEL R20, R20, RZ, P0 ;  /* 0x000000ff14147208 */ /* 0x000fe40000000000 */
[----:B------:R-:W-:-:S02]  /*4b70*/  FMNMX.FTZ R5, R158, R5, !PT ;  /* 0x000000059e057209 */ /* 0x000fc40007810000 */
[----:B--2---:R-:W-:Y:S02]  /*4b80*/  F2FP.BF16.PACK_AB R16, R232, R234 ;  /* 0x000000eae810723e */ /* 0x004fe400000010ff */
[----:B------:R-:W-:Y:S01]  /*4b90*/  FMNMX.FTZ R5, R156, R5, !PT ;  /* 0x000000059c057209 */ /* 0x000fe20007810000 */
[----:B---3--:R-:W-:-:S03]  /*4ba0*/  FFMA.FTZ R7, R15, c[0x0][0x2d0], -R21 ;  /* 0x0000b4000f077a23 */ /* 0x008fc60000010815 */
[----:B------:R-:W-:Y:S02]  /*4bb0*/  FMNMX.FTZ R5, R231, R5, !PT ;  /* 0x00000005e7057209 */ /* 0x000fe40007810000 */
[----:B-1----:R-:W-:Y:S01]  /*4bc0*/  FMNMX.FTZ R184, R184, R8, !PT ;  /* 0x00000008b8b87209 */ /* 0x002fe20007810000 */
[----:B------:R-:W1:Y:S01]  /*4bd0*/  MUFU.EX2 R209, R7 ;  /* 0x0000000700d17308 */ /* 0x000e620000000800 */
[----:B------:R-:W-:Y:S01]  /*4be0*/  FMNMX.FTZ R3, R229, R5, !PT ;  /* 0x00000005e5037209 */ /* 0x000fe20007810000 */
[----:B------:R-:W-:Y:S02]  /*4bf0*/  FFMA.FTZ R5, R17, c[0x0][0x2d0], -R21 ;  /* 0x0000b40011057a23 */ /* 0x000fe40000010815 */
[----:B------:R-:W2:Y:S01]  /*4c00*/  SHFL.BFLY PT, R6, R184, 0x1, 0x1f ;  /* 0x0c201f00b8067f89 */ /* 0x000ea200000e0000 */
[----:B------:R-:W-:-:S03]  /*4c10*/  FMNMX.FTZ R3, R228, R3, !PT ;  /* 0x00000003e4037209 */ /* 0x000fc60007810000 */
[----:B------:R3:W4:Y:S01]  /*4c20*/  MUFU.EX2 R112, R5 ;  /* 0x0000000500707308 */ /* 0x0007220000000800 */
[----:B------:R-:W-:-:S05]  /*4c30*/  FMNMX.FTZ R3, R227, R3, !PT ;  /* 0x00000003e3037209 */ /* 0x000fca0007810000 */
[----:B------:R-:W5:Y:S01]  /*4c40*/  SHFL.BFLY PT, R182, R3, 0x2, 0x1f ;  /* 0x0c401f0003b67f89 */ /* 0x000f6200000e0000 */
[----:B-1----:R-:W-:Y:S01]  /*4c50*/  F2FP.BF16.PACK_AB R8, R209, R205 ;  /* 0x000000cdd108723e */ /* 0x002fe200000010ff */
[----:B---3--:R-:W-:Y:S01]  /*4c60*/  FFMA.FTZ R5, R22, c[0x0][0x2d0], -R20 ;  /* 0x0000b40016057a23 */ /* 0x008fe20000010814 */
[----:B----4-:R-:W-:Y:S01]  /*4c70*/  F2FP.BF16.PACK_AB R10, R112, R111 ;  /* 0x0000006f700a723e */ /* 0x010fe200000010ff */
[----:B------:R-:W-:Y:S02]  /*4c80*/  IMAD.MOV.U32 R22, RZ, RZ, R48 ;  /* 0x000000ffff167224 */ /* 0x000fe400078e0030 */
[----:B------:R1:W-:Y:S01]  /*4c90*/  MUFU.EX2 R226, R5 ;  /* 0x0000000500e27308 */ /* 0x0003e20000000800 */
[----:B--2---:R-:W-:-:S04]  /*4ca0*/  FMNMX.FTZ R184, R184, R6, !PT ;  /* 0x00000006b8b87209 */ /* 0x004fc80007810000 */
[----:B------:R-:W-:Y:S02]  /*4cb0*/  FSETP.NEU.FTZ.AND P0, PT, R184, -INF , PT ;  /* 0xff800000b800780b */ /* 0x000fe40003f1d000 */
[----:B-----5:R-:W-:Y:S01]  /*4cc0*/  FMNMX.FTZ R182, R3, R182, !PT ;  /* 0x000000b603b67209 */ /* 0x020fe20007810000 */
[----:B------:R-:W-:-:S04]  /*4cd0*/  FFMA.FTZ R3, R31, c[0x0][0x2d0], -R20 ;  /* 0x0000b4001f037a23 */ /* 0x000fc80000010814 */
[----:B------:R-:W2:Y:S01]  /*4ce0*/  SHFL.BFLY PT, R6, R182, 0x1, 0x1f ;  /* 0x0c201f00b6067f89 */ /* 0x000ea200000e0000 */
[----:B-1----:R-:W-:Y:S01]  /*4cf0*/  FFMA.FTZ R5, R25, c[0x0][0x2d0], -R20 ;  /* 0x0000b40019057a23 */ /* 0x002fe20000010814 */
[----:B------:R1:W-:Y:S08]  /*4d00*/  MUFU.EX2 R211, R3 ;  /* 0x0000000300d37308 */ /* 0x0003f00000000800 */
[----:B------:R3:W4:Y:S01]  /*4d10*/  MUFU.EX2 R225, R5 ;  /* 0x0000000500e17308 */ /* 0x0007220000000800 */
[----:B-1----:R-:W-:-:S05]  /*4d20*/  FMUL.FTZ R3, R184, c[0x0][0x2d0] ;  /* 0x0000b400b8037a20 */ /* 0x002fca0000410000 */
[----:B------:R-:W-:Y:S02]  /*4d30*/  FSEL R3, R3, RZ, P0 ;  /* 0x000000ff03037208 */ /* 0x000fe40000000000 */
[----:B--2---:R-:W-:Y:S01]  /*4d40*/  FMNMX.FTZ R182, R6, R182, !PT ;  /* 0x000000b606b67209 */ /* 0x004fe20007810000 */
[----:B---3--:R-:W-:Y:S01]  /*4d50*/  FFMA.FTZ R5, R29, c[0x0][0x2d0], -R20 ;  /* 0x0000b4001d057a23 */ /* 0x008fe20000010814 */
[----:B----4-:R-:W-:Y:S01]  /*4d60*/  F2FP.BF16.PACK_AB R17, R225, R226 ;  /* 0x000000e2e111723e */ /* 0x010fe200000010ff */
[----:B------:R-:W-:Y:S01]  /*4d70*/  FFMA.FTZ R2, R37, c[0x0][0x2d0], -R3 ;  /* 0x0000b40025027a23 */ /* 0x000fe20000010803 */
[C---:B------:R-:W-:Y:S01]  /*4d80*/  FSETP.NEU.FTZ.AND P0, PT, R182.reuse, -INF , PT ;  /* 0xff800000b600780b */ /* 0x040fe20003f1d000 */
[----:B------:R1:W-:Y:S01]  /*4d90*/  MUFU.EX2 R230, R5 ;  /* 0x0000000500e67308 */ /* 0x0003e20000000800 */
[----:B------:R-:W-:-:S05]  /*4da0*/  FMUL.FTZ R6, R182, c[0x0][0x2d0] ;  /* 0x0000b400b6067a20 */ /* 0x000fca0000410000 */
[----:B------:R-:W-:Y:S02]  /*4db0*/  FSEL R0, R6, RZ, P0 ;  /* 0x000000ff06007208 */ /* 0x000fe40000000000 */
[----:B------:R2:W-:Y:S01]  /*4dc0*/  MUFU.EX2 R210, R2 ;  /* 0x0000000200d27308 */ /* 0x0005e20000000800 */
[----:B------:R-:W-:Y:S02]  /*4dd0*/  PLOP3.LUT P0, PT, PT, PT, UP0, 0x80, 0x0 ;  /* 0x000000000000781c */ /* 0x000fe40003f0f008 */
[----:B------:R-:W-:Y:S02]  /*4de0*/  FFMA.FTZ R4, R34, c[0x0][0x2d0], -R0 ;  /* 0x0000b40022047a23 */ /* 0x000fe40000010800 */
[----:B-1----:R-:W-:-:S04]  /*4df0*/  FFMA.FTZ R5, R30, c[0x0][0x2d0], -R20 ;  /* 0x0000b4001e057a23 */ /* 0x002fc80000010814 */
[----:B------:R1:W-:Y:S01]  /*4e00*/  MUFU.EX2 R114, R5 ;  /* 0x0000000500727308 */ /* 0x0003e20000000800 */
[----:B--2---:R-:W-:Y:S02]  /*4e10*/  FFMA.FTZ R2, R38, c[0x0][0x2d0], -R3 ;  /* 0x0000b40026027a23 */ /* 0x004fe40000010803 */
[--C-:B-1----:R-:W-:Y:S02]  /*4e20*/  FFMA.FTZ R5, R28, c[0x0][0x2d0], -R20.reuse ;  /* 0x0000b4001c057a23 */ /* 0x102fe40000010814 */
[----:B------:R-:W-:Y:S03]  /*4e30*/  LDSM.16.MT88.4 R28, [R238+0x900] ;  /* 0x00090000ee1c783b */ /* 0x000fe60000004200 */
[----:B------:R1:W2:Y:S02]  /*4e40*/  MUFU.EX2 R204, R5 ;  /* 0x0000000500cc7308 */ /* 0x0002a40000000800 */
[----:B-1----:R-:W-:Y:S01]  /*4e50*/  FFMA.FTZ R5, R24, c[0x0][0x2d0], -R20 ;  /* 0x0000b40018057a23 */ /* 0x002fe20000010814 */
[----:B--2---:R-:W-:-:S05]  /*4e60*/  F2FP.BF16.PACK_AB R9, R211, R204 ;  /* 0x000000ccd309723e */ /* 0x004fca00000010ff */
[----:B------:R1:W-:Y:S02]  /*4e70*/  MUFU.EX2 R49, R5 ;  /* 0x0000000500317308 */ /* 0x0003e40000000800 */
[----:B-1----:R-:W-:-:S06]  /*4e80*/  FFMA.FTZ R5, R27, c[0x0][0x2d0], -R20 ;  /* 0x0000b4001b057a23 */ /* 0x002fcc0000010814 */
[----:B------:R1:W-:Y:S02]  /*4e90*/  MUFU.EX2 R109, R5 ;  /* 0x00000005006d7308 */ /* 0x0003e40000000800 */
[----:B-1----:R-:W-:Y:S01]  /*4ea0*/  FFMA.FTZ R5, R18, c[0x0][0x2d0], -R3 ;  /* 0x0000b40012057a23 */ /* 0x002fe20000010803 */
[----:B------:R-:W-:-:S05]  /*4eb0*/  F2FP.BF16.PACK_AB R18, R116, R233 ;  /* 0x000000e97412723e */ /* 0x000fca00000010ff */
[----:B------:R1:W-:Y:S02]  /*4ec0*/  MUFU.EX2 R187, R5 ;  /* 0x0000000500bb7308 */ /* 0x0003e40000000800 */
[----:B-1----:R-:W-:Y:S01]  /*4ed0*/  FFMA.FTZ R5, R19, c[0x0][0x2d0], -R3 ;  /* 0x0000b40013057a23 */ /* 0x002fe20000010803 */
[----:B------:R-:W-:-:S05]  /*4ee0*/  F2FP.BF16.PACK_AB R19, R114, R230 ;  /* 0x000000e67213723e */ /* 0x000fca00000010ff */
[----:B------:R1:W2:Y:S02]  /*4ef0*/  MUFU.EX2 R183, R5 ;  /* 0x0000000500b77308 */ /* 0x0002a40000000800 */
[----:B------:R-:W-:Y:S01]  /*4f00*/  HMMA.16816.F32.BF16 R100, R16, R40, RZ ;  /* 0x000000281064723c */ /* 0x000fe200000418ff */
[----:B-1----:R-:W-:Y:S01]  /*4f10*/  FFMA.FTZ R5, R23, c[0x0][0x2d0], -R3 ;  /* 0x0000b40017057a23 */ /* 0x002fe20000010803 */
[----:B--2---:R-:W-:-:S04]  /*4f20*/  F2FP.BF16.PACK_AB R12, R183, R187 ;  /* 0x000000bbb70c723e */ /* 0x004fc800000010ff */
[----:B------:R1:W-:Y:S08]  /*4f30*/  MUFU.EX2 R23, R4 ;  /* 0x0000000400177308 */ /* 0x0003f00000000800 */
[----:B------:R2:W-:Y:S01]  /*4f40*/  MUFU.EX2 R224, R5 ;  /* 0x0000000500e07308 */ /* 0x0005e20000000800 */
[----:B-1----:R-:W-:-:S07]  /*4f50*/  FFMA.FTZ R4, R36, c[0x0][0x2d0], -R0 ;  /* 0x0000b40024047a23 */ /* 0x002fce0000010800 */
[----:B------:R-:W1:Y:S01]  /*4f60*/  MUFU.EX2 R206, R4 ;  /* 0x0000000400ce7308 */ /* 0x000e620000000800 */
[--C-:B--2---:R-:W-:Y:S02]  /*4f70*/  FFMA.FTZ R5, R26, c[0x0][0x2d0], -R3.reuse ;  /* 0x0000b4001a057a23 */ /* 0x104fe40000010803 */
[----:B------:R-:W2:Y:S05]  /*4f80*/  LDSM.16.MT88.4 R24, [R238+0x100] ;  /* 0x00010000ee18783b */ /* 0x000eaa0000004200 */
[----:B------:R3:W4:Y:S01]  /*4f90*/  MUFU.EX2 R207, R5 ;  /* 0x0000000500cf7308 */ /* 0x0007220000000800 */
[----:B-1----:R-:W-:Y:S01]  /*4fa0*/  F2FP.BF16.PACK_AB R15, R206, R23 ;  /* 0x00000017ce0f723e */ /* 0x002fe200000010ff */
[----:B------:R-:W-:-:S06]  /*4fb0*/  FFMA.FTZ R4, R35, c[0x0][0x2d0], -R3 ;  /* 0x0000b40023047a23 */ /* 0x000fcc0000010803 */
[----:B------:R-:W1:Y:S01]  /*4fc0*/  MUFU.EX2 R113, R4 ;  /* 0x0000000400717308 */ /* 0x000e620000000800 */
[----:B---3--:R-:W-:Y:S01]  /*4fd0*/  FFMA.FTZ R5, R33, c[0x0][0x2d0], -R0 ;  /* 0x0000b40021057a23 */ /* 0x008fe20000010800 */
[----:B----4-:R-:W-:-:S06]  /*4fe0*/  F2FP.BF16.PACK_AB R14, R207, R224 ;  /* 0x000000e0cf0e723e */ /* 0x010fcc00000010ff */
[----:B------:R3:W-:Y:S01]  /*4ff0*/  MUFU.EX2 R181, R5 ;  /* 0x0000000500b57308 */ /* 0x0007e20000000800 */
[----:B-1----:R-:W-:Y:S01]  /*5000*/  F2FP.BF16.PACK_AB R4, R210, R113 ;  /* 0x00000071d204723e */ /* 0x002fe200000010ff */
[----:B---3--:R-:W-:Y:S01]  /*5010*/  FFMA.FTZ R5, R32, c[0x0][0x2d0], -R0 ;  /* 0x0000b40020057a23 */ /* 0x008fe20000010800 */
[----:B--2---:R-:W-:Y:S01]  /*5020*/  HMMA.16816.F32.BF16 R92, R16, R24, RZ ;  /* 0x00000018105c723c */ /* 0x004fe200000418ff */
[----:B------:R-:W1:Y:S04]  /*5030*/  LDSM.16.MT88.4 R32, [R239+0x2100] ;  /* 0x00210000ef20783b */ /* 0x000e680000004200 */
[----:B------:R-:W2:Y:S02]  /*5040*/  MUFU.EX2 R180, R5 ;  /* 0x0000000500b47308 */ /* 0x000ea40000000800 */
[----:B--2---:R-:W-:-:S07]  /*5050*/  F2FP.BF16.PACK_AB R13, R180, R181 ;  /* 0x000000b5b40d723e */ /* 0x004fce00000010ff */
[C---:B------:R-:W-:Y:S01]  /*5060*/  HMMA.16816.F32.BF16 R96, R12.reuse, R40, RZ ;  /* 0x000000280c60723c */ /* 0x040fe200000418ff */
[----:B------:R2:W-:Y:S07]  /*5070*/  MUFU.EX2 R40, R2 ;  /* 0x0000000200287308 */ /* 0x0005ee0000000800 */
[C---:B------:R-:W-:Y:S07]  /*5080*/  HMMA.16816.F32.BF16 R88, R12.reuse, R24, RZ ;  /* 0x000000180c58723c */ /* 0x040fee00000418ff */
[----:B------:R-:W-:Y:S01]  /*5090*/  IMAD.MOV.U32 R25, RZ, RZ, R49 ;  /* 0x000000ffff197224 */ /* 0x000fe200078e0031 */
[C---:B------:R-:W-:Y:S01]  /*50a0*/  HMMA.16816.F32.BF16 R140, R12.reuse, R64, RZ ;  /* 0x000000400c8c723c */ /* 0x040fe200000418ff */
[----:B--2---:R-:W-:Y:S01]  /*50b0*/  FFMA.FTZ R2, R39, c[0x0][0x2d0], -R3 ;  /* 0x0000b40027027a23 */ /* 0x004fe20000010803 */
[----:B------:R-:W-:Y:S02]  /*50c0*/  LDSM.16.MT88.4 R48, [R237+0x2900] ;  /* 0x00290000ed30783b */ /* 0x000fe40000004200 */
[----:B------:R-:W-:Y:S01]  /*50d0*/  F2FP.BF16.PACK_AB R11, R109, R25 ;  /* 0x000000196d0b723e */ /* 0x000fe200000010ff */
[----:B------:R2:W3:Y:S01]  /*50e0*/  MUFU.EX2 R110, R2 ;  /* 0x00000002006e7308 */ /* 0x0004e20000000800 */
[----:B------:R-:W4:Y:S02]  /*50f0*/  LDSM.16.MT88.4 R36, [R240+0x2100] ;  /* 0x00210000f024783b */ /* 0x000f240000004200 */
[----:B------:R-:W-:Y:S08]  /*5100*/  HMMA.16816.F32.BF16 R152, R12, R76, RZ ;  /* 0x0000004c0c98723c */ /* 0x000ff000000418ff */
[----:B------:R-:W-:Y:S01]  /*5110*/  HMMA.16816.F32.BF16 R176, R8, R28, R92 ;  /* 0x0000001c08b0723c */ /* 0x000fe2000004185c */
[----:B--2---:R-:W-:Y:S01]  /*5120*/  FFMA.FTZ R2, R44, c[0x0][0x2d0], -R0 ;  /* 0x0000b4002c027a23 */ /* 0x004fe20000010800 */
[----:B---3--:R-:W-:-:S05]  /*5130*/  F2FP.BF16.PACK_AB R6, R110, R40 ;  /* 0x000000286e06723e */ /* 0x008fca00000010ff */
[----:B------:R-:W-:Y:S01]  /*5140*/  IMAD.MOV.U32 R95, RZ, RZ, R114 ;  /* 0x000000ffff5f7224 */ /* 0x000fe200078e0072 */
[----:B------:R-:W-:Y:S01]  /*5150*/  MOV R94, R115 ;  /* 0x00000073005e7202 */ /* 0x000fe20000000f00 */
[----:B------:R2:W-:Y:S01]  /*5160*/  MUFU.EX2 R212, R2 ;  /* 0x0000000200d47308 */ /* 0x0005e20000000800 */
[----:B------:R-:W-:Y:S08]  /*5170*/  HMMA.16816.F32.BF16 R192, R8, R60, R100 ;  /* 0x0000003c08c0723c */ /* 0x000ff00000041864 */
[----:B------:R-:W-:Y:S01]  /*5180*/  HMMA.16816.F32.BF16 R148, R12, R72, RZ ;  /* 0x000000480c94723c */ /* 0x000fe200000418ff */
[----:B--2---:R-:W-:-:S07]  /*5190*/  FFMA.FTZ R2, R45, c[0x0][0x2d0], -R0 ;  /* 0x0000b4002d027a23 */ /* 0x004fce0000010800 */
[C---:B------:R-:W-:Y:S01]  /*51a0*/  HMMA.16816.F32.BF16 R144, R12.reuse, R68, RZ ;  /* 0x000000440c90723c */ /* 0x040fe200000418ff */
[----:B------:R2:W3:Y:S07]  /*51b0*/  MUFU.EX2 R208, R2 ;  /* 0x0000000200d07308 */ /* 0x0004ee0000000800 */
[C---:B-1----:R-:W-:Y:S08]  /*51c0*/  HMMA.16816.F32.BF16 R104, R12.reuse, R32, RZ ;  /* 0x000000200c68723c */ /* 0x042ff000000418ff */
[----:B------:R-:W-:Y:S01]  /*51d0*/  HMMA.16816.F32.BF16 R136, R12, R42, RZ ;  /* 0x0000002a0c88723c */ /* 0x000fe200000418ff */
[----:B--2---:R-:W-:Y:S01]  /*51e0*/  FFMA.FTZ R2, R46, c[0x0][0x2d0], -R0 ;  /* 0x0000b4002e027a23 */ /* 0x004fe20000010800 */
[----:B---3--:R-:W-:-:S03]  /*51f0*/  F2FP.BF16.PACK_AB R5, R208, R212 ;  /* 0x000000d4d005723e */ /* 0x008fc600000010ff */
[----:B------:R1:W-:Y:S03]  /*5200*/  MUFU.EX2 R41, R2 ;  /* 0x0000000200297308 */ /* 0x0003e60000000800 */
[C---:B------:R-:W-:Y:S08]  /*5210*/  HMMA.16816.F32.BF16 R132, R12.reuse, R26, RZ ;  /* 0x0000001a0c84723c */ /* 0x040ff000000418ff */
[----:B------:R-:W-:Y:S01]  /*5220*/  HMMA.16816.F32.BF16 R128, R12, R78, RZ ;  /* 0x0000004e0c80723c */ /* 0x000fe200000418ff */
[----:B-1----:R-:W-:-:S07]  /*5230*/  FFMA.FTZ R2, R47, c[0x0][0x2d0], -R0 ;  /* 0x0000b4002f027a23 */ /* 0x002fce0000010800 */
[C---:B------:R-:W-:Y:S01]  /*5240*/  HMMA.16816.F32.BF16 R124, R12.reuse, R74, RZ ;  /* 0x0000004a0c7c723c */ /* 0x040fe200000418ff */
[----:B------:R-:W1:Y:S01]  /*5250*/  LDSM.16.MT88.4 R44, [R238+0x2900] ;  /* 0x00290000ee2c783b */ /* 0x000e620000004200 */
[----:B------:R-:W2:Y:S06]  /*5260*/  MUFU.EX2 R24, R2 ;  /* 0x0000000200187308 */ /* 0x000eac0000000800 */
[C---:B------:R-:W-:Y:S08]  /*5270*/  HMMA.16816.F32.BF16 R120, R12.reuse, R70, RZ ;  /* 0x000000460c78723c */ /* 0x040ff000000418ff */
[----:B------:R-:W-:Y:S01]  /*5280*/  HMMA.16816.F32.BF16 R100, R12, R34, RZ ;  /* 0x000000220c64723c */ /* 0x000fe200000418ff */
[----:B--2---:R-:W-:Y:S01]  /*5290*/  F2FP.BF16.PACK_AB R7, R24, R41 ;  /* 0x000000291807723e */ /* 0x004fe200000010ff */
[----:B------:R-:W-:-:S06]  /*52a0*/  IMAD.MOV.U32 R2, RZ, RZ, R116 ;  /* 0x000000ffff027224 */ /* 0x000fcc00078e0074 */
[----:B------:R-:W-:Y:S08]  /*52b0*/  HMMA.16816.F32.BF16 R116, R12, R66, RZ ;  /* 0x000000420c74723c */ /* 0x000ff000000418ff */
[C---:B------:R-:W-:Y:S07]  /*52c0*/  HMMA.16816.F32.BF16 R172, R4.reuse, R28, R88 ;  /* 0x0000001c04ac723c */ /* 0x040fee0000041858 */
[----:B------:R-:W-:Y:S01]  /*52d0*/  IMAD.MOV.U32 R29, RZ, RZ, R113 ;  /* 0x000000ffff1d7224 */ /* 0x000fe200078e0071 */
[----:B------:R-:W-:Y:S01]  /*52e0*/  HMMA.16816.F32.BF16 R200, R4, R60, R96 ;  /* 0x0000003c04c8723c */ /* 0x000fe20000041860 */
[----:B------:R-:W-:-:S02]  /*52f0*/  IMAD.MOV.U32 R91, RZ, RZ, R112 ;  /* 0x000000ffff5b7224 */ /* 0x000fc400078e0070 */
[----:B------:R-:W-:Y:S02]  /*5300*/  IMAD.MOV.U32 R90, RZ, RZ, R24 ;  /* 0x000000ffff5a7224 */ /* 0x000fe400078e0018 */
[----:B------:R-:W-:Y:S02]  /*5310*/  IMAD.MOV.U32 R28, RZ, RZ, R111 ;  /* 0x000000ffff1c7224 */ /* 0x000fe400078e006f */
[----:B------:R-:W-:Y:S01]  /*5320*/  MOV R60, R110 ;  /* 0x0000006e003c7202 */ /* 0x000fe20000000f00 */
[----:B----4-:R-:W-:Y:S01]  /*5330*/  HMMA.16816.F32.BF16 R112, R12, R36, RZ ;  /* 0x000000240c70723c */ /* 0x010fe200000418ff */
[----:B------:R-:W-:Y:S02]  /*5340*/  IMAD.MOV.U32 R61, RZ, RZ, R109 ;  /* 0x000000ffff3d7224 */ /* 0x000fe400078e006d */
[----:B------:R-:W-:-:S05]  /*5350*/  IMAD.MOV.U32 R24, RZ, RZ, R108 ;  /* 0x000000ffff187224 */ /* 0x000fca00078e006c */
[----:B------:R-:W-:Y:S08]  /*5360*/  HMMA.16816.F32.BF16 R108, R12, R38, RZ ;  /* 0x000000260c6c723c */ /* 0x000ff000000418ff */
[C---:B-1----:R-:W-:Y:S08]  /*5370*/  HMMA.16816.F32.BF16 R12, R4.reuse, R44, R140 ;  /* 0x0000002c040c723c */ /* 0x042ff0000004188c */
[C---:B------:R-:W-:Y:S08]  /*5380*/  HMMA.16816.F32.BF16 R140, R4.reuse, R84, R112 ;  /* 0x00000054048c723c */ /* 0x040ff00000041870 */
[C---:B------:R-:W-:Y:S08]  /*5390*/  HMMA.16816.F32.BF16 R104, R4.reuse, R80, R104 ;  /* 0x000000500468723c */ /* 0x040ff00000041868 */
[----:B------:R-:W-:Y:S01]  /*53a0*/  IMAD.MOV.U32 R219, RZ, RZ, R12 ;  /* 0x000000ffffdb7224 */ /* 0x000fe200078e000c */
[----:B------:R-:W-:Y:S01]  /*53b0*/  MOV R217, R14 ;  /* 0x0000000e00d97202 */ /* 0x000fe20000000f00 */
[----:B------:R-:W-:Y:S01]  /*53c0*/  IMAD.MOV.U32 R218, RZ, RZ, R13 ;  /* 0x000000ffffda7224 */ /* 0x000fe200078e000d */
[----:B------:R-:W-:Y:S01]  /*53d0*/  HMMA.16816.F32.BF16 R188, R4, R52, R148 ;  /* 0x0000003404bc723c */ /* 0x000fe20000041894 */
[----:B------:R-:W-:-:S04]  /*53e0*/  IMAD.MOV.U32 R216, RZ, RZ, R15 ;  /* 0x000000ffffd87224 */ /* 0x000fc800078e000f */
[----:B------:R-:W-:Y:S02]  /*53f0*/  IMAD.MOV.U32 R113, RZ, RZ, R141 ;  /* 0x000000ffff717224 */ /* 0x000fe400078e008d */
[----:B------:R-:W-:Y:S01]  /*5400*/  IMAD.MOV.U32 R112, RZ, RZ, R142 ;  /* 0x000000ffff707224 */ /* 0x000fe200078e008e */
[----:B------:R-:W-:Y:S01]  /*5410*/  HMMA.16816.F32.BF16 R12, R16, R64, RZ ;  /* 0x00000040100c723c */ /* 0x000fe200000418ff */
[----:B------:R-:W-:Y:S01]  /*5420*/  MOV R149, R143 ;  /* 0x0000008f00957202 */ /* 0x000fe20000000f00 */
[----:B------:R-:W-:Y:S01]  /*5430*/  IMAD.MOV.U32 R148, RZ, RZ, R140 ;  /* 0x000000ffff947224 */ /* 0x000fe200078e008c */
[----:B------:R-:W-:Y:S01]  /*5440*/  MOV R150, R211 ;  /* 0x000000d300967202 */ /* 0x000fe20000000f00 */
[----:B------:R-:W-:-:S03]  /*5450*/  IMAD.MOV.U32 R151, RZ, RZ, R212 ;  /* 0x000000ffff977224 */ /* 0x000fc600078e00d4 */
[----:B------:R-:W-:Y:S01]  /*5460*/  IMAD.MOV.U32 R65, RZ, RZ, R24 ;  /* 0x000000ffff417224 */ /* 0x000fe200078e0018 */
[----:B------:R-:W-:Y:S01]  /*5470*/  HMMA.16816.F32.BF16 R96, R16, R76, RZ ;  /* 0x0000004c1060723c */ /* 0x000fe200000418ff */
[----:B------:R-:W-:Y:S02]  /*5480*/  IMAD.MOV.U32 R64, RZ, RZ, R25 ;  /* 0x000000ffff407224 */ /* 0x000fe400078e0019 */
[----:B------:R-:W-:Y:S02]  /*5490*/  IMAD.MOV.U32 R25, RZ, RZ, R107 ;  /* 0x000000ffff197224 */ /* 0x000fe400078e006b */
[----:B------:R-:W-:Y:S01]  /*54a0*/  IMAD.MOV.U32 R24, RZ, RZ, R106 ;  /* 0x000000ffff187224 */ /* 0x000fe200078e006a */
[----:B------:R-:W-:Y:S01]  /*54b0*/  MOV R106, R113 ;  /* 0x00000071006a7202 */ /* 0x000fe20000000f00 */
[----:B------:R-:W-:Y:S01]  /*54c0*/  IMAD.MOV.U32 R77, RZ, RZ, R94 ;  /* 0x000000ffff4d7224 */ /* 0x000fe200078e005e */
[----:B------:R-:W-:Y:S01]  /*54d0*/  HMMA.16816.F32.BF16 R140, R4, R30, R132 ;  /* 0x0000001e048c723c */ /* 0x000fe20000041884 */
[----:B------:R-:W-:-:S02]  /*54e0*/  IMAD.MOV.U32 R76, RZ, RZ, R95 ;  /* 0x000000ffff4c7224 */ /* 0x000fc400078e005f */
[----:B------:R-:W-:-:S04]  /*54f0*/  IMAD.MOV.U32 R107, RZ, RZ, R112 ;  /* 0x000000ffff6b7224 */ /* 0x000fc800078e0070 */
[----:B------:R-:W-:Y:S01]  /*5500*/  IMAD.MOV.U32 R133, RZ, RZ, R210 ;  /* 0x000000ffff857224 */ /* 0x000fe200078e00d2 */
[----:B------:R-:W-:Y:S01]  /*5510*/  HMMA.16816.F32.BF16 R92, R16, R72, RZ ;  /* 0x00000048105c723c */ /* 0x000fe200000418ff */
[----:B------:R-:W-:Y:S02]  /*5520*/  IMAD.MOV.U32 R134, RZ, RZ, R209 ;  /* 0x000000ffff867224 */ /* 0x000fe400078e00d1 */
[----:B------:R-:W-:Y:S02]  /*5530*/  IMAD.MOV.U32 R135, RZ, RZ, R208 ;  /* 0x000000ffff877224 */ /* 0x000fe400078e00d0 */
[----:B------:R-:W-:Y:S02]  /*5540*/  IMAD.MOV.U32 R132, RZ, RZ, R25 ;  /* 0x000000ffff847224 */ /* 0x000fe400078e0019 */
[----:B------:R-:W-:Y:S01]  /*5550*/  IMAD.MOV.U32 R73, RZ, RZ, R90 ;  /* 0x000000ffff497224 */ /* 0x000fe200078e005a */
[----:B------:R-:W-:Y:S01]  /*5560*/  HMMA.16816.F32.BF16 R208, R4, R46, R116 ;  /* 0x0000002e04d0723c */ /* 0x000fe20000041874 */
[----:B------:R-:W-:-:S07]  /*5570*/  IMAD.MOV.U32 R72, RZ, RZ, R91 ;  /* 0x000000ffff487224 */ /* 0x000fce00078e005b */
[----:B------:R-:W-:Y:S08]  /*5580*/  HMMA.16816.F32.BF16 R116, R8, R44, R12 ;  /* 0x0000002c0874723c */ /* 0x000ff0000004180c */
[C---:B------:R-:W-:Y:S07]  /*5590*/  HMMA.16816.F32.BF16 R88, R16.reuse, R68, RZ ;  /* 0x000000441058723c */ /* 0x040fee00000418ff */
[----:B------:R-:W-:Y:S01]  /*55a0*/  MOV R69, R60 ;  /* 0x0000003c00457202 */ /* 0x000fe20000000f00 */
[----:B------:R-:W-:Y:S01]  /*55b0*/  HMMA.16816.F32.BF16 R12, R16, R36, RZ ;  /* 0x00000024100c723c */ /* 0x000fe200000418ff */
[----:B------:R-:W-:-:S02]  /*55c0*/  IMAD.MOV.U32 R68, RZ, RZ, R61 ;  /* 0x000000ffff447224 */ /* 0x000fc400078e003d */
[----:B------:R-:W-:Y:S02]  /*55d0*/  IMAD.MOV.U32 R60, RZ, RZ, R104 ;  /* 0x000000ffff3c7224 */ /* 0x000fe400078e0068 */
[----:B------:R-:W-:Y:S02]  /*55e0*/  IMAD.MOV.U32 R61, RZ, RZ, R105 ;  /* 0x000000ffff3d7224 */ /* 0x000fe400078e0069 */
[----:B------:R-:W-:Y:S01]  /*55f0*/  IMAD.MOV.U32 R105, RZ, RZ, R151 ;  /* 0x000000ffff697224 */ /* 0x000fe200078e0097 */
[----:B------:R-:W-:Y:S01]  /*5600*/  HMMA.16816.F32.BF16 R36, R16, R38, RZ ;  /* 0x000000261024723c */ /* 0x000fe200000418ff */
[----:B------:R-:W-:Y:S02]  /*5610*/  IMAD.MOV.U32 R104, RZ, RZ, R28 ;  /* 0x000000ffff687224 */ /* 0x000fe400078e001c */
[----:B------:R-:W-:Y:S02]  /*5620*/  IMAD.MOV.U32 R28, RZ, RZ, R40 ;  /* 0x000000ffff1c7224 */ /* 0x000fe400078e0028 */
[----:B------:R-:W-:-:S03]  /*5630*/  IMAD.MOV.U32 R151, RZ, RZ, R41 ;  /* 0x000000ffff977224 */ /* 0x000fc600078e0029 */
[----:B------:R-:W-:Y:S08]  /*5640*/  HMMA.16816.F32.BF16 R40, R16, R42, RZ ;  /* 0x0000002a1028723c */ /* 0x000ff000000418ff */
[-C--:B------:R-:W-:Y:S08]  /*5650*/  HMMA.16816.F32.BF16 R212, R4, R48.reuse, R144 ;  /* 0x0000003004d4723c */ /* 0x080ff00000041890 */
[C---:B------:R-:W-:Y:S07]  /*5660*/  HMMA.16816.F32.BF16 R88, R8.reuse, R48, R88 ;  /* 0x000000300858723c */ /* 0x040fee0000041858 */
[----:B------:R-:W-:Y:S01]  /*5670*/  IMAD.MOV.U32 R49, RZ, RZ, R135 ;  /* 0x000000ffff317224 */ /* 0x000fe200078e0087 */
[C---:B------:R-:W-:Y:S01]  /*5680*/  HMMA.16816.F32.BF16 R112, R8.reuse, R84, R12 ;  /* 0x000000540870723c */ /* 0x040fe2000004180c */
[----:B------:R-:W-:Y:S01]  /*5690*/  MOV R135, R73 ;  /* 0x0000004900877202 */ /* 0x000fe20000000f00 */
[----:B------:R-:W1:Y:S05]  /*56a0*/  LDSM.16.MT88.4 R12, [R237+0x1100] ;  /* 0x00110000ed0c783b */ /* 0x000e6a0000004200 */
[----:B------:R-:W-:Y:S01]  /*56b0*/  IMAD.MOV.U32 R84, RZ, RZ, R134 ;  /* 0x000000ffff547224 */ /* 0x000fe200078e0086 */
[----:B------:R-:W-:Y:S01]  /*56c0*/  HMMA.16816.F32.BF16 R92, R8, R52, R92 ;  /* 0x00000034085c723c */ /* 0x000fe2000004185c */
[----:B------:R-:W-:-:S02]  /*56d0*/  IMAD.MOV.U32 R134, RZ, RZ, R72 ;  /* 0x000000ffff867224 */ /* 0x000fc400078e0048 */
[----:B------:R-:W-:Y:S02]  /*56e0*/  IMAD.MOV.U32 R85, RZ, RZ, R133 ;  /* 0x000000ffff557224 */ /* 0x000fe400078e0085 */
[----:B------:R-:W-:Y:S02]  /*56f0*/  IMAD.MOV.U32 R133, RZ, RZ, R69 ;  /* 0x000000ffff857224 */ /* 0x000fe400078e0045 */
[----:B------:R-:W-:Y:S01]  /*5700*/  IMAD.MOV.U32 R52, RZ, RZ, R104 ;  /* 0x000000ffff347224 */ /* 0x000fe200078e0068 */
[----:B------:R-:W-:Y:S01]  /*5710*/  HMMA.16816.F32.BF16 R72, R16, R74, RZ ;  /* 0x0000004a1048723c */ /* 0x000fe200000418ff */
[----:B------:R-:W-:Y:S01]  /*5720*/  MOV R53, R105 ;  /* 0x0000006900357202 */ /* 0x000fe20000000f00 */
[----:B------:R-:W-:Y:S02]  /*5730*/  IMAD.MOV.U32 R104, RZ, RZ, R76 ;  /* 0x000000ffff687224 */ /* 0x000fe400078e004c */
[----:B------:R-:W-:Y:S02]  /*5740*/  IMAD.MOV.U32 R105, RZ, RZ, R77 ;  /* 0x000000ffff697224 */ /* 0x000fe400078e004d */
[----:B------:R-:W-:-:S02]  /*5750*/  IMAD.MOV.U32 R48, RZ, RZ, R53 ;  /* 0x000000ffff307224 */ /* 0x000fc400078e0035 */
[-C--:B------:R-:W-:Y:S08]  /*5760*/  HMMA.16816.F32.BF16 R136, R4, R62.reuse, R136 ;  /* 0x0000003e0488723c */ /* 0x080ff00000041888 */
[----:B------:R-:W-:Y:S07]  /*5770*/  HMMA.16816.F32.BF16 R40, R8, R62, R40 ;  /* 0x0000003e0828723c */ /* 0x000fee0000041828 */
[----:B------:R-:W-:Y:S01]  /*5780*/  IMAD.MOV.U32 R63, RZ, RZ, R132 ;  /* 0x000000ffff3f7224 */ /* 0x000fe200078e0084 */
[----:B------:R-:W-:Y:S01]  /*5790*/  HMMA.16816.F32.BF16 R76, R16, R78, RZ ;  /* 0x0000004e104c723c */ /* 0x000fe200000418ff */
[----:B------:R-:W-:-:S07]  /*57a0*/  IMAD.MOV.U32 R132, RZ, RZ, R68 ;  /* 0x000000ffff847224 */ /* 0x000fce00078e0044 */
[-C--:B------:R-:W-:Y:S08]  /*57b0*/  HMMA.16816.F32.BF16 R108, R4, R86.reuse, R108 ;  /* 0x00000056046c723c */ /* 0x080ff0000004186c */
[----:B------:R-:W-:Y:S07]  /*57c0*/  HMMA.16816.F32.BF16 R36, R8, R86, R36 ;  /* 0x000000560824723c */ /* 0x000fee0000041824 */
[----:B------:R-:W-:Y:S01]  /*57d0*/  IMAD.MOV.U32 R86, RZ, RZ, R52 ;  /* 0x000000ffff567224 */ /* 0x000fe200078e0034 */
[----:B------:R-:W-:Y:S01]  /*57e0*/  HMMA.16816.F32.BF16 R152, R4, R56, R152 ;  /* 0x000000380498723c */ /* 0x000fe20000041898 */
[----:B------:R-:W-:-:S02]  /*57f0*/  IMAD.MOV.U32 R52, RZ, RZ, R132 ;  /* 0x000000ffff347224 */ /* 0x000fc400078e0084 */
[----:B------:R-:W-:Y:S02]  /*5800*/  IMAD.MOV.U32 R132, RZ, RZ, R133 ;  /* 0x000000ffff847224 */ /* 0x000fe400078e0085 */
[----:B------:R-:W-:Y:S02]  /*5810*/  IMAD.MOV.U32 R133, RZ, RZ, R134 ;  /* 0x000000ffff857224 */ /* 0x000fe400078e0086 */
[----:B------:R-:W-:Y:S01]  /*5820*/  IMAD.MOV.U32 R134, RZ, RZ, R135 ;  /* 0x000000ffff867224 */ /* 0x000fe200078e0087 */
[----:B------:R-:W-:Y:S01]  /*5830*/  HMMA.16816.F32.BF16 R96, R8, R56, R96 ;  /* 0x000000380860723c */ /* 0x000fe20000041860 */
[----:B------:R-:W-:Y:S01]  /*5840*/  MOV R135, R104 ;  /* 0x0000006800877202 */ /* 0x000fe20000000f00 */
[----:B------:R-:W-:Y:S02]  /*5850*/  IMAD.MOV.U32 R104, RZ, RZ, R105 ;  /* 0x000000ffff687224 */ /* 0x000fe400078e0069 */
[----:B------:R-:W-:Y:S02]  /*5860*/  IMAD.MOV.U32 R105, RZ, RZ, R2 ;  /* 0x000000ffff697224 */ /* 0x000fe400078e0002 */
[----:B------:R-:W-:-:S02]  /*5870*/  FFMA.FTZ R2, R170, c[0x0][0x2d0], -R21 ;  /* 0x0000b400aa027a23 */ /* 0x000fc40000010815 */
[----:B------:R-:W-:Y:S01]  /*5880*/  IMAD.MOV.U32 R57, RZ, RZ, R24 ;  /* 0x000000ffff397224 */ /* 0x000fe200078e0018 */
[----:B------:R-:W-:Y:S01]  /*5890*/  HMMA.16816.F32.BF16 R68, R16, R70, RZ ;  /* 0x000000461044723c */ /* 0x000fe200000418ff */
[----:B------:R-:W-:Y:S02]  /*58a0*/  IMAD.MOV.U32 R87, RZ, RZ, R49 ;  /* 0x000000ffff577224 */ /* 0x000fe400078e0031 */
[----:B------:R-:W-:Y:S01]  /*58b0*/  IMAD.MOV.U32 R56, RZ, RZ, R64 ;  /* 0x000000ffff387224 */ /* 0x000fe200078e0040 */
[----:B------:R-:W-:Y:S01]  /*58c0*/  MOV R62, R57 ;  /* 0x00000039003e7202 */ /* 0x000fe20000000f00 */
[----:B------:R-:W-:-:S03]  /*58d0*/  IMAD.MOV.U32 R57, RZ, RZ, R65 ;  /* 0x000000ffff397224 */ /* 0x000fc600078e0041 */
[----:B------:R-:W-:Y:S01]  /*58e0*/  HMMA.16816.F32.BF16 R124, R4, R54, R124 ;  /* 0x00000036047c723c */ /* 0x000fe2000004187c */
[----:B------:R-:W-:Y:S01]  /*58f0*/  IMAD.MOV.U32 R49, RZ, RZ, R57 ;  /* 0x000000ffff317224 */ /* 0x000fe200078e0039 */
[----:B------:R-:W-:-:S03]  /*5900*/  MOV R45, R56 ;  /* 0x00000038002d7202 */ /* 0x000fc60000000f00 */
[----:B------:R-:W-:-:S03]  /*5910*/  IMAD.MOV.U32 R170, RZ, RZ, R49 ;  /* 0x000000ffffaa7224 */ /* 0x000fc600078e0031 */
[----:B------:R-:W-:Y:S01]  /*5920*/  HMMA.16816.F32.BF16 R72, R8, R54, R72 ;  /* 0x000000360848723c */ /* 0x000fe20000041848 */
[----:B------:R2:W-:Y:S07]  /*5930*/  MUFU.EX2 R54, R2 ;  /* 0x0000000200367308 */ /* 0x0005ee0000000800 */
[-C--:B------:R-:W-:Y:S08]  /*5940*/  HMMA.16816.F32.BF16 R128, R4, R58.reuse, R128 ;  /* 0x0000003a0480723c */ /* 0x080ff00000041880 */
[----:B------:R-:W-:Y:S01]  /*5950*/  HMMA.16816.F32.BF16 R76, R8, R58, R76 ;  /* 0x0000003a084c723c */ /* 0x000fe2000004184c */
[----:B--2---:R-:W-:Y:S01]  /*5960*/  FFMA.FTZ R2, R169, c[0x0][0x2d0], -R21 ;  /* 0x0000b400a9027a23 */ /* 0x004fe20000010815 */
[----:B------:R-:W-:-:S03]  /*5970*/  MOV R169, R52 ;  /* 0x0000003400a97202 */ /* 0x000fc60000000f00 */
[----:B------:R2:W3:Y:S03]  /*5980*/  MUFU.EX2 R57, R2 ;  /* 0x0000000200397308 */ /* 0x0004e60000000800 */
[-C--:B------:R-:W-:Y:S08]  /*5990*/  HMMA.16816.F32.BF16 R120, R4, R50.reuse, R120 ;  /* 0x000000320478723c */ /* 0x080ff00000041878 */
[----:B------:R-:W-:Y:S01]  /*59a0*/  HMMA.16816.F32.BF16 R68, R8, R50, R68 ;  /* 0x000000320844723c */ /* 0x000fe20000041844 */
[----:B--2---:R-:W-:-:S02]  /*59b0*/  FFMA.FTZ R2, R168, c[0x0][0x2d0], -R21 ;  /* 0x0000b400a8027a23 */ /* 0x004fc40000010815 */
[----:B------:R-:W-:-:S05]  /*59c0*/  IMAD.MOV.U32 R168, RZ, RZ, R132 ;  /* 0x000000ffffa87224 */ /* 0x000fca00078e0084 */
[----:B------:R-:W-:Y:S01]  /*59d0*/  HMMA.16816.F32.BF16 R144, R4, R82, R100 ;  /* 0x000000520490723c */ /* 0x000fe20000041864 */
[----:B------:R2:W-:Y:S07]  /*59e0*/  MUFU.EX2 R58, R2 ;  /* 0x00000002003a7308 */ /* 0x0005ee0000000800 */
[C---:B------:R-:W-:Y:S08]  /*59f0*/  HMMA.16816.F32.BF16 R64, R16.reuse, R66, RZ ;  /* 0x000000421040723c */ /* 0x040ff000000418ff */
[----:B------:R-:W-:Y:S01]  /*5a00*/  HMMA.16816.F32.BF16 R4, R16, R32, RZ ;  /* 0x000000201004723c */ /* 0x000fe200000418ff */
[----:B--2---:R-:W-:-:S02]  /*5a10*/  FFMA.FTZ R2, R171, c[0x0][0x2d0], -R21 ;  /* 0x0000b400ab027a23 */ /* 0x004fc40000010815 */
[----:B------:R-:W-:Y:S02]  /*5a20*/  IMAD.MOV.U32 R171, RZ, RZ, R133 ;  /* 0x000000ffffab7224 */ /* 0x000fe400078e0085 */
[----:B------:R2:W4:Y:S03]  /*5a30*/  MUFU.EX2 R59, R2 ;  /* 0x00000002003b7308 */ /* 0x0005260000000800 */
[C---:B------:R-:W-:Y:S08]  /*5a40*/  HMMA.16816.F32.BF16 R24, R16.reuse, R26, RZ ;  /* 0x0000001a1018723c */ /* 0x040ff000000418ff */
[----:B------:R-:W-:Y:S01]  /*5a50*/  HMMA.16816.F32.BF16 R16, R16, R34, RZ ;  /* 0x000000221010723c */ /* 0x000fe200000418ff */
[----:B--2---:R-:W-:-:S02]  /*5a60*/  FFMA.FTZ R2, R165, c[0x0][0x2d0], -R20 ;  /* 0x0000b400a5027a23 */ /* 0x004fc40000010814 */
[----:B------:R-:W-:-:S05]  /*5a70*/  IMAD.MOV.U32 R165, RZ, RZ, R134 ;  /* 0x000000ffffa57224 */ /* 0x000fca00078e0086 */
[C---:B------:R-:W-:Y:S01]  /*5a80*/  HMMA.16816.F32.BF16 R64, R8.reuse, R46, R64 ;  /* 0x0000002e0840723c */ /* 0x040fe20000041840 */
[----:B------:R2:W-:Y:S07]  /*5a90*/  MUFU.EX2 R51, R2 ;  /* 0x0000000200337308 */ /* 0x0005ee0000000800 */
[C---:B------:R-:W-:Y:S07]  /*5aa0*/  HMMA.16816.F32.BF16 R100, R8.reuse, R80, R4 ;  /* 0x000000500864723c */ /* 0x040fee0000041804 */
[----:B------:R-:W-:Y:S01]  /*5ab0*/  FFMA.FTZ R4, R159, c[0x0][0x2d0], -R3 ;  /* 0x0000b4009f047a23 */ /* 0x000fe20000010803 */
[----:B------:R-:W-:Y:S01]  /*5ac0*/  HMMA.16816.F32.BF16 R24, R8, R30, R24 ;  /* 0x0000001e0818723c */ /* 0x000fe20000041818 */
[----:B--2---:R-:W-:-:S02]  /*5ad0*/  FFMA.FTZ R2, R164, c[0x0][0x2d0], -R20 ;  /* 0x0000b400a4027a23 */ /* 0x004fc40000010814 */
[----:B------:R-:W-:Y:S01]  /*5ae0*/  MUFU.EX2 R52, R4 ;  /* 0x0000000400347308 */ /* 0x000fe20000000800 */
[----:B------:R-:W-:Y:S02]  /*5af0*/  IMAD.MOV.U32 R159, RZ, RZ, R151 ;  /* 0x000000ffff9f7224 */ /* 0x000fe400078e0097 */
[----:B------:R-:W-:Y:S02]  /*5b00*/  IMAD.MOV.U32 R151, RZ, RZ, R28 ;  /* 0x000000ffff977224 */ /* 0x000fe400078e001c */
[----:B------:R-:W-:Y:S01]  /*5b10*/  HMMA.16816.F32.BF16 R80, R8, R82, R16 ;  /* 0x000000520850723c */ /* 0x000fe20000041810 */
[----:B------:R-:W2:Y:S01]  /*5b20*/  LDSM.16.MT88.4 R16, [R238+0x1100] ;  /* 0x00110000ee10783b */ /* 0x000ea20000004200 */
[----:B------:R-:W-:Y:S01]  /*5b30*/  IMAD.MOV.U32 R164, RZ, RZ, R135 ;  /* 0x000000ffffa47224 */ /* 0x000fe200078e0087 */
[----:B------:R5:W1:Y:S04]  /*5b40*/  MUFU.EX2 R53, R2 ;  /* 0x0000000200357308 */ /* 0x000a680000000800 */
[----:B---3--:R-:W-:-:S02]  /*5b50*/  F2FP.BF16.PACK_AB R8, R57, R54 ;  /* 0x000000363908723e */ /* 0x008fc400000010ff */
[----:B----4-:R-:W-:Y:S01]  /*5b60*/  F2FP.BF16.PACK_AB R10, R59, R58 ;  /* 0x0000003a3b0a723e */ /* 0x010fe200000010ff */
[----:B-----5:R-:W-:Y:S01]  /*5b70*/  FFMA.FTZ R2, R167, c[0x0][0x2d0], -R20 ;  /* 0x0000b400a7027a23 */ /* 0x020fe20000010814 */
[----:B-1----:R-:W-:Y:S01]  /*5b80*/  F2FP.BF16.PACK_AB R9, R53, R51 ;  /* 0x000000333509723e */ /* 0x002fe200000010ff */
[----:B------:R-:W-:Y:S02]  /*5b90*/  IMAD.MOV.U32 R167, RZ, RZ, R104 ;  /* 0x000000ffffa77224 */ /* 0x000fe400078e0068 */
[----:B------:R1:W-:Y:S01]  /*5ba0*/  MUFU.EX2 R55, R2 ;  /* 0x0000000200377308 */ /* 0x0003e20000000800 */
[----:B------:R-:W-:Y:S02]  /*5bb0*/  IMAD.MOV.U32 R104, RZ, RZ, R148 ;  /* 0x000000ffff687224 */ /* 0x000fe400078e0094 */
[----:B-1----:R-:W-:Y:S01]  /*5bc0*/  FFMA.FTZ R2, R166, c[0x0][0x2d0], -R20 ;  /* 0x0000b400a6027a23 */ /* 0x002fe20000010814 */
[----:B------:R-:W-:Y:S01]  /*5bd0*/  MOV R166, R105 ;  /* 0x0000006900a67202 */ /* 0x000fe20000000f00 */
[----:B------:R-:W-:-:S03]  /*5be0*/  IMAD.MOV.U32 R105, RZ, RZ, R106 ;  /* 0x000000ffff697224 */ /* 0x000fc600078e006a */
[----:B------:R1:W3:Y:S01]  /*5bf0*/  MUFU.EX2 R56, R2 ;  /* 0x0000000200387308 */ /* 0x0002e20000000800 */
[----:B------:R-:W-:Y:S02]  /*5c00*/  IMAD.MOV.U32 R106, RZ, RZ, R107 ;  /* 0x000000ffff6a7224 */ /* 0x000fe400078e006b */
[----:B------:R-:W-:Y:S02]  /*5c10*/  IMAD.MOV.U32 R107, RZ, RZ, R149 ;  /* 0x000000ffff6b7224 */ /* 0x000fe400078e0095 */
[----:B------:R-:W-:Y:S02]  /*5c20*/  IMAD.MOV.U32 R149, RZ, RZ, R29 ;  /* 0x000000ffff957224 */ /* 0x000fe400078e001d */
[--C-:B-1----:R-:W-:Y:S01]  /*5c30*/  FFMA.FTZ R2, R160, c[0x0][0x2d0], -R3.reuse ;  /* 0x0000b400a0027a23 */ /* 0x102fe20000010803 */
[----:B---3--:R-:W-:Y:S01]  /*5c40*/  F2FP.BF16.PACK_AB R11, R56, R55 ;  /* 0x00000037380b723e */ /* 0x008fe200000010ff */
[----:B------:R-:W-:Y:S02]  /*5c50*/  IMAD.MOV.U32 R160, RZ, RZ, R48 ;  /* 0x000000ffffa07224 */ /* 0x000fe400078e0030 */
[----:B------:R1:W-:Y:S04]  /*5c60*/  MUFU.EX2 R48, R2 ;  /* 0x0000000200307308 */ /* 0x0003e80000000800 */
[C---:B------:R-:W-:Y:S08]  /*5c70*/  HMMA.16816.F32.BF16 R192, R8.reuse, R12, R192 ;  /* 0x0000000c08c0723c */ /* 0x040ff000000418c0 */
[----:B------:R-:W-:Y:S01]  /*5c80*/  HMMA.16816.F32.BF16 R28, R8, R14, R40 ;  /* 0x0000000e081c723c */ /* 0x000fe20000041828 */
[----:B-1----:R-:W-:-:S02]  /*5c90*/  FFMA.FTZ R2, R161, c[0x0][0x2d0], -R3 ;  /* 0x0000b400a1027a23 */ /* 0x002fc40000010803 */
[----:B------:R-:W-:Y:S02]  /*5ca0*/  IMAD.MOV.U32 R161, RZ, RZ, R45 ;  /* 0x000000ffffa17224 */ /* 0x000fe400078e002d */
[----:B------:R1:W3:Y:S03]  /*5cb0*/  MUFU.EX2 R49, R2 ;  /* 0x0000000200317308 */ /* 0x0002e60000000800 */
[C---:B--2---:R-:W-:Y:S07]  /*5cc0*/  HMMA.16816.F32.BF16 R132, R8.reuse, R16, R176 ;  /* 0x000000100884723c */ /* 0x044fee00000418b0 */
[----:B------:R-:W-:Y:S01]  /*5cd0*/  IMAD.MOV.U32 R178, RZ, RZ, R149 ;  /* 0x000000ffffb27224 */ /* 0x000fe200078e0095 */
[----:B------:R-:W-:Y:S01]  /*5ce0*/  HMMA.16816.F32.BF16 R32, R8, R18, R24 ;  /* 0x000000120820723c */ /* 0x000fe20000041818 */
[----:B------:R-:W-:Y:S01]  /*5cf0*/  MOV R176, R151 ;  /* 0x0000009700b07202 */ /* 0x000fe20000000f00 */
[----:B------:R-:W-:Y:S01]  /*5d00*/  LDSM.16.MT88.4 R24, [R238+0x3100] ;  /* 0x00310000ee18783b */ /* 0x000fe20000004200 */
[----:B-1----:R-:W-:Y:S01]  /*5d10*/  FFMA.FTZ R2, R157, c[0x0][0x2d0], -R3 ;  /* 0x0000b4009d027a23 */ /* 0x002fe20000010803 */
[----:B---3--:R-:W-:-:S02]  /*5d20*/  F2FP.BF16.PACK_AB R4, R49, R48 ;  /* 0x000000303104723e */ /* 0x008fc400000010ff */
[----:B------:R-:W-:Y:S01]  /*5d30*/  MOV R157, R150 ;  /* 0x00000096009d7202 */ /* 0x000fe20000000f00 */
[----:B------:R1:W2:Y:S01]  /*5d40*/  MUFU.EX2 R50, R2 ;  /* 0x0000000200327308 */ /* 0x0002a20000000800 */
[----:B------:R-:W-:Y:S02]  /*5d50*/  IMAD.MOV.U32 R150, RZ, RZ, R207 ;  /* 0x000000ffff967224 */ /* 0x000fe400078e00cf */
[----:B------:R-:W-:Y:S02]  /*5d60*/  MOV R179, R157 ;  /* 0x0000009d00b37202 */ /* 0x000fe40000000f00 */
[----:B------:R-:W-:Y:S02]  /*5d70*/  IMAD.MOV.U32 R177, RZ, RZ, R150 ;  /* 0x000000ffffb17224 */ /* 0x000fe400078e0096 */
[--C-:B-1----:R-:W-:Y:S01]  /*5d80*/  FFMA.FTZ R2, R162, c[0x0][0x2d0], -R0.reuse ;  /* 0x0000b400a2027a23 */ /* 0x102fe20000010800 */
[----:B--2---:R-:W-:Y:S02]  /*5d90*/  F2FP.BF16.PACK_AB R6, R52, R50 ;  /* 0x000000323406723e */ /* 0x004fe400000010ff */
[----:B------:R-:W-:Y:S01]  /*5da0*/  MOV R162, R206 ;  /* 0x000000ce00a27202 */ /* 0x000fe20000000f00 */
[----:B------:R1:W-:Y:S02]  /*5db0*/  MUFU.EX2 R44, R2 ;  /* 0x00000002002c7308 */ /* 0x0003e40000000800 */
[----:B-1----:R-:W-:-:S02]  /*5dc0*/  FFMA.FTZ R2, R163, c[0x0][0x2d0], -R0 ;  /* 0x0000b400a3027a23 */ /* 0x002fc40000010800 */
[----:B------:R-:W-:-:S04]  /*5dd0*/  IMAD.MOV.U32 R163, RZ, RZ, R205 ;  /* 0x000000ffffa37224 */ /* 0x000fc800078e00cd */
[----:B------:R1:W2:Y:S02]  /*5de0*/  MUFU.EX2 R45, R2 ;  /* 0x00000002002d7308 */ /* 0x0002a40000000800 */
[----:B-1----:R-:W-:Y:S01]  /*5df0*/  FFMA.FTZ R2, R158, c[0x0][0x2d0], -R0 ;  /* 0x0000b4009e027a23 */ /* 0x002fe20000010800 */
[----:B--2---:R-:W-:Y:S01]  /*5e00*/  F2FP.BF16.PACK_AB R5, R45, R44 ;  /* 0x0000002c2d05723e */ /* 0x004fe200000010ff */
[----:B------:R-:W-:-:S04]  /*5e10*/  IMAD.MOV.U32 R158, RZ, RZ, R204 ;  /* 0x000000ffff9e7224 */ /* 0x000fc800078e00cc */
[----:B------:R1:W-:Y:S02]  /*5e20*/  MUFU.EX2 R46, R2 ;  /* 0x00000002002e7308 */ /* 0x0003e40000000800 */
[----:B-1----:R-:W-:-:S06]  /*5e30*/  FFMA.FTZ R2, R156, c[0x0][0x2d0], -R0 ;  /* 0x0000b4009c027a23 */ /* 0x002fcc0000010800 */
[----:B------:R-:W1:Y:S02]  /*5e40*/  MUFU.EX2 R47, R2 ;  /* 0x00000002002f7308 */ /* 0x000e640000000800 */
[----:B-1----:R-:W-:Y:S01]  /*5e50*/  F2FP.BF16.PACK_AB R7, R47, R46 ;  /* 0x0000002e2f07723e */ /* 0x002fe200000010ff */
[----:B------:R-:W-:-:S04]  /*5e60*/  IMAD.MOV.U32 R2, RZ, RZ, R167 ;  /* 0x000000ffff027224 */ /* 0x000fc800078e00a7 */
[----:B------:R-:W-:Y:S02]  /*5e70*/  FFMA.FTZ R2, R2, c[0x0][0x2d0], -R21 ;  /* 0x0000b40002027a23 */ /* 0x000fe40000010815 */
[C---:B------:R-:W-:Y:S08]  /*5e80*/  HMMA.16816.F32.BF16 R200, R4.reuse, R12, R200 ;  /* 0x0000000c04c8723c */ /* 0x040ff000000418c8 */
[C---:B------:R-:W-:Y:S01]  /*5e90*/  HMMA.16816.F32.BF16 R204, R4.reuse, R14, R136 ;  /* 0x0000000e04cc723c */ /* 0x040fe20000041888 */
[----:B------:R-:W1:Y:S07]  /*5ea0*/  LDSM.16.MT88.4 R12, [R240+0x1100] ;  /* 0x00110000f00c783b */ /* 0x000e6e0000004200 */
[C---:B------:R-:W-:Y:S08]  /*5eb0*/  HMMA.16816.F32.BF16 R136, R4.reuse, R16, R172 ;  /* 0x000000100488723c */ /* 0x040ff000000418ac */
[----:B------:R-:W-:Y:S01]  /*5ec0*/  HMMA.16816.F32.BF16 R140, R4, R18, R140 ;  /* 0x00000012048c723c */ /* 0x000fe2000004188c */
[----:B------:R-:W2:Y:S07]  /*5ed0*/  LDSM.16.MT88.4 R16, [R239+0x1100] ;  /* 0x00110000ef10783b */ /* 0x000eae0000004200 */
[-C--:B-1----:R-:W-:Y:S07]  /*5ee0*/  HMMA.16816.F32.BF16 R148, R8, R12.reuse, R96 ;  /* 0x0000000c0894723c */ /* 0x082fee0000041860 */
        /* <DEDUP_REMOVED lines=8> */
[----:B------:R-:W-:Y:S01]  /*5f70*/  IMAD.MOV.U32 R128, RZ, RZ, R165 ;  /* 0x000000ffff807224 */ /* 0x000fe200078e00a5 */
[----:B------:R-:W-:Y:S01]  /*5f80*/  HMMA.16816.F32.BF16 R76, R8, R14, R76 ;  /* 0x0000000e084c723c */ /* 0x000fe2000004184c */
[----:B------:R-:W1:Y:S01]  /*5f90*/  LDSM.16.MT88.4 R12, [R237+0x3100] ;  /* 0x00310000ed0c783b */ /* 0x000e620000004200 */
[----:B------:R-:W-:Y:S01]  /*5fa0*/  MOV R129, R171 ;  /* 0x000000ab00817202 */ /* 0x000fe20000000f00 */
[----:B------:R-:W-:Y:S02]  /*5fb0*/  IMAD.MOV.U32 R130, RZ, RZ, R168 ;  /* 0x000000ffff827224 */ /* 0x000fe400078e00a8 */
[----:B------:R-:W-:-:S03]  /*5fc0*/  IMAD.MOV.U32 R131, RZ, RZ, R169 ;  /* 0x000000ffff837224 */ /* 0x000fc600078e00a9 */
[-C--:B--2---:R-:W-:Y:S07]  /*5fd0*/  HMMA.16816.F32.BF16 R164, R8, R16.reuse, R92 ;  /* 0x0000001008a4723c */ /* 0x084fee000004185c */
[----:B------:R-:W-:Y:S01]  /*5fe0*/  IMAD.MOV.U32 R92, RZ, RZ, R170 ;  /* 0x000000ffff5c7224 */ /* 0x000fe200078e00aa */
[----:B------:R-:W-:Y:S01]  /*5ff0*/  MOV R94, R222 ;  /* 0x000000de005e7202 */ /* 0x000fe20000000f00 */
[----:B------:R-:W-:Y:S01]  /*6000*/  HMMA.16816.F32.BF16 R168, R4, R16, R188 ;  /* 0x0000001004a8723c */ /* 0x000fe200000418bc */
[----:B------:R-:W-:-:S02]  /*6010*/  IMAD.MOV.U32 R93, RZ, RZ, R223 ;  /* 0x000000ffff5d7224 */ /* 0x000fc400078e00df */
[----:B------:R-:W-:-:S04]  /*6020*/  IMAD.MOV.U32 R95, RZ, RZ, R221 ;  /* 0x000000ffff5f7224 */ /* 0x000fc800078e00dd */
[----:B------:R-:W-:Y:S01]  /*6030*/  IMAD.MOV.U32 R191, RZ, RZ, R220 ;  /* 0x000000ffffbf7224 */ /* 0x000fe200078e00dc */
[----:B------:R-:W-:Y:S01]  /*6040*/  HMMA.16816.F32.BF16 R172, R4, R18, R124 ;  /* 0x0000001204ac723c */ /* 0x000fe2000004187c */
[----:B------:R-:W-:Y:S01]  /*6050*/  IMAD.MOV.U32 R189, RZ, RZ, R93 ;  /* 0x000000ffffbd7224 */ /* 0x000fe200078e005d */
[----:B------:R-:W-:Y:S01]  /*6060*/  MOV R190, R94 ;  /* 0x0000005e00be7202 */ /* 0x000fe20000000f00 */
[----:B------:R-:W-:-:S04]  /*6070*/  IMAD.MOV.U32 R188, RZ, RZ, R92 ;  /* 0x000000ffffbc7224 */ /* 0x000fc800078e005c */
[----:B------:R-:W-:Y:S01]  /*6080*/  IMAD.MOV.U32 R124, RZ, RZ, R219 ;  /* 0x000000ffff7c7224 */ /* 0x000fe200078e00db */
[----:B------:R-:W-:Y:S01]  /*6090*/  HMMA.16816.F32.BF16 R220, R8, R18, R72 ;  /* 0x0000001208dc723c */ /* 0x000fe20000041848 */
[----:B------:R-:W2:Y:S01]  /*60a0*/  LDSM.16.MT88.4 R16, [R240+0x3100] ;  /* 0x00310000f010783b */ /* 0x000ea20000004200 */
[----:B------:R-:W-:Y:S01]  /*60b0*/  IMAD.MOV.U32 R125, RZ, RZ, R218 ;  /* 0x000000ffff7d7224 */ /* 0x000fe200078e00da */
[----:B------:R-:W-:Y:S01]  /*60c0*/  MOV R126, R217 ;  /* 0x000000d9007e7202 */ /* 0x000fe20000000f00 */
[----:B------:R-:W-:-:S04]  /*60d0*/  IMAD.MOV.U32 R127, RZ, RZ, R216 ;  /* 0x000000ffff7f7224 */ /* 0x000fc800078e00d8 */
[-C--:B-1----:R-:W-:Y:S08]  /*60e0*/  HMMA.16816.F32.BF16 R72, R4, R12.reuse, R212 ;  /* 0x0000000c0448723c */ /* 0x082ff000000418d4 */
[----:B------:R-:W-:Y:S08]  /*60f0*/  HMMA.16816.F32.BF16 R216, R8, R12, R88 ;  /* 0x0000000c08d8723c */ /* 0x000ff00000041858 */
[-C--:B------:R-:W-:Y:S08]  /*6100*/  HMMA.16816.F32.BF16 R40, R4, R14.reuse, R120 ;  /* 0x0000000e0428723c */ /* 0x080ff00000041878 */
[----:B------:R-:W-:Y:S01]  /*6110*/  HMMA.16816.F32.BF16 R212, R8, R14, R68 ;  /* 0x0000000e08d4723c */ /* 0x000fe20000041844 */
[----:B------:R-:W1:Y:S06]  /*6120*/  LDSM.16.MT88.4 R12, [R239+0x3100] ;  /* 0x00310000ef0c783b */ /* 0x000e6c0000004200 */
[----:B------:R-:W-:Y:S01]  /*6130*/  IMAD.MOV.U32 R69, RZ, RZ, R189 ;  /* 0x000000ffff457224 */ /* 0x000fe200078e00bd */
[----:B------:R-:W-:Y:S01]  /*6140*/  HMMA.16816.F32.BF16 R88, R4, R24, R124 ;  /* 0x000000180458723c */ /* 0x000fe2000004187c */
[----:B------:R-:W-:Y:S01]  /*6150*/  MOV R70, R190 ;  /* 0x000000be00467202 */ /* 0x000fe20000000f00 */
[----:B------:R-:W-:-:S05]  /*6160*/  IMAD.MOV.U32 R68, RZ, RZ, R188 ;  /* 0x000000ffff447224 */ /* 0x000fca00078e00bc */
[----:B------:R-:W-:Y:S01]  /*6170*/  IMAD.MOV.U32 R127, RZ, RZ, R191 ;  /* 0x000000ffff7f7224 */ /* 0x000fe200078e00bf */
[-C--:B--2---:R-:W-:Y:S01]  /*6180*/  HMMA.16816.F32.BF16 R108, R4, R18.reuse, R108 ;  /* 0x00000012046c723c */ /* 0x084fe2000004186c */
[----:B------:R-:W-:Y:S02]  /*6190*/  IMAD.MOV.U32 R191, RZ, RZ, R95 ;  /* 0x000000ffffbf7224 */ /* 0x000fe400078e005f */
[----:B------:R-:W-:Y:S02]  /*61a0*/  IMAD.MOV.U32 R124, RZ, RZ, R128 ;  /* 0x000000ffff7c7224 */ /* 0x000fe400078e0080 */
[----:B------:R-:W-:Y:S02]  /*61b0*/  IMAD.MOV.U32 R71, RZ, RZ, R191 ;  /* 0x000000ffff477224 */ /* 0x000fe400078e00bf */
[----:B------:R-:W-:Y:S01]  /*61c0*/  IMAD.MOV.U32 R125, RZ, RZ, R130 ;  /* 0x000000ffff7d7224 */ /* 0x000fe200078e0082 */
[----:B------:R-:W-:Y:S01]  /*61d0*/  HMMA.16816.F32.BF16 R36, R8, R18, R36 ;  /* 0x000000120824723c */ /* 0x000fe20000041824 */
[----:B------:R2:W-:Y:S01]  /*61e0*/  MUFU.EX2 R19, R2 ;  /* 0x0000000200137308 */ /* 0x0005e20000000800 */
[----:B------:R-:W-:Y:S01]  /*61f0*/  IMAD.MOV.U32 R128, RZ, RZ, R96 ;  /* 0x000000ffff807224 */ /* 0x000fe200078e0060 */
[----:B------:R-:W-:Y:S01]  /*6200*/  MOV R130, R161 ;  /* 0x000000a100827202 */ /* 0x000fe20000000f00 */
[----:B------:R-:W-:-:S02]  /*6210*/  IMAD.MOV.U32 R126, RZ, RZ, R129 ;  /* 0x000000ffff7e7224 */ /* 0x000fc400078e0081 */
[----:B------:R-:W-:Y:S02]  /*6220*/  IMAD.MOV.U32 R129, RZ, RZ, R176 ;  /* 0x000000ffff817224 */ /* 0x000fe400078e00b0 */
[----:B------:R-:W-:Y:S01]  /*6230*/  IMAD.MOV.U32 R176, RZ, RZ, R177 ;  /* 0x000000ffffb07224 */ /* 0x000fe200078e00b1 */
[C---:B------:R-:W-:Y:S01]  /*6240*/  HMMA.16816.F32.BF16 R92, R4.reuse, R26, R208 ;  /* 0x0000001a045c723c */ /* 0x040fe200000418d0 */
[----:B------:R-:W-:Y:S02]  /*6250*/  IMAD.MOV.U32 R96, RZ, RZ, R178 ;  /* 0x000000ffff607224 */ /* 0x000fe400078e00b2 */
[----:B------:R-:W-:Y:S02]  /*6260*/  IMAD.MOV.U32 R177, RZ, RZ, R87 ;  /* 0x000000ffffb17224 */ /* 0x000fe400078e0057 */
[----:B------:R-:W-:Y:S02]  /*6270*/  IMAD.MOV.U32 R178, RZ, RZ, R85 ;  /* 0x000000ffffb27224 */ /* 0x000fe400078e0055 */
[----:B------:R-:W-:Y:S01]  /*6280*/  IMAD.MOV.U32 R161, RZ, RZ, R84 ;  /* 0x000000ffffa17224 */ /* 0x000fe200078e0054 */
[----:B-1----:R-:W-:Y:S01]  /*6290*/  HMMA.16816.F32.BF16 R120, R4, R12, R60 ;  /* 0x0000000c0478723c */ /* 0x002fe2000004183c */
[----:B--2---:R-:W-:Y:S01]  /*62a0*/  FFMA.FTZ R2, R69, c[0x0][0x2d0], -R21 ;  /* 0x0000b40045027a23 */ /* 0x004fe20000010815 */
[----:B------:R-:W-:-:S03]  /*62b0*/  MOV R69, R22 ;  /* 0x0000001600457202 */ /* 0x000fc60000000f00 */
[----:B------:R1:W-:Y:S03]  /*62c0*/  MUFU.EX2 R22, R2 ;  /* 0x0000000200167308 */ /* 0x0003e60000000800 */
[----:B------:R-:W-:Y:S07]  /*62d0*/  HMMA.16816.F32.BF16 R60, R4, R14, R144 ;  /* 0x0000000e043c723c */ /* 0x000fee0000041890 */
[----:B------:R-:W-:Y:S01]  /*62e0*/  IMAD.MOV.U32 R147, RZ, RZ, R127 ;  /* 0x000000ffff937224 */ /* 0x000fe200078e007f */
[----:B------:R-:W-:Y:S01]  /*62f0*/  MOV R127, R131 ;  /* 0x00000083007f7202 */ /* 0x000fe20000000f00 */
[----:B------:R-:W-:Y:S01]  /*6300*/  IMAD.MOV.U32 R131, RZ, RZ, R86 ;  /* 0x000000ffff837224 */ /* 0x000fe200078e0056 */
[----:B------:R-:W-:Y:S01]  /*6310*/  HMMA.16816.F32.BF16 R208, R8, R26, R64 ;  /* 0x0000001a08d0723c */ /* 0x000fe20000041840 */
[----:B-1----:R-:W-:-:S02]  /*6320*/  FFMA.FTZ R2, R70, c[0x0][0x2d0], -R21 ;  /* 0x0000b40046027a23 */ /* 0x002fc40000010815 */
[----:B------:R-:W-:Y:S02]  /*6330*/  IMAD.MOV.U32 R70, RZ, RZ, R71 ;  /* 0x000000ffff467224 */ /* 0x000fe400078e0047 */
[----:B------:R-:W-:-:S03]  /*6340*/  IMAD.MOV.U32 R71, RZ, RZ, R124 ;  /* 0x000000ffff477224 */ /* 0x000fc600078e007c */
[C---:B------:R-:W-:Y:S01]  /*6350*/  HMMA.16816.F32.BF16 R84, R8.reuse, R24, R116 ;  /* 0x000000180854723c */ /* 0x040fe20000041874 */
[----:B------:R-:W-:Y:S02]  /*6360*/  IMAD.MOV.U32 R124, RZ, RZ, R125 ;  /* 0x000000ffff7c7224 */ /* 0x000fe400078e007d */
[----:B------:R-:W-:Y:S01]  /*6370*/  IMAD.MOV.U32 R125, RZ, RZ, R127 ;  /* 0x000000ffff7d7224 */ /* 0x000fe200078e007f */
[----:B------:R-:W-:Y:S01]  /*6380*/  MOV R127, R128 ;  /* 0x00000080007f7202 */ /* 0x000fe20000000f00 */
[----:B------:R-:W-:Y:S01]  /*6390*/  IMAD.MOV.U32 R128, RZ, RZ, R129 ;  /* 0x000000ffff807224 */ /* 0x000fe200078e0081 */
        /* <DEDUP_REMOVED lines=9> */
[-C--:B------:R-:W-:Y:S01]  /*6430*/  HMMA.16816.F32.BF16 R104, R4, R16.reuse, R104 ;  /* 0x000000100468723c */ /* 0x080fe20000041868 */
[----:B------:R-:W-:Y:S02]  /*6440*/  IMAD.MOV.U32 R163, RZ, RZ, R162 ;  /* 0x000000ffffa37224 */ /* 0x000fe400078e00a2 */
[----:B------:R-:W-:Y:S02]  /*6450*/  IMAD.MOV.U32 R162, RZ, RZ, R23 ;  /* 0x000000ffffa27224 */ /* 0x000fe400078e0017 */
[----:B------:R1:W-:Y:S01]  /*6460*/  MUFU.EX2 R23, R2 ;  /* 0x0000000200177308 */ /* 0x0003e20000000800 */
[----:B------:R-:W-:Y:S02]  /*6470*/  IMAD.MOV.U32 R26, RZ, RZ, R124 ;  /* 0x000000ffff1a7224 */ /* 0x000fe400078e007c */
[C---:B------:R-:W-:Y:S01]  /*6480*/  HMMA.16816.F32.BF16 R188, R8.reuse, R16, R112 ;  /* 0x0000001008bc723c */ /* 0x040fe20000041870 */
[----:B------:R-:W-:Y:S01]  /*6490*/  FADD.FTZ R5, R226, R225 ;  /* 0x000000e1e2057221 */ /* 0x000fe20000010000 */
[----:B------:R-:W-:Y:S01]  /*64a0*/  MOV R226, R178 ;  /* 0x000000b200e27202 */ /* 0x000fe20000000f00 */
[----:B------:R-:W-:Y:S01]  /*64b0*/  FADD.FTZ R4, R187, R183 ;  /* 0x000000b7bb047221 */ /* 0x000fe20000010000 */
[----:B------:R-:W-:Y:S01]  /*64c0*/  MOV R187, R160 ;  /* 0x000000a000bb7202 */ /* 0x000fe20000000f00 */
[----:B------:R-:W-:Y:S01]  /*64d0*/  FADD.FTZ R25, R230, R5 ;  /* 0x00000005e6197221 */ /* 0x000fe20000010000 */
[----:B------:R-:W-:Y:S01]  /*64e0*/  LDSM.16.MT88.4 R112, [R240+0x3900] ;  /* 0x00390000f070783b */ /* 0x000fe20000004200 */
[----:B------:R-:W-:Y:S01]  /*64f0*/  IMAD.MOV.U32 R225, RZ, RZ, R177 ;  /* 0x000000ffffe17224 */ /* 0x000fe200078e00b1 */
[----:B------:R-:W-:Y:S01]  /*6500*/  HMMA.16816.F32.BF16 R116, R8, R12, R100 ;  /* 0x0000000c0874723c */ /* 0x000fe20000041864 */
[----:B------:R-:W-:-:S02]  /*6510*/  IMAD.MOV.U32 R177, RZ, RZ, R179 ;  /* 0x000000ffffb17224 */ /* 0x000fc400078e00b3 */
[----:B------:R-:W-:Y:S02]  /*6520*/  IMAD.MOV.U32 R179, RZ, RZ, R162 ;  /* 0x000000ffffb37224 */ /* 0x000fe400078e00a2 */
[----:B-1----:R-:W-:Y:S02]  /*6530*/  FFMA.FTZ R2, R147, c[0x0][0x2d0], -R21 ;  /* 0x0000b40093027a23 */ /* 0x002fe40000010815 */
[----:B------:R-:W-:Y:S01]  /*6540*/  IMAD.MOV.U32 R178, RZ, RZ, R163 ;  /* 0x000000ffffb27224 */ /* 0x000fe200078e00a3 */
[----:B------:R-:W-:Y:S01]  /*6550*/  LDSM.16.MT88.4 R144, [R238+0x1900] ;  /* 0x00190000ee90783b */ /* 0x000fe20000004200 */
[----:B------:R1:W-:Y:S01]  /*6560*/  MUFU.EX2 R24, R2 ;  /* 0x0000000200187308 */ /* 0x0003e20000000800 */
[----:B------:R-:W-:Y:S02]  /*6570*/  FADD.FTZ R8, R181, R180 ;  /* 0x000000b4b5087221 */ /* 0x000fe40000010000 */
[----:B------:R-:W-:Y:S02]  /*6580*/  IMAD.MOV.U32 R230, RZ, RZ, R99 ;  /* 0x000000ffffe67224 */ /* 0x000fe400078e0063 */
[----:B------:R-:W-:-:S02]  /*6590*/  IMAD.MOV.U32 R183, RZ, RZ, R161 ;  /* 0x000000ffffb77224 */ /* 0x000fc400078e00a1 */
[----:B------:R-:W-:Y:S01]  /*65a0*/  IMAD.MOV.U32 R181, RZ, RZ, R97 ;  /* 0x000000ffffb57224 */ /* 0x000fe200078e0061 */
[----:B------:R-:W-:Y:S01]  /*65b0*/  LDSM.16.MT88.4 R160, [R240+0x1900] ;  /* 0x00190000f0a0783b */ /* 0x000fe20000004200 */
[----:B------:R-:W-:Y:S02]  /*65c0*/  IMAD.MOV.U32 R180, RZ, RZ, R96 ;  /* 0x000000ffffb47224 */ /* 0x000fe400078e0060 */
[----:B-1----:R-:W-:-:S04]  /*65d0*/  FFMA.FTZ R2, R68, c[0x0][0x2d0], -R20 ;  /* 0x0000b40044027a23 */ /* 0x002fc80000010814 */
[----:B------:R1:W-:Y:S02]  /*65e0*/  MUFU.EX2 R15, R2 ;  /* 0x00000002000f7308 */ /* 0x0003e40000000800 */
[----:B-1----:R-:W-:Y:S02]  /*65f0*/  FFMA.FTZ R2, R235, c[0x0][0x2d0], -R20 ;  /* 0x0000b400eb027a23 */ /* 0x002fe40000010814 */
[----:B------:R-:W-:-:S04]  /*6600*/  IMAD.MOV.U32 R235, RZ, RZ, R125 ;  /* 0x000000ffffeb7224 */ /* 0x000fc800078e007d */
        /* <DEDUP_REMOVED lines=8> */
[----:B------:R1:W2:Y:S02]  /*6690*/  MUFU.EX2 R14, R2 ;  /* 0x00000002000e7308 */ /* 0x0002a40000000800 */
[--C-:B-1----:R-:W-:Y:S01]  /*66a0*/  FFMA.FTZ R2, R197, c[0x0][0x2d0], -R3.reuse ;  /* 0x0000b400c5027a23 */ /* 0x102fe20000010803 */
[----:B--2---:R-:W-:Y:S01]  /*66b0*/  F2FP.BF16.PACK_AB R124, R14, R11 ;  /* 0x0000000b0e7c723e */ /* 0x004fe200000010ff */
[----:B------:R-:W-:-:S04]  /*66c0*/  FFMA.FTZ R3, R196, c[0x0][0x2d0], -R3 ;  /* 0x0000b400c4037a23 */ /* 0x000fc80000010803 */
[----:B------:R1:W-:Y:S01]  /*66d0*/  MUFU.EX2 R16, R2 ;  /* 0x0000000200107308 */ /* 0x0003e20000000800 */
[----:B------:R-:W2:Y:S07]  /*66e0*/  LDSM.16.MT88.4 R196, [R237+0x1900] ;  /* 0x00190000edc4783b */ /* 0x000eae0000004200 */
[----:B------:R3:W4:Y:S01]  /*66f0*/  MUFU.EX2 R18, R3 ;  /* 0x0000000300127308 */ /* 0x0007220000000800 */
[----:B-1----:R-:W-:Y:S02]  /*6700*/  FFMA.FTZ R2, R231, c[0x0][0x2d0], -R0 ;  /* 0x0000b400e7027a23 */ /* 0x002fe40000010800 */
[----:B------:R-:W-:-:S05]  /*6710*/  IMAD.MOV.U32 R231, RZ, RZ, R126 ;  /* 0x000000ffffe77224 */ /* 0x000fca00078e007e */
[----:B------:R1:W-:Y:S01]  /*6720*/  MUFU.EX2 R9, R2 ;  /* 0x0000000200097308 */ /* 0x0003e20000000800 */
[----:B---3--:R-:W-:Y:S01]  /*6730*/  FFMA.FTZ R3, R228, c[0x0][0x2d0], -R0 ;  /* 0x0000b400e4037a23 */ /* 0x008fe20000010800 */
[----:B------:R-:W-:Y:S02]  /*6740*/  MOV R228, R128 ;  /* 0x0000008000e47202 */ /* 0x000fe40000000f00 */
[----:B------:R-:W-:-:S04]  /*6750*/  F2FP.BF16.PACK_AB R128, R22, R19 ;  /* 0x000000131680723e */ /* 0x000fc800000010ff */
[----:B------:R-:W-:Y:S01]  /*6760*/  MUFU.EX2 R12, R3 ;  /* 0x00000003000c7308 */ /* 0x000fe20000000800 */
[----:B----4-:R-:W-:Y:S01]  /*6770*/  F2FP.BF16.PACK_AB R126, R18, R16 ;  /* 0x00000010127e723e */ /* 0x010fe200000010ff */
[----:B-1----:R-:W-:Y:S02]  /*6780*/  FFMA.FTZ R2, R229, c[0x0][0x2d0], -R0 ;  /* 0x0000b400e5027a23 */ /* 0x002fe40000010800 */
[----:B------:R-:W-:-:S04]  /*6790*/  IMAD.MOV.U32 R229, RZ, RZ, R127 ;  /* 0x000000ffffe57224 */ /* 0x000fc800078e007f */
[----:B------:R1:W3:Y:S02]  /*67a0*/  MUFU.EX2 R10, R2 ;  /* 0x00000002000a7308 */ /* 0x0002e40000000800 */
[----:B-1----:R-:W-:Y:S01]  /*67b0*/  FFMA.FTZ R2, R227, c[0x0][0x2d0], -R0 ;  /* 0x0000b400e3027a23 */ /* 0x002fe20000010800 */
[----:B---3--:R-:W-:Y:S01]  /*67c0*/  F2FP.BF16.PACK_AB R125, R10, R9 ;  /* 0x000000090a7d723e */ /* 0x008fe200000010ff */
[----:B------:R-:W-:-:S04]  /*67d0*/  FADD.FTZ R0, R234, R232 ;  /* 0x000000e8ea007221 */ /* 0x000fc80000010000 */
[----:B------:R1:W3:Y:S01]  /*67e0*/  MUFU.EX2 R13, R2 ;  /* 0x00000002000d7308 */ /* 0x0002e20000000800 */
[----:B------:R-:W-:Y:S01]  /*67f0*/  IMAD.MOV.U32 R227, RZ, RZ, R129 ;  /* 0x000000ffffe37224 */ /* 0x000fe200078e0081 */
[----:B------:R-:W-:Y:S01]  /*6800*/  F2FP.BF16.PACK_AB R129, R17, R15 ;  /* 0x0000000f1181723e */ /* 0x000fe200000010ff */
[----:B------:R-:W-:Y:S01]  /*6810*/  IMAD.MOV.U32 R232, RZ, RZ, R130 ;  /* 0x000000ffffe87224 */ /* 0x000fe200078e0082 */
[----:B------:R-:W-:Y:S01]  /*6820*/  F2FP.BF16.PACK_AB R130, R24, R23 ;  /* 0x000000171882723e */ /* 0x000fe200000010ff */
[----:B------:R-:W-:Y:S01]  /*6830*/  IMAD.MOV.U32 R234, RZ, RZ, R131 ;  /* 0x000000ffffea7224 */ /* 0x000fe200078e0083 */
[----:B------:R-:W-:Y:S01]  /*6840*/  F2FP.BF16.PACK_AB R131, R20, R21 ;  /* 0x000000151483723e */ /* 0x000fe200000010ff */
[----:B------:R-:W-:Y:S02]  /*6850*/  FADD.FTZ R3, R233, R0 ;  /* 0x00000000e9037221 */ /* 0x000fe40000010000 */
[----:B------:R-:W-:Y:S02]  /*6860*/  IMAD.MOV.U32 R0, RZ, RZ, R179 ;  /* 0x000000ffff007224 */ /* 0x000fe400078e00b3 */
[----:B------:R-:W-:-:S02]  /*6870*/  IMAD.MOV.U32 R233, RZ, RZ, R98 ;  /* 0x000000ffffe97224 */ /* 0x000fc400078e0062 */
[C---:B--2---:R-:W-:Y:S01]  /*6880*/  HMMA.16816.F32.BF16 R192, R128.reuse, R196, R192 ;  /* 0x000000c480c0723c */ /* 0x044fe200000418c0 */
[----:B------:R-:W-:Y:S01]  /*6890*/  FADD.FTZ R0, R0, R8 ;  /* 0x0000000800007221 */ /* 0x000fe20000010000 */
[----:B------:R-:W-:Y:S01]  /*68a0*/  LDSM.16.MT88.4 R96, [R238+0x3900] ;  /* 0x00390000ee60783b */ /* 0x000fe20000004200 */
[----:B-1----:R-:W-:Y:S01]  /*68b0*/  FADD.FTZ R2, R224, R4 ;  /* 0x00000004e0027221 */ /* 0x002fe20000010000 */
[----:B---3--:R-:W-:Y:S01]  /*68c0*/  F2FP.BF16.PACK_AB R127, R13, R12 ;  /* 0x0000000c0d7f723e */ /* 0x008fe200000010ff */
[----:B------:R-:W-:Y:S01]  /*68d0*/  FADD.FTZ R0, R230, R0 ;  /* 0x00000000e6007221 */ /* 0x000fe20000010000 */
[----:B------:R-:W1:Y:S01]  /*68e0*/  LDSM.16.MT88.4 R4, [R239+0x3900] ;  /* 0x00390000ef04783b */ /* 0x000e620000004200 */
[----:B------:R-:W-:Y:S01]  /*68f0*/  MOV R224, R176 ;  /* 0x000000b000e07202 */ /* 0x000fe20000000f00 */
[----:B------:R-:W-:Y:S04]  /*6900*/  HMMA.16816.F32.BF16 R148, R128, R160, R148 ;  /* 0x000000a08094723c */ /* 0x000fe80000041894 */
[----:B------:R-:W-:-:S04]  /*6910*/  FADD.FTZ R2, R224, R2 ;  /* 0x00000002e0027221 */ /* 0x000fc80000010000 */
[C---:B------:R-:W-:Y:S08]  /*6920*/  HMMA.16816.F32.BF16 R200, R124.reuse, R196, R200 ;  /* 0x000000c47cc8723c */ /* 0x040ff000000418c8 */
[-C--:B------:R-:W-:Y:S08]  /*6930*/  HMMA.16816.F32.BF16 R204, R124, R198.reuse, R204 ;  /* 0x000000c67ccc723c */ /* 0x080ff000000418cc */
[----:B------:R-:W-:Y:S07]  /*6940*/  HMMA.16816.F32.BF16 R196, R128, R198, R28 ;  /* 0x000000c680c4723c */ /* 0x000fee000004181c */
[----:B------:R-:W-:Y:S01]  /*6950*/  IMAD.MOV.U32 R30, RZ, RZ, R178 ;  /* 0x000000ffff1e7224 */ /* 0x000fe200078e00b2 */
[----:B------:R-:W-:Y:S01]  /*6960*/  HMMA.16816.F32.BF16 R152, R124, R160, R152 ;  /* 0x000000a07c98723c */ /* 0x000fe20000041898 */
[----:B------:R-:W-:-:S02]  /*6970*/  IMAD.MOV.U32 R31, RZ, RZ, R177 ;  /* 0x000000ffff1f7224 */ /* 0x000fc400078e00b1 */
[----:B------:R-:W-:Y:S01]  /*6980*/  FADD.FTZ R8, R30, R3 ;  /* 0x000000031e087221 */ /* 0x000fe20000010000 */
[----:B------:R-:W2:Y:S01]  /*6990*/  LDSM.16.MT88.4 R176, [R239+0x1900] ;  /* 0x00190000efb0783b */ /* 0x000ea20000004200 */
[----:B------:R-:W-:Y:S02]  /*69a0*/  FADD.FTZ R3, R31, R25 ;  /* 0x000000191f037221 */ /* 0x000fe40000010000 */
[----:B------:R-:W-:Y:S01]  /*69b0*/  FADD.FTZ R8, R233, R8 ;  /* 0x00000008e9087221 */ /* 0x000fe20000010000 */
[-C--:B-1----:R-:W-:Y:S08]  /*69c0*/  HMMA.16816.F32.BF16 R120, R124, R4.reuse, R120 ;  /* 0x000000047c78723c */ /* 0x082ff00000041878 */
[----:B------:R-:W-:Y:S07]  /*69d0*/  HMMA.16816.F32.BF16 R116, R128, R4, R116 ;  /* 0x000000048074723c */ /* 0x000fee0000041874 */
        /* <DEDUP_REMOVED lines=11> */
[-C--:B------:R-:W-:Y:S01]  /*6a90*/  HMMA.16816.F32.BF16 R132, R128, R144.reuse, R132 ;  /* 0x000000908084723c */ /* 0x080fe20000041884 */
        /* <DEDUP_REMOVED lines=14> */
[C---:B--2---:R-:W-:Y:S01]  /*6b80*/  HMMA.16816.F32.BF16 R168, R124.reuse, R176, R168 ;  /* 0x000000b07ca8723c */ /* 0x044fe200000418a8 */
        /* <DEDUP_REMOVED lines=26> */
[----:B------:R-:W-:Y:S01]  /*6d30*/  FADD.FTZ R4, R12, R4 ;  /* 0x000000040c047221 */ /* 0x000fe20000010000 */
[----:B------:R1:W-:Y:S01]  /*6d40*/  STL [R1+0xc], R0 ;  /* 0x00000c0001007387 */ /* 0x0003e20000100800 */
[----:B------:R-:W-:-:S02]  /*6d50*/  FADD.FTZ R3, R16, R3 ;  /* 0x0000000310037221 */ /* 0x000fc40000010000 */
[----:B------:R-:W-:Y:S01]  /*6d60*/  FADD.FTZ R5, R20, R2 ;  /* 0x0000000214057221 */ /* 0x000fe20000010000 */
[----:B------:R-:W-:Y:S01]  /*6d70*/  HMMA.16816.F32.BF16 R104, R124, R112, R104 ;  /* 0x000000707c68723c */ /* 0x000fe20000041868 */
[----:B------:R-:W-:-:S03]  /*6d80*/  FADD.FTZ R2, R18, R3 ;  /* 0x0000000312027221 */ /* 0x000fc60000010000 */
[----:B------:R2:W-:Y:S04]  /*6d90*/  STL [R1+0x40], R5 ;  /* 0x0000400501007387 */ /* 0x0005e80000100800 */
[----:B------:R-:W-:Y:S08]  /*6da0*/  HMMA.16816.F32.BF16 R108, R124, R114, R108 ;  /* 0x000000727c6c723c */ /* 0x000ff0000004186c */
        /* <DEDUP_REMOVED lines=9> */
[C---:B------:R-:W-:Y:S08]  /*6e40*/  HMMA.16816.F32.BF16 R80, R128.reuse, R82, R212 ;  /* 0x000000528050723c */ /* 0x040ff000000418d4 */
[C---:B------:R-:W-:Y:S08]  /*6e50*/  HMMA.16816.F32.BF16 R96, R128.reuse, R98, R208 ;  /* 0x000000628060723c */ /* 0x040ff000000418d0 */
[----:B------:R-:W-:Y:S08]  /*6e60*/  HMMA.16816.F32.BF16 R112, R128, R114, R36 ;  /* 0x000000728070723c */ /* 0x000ff00000041824 */
[-C--:B------:R-:W-:Y:S08]  /*6e70*/  HMMA.16816.F32.BF16 R124, R124, R6.reuse, R60 ;  /* 0x000000067c7c723c */ /* 0x080ff0000004183c */
[----:B------:R-:W-:Y:S01]  /*6e80*/  HMMA.16816.F32.BF16 R128, R128, R6, R64 ;  /* 0x000000068080723c */ /* 0x000fe20000041840 */
[----:B------:R-:W-:Y:S07]  /*6e90*/  @!P0 BRA `(.L_x_1792) ;  /* 0x00004dc000008947 */ /* 0x000fee0003800000 */
[----:B--2---:R-:W2:Y:S04]  /*6ea0*/  LDL.LU R229, [R1+0x34] ;  /* 0x0000340001e57983 */ /* 0x004ea80000300800 */
[----:B------:R-:W2:Y:S04]  /*6eb0*/  LDL R235, [R1+0x38] ;  /* 0x0000380001eb7983 */ /* 0x000ea80000100800 */
[----:B------:R-:W3:Y:S04]  /*6ec0*/  LDL R231, [R1+0x48] ;  /* 0x0000480001e77983 */ /* 0x000ee80000100800 */
[----:B------:R-:W4:Y:S04]  /*6ed0*/  LDL R26, [R1+0x58] ;  /* 0x00005800011a7983 */ /* 0x000f280000100800 */
[----:B------:R-:W4:Y:S01]  /*6ee0*/  LDL R27, [R1+0x50] ;  /* 0x00005000011b7983 */ /* 0x000f220000100800 */
[----:B------:R-:W-:-:S02]  /*6ef0*/  PLOP3.LUT P1, PT, PT, PT, UP1, 0x80, 0x0 ;  /* 0x000000000000781c */ /* 0x000fc40003f2f018 */
[----:B------:R-:W-:Y:S01]  /*6f00*/  PLOP3.LUT P0, PT, PT, PT, UP1, 0x80, 0x0 ;  /* 0x000000000000781c */ /* 0x000fe20003f0f018 */
[----:B------:R-:W-:Y:S01]  /*6f10*/  IMAD.MOV.U32 R181, RZ, RZ, R185 ;  /* 0x000000ffffb57224 */ /* 0x000fe200078e00b9 */
[----:B------:R-:W-:Y:S01]  /*6f20*/  MOV R187, R184 ;  /* 0x000000b800bb7202 */ /* 0x000fe20000000f00 */
[----:B------:R-:W-:Y:S02]  /*6f30*/  IMAD.MOV.U32 R180, RZ, RZ, R186 ;  /* 0x000000ffffb47224 */ /* 0x000fe400078e00ba */
[----:B------:R-:W-:Y:S01]  /*6f40*/  IMAD.MOV.U32 R188, RZ, RZ, R182 ;  /* 0x000000ffffbc7224 */ /* 0x000fe200078e00b6 */
[----:B------:R-:W-:Y:S01]  /*6f50*/  UMOV UR4, 0xffffffc0 ;  /* 0xffffffc000047882 */ /* 0x000fe20000000000 */
[C---:B--2---:R-:W-:Y:S01]  /*6f60*/  SHF.L.U64.HI R0, R235.reuse, 0x1, R229 ;  /* 0x00000001eb007819 */ /* 0x044fe200000102e5 */
[----:B------:R-:W-:-:S04]  /*6f70*/  IMAD.SHL.U32 R4, R235, 0x2, RZ ;  /* 0x00000002eb047824 */ /* 0x000fc800078e00ff */
[----:B------:R3:W-:Y:S01]  /*6f80*/  STL [R1+0x2c], R0 ;  /* 0x00002c0001007387 */ /* 0x0007e20000100800 */
[C---:B----4-:R-:W-:Y:S02]  /*6f90*/  SHF.L.U64.HI R3, R27.reuse, 0x1, R26 ;  /* 0x000000011b037819 */ /* 0x050fe4000001021a */
[----:B------:R-:W-:Y:S01]  /*6fa0*/  SHF.L.U32 R2, R27, 0x1, RZ ;  /* 0x000000011b027819 */ /* 0x000fe200000006ff */
[----:B------:R1:W-:Y:S04]  /*6fb0*/  STL [R1+0x54], R4 ;  /* 0x0000540401007387 */ /* 0x0003e80000100800 */
[----:B------:R1:W-:Y:S01]  /*6fc0*/  STL [R1+0x28], R3 ;  /* 0x0000280301007387 */ /* 0x0003e20000100800 */
[----:B---3--:R-:W-:-:S03]  /*6fd0*/  @P1 IMAD.HI.U32 R0, R231, c[0x0][0x2c8], RZ ;  /* 0x0000b200e7001a27 */ /* 0x008fc600078e00ff */
[----:B------:R1:W-:Y:S02]  /*6fe0*/  STL [R1+0x24], R2 ;  /* 0x0000240201007387 */ /* 0x0003e40000100800 */
[----:B------:R-:W-:-:S05]  /*6ff0*/  @P0 SHF.R.U32.HI R0, RZ, c[0x0][0x2cc], R0 ;  /* 0x0000b300ff000a19 */ /* 0x000fca0000011600 */
[----:B------:R1:W-:Y:S02]  /*7000*/  @P0 STL [R1+0x44], R0 ;  /* 0x0000440001000387 */ /* 0x0003e40000100800 */
.L_x_1795:
[----:B-1----:R-:W2:Y:S01]  /*7010*/  LDL R3, [R1+0x8] ;  /* 0x0000080001037983 */ /* 0x002ea20000100800 */
[----:B------:R-:W-:Y:S04]  /*7020*/  DEPBAR.LE SB0, 0x0 ;  /* 0x000080000000791a */ /* 0x000fe80000000000 */
[----:B------:R-:W3:Y:S04]  /*7030*/  LDL R2, [R1+0x4] ;  /* 0x0000040001027983 */ /* 0x000ee80000100800 */
[----:B------:R-:W-:Y:S01]  /*7040*/  BAR.SYNC.DEFER_BLOCKING 0x0 ;  /* 0x0000000000007b1d */ /* 0x000fe20000010000 */
[----:B------:R-:W-:Y:S05]  /*7050*/  ISETP.LE.AND P0, PT, RZ, UR10, PT ;  /* 0x0000000aff007c0c */ /* 0x000fea000bf03270 */
[----:B------:R-:W4:Y:S04]  /*7060*/  LDL R0, [R1] ;  /* 0x0000000001007983 */ /* 0x000f280000100800 */
[----:B-----5:R1:W5:Y:S04]  /*7070*/  LDL R182, [R1+0x54] ;  /* 0x0000540001b67983 */ /* 0x0203680000100800 */
[----:B------:R1:W1:Y:S04]  /*7080*/  LDSM.16.M88.4 R64, [R243+0x8100] ;  /* 0x00810000f340783b */ /* 0x0002680000000200 */
        /* <DEDUP_REMOVED lines=8> */
[----:B--2---:R2:W1:Y:S04]  /*7110*/  LDSM.16.M88.4 R224, [R3] ;  /* 0x0000000003e0783b */ /* 0x0044680000000200 */
[----:B---3--:R2:W3:Y:S04]  /*7120*/  LDSM.16.M88.4 R228, [R2] ;  /* 0x0000000002e4783b */ /* 0x0084e80000000200 */
[----:B----4-:R2:W4:Y:S01]  /*7130*/  LDSM.16.M88.4 R232, [R0] ;  /* 0x0000000000e8783b */ /* 0x0105220000000200 */
[----:B------:R-:W-:-:S05]  /*7140*/  @!P0 BRA `(.L_x_1793) ;  /* 0x0000037000008947 */ /* 0x000fca0003800000 */
[----:B--2---:R-:W2:Y:S01]  /*7150*/  LDL R4, [R1+0x30] ;  /* 0x0000300001047983 */ /* 0x004ea20000100800 */
[----:B------:R-:W-:Y:S03]  /*7160*/  SEL R25, RZ, 0x10, P5 ;  /* 0x00000010ff197807 */ /* 0x000fe60002800000 */
[----:B----4-:R-:W4:Y:S04]  /*7170*/  LDL R5, [R1+0x1c] ;  /* 0x00001c0001057983 */ /* 0x010f280000100800 */
[----:B---3--:R-:W3:Y:S04]  /*7180*/  LDL R27, [R1+0x24] ;  /* 0x00002400011b7983 */ /* 0x008ee80000100800 */
[----:B------:R-:W3:Y:S04]  /*7190*/  LDL R26, [R1+0x2c] ;  /* 0x00002c00011a7983 */ /* 0x000ee80000100800 */
[----:B------:R-:W3:Y:S04]  /*71a0*/  LDL R24, [R1+0x28] ;  /* 0x0000280001187983 */ /* 0x000ee80000100800 */
[----:B------:R-:W3:Y:S01]  /*71b0*/  LDL R23, [R1+0x20] ;  /* 0x0000200001177983 */ /* 0x000ee20000100800 */
[----:B--2---:R-:W-:Y:S01]  /*71c0*/  SHF.R.S32.HI R0, RZ, 0x1f, R4 ;  /* 0x0000001fff007819 */ /* 0x004fe20000011404 */
[----:B------:R-:W-:Y:S04]  /*71d0*/  IMAD.WIDE.U32 R2, R4, c[0x0][0x208], RZ ;  /* 0x0000820004027a25 */ /* 0x000fe800078e00ff */
[----:B------:R-:W-:Y:S04]  /*71e0*/  IMAD R0, R0, c[0x0][0x208], RZ ;  /* 0x0000820000007a24 */ /* 0x000fe800078e02ff */
[----:B------:R-:W-:Y:S01]  /*71f0*/  IMAD R0, R4, c[0x0][0x20c], R0 ;  /* 0x0000830004007a24 */ /* 0x000fe200078e0200 */
[----:B----4-:R-:W-:Y:S03]  /*7200*/  SHF.R.S32.HI R4, RZ, 0x1f, R5 ;  /* 0x0000001fff047819 */ /* 0x010fe60000011405 */
        /* <DEDUP_REMOVED lines=8> */
[----:B------:R-:W2:Y:S04]  /*7290*/  SHFL.IDX PT, R10, R2, 0x1, 0x181f ;  /* 0x00381f00020a7f89 */ /* 0x000ea800000e0000 */
[----:B------:R-:W4:Y:S04]  /*72a0*/  SHFL.IDX PT, R3, R2, RZ, 0x181f ;  /* 0x00181fff02037589 */ /* 0x000f2800000e0000 */
[----:B------:R-:W1:Y:S04]  /*72b0*/  SHFL.IDX PT, R4, R0, RZ, 0x181f ;  /* 0x00181fff00047589 */ /* 0x000e6800000e0000 */
[----:B------:R-:W1:Y:S04]  /*72c0*/  SHFL.IDX PT, R5, R0, 0x1, 0x181f ;  /* 0x00381f0000057f89 */ /* 0x000e6800000e0000 */
[----:B------:R-:W1:Y:S04]  /*72d0*/  SHFL.IDX PT, R6, R2, 0x2, 0x181f ;  /* 0x00581f0002067f89 */ /* 0x000e6800000e0000 */
[----:B------:R-:W1:Y:S04]  /*72e0*/  SHFL.IDX PT, R7, R0, 0x2, 0x181f ;  /* 0x00581f0000077f89 */ /* 0x000e6800000e0000 */
[----:B------:R-:W1:Y:S01]  /*72f0*/  SHFL.IDX PT, R22, R2, 0x3, 0x181f ;  /* 0x00781f0002167f89 */ /* 0x000e6200000e0000 */
[-C--:B--2--5:R-:W-:Y:S03]  /*7300*/  IADD3 R12, P2, R10, R182.reuse, RZ ;  /* 0x000000b60a0c7210 */ /* 0x0a4fe60007f5e0ff */
[----:B------:R-:W2:Y:S01]  /*7310*/  SHFL.IDX PT, R0, R0, 0x3, 0x181f ;  /* 0x00781f0000007f89 */ /* 0x000ea200000e0000 */
[CC--:B----4-:R-:W-:Y:S02]  /*7320*/  IADD3 R20, P1, R3.reuse, R182.reuse, RZ ;  /* 0x000000b603147210 */ /* 0x0d0fe40007f3e0ff */
[-C--:B---3--:R-:W-:Y:S03]  /*7330*/  IADD3 R14, P0, R3, R27.reuse, RZ ;  /* 0x0000001b030e7210 */ /* 0x088fe60007f1e0ff */
[----:B-1----:R-:W-:Y:S01]  /*7340*/  IMAD.X R21, R4, 0x1, R26, P1 ;  /* 0x0000000104157824 */ /* 0x002fe200008e061a */
[-C--:B------:R-:W-:Y:S01]  /*7350*/  IADD3 R10, P1, R10, R27.reuse, RZ ;  /* 0x0000001b0a0a7210 */ /* 0x080fe20007f3e0ff */
[----:B------:R-:W-:Y:S02]  /*7360*/  IMAD.X R15, R4, 0x1, R24, P0 ;  /* 0x00000001040f7824 */ /* 0x000fe400000e0618 */
[C---:B------:R-:W-:Y:S01]  /*7370*/  IMAD.X R13, R5.reuse, 0x1, R26, P2 ;  /* 0x00000001050d7824 */ /* 0x040fe200010e061a */
[----:B------:R1:W-:Y:S01]  /*7380*/  LDGSTS.E.BYPASS.LTC128B.128 [R23], [R20.64], !P6 ;  /* 0x0000000014177fae */ /* 0x0003e2000f101d4e */
[CC--:B------:R-:W-:Y:S01]  /*7390*/  IADD3 R8, P0, R6.reuse, R182.reuse, RZ ;  /* 0x000000b606087210 */ /* 0x0c0fe20007f1e0ff */
        /* <DEDUP_REMOVED lines=8> */
[C---:B------:R-:W-:Y:S02]  /*7420*/  IADD3 R2, -R25.reuse, 0x10, RZ ;  /* 0x0000001019027810 */ /* 0x040fe40007ffe1ff */
[----:B--2---:R-:W-:Y:S01]  /*7430*/  IMAD.X R5, R0, 0x1, R26, P2 ;  /* 0x0000000100057824 */ /* 0x004fe200010e061a */
[----:B------:R1:W-:Y:S01]  /*7440*/  LDGSTS.E.BYPASS.LTC128B.128 [R23+0x1000], [R8.64], !P6 ;  /* 0x0100000008177fae */ /* 0x0003e2000f101d4e */
[----:B------:R-:W-:Y:S02]  /*7450*/  ISETP.NE.U32.AND P2, PT, R25, RZ, PT ;  /* 0x000000ff1900720c */ /* 0x000fe40003f45070 */
[----:B------:R-:W-:Y:S01]  /*7460*/  LOP3.LUT R2, R2, 0xf, RZ, 0xc0, !PT ;  /* 0x0000000f02027812 */ /* 0x000fe200078ec0ff */
[----:B------:R1:W-:Y:S03]  /*7470*/  LDGSTS.E.BYPASS.LTC128B.128 [R23+0x3000], [R6.64], !P5 ;  /* 0x0300000006177fae */ /* 0x0003e6000e901d4e */
[----:B------:R-:W-:Y:S01]  /*7480*/  IADD3 R2, P1, P0, R2, R22, R27 ;  /* 0x0000001602027210 */ /* 0x000fe2000783e01b */
[----:B------:R1:W-:Y:S03]  /*7490*/  LDGSTS.E.BYPASS.LTC128B.128 [R23+0x1800], [R4.64], !P6 ;  /* 0x0180000004177fae */ /* 0x0003e6000f101d4e */
[----:B------:R-:W-:Y:S05]  /*74a0*/  IADD3.X R3, RZ, R0, R24, P1, P0 ;  /* 0x00000000ff037210 */ /* 0x000fea0000fe0418 */
[----:B------:R1:W-:Y:S04]  /*74b0*/  LDGSTS.E.BYPASS.LTC128B.128.ZFILL [R23+0x3800], [R2.64], P2 ;  /* 0x0380000002177fae */ /* 0x0003e80009141d4e */
.L_x_1793:
[-C--:B-1----:R-:W-:Y:S01]  /*74c0*/  HMMA.16816.F32.BF16 R4, R64, R16.reuse, RZ ;  /* 0x000000104004723c */ /* 0x082fe200000418ff */
[----:B------:R-:W0:Y:S01]  /*74d0*/  LDGDEPBAR ;  /* 0x00000000000079af */ /* 0x000e220000000000 */
[----:B------:R-:W-:Y:S06]  /*74e0*/  UISETP.GE.AND UP0, UPT, UR10, 0x1, UPT ;  /* 0x000000010a00788c */ /* 0x000fec000bf06270 */
[C---:B------:R-:W-:Y:S01]  /*74f0*/  HMMA.16816.F32.BF16 R8, R60.reuse, R16, RZ ;  /* 0x000000103c08723c */ /* 0x040fe200000418ff */
[----:B------:R-:W-:Y:S07]  /*7500*/  PLOP3.LUT P0, PT, PT, PT, UP0, 0x80, 0x0 ;  /* 0x000000000000781c */ /* 0x000fee0003f0f008 */
        /* <DEDUP_REMOVED lines=25> */
[-C--:B---3--:R-:W-:Y:S08]  /*76a0*/  HMMA.16816.F32.BF16 R36, R212, R228.reuse, R36 ;  /* 0x000000e4d424723c */ /* 0x088ff00000041824 */
[C---:B------:R-:W-:Y:S08]  /*76b0*/  HMMA.16816.F32.BF16 R40, R220.reuse, R228, R40 ;  /* 0x000000e4dc28723c */ /* 0x040ff00000041828 */
[-C--:B------:R-:W-:Y:S08]  /*76c0*/  HMMA.16816.F32.BF16 R44, R220, R230.reuse, R44 ;  /* 0x000000e6dc2c723c */ /* 0x080ff0000004182c */
[C---:B------:R-:W-:Y:S01]  /*76d0*/  HMMA.16816.F32.BF16 R48, R212.reuse, R230, R48 ;  /* 0x000000e6d430723c */ /* 0x040fe20000041830 */
[----:B------:R-:W-:Y:S07]  /*76e0*/  LDSM.16.M88.4 R228, [R242+0x5900] ;  /* 0x00590000f2e4783b */ /* 0x000fee0000000200 */
[-C--:B----4-:R-:W-:Y:S08]  /*76f0*/  HMMA.16816.F32.BF16 R52, R212, R232.reuse, R52 ;  /* 0x000000e8d434723c */ /* 0x090ff00000041834 */
        /* <DEDUP_REMOVED lines=47> */
[----:B------:R-:W1:Y:S07]  /*79f0*/  LDSM.16.M88.4 R212, [R236+0x6900] ;  /* 0x00690000ecd4783b */ /* 0x000e6e0000000200 */
[-C--:B--2---:R-:W-:Y:S01]  /*7a00*/  HMMA.16816.F32.BF16 R4, R208, R216.reuse, R4 ;  /* 0x000000d8d004723c */ /* 0x084fe20000041804 */
[----:B------:R-:W2:Y:S07]  /*7a10*/  LDSM.16.M88.4 R228, [R236+0x7900] ;  /* 0x00790000ece4783b */ /* 0x000eae0000000200 */
        /* <DEDUP_REMOVED lines=13> */
[----:B------:R-:W3:Y:S07]  /*7af0*/  LDSM.16.M88.4 R220, [R245+0xe100] ;  /* 0x00e10000f5dc783b */ /* 0x000eee0000000200 */
[-C--:B--2---:R-:W-:Y:S08]  /*7b00*/  HMMA.16816.F32.BF16 R52, R208, R228.reuse, R52 ;  /* 0x000000e4d034723c */ /* 0x084ff00000041834 */
[C---:B------:R-:W-:Y:S08]  /*7b10*/  HMMA.16816.F32.BF16 R56, R224.reuse, R228, R56 ;  /* 0x000000e4e038723c */ /* 0x040ff00000041838 */
[-C--:B------:R-:W-:Y:S01]  /*7b20*/  HMMA.16816.F32.BF16 R60, R224, R230.reuse, R60 ;  /* 0x000000e6e03c723c */ /* 0x080fe2000004183c */
[----:B------:R-:W-:Y:S07]  /*7b30*/  LDSM.16.M88.4 R224, [R250] ;  /* 0x00000000fae0783b */ /* 0x000fee0000000200 */
[----:B------:R-:W-:Y:S01]  /*7b40*/  HMMA.16816.F32.BF16 R64, R208, R230, R64 ;  /* 0x000000e6d040723c */ /* 0x000fe20000041840 */
[----:B------:R-:W2:Y:S07]  /*7b50*/  LDSM.16.M88.4 R208, [R251] ;  /* 0x00000000fbd0783b */ /* 0x000eae0000000200 */
[-C--:B-1----:R-:W-:Y:S01]  /*7b60*/  HMMA.16816.F32.BF16 R4, R212, R216.reuse, R4 ;  /* 0x000000d8d404723c */ /* 0x082fe20000041804 */
[----:B------:R-:W1:Y:S07]  /*7b70*/  LDSM.16.M88.4 R228, [R249] ;  /* 0x00000000f9e4783b */ /* 0x000e6e0000000200 */
[C---:B---3--:R-:W-:Y:S08]  /*7b80*/  HMMA.16816.F32.BF16 R8, R220.reuse, R216, R8 ;  /* 0x000000d8dc08723c */ /* 0x048ff00000041808 */
[-C--:B------:R-:W-:Y:S08]  /*7b90*/  HMMA.16816.F32.BF16 R12, R220, R218.reuse, R12 ;  /* 0x000000dadc0c723c */ /* 0x080ff0000004180c */
[C---:B------:R-:W-:Y:S01]  /*7ba0*/  HMMA.16816.F32.BF16 R16, R212.reuse, R218, R16 ;  /* 0x000000dad410723c */ /* 0x040fe20000041810 */
[----:B------:R-:W-:Y:S07]  /*7bb0*/  LDSM.16.M88.4 R216, [R242+0x6100] ;  /* 0x00610000f2d8783b */ /* 0x000fee0000000200 */
        /* <DEDUP_REMOVED lines=35> */
[----:B------:R-:W-:Y:S07]  /*7df0*/  LDSM.16.M88.4 R224, [R241+0x3000] ;  /* 0x00300000f1e0783b */ /* 0x000fee0000000200 */
[----:B------:R-:W-:Y:S01]  /*7e00*/  HMMA.16816.F32.BF16 R64, R208, R230, R64 ;  /* 0x000000e6d040723c */ /* 0x000fe20000041840 */
[----:B------:R-:W2:Y:S07]  /*7e10*/  LDSM.16.M88.4 R208, [R241+0x2800] ;  /* 0x00280000f1d0783b */ /* 0x000eae0000000200 */
[-C--:B-1----:R-:W-:Y:S01]  /*7e20*/  HMMA.16816.F32.BF16 R4, R212, R216.reuse, R4 ;  /* 0x000000d8d404723c */ /* 0x082fe20000041804 */
[----:B------:R-:W1:Y:S01]  /*7e30*/  LDSM.16.M88.4 R228, [R241+0x3800] ;  /* 0x00380000f1e4783b */ /* 0x000e620000000200 */
[----:B------:R-:W-:Y:S06]  /*7e40*/  DEPBAR.LE SB0, 0x0 ;  /* 0x000080000000791a */ /* 0x000fec0000000000 */
[C---:B---3--:R-:W-:Y:S01]  /*7e50*/  HMMA.16816.F32.BF16 R8, R220.reuse, R216, R8 ;  /* 0x000000d8dc08723c */ /* 0x048fe20000041808 */
[----:B------:R-:W-:Y:S07]  /*7e60*/  BAR.SYNC.DEFER_BLOCKING 0x0 ;  /* 0x0000000000007b1d */ /* 0x000fee0000010000 */
[-C--:B------:R-:W-:Y:S08]  /*7e70*/  HMMA.16816.F32.BF16 R12, R220, R218.reuse, R12 ;  /* 0x000000dadc0c723c */ /* 0x080ff0000004180c */
[C---:B------:R-:W-:Y:S08]  /*7e80*/  HMMA.16816.F32.BF16 R16, R212.reuse, R218, R16 ;  /* 0x000000dad410723c */ /* 0x040ff00000041810 */
        /* <DEDUP_REMOVED lines=14> */
[----:B------:R-:W-:Y:S01]  /*7f70*/  ULEA UR6, UR10, UR11, 0x6 ;  /* 0x0000000b0a067291 */ /* 0x000fe2000f8e303f */
[----:B-----5:R-:W-:Y:S01]  /*7f80*/  IMAD.MOV.U32 R0, RZ, RZ, R182 ;  /* 0x000000ffff007224 */ /* 0x020fe200078e00b6 */
[----:B------:R-:W-:Y:S01]  /*7f90*/  SEL R232, RZ, 0x10, P5 ;  /* 0x00000010ffe87807 */ /* 0x000fe20002800000 */
[----:B------:R-:W3:Y:S01]  /*7fa0*/  LDL R234, [R1+0x24] ;  /* 0x0000240001ea7983 */ /* 0x000ee20000100800 */
[----:B------:R-:W-:Y:S02]  /*7fb0*/  IMAD.MOV.U32 R184, RZ, RZ, RZ ;  /* 0x000000ffffb87224 */ /* 0x000fe400078e00ff */
[----:B------:R-:W-:Y:S01]  /*7fc0*/  IMAD.U32 R2, RZ, RZ, UR6 ;  /* 0x00000006ff027e24 */ /* 0x000fe2000f8e00ff */
[----:B------:R-:W4:Y:S01]  /*7fd0*/  LDL R235, [R1+0x2c] ;  /* 0x00002c0001eb7983 */ /* 0x000f220000100800 */
[----:B------:R-:W-:Y:S03]  /*7fe0*/  IMAD.MOV.U32 R217, RZ, RZ, R0 ;  /* 0x000000ffffd97224 */ /* 0x000fe600078e0000 */
[----:B------:R-:W3:Y:S04]  /*7ff0*/  LDL R233, [R1+0x28] ;  /* 0x0000280001e97983 */ /* 0x000ee80000100800 */
        /* <DEDUP_REMOVED lines=12> */
[----:B------:R-:W-:Y:S01]  /*80c0*/  STL [R1+0x30], R185 ;  /* 0x000030b901007387 */ /* 0x000fe20000100800 */
[----:B------:R-:W-:Y:S03]  /*80d0*/  SHF.R.S32.HI R0, RZ, 0x1f, R185 ;  /* 0x0000001fff007819 */ /* 0x000fe600000114b9 */
[----:B------:R-:W2:Y:S02]  /*80e0*/  @!P3 LDG.E R184, [R182.64] ;  /* 0x0000000eb6b8b981 */ /* 0x000ea4000c1e1900 */
[----:B------:R-:W-:Y:S04]  /*80f0*/  IMAD R0, R0, c[0x0][0x1e0], RZ ;  /* 0x0000780000007a24 */ /* 0x000fe800078e02ff */
        /* <DEDUP_REMOVED lines=12> */
[----:B------:R-:W1:Y:S04]  /*81c0*/  SHFL.IDX PT, R3, R2, RZ, 0x181f ;  /* 0x00181fff02037589 */ /* 0x000e6800000e0000 */
[----:B------:R-:W4:Y:S04]  /*81d0*/  SHFL.IDX PT, R184, R0, RZ, 0x181f ;  /* 0x00181fff00b87589 */ /* 0x000f2800000e0000 */
[----:B------:R-:W2:Y:S04]  /*81e0*/  SHFL.IDX PT, R185, R2, 0x2, 0x181f ;  /* 0x00581f0002b97f89 */ /* 0x000ea800000e0000 */
[----:B------:R3:W-:Y:S04]  /*81f0*/  SHFL.IDX PT, R189, R2, 0x3, 0x181f ;  /* 0x00781f0002bd7f89 */ /* 0x0007e800000e0000 */
[----:B------:R-:W-:Y:S04]  /*8200*/  SHFL.IDX PT, R186, R0, 0x1, 0x181f ;  /* 0x00381f0000ba7f89 */ /* 0x000fe800000e0000 */
[----:B------:R-:W3:Y:S04]  /*8210*/  SHFL.IDX PT, R212, R0, 0x2, 0x181f ;  /* 0x00581f0000d47f89 */ /* 0x000ee800000e0000 */
[----:B------:R-:W3:Y:S01]  /*8220*/  SHFL.IDX PT, R0, R0, 0x3, 0x181f ;  /* 0x00781f0000007f89 */ /* 0x000ee200000e0000 */
[-C--:B-1----:R-:W-:Y:S05]  /*8230*/  IADD3 R182, P1, R3, R217.reuse, RZ ;  /* 0x000000d903b67210 */ /* 0x082fea0007f3e0ff */
[C---:B----4-:R-:W-:Y:S01]  /*8240*/  IMAD.X R183, R184.reuse, 0x1, R235, P1 ;  /* 0x00000001b8b77824 */ /* 0x050fe200008e06eb */
[-C--:B--2---:R-:W-:Y:S04]  /*8250*/  IADD3 R190, P1, R185, R217.reuse, RZ ;  /* 0x000000d9b9be7210 */ /* 0x084fe80007f3e0ff */
[----:B---3--:R1:W-:Y:S01]  /*8260*/  LDGSTS.E.BYPASS.LTC128B.128 [R213+0x4100], [R182.64], !P6 ;  /* 0x04100000b6d57fae */ /* 0x0083e2000f101d4e */
[-C--:B------:R-:W-:Y:S05]  /*8270*/  IADD3 R2, P0, R3, R234.reuse, RZ ;  /* 0x000000ea03027210 */ /* 0x080fea0007f1e0ff */
[----:B------:R-:W-:Y:S01]  /*8280*/  IMAD.X R3, R184, 0x1, R233, P0 ;  /* 0x00000001b8037824 */ /* 0x000fe200000e06e9 */
[CC--:B------:R-:W-:Y:S02]  /*8290*/  IADD3 R210, P0, R208.reuse, R217.reuse, RZ ;  /* 0x000000d9d0d27210 */ /* 0x0c0fe40007f1e0ff */
[-C--:B------:R-:W-:Y:S01]  /*82a0*/  IADD3 R208, P2, R208, R234.reuse, RZ ;  /* 0x000000ead0d07210 */ /* 0x080fe20007f5e0ff */
[--C-:B------:R-:W-:Y:S01]  /*82b0*/  IMAD.X R191, R212, 0x1, R235.reuse, P1 ;  /* 0x00000001d4bf7824 */ /* 0x100fe200008e06eb */
[----:B------:R2:W-:Y:S01]  /*82c0*/  LDGSTS.E.BYPASS.LTC128B.128 [R213+0x6100], [R2.64], !P5 ;  /* 0x0610000002d57fae */ /* 0x0005e2000e901d4e */
[C---:B------:R-:W-:Y:S01]  /*82d0*/  IMAD.X R211, R186.reuse, 0x1, R235, P0 ;  /* 0x00000001bad37824 */ /* 0x040fe200000e06eb */
[----:B------:R-:W-:Y:S01]  /*82e0*/  IADD3 R184, P0, R185, R234, RZ ;  /* 0x000000eab9b87210 */ /* 0x000fe20007f1e0ff */
[--C-:B------:R-:W-:Y:S03]  /*82f0*/  IMAD.X R209, R186, 0x1, R233.reuse, P2 ;  /* 0x00000001bad17824 */ /* 0x100fe600010e06e9 */
[----:B------:R3:W-:Y:S01]  /*8300*/  LDGSTS.E.BYPASS.LTC128B.128 [R213+0x4900], [R210.64], !P6 ;  /* 0x04900000d2d57fae */ /* 0x0007e2000f101d4e */
[----:B------:R-:W-:Y:S03]  /*8310*/  IMAD.X R185, R212, 0x1, R233, P0 ;  /* 0x00000001d4b97824 */ /* 0x000fe600000e06e9 */
[----:B------:R3:W-:Y:S04]  /*8320*/  LDGSTS.E.BYPASS.LTC128B.128 [R213+0x6900], [R208.64], !P5 ;  /* 0x06900000d0d57fae */ /* 0x0007e8000e901d4e */
[----:B------:R3:W-:Y:S01]  /*8330*/  LDGSTS.E.BYPASS.LTC128B.128 [R213+0x5100], [R190.64], !P6 ;  /* 0x05100000bed57fae */ /* 0x0007e2000f101d4e */
[----:B-1----:R-:W-:Y:S03]  /*8340*/  IADD3 R182, -R232, 0x10, RZ ;  /* 0x00000010e8b67810 */ /* 0x002fe60007ffe1ff */
[----:B------:R3:W-:Y:S01]  /*8350*/  LDGSTS.E.BYPASS.LTC128B.128 [R213+0x7100], [R184.64], !P5 ;  /* 0x07100000b8d57fae */ /* 0x0007e2000e901d4e */
[----:B--2---:R-:W-:Y:S02]  /*8360*/  LOP3.LUT R2, R182, 0xf, RZ, 0xc0, !PT ;  /* 0x0000000fb6027812 */ /* 0x004fe400078ec0ff */
[----:B------:R-:W-:Y:S02]  /*8370*/  IADD3 R182, P2, R189, R217, RZ ;  /* 0x000000d9bdb67210 */ /* 0x000fe40007f5e0ff */
[----:B------:R-:W-:Y:S03]  /*8380*/  IADD3 R2, P1, P0, R2, R189, R234 ;  /* 0x000000bd02027210 */ /* 0x000fe6000783e0ea */
[----:B------:R-:W-:Y:S01]  /*8390*/  IMAD.X R183, R0, 0x1, R235, P2 ;  /* 0x0000000100b77824 */ /* 0x000fe200010e06eb */
[----:B------:R-:W-:Y:S02]  /*83a0*/  ISETP.NE.U32.AND P2, PT, R232, RZ, PT ;  /* 0x000000ffe800720c */ /* 0x000fe40003f45070 */
[----:B------:R-:W-:Y:S02]  /*83b0*/  IADD3.X R3, RZ, R0, R233, P1, P0 ;  /* 0x00000000ff037210 */ /* 0x000fe40000fe04e9 */
[----:B------:R3:W-:Y:S09]  /*83c0*/  LDGSTS.E.BYPASS.LTC128B.128 [R213+0x5900], [R182.64], !P6 ;  /* 0x05900000b6d57fae */ /* 0x0007f2000f101d4e */
[----:B------:R3:W-:Y:S02]  /*83d0*/  LDGSTS.E.BYPASS.LTC128B.128.ZFILL [R213+0x7900], [R2.64], P2 ;  /* 0x0790000002d57fae */ /* 0x0007e40009141d4e */
.L_x_1794:
[----:B---3--:R-:W2:Y:S01]  /*83e0*/  LDL R2, [R1+0x44] ;  /* 0x0000440001027983 */ /* 0x008ea20000100800 */
[----:B------:R-:W-:Y:S01]  /*83f0*/  PLOP3.LUT P0, PT, PT, PT, UP1, 0x80, 0x0 ;  /* 0x000000000000781c */ /* 0x000fe20003f0f018 */
[----:B------:R-:W-:Y:S02]  /*8400*/  UIMAD UR6, UR10, UR4, 0x1 ;  /* 0x000000010a0674a4 */ /* 0x000fe4000f8e0204 */
[----:B-----5:R-:W3:Y:S01]  /*8410*/  LDL R182, [R1+0x4c] ;  /* 0x00004c0001b67983 */ /* 0x020ee20000100800 */
[----:B------:R-:W-:Y:S02]  /*8420*/  UISETP.GT.AND UP0, UPT, UR10, UR5, UPT ;  /* 0x000000050a00728c */ /* 0x000fe4000bf04270 */
[----:B------:R-:W-:Y:S01]  /*8430*/  UIADD3 UR10, UR10, -0x1, URZ ;  /* 0xffffffff0a0a7890 */ /* 0x000fe2000fffe03f */
[----:B------:R-:W-:Y:S04]  /*8440*/  STL [R1+0x6c], R244 ;  /* 0x00006cf401007387 */ /* 0x000fe80000100800 */
[----:B------:R-:W-:Y:S04]  /*8450*/  STL [R1+0x68], R243 ;  /* 0x000068f301007387 */ /* 0x000fe80000100800 */
[----:B------:R-:W-:Y:S04]  /*8460*/  STL [R1+0x64], R242 ;  /* 0x000064f201007387 */ /* 0x000fe80000100800 */
[----:B------:R-:W-:Y:S04]  /*8470*/  STL [R1+0x60], R241 ;  /* 0x000060f101007387 */ /* 0x000fe80000100800 */
[----:B------:R-:W-:Y:S04]  /*8480*/  STL [R1+0x5c], R236 ;  /* 0x00005cec01007387 */ /* 0x000fe80000100800 */
[----:B------:R1:W2:Y:S04]  /*8490*/  LDL R0, [R1+0x48] ;  /* 0x0000480001007983 */ /* 0x0002a80000100800 */
[----:B------:R-:W0:Y:S01]  /*84a0*/  LDGDEPBAR ;  /* 0x00000000000079af */ /* 0x000e220000000000 */
[----:B--2---:R-:W-:Y:S07]  /*84b0*/  @P0 MOV R0, R2 ;  /* 0x0000000200000202 */ /* 0x004fee0000000f00 */
[----:B------:R-:W-:Y:S08]  /*84c0*/  SHFL.IDX PT, R184, R0, 0x2, 0x1c1f ;  /* 0x005c1f0000b87f89 */ /* 0x000ff000000e0000 */
[----:B------:R-:W-:Y:S08]  /*84d0*/  SHFL.IDX PT, R183, R0, 0x3, 0x1c1f ;  /* 0x007c1f0000b77f89 */ /* 0x000ff000000e0000 */
[----:B------:R-:W2:Y:S08]  /*84e0*/  SHFL.IDX PT, R3, R0, RZ, 0x1c1f ;  /* 0x001c1fff00037589 */ /* 0x000eb000000e0000 */
[----:B------:R4:W1:Y:S02]  /*84f0*/  SHFL.IDX PT, R2, R0, 0x1, 0x1c1f ;  /* 0x003c1f0000027f89 */ /* 0x00086400000e0000 */
[----:B----4-:R-:W-:Y:S05]  /*8500*/  IMAD.U32 R0, RZ, RZ, UR7 ;  /* 0x00000007ff007e24 */ /* 0x010fea000f8e00ff */
[----:B---3--:R-:W-:Y:S04]  /*8510*/  IADD3 R0, R0, UR6, -R182 ;  /* 0x0000000600007c10 */ /* 0x008fe8000fffe8b6 */
[----:B------:R-:W-:Y:S04]  /*8520*/  IADD3 R182, R0, -UR12, RZ ;  /* 0x8000000c00b67c10 */ /* 0x000fe8000fffe0ff */
[C---:B--2---:R-:W-:Y:S01]  /*8530*/  IADD3 R3, R182.reuse, R3, RZ ;  /* 0x00000003b6037210 */ /* 0x044fe20007ffe0ff */
[C---:B-1----:R-:W-:Y:S01]  /*8540*/  IMAD.IADD R2, R182.reuse, 0x1, R2 ;  /* 0x00000001b6027824 */ /* 0x042fe200078e0202 */
[C---:B------:R-:W-:Y:S01]  /*8550*/  IADD3 R0, R182.reuse, R184, RZ ;  /* 0x000000b8b6007210 */ /* 0x040fe20007ffe0ff */
[----:B------:R-:W-:Y:S01]  /*8560*/  IMAD.IADD R182, R182, 0x1, R183 ;  /* 0x00000001b6b67824 */ /* 0x000fe200078e02b7 */
[C---:B------:R-:W-:Y:S02]  /*8570*/  ISETP.GT.AND P1, PT, R3.reuse, RZ, PT ;  /* 0x000000ff0300720c */ /* 0x040fe40003f24270 */
[----:B------:R-:W-:Y:S02]  /*8580*/  ISETP.GT.AND P0, PT, R3, 0x1, PT ;  /* 0x000000010300780c */ /* 0x000fe40003f04270 */
[----:B------:R-:W-:Y:S02]  /*8590*/  FSEL R183, R4, -INF , P1 ;  /* 0xff80000004b77808 */ /* 0x000fe40000800000 */
[----:B------:R-:W-:Y:S02]  /*85a0*/  ISETP.GT.AND P1, PT, R2, 0x1, PT ;  /* 0x000000010200780c */ /* 0x000fe40003f24270 */
[----:B------:R-:W-:Y:S02]  /*85b0*/  FSEL R189, R5, -INF , P0 ;  /* 0xff80000005bd7808 */ /* 0x000fe40000000000 */
[----:B------:R-:W-:Y:S02]  /*85c0*/  ISETP.GT.AND P0, PT, R3, 0x8, PT ;  /* 0x000000080300780c */ /* 0x000fe40003f04270 */
[----:B------:R-:W-:Y:S02]  /*85d0*/  FSEL R208, R7, -INF , P1 ;  /* 0xff80000007d07808 */ /* 0x000fe40000800000 */
[----:B------:R-:W-:Y:S02]  /*85e0*/  FSEL R7, R16, -INF , P0 ;  /* 0xff80000010077808 */ /* 0x000fe40000000000 */
[C---:B------:R-:W-:Y:S02]  /*85f0*/  ISETP.GT.AND P0, PT, R2.reuse, 0x9, PT ;  /* 0x000000090200780c */ /* 0x040fe40003f04270 */
[----:B------:R-:W-:Y:S02]  /*8600*/  ISETP.GT.AND P1, PT, R3, 0x9, PT ;  /* 0x000000090300780c */ /* 0x000fe40003f24270 */
[----:B------:R-:W-:Y:S02]  /*8610*/  FSEL R19, R19, -INF , P0 ;  /* 0xff80000013137808 */ /* 0x000fe40000000000 */
        /* <DEDUP_REMOVED lines=8> */
[C---:B------:R-:W-:Y:S02]  /*86a0*/  ISETP.GT.AND P2, PT, R2.reuse, 0x8, PT ;  /* 0x000000080200780c */ /* 0x040fe40003f44270 */
[----:B------:R-:W-:Y:S02]  /*86b0*/  ISETP.GT.AND P1, PT, R2, 0x11, PT ;  /* 0x000000110200780c */ /* 0x000fe40003f24270 */
[----:B------:R-:W-:Y:S02]  /*86c0*/  FSEL R32, R32, -INF , P0 ;  /* 0xff80000020207808 */ /* 0x000fe40000000000 */
[----:B------:R-:W-:Y:S02]  /*86d0*/  ISETP.GT.AND P0, PT, R2, 0x19, PT ;  /* 0x000000190200780c */ /* 0x000fe40003f04270 */
[----:B------:R-:W-:Y:S02]  /*86e0*/  FMNMX.FTZ R4, R183, R180, !PT ;  /* 0x000000b4b7047209 */ /* 0x000fe40007810000 */
[----:B------:R-:W-:Y:S02]  /*86f0*/  FSEL R18, R18, -INF , P2 ;  /* 0xff80000012127808 */ /* 0x000fe40001000000 */
[----:B------:R-:W-:Y:S02]  /*8700*/  FSEL R23, R23, -INF , P1 ;  /* 0xff80000017177808 */ /* 0x000fe40000800000 */
[----:B------:R-:W-:Y:S02]  /*8710*/  FSEL R35, R35, -INF , P0 ;  /* 0xff80000023237808 */ /* 0x000fe40000000000 */
[----:B------:R-:W-:Y:S02]  /*8720*/  ISETP.GT.AND P2, PT, R2, 0x10, PT ;  /* 0x000000100200780c */ /* 0x000fe40003f44270 */
[----:B------:R-:W-:Y:S02]  /*8730*/  ISETP.GT.AND P0, PT, R3, 0x21, PT ;  /* 0x000000210300780c */ /* 0x000fe40003f04270 */
[----:B------:R-:W-:Y:S02]  /*8740*/  FMNMX.FTZ R4, R189, R4, !PT ;  /* 0x00000004bd047209 */ /* 0x000fe40007810000 */
[----:B------:R-:W-:Y:S02]  /*8750*/  ISETP.GT.AND P1, PT, R3, 0x19, PT ;  /* 0x000000190300780c */ /* 0x000fe40003f24270 */
[----:B------:R-:W-:Y:S02]  /*8760*/  FSEL R22, R22, -INF , P2 ;  /* 0xff80000016167808 */ /* 0x000fe40001000000 */
[----:B------:R-:W-:Y:S02]  /*8770*/  FSEL R37, R37, -INF , P0 ;  /* 0xff80000025257808 */ /* 0x000fe40000000000 */
[----:B------:R-:W-:Y:S02]  /*8780*/  ISETP.GT.AND P2, PT, R2, 0x18, PT ;  /* 0x000000180200780c */ /* 0x000fe40003f44270 */
[----:B------:R-:W-:Y:S02]  /*8790*/  FSEL R33, R33, -INF , P1 ;  /* 0xff80000021217808 */ /* 0x000fe40000800000 */
[C---:B------:R-:W-:Y:S02]  /*87a0*/  ISETP.GT.AND P1, PT, R3.reuse, 0x20, PT ;  /* 0x000000200300780c */ /* 0x040fe40003f24270 */
[----:B------:R-:W-:Y:S02]  /*87b0*/  ISETP.GT.AND P0, PT, R3, 0x28, PT ;  /* 0x000000280300780c */ /* 0x000fe40003f04270 */
[----:B------:R-:W-:Y:S02]  /*87c0*/  FMNMX.FTZ R4, R7, R4, !PT ;  /* 0x0000000407047209 */ /* 0x000fe40007810000 */
        /* <DEDUP_REMOVED lines=8> */
[----:B------:R-:W-:Y:S02]  /*8850*/  FSEL R39, R39, -INF , P1 ;  /* 0xff80000027277808 */ /* 0x000fe40000800000 */
[----:B------:R-:W-:Y:S02]  /*8860*/  FSEL R51, R51, -INF , P0 ;  /* 0xff80000033337808 */ /* 0x000fe40000000000 */
[----:B------:R-:W-:Y:S02]  /*8870*/  FMNMX.FTZ R4, R20, R4, !PT ;  /* 0x0000000414047209 */ /* 0x000fe40007810000 */
[----:B------:R-:W-:Y:S02]  /*8880*/  ISETP.GT.AND P1, PT, R2, 0x28, PT ;  /* 0x000000280200780c */ /* 0x000fe40003f24270 */
[C---:B------:R-:W-:Y:S02]  /*8890*/  ISETP.GT.AND P2, PT, R3.reuse, 0x29, PT ;  /* 0x000000290300780c */ /* 0x040fe40003f44270 */
[----:B------:R-:W-:Y:S02]  /*88a0*/  ISETP.GT.AND P0, PT, R3, 0x30, PT ;  /* 0x000000300300780c */ /* 0x000fe40003f04270 */
[----:B------:R-:W-:Y:S02]  /*88b0*/  FSEL R50, R50, -INF , P1 ;  /* 0xff80000032327808 */ /* 0x000fe40000800000 */
[----:B------:R-:W-:Y:S02]  /*88c0*/  FMNMX.FTZ R4, R21, R4, !PT ;  /* 0x0000000415047209 */ /* 0x000fe40007810000 */
[----:B------:R-:W-:Y:S02]  /*88d0*/  FSEL R49, R49, -INF , P2 ;  /* 0xff80000031317808 */ /* 0x000fe40001000000 */
[----:B------:R-:W-:Y:S02]  /*88e0*/  ISETP.GT.AND P2, PT, R3, 0x31, PT ;  /* 0x000000310300780c */ /* 0x000fe40003f44270 */
[----:B------:R-:W-:Y:S02]  /*88f0*/  ISETP.GT.AND P1, PT, R2, 0x30, PT ;  /* 0x000000300200780c */ /* 0x000fe40003f24270 */
[----:B------:R-:W-:Y:S02]  /*8900*/  FSEL R52, R52, -INF , P0 ;  /* 0xff80000034347808 */ /* 0x000fe40000000000 */
[----:B------:R-:W-:Y:S02]  /*8910*/  ISETP.GT.AND P0, PT, R2, 0x31, PT ;  /* 0x000000310200780c */ /* 0x000fe40003f04270 */
[----:B------:R-:W-:Y:S02]  /*8920*/  FSEL R53, R53, -INF , P2 ;  /* 0xff80000035357808 */ /* 0x000fe40001000000 */
[----:B------:R-:W-:Y:S02]  /*8930*/  FSEL R54, R54, -INF , P1 ;  /* 0xff80000036367808 */ /* 0x000fe40000800000 */
[----:B------:R-:W-:Y:S02]  /*8940*/  FSEL R55, R55, -INF , P0 ;  /* 0xff80000037377808 */ /* 0x000fe40000000000 */
[----:B------:R-:W-:Y:S02]  /*8950*/  FMNMX.FTZ R4, R32, R4, !PT ;  /* 0x0000000420047209 */ /* 0x000fe40007810000 */
[C---:B------:R-:W-:Y:S02]  /*8960*/  ISETP.GT.AND P0, PT, R0.reuse, RZ, PT ;  /* 0x000000ff0000720c */ /* 0x040fe40003f04270 */
[----:B------:R-:W-:Y:S02]  /*8970*/  ISETP.GT.AND P2, PT, R0, 0x1, PT ;  /* 0x000000010000780c */ /* 0x000fe40003f44270 */
[----:B------:R-:W-:Y:S02]  /*8980*/  ISETP.GT.AND P1, PT, R182, RZ, PT ;  /* 0x000000ffb600720c */ /* 0x000fe40003f24270 */
[----:B------:R-:W-:Y:S02]  /*8990*/  FSEL R16, R8, -INF , P0 ;  /* 0xff80000008107808 */ /* 0x000fe40000000000 */
[----:B------:R-:W-:Y:S02]  /*89a0*/  FSEL R17, R9, -INF , P2 ;  /* 0xff80000009117808 */ /* 0x000fe40001000000 */
[----:B------:R-:W-:Y:S02]  /*89b0*/  FSEL R10, R10, -INF , P1 ;  /* 0xff8000000a0a7808 */ /* 0x000fe40000800000 */
[----:B------:R-:W-:Y:S02]  /*89c0*/  ISETP.GT.AND P0, PT, R182, 0x1, PT ;  /* 0x00000001b600780c */ /* 0x000fe40003f04270 */
[C---:B------:R-:W-:Y:S02]  /*89d0*/  ISETP.GT.AND P2, PT, R3.reuse, 0x38, PT ;  /* 0x000000380300780c */ /* 0x040fe40003f44270 */
        /* <DEDUP_REMOVED lines=22> */
[----:B------:R-:W-:Y:S01]  /*8b40*/  ISETP.GT.AND P0, PT, R0, 0x8, PT ;  /* 0x000000080000780c */ /* 0x000fe20003f04270 */
[----:B------:R-:W1:Y:S01]  /*8b50*/  SHFL.BFLY PT, R4, R186, 0x2, 0x1f ;  /* 0x0c401f00ba047f89 */ /* 0x000e6200000e0000 */
[----:B------:R-:W-:Y:S02]  /*8b60*/  FMNMX.FTZ R2, R23, R2, !PT ;  /* 0x0000000217027209 */ /* 0x000fe40007810000 */
[----:B------:R-:W-:Y:S02]  /*8b70*/  FSEL R67, R67, -INF , P2 ;  /* 0xff80000043437808 */ /* 0x000fe40001000000 */
[----:B------:R-:W-:Y:S02]  /*8b80*/  FMNMX.FTZ R2, R34, R2, !PT ;  /* 0x0000000222027209 */ /* 0x000fe40007810000 */
[----:B------:R-:W-:Y:S02]  /*8b90*/  ISETP.GT.AND P2, PT, R0, 0x9, PT ;  /* 0x000000090000780c */ /* 0x000fe40003f44270 */
[----:B------:R-:W-:Y:S02]  /*8ba0*/  FSEL R12, R12, -INF , P0 ;  /* 0xff8000000c0c7808 */ /* 0x000fe40000000000 */
[----:B------:R-:W-:Y:S02]  /*8bb0*/  ISETP.GT.AND P0, PT, R182, 0x9, PT ;  /* 0x00000009b600780c */ /* 0x000fe40003f04270 */
[----:B------:R-:W-:Y:S02]  /*8bc0*/  FMNMX.FTZ R2, R35, R2, !PT ;  /* 0x0000000223027209 */ /* 0x000fe40007810000 */
[----:B------:R-:W-:Y:S02]  /*8bd0*/  FMNMX.FTZ R3, R17, R3, !PT ;  /* 0x0000000311037209 */ /* 0x000fe40007810000 */
[----:B------:R-:W-:Y:S02]  /*8be0*/  FMNMX.FTZ R2, R38, R2, !PT ;  /* 0x0000000226027209 */ /* 0x000fe40007810000 */
[----:B------:R-:W-:Y:S02]  /*8bf0*/  FSEL R13, R13, -INF , P2 ;  /* 0xff8000000d0d7808 */ /* 0x000fe40001000000 */
[----:B------:R-:W-:Y:S02]  /*8c00*/  FSEL R15, R15, -INF , P0 ;  /* 0xff8000000f0f7808 */ /* 0x000fe40000000000 */
[----:B------:R-:W-:Y:S02]  /*8c10*/  ISETP.GT.AND P0, PT, R0, 0x10, PT ;  /* 0x000000100000780c */ /* 0x000fe40003f04270 */
        /* <DEDUP_REMOVED lines=8> */
[----:B------:R-:W-:Y:S02]  /*8ca0*/  FMNMX.FTZ R3, R24, R3, !PT ;  /* 0x0000000318037209 */ /* 0x000fe40007810000 */
        /* <DEDUP_REMOVED lines=9> */
[----:B------:R-:W-:Y:S02]  /*8d40*/  ISETP.GT.AND P2, PT, R0, 0x19, PT ;  /* 0x000000190000780c */ /* 0x000fe40003f44270 */
[----:B------:R-:W-:Y:S02]  /*8d50*/  FSEL R222, R26, -INF , P1 ;  /* 0xff8000001ade7808 */ /* 0x000fe40000800000 */
[----:B------:R-:W-:Y:S02]  /*8d60*/  FSEL R223, R31, -INF , P0 ;  /* 0xff8000001fdf7808 */ /* 0x000fe40000000000 */
[----:B------:R-:W-:Y:S02]  /*8d70*/  FMNMX.FTZ R2, R54, R2, !PT ;  /* 0x0000000236027209 */ /* 0x000fe40007810000 */
[----:B------:R-:W-:Y:S02]  /*8d80*/  ISETP.GT.AND P1, PT, R182, 0x18, PT ;  /* 0x00000018b600780c */ /* 0x000fe40003f24270 */
[----:B------:R-:W-:Y:S02]  /*8d90*/  FSEL R29, R29, -INF , P2 ;  /* 0xff8000001d1d7808 */ /* 0x000fe40001000000 */
[----:B------:R-:W-:Y:S02]  /*8da0*/  ISETP.GT.AND P0, PT, R0, 0x20, PT ;  /* 0x000000200000780c */ /* 0x000fe40003f04270 */
[----:B-1----:R-:W-:Y:S02]  /*8db0*/  FMNMX.FTZ R186, R4, R186, !PT ;  /* 0x000000ba04ba7209 */ /* 0x002fe40007810000 */
[----:B------:R-:W-:Y:S02]  /*8dc0*/  FMNMX.FTZ R4, R10, R188, !PT ;  /* 0x000000bc0a047209 */ /* 0x000fe40007810000 */
[----:B------:R-:W-:Y:S01]  /*8dd0*/  FMNMX.FTZ R3, R28, R3, !PT ;  /* 0x000000031c037209 */ /* 0x000fe20007810000 */
[----:B------:R-:W-:Y:S01]  /*8de0*/  SHFL.BFLY PT, R6, R186, 0x1, 0x1f ;  /* 0x0c201f00ba067f89 */ /* 0x000fe200000e0000 */
[----:B------:R-:W-:Y:S02]  /*8df0*/  FSEL R224, R30, -INF , P1 ;  /* 0xff8000001ee07808 */ /* 0x000fe40000800000 */
[----:B------:R-:W-:Y:S02]  /*8e00*/  ISETP.GT.AND P1, PT, R182, 0x20, PT ;  /* 0x00000020b600780c */ /* 0x000fe40003f24270 */
[----:B------:R-:W-:Y:S02]  /*8e10*/  FSEL R40, R40, -INF , P0 ;  /* 0xff80000028287808 */ /* 0x000fe40000000000 */
[----:B------:R-:W-:Y:S02]  /*8e20*/  FMNMX.FTZ R2, R55, R2, !PT ;  /* 0x0000000237027209 */ /* 0x000fe40007810000 */
[----:B------:R-:W-:Y:S02]  /*8e30*/  ISETP.GT.AND P2, PT, R0, 0x21, PT ;  /* 0x000000210000780c */ /* 0x000fe40003f44270 */
[----:B------:R-:W-:Y:S02]  /*8e40*/  FMNMX.FTZ R4, R11, R4, !PT ;  /* 0x000000040b047209 */ /* 0x000fe40007810000 */
[----:B------:R-:W-:Y:S02]  /*8e50*/  FMNMX.FTZ R3, R29, R3, !PT ;  /* 0x000000031d037209 */ /* 0x000fe40007810000 */
        /* <DEDUP_REMOVED lines=12> */
[----:B------:R-:W1:Y:S01]  /*8f20*/  SHFL.BFLY PT, R4, R185, 0x2, 0x1f ;  /* 0x0c401f00b9047f89 */ /* 0x000e6200000e0000 */
[----:B------:R-:W-:Y:S02]  /*8f30*/  ISETP.GT.AND P0, PT, R0, 0x29, PT ;  /* 0x000000290000780c */ /* 0x000fe40003f04270 */
[----:B------:R-:W-:Y:S02]  /*8f40*/  FSEL R56, R56, -INF , P2 ;  /* 0xff80000038387808 */ /* 0x000fe40001000000 */
[C---:B------:R-:W-:Y:S02]  /*8f50*/  ISETP.GT.AND P1, PT, R0.reuse, 0x31, PT ;  /* 0x000000310000780c */ /* 0x040fe40003f24270 */
[----:B------:R-:W-:Y:S02]  /*8f60*/  FSEL R45, R45, -INF , P0 ;  /* 0xff8000002d2d7808 */ /* 0x000fe40000000000 */
[C---:B------:R-:W-:Y:S02]  /*8f70*/  ISETP.GT.AND P0, PT, R0.reuse, 0x38, PT ;  /* 0x000000380000780c */ /* 0x040fe40003f04270 */
        /* <DEDUP_REMOVED lines=13> */
[----:B-1----:R-:W-:Y:S01]  /*9050*/  FMNMX.FTZ R185, R185, R4, !PT ;  /* 0x00000004b9b97209 */ /* 0x002fe20007810000 */
[----:B------:R-:W1:Y:S01]  /*9060*/  SHFL.BFLY PT, R3, R184, 0x2, 0x1f ;  /* 0x0c401f00b8037f89 */ /* 0x000e6200000e0000 */
[----:B------:R-:W-:Y:S02]  /*9070*/  FMNMX.FTZ R186, R186, R6, !PT ;  /* 0x00000006baba7209 */ /* 0x000fe40007810000 */
[----:B------:R-:W-:Y:S02]  /*9080*/  FMNMX.FTZ R2, R224, R2, !PT ;  /* 0x00000002e0027209 */ /* 0x000fe40007810000 */
[C---:B------:R-:W-:Y:S01]  /*9090*/  FSETP.NEU.FTZ.AND P2, PT, R186.reuse, -INF , PT ;  /* 0xff800000ba00780b */ /* 0x040fe20003f5d000 */
[----:B------:R-:W-:Y:S01]  /*90a0*/  FMUL.FTZ R8, R186, c[0x0][0x2d0] ;  /* 0x0000b400ba087a20 */ /* 0x000fe20000410000 */
[----:B------:R-:W-:Y:S01]  /*90b0*/  FMNMX.FTZ R2, R223, R2, !PT ;  /* 0x00000002df027209 */ /* 0x000fe20007810000 */
[----:B------:R-:W2:Y:S01]  /*90c0*/  SHFL.BFLY PT, R4, R185, 0x1, 0x1f ;  /* 0x0c201f00b9047f89 */ /* 0x000ea200000e0000 */
[----:B------:R-:W-:Y:S02]  /*90d0*/  ISETP.GT.AND P1, PT, R182, 0x28, PT ;  /* 0x00000028b600780c */ /* 0x000fe40003f24270 */
[----:B------:R-:W-:Y:S02]  /*90e0*/  FSEL R8, R8, RZ, P2 ;  /* 0x000000ff08087208 */ /* 0x000fe40001000000 */
[----:B------:R-:W-:Y:S02]  /*90f0*/  FMNMX.FTZ R0, R221, R2, !PT ;  /* 0x00000002dd007209 */ /* 0x000fe40007810000 */
[----:B------:R-:W-:Y:S01]  /*9100*/  FSEL R219, R46, -INF , P1 ;  /* 0xff8000002edb7808 */ /* 0x000fe20000800000 */
[--C-:B------:R-:W-:Y:S01]  /*9110*/  FFMA.FTZ R9, R183, c[0x0][0x2d0], -R8.reuse ;  /* 0x0000b400b7097a23 */ /* 0x100fe20000010808 */
[----:B------:R-:W-:Y:S01]  /*9120*/  FMNMX.FTZ R0, R220, R0, !PT ;  /* 0x00000000dc007209 */ /* 0x000fe20007810000 */
[--C-:B------:R-:W-:Y:S01]  /*9130*/  FFMA.FTZ R30, R20, c[0x0][0x2d0], -R8.reuse ;  /* 0x0000b400141e7a23 */ /* 0x100fe20000010808 */
[C---:B------:R-:W-:Y:S01]  /*9140*/  ISETP.GT.AND P1, PT, R182.reuse, 0x30, PT ;  /* 0x00000030b600780c */ /* 0x040fe20003f24270 */
[--C-:B------:R-:W-:Y:S01]  /*9150*/  FFMA.FTZ R235, R21, c[0x0][0x2d0], -R8.reuse ;  /* 0x0000b40015eb7a23 */ /* 0x100fe20000010808 */
[----:B------:R-:W-:Y:S01]  /*9160*/  FMNMX.FTZ R2, R219, R0, !PT ;  /* 0x00000000db027209 */ /* 0x000fe20007810000 */
[--C-:B------:R-:W-:Y:S01]  /*9170*/  FFMA.FTZ R0, R189, c[0x0][0x2d0], -R8.reuse ;  /* 0x0000b400bd007a23 */ /* 0x100fe20000010808 */
[----:B------:R-:W-:Y:S01]  /*9180*/  ISETP.GT.AND P0, PT, R182, 0x29, PT ;  /* 0x00000029b600780c */ /* 0x000fe20003f04270 */
[----:B------:R-:W-:Y:S01]  /*9190*/  MUFU.EX2 R9, R9 ;  /* 0x0000000900097308 */ /* 0x000fe20000000800 */
[----:B-1----:R-:W-:Y:S01]  /*91a0*/  FMNMX.FTZ R184, R184, R3, !PT ;  /* 0x00000003b8b87209 */ /* 0x002fe20007810000 */
[--C-:B------:R-:W-:Y:S01]  /*91b0*/  FFMA.FTZ R3, R191, c[0x0][0x2d0], -R8.reuse ;  /* 0x0000b400bf037a23 */ /* 0x100fe20000010808 */
[----:B------:R-:W-:Y:S01]  /*91c0*/  FSEL R216, R58, -INF , P1 ;  /* 0xff8000003ad87808 */ /* 0x000fe20000800000 */
[--C-:B------:R-:W-:Y:S01]  /*91d0*/  FFMA.FTZ R58, R37, c[0x0][0x2d0], -R8.reuse ;  /* 0x0000b400253a7a23 */ /* 0x100fe20000010808 */
[----:B------:R-:W-:Y:S01]  /*91e0*/  ISETP.GT.AND P1, PT, R182, 0x38, PT ;  /* 0x00000038b600780c */ /* 0x000fe20003f24270 */
[--C-:B------:R-:W-:Y:S01]  /*91f0*/  FFMA.FTZ R189, R49, c[0x0][0x2d0], -R8.reuse ;  /* 0x0000b40031bd7a23 */ /* 0x100fe20000010808 */
[----:B------:R-:W-:Y:S01]  /*9200*/  FSEL R218, R47, -INF , P0 ;  /* 0xff8000002fda7808 */ /* 0x000fe20000000000 */
[--C-:B------:R-:W-:Y:S01]  /*9210*/  FFMA.FTZ R46, R33, c[0x0][0x2d0], -R8.reuse ;  /* 0x0000b400212e7a23 */ /* 0x100fe20000010808 */
[----:B--2---:R-:W-:Y:S01]  /*9220*/  FMNMX.FTZ R185, R185, R4, !PT ;  /* 0x00000004b9b97209 */ /* 0x004fe20007810000 */
[----:B------:R1:W-:Y:S01]  /*9230*/  MUFU.EX2 R242, R3 ;  /* 0x0000000300f27308 */ /* 0x0003e20000000800 */
[----:B------:R-:W-:Y:S01]  /*9240*/  FSEL R214, R62, -INF , P1 ;  /* 0xff8000003ed67808 */ /* 0x000fe20000800000 */
[----:B------:R-:W2:Y:S01]  /*9250*/  SHFL.BFLY PT, R4, R184, 0x1, 0x1f ;  /* 0x0c201f00b8047f89 */ /* 0x000ea200000e0000 */
[C---:B------:R-:W-:Y:S01]  /*9260*/  FSETP.NEU.FTZ.AND P1, PT, R185.reuse, -INF , PT ;  /* 0xff800000b900780b */ /* 0x040fe20003f3d000 */
[----:B------:R-:W-:Y:S01]  /*9270*/  FMUL.FTZ R6, R185, c[0x0][0x2d0] ;  /* 0x0000b400b9067a20 */ /* 0x000fe20000410000 */
[----:B------:R-:W-:Y:S01]  /*9280*/  FMNMX.FTZ R2, R218, R2, !PT ;  /* 0x00000002da027209 */ /* 0x000fe20007810000 */
[--C-:B------:R-:W-:Y:S01]  /*9290*/  FFMA.FTZ R47, R36, c[0x0][0x2d0], -R8.reuse ;  /* 0x0000b400242f7a23 */ /* 0x100fe20000010808 */
[----:B------:R-:W-:Y:S01]  /*92a0*/  ISETP.GT.AND P0, PT, R182, 0x31, PT ;  /* 0x00000031b600780c */ /* 0x000fe20003f04270 */
[--C-:B------:R-:W-:Y:S01]  /*92b0*/  FFMA.FTZ R31, R32, c[0x0][0x2d0], -R8.reuse ;  /* 0x0000b400201f7a23 */ /* 0x100fe20000010808 */
[----:B------:R-:W-:Y:S01]  /*92c0*/  FSEL R6, R6, RZ, P1 ;  /* 0x000000ff06067208 */ /* 0x000fe20000800000 */
[----:B------:R3:W-:Y:S01]  /*92d0*/  MUFU.EX2 R217, R0 ;  /* 0x0000000000d97308 */ /* 0x0007e20000000800 */
[----:B------:R-:W-:Y:S01]  /*92e0*/  FSEL R215, R59, -INF , P0 ;  /* 0xff8000003bd77808 */ /* 0x000fe20000000000 */
[----:B------:R-:W-:Y:S01]  /*92f0*/  FFMA.FTZ R59, R53, c[0x0][0x2d0], -R8 ;  /* 0x0000b400353b7a23 */ /* 0x000fe20000010808 */
[----:B------:R-:W-:Y:S01]  /*9300*/  FMNMX.FTZ R2, R216, R2, !PT ;  /* 0x00000002d8027209 */ /* 0x000fe20007810000 */
[--C-:B------:R-:W-:Y:S01]  /*9310*/  FFMA.FTZ R232, R22, c[0x0][0x2d0], -R6.reuse ;  /* 0x0000b40016e87a23 */ /* 0x100fe20000010806 */
[----:B------:R-:W-:Y:S01]  /*9320*/  ISETP.GT.AND P0, PT, R182, 0x39, PT ;  /* 0x00000039b600780c */ /* 0x000fe20003f04270 */
[--C-:B------:R-:W-:Y:S01]  /*9330*/  FFMA.FTZ R231, R23, c[0x0][0x2d0], -R6.reuse ;  /* 0x0000b40017e77a23 */ /* 0x100fe20000010806 */
[----:B------:R-:W-:Y:S01]  /*9340*/  FMNMX.FTZ R2, R215, R2, !PT ;  /* 0x00000002d7027209 */ /* 0x000fe20007810000 */
[--C-:B------:R-:W-:Y:S01]  /*9350*/  FFMA.FTZ R230, R34, c[0x0][0x2d0], -R6.reuse ;  /* 0x0000b40022e67a23 */ /* 0x100fe20000010806 */
[----:B------:R-:W-:Y:S01]  /*9360*/  FSEL R183, R63, -INF , P0 ;  /* 0xff8000003fb77808 */ /* 0x000fe20000000000 */
[--C-:B------:R-:W-:Y:S02]  /*9370*/  FFMA.FTZ R228, R35, c[0x0][0x2d0], -R6.reuse ;  /* 0x0000b40023e47a23 */ /* 0x100fe40000010806 */
[--C-:B------:R-:W-:Y:S02]  /*9380*/  FFMA.FTZ R38, R38, c[0x0][0x2d0], -R6.reuse ;  /* 0x0000b40026267a23 */ /* 0x100fe40000010806 */
[--C-:B-1----:R-:W-:Y:S02]  /*9390*/  FFMA.FTZ R3, R190, c[0x0][0x2d0], -R6.reuse ;  /* 0x0000b400be037a23 */ /* 0x102fe40000010806 */
[--C-:B------:R-:W-:Y:S01]  /*93a0*/  FFMA.FTZ R39, R39, c[0x0][0x2d0], -R6.reuse ;  /* 0x0000b40027277a23 */ /* 0x100fe20000010806 */
[----:B--2---:R-:W-:Y:S01]  /*93b0*/  FMNMX.FTZ R184, R184, R4, !PT ;  /* 0x00000004b8b87209 */ /* 0x004fe20007810000 */
[----:B------:R1:W-:Y:S01]  /*93c0*/  MUFU.EX2 R211, R3 ;  /* 0x0000000300d37308 */ /* 0x0003e20000000800 */
[--C-:B------:R-:W-:Y:S01]  /*93d0*/  FFMA.FTZ R42, R50, c[0x0][0x2d0], -R6.reuse ;  /* 0x0000b400322a7a23 */ /* 0x100fe20000010806 */
[----:B------:R-:W-:Y:S01]  /*93e0*/  FSEL R4, R185, RZ, P1 ;  /* 0x000000ffb9047208 */ /* 0x000fe20000800000 */
[--C-:B------:R-:W-:Y:S01]  /*93f0*/  FFMA.FTZ R43, R51, c[0x0][0x2d0], -R6.reuse ;  /* 0x0000b400332b7a23 */ /* 0x100fe20000010806 */
[----:B------:R-:W-:Y:S01]  /*9400*/  FSETP.NEU.FTZ.AND P0, PT, R184, -INF , PT ;  /* 0xff800000b800780b */ /* 0x000fe20003f1d000 */
[----:B------:R-:W-:Y:S01]  /*9410*/  FFMA.FTZ R54, R54, c[0x0][0x2d0], -R6 ;  /* 0x0000b40036367a23 */ /* 0x000fe20000010806 */
[----:B---3--:R-:W-:Y:S01]  /*9420*/  FMNMX.FTZ R0, R214, R2, !PT ;  /* 0x00000002d6007209 */ /* 0x008fe20007810000 */
[----:B------:R-:W-:Y:S02]  /*9430*/  FFMA.FTZ R2, R7, c[0x0][0x2d0], -R8 ;  /* 0x0000b40007027a23 */ /* 0x000fe40000010808 */
[--C-:B------:R-:W-:Y:S01]  /*9440*/  FFMA.FTZ R55, R55, c[0x0][0x2d0], -R6.reuse ;  /* 0x0000b40037377a23 */ /* 0x100fe20000010806 */
[----:B------:R-:W-:Y:S01]  /*9450*/  FMNMX.FTZ R0, R183, R0, !PT ;  /* 0x00000000b7007209 */ /* 0x000fe20007810000 */
[----:B------:R2:W-:Y:S01]  /*9460*/  MUFU.EX2 R241, R2 ;  /* 0x0000000200f17308 */ /* 0x0005e20000000800 */
[--C-:B------:R-:W-:Y:S02]  /*9470*/  FFMA.FTZ R66, R66, c[0x0][0x2d0], -R6.reuse ;  /* 0x0000b40042427a23 */ /* 0x100fe40000010806 */
[----:B------:R-:W-:Y:S02]  /*9480*/  FFMA.FTZ R67, R67, c[0x0][0x2d0], -R6 ;  /* 0x0000b40043437a23 */ /* 0x000fe40000010806 */
[----:B------:R-:W-:Y:S02]  /*9490*/  FMUL.FTZ R7, R184, c[0x0][0x2d0] ;  /* 0x0000b400b8077a20 */ /* 0x000fe40000410000 */
[--C-:B------:R-:W-:Y:S02]  /*94a0*/  FFMA.FTZ R63, R48, c[0x0][0x2d0], -R8.reuse ;  /* 0x0000b400303f7a23 */ /* 0x100fe40000010808 */
[----:B------:R-:W-:Y:S01]  /*94b0*/  FFMA.FTZ R62, R52, c[0x0][0x2d0], -R8 ;  /* 0x0000b400343e7a23 */ /* 0x000fe20000010808 */
[----:B------:R-:W-:Y:S01]  /*94c0*/  FSEL R7, R7, RZ, P0 ;  /* 0x000000ff07077208 */ /* 0x000fe20000000000 */
[----:B------:R-:W-:Y:S02]  /*94d0*/  IMAD.MOV.U32 R34, RZ, RZ, R189 ;  /* 0x000000ffff227224 */ /* 0x000fe400078e00bd */
[--C-:B-1----:R-:W-:Y:S02]  /*94e0*/  FFMA.FTZ R3, R208, c[0x0][0x2d0], -R6.reuse ;  /* 0x0000b400d0037a23 */ /* 0x102fe40000010806 */
[--C-:B------:R-:W-:Y:S02]  /*94f0*/  FFMA.FTZ R229, R25, c[0x0][0x2d0], -R7.reuse ;  /* 0x0000b40019e57a23 */ /* 0x100fe40000010807 */
[----:B------:R1:W3:Y:S01]  /*9500*/  MUFU.EX2 R213, R3 ;  /* 0x0000000300d57308 */ /* 0x0002e20000000800 */
[--C-:B------:R-:W-:Y:S02]  /*9510*/  FFMA.FTZ R41, R41, c[0x0][0x2d0], -R7.reuse ;  /* 0x0000b40029297a23 */ /* 0x100fe40000010807 */
[--C-:B------:R-:W-:Y:S02]  /*9520*/  FFMA.FTZ R40, R40, c[0x0][0x2d0], -R7.reuse ;  /* 0x0000b40028287a23 */ /* 0x100fe40000010807 */
[--C-:B------:R-:W-:Y:S01]  /*9530*/  FFMA.FTZ R244, R56, c[0x0][0x2d0], -R7.reuse ;  /* 0x0000b40038f47a23 */ /* 0x100fe20000010807 */
[----:B--2---:R-:W2:Y:S01]  /*9540*/  SHFL.BFLY PT, R2, R0, 0x2, 0x1f ;  /* 0x0c401f0000027f89 */ /* 0x004ea200000e0000 */
[--C-:B------:R-:W-:Y:S02]  /*9550*/  FFMA.FTZ R243, R57, c[0x0][0x2d0], -R7.reuse ;  /* 0x0000b40039f37a23 */ /* 0x100fe40000010807 */
[--C-:B------:R-:W-:Y:S01]  /*9560*/  FFMA.FTZ R227, R29, c[0x0][0x2d0], -R7.reuse ;  /* 0x0000b4001de37a23 */ /* 0x100fe20000010807 */
[----:B------:R-:W-:Y:S01]  /*9570*/  MUFU.EX2 R229, R229 ;  /* 0x000000e500e57308 */ /* 0x000fe20000000800 */
[--C-:B------:R-:W-:Y:S02]  /*9580*/  FFMA.FTZ R44, R44, c[0x0][0x2d0], -R7.reuse ;  /* 0x0000b4002c2c7a23 */ /* 0x100fe40000010807 */
[--C-:B------:R-:W-:Y:S02]  /*9590*/  FFMA.FTZ R45, R45, c[0x0][0x2d0], -R7.reuse ;  /* 0x0000b4002d2d7a23 */ /* 0x100fe40000010807 */
[----:B-1----:R-:W-:Y:S01]  /*95a0*/  FFMA.FTZ R3, R19, c[0x0][0x2d0], -R6 ;  /* 0x0000b40013037a23 */ /* 0x002fe20000010806 */
[----:B---3--:R-:W-:Y:S01]  /*95b0*/  F2FP.BF16.PACK_AB R189, R213, R211 ;  /* 0x000000d3d5bd723e */ /* 0x008fe200000010ff */
[----:B------:R-:W-:Y:S03]  /*95c0*/  FFMA.FTZ R19, R65, c[0x0][0x2d0], -R8 ;  /* 0x0000b40041137a23 */ /* 0x000fe60000010808 */
[----:B------:R1:W-:Y:S01]  /*95d0*/  MUFU.EX2 R209, R3 ;  /* 0x0000000300d17308 */ /* 0x0003e20000000800 */
[----:B--2---:R-:W-:Y:S01]  /*95e0*/  FMNMX.FTZ R0, R0, R2, !PT ;  /* 0x0000000200007209 */ /* 0x004fe20007810000 */
[----:B------:R-:W-:Y:S02]  /*95f0*/  FFMA.FTZ R2, R18, c[0x0][0x2d0], -R6 ;  /* 0x0000b40012027a23 */ /* 0x000fe40000010806 */
[----:B------:R-:W2:Y:S01]  /*9600*/  LDL.LU R6, [R1+0xc] ;  /* 0x00000c0001067983 */ /* 0x000ea20000300800 */
[----:B------:R-:W-:Y:S05]  /*9610*/  FFMA.FTZ R18, R64, c[0x0][0x2d0], -R8 ;  /* 0x0000b40040127a23 */ /* 0x000fea0000010808 */
[----:B------:R3:W4:Y:S01]  /*9620*/  MUFU.EX2 R226, R2 ;  /* 0x0000000200e27308 */ /* 0x0007220000000800 */
[--C-:B-1----:R-:W-:Y:S09]  /*9630*/  FFMA.FTZ R3, R16, c[0x0][0x2d0], -R7.reuse ;  /* 0x0000b40010037a23 */ /* 0x102ff20000010807 */
[----:B------:R1:W-:Y:S01]  /*9640*/  MUFU.EX2 R210, R3 ;  /* 0x0000000300d27308 */ /* 0x0003e20000000800 */
[----:B---3--:R-:W3:Y:S01]  /*9650*/  SHFL.BFLY PT, R2, R0, 0x1, 0x1f ;  /* 0x0c201f0000027f89 */ /* 0x008ee200000e0000 */
[--C-:B-1----:R-:W-:Y:S08]  /*9660*/  FFMA.FTZ R3, R17, c[0x0][0x2d0], -R7.reuse ;  /* 0x0000b40011037a23 */ /* 0x102ff00000010807 */
[----:B------:R1:W-:Y:S01]  /*9670*/  MUFU.EX2 R212, R3 ;  /* 0x0000000300d47308 */ /* 0x0003e20000000800 */
[----:B---3--:R-:W-:Y:S01]  /*9680*/  FMNMX.FTZ R182, R2, R0, !PT ;  /* 0x0000000002b67209 */ /* 0x008fe20007810000 */
[--C-:B------:R-:W-:Y:S01]  /*9690*/  FFMA.FTZ R0, R12, c[0x0][0x2d0], -R7.reuse ;  /* 0x0000b4000c007a23 */ /* 0x100fe20000010807 */
[----:B----4-:R-:W-:Y:S01]  /*96a0*/  MOV R12, R226 ;  /* 0x000000e2000c7202 */ /* 0x010fe20000000f00 */
[----:B------:R-:W-:Y:S02]  /*96b0*/  FFMA.FTZ R2, R13, c[0x0][0x2d0], -R7 ;  /* 0x0000b4000d027a23 */ /* 0x000fe40000010807 */
[----:B------:R-:W-:Y:S02]  /*96c0*/  FMUL.FTZ R208, R182, c[0x0][0x2d0] ;  /* 0x0000b400b6d07a20 */ /* 0x000fe40000410000 */
[----:B------:R-:W-:Y:S02]  /*96d0*/  IMAD.MOV.U32 R13, RZ, RZ, R241 ;  /* 0x000000ffff0d7224 */ /* 0x000fe400078e00f1 */
[----:B------:R3:W-:Y:S01]  /*96e0*/  MUFU.EX2 R191, R0 ;  /* 0x0000000000bf7308 */ /* 0x0007e20000000800 */
[--C-:B------:R-:W-:Y:S02]  /*96f0*/  FFMA.FTZ R241, R61, c[0x0][0x2d0], -R7.reuse ;  /* 0x0000b4003df17a23 */ /* 0x100fe40000010807 */
[----:B------:R-:W-:Y:S07]  /*9700*/  FFMA.FTZ R226, R28, c[0x0][0x2d0], -R7 ;  /* 0x0000b4001ce27a23 */ /* 0x000fee0000010807 */
[----:B------:R4:W-:Y:S01]  /*9710*/  MUFU.EX2 R190, R2 ;  /* 0x0000000200be7308 */ /* 0x0009e20000000800 */
[----:B-1----:R-:W-:Y:S02]  /*9720*/  FSEL R3, R184, RZ, P0 ;  /* 0x000000ffb8037208 */ /* 0x002fe40000000000 */
[----:B------:R-:W-:Y:S02]  /*9730*/  PLOP3.LUT P0, PT, PT, PT, UP0, 0x80, 0x0 ;  /* 0x000000000000781c */ /* 0x000fe40003f0f008 */
[----:B---3--:R-:W-:Y:S02]  /*9740*/  FSEL R0, R186, RZ, P2 ;  /* 0x000000ffba007208 */ /* 0x008fe40001000000 */
[----:B------:R-:W-:Y:S03]  /*9750*/  FSETP.NEU.FTZ.AND P2, PT, R182, -INF , PT ;  /* 0xff800000b600780b */ /* 0x000fe60003f5d000 */
[----:B------:R-:W-:Y:S01]  /*9760*/  FADD.FTZ R0, -R0, R180 ;  /* 0x000000b400007221 */ /* 0x000fe20000010100 */
[----:B------:R-:W-:Y:S03]  /*9770*/  FSEL R208, R208, RZ, P2 ;  /* 0x000000ffd0d07208 */ /* 0x000fe60001000000 */
[----:B------:R-:W-:Y:S02]  /*9780*/  FMUL.FTZ R0, R0, c[0x0][0x2d0] ;  /* 0x0000b40000007a20 */ /* 0x000fe40000410000 */
[--C-:B----4-:R-:W-:Y:S02]  /*9790*/  FFMA.FTZ R2, R10, c[0x0][0x2d0], -R208.reuse ;  /* 0x0000b4000a027a23 */ /* 0x110fe400000108d0 */
[----:B------:R-:W-:Y:S02]  /*97a0*/  IMAD.MOV.U32 R10, RZ, RZ, R209 ;  /* 0x000000ffff0a7224 */ /* 0x000fe400078e00d1 */
[----:B------:R1:W-:Y:S01]  /*97b0*/  MUFU.EX2 R209, R2 ;  /* 0x0000000200d17308 */ /* 0x0003e20000000800 */
[--C-:B------:R-:W-:Y:S02]  /*97c0*/  FFMA.FTZ R5, R14, c[0x0][0x2d0], -R208.reuse ;  /* 0x0000b4000e057a23 */ /* 0x100fe400000108d0 */
[--C-:B------:R-:W-:Y:S07]  /*97d0*/  FFMA.FTZ R214, R214, c[0x0][0x2d0], -R208.reuse ;  /* 0x0000b400d6d67a23 */ /* 0x100fee00000108d0 */
[----:B------:R3:W-:Y:S01]  /*97e0*/  MUFU.EX2 R233, R5 ;  /* 0x0000000500e97308 */ /* 0x0007e20000000800 */
[----:B-1----:R-:W-:Y:S09]  /*97f0*/  FFMA.FTZ R2, R11, c[0x0][0x2d0], -R208 ;  /* 0x0000b4000b027a23 */ /* 0x002ff200000108d0 */
[----:B------:R1:W-:Y:S01]  /*9800*/  MUFU.EX2 R234, R2 ;  /* 0x0000000200ea7308 */ /* 0x0003e20000000800 */
[----:B---3--:R-:W-:Y:S02]  /*9810*/  FADD.FTZ R5, -R4, R181 ;  /* 0x000000b504057221 */ /* 0x008fe40000010100 */
[----:B------:R-:W-:Y:S02]  /*9820*/  FADD.FTZ R4, -R3, R187 ;  /* 0x000000bb03047221 */ /* 0x000fe40000010100 */
[----:B------:R-:W-:Y:S02]  /*9830*/  FFMA.FTZ R187, R24, c[0x0][0x2d0], -R7 ;  /* 0x0000b40018bb7a23 */ /* 0x000fe40000010807 */
[----:B------:R-:W3:Y:S01]  /*9840*/  LDSM.16.MT88.4 R24, [R237+0x100] ;  /* 0x00010000ed18783b */ /* 0x000ee20000004200 */
[----:B-1----:R-:W-:Y:S05]  /*9850*/  FSEL R2, R182, RZ, P2 ;  /* 0x000000ffb6027208 */ /* 0x002fea0001000000 */
[----:B------:R-:W-:Y:S01]  /*9860*/  FADD.FTZ R3, -R2, R188 ;  /* 0x000000bc02037221 */ /* 0x000fe20000010100 */
[----:B------:R-:W-:Y:S01]  /*9870*/  F2FP.BF16.PACK_AB R188, R217, R9 ;  /* 0x00000009d9bc723e */ /* 0x000fe200000010ff */
[----:B------:R-:W-:Y:S04]  /*9880*/  FFMA.FTZ R2, R15, c[0x0][0x2d0], -R208 ;  /* 0x0000b4000f027a23 */ /* 0x000fe800000108d0 */
[----:B------:R-:W-:Y:S10]  /*9890*/  MUFU.EX2 R236, R2 ;  /* 0x0000000200ec7308 */ /* 0x000ff40000000800 */
[----:B------:R1:W4:Y:S02]  /*98a0*/  MUFU.EX2 R2, R0 ;  /* 0x0000000000027308 */ /* 0x0003240000000800 */
[----:B-1----:R-:W-:Y:S02]  /*98b0*/  FMUL.FTZ R0, R5, c[0x0][0x2d0] ;  /* 0x0000b40005007a20 */ /* 0x002fe40000410000 */
[C---:B----4-:R-:W-:Y:S01]  /*98c0*/  FMUL.FTZ R37, R2.reuse, R149 ;  /* 0x0000009502257220 */ /* 0x050fe20000410000 */
[----:B------:R-:W-:Y:S05]  /*98d0*/  MOV R149, R10 ;  /* 0x0000000a00957202 */ /* 0x000fea0000000f00 */
[----:B------:R1:W4:Y:S01]  /*98e0*/  MUFU.EX2 R181, R0 ;  /* 0x0000000000b57308 */ /* 0x0003220000000800 */
[C---:B------:R-:W-:Y:S02]  /*98f0*/  FMUL.FTZ R36, R2.reuse, R148 ;  /* 0x0000009402247220 */ /* 0x040fe40000410000 */
[C---:B------:R-:W-:Y:S02]  /*9900*/  FMUL.FTZ R52, R2.reuse, R164 ;  /* 0x000000a402347220 */ /* 0x040fe40000410000 */
[C---:B------:R-:W-:Y:S01]  /*9910*/  FMUL.FTZ R53, R2.reuse, R165 ;  /* 0x000000a502357220 */ /* 0x040fe20000410000 */
[----:B------:R-:W-:Y:S01]  /*9920*/  MOV R165, R191 ;  /* 0x000000bf00a57202 */ /* 0x000fe20000000f00 */
[----:B------:R-:W-:Y:S01]  /*9930*/  IMAD.MOV.U32 R164, RZ, RZ, R190 ;  /* 0x000000ffffa47224 */ /* 0x000fe200078e00be */
[----:B------:R-:W-:Y:S01]  /*9940*/  F2FP.BF16.PACK_AB R191, R149, R12 ;  /* 0x0000000c95bf723e */ /* 0x000fe200000010ff */
[----:B------:R-:W-:Y:S01]  /*9950*/  FMUL.FTZ R5, R2, R193 ;  /* 0x000000c102057220 */ /* 0x000fe20000410000 */
[----:B------:R-:W-:Y:S01]  /*9960*/  F2FP.BF16.PACK_AB R193, R234, R209 ;  /* 0x000000d1eac1723e */ /* 0x000fe200000010ff */
[C---:B------:R-:W-:Y:S01]  /*9970*/  FMUL.FTZ R16, R2.reuse, R196 ;  /* 0x000000c402107220 */ /* 0x040fe20000410000 */
[----:B------:R-:W-:Y:S01]  /*9980*/  MOV R196, R67 ;  /* 0x0000004300c47202 */ /* 0x000fe20000000f00 */
[C---:B------:R-:W-:Y:S02]  /*9990*/  FMUL.FTZ R17, R2.reuse, R197 ;  /* 0x000000c502117220 */ /* 0x040fe40000410000 */
[C---:B------:R-:W-:Y:S01]  /*99a0*/  FMUL.FTZ R65, R2.reuse, R177 ;  /* 0x000000b102417220 */ /* 0x040fe20000410000 */
[----:B------:R-:W-:Y:S01]  /*99b0*/  MOV R177, R59 ;  /* 0x0000003b00b17202 */ /* 0x000fe20000000f00 */
[C---:B------:R-:W-:Y:S02]  /*99c0*/  FMUL.FTZ R20, R2.reuse, R132 ;  /* 0x0000008402147220 */ /* 0x040fe40000410000 */
[C---:B------:R-:W-:Y:S02]  /*99d0*/  FMUL.FTZ R21, R2.reuse, R133 ;  /* 0x0000008502157220 */ /* 0x040fe40000410000 */
[C---:B------:R-:W-:Y:S01]  /*99e0*/  FMUL.FTZ R49, R2.reuse, R161 ;  /* 0x000000a102317220 */ /* 0x040fe20000410000 */
[----:B------:R-:W-:Y:S01]  /*99f0*/  MOV R161, R30 ;  /* 0x0000001e00a17202 */ /* 0x000fe20000000f00 */
[----:B------:R-:W-:Y:S02]  /*9a00*/  FMUL.FTZ R32, R2, R144 ;  /* 0x0000009002207220 */ /* 0x000fe40000410000 */
[----:B-1----:R-:W-:Y:S02]  /*9a10*/  FMUL.FTZ R0, R4, c[0x0][0x2d0] ;  /* 0x0000b40004007a20 */ /* 0x002fe40000410000 */
[----:B------:R-:W-:Y:S01]  /*9a20*/  FMUL.FTZ R4, R2, R192 ;  /* 0x000000c002047220 */ /* 0x000fe20000410000 */
[----:B------:R-:W-:Y:S01]  /*9a30*/  F2FP.BF16.PACK_AB R192, R212, R210 ;  /* 0x000000d2d4c0723e */ /* 0x000fe200000010ff */
[----:B------:R1:W1:Y:S01]  /*9a40*/  MUFU.EX2 R180, R0 ;  /* 0x0000000000b47308 */ /* 0x0002620000000800 */
[C---:B----4-:R-:W-:Y:S02]  /*9a50*/  FMUL.FTZ R22, R181.reuse, R134 ;  /* 0x00000086b5167220 */ /* 0x050fe40000410000 */
[C---:B------:R-:W-:Y:S02]  /*9a60*/  FMUL.FTZ R23, R181.reuse, R135 ;  /* 0x00000087b5177220 */ /* 0x040fe40000410000 */
[C---:B------:R-:W-:Y:S01]  /*9a70*/  FMUL.FTZ R33, R2.reuse, R145 ;  /* 0x0000009102217220 */ /* 0x040fe20000410000 */
[----:B------:R-:W-:Y:S01]  /*9a80*/  LDSM.16.MT88.4 R132, [R239+0x100] ;  /* 0x00010000ef84783b */ /* 0x000fe20000004200 */
[C---:B------:R-:W-:Y:S01]  /*9a90*/  FMUL.FTZ R35, R181.reuse, R147 ;  /* 0x00000093b5237220 */ /* 0x040fe20000410000 */
[----:B------:R-:W-:Y:S01]  /*9aa0*/  MOV R145, R44 ;  /* 0x0000002c00917202 */ /* 0x000fe20000000f00 */
[----:B------:R-:W-:Y:S01]  /*9ab0*/  IMAD.MOV.U32 R144, RZ, RZ, R47 ;  /* 0x000000ffff907224 */ /* 0x000fe200078e002f */
[----:B------:R-:W-:Y:S01]  /*9ac0*/  MUFU.EX2 R161, R161 ;  /* 0x000000a100a17308 */ /* 0x000fe20000000800 */
[C---:B------:R-:W-:Y:S02]  /*9ad0*/  FMUL.FTZ R50, R181.reuse, R162 ;  /* 0x000000a2b5327220 */ /* 0x040fe40000410000 */
[C---:B------:R-:W-:Y:S02]  /*9ae0*/  FMUL.FTZ R48, R2.reuse, R160 ;  /* 0x000000a002307220 */ /* 0x040fe40000410000 */
[----:B------:R-:W-:Y:S02]  /*9af0*/  FMUL.FTZ R51, R181, R163 ;  /* 0x000000a3b5337220 */ /* 0x000fe40000410000 */
[C---:B------:R-:W-:Y:S02]  /*9b00*/  FMUL.FTZ R64, R2.reuse, R176 ;  /* 0x000000b002407220 */ /* 0x040fe40000410000 */
[C---:B------:R-:W-:Y:S01]  /*9b10*/  FMUL.FTZ R68, R2.reuse, R68 ;  /* 0x0000004402447220 */ /* 0x040fe20000410000 */
[----:B------:R-:W-:Y:S01]  /*9b20*/  MUFU.EX2 R162, R232 ;  /* 0x000000e800a27308 */ /* 0x000fe20000000800 */
[C---:B------:R-:W-:Y:S02]  /*9b30*/  FMUL.FTZ R69, R2.reuse, R69 ;  /* 0x0000004502457220 */ /* 0x040fe40000410000 */
[----:B------:R-:W-:Y:S02]  /*9b40*/  FMUL.FTZ R80, R2, R80 ;  /* 0x0000005002507220 */ /* 0x000fe40000410000 */
[----:B-1----:R-:W-:Y:S01]  /*9b50*/  FMUL.FTZ R0, R3, c[0x0][0x2d0] ;  /* 0x0000b40003007a20 */ /* 0x002fe20000410000 */
[----:B------:R-:W-:Y:S01]  /*9b60*/  MOV R3, R242 ;  /* 0x000000f200037202 */ /* 0x000fe20000000f00 */
[C---:B------:R-:W-:Y:S01]  /*9b70*/  FMUL.FTZ R8, R180.reuse, R200 ;  /* 0x000000c8b4087220 */ /* 0x040fe20000410000 */
[----:B------:R-:W-:Y:S01]  /*9b80*/  MOV R200, R12 ;  /* 0x0000000c00c87202 */ /* 0x000fe20000000f00 */
[C---:B------:R-:W-:Y:S01]  /*9b90*/  FMUL.FTZ R12, R180.reuse, R204 ;  /* 0x000000ccb40c7220 */ /* 0x040fe20000410000 */
[----:B------:R-:W-:Y:S01]  /*9ba0*/  F2FP.BF16.PACK_AB R190, R3, R13 ;  /* 0x0000000d03be723e */ /* 0x000fe200000010ff */
[----:B------:R-:W1:Y:S01]  /*9bb0*/  MUFU.EX2 R0, R0 ;  /* 0x0000000000007308 */ /* 0x000e620000000800 */
[----:B------:R-:W-:Y:S02]  /*9bc0*/  IMAD.MOV.U32 R204, RZ, RZ, R13 ;  /* 0x000000ffffcc7224 */ /* 0x000fe400078e000d */
[----:B------:R-:W-:Y:S01]  /*9bd0*/  FMUL.FTZ R13, R180, R205 ;  /* 0x000000cdb40d7220 */ /* 0x000fe20000410000 */
[----:B------:R-:W-:Y:S01]  /*9be0*/  MOV R205, R19 ;  /* 0x0000001300cd7202 */ /* 0x000fe20000000f00 */
[C---:B------:R-:W-:Y:S02]  /*9bf0*/  FMUL.FTZ R19, R181.reuse, R199 ;  /* 0x000000c7b5137220 */ /* 0x040fe40000410000 */
[----:B------:R-:W-:Y:S02]  /*9c00*/  IMAD.MOV.U32 R199, RZ, RZ, R42 ;  /* 0x000000ffffc77224 */ /* 0x000fe400078e002a */
[----:B------:R-:W-:Y:S02]  /*9c10*/  FFMA.FTZ R242, R60, c[0x0][0x2d0], -R7 ;  /* 0x0000b4003cf27a23 */ /* 0x000fe40000010807 */
[C---:B------:R-:W-:Y:S01]  /*9c20*/  FMUL.FTZ R7, R181.reuse, R195 ;  /* 0x000000c3b5077220 */ /* 0x040fe20000410000 */
[----:B------:R-:W-:Y:S01]  /*9c30*/  F2FP.BF16.PACK_AB R195, R236, R233 ;  /* 0x000000e9ecc3723e */ /* 0x000fe200000010ff */
[C---:B------:R-:W-:Y:S01]  /*9c40*/  FMUL.FTZ R28, R180.reuse, R140 ;  /* 0x0000008cb41c7220 */ /* 0x040fe20000410000 */
[----:B------:R-:W-:Y:S01]  /*9c50*/  MOV R140, R46 ;  /* 0x0000002e008c7202 */ /* 0x000fe20000000f00 */
[C---:B------:R-:W-:Y:S02]  /*9c60*/  FMUL.FTZ R29, R180.reuse, R141 ;  /* 0x0000008db41d7220 */ /* 0x040fe40000410000 */
[----:B------:R-:W-:Y:S02]  /*9c70*/  IMAD.MOV.U32 R141, RZ, RZ, R31 ;  /* 0x000000ffff8d7224 */ /* 0x000fe400078e001f */
[----:B------:R-:W-:Y:S02]  /*9c80*/  FMUL.FTZ R44, R180, R156 ;  /* 0x0000009cb42c7220 */ /* 0x000fe40000410000 */
[C---:B------:R-:W-:Y:S02]  /*9c90*/  FMUL.FTZ R81, R2.reuse, R81 ;  /* 0x0000005102517220 */ /* 0x040fe40000410000 */
[----:B------:R-:W-:Y:S02]  /*9ca0*/  FMUL.FTZ R84, R2, R84 ;  /* 0x0000005402547220 */ /* 0x000fe40000410000 */
[C---:B-1----:R-:W-:Y:S02]  /*9cb0*/  FMUL.FTZ R14, R0.reuse, R206 ;  /* 0x000000ce000e7220 */ /* 0x042fe40000410000 */
[C---:B------:R-:W-:Y:S01]  /*9cc0*/  FMUL.FTZ R15, R0.reuse, R207 ;  /* 0x000000cf000f7220 */ /* 0x040fe20000410000 */
[----:B------:R-:W-:Y:S01]  /*9cd0*/  MOV R207, R41 ;  /* 0x0000002900cf7202 */ /* 0x000fe20000000f00 */
[----:B------:R-:W-:Y:S02]  /*9ce0*/  IMAD.MOV.U32 R206, RZ, RZ, R18 ;  /* 0x000000ffffce7224 */ /* 0x000fe400078e0012 */
[C---:B------:R-:W-:Y:S01]  /*9cf0*/  FMUL.FTZ R18, R181.reuse, R198 ;  /* 0x000000c6b5127220 */ /* 0x040fe20000410000 */
[----:B------:R-:W-:Y:S01]  /*9d00*/  MOV R198, R43 ;  /* 0x0000002b00c67202 */ /* 0x000fe20000000f00 */
[C---:B------:R-:W-:Y:S01]  /*9d10*/  FMUL.FTZ R10, R0.reuse, R202 ;  /* 0x000000ca000a7220 */ /* 0x040fe20000410000 */
[----:B------:R-:W-:Y:S01]  /*9d20*/  MOV R202, R38 ;  /* 0x0000002600ca7202 */ /* 0x000fe20000000f00 */
[----:B------:R-:W-:Y:S01]  /*9d30*/  FMUL.FTZ R11, R0, R203 ;  /* 0x000000cb000b7220 */ /* 0x000fe20000410000 */
[----:B------:R-:W-:Y:S01]  /*9d40*/  MOV R147, R198 ;  /* 0x000000c600937202 */ /* 0x000fe20000000f00 */
[----:B------:R-:W-:Y:S02]  /*9d50*/  IMAD.MOV.U32 R203, RZ, RZ, R58 ;  /* 0x000000ffffcb7224 */ /* 0x000fe400078e003a */
[----:B------:R-:W-:Y:S01]  /*9d60*/  LDSM.16.MT88.4 R56, [R240+0x100] ;  /* 0x00010000f038783b */ /* 0x000fe20000004200 */
[----:B--2---:R-:W-:Y:S01]  /*9d70*/  FFMA.FTZ R148, R2, R6, R9 ;  /* 0x0000000602947223 */ /* 0x004fe20000010009 */
[----:B------:R-:W-:Y:S01]  /*9d80*/  MUFU.EX2 R202, R202 ;  /* 0x000000ca00ca7308 */ /* 0x000fe20000000800 */
[----:B------:R-:W-:Y:S02]  /*9d90*/  FMUL.FTZ R9, R180, R201 ;  /* 0x000000c9b4097220 */ /* 0x000fe40000410000 */
[----:B------:R-:W-:Y:S02]  /*9da0*/  IMAD.MOV.U32 R201, RZ, RZ, R40 ;  /* 0x000000ffffc97224 */ /* 0x000fe400078e0028 */
[C---:B------:R-:W-:Y:S01]  /*9db0*/  FMUL.FTZ R6, R181.reuse, R194 ;  /* 0x000000c2b5067220 */ /* 0x040fe20000410000 */
[----:B------:R-:W1:Y:S01]  /*9dc0*/  LDSM.16.MT88.4 R40, [R238+0x100] ;  /* 0x00010000ee28783b */ /* 0x000e620000004200 */
[----:B------:R-:W-:Y:S01]  /*9dd0*/  FMUL.FTZ R46, R0, R158 ;  /* 0x0000009e002e7220 */ /* 0x000fe20000410000 */
[----:B------:R-:W-:Y:S01]  /*9de0*/  F2FP.BF16.PACK_AB R194, R164, R165 ;  /* 0x000000a5a4c2723e */ /* 0x000fe200000010ff */
[----:B------:R-:W-:Y:S01]  /*9df0*/  IMAD.MOV.U32 R197, RZ, RZ, R66 ;  /* 0x000000ffffc57224 */ /* 0x000fe200078e0042 */
[----:B------:R-:W-:Y:S01]  /*9e00*/  MUFU.EX2 R201, R201 ;  /* 0x000000c900c97308 */ /* 0x000fe20000000800 */
[--C-:B------:R-:W-:Y:S01]  /*9e10*/  FFMA.FTZ R156, R218, c[0x0][0x2d0], -R208.reuse ;  /* 0x0000b400da9c7a23 */ /* 0x100fe200000108d0 */
[-C--:B---3--:R-:W-:Y:S01]  /*9e20*/  HMMA.16816.F32.BF16 R4, R188, R24.reuse, R4 ;  /* 0x00000018bc04723c */ /* 0x088fe20000041804 */
[C---:B------:R-:W-:Y:S01]  /*9e30*/  FMUL.FTZ R30, R0.reuse, R142 ;  /* 0x0000008e001e7220 */ /* 0x040fe20000410000 */
[----:B------:R-:W2:Y:S01]  /*9e40*/  LDL.LU R158, [R1+0x40] ;  /* 0x00004000019e7983 */ /* 0x000ea20000300800 */
[C---:B------:R-:W-:Y:S02]  /*9e50*/  FMUL.FTZ R31, R0.reuse, R143 ;  /* 0x0000008f001f7220 */ /* 0x040fe40000410000 */
[C---:B------:R-:W-:Y:S02]  /*9e60*/  FMUL.FTZ R38, R181.reuse, R150 ;  /* 0x00000096b5267220 */ /* 0x040fe40000410000 */
[----:B------:R-:W-:Y:S01]  /*9e70*/  IMAD.MOV.U32 R150, RZ, RZ, R207 ;  /* 0x000000ffff967224 */ /* 0x000fe200078e00cf */
[C---:B------:R-:W-:Y:S01]  /*9e80*/  HMMA.16816.F32.BF16 R8, R192.reuse, R24, R8 ;  /* 0x00000018c008723c */ /* 0x040fe20000041808 */
[----:B------:R-:W-:Y:S03]  /*9e90*/  FMUL.FTZ R47, R0, R159 ;  /* 0x0000009f002f7220 */ /* 0x000fe60000410000 */
[C---:B------:R-:W-:Y:S01]  /*9ea0*/  FMUL.FTZ R85, R2.reuse, R85 ;  /* 0x0000005502557220 */ /* 0x040fe20000410000 */
[----:B------:R-:W-:Y:S01]  /*9eb0*/  MOV R207, R206 ;  /* 0x000000ce00cf7202 */ /* 0x000fe20000000f00 */
[----:B------:R-:W-:Y:S02]  /*9ec0*/  FMUL.FTZ R96, R2, R96 ;  /* 0x0000006002607220 */ /* 0x000fe40000410000 */
[-C--:B------:R-:W-:Y:S01]  /*9ed0*/  HMMA.16816.F32.BF16 R12, R192, R26.reuse, R12 ;  /* 0x0000001ac00c723c */ /* 0x080fe2000004180c */
[C---:B------:R-:W-:Y:S03]  /*9ee0*/  FMUL.FTZ R24, R180.reuse, R136 ;  /* 0x00000088b4187220 */ /* 0x040fe60000410000 */
[----:B------:R-:W-:Y:S01]  /*9ef0*/  MOV R136, R34 ;  /* 0x0000002200887202 */ /* 0x000fe20000000f00 */
[----:B------:R-:W-:Y:S02]  /*9f00*/  FMUL.FTZ R25, R180, R137 ;  /* 0x00000089b4197220 */ /* 0x000fe40000410000 */
[----:B------:R-:W-:Y:S01]  /*9f10*/  IMAD.MOV.U32 R137, RZ, RZ, R63 ;  /* 0x000000ffff897224 */ /* 0x000fe200078e003f */
[C---:B------:R-:W-:Y:S01]  /*9f20*/  HMMA.16816.F32.BF16 R16, R188.reuse, R26, R16 ;  /* 0x0000001abc10723c */ /* 0x040fe20000041810 */
[----:B------:R-:W-:Y:S03]  /*9f30*/  MOV R143, R136 ;  /* 0x00000088008f7202 */ /* 0x000fe60000000f00 */
[----:B------:R-:W-:Y:S01]  /*9f40*/  IMAD.MOV.U32 R142, RZ, RZ, R137 ;  /* 0x000000ffff8e7224 */ /* 0x000fe200078e0089 */
[----:B------:R-:W-:Y:S01]  /*9f50*/  MOV R163, R143 ;  /* 0x0000008f00a37202 */ /* 0x000fe20000000f00 */
[C---:B------:R-:W-:Y:S02]  /*9f60*/  FMUL.FTZ R34, R181.reuse, R146 ;  /* 0x00000092b5227220 */ /* 0x040fe40000410000 */
[----:B------:R-:W-:Y:S01]  /*9f70*/  IMAD.MOV.U32 R146, RZ, RZ, R199 ;  /* 0x000000ffff927224 */ /* 0x000fe200078e00c7 */
[-C--:B-1----:R-:W-:Y:S02]  /*9f80*/  HMMA.16816.F32.BF16 R20, R188, R40.reuse, R20 ;  /* 0x00000028bc14723c */ /* 0x082fe40000041814 */
[----:B------:R-:W-:Y:S01]  /*9f90*/  MUFU.EX2 R163, R163 ;  /* 0x000000a300a37308 */ /* 0x000fe20000000800 */
[C---:B------:R-:W-:Y:S01]  /*9fa0*/  FMUL.FTZ R26, R0.reuse, R138 ;  /* 0x0000008a001a7220 */ /* 0x040fe20000410000 */
[----:B------:R-:W-:Y:S01]  /*9fb0*/  MOV R138, R39 ;  /* 0x00000027008a7202 */ /* 0x000fe20000000f00 */
[----:B------:R-:W-:Y:S02]  /*9fc0*/  FMUL.FTZ R27, R0, R139 ;  /* 0x0000008b001b7220 */ /* 0x000fe40000410000 */
[----:B------:R-:W-:Y:S02]  /*9fd0*/  IMAD.MOV.U32 R139, RZ, RZ, R45 ;  /* 0x000000ffff8b7224 */ /* 0x000fe400078e002d */
[----:B------:R-:W-:Y:S02]  /*9fe0*/  FMUL.FTZ R45, R180, R157 ;  /* 0x0000009db42d7220 */ /* 0x000fe40000410000 */
[----:B------:R-:W3:Y:S01]  /*9ff0*/  LDL.LU R157, [R1+0x14] ;  /* 0x00001400019d7983 */ /* 0x000ee20000300800 */
[C---:B------:R-:W-:Y:S01]  /*a000*/  HMMA.16816.F32.BF16 R24, R192.reuse, R40, R24 ;  /* 0x00000028c018723c */ /* 0x040fe20000041818 */
[----:B------:R-:W-:Y:S01]  /*a010*/  FMUL.FTZ R39, R181, R151 ;  /* 0x00000097b5277220 */ /* 0x000fe20000410000 */
[----:B------:R-:W-:Y:S01]  /*a020*/  MOV R151, R204 ;  /* 0x000000cc00977202 */ /* 0x000fe20000000f00 */
[C---:B------:R-:W-:Y:S01]  /*a030*/  FMUL.FTZ R97, R2.reuse, R97 ;  /* 0x0000006102617220 */ /* 0x040fe20000410000 */
[----:B------:R-:W-:Y:S01]  /*a040*/  MUFU.EX2 R204, R226 ;  /* 0x000000e200cc7308 */ /* 0x000fe20000000800 */
[----:B------:R-:W-:Y:S01]  /*a050*/  FMUL.FTZ R100, R2, R100 ;  /* 0x0000006402647220 */ /* 0x000fe20000410000 */
[----:B------:R-:W-:Y:S01]  /*a060*/  MOV R159, R151 ;  /* 0x00000097009f7202 */ /* 0x000fe20000000f00 */
[----:B------:R-:W-:Y:S01]  /*a070*/  FMUL.FTZ R40, R180, R152 ;  /* 0x00000098b4287220 */ /* 0x000fe20000410000 */
[-C--:B------:R-:W-:Y:S01]  /*a080*/  HMMA.16816.F32.BF16 R28, R192, R42.reuse, R28 ;  /* 0x0000002ac01c723c */ /* 0x080fe2000004181c */
[--C-:B------:R-:W-:Y:S03]  /*a090*/  FFMA.FTZ R152, R220, c[0x0][0x2d0], -R208.reuse ;  /* 0x0000b400dc987a23 */ /* 0x100fe600000108d0 */
[----:B------:R-:W-:Y:S02]  /*a0a0*/  FMUL.FTZ R41, R180, R153 ;  /* 0x00000099b4297220 */ /* 0x000fe40000410000 */
[----:B------:R-:W-:Y:S01]  /*a0b0*/  FFMA.FTZ R153, R219, c[0x0][0x2d0], -R208 ;  /* 0x0000b400db997a23 */ /* 0x000fe200000108d0 */
[----:B------:R-:W-:Y:S01]  /*a0c0*/  MUFU.EX2 R226, R243 ;  /* 0x000000f300e27308 */ /* 0x000fe20000000800 */
[C---:B------:R-:W-:Y:S01]  /*a0d0*/  HMMA.16816.F32.BF16 R32, R188.reuse, R42, R32 ;  /* 0x0000002abc20723c */ /* 0x040fe20000041820 */
[C---:B------:R-:W-:Y:S03]  /*a0e0*/  FMUL.FTZ R101, R2.reuse, R101 ;  /* 0x0000006502657220 */ /* 0x040fe60000410000 */
[C---:B------:R-:W-:Y:S02]  /*a0f0*/  FMUL.FTZ R112, R2.reuse, R112 ;  /* 0x0000007002707220 */ /* 0x040fe40000410000 */
[----:B------:R-:W-:Y:S02]  /*a100*/  FMUL.FTZ R113, R2, R113 ;  /* 0x0000007102717220 */ /* 0x000fe40000410000 */
[-C--:B------:R-:W-:Y:S01]  /*a110*/  HMMA.16816.F32.BF16 R36, R188, R56.reuse, R36 ;  /* 0x00000038bc24723c */ /* 0x080fe20000041824 */
[C---:B------:R-:W-:Y:S02]  /*a120*/  FMUL.FTZ R43, R0.reuse, R155 ;  /* 0x0000009b002b7220 */ /* 0x040fe40000410000 */
[----:B------:R-:W4:Y:S01]  /*a130*/  LDL.LU R155, [R1+0x10] ;  /* 0x00001000019b7983 */ /* 0x000f220000300800 */
[----:B------:R-:W-:Y:S02]  /*a140*/  FMUL.FTZ R42, R0, R154 ;  /* 0x0000009a002a7220 */ /* 0x000fe40000410000 */
[----:B------:R-:W-:Y:S02]  /*a150*/  IMAD.MOV.U32 R160, RZ, RZ, R55 ;  /* 0x000000ffffa07224 */ /* 0x000fe400078e0037 */
[C---:B------:R-:W-:Y:S02]  /*a160*/  FMUL.FTZ R55, R181.reuse, R167 ;  /* 0x000000a7b5377220 */ /* 0x040fe40000410000 */
[----:B------:R1:W-:Y:S01]  /*a170*/  MUFU.EX2 R167, R235 ;  /* 0x000000eb00a77308 */ /* 0x0003e20000000800 */
[C---:B------:R-:W-:Y:S01]  /*a180*/  HMMA.16816.F32.BF16 R40, R192.reuse, R56, R40 ;  /* 0x00000038c028723c */ /* 0x040fe20000041828 */
[----:B------:R-:W-:Y:S02]  /*a190*/  IMAD.MOV.U32 R176, RZ, RZ, R62 ;  /* 0x000000ffffb07224 */ /* 0x000fe400078e003e */
[C---:B------:R-:W-:Y:S02]  /*a1a0*/  FMUL.FTZ R60, R180.reuse, R172 ;  /* 0x000000acb43c7220 */ /* 0x040fe40000410000 */
[C---:B------:R-:W-:Y:S02]  /*a1b0*/  FMUL.FTZ R61, R180.reuse, R173 ;  /* 0x000000adb43d7220 */ /* 0x040fe40000410000 */
[C---:B------:R-:W-:Y:S01]  /*a1c0*/  FMUL.FTZ R56, R180.reuse, R168 ;  /* 0x000000a8b4387220 */ /* 0x040fe20000410000 */
[-C--:B------:R-:W-:Y:S01]  /*a1d0*/  HMMA.16816.F32.BF16 R44, R192, R58.reuse, R44 ;  /* 0x0000003ac02c723c */ /* 0x080fe2000004182c */
[----:B------:R-:W-:Y:S01]  /*a1e0*/  FMUL.FTZ R57, R180, R169 ;  /* 0x000000a9b4397220 */ /* 0x000fe20000410000 */
[----:B------:R1:W-:Y:S02]  /*a1f0*/  MUFU.EX2 R172, R140 ;  /* 0x0000008c00ac7308 */ /* 0x0003e40000000800 */
[C---:B------:R-:W-:Y:S02]  /*a200*/  FMUL.FTZ R62, R0.reuse, R174 ;  /* 0x000000ae003e7220 */ /* 0x040fe40000410000 */
[----:B------:R-:W-:Y:S02]  /*a210*/  FMUL.FTZ R63, R0, R175 ;  /* 0x000000af003f7220 */ /* 0x000fe40000410000 */
[C---:B------:R-:W-:Y:S01]  /*a220*/  HMMA.16816.F32.BF16 R48, R188.reuse, R58, R48 ;  /* 0x0000003abc30723c */ /* 0x040fe20000041830 */
[C---:B------:R-:W-:Y:S03]  /*a230*/  FMUL.FTZ R116, R2.reuse, R116 ;  /* 0x0000007402747220 */ /* 0x040fe60000410000 */
[C---:B------:R-:W-:Y:S01]  /*a240*/  FMUL.FTZ R117, R2.reuse, R117 ;  /* 0x0000007502757220 */ /* 0x040fe20000410000 */
[----:B------:R1:W-:Y:S01]  /*a250*/  MUFU.EX2 R169, R141 ;  /* 0x0000008d00a97308 */ /* 0x0003e20000000800 */
[C---:B------:R-:W-:Y:S02]  /*a260*/  FMUL.FTZ R128, R2.reuse, R128 ;  /* 0x0000008002807220 */ /* 0x040fe40000410000 */
[----:B------:R-:W-:Y:S01]  /*a270*/  FMUL.FTZ R129, R2, R129 ;  /* 0x0000008102817220 */ /* 0x000fe20000410000 */
[----:B------:R-:W-:Y:S03]  /*a280*/  MOV R2, R54 ;  /* 0x0000003600027202 */ /* 0x000fe60000000f00 */
[C---:B------:R-:W-:Y:S01]  /*a290*/  FMUL.FTZ R54, R181.reuse, R166 ;  /* 0x000000a6b5367220 */ /* 0x040fe20000410000 */
[----:B------:R-:W-:Y:S01]  /*a2a0*/  MOV R199, R2 ;  /* 0x0000000200c77202 */ /* 0x000fe20000000f00 */
[----:B------:R-:W-:Y:S01]  /*a2b0*/  FFMA.FTZ R2, R222, c[0x0][0x2d0], -R208 ;  /* 0x0000b400de027a23 */ /* 0x000fe200000108d0 */
[----:B------:R1:W-:Y:S02]  /*a2c0*/  MUFU.EX2 R168, R231 ;  /* 0x000000e700a87308 */ /* 0x0003e40000000800 */
[----:B-1----:R-:W-:Y:S02]  /*a2d0*/  IMAD.MOV.U32 R235, RZ, RZ, R146 ;  /* 0x000000ffffeb7224 */ /* 0x002fe400078e0092 */
[----:B------:R-:W-:Y:S01]  /*a2e0*/  IMAD.MOV.U32 R140, RZ, RZ, R139 ;  /* 0x000000ffff8c7224 */ /* 0x000fe200078e008b */
[-C--:B------:R-:W-:Y:S01]  /*a2f0*/  HMMA.16816.F32.BF16 R52, R188, R132.reuse, R52 ;  /* 0x00000084bc34723c */ /* 0x080fe20000041834 */
[C---:B------:R-:W-:Y:S02]  /*a300*/  FMUL.FTZ R58, R0.reuse, R170 ;  /* 0x000000aa003a7220 */ /* 0x040fe40000410000 */
[----:B------:R-:W-:Y:S02]  /*a310*/  FMUL.FTZ R59, R0, R171 ;  /* 0x000000ab003b7220 */ /* 0x000fe40000410000 */
[C---:B------:R-:W-:Y:S01]  /*a320*/  FMUL.FTZ R66, R181.reuse, R178 ;  /* 0x000000b2b5427220 */ /* 0x040fe20000410000 */
[----:B------:R-:W-:Y:S01]  /*a330*/  MOV R178, R147 ;  /* 0x0000009300b27202 */ /* 0x000fe20000000f00 */
[C---:B------:R-:W-:Y:S01]  /*a340*/  FMUL.FTZ R67, R181.reuse, R179 ;  /* 0x000000b3b5437220 */ /* 0x040fe20000410000 */
[----:B------:R-:W-:Y:S01]  /*a350*/  MUFU.EX2 R171, R228 ;  /* 0x000000e400ab7308 */ /* 0x000fe20000000800 */
[----:B------:R-:W-:Y:S01]  /*a360*/  IMAD.MOV.U32 R179, RZ, RZ, R150 ;  /* 0x000000ffffb37224 */ /* 0x000fe200078e0096 */
[C---:B------:R-:W-:Y:S02]  /*a370*/  HMMA.16816.F32.BF16 R56, R192.reuse, R132, R56 ;  /* 0x00000084c038723c */ /* 0x040fe40000041838 */
[----:B------:R-:W-:Y:S01]  /*a380*/  MOV R141, R138 ;  /* 0x0000008a008d7202 */ /* 0x000fe20000000f00 */
[C---:B------:R-:W-:Y:S01]  /*a390*/  FMUL.FTZ R70, R181.reuse, R70 ;  /* 0x00000046b5467220 */ /* 0x040fe20000410000 */
[----:B------:R-:W-:Y:S01]  /*a3a0*/  LDSM.16.MT88.4 R136, [R237+0x900] ;  /* 0x00090000ed88783b */ /* 0x000fe20000004200 */
[C---:B------:R-:W-:Y:S02]  /*a3b0*/  FMUL.FTZ R71, R181.reuse, R71 ;  /* 0x00000047b5477220 */ /* 0x040fe40000410000 */
[C---:B------:R-:W-:Y:S01]  /*a3c0*/  FMUL.FTZ R72, R180.reuse, R72 ;  /* 0x00000048b4487220 */ /* 0x040fe20000410000 */
[-C--:B------:R-:W-:Y:S01]  /*a3d0*/  HMMA.16816.F32.BF16 R60, R192, R134.reuse, R60 ;  /* 0x00000086c03c723c */ /* 0x080fe2000004183c */
[----:B------:R-:W-:Y:S03]  /*a3e0*/  MUFU.EX2 R178, R178 ;  /* 0x000000b200b27308 */ /* 0x000fe60000000800 */
[----:B------:R-:W-:Y:S01]  /*a3f0*/  FMUL.FTZ R73, R180, R73 ;  /* 0x00000049b4497220 */ /* 0x000fe20000410000 */
[----:B------:R-:W-:Y:S01]  /*a400*/  MOV R231, R141 ;  /* 0x0000008d00e77202 */ /* 0x000fe20000000f00 */
[C---:B------:R-:W-:Y:S02]  /*a410*/  FMUL.FTZ R74, R0.reuse, R74 ;  /* 0x0000004a004a7220 */ /* 0x040fe40000410000 */
[C---:B------:R-:W-:Y:S01]  /*a420*/  HMMA.16816.F32.BF16 R64, R188.reuse, R134, R64 ;  /* 0x00000086bc40723c */ /* 0x040fe20000041840 */
[----:B------:R-:W1:Y:S02]  /*a430*/  LDSM.16.MT88.4 R132, [R237+0x2100] ;  /* 0x00210000ed84783b */ /* 0x000e640000004200 */
[----:B------:R-:W-:Y:S01]  /*a440*/  MUFU.EX2 R228, R196 ;  /* 0x000000c400e47308 */ /* 0x000fe20000000800 */
[----:B------:R-:W-:Y:S02]  /*a450*/  FMUL.FTZ R75, R0, R75 ;  /* 0x0000004b004b7220 */ /* 0x000fe40000410000 */
[C---:B------:R-:W-:Y:S02]  /*a460*/  FMUL.FTZ R76, R180.reuse, R76 ;  /* 0x0000004cb44c7220 */ /* 0x040fe40000410000 */
[----:B------:R-:W-:Y:S04]  /*a470*/  FMUL.FTZ R77, R180, R77 ;  /* 0x0000004db44d7220 */ /* 0x000fe80000410000 */
        /* <DEDUP_REMOVED lines=11> */
[----:B------:R-:W-:Y:S02]  /*a530*/  FMUL.FTZ R91, R0, R91 ;  /* 0x0000005b005b7220 */ /* 0x000fe40000410000 */
[C---:B------:R-:W-:Y:S01]  /*a540*/  FMUL.FTZ R92, R180.reuse, R92 ;  /* 0x0000005cb45c7220 */ /* 0x040fe20000410000 */
[----:B------:R-:W1:Y:S01]  /*a550*/  MUFU.EX2 R175, R227 ;  /* 0x000000e300af7308 */ /* 0x000e620000000800 */
[----:B------:R-:W-:Y:S02]  /*a560*/  FMUL.FTZ R93, R180, R93 ;  /* 0x0000005db45d7220 */ /* 0x000fe40000410000 */
[C---:B------:R-:W-:Y:S02]  /*a570*/  FMUL.FTZ R94, R0.reuse, R94 ;  /* 0x0000005e005e7220 */ /* 0x040fe40000410000 */
[----:B------:R-:W-:Y:S02]  /*a580*/  FMUL.FTZ R95, R0, R95 ;  /* 0x0000005f005f7220 */ /* 0x000fe40000410000 */
[C---:B------:R-:W-:Y:S01]  /*a590*/  FMUL.FTZ R98, R181.reuse, R98 ;  /* 0x00000062b5627220 */ /* 0x040fe20000410000 */
[-C--:B-1----:R-:W-:Y:S01]  /*a5a0*/  HMMA.16816.F32.BF16 R68, R188, R132.reuse, R68 ;  /* 0x00000084bc44723c */ /* 0x082fe20000041844 */
[C---:B------:R-:W-:Y:S01]  /*a5b0*/  FMUL.FTZ R99, R181.reuse, R99 ;  /* 0x00000063b5637220 */ /* 0x040fe20000410000 */
[----:B------:R1:W-:Y:S01]  /*a5c0*/  MUFU.EX2 R227, R244 ;  /* 0x000000f400e37308 */ /* 0x0003e20000000800 */
[C---:B------:R-:W-:Y:S02]  /*a5d0*/  FMUL.FTZ R102, R181.reuse, R102 ;  /* 0x00000066b5667220 */ /* 0x040fe40000410000 */
[C---:B------:R-:W-:Y:S02]  /*a5e0*/  FMUL.FTZ R103, R181.reuse, R103 ;  /* 0x00000067b5677220 */ /* 0x040fe40000410000 */
[----:B------:R-:W-:Y:S01]  /*a5f0*/  IMAD.MOV.U32 R198, RZ, RZ, R165 ;  /* 0x000000ffffc67224 */ /* 0x000fe200078e00a5 */
[C---:B------:R-:W-:Y:S01]  /*a600*/  HMMA.16816.F32.BF16 R72, R192.reuse, R132, R72 ;  /* 0x00000084c048723c */ /* 0x040fe20000041848 */
[C---:B------:R-:W-:Y:S03]  /*a610*/  FMUL.FTZ R104, R180.reuse, R104 ;  /* 0x00000068b4687220 */ /* 0x040fe60000410000 */
[----:B------:R1:W-:Y:S01]  /*a620*/  MUFU.EX2 R165, R2 ;  /* 0x0000000200a57308 */ /* 0x0003e20000000800 */
[----:B------:R-:W-:Y:S02]  /*a630*/  FMUL.FTZ R105, R180, R105 ;  /* 0x00000069b4697220 */ /* 0x000fe40000410000 */
[C---:B------:R-:W-:Y:S01]  /*a640*/  FMUL.FTZ R106, R0.reuse, R106 ;  /* 0x0000006a006a7220 */ /* 0x040fe20000410000 */
[-C--:B------:R-:W-:Y:S01]  /*a650*/  HMMA.16816.F32.BF16 R76, R192, R134.reuse, R76 ;  /* 0x00000086c04c723c */ /* 0x080fe2000004184c */
[----:B------:R-:W-:Y:S03]  /*a660*/  FMUL.FTZ R107, R0, R107 ;  /* 0x0000006b006b7220 */ /* 0x000fe60000410000 */
[C---:B------:R-:W-:Y:S02]  /*a670*/  FMUL.FTZ R108, R180.reuse, R108 ;  /* 0x0000006cb46c7220 */ /* 0x040fe40000410000 */
[----:B------:R-:W-:Y:S01]  /*a680*/  FMUL.FTZ R109, R180, R109 ;  /* 0x0000006db46d7220 */ /* 0x000fe20000410000 */
[----:B------:R1:W-:Y:S01]  /*a690*/  MUFU.EX2 R174, R230 ;  /* 0x000000e600ae7308 */ /* 0x0003e20000000800 */
[C---:B------:R-:W-:Y:S01]  /*a6a0*/  HMMA.16816.F32.BF16 R80, R188.reuse, R134, R80 ;  /* 0x00000086bc50723c */ /* 0x040fe20000041850 */
[----:B------:R-:W1:Y:S03]  /*a6b0*/  LDSM.16.MT88.4 R132, [R238+0x2100] ;  /* 0x00210000ee84783b */ /* 0x000e660000004200 */
[C---:B------:R-:W-:Y:S02]  /*a6c0*/  FMUL.FTZ R110, R0.reuse, R110 ;  /* 0x0000006e006e7220 */ /* 0x040fe40000410000 */
[----:B------:R-:W-:Y:S02]  /*a6d0*/  FMUL.FTZ R111, R0, R111 ;  /* 0x0000006f006f7220 */ /* 0x000fe40000410000 */
[C---:B------:R-:W-:Y:S01]  /*a6e0*/  FMUL.FTZ R114, R181.reuse, R114 ;  /* 0x00000072b5727220 */ /* 0x040fe20000410000 */
[----:B-1----:R1:W5:Y:S03]  /*a6f0*/  LDL.LU R244, [R1+0x6c] ;  /* 0x00006c0001f47983 */ /* 0x0023660000300800 */
[----:B------:R-:W-:Y:S01]  /*a700*/  FMUL.FTZ R115, R181, R115 ;  /* 0x00000073b5737220 */ /* 0x000fe20000410000 */
[----:B------:R1:W5:Y:S01]  /*a710*/  LDL.LU R243, [R1+0x68] ;  /* 0x0000680001f37983 */ /* 0x0003620000300800 */
[--C-:B------:R-:W-:Y:S02]  /*a720*/  FFMA.FTZ R2, R225, c[0x0][0x2d0], -R208.reuse ;  /* 0x0000b400e1027a23 */ /* 0x100fe400000108d0 */
[----:B------:R-:W-:Y:S01]  /*a730*/  FFMA.FTZ R225, R216, c[0x0][0x2d0], -R208 ;  /* 0x0000b400d8e17a23 */ /* 0x000fe200000108d0 */
[----:B------:R1:W5:Y:S01]  /*a740*/  LDL.LU R242, [R1+0x64] ;  /* 0x0000640001f27983 */ /* 0x0003620000300800 */
[----:B------:R-:W1:Y:S01]  /*a750*/  MUFU.EX2 R170, R2 ;  /* 0x0000000200aa7308 */ /* 0x000e620000000800 */
[C---:B------:R-:W-:Y:S02]  /*a760*/  FMUL.FTZ R122, R0.reuse, R122 ;  /* 0x0000007a007a7220 */ /* 0x040fe40000410000 */
[C---:B------:R-:W-:Y:S02]  /*a770*/  FMUL.FTZ R123, R0.reuse, R123 ;  /* 0x0000007b007b7220 */ /* 0x040fe40000410000 */
[C---:B------:R-:W-:Y:S01]  /*a780*/  FMUL.FTZ R126, R0.reuse, R126 ;  /* 0x0000007e007e7220 */ /* 0x040fe20000410000 */
[----:B------:R-:W-:Y:S01]  /*a790*/  MOV R230, R203 ;  /* 0x000000cb00e67202 */ /* 0x000fe20000000f00 */
[----:B------:R-:W-:Y:S02]  /*a7a0*/  IMAD.MOV.U32 R203, RZ, RZ, R144 ;  /* 0x000000ffffcb7224 */ /* 0x000fe400078e0090 */
[----:B------:R-:W-:Y:S01]  /*a7b0*/  FMUL.FTZ R127, R0, R127 ;  /* 0x0000007f007f7220 */ /* 0x000fe20000410000 */
[----:B------:R-:W-:Y:S01]  /*a7c0*/  MUFU.EX2 R225, R225 ;  /* 0x000000e100e17308 */ /* 0x000fe20000000800 */
[----:B------:R-:W-:Y:S01]  /*a7d0*/  IMAD.MOV.U32 R154, RZ, RZ, R200 ;  /* 0x000000ffff9a7224 */ /* 0x000fe200078e00c8 */
[----:B------:R-:W-:Y:S01]  /*a7e0*/  MOV R200, R3 ;  /* 0x0000000300c87202 */ /* 0x000fe20000000f00 */
[----:B------:R-:W-:Y:S02]  /*a7f0*/  FFMA.FTZ R3, R221, c[0x0][0x2d0], -R208 ;  /* 0x0000b400dd037a23 */ /* 0x000fe400000108d0 */
[----:B------:R-:W-:Y:S01]  /*a800*/  IMAD.MOV.U32 R232, RZ, RZ, R142 ;  /* 0x000000ffffe87224 */ /* 0x000fe200078e008e */
[----:B------:R-:W-:Y:S01]  /*a810*/  F2FP.BF16.PACK_AB R142, R175, R204 ;  /* 0x000000ccaf8e723e */ /* 0x000fe200000010ff */
[C---:B------:R-:W-:Y:S02]  /*a820*/  FMUL.FTZ R118, R181.reuse, R118 ;  /* 0x00000076b5767220 */ /* 0x040fe40000410000 */
[----:B------:R-:W-:Y:S01]  /*a830*/  FMUL.FTZ R119, R181, R119 ;  /* 0x00000077b5777220 */ /* 0x000fe20000410000 */
[----:B------:R-:W-:Y:S01]  /*a840*/  MUFU.EX2 R203, R203 ;  /* 0x000000cb00cb7308 */ /* 0x000fe20000000800 */
[----:B------:R-:W-:Y:S01]  /*a850*/  FMUL.FTZ R120, R180, R120 ;  /* 0x00000078b4787220 */ /* 0x000fe20000410000 */
[-C--:B------:R-:W-:Y:S01]  /*a860*/  HMMA.16816.F32.BF16 R84, R188, R132.reuse, R84 ;  /* 0x00000084bc54723c */ /* 0x080fe20000041854 */
[----:B-1----:R-:W-:Y:S01]  /*a870*/  F2FP.BF16.PACK_AB R141, R170, R165 ;  /* 0x000000a5aa8d723e */ /* 0x002fe200000010ff */
[--C-:B------:R-:W-:Y:S02]  /*a880*/  FFMA.FTZ R2, R224, c[0x0][0x2d0], -R208.reuse ;  /* 0x0000b400e0027a23 */ /* 0x100fe400000108d0 */
[--C-:B------:R-:W-:Y:S02]  /*a890*/  FFMA.FTZ R224, R215, c[0x0][0x2d0], -R208.reuse ;  /* 0x0000b400d7e07a23 */ /* 0x100fe400000108d0 */
[C---:B------:R-:W-:Y:S02]  /*a8a0*/  FMUL.FTZ R121, R180.reuse, R121 ;  /* 0x00000079b4797220 */ /* 0x040fe40000410000 */
[----:B------:R1:W-:Y:S01]  /*a8b0*/  MUFU.EX2 R173, R2 ;  /* 0x0000000200ad7308 */ /* 0x0003e20000000800 */
[C---:B------:R-:W-:Y:S03]  /*a8c0*/  HMMA.16816.F32.BF16 R88, R192.reuse, R132, R88 ;  /* 0x00000084c058723c */ /* 0x040fe60000041858 */
[C---:B------:R-:W-:Y:S02]  /*a8d0*/  FMUL.FTZ R124, R180.reuse, R124 ;  /* 0x0000007cb47c7220 */ /* 0x040fe40000410000 */
[C---:B------:R-:W-:Y:S02]  /*a8e0*/  FMUL.FTZ R125, R180.reuse, R125 ;  /* 0x0000007db47d7220 */ /* 0x040fe40000410000 */
[----:B------:R-:W-:Y:S01]  /*a8f0*/  IMAD.MOV.U32 R206, RZ, RZ, R205 ;  /* 0x000000ffffce7224 */ /* 0x000fe200078e00cd */
[-C--:B------:R-:W-:Y:S01]  /*a900*/  HMMA.16816.F32.BF16 R92, R192, R134.reuse, R92 ;  /* 0x00000086c05c723c */ /* 0x080fe2000004185c */
[C---:B------:R-:W-:Y:S01]  /*a910*/  FMUL.FTZ R130, R181.reuse, R130 ;  /* 0x00000082b5827220 */ /* 0x040fe20000410000 */
[----:B------:R-:W-:Y:S02]  /*a920*/  MUFU.EX2 R224, R224 ;  /* 0x000000e000e07308 */ /* 0x000fe40000000800 */
[----:B------:R-:W-:Y:S04]  /*a930*/  FMUL.FTZ R131, R181, R131 ;  /* 0x00000083b5837220 */ /* 0x000fe80000410000 */
[C---:B------:R-:W-:Y:S01]  /*a940*/  HMMA.16816.F32.BF16 R96, R188.reuse, R134, R96 ;  /* 0x00000086bc60723c */ /* 0x040fe20000041860 */
[----:B------:R-:W2:Y:S03]  /*a950*/  LDSM.16.MT88.4 R132, [R240+0x2100] ;  /* 0x00210000f084783b */ /* 0x000ea60000004200 */
[--C-:B-1----:R-:W-:Y:S05]  /*a960*/  FFMA.FTZ R2, R223, c[0x0][0x2d0], -R208.reuse ;  /* 0x0000b400df027a23 */ /* 0x102fea00000108d0 */
[----:B------:R-:W-:Y:S01]  /*a970*/  LDSM.16.MT88.4 R220, [R240+0x3900] ;  /* 0x00390000f0dc783b */ /* 0x000fe20000004200 */
[----:B------:R-:W1:Y:S02]  /*a980*/  MUFU.EX2 R205, R2 ;  /* 0x0000000200cd7308 */ /* 0x000e640000000800 */
[----:B------:R-:W-:Y:S08]  /*a990*/  FFMA.FTZ R208, R183, c[0x0][0x2d0], -R208 ;  /* 0x0000b400b7d07a23 */ /* 0x000ff000000108d0 */
[----:B------:R2:W2:Y:S02]  /*a9a0*/  MUFU.EX2 R183, R241 ;  /* 0x000000f100b77308 */ /* 0x0004a40000000800 */
[----:B--2---:R-:W-:Y:S02]  /*a9b0*/  FFMA.FTZ R181, R181, R158, R211 ;  /* 0x0000009eb5b57223 */ /* 0x004fe400000100d3 */
[----:B------:R-:W-:Y:S02]  /*a9c0*/  IMAD.MOV.U32 R158, RZ, RZ, R154 ;  /* 0x000000ffff9e7224 */ /* 0x000fe400078e009a */
[----:B------:R-:W-:Y:S01]  /*a9d0*/  IMAD.MOV.U32 R154, RZ, RZ, R140 ;  /* 0x000000ffff9a7224 */ /* 0x000fe200078e008c */
[----:B------:R-:W-:Y:S01]  /*a9e0*/  F2FP.BF16.PACK_AB R140, R229, R166 ;  /* 0x000000a6e58c723e */ /* 0x000fe200000010ff */
[----:B------:R-:W-:Y:S01]  /*a9f0*/  FADD.FTZ R181, R213, R181 ;  /* 0x000000b5d5b57221 */ /* 0x000fe20000010000 */
[----:B-1----:R-:W-:Y:S01]  /*aa00*/  F2FP.BF16.PACK_AB R143, R205, R173 ;  /* 0x000000adcd8f723e */ /* 0x002fe200000010ff */
[-C--:B------:R-:W-:Y:S01]  /*aa10*/  HMMA.16816.F32.BF16 R100, R188, R132.reuse, R100 ;  /* 0x00000084bc64723c */ /* 0x080fe20000041864 */
[----:B------:R1:W5:Y:S07]  /*aa20*/  LDL.LU R241, [R1+0x60] ;  /* 0x0000600001f17983 */ /* 0x00036e0000300800 */
[C---:B------:R-:W-:Y:S08]  /*aa30*/  HMMA.16816.F32.BF16 R104, R192.reuse, R132, R104 ;  /* 0x00000084c068723c */ /* 0x040ff00000041868 */
[-C--:B------:R-:W-:Y:S08]  /*aa40*/  HMMA.16816.F32.BF16 R108, R192, R134.reuse, R108 ;  /* 0x00000086c06c723c */ /* 0x080ff0000004186c */
[C---:B------:R-:W-:Y:S01]  /*aa50*/  HMMA.16816.F32.BF16 R112, R188.reuse, R134, R112 ;  /* 0x00000086bc70723c */ /* 0x040fe20000041870 */
[----:B------:R-:W2:Y:S03]  /*aa60*/  LDSM.16.MT88.4 R132, [R239+0x2100] ;  /* 0x00210000ef84783b */ /* 0x000ea60000004200 */
[----:B---3--:R-:W-:Y:S01]  /*aa70*/  FFMA.FTZ R180, R180, R157, R210 ;  /* 0x0000009db4b47223 */ /* 0x008fe200000100d2 */
[----:B------:R-:W-:Y:S04]  /*aa80*/  MOV R157, R145 ;  /* 0x00000091009d7202 */ /* 0x000fe80000000f00 */
[----:B------:R-:W3:Y:S03]  /*aa90*/  LDSM.16.MT88.4 R144, [R238+0x900] ;  /* 0x00090000ee90783b */ /* 0x000ee60000004200 */
[----:B------:R-:W-:Y:S01]  /*aaa0*/  FADD.FTZ R180, R212, R180 ;  /* 0x000000b4d4b47221 */ /* 0x000fe20000010000 */
[----:B------:R-:W-:Y:S01]  /*aab0*/  F2FP.BF16.PACK_AB R210, R183, R187 ;  /* 0x000000bbb7d2723e */ /* 0x000fe200000010ff */
[----:B----4-:R-:W-:Y:S01]  /*aac0*/  FFMA.FTZ R2, R0, R155, R209 ;  /* 0x0000009b00027223 */ /* 0x010fe200000100d1 */
[----:B------:R-:W-:Y:S01]  /*aad0*/  F2FP.BF16.PACK_AB R209, R224, R225 ;  /* 0x000000e1e0d1723e */ /* 0x000fe200000010ff */
[----:B------:R-:W-:Y:S02]  /*aae0*/  IMAD.MOV.U32 R155, RZ, RZ, R149 ;  /* 0x000000ffff9b7224 */ /* 0x000fe400078e0095 */
[----:B------:R-:W-:Y:S01]  /*aaf0*/  FADD.FTZ R0, R217, R148 ;  /* 0x00000094d9007221 */ /* 0x000fe20000010000 */
[-C--:B--2---:R-:W-:Y:S01]  /*ab00*/  HMMA.16816.F32.BF16 R116, R188, R132.reuse, R116 ;  /* 0x00000084bc74723c */ /* 0x084fe20000041874 */
[----:B------:R-:W2:Y:S01]  /*ab10*/  LDSM.16.MT88.4 R148, [R240+0x900] ;  /* 0x00090000f094783b */ /* 0x000ea20000004200 */
[----:B------:R-:W-:Y:S02]  /*ab20*/  FADD.FTZ R2, R234, R2 ;  /* 0x00000002ea027221 */ /* 0x000fe40000010000 */
[----:B------:R-:W-:Y:S04]  /*ab30*/  MUFU.EX2 R234, R207 ;  /* 0x000000cf00ea7308 */ /* 0x000fe80000000800 */
[C---:B------:R-:W-:Y:S01]  /*ab40*/  HMMA.16816.F32.BF16 R120, R192.reuse, R132, R120 ;  /* 0x00000084c078723c */ /* 0x040fe20000041878 */
[----:B------:R-:W-:Y:S06]  /*ab50*/  LDSM.16.MT88.4 R216, [R238+0x3900] ;  /* 0x00390000eed8783b */ /* 0x000fec0000004200 */
[----:B------:R-:W-:Y:S01]  /*ab60*/  F2FP.BF16.PACK_AB R132, R167, R161 ;  /* 0x000000a1a784723e */ /* 0x000fe200000010ff */
[-C--:B------:R-:W-:Y:S01]  /*ab70*/  HMMA.16816.F32.BF16 R124, R192, R134.reuse, R124 ;  /* 0x00000086c07c723c */ /* 0x080fe2000004187c */
[----:B------:R-:W-:Y:S01]  /*ab80*/  F2FP.BF16.PACK_AB R133, R168, R162 ;  /* 0x000000a2a885723e */ /* 0x000fe200000010ff */
[----:B------:R-:W-:Y:S06]  /*ab90*/  MUFU.EX2 R192, R152 ;  /* 0x0000009800c07308 */ /* 0x000fec0000000800 */
[----:B------:R-:W-:Y:S04]  /*aba0*/  HMMA.16816.F32.BF16 R128, R188, R134, R128 ;  /* 0x00000086bc80723c */ /* 0x000fe80000041880 */
[----:B------:R-:W-:Y:S03]  /*abb0*/  MUFU.EX2 R188, R153 ;  /* 0x0000009900bc7308 */ /* 0x000fe60000000800 */
[----:B------:R-:W-:Y:S02]  /*abc0*/  F2FP.BF16.PACK_AB R134, R172, R169 ;  /* 0x000000a9ac86723e */ /* 0x000fe400000010ff */
[----:B------:R-:W-:Y:S05]  /*abd0*/  F2FP.BF16.PACK_AB R135, R171, R174 ;  /* 0x000000aeab87723e */ /* 0x000fea00000010ff */
[----:B------:R4:W-:Y:S02]  /*abe0*/  MUFU.EX2 R191, R232 ;  /* 0x000000e800bf7308 */ /* 0x0009e40000000800 */
[-C--:B------:R-:W-:Y:S08]  /*abf0*/  HMMA.16816.F32.BF16 R4, R132, R136.reuse, R4 ;  /* 0x000000888404723c */ /* 0x080ff00000041804 */
[C---:B------:R-:W-:Y:S01]  /*ac00*/  HMMA.16816.F32.BF16 R8, R140.reuse, R136, R8 ;  /* 0x000000888c08723c */ /* 0x040fe20000041808 */
[----:B------:R1:W-:Y:S07]  /*ac10*/  MUFU.EX2 R189, R157 ;  /* 0x0000009d00bd7308 */ /* 0x0003ee0000000800 */
[-C--:B------:R-:W-:Y:S03]  /*ac20*/  HMMA.16816.F32.BF16 R12, R140, R138.reuse, R12 ;  /* 0x0000008a8c0c723c */ /* 0x080fe6000004180c */
[----:B------:R2:W-:Y:S01]  /*ac30*/  MUFU.EX2 R190, R235 ;  /* 0x000000eb00be7308 */ /* 0x0005e20000000800 */
[----:B----4-:R-:W-:Y:S01]  /*ac40*/  MOV R232, R159 ;  /* 0x0000009f00e87202 */ /* 0x010fe20000000f00 */
[----:B------:R-:W-:Y:S03]  /*ac50*/  IMAD.MOV.U32 R159, RZ, RZ, R200 ;  /* 0x000000ffff9f7224 */ /* 0x000fe600078e00c8 */
[C---:B------:R-:W-:Y:S01]  /*ac60*/  HMMA.16816.F32.BF16 R16, R132.reuse, R138, R16 ;  /* 0x0000008a8410723c */ /* 0x040fe20000041810 */
[----:B------:R-:W4:Y:S03]  /*ac70*/  LDSM.16.MT88.4 R136, [R239+0x900] ;  /* 0x00090000ef88783b */ /* 0x000f260000004200 */
[----:B------:R-:W-:Y:S01]  /*ac80*/  FADD.FTZ R0, R232, R0 ;  /* 0x00000000e8007221 */ /* 0x000fe20000010000 */
[----:B------:R-:W4:Y:S03]  /*ac90*/  MUFU.EX2 R193, R179 ;  /* 0x000000b300c17308 */ /* 0x000f260000000800 */
[-C--:B---3--:R-:W-:Y:S01]  /*aca0*/  HMMA.16816.F32.BF16 R20, R132, R144.reuse, R20 ;  /* 0x000000908414723c */ /* 0x088fe20000041814 */
[----:B-1----:R-:W-:Y:S03]  /*acb0*/  MOV R157, R177 ;  /* 0x000000b1009d7202 */ /* 0x002fe60000000f00 */
[----:B------:R-:W-:Y:S03]  /*acc0*/  IMAD.MOV.U32 R177, RZ, RZ, R176 ;  /* 0x000000ffffb17224 */ /* 0x000fe600078e00b0 */
[----:B------:R1:W-:Y:S01]  /*acd0*/  MUFU.EX2 R179, R154 ;  /* 0x0000009a00b37308 */ /* 0x0003e20000000800 */
[C---:B------:R-:W-:Y:S01]  /*ace0*/  HMMA.16816.F32.BF16 R24, R140.reuse, R144, R24 ;  /* 0x000000908c18723c */ /* 0x040fe20000041818 */
[----:B--2---:R-:W-:Y:S03]  /*acf0*/  MOV R235, R158 ;  /* 0x0000009e00eb7202 */ /* 0x004fe60000000f00 */
[----:B------:R-:W-:Y:S04]  /*ad00*/  MOV R158, R155 ;  /* 0x0000009b009e7202 */ /* 0x000fe80000000f00 */
[-C--:B------:R-:W-:Y:S01]  /*ad10*/  HMMA.16816.F32.BF16 R28, R140, R146.reuse, R28 ;  /* 0x000000928c1c723c */ /* 0x080fe2000004181c */
[----:B------:R-:W-:Y:S07]  /*ad20*/  MUFU.EX2 R176, R156 ;  /* 0x0000009c00b07308 */ /* 0x000fee0000000800 */
[C---:B------:R-:W-:Y:S01]  /*ad30*/  HMMA.16816.F32.BF16 R32, R132.reuse, R146, R32 ;  /* 0x000000928420723c */ /* 0x040fe20000041820 */
[----:B------:R-:W2:Y:S02]  /*ad40*/  LDSM.16.MT88.4 R144, [R237+0x2900] ;  /* 0x00290000ed90783b */ /* 0x000ea40000004200 */
[----:B------:R-:W-:Y:S05]  /*ad50*/  MUFU.EX2 R177, R177 ;  /* 0x000000b100b17308 */ /* 0x000fea0000000800 */
[-C--:B------:R-:W-:Y:S01]  /*ad60*/  HMMA.16816.F32.BF16 R36, R132, R148.reuse, R36 ;  /* 0x000000948424723c */ /* 0x080fe20000041824 */
[----:B-1----:R-:W-:Y:S04]  /*ad70*/  LDSM.16.MT88.4 R152, [R238+0x1100] ;  /* 0x00110000ee98783b */ /* 0x002fe80000004200 */
[----:B------:R-:W-:Y:S03]  /*ad80*/  MUFU.EX2 R195, R230 ;  /* 0x000000e600c37308 */ /* 0x000fe60000000800 */
[C---:B------:R-:W-:Y:S07]  /*ad90*/  HMMA.16816.F32.BF16 R40, R140.reuse, R148, R40 ;  /* 0x000000948c28723c */ /* 0x040fee0000041828 */
[----:B------:R-:W-:Y:S01]  /*ada0*/  MUFU.EX2 R230, R197 ;  /* 0x000000c500e67308 */ /* 0x000fe20000000800 */
[-C--:B------:R-:W-:Y:S08]  /*adb0*/  HMMA.16816.F32.BF16 R44, R140, R150.reuse, R44 ;  /* 0x000000968c2c723c */ /* 0x080ff0000004182c */
[C---:B------:R-:W-:Y:S01]  /*adc0*/  HMMA.16816.F32.BF16 R48, R132.reuse, R150, R48 ;  /* 0x000000968430723c */ /* 0x040fe20000041830 */
[----:B------:R-:W1:Y:S01]  /*add0*/  LDSM.16.MT88.4 R148, [R238+0x2900] ;  /* 0x00290000ee94783b */ /* 0x000e620000004200 */
[----:B------:R-:W-:Y:S06]  /*ade0*/  MUFU.EX2 R194, R231 ;  /* 0x000000e700c27308 */ /* 0x000fec0000000800 */
[-C--:B----4-:R-:W-:Y:S04]  /*adf0*/  HMMA.16816.F32.BF16 R52, R132, R136.reuse, R52 ;  /* 0x000000888434723c */ /* 0x090fe80000041834 */
[----:B------:R-:W-:Y:S04]  /*ae00*/  MUFU.EX2 R231, R206 ;  /* 0x000000ce00e77308 */ /* 0x000fe80000000800 */
[C---:B------:R-:W-:Y:S06]  /*ae10*/  HMMA.16816.F32.BF16 R56, R140.reuse, R136, R56 ;  /* 0x000000888c38723c */ /* 0x040fec0000041838 */
[----:B------:R3:W4:Y:S02]  /*ae20*/  MUFU.EX2 R200, R3 ;  /* 0x0000000300c87308 */ /* 0x0007240000000800 */
[-C--:B------:R-:W-:Y:S08]  /*ae30*/  HMMA.16816.F32.BF16 R60, R140, R138.reuse, R60 ;  /* 0x0000008a8c3c723c */ /* 0x080ff0000004183c */
[C---:B------:R-:W-:Y:S01]  /*ae40*/  HMMA.16816.F32.BF16 R64, R132.reuse, R138, R64 ;  /* 0x0000008a8440723c */ /* 0x040fe20000041840 */
[----:B------:R-:W4:Y:S07]  /*ae50*/  LDSM.16.MT88.4 R136, [R240+0x2900] ;  /* 0x00290000f088783b */ /* 0x000f2e0000004200 */
[-C--:B--2---:R-:W-:Y:S01]  /*ae60*/  HMMA.16816.F32.BF16 R68, R132, R144.reuse, R68 ;  /* 0x000000908444723c */ /* 0x084fe20000041844 */
[----:B---3--:R-:W-:Y:S03]  /*ae70*/  FADD.FTZ R3, R198, R180 ;  /* 0x000000b4c6037221 */ /* 0x008fe60000010000 */
[----:B------:R-:W-:Y:S04]  /*ae80*/  MOV R198, R160 ;  /* 0x000000a000c67202 */ /* 0x000fe80000000f00 */
[C---:B------:R-:W-:Y:S01]  /*ae90*/  HMMA.16816.F32.BF16 R72, R140.reuse, R144, R72 ;  /* 0x000000908c48723c */ /* 0x040fe20000041848 */
[----:B------:R-:W-:Y:S01]  /*aea0*/  FADD.FTZ R160, R233, R2 ;  /* 0x00000002e9a07221 */ /* 0x000fe20000010000 */
[----:B------:R2:W-:Y:S02]  /*aeb0*/  MUFU.EX2 R180, R208 ;  /* 0x000000d000b47308 */ /* 0x0005e40000000800 */
[----:B------:R-:W-:Y:S02]  /*aec0*/  FADD.FTZ R2, R159, R0 ;  /* 0x000000009f027221 */ /* 0x000fe40000010000 */
[----:B------:R-:W-:Y:S02]  /*aed0*/  FADD.FTZ R164, R164, R3 ;  /* 0x00000003a4a47221 */ /* 0x000fe40000010000 */
[-C--:B------:R-:W-:Y:S01]  /*aee0*/  HMMA.16816.F32.BF16 R76, R140, R146.reuse, R76 ;  /* 0x000000928c4c723c */ /* 0x080fe2000004184c */
[----:B------:R-:W-:Y:S02]  /*aef0*/  FADD.FTZ R3, R236, R160 ;  /* 0x000000a0ec037221 */ /* 0x000fe40000010000 */
[----:B------:R3:W5:Y:S01]  /*af00*/  LDL.LU R236, [R1+0x5c] ;  /* 0x00005c0001ec7983 */ /* 0x0007620000300800 */
[----:B------:R-:W-:Y:S01]  /*af10*/  MUFU.EX2 R233, R199 ;  /* 0x000000c700e97308 */ /* 0x000fe20000000800 */
[----:B------:R-:W-:Y:S02]  /*af20*/  FADD.FTZ R2, R161, R2 ;  /* 0x00000002a1027221 */ /* 0x000fe40000010000 */
[----:B------:R-:W-:Y:S01]  /*af30*/  FADD.FTZ R3, R165, R3 ;  /* 0x00000003a5037221 */ /* 0x000fe20000010000 */
[C---:B------:R-:W-:Y:S01]  /*af40*/  HMMA.16816.F32.BF16 R80, R132.reuse, R146, R80 ;  /* 0x000000928450723c */ /* 0x040fe20000041850 */
[----:B------:R-:W3:Y:S03]  /*af50*/  LDSM.16.MT88.4 R144, [R239+0x2900] ;  /* 0x00290000ef90783b */ /* 0x000ee60000004200 */
[----:B------:R-:W-:Y:S02]  /*af60*/  FADD.FTZ R2, R167, R2 ;  /* 0x00000002a7027221 */ /* 0x000fe40000010000 */
[----:B------:R4:W-:Y:S02]  /*af70*/  MUFU.EX2 R232, R198 ;  /* 0x000000c600e87308 */ /* 0x0009e40000000800 */
[-C--:B-1----:R-:W-:Y:S01]  /*af80*/  HMMA.16816.F32.BF16 R84, R132, R148.reuse, R84 ;  /* 0x000000948454723c */ /* 0x082fe20000041854 */
[----:B--2---:R-:W-:Y:S07]  /*af90*/  F2FP.BF16.PACK_AB R208, R226, R227 ;  /* 0x000000e3e2d0723e */ /* 0x004fee00000010ff */
[C---:B------:R-:W-:Y:S08]  /*afa0*/  HMMA.16816.F32.BF16 R88, R140.reuse, R148, R88 ;  /* 0x000000948c58723c */ /* 0x040ff00000041858 */
[-C--:B------:R-:W-:Y:S01]  /*afb0*/  HMMA.16816.F32.BF16 R92, R140, R150.reuse, R92 ;  /* 0x000000968c5c723c */ /* 0x080fe2000004185c */
[----:B----4-:R-:W-:Y:S07]  /*afc0*/  LDSM.16.MT88.4 R196, [R237+0x1900] ;  /* 0x00190000edc4783b */ /* 0x010fee0000004200 */
[C---:B------:R-:W-:Y:S01]  /*afd0*/  HMMA.16816.F32.BF16 R96, R132.reuse, R150, R96 ;  /* 0x000000968460723c */ /* 0x040fe20000041860 */
[----:B------:R-:W1:Y:S07]  /*afe0*/  LDSM.16.MT88.4 R148, [R237+0x1100] ;  /* 0x00110000ed94783b */ /* 0x000e6e0000004200 */
[-C--:B------:R-:W-:Y:S08]  /*aff0*/  HMMA.16816.F32.BF16 R100, R132, R136.reuse, R100 ;  /* 0x000000888464723c */ /* 0x080ff00000041864 */
[C---:B------:R-:W-:Y:S07]  /*b000*/  HMMA.16816.F32.BF16 R104, R140.reuse, R136, R104 ;  /* 0x000000888c68723c */ /* 0x040fee0000041868 */
[----:B------:R-:W-:Y:S01]  /*b010*/  FADD.FTZ R136, R235, R181 ;  /* 0x000000b5eb887221 */ /* 0x000fe20000010000 */
[-C--:B------:R-:W-:Y:S01]  /*b020*/  HMMA.16816.F32.BF16 R108, R140, R138.reuse, R108 ;  /* 0x0000008a8c6c723c */ /* 0x080fe2000004186c */
[----:B------:R2:W-:Y:S03]  /*b030*/  MUFU.EX2 R235, R157 ;  /* 0x0000009d00eb7308 */ /* 0x0005e60000000800 */
[----:B------:R-:W-:Y:S01]  /*b040*/  FADD.FTZ R0, R158, R136 ;  /* 0x000000889e007221 */ /* 0x000fe20000010000 */
[----:B------:R-:W-:Y:S02]  /*b050*/  F2FP.BF16.PACK_AB R136, R193, R201 ;  /* 0x000000c9c188723e */ /* 0x000fe400000010ff */
[----:B------:R-:W-:Y:S01]  /*b060*/  F2FP.BF16.PACK_AB R137, R192, R200 ;  /* 0x000000c8c089723e */ /* 0x000fe200000010ff */
[C---:B------:R-:W-:Y:S01]  /*b070*/  HMMA.16816.F32.BF16 R112, R132.reuse, R138, R112 ;  /* 0x0000008a8470723c */ /* 0x040fe20000041870 */
[----:B------:R-:W-:Y:S02]  /*b080*/  FADD.FTZ R0, R162, R0 ;  /* 0x00000000a2007221 */ /* 0x000fe40000010000 */
[----:B------:R-:W4:Y:S02]  /*b090*/  MUFU.EX2 R181, R214 ;  /* 0x000000d600b57308 */ /* 0x000f240000000800 */
[----:B------:R-:W-:Y:S02]  /*b0a0*/  FADD.FTZ R0, R168, R0 ;  /* 0x00000000a8007221 */ /* 0x000fe40000010000 */
[----:B------:R-:W-:Y:S01]  /*b0b0*/  F2FP.BF16.PACK_AB R138, R179, R189 ;  /* 0x000000bdb38a723e */ /* 0x000fe200000010ff */
[-C--:B---3--:R-:W-:Y:S01]  /*b0c0*/  HMMA.16816.F32.BF16 R116, R132, R144.reuse, R116 ;  /* 0x000000908474723c */ /* 0x088fe20000041874 */
[----:B------:R-:W-:Y:S07]  /*b0d0*/  F2FP.BF16.PACK_AB R139, R176, R188 ;  /* 0x000000bcb08b723e */ /* 0x000fee00000010ff */
[C---:B------:R-:W-:Y:S01]  /*b0e0*/  HMMA.16816.F32.BF16 R120, R140.reuse, R144, R120 ;  /* 0x000000908c78723c */ /* 0x040fe20000041878 */
[----:B--2---:R-:W-:Y:S07]  /*b0f0*/  LDSM.16.MT88.4 R156, [R238+0x3100] ;  /* 0x00310000ee9c783b */ /* 0x004fee0000004200 */
[-C--:B------:R-:W-:Y:S01]  /*b100*/  HMMA.16816.F32.BF16 R124, R140, R146.reuse, R124 ;  /* 0x000000928c7c723c */ /* 0x080fe2000004187c */
[----:B------:R-:W2:Y:S03]  /*b110*/  LDSM.16.MT88.4 R140, [R240+0x1100] ;  /* 0x00110000f08c783b */ /* 0x000ea60000004200 */
[----:B----4-:R-:W-:Y:S04]  /*b120*/  F2FP.BF16.PACK_AB R211, R180, R181 ;  /* 0x000000b5b4d3723e */ /* 0x010fe800000010ff */
[----:B------:R-:W-:Y:S01]  /*b130*/  HMMA.16816.F32.BF16 R128, R132, R146, R128 ;  /* 0x000000928480723c */ /* 0x000fe20000041880 */
[----:B------:R-:W3:Y:S06]  /*b140*/  LDSM.16.MT88.4 R144, [R239+0x1100] ;  /* 0x00110000ef90783b */ /* 0x000eec0000004200 */
[----:B------:R-:W-:Y:S02]  /*b150*/  F2FP.BF16.PACK_AB R134, R163, R191 ;  /* 0x000000bfa386723e */ /* 0x000fe400000010ff */
[----:B------:R-:W-:Y:S01]  /*b160*/  F2FP.BF16.PACK_AB R135, R178, R190 ;  /* 0x000000beb287723e */ /* 0x000fe200000010ff */
[----:B------:R-:W-:Y:S02]  /*b170*/  LDSM.16.MT88.4 R212, [R237+0x3900] ;  /* 0x00390000edd4783b */ /* 0x000fe40000004200 */
[----:B------:R-:W-:Y:S02]  /*b180*/  F2FP.BF16.PACK_AB R132, R195, R203 ;  /* 0x000000cbc384723e */ /* 0x000fe400000010ff */
[-C--:B------:R-:W-:Y:S07]  /*b190*/  F2FP.BF16.PACK_AB R133, R194, R202.reuse ;  /* 0x000000cac285723e */ /* 0x080fee00000010ff */
        /* <DEDUP_REMOVED lines=9> */
[----:B------:R-:W4:Y:S07]  /*b230*/  LDSM.16.MT88.4 R152, [R240+0x3100] ;  /* 0x00310000f098783b */ /* 0x000f2e0000004200 */
        /* <DEDUP_REMOVED lines=10> */
[-C--:B-1----:R-:W-:Y:S08]  /*b2e0*/  HMMA.16816.F32.BF16 R68, R132, R148.reuse, R68 ;  /* 0x000000948444723c */ /* 0x082ff00000041844 */
[C---:B------:R-:W-:Y:S07]  /*b2f0*/  HMMA.16816.F32.BF16 R72, R136.reuse, R148, R72 ;  /* 0x000000948848723c */ /* 0x040fee0000041848 */
[----:B------:R-:W-:Y:S01]  /*b300*/  MOV R149, R205 ;  /* 0x000000cd00957202 */ /* 0x000fe20000000f00 */
[-C--:B------:R-:W-:Y:S01]  /*b310*/  HMMA.16816.F32.BF16 R76, R136, R150.reuse, R76 ;  /* 0x00000096884c723c */ /* 0x080fe2000004184c */
[----:B------:R-:W-:Y:S07]  /*b320*/  IMAD.MOV.U32 R148, RZ, RZ, R204 ;  /* 0x000000ffff947224 */ /* 0x000fee00078e00cc */
[C---:B------:R-:W-:Y:S07]  /*b330*/  HMMA.16816.F32.BF16 R80, R132.reuse, R150, R80 ;  /* 0x000000968450723c */ /* 0x040fee0000041850 */
[----:B------:R-:W-:Y:S01]  /*b340*/  MOV R151, R203 ;  /* 0x000000cb00977202 */ /* 0x000fe20000000f00 */
[-C--:B------:R-:W-:Y:S01]  /*b350*/  HMMA.16816.F32.BF16 R84, R132, R156.reuse, R84 ;  /* 0x0000009c8454723c */ /* 0x080fe20000041854 */
[----:B------:R-:W-:Y:S07]  /*b360*/  MOV R150, R202 ;  /* 0x000000ca00967202 */ /* 0x000fee0000000f00 */
[C---:B------:R-:W-:Y:S07]  /*b370*/  HMMA.16816.F32.BF16 R88, R136.reuse, R156, R88 ;  /* 0x0000009c8858723c */ /* 0x040fee0000041858 */
[----:B------:R-:W-:Y:S01]  /*b380*/  IMAD.MOV.U32 R157, RZ, RZ, R201 ;  /* 0x000000ffff9d7224 */ /* 0x000fe200078e00c9 */
[-C--:B------:R-:W-:Y:S01]  /*b390*/  HMMA.16816.F32.BF16 R92, R136, R158.reuse, R92 ;  /* 0x0000009e885c723c */ /* 0x080fe2000004185c */
[----:B------:R-:W-:Y:S07]  /*b3a0*/  MOV R156, R200 ;  /* 0x000000c8009c7202 */ /* 0x000fee0000000f00 */
[C---:B------:R-:W-:Y:S07]  /*b3b0*/  HMMA.16816.F32.BF16 R96, R132.reuse, R158, R96 ;  /* 0x0000009e8460723c */ /* 0x040fee0000041860 */
[----:B------:R-:W-:Y:S01]  /*b3c0*/  MOV R159, R195 ;  /* 0x000000c3009f7202 */ /* 0x000fe20000000f00 */
[-C--:B----4-:R-:W-:Y:S01]  /*b3d0*/  HMMA.16816.F32.BF16 R100, R132, R152.reuse, R100 ;  /* 0x000000988464723c */ /* 0x090fe20000041864 */
[----:B------:R-:W-:Y:S07]  /*b3e0*/  IMAD.MOV.U32 R158, RZ, RZ, R194 ;  /* 0x000000ffff9e7224 */ /* 0x000fee00078e00c2 */
[C---:B------:R-:W-:Y:S07]  /*b3f0*/  HMMA.16816.F32.BF16 R104, R136.reuse, R152, R104 ;  /* 0x000000988868723c */ /* 0x040fee0000041868 */
[----:B------:R-:W-:Y:S01]  /*b400*/  MOV R153, R193 ;  /* 0x000000c100997202 */ /* 0x000fe20000000f00 */
[-C--:B------:R-:W-:Y:S01]  /*b410*/  HMMA.16816.F32.BF16 R108, R136, R154.reuse, R108 ;  /* 0x0000009a886c723c */ /* 0x080fe2000004186c */
[----:B------:R-:W-:Y:S07]  /*b420*/  MOV R152, R192 ;  /* 0x000000c000987202 */ /* 0x000fee0000000f00 */
[C---:B------:R-:W-:Y:S07]  /*b430*/  HMMA.16816.F32.BF16 R112, R132.reuse, R154, R112 ;  /* 0x0000009a8470723c */ /* 0x040fee0000041870 */
[----:B------:R-:W-:Y:S01]  /*b440*/  IMAD.MOV.U32 R155, RZ, RZ, R191 ;  /* 0x000000ffff9b7224 */ /* 0x000fe200078e00bf */
[-C--:B--2---:R-:W-:Y:S01]  /*b450*/  HMMA.16816.F32.BF16 R116, R132, R140.reuse, R116 ;  /* 0x0000008c8474723c */ /* 0x084fe20000041874 */
[----:B------:R-:W-:Y:S03]  /*b460*/  F2FP.BF16.PACK_AB R191, R228, R230 ;  /* 0x000000e6e4bf723e */ /* 0x000fe600000010ff */
[----:B------:R-:W-:Y:S02]  /*b470*/  MOV R154, R190 ;  /* 0x000000be009a7202 */ /* 0x000fe40000000f00 */
[----:B------:R-:W-:Y:S02]  /*b480*/  F2FP.BF16.PACK_AB R190, R231, R234 ;  /* 0x000000eae7be723e */ /* 0x000fe400000010ff */
[C---:B------:R-:W-:Y:S07]  /*b490*/  HMMA.16816.F32.BF16 R120, R136.reuse, R140, R120 ;  /* 0x0000008c8878723c */ /* 0x040fee0000041878 */
[----:B------:R-:W-:Y:S01]  /*b4a0*/  MOV R141, R189 ;  /* 0x000000bd008d7202 */ /* 0x000fe20000000f00 */
[-C--:B------:R-:W-:Y:S01]  /*b4b0*/  HMMA.16816.F32.BF16 R124, R136, R142.reuse, R124 ;  /* 0x0000008e887c723c */ /* 0x080fe2000004187c */
[----:B------:R-:W-:Y:S03]  /*b4c0*/  F2FP.BF16.PACK_AB R189, R232, R233 ;  /* 0x000000e9e8bd723e */ /* 0x000fe600000010ff */
[----:B------:R-:W-:Y:S03]  /*b4d0*/  IMAD.MOV.U32 R140, RZ, RZ, R188 ;  /* 0x000000ffff8c7224 */ /* 0x000fe600078e00bc */
[----:B------:R-:W-:Y:S01]  /*b4e0*/  FADD.FTZ R136, R166, R164 ;  /* 0x000000a4a6887221 */ /* 0x000fe20000010000 */
[----:B------:R-:W-:Y:S01]  /*b4f0*/  HMMA.16816.F32.BF16 R128, R132, R142, R128 ;  /* 0x0000008e8480723c */ /* 0x000fe20000041880 */
[----:B------:R-:W-:Y:S03]  /*b500*/  MOV R166, R177 ;  /* 0x000000b100a67202 */ /* 0x000fe60000000f00 */
[----:B------:R-:W-:Y:S01]  /*b510*/  IMAD.MOV.U32 R139, RZ, RZ, R163 ;  /* 0x000000ffff8b7224 */ /* 0x000fe200078e00a3 */
[----:B------:R-:W-:Y:S01]  /*b520*/  F2FP.BF16.PACK_AB R188, R235, R166 ;  /* 0x000000a6ebbc723e */ /* 0x000fe200000010ff */
[----:B------:R-:W1:Y:S01]  /*b530*/  LDSM.16.MT88.4 R160, [R240+0x1900] ;  /* 0x00190000f0a0783b */ /* 0x000e620000004200 */
[----:B------:R-:W-:Y:S01]  /*b540*/  MOV R138, R178 ;  /* 0x000000b2008a7202 */ /* 0x000fe20000000f00 */
[----:B------:R-:W-:Y:S01]  /*b550*/  FADD.FTZ R229, R229, R136 ;  /* 0x00000088e5e57221 */ /* 0x000fe20000010000 */
[----:B------:R-:W-:Y:S03]  /*b560*/  MOV R137, R179 ;  /* 0x000000b300897202 */ /* 0x000fe60000000f00 */
[-C--:B------:R-:W-:Y:S01]  /*b570*/  HMMA.16816.F32.BF16 R192, R188, R196.reuse, R4 ;  /* 0x000000c4bcc0723c */ /* 0x080fe20000041804 */
[----:B------:R-:W-:Y:S01]  /*b580*/  MOV R164, R176 ;  /* 0x000000b000a47202 */ /* 0x000fe20000000f00 */
[----:B------:R-:W-:Y:S06]  /*b590*/  LDSM.16.MT88.4 R4, [R239+0x3900] ;  /* 0x00390000ef04783b */ /* 0x000fec0000004200 */
[C---:B------:R-:W-:Y:S02]  /*b5a0*/  HMMA.16816.F32.BF16 R200, R208.reuse, R196, R8 ;  /* 0x000000c4d0c8723c */ /* 0x040fe40000041808 */
[----:B------:R-:W2:Y:S05]  /*b5b0*/  LDSM.16.MT88.4 R176, [R239+0x1900] ;  /* 0x00190000efb0783b */ /* 0x000eaa0000004200 */
[----:B------:R-:W-:Y:S01]  /*b5c0*/  MOV R9, R151 ;  /* 0x0000009700097202 */ /* 0x000fe20000000f00 */
[-C--:B------:R-:W-:Y:S01]  /*b5d0*/  HMMA.16816.F32.BF16 R204, R208, R198.reuse, R12 ;  /* 0x000000c6d0cc723c */ /* 0x080fe2000004180c */
[----:B------:R-:W-:Y:S03]  /*b5e0*/  IMAD.MOV.U32 R8, RZ, RZ, R150 ;  /* 0x000000ffff087224 */ /* 0x000fe600078e0096 */
[----:B------:R-:W-:Y:S01]  /*b5f0*/  IMAD.MOV.U32 R10, RZ, RZ, R149 ;  /* 0x000000ffff0a7224 */ /* 0x000fe200078e0095 */
[----:B------:R-:W-:Y:S02]  /*b600*/  MOV R11, R148 ;  /* 0x00000094000b7202 */ /* 0x000fe40000000f00 */
[----:B------:R-:W-:Y:S01]  /*b610*/  MOV R13, R137 ;  /* 0x00000089000d7202 */ /* 0x000fe20000000f00 */
[C---:B------:R-:W-:Y:S01]  /*b620*/  HMMA.16816.F32.BF16 R196, R188.reuse, R198, R16 ;  /* 0x000000c6bcc4723c */ /* 0x040fe20000041810 */
[----:B------:R-:W-:Y:S03]  /*b630*/  IMAD.MOV.U32 R15, RZ, RZ, R166 ;  /* 0x000000ffff0f7224 */ /* 0x000fe600078e00a6 */
[----:B------:R-:W-:Y:S01]  /*b640*/  IMAD.MOV.U32 R12, RZ, RZ, R138 ;  /* 0x000000ffff0c7224 */ /* 0x000fe200078e008a */
[----:B------:R-:W-:Y:S01]  /*b650*/  MOV R14, R164 ;  /* 0x000000a4000e7202 */ /* 0x000fe20000000f00 */
[----:B------:R-:W-:Y:S01]  /*b660*/  FADD.FTZ R11, R11, R229 ;  /* 0x000000e50b0b7221 */ /* 0x000fe20000010000 */
[----:B------:R-:W-:Y:S01]  /*b670*/  MOV R19, R139 ;  /* 0x0000008b00137202 */ /* 0x000fe20000000f00 */
[-C--:B---3--:R-:W-:Y:S01]  /*b680*/  HMMA.16816.F32.BF16 R132, R188, R144.reuse, R20 ;  /* 0x00000090bc84723c */ /* 0x088fe20000041814 */
[----:B------:R-:W-:Y:S03]  /*b690*/  MOV R18, R140 ;  /* 0x0000008c00127202 */ /* 0x000fe60000000f00 */
[----:B------:R-:W-:Y:S01]  /*b6a0*/  IMAD.MOV.U32 R17, RZ, RZ, R141 ;  /* 0x000000ffff117224 */ /* 0x000fe200078e008d */
[----:B------:R-:W-:Y:S02]  /*b6b0*/  MOV R16, R154 ;  /* 0x0000009a00107202 */ /* 0x000fe40000000f00 */
[----:B------:R-:W-:Y:S01]  /*b6c0*/  MOV R23, R155 ;  /* 0x0000009b00177202 */ /* 0x000fe20000000f00 */
[C---:B------:R-:W-:Y:S01]  /*b6d0*/  HMMA.16816.F32.BF16 R136, R208.reuse, R144, R24 ;  /* 0x00000090d088723c */ /* 0x040fe20000041818 */
[----:B------:R-:W-:Y:S03]  /*b6e0*/  IMAD.MOV.U32 R22, RZ, RZ, R152 ;  /* 0x000000ffff167224 */ /* 0x000fe600078e0098 */
[----:B------:R-:W-:Y:S02]  /*b6f0*/  MOV R21, R153 ;  /* 0x0000009900157202 */ /* 0x000fe40000000f00 */
[----:B------:R-:W-:Y:S01]  /*b700*/  MOV R20, R158 ;  /* 0x0000009e00147202 */ /* 0x000fe20000000f00 */
[----:B------:R-:W-:Y:S01]  /*b710*/  IMAD.MOV.U32 R27, RZ, RZ, R159 ;  /* 0x000000ffff1b7224 */ /* 0x000fe200078e009f */
[-C--:B------:R-:W-:Y:S01]  /*b720*/  HMMA.16816.F32.BF16 R140, R208, R146.reuse, R28 ;  /* 0x00000092d08c723c */ /* 0x080fe2000004181c */
[----:B------:R-:W-:Y:S03]  /*b730*/  MOV R26, R156 ;  /* 0x0000009c001a7202 */ /* 0x000fe60000000f00 */
[----:B------:R-:W-:Y:S02]  /*b740*/  MOV R25, R157 ;  /* 0x0000009d00197202 */ /* 0x000fe40000000f00 */
[----:B------:R-:W-:Y:S01]  /*b750*/  MOV R24, R175 ;  /* 0x000000af00187202 */ /* 0x000fe20000000f00 */
[----:B------:R-:W-:Y:S01]  /*b760*/  IMAD.MOV.U32 R29, RZ, RZ, R173 ;  /* 0x000000ffff1d7224 */ /* 0x000fe200078e00ad */
[C---:B------:R-:W-:Y:S01]  /*b770*/  HMMA.16816.F32.BF16 R144, R188.reuse, R146, R32 ;  /* 0x00000092bc90723c */ /* 0x040fe20000041820 */
[----:B------:R-:W-:Y:S03]  /*b780*/  MOV R31, R171 ;  /* 0x000000ab001f7202 */ /* 0x000fe60000000f00 */
[----:B------:R-:W-:Y:S01]  /*b790*/  FADD.FTZ R11, R24, R11 ;  /* 0x0000000b180b7221 */ /* 0x000fe20000010000 */
[----:B------:R-:W-:Y:S02]  /*b7a0*/  MOV R30, R172 ;  /* 0x000000ac001e7202 */ /* 0x000fe40000000f00 */
[----:B------:R-:W-:Y:S01]  /*b7b0*/  IMAD.MOV.U32 R34, RZ, RZ, R170 ;  /* 0x000000ffff227224 */ /* 0x000fe200078e00aa */
[-C--:B-1----:R-:W-:Y:S01]  /*b7c0*/  HMMA.16816.F32.BF16 R148, R188, R160.reuse, R36 ;  /* 0x000000a0bc94723c */ /* 0x082fe20000041824 */
[----:B------:R-:W-:Y:S03]  /*b7d0*/  MOV R35, R169 ;  /* 0x000000a900237202 */ /* 0x000fe60000000f00 */
[----:B------:R-:W-:Y:S01]  /*b7e0*/  FADD.FTZ R3, R34, R3 ;  /* 0x0000000322037221 */ /* 0x000fe20000010000 */
[----:B------:R-:W-:Y:S01]  /*b7f0*/  MOV R28, R174 ;  /* 0x000000ae001c7202 */ /* 0x000fe20000000f00 */
[----:B------:R-:W-:Y:S02]  /*b800*/  FADD.FTZ R2, R35, R2 ;  /* 0x0000000223027221 */ /* 0x000fe40000010000 */
[C---:B------:R-:W-:Y:S01]  /*b810*/  HMMA.16816.F32.BF16 R152, R208.reuse, R160, R40 ;  /* 0x000000a0d098723c */ /* 0x040fe20000041828 */
[----:B------:R-:W-:Y:S03]  /*b820*/  FADD.FTZ R3, R29, R3 ;  /* 0x000000031d037221 */ /* 0x000fe60000010000 */
[----:B------:R-:W-:Y:S02]  /*b830*/  FADD.FTZ R2, R30, R2 ;  /* 0x000000021e027221 */ /* 0x000fe40000010000 */
[----:B------:R-:W-:Y:S02]  /*b840*/  FADD.FTZ R10, R10, R3 ;  /* 0x000000030a0a7221 */ /* 0x000fe40000010000 */
[-C--:B------:R-:W-:Y:S01]  /*b850*/  HMMA.16816.F32.BF16 R156, R208, R162.reuse, R44 ;  /* 0x000000a2d09c723c */ /* 0x080fe2000004182c */
[----:B------:R-:W-:Y:S03]  /*b860*/  FADD.FTZ R3, R25, R11 ;  /* 0x0000000b19037221 */ /* 0x000fe60000010000 */
[----:B------:R-:W-:Y:S02]  /*b870*/  FADD.FTZ R9, R9, R2 ;  /* 0x0000000209097221 */ /* 0x000fe40000010000 */
[----:B------:R-:W-:Y:S02]  /*b880*/  FADD.FTZ R2, R26, R10 ;  /* 0x0000000a1a027221 */ /* 0x000fe40000010000 */
[C---:B------:R-:W-:Y:S01]  /*b890*/  HMMA.16816.F32.BF16 R160, R188.reuse, R162, R48 ;  /* 0x000000a2bca0723c */ /* 0x040fe20000041830 */
[----:B------:R-:W-:Y:S03]  /*b8a0*/  FADD.FTZ R10, R21, R3 ;  /* 0x00000003150a7221 */ /* 0x000fe60000010000 */
[----:B------:R-:W-:Y:S04]  /*b8b0*/  FADD.FTZ R0, R28, R0 ;  /* 0x000000001c007221 */ /* 0x000fe80000010000 */
[-C--:B--2---:R-:W-:Y:S01]  /*b8c0*/  HMMA.16816.F32.BF16 R164, R188, R176.reuse, R52 ;  /* 0x000000b0bca4723c */ /* 0x084fe20000041834 */
[----:B------:R-:W-:Y:S04]  /*b8d0*/  FADD.FTZ R0, R31, R0 ;  /* 0x000000001f007221 */ /* 0x000fe80000010000 */
[----:B------:R-:W-:Y:S02]  /*b8e0*/  FADD.FTZ R8, R8, R0 ;  /* 0x0000000008087221 */ /* 0x000fe40000010000 */
[----:B------:R-:W-:Y:S01]  /*b8f0*/  FADD.FTZ R0, R27, R9 ;  /* 0x000000091b007221 */ /* 0x000fe20000010000 */
        /* <DEDUP_REMOVED lines=10> */
[----:B------:R-:W-:Y:S02]  /*b9a0*/  FADD.FTZ R8, R12, R3 ;  /* 0x000000030c087221 */ /* 0x000fe40000010000 */
[----:B------:R-:W-:Y:S02]  /*b9b0*/  FADD.FTZ R3, R15, R9 ;  /* 0x000000090f037221 */ /* 0x000fe40000010000 */
        /* <DEDUP_REMOVED lines=15> */
[-C--:B------:R-:W-:Y:S01]  /*bab0*/  HMMA.16816.F32.BF16 R124, R208, R6.reuse, R124 ;  /* 0x00000006d07c723c */ /* 0x080fe2000004187c */
[----:B------:R-:W-:Y:S03]  /*bac0*/  FADD.FTZ R5, R14, R0 ;  /* 0x000000000e057221 */ /* 0x000fe60000010000 */
[----:B------:R-:W-:Y:S02]  /*bad0*/  FADD.FTZ R2, R233, R8 ;  /* 0x00000008e9027221 */ /* 0x000fe40000010000 */
[----:B------:R-:W-:Y:S02]  /*bae0*/  FADD.FTZ R0, R227, R4 ;  /* 0x00000004e3007221 */ /* 0x000fe40000010000 */
[----:B------:R-:W-:Y:S01]  /*baf0*/  FADD.FTZ R4, R235, R3 ;  /* 0x00000003eb047221 */ /* 0x000fe20000010000 */
[----:B------:R-:W-:Y:S03]  /*bb00*/  HMMA.16816.F32.BF16 R128, R188, R6, R128 ;  /* 0x00000006bc80723c */ /* 0x000fe60000041880 */
[----:B------:R-:W-:Y:S02]  /*bb10*/  FADD.FTZ R3, R232, R2 ;  /* 0x00000002e8037221 */ /* 0x000fe40000010000 */
[----:B------:R-:W-:Y:S02]  /*bb20*/  FADD.FTZ R4, R234, R4 ;  /* 0x00000004ea047221 */ /* 0x000fe40000010000 */
[----:B------:R-:W-:Y:S01]  /*bb30*/  FADD.FTZ R5, R225, R5 ;  /* 0x00000005e1057221 */ /* 0x000fe20000010000 */
[----:B------:R-:W-:Y:S01]  /*bb40*/  MOV R188, R182 ;  /* 0x000000b600bc7202 */ /* 0x000fe20000000f00 */
[----:B------:R-:W-:Y:S03]  /*bb50*/  FADD.FTZ R2, R226, R0 ;  /* 0x00000000e2027221 */ /* 0x000fe60000010000 */
[----:B------:R-:W-:Y:S02]  /*bb60*/  FADD.FTZ R3, R230, R3 ;  /* 0x00000003e6037221 */ /* 0x000fe40000010000 */
[----:B------:R-:W-:Y:S02]  /*bb70*/  FADD.FTZ R4, R231, R4 ;  /* 0x00000004e7047221 */ /* 0x000fe40000010000 */
[----:B------:R-:W-:Y:S02]  /*bb80*/  FADD.FTZ R3, R228, R3 ;  /* 0x00000003e4037221 */ /* 0x000fe40000010000 */
[----:B------:R-:W-:Y:S01]  /*bb90*/  FADD.FTZ R2, R187, R2 ;  /* 0x00000002bb027221 */ /* 0x000fe20000010000 */
[----:B------:R1:W-:Y:S01]  /*bba0*/  STL [R1+0xc], R4 ;  /* 0x00000c0401007387 */ /* 0x0003e20000100800 */
[----:B------:R-:W-:Y:S01]  /*bbb0*/  FADD.FTZ R0, R224, R5 ;  /* 0x00000005e0007221 */ /* 0x000fe20000010000 */
[----:B------:R-:W-:Y:S01]  /*bbc0*/  MOV R187, R184 ;  /* 0x000000b800bb7202 */ /* 0x000fe20000000f00 */
[----:B------:R-:W-:Y:S01]  /*bbd0*/  FADD.FTZ R2, R183, R2 ;  /* 0x00000002b7027221 */ /* 0x000fe20000010000 */
[----:B------:R1:W-:Y:S01]  /*bbe0*/  STL [R1+0x40], R3 ;  /* 0x0000400301007387 */ /* 0x0003e20000100800 */
[----:B------:R-:W-:Y:S02]  /*bbf0*/  FADD.FTZ R0, R181, R0 ;  /* 0x00000000b5007221 */ /* 0x000fe40000010000 */
[----:B------:R-:W-:Y:S01]  /*bc00*/  IMAD.MOV.U32 R181, RZ, RZ, R185 ;  /* 0x000000ffffb57224 */ /* 0x000fe200078e00b9 */
[----:B------:R1:W-:Y:S01]  /*bc10*/  STL [R1+0x14], R2 ;  /* 0x0000140201007387 */ /* 0x0003e20000100800 */
[----:B------:R-:W-:Y:S01]  /*bc20*/  FADD.FTZ R0, R180, R0 ;  /* 0x00000000b4007221 */ /* 0x000fe20000010000 */
[----:B------:R-:W-:Y:S04]  /*bc30*/  MOV R180, R186 ;  /* 0x000000ba00b47202 */ /* 0x000fe80000000f00 */
[----:B------:R1:W-:Y:S01]  /*bc40*/  STL [R1+0x10], R0 ;  /* 0x0000100001007387 */ /* 0x0003e20000100800 */
[----:B------:R-:W-:-:S05]  /*bc50*/  @P0 BRA `(.L_x_1795) ;  /* 0xffffb3b000000947 */ /* 0x000fca000383ffff */
.L_x_1792:
[----:B--2---:R-:W-:-:S13]  /*bc60*/  ISETP.LE.AND P0, PT, RZ, UR10, PT ;  /* 0x0000000aff007c0c */ /* 0x004fda000bf03270 */
[----:B------:R-:W-:Y:S05]  /*bc70*/  @!P0 BRA `(.L_x_1796) ;  /* 0x00003cf000008947 */ /* 0x000fea0003800000 */
[----:B-1----:R-:W2:Y:S01]  /*bc80*/  LDL.LU R2, [R1+0x38] ;  /* 0x0000380001027983 */ /* 0x002ea20000300800 */
        /* <DEDUP_REMOVED lines=10> */
[----:B------:R-:W-:Y:S01]  /*bd30*/  IMAD.SHL.U32 R228, R2, 0x2, RZ ;  /* 0x0000000202e47824 */ /* 0x000fe200078e00ff */
[----:B------:R-:W-:Y:S05]  /*bd40*/  BRA `(.L_x_1797) ;  /* 0x0000040000007947 */ /* 0x000fea0003800000 */
.L_x_1799:
[----:B------:R-:W2:Y:S01]  /*bd50*/  LDL R2, [R1+0x3c] ;  /* 0x00003c0001027983 */ /* 0x000ea20000100800 */
[----:B------:R-:W-:Y:S01]  /*bd60*/  ULEA UR4, UR10, UR11, 0x6 ;  /* 0x0000000b0a047291 */ /* 0x000fe2000f8e303f */
[----:B------:R-:W-:Y:S02]  /*bd70*/  IMAD.MOV.U32 R186, RZ, RZ, RZ ;  /* 0x000000ffffba7224 */ /* 0x000fe400078e00ff */
[----:B------:R-:W3:Y:S03]  /*bd80*/  LDL R211, [R1+0x18] ;  /* 0x0000180001d37983 */ /* 0x000ee60000100800 */
[----:B------:R-:W-:Y:S05]  /*bd90*/  IMAD.U32 R181, RZ, RZ, UR4 ;  /* 0x00000004ffb57e24 */ /* 0x000fea000f8e00ff */
        /* <DEDUP_REMOVED lines=28> */
[----:B------:R-:W4:Y:S04]  /*bf60*/  SHFL.IDX PT, R208, R181, 0x1, 0x181f ;  /* 0x00381f00b5d07f89 */ /* 0x000f2800000e0000 */
[----:B------:R-:W5:Y:S04]  /*bf70*/  SHFL.IDX PT, R209, R2, 0x1, 0x181f ;  /* 0x00381f0002d17f89 */ /* 0x000f6800000e0000 */
[----:B------:R-:W5:Y:S04]  /*bf80*/  SHFL.IDX PT, R191, R181, 0x2, 0x181f ;  /* 0x00581f00b5bf7f89 */ /* 0x000f6800000e0000 */
[----:B------:R-:W5:Y:S04]  /*bf90*/  SHFL.IDX PT, R210, R2, 0x2, 0x181f ;  /* 0x00581f0002d27f89 */ /* 0x000f6800000e0000 */
[----:B------:R-:W5:Y:S01]  /*bfa0*/  SHFL.IDX PT, R181, R181, 0x3, 0x181f ;  /* 0x00781f00b5b57f89 */ /* 0x000f6200000e0000 */
[C---:B-1----:R-:W-:Y:S02]  /*bfb0*/  IADD3 R188, P2, R186.reuse, R230, RZ ;  /* 0x000000e6babc7210 */ /* 0x042fe40007f5e0ff */
[----:B------:R-:W-:Y:S01]  /*bfc0*/  IADD3 R186, P1, R186, R228, RZ ;  /* 0x000000e4baba7210 */ /* 0x000fe20007f3e0ff */
[----:B------:R-:W1:Y:S02]  /*bfd0*/  SHFL.IDX PT, R2, R2, 0x3, 0x181f ;  /* 0x00781f0002027f89 */ /* 0x000e6400000e0000 */
[C-C-:B--2---:R-:W-:Y:S01]  /*bfe0*/  IMAD.X R189, R182.reuse, 0x1, R231.reuse, P2 ;  /* 0x00000001b6bd7824 */ /* 0x144fe200010e06e7 */
[-C--:B------:R-:W-:Y:S02]  /*bff0*/  IADD3.X R187, R182, R229.reuse, RZ, P1, !PT ;  /* 0x000000e5b6bb7210 */ /* 0x080fe40000ffe4ff */
[C---:B----4-:R-:W-:Y:S02]  /*c000*/  IADD3 R184, P0, R208.reuse, R230, RZ ;  /* 0x000000e6d0b87210 */ /* 0x050fe40007f1e0ff */
[----:B---3--:R2:W-:Y:S01]  /*c010*/  LDGSTS.E.BYPASS.LTC128B.128 [R211+0x4100], [R188.64], !P6 ;  /* 0x04100000bcd37fae */ /* 0x0085e2000f101d4e */
[----:B------:R-:W-:Y:S02]  /*c020*/  IADD3 R208, P1, R208, R228, RZ ;  /* 0x000000e4d0d07210 */ /* 0x000fe40007f3e0ff */
[----:B-----5:R-:W-:Y:S01]  /*c030*/  IMAD.X R185, R209, 0x1, R231, P0 ;  /* 0x00000001d1b97824 */ /* 0x020fe200000e06e7 */
[----:B------:R3:W-:Y:S01]  /*c040*/  LDGSTS.E.BYPASS.LTC128B.128 [R211+0x6100], [R186.64], !P5 ;  /* 0x06100000bad37fae */ /* 0x0007e2000e901d4e */
[----:B------:R-:W-:Y:S01]  /*c050*/  IADD3 R190, P0, R191, R230, RZ ;  /* 0x000000e6bfbe7210 */ /* 0x000fe20007f1e0ff */
[----:B------:R-:W-:Y:S02]  /*c060*/  IMAD.X R209, R209, 0x1, R229, P1 ;  /* 0x00000001d1d17824 */ /* 0x000fe400008e06e5 */
[----:B------:R4:W-:Y:S04]  /*c070*/  LDGSTS.E.BYPASS.LTC128B.128 [R211+0x4900], [R184.64], !P6 ;  /* 0x04900000b8d37fae */ /* 0x0009e8000f101d4e */
[----:B------:R1:W-:Y:S01]  /*c080*/  LDGSTS.E.BYPASS.LTC128B.128 [R211+0x6900], [R208.64], !P5 ;  /* 0x06900000d0d37fae */ /* 0x0003e2000e901d4e */
[----:B--2---:R-:W-:Y:S01]  /*c090*/  IADD3 R188, P2, R191, R228, RZ ;  /* 0x000000e4bfbc7210 */ /* 0x004fe20007f5e0ff */
[C-C-:B------:R-:W-:Y:S01]  /*c0a0*/  IMAD.X R191, R210.reuse, 0x1, R231.reuse, P0 ;  /* 0x00000001d2bf7824 */ /* 0x140fe200000e06e7 */
[C---:B---3--:R-:W-:Y:S04]  /*c0b0*/  IADD3 R186, P1, R181.reuse, R230, RZ ;  /* 0x000000e6b5ba7210 */ /* 0x048fe80007f3e0ff */
[----:B------:R2:W-:Y:S01]  /*c0c0*/  LDGSTS.E.BYPASS.LTC128B.128 [R211+0x5100], [R190.64], !P6 ;  /* 0x05100000bed37fae */ /* 0x0005e2000f101d4e */
[----:B------:R-:W-:Y:S02]  /*c0d0*/  IADD3.X R189, R210, R229, RZ, P2, !PT ;  /* 0x000000e5d2bd7210 */ /* 0x000fe400017fe4ff */
[----:B----4-:R-:W-:Y:S01]  /*c0e0*/  IADD3 R184, P0, R181, R228, RZ ;  /* 0x000000e4b5b87210 */ /* 0x010fe20007f1e0ff */
[C---:B-1----:R-:W-:Y:S02]  /*c0f0*/  IMAD.X R187, R2.reuse, 0x1, R231, P1 ;  /* 0x0000000102bb7824 */ /* 0x042fe400008e06e7 */
[----:B------:R2:W-:Y:S02]  /*c100*/  LDGSTS.E.BYPASS.LTC128B.128 [R211+0x7100], [R188.64], !P5 ;  /* 0x07100000bcd37fae */ /* 0x0005e4000e901d4e */
[----:B------:R-:W-:Y:S02]  /*c110*/  IMAD.X R185, R2, 0x1, R229, P0 ;  /* 0x0000000102b97824 */ /* 0x000fe400000e06e5 */
[----:B------:R2:W-:Y:S04]  /*c120*/  LDGSTS.E.BYPASS.LTC128B.128 [R211+0x5900], [R186.64], !P6 ;  /* 0x05900000bad37fae */ /* 0x0005e8000f101d4e */
[----:B------:R2:W-:Y:S01]  /*c130*/  LDGSTS.E.BYPASS.LTC128B.128 [R211+0x7900], [R184.64], !P5 ;  /* 0x07900000b8d37fae */ /* 0x0005e2000e901d4e */
[----:B------:R-:W-:-:S05]  /*c140*/  BRA `(.L_x_1798) ;  /* 0x00000eb000007947 */ /* 0x000fca0003800000 */
.L_x_1797:
[----:B------:R-:W2:Y:S01]  /*c150*/  LDL R4, [R1+0x30] ;  /* 0x0000300001047983 */ /* 0x000ea20000100800 */
[----:B------:R-:W-:Y:S04]  /*c160*/  DEPBAR.LE SB0, 0x0 ;  /* 0x000080000000791a */ /* 0x000fe80000000000 */
[----:B------:R-:W-:Y:S01]  /*c170*/  UISETP.GE.AND UP0, UPT, UR10, 0x1, UPT ;  /* 0x000000010a00788c */ /* 0x000fe2000bf06270 */
[----:B------:R-:W3:Y:S06]  /*c180*/  LDL R10, [R1+0x1c] ;  /* 0x00001c00010a7983 */ /* 0x000eec0000100800 */
[----:B------:R-:W4:Y:S06]  /*c190*/  LDL R40, [R1] ;  /* 0x0000000001287983 */ /* 0x000f2c0000100800 */
[----:B------:R-:W3:Y:S06]  /*c1a0*/  LDL R41, [R1+0x4] ;  /* 0x0000040001297983 */ /* 0x000eec0000100800 */
[----:B------:R-:W3:Y:S06]  /*c1b0*/  LDL R28, [R1+0x8] ;  /* 0x00000800011c7983 */ /* 0x000eec0000100800 */
[----:B------:R-:W3:Y:S06]  /*c1c0*/  LDL R55, [R1+0x20] ;  /* 0x0000200001377983 */ /* 0x000eec0000100800 */
[----:B------:R-:W-:Y:S06]  /*c1d0*/  BAR.SYNC.DEFER_BLOCKING 0x0 ;  /* 0x0000000000007b1d */ /* 0x000fec0000010000 */
[----:B-----5:R-:W-:Y:S06]  /*c1e0*/  LDSM.16.M88.4 R64, [R243+0x8100] ;  /* 0x00810000f340783b */ /* 0x020fec0000000200 */
[----:B------:R-:W1:Y:S06]  /*c1f0*/  LDSM.16.M88.4 R16, [R236+0x4100] ;  /* 0x00410000ec10783b */ /* 0x000e6c0000000200 */
[----:B------:R-:W1:Y:S06]  /*c200*/  LDSM.16.M88.4 R60, [R243+0xa100] ;  /* 0x00a10000f33c783b */ /* 0x000e6c0000000200 */
[----:B------:R-:W1:Y:S06]  /*c210*/  LDSM.16.M88.4 R32, [R236+0x4900] ;  /* 0x00490000ec20783b */ /* 0x000e6c0000000200 */
[----:B------:R-:W-:Y:S06]  /*c220*/  LDSM.16.M88.4 R48, [R236+0x5100] ;  /* 0x00510000ec30783b */ /* 0x000fec0000000200 */
[----:B------:R-:W-:Y:S06]  /*c230*/  LDSM.16.M88.4 R184, [R236+0x5900] ;  /* 0x00590000ecb8783b */ /* 0x000fec0000000200 */
[----:B------:R-:W-:Y:S06]  /*c240*/  LDSM.16.M88.4 R188, [R245+0x8100] ;  /* 0x00810000f5bc783b */ /* 0x000fec0000000200 */
[----:B------:R-:W-:Y:S06]  /*c250*/  LDSM.16.M88.4 R208, [R247] ;  /* 0x00000000f7d0783b */ /* 0x000fec0000000200 */
[----:B------:R-:W-:Y:S01]  /*c260*/  LDSM.16.M88.4 R212, [R245+0xa100] ;  /* 0x00a10000f5d4783b */ /* 0x000fe20000000200 */
[----:B--2---:R-:W-:Y:S01]  /*c270*/  SHF.R.S32.HI R2, RZ, 0x1f, R4 ;  /* 0x0000001fff027819 */ /* 0x004fe20000011404 */
[----:B------:R-:W-:Y:S04]  /*c280*/  IMAD.WIDE.U32 R8, R4, c[0x0][0x208], RZ ;  /* 0x0000820004087a25 */ /* 0x000fe800078e00ff */
[----:B------:R-:W-:Y:S04]  /*c290*/  IMAD R2, R2, c[0x0][0x208], RZ ;  /* 0x0000820002027a24 */ /* 0x000fe800078e02ff */
[----:B------:R-:W-:Y:S02]  /*c2a0*/  IMAD R2, R4, c[0x0][0x20c], R2 ;  /* 0x0000830004027a24 */ /* 0x000fe400078e0202 */
[-C--:B-1----:R-:W-:Y:S01]  /*c2b0*/  HMMA.16816.F32.BF16 R4, R64, R16.reuse, RZ ;  /* 0x000000104004723c */ /* 0x082fe200000418ff */
[----:B----4-:R-:W-:Y:S02]  /*c2c0*/  LDSM.16.M88.4 R224, [R40] ;  /* 0x0000000028e0783b */ /* 0x010fe40000000200 */
[----:B------:R-:W-:Y:S01]  /*c2d0*/  IMAD.IADD R9, R9, 0x1, R2 ;  /* 0x0000000109097824 */ /* 0x000fe200078e0202 */
[----:B---3--:R-:W-:Y:S03]  /*c2e0*/  SHF.R.S32.HI R2, RZ, 0x1f, R10 ;  /* 0x0000001fff027819 */ /* 0x008fe6000001140a */
[----:B------:R-:W-:Y:S01]  /*c2f0*/  IMAD.WIDE.U32 R12, R10, c[0x0][0x218], R8 ;  /* 0x000086000a0c7a25 */ /* 0x000fe200078e0008 */
[----:B------:R-:W-:Y:S04]  /*c300*/  LDSM.16.M88.4 R220, [R41] ;  /* 0x0000000029dc783b */ /* 0x000fe80000000200 */
[----:B------:R-:W-:Y:S02]  /*c310*/  IMAD R2, R2, c[0x0][0x218], RZ ;  /* 0x0000860002027a24 */ /* 0x000fe400078e02ff */
[----:B------:R-:W-:Y:S02]  /*c320*/  LDSM.16.M88.4 R216, [R28] ;  /* 0x000000001cd8783b */ /* 0x000fe40000000200 */
[----:B------:R-:W-:Y:S01]  /*c330*/  IMAD R14, R10, c[0x0][0x21c], R2 ;  /* 0x000087000a0e7a24 */ /* 0x000fe200078e0202 */
[----:B------:R-:W-:Y:S01]  /*c340*/  IADD3 R2, P0, R12, UR24, RZ ;  /* 0x000000180c027c10 */ /* 0x000fe2000ff1e0ff */
[C---:B------:R-:W-:Y:S07]  /*c350*/  HMMA.16816.F32.BF16 R8, R60.reuse, R16, RZ ;  /* 0x000000103c08723c */ /* 0x040fee00000418ff */
[----:B------:R-:W-:Y:S02]  /*c360*/  IADD3.X R16, R13, UR8, R14, P0, !PT ;  /* 0x000000080d107c10 */ /* 0x000fe400087fe40e */
[-C--:B------:R-:W-:Y:S03]  /*c370*/  HMMA.16816.F32.BF16 R12, R60, R18.reuse, RZ ;  /* 0x000000123c0c723c */ /* 0x080fe600000418ff */
[C---:B------:R-:W-:Y:S04]  /*c380*/  LEA R36, P0, R2.reuse, c[0x0][0x1f8], 0x1 ;  /* 0x00007e0002247a11 */ /* 0x040fe800078008ff */
[----:B------:R-:W-:Y:S01]  /*c390*/  LEA.HI.X R2, R2, c[0x0][0x1fc], R16, 0x1, P0 ;  /* 0x00007f0002027a11 */ /* 0x000fe200000f0c10 */
[----:B------:R-:W1:Y:S01]  /*c3a0*/  SHFL.IDX PT, R42, R36, RZ, 0x181f ;  /* 0x00181fff242a7589 */ /* 0x000e6200000e0000 */
[C---:B------:R-:W-:Y:S05]  /*c3b0*/  HMMA.16816.F32.BF16 R16, R64.reuse, R18, RZ ;  /* 0x000000124010723c */ /* 0x040fea00000418ff */
[----:B------:R-:W2:Y:S03]  /*c3c0*/  SHFL.IDX PT, R37, R2, RZ, 0x181f ;  /* 0x00181fff02257589 */ /* 0x000ea600000e0000 */
[-C--:B------:R-:W-:Y:S03]  /*c3d0*/  HMMA.16816.F32.BF16 R20, R64, R32.reuse, RZ ;  /* 0x000000204014723c */ /* 0x080fe600000418ff */
[----:B------:R-:W3:Y:S05]  /*c3e0*/  SHFL.IDX PT, R46, R36, 0x1, 0x181f ;  /* 0x00381f00242e7f89 */ /* 0x000eea00000e0000 */
[C---:B------:R-:W-:Y:S01]  /*c3f0*/  HMMA.16816.F32.BF16 R24, R60.reuse, R32, RZ ;  /* 0x000000203c18723c */ /* 0x040fe200000418ff */
[----:B------:R-:W4:Y:S03]  /*c400*/  SHFL.IDX PT, R45, R2, 0x1, 0x181f ;  /* 0x00381f00022d7f89 */ /* 0x000f2600000e0000 */
[C---:B-1----:R-:W-:Y:S04]  /*c410*/  IADD3 R38, P1, R42.reuse, R230, RZ ;  /* 0x000000e62a267210 */ /* 0x042fe80007f3e0ff */
[-C--:B------:R-:W-:Y:S01]  /*c420*/  HMMA.16816.F32.BF16 R28, R60, R34.reuse, RZ ;  /* 0x000000223c1c723c */ /* 0x080fe200000418ff */
[----:B------:R-:W1:Y:S03]  /*c430*/  SHFL.IDX PT, R52, R36, 0x2, 0x181f ;  /* 0x00581f0024347f89 */ /* 0x000e6600000e0000 */
[----:B------:R-:W-:Y:S01]  /*c440*/  IADD3 R42, P0, R42, R228, RZ ;  /* 0x000000e42a2a7210 */ /* 0x000fe20007f1e0ff */
[C---:B--2---:R-:W-:Y:S02]  /*c450*/  IMAD.X R39, R37.reuse, 0x1, R231, P1 ;  /* 0x0000000125277824 */ /* 0x044fe400008e06e7 */
[----:B------:R-:W2:Y:S01]  /*c460*/  SHFL.IDX PT, R53, R2, 0x2, 0x181f ;  /* 0x00581f0002357f89 */ /* 0x000ea200000e0000 */
[C---:B------:R-:W-:Y:S04]  /*c470*/  HMMA.16816.F32.BF16 R32, R64.reuse, R34, RZ ;  /* 0x000000224020723c */ /* 0x040fe800000418ff */
[----:B------:R-:W-:Y:S01]  /*c480*/  IMAD.X R43, R37, 0x1, R229, P0 ;  /* 0x00000001252b7824 */ /* 0x000fe200000e06e5 */
[----:B------:R2:W-:Y:S01]  /*c490*/  LDGSTS.E.BYPASS.LTC128B.128 [R55], [R38.64], !P6 ;  /* 0x0000000026377fae */ /* 0x0005e2000f101d4e */
[C---:B---3--:R-:W-:Y:S02]  /*c4a0*/  IADD3 R40, P0, R46.reuse, R230, RZ ;  /* 0x000000e62e287210 */ /* 0x048fe40007f1e0ff */
[----:B------:R-:W-:Y:S03]  /*c4b0*/  IADD3 R46, P2, R46, R228, RZ ;  /* 0x000000e42e2e7210 */ /* 0x000fe60007f5e0ff */
[----:B------:R3:W-:Y:S01]  /*c4c0*/  LDGSTS.E.BYPASS.LTC128B.128 [R55+0x2000], [R42.64], !P5 ;  /* 0x020000002a377fae */ /* 0x0007e2000e901d4e */
[C---:B----4-:R-:W-:Y:S02]  /*c4d0*/  IMAD.X R41, R45.reuse, 0x1, R231, P0 ;  /* 0x000000012d297824 */ /* 0x050fe400000e06e7 */
[----:B------:R-:W-:Y:S03]  /*c4e0*/  IMAD.X R47, R45, 0x1, R229, P2 ;  /* 0x000000012d2f7824 */ /* 0x000fe600010e06e5 */
[----:B------:R4:W3:Y:S01]  /*c4f0*/  SHFL.IDX PT, R54, R36, 0x3, 0x181f ;  /* 0x00781f0024367f89 */ /* 0x0008e200000e0000 */
[C---:B-1----:R-:W-:Y:S02]  /*c500*/  IADD3 R44, P1, R52.reuse, R230, RZ ;  /* 0x000000e6342c7210 */ /* 0x042fe40007f3e0ff */
[----:B------:R-:W-:Y:S03]  /*c510*/  IADD3 R52, P0, R52, R228, RZ ;  /* 0x000000e434347210 */ /* 0x000fe60007f1e0ff */
[----:B------:R3:W-:Y:S01]  /*c520*/  LDGSTS.E.BYPASS.LTC128B.128 [R55+0x800], [R40.64], !P6 ;  /* 0x0080000028377fae */ /* 0x0007e2000f101d4e */
[C---:B--2---:R-:W-:Y:S02]  /*c530*/  IMAD.X R45, R53.reuse, 0x1, R231, P1 ;  /* 0x00000001352d7824 */ /* 0x044fe400008e06e7 */
[----:B------:R-:W-:Y:S03]  /*c540*/  IMAD.X R53, R53, 0x1, R229, P0 ;  /* 0x0000000135357824 */ /* 0x000fe600000e06e5 */
[----:B------:R1:W-:Y:S06]  /*c550*/  LDGSTS.E.BYPASS.LTC128B.128 [R55+0x2800], [R46.64], !P5 ;  /* 0x028000002e377fae */ /* 0x0003ec000e901d4e */
[----:B------:R1:W-:Y:S01]  /*c560*/  LDGSTS.E.BYPASS.LTC128B.128 [R55+0x1000], [R44.64], !P6 ;  /* 0x010000002c377fae */ /* 0x0003e2000f101d4e */
[-C--:B----4-:R-:W-:Y:S05]  /*c570*/  HMMA.16816.F32.BF16 R36, R64, R48.reuse, RZ ;  /* 0x000000304024723c */ /* 0x090fea00000418ff */
[----:B------:R2:W-:Y:S06]  /*c580*/  LDGSTS.E.BYPASS.LTC128B.128 [R55+0x3000], [R52.64], !P5 ;  /* 0x0300000034377fae */ /* 0x0005ec000e901d4e */
[----:B------:R-:W4:Y:S01]  /*c590*/  SHFL.IDX PT, R2, R2, 0x3, 0x181f ;  /* 0x00781f0002027f89 */ /* 0x000f2200000e0000 */
[C---:B---3--:R-:W-:Y:S07]  /*c5a0*/  HMMA.16816.F32.BF16 R40, R60.reuse, R48, RZ ;  /* 0x000000303c28723c */ /* 0x048fee00000418ff */
[----:B------:R-:W-:Y:S01]  /*c5b0*/  IADD3 R48, P0, R54, R230, RZ ;  /* 0x000000e636307210 */ /* 0x000fe20007f1e0ff */
[-C--:B-1----:R-:W-:Y:S04]  /*c5c0*/  HMMA.16816.F32.BF16 R44, R60, R50.reuse, RZ ;  /* 0x000000323c2c723c */ /* 0x082fe800000418ff */
[----:B----4-:R-:W-:Y:S01]  /*c5d0*/  IMAD.X R49, R2, 0x1, R231, P0 ;  /* 0x0000000102317824 */ /* 0x010fe200000e06e7 */
[----:B--2---:R-:W-:Y:S04]  /*c5e0*/  IADD3 R52, P0, R54, R228, RZ ;  /* 0x000000e436347210 */ /* 0x004fe80007f1e0ff */
        /* <DEDUP_REMOVED lines=161> */
.L_x_1798:
[----:B------:R-:W-:Y:S01]  /*d000*/  FMNMX.FTZ R2, R4, R0, !PT ;  /* 0x0000000004027209 */ /* 0x000fe20007810000 */
[----:B------:R-:W-:Y:S01]  /*d010*/  STL [R1+0x60], R229 ;  /* 0x000060e501007387 */ /* 0x000fe20000100800 */
[----:B------:R-:W-:Y:S02]  /*d020*/  FMNMX.FTZ R182, R6, R3, !PT ;  /* 0x0000000306b67209 */ /* 0x000fe40007810000 */
[----:B------:R-:W-:Y:S01]  /*d030*/  FMNMX.FTZ R2, R5, R2, !PT ;  /* 0x0000000205027209 */ /* 0x000fe20007810000 */
[----:B------:R-:W-:Y:S01]  /*d040*/  STL [R1+0x5c], R228 ;  /* 0x00005ce401007387 */ /* 0x000fe20000100800 */
[----:B------:R-:W-:Y:S02]  /*d050*/  FMNMX.FTZ R182, R7, R182, !PT ;  /* 0x000000b607b67209 */ /* 0x000fe40007810000 */
[----:B------:R-:W-:Y:S01]  /*d060*/  FMNMX.FTZ R2, R16, R2, !PT ;  /* 0x0000000210027209 */ /* 0x000fe20007810000 */
[----:B--2---:R-:W-:Y:S01]  /*d070*/  LDSM.16.MT88.4 R208, [R237+0x100] ;  /* 0x00010000edd0783b */ /* 0x004fe20000004200 */
        /* <DEDUP_REMOVED lines=53> */
[----:B--2---:R-:W-:Y:S02]  /*d3d0*/  FMNMX.FTZ R182, R182, R185, !PT ;  /* 0x000000b9b6b67209 */ /* 0x004fe40007810000 */
[----:B------:R-:W-:Y:S01]  /*d3e0*/  FMNMX.FTZ R181, R61, R181, !PT ;  /* 0x000000b53db57209 */ /* 0x000fe20007810000 */
[----:B------:R-:W1:Y:S01]  /*d3f0*/  SHFL.BFLY PT, R186, R2, 0x1, 0x1f ;  /* 0x0c201f0002ba7f89 */ /* 0x000e6200000e0000 */
[----:B------:R-:W-:Y:S02]  /*d400*/  FMNMX.FTZ R184, R31, R184, !PT ;  /* 0x000000b81fb87209 */ /* 0x000fe40007810000 */
[----:B------:R-:W-:Y:S01]  /*d410*/  ISETP.LT.AND P0, PT, RZ, UR10, PT ;  /* 0x0000000aff007c0c */ /* 0x000fe2000bf01270 */
[----:B------:R-:W-:Y:S01]  /*d420*/  UIADD3 UR10, UR10, -0x1, URZ ;  /* 0xffffffff0a0a7890 */ /* 0x000fe2000fffe03f */
[----:B------:R-:W-:Y:S03]  /*d430*/  FMNMX.FTZ R184, R42, R184, !PT ;  /* 0x000000b82ab87209 */ /* 0x000fe60007810000 */
[----:B------:R-:W2:Y:S01]  /*d440*/  SHFL.BFLY PT, R185, R182, 0x1, 0x1f ;  /* 0x0c201f00b6b97f89 */ /* 0x000ea200000e0000 */
[----:B------:R-:W-:Y:S04]  /*d450*/  FMNMX.FTZ R184, R43, R184, !PT ;  /* 0x000000b82bb87209 */ /* 0x000fe80007810000 */
[----:B------:R-:W-:Y:S03]  /*d460*/  FMNMX.FTZ R184, R46, R184, !PT ;  /* 0x000000b82eb87209 */ /* 0x000fe60007810000 */
[----:B------:R-:W3:Y:S01]  /*d470*/  SHFL.BFLY PT, R187, R181, 0x2, 0x1f ;  /* 0x0c401f00b5bb7f89 */ /* 0x000ee200000e0000 */
[----:B-1----:R-:W-:Y:S02]  /*d480*/  FMNMX.FTZ R186, R2, R186, !PT ;  /* 0x000000ba02ba7209 */ /* 0x002fe40007810000 */
[----:B------:R-:W-:Y:S03]  /*d490*/  FMNMX.FTZ R2, R47, R184, !PT ;  /* 0x000000b82f027209 */ /* 0x000fe60007810000 */
[----:B------:R-:W-:Y:S01]  /*d4a0*/  FADD.FTZ R0, -R186, R0 ;  /* 0x00000000ba007221 */ /* 0x000fe20000010100 */
[----:B------:R-:W-:Y:S02]  /*d4b0*/  FMNMX.FTZ R184, R58, R2, !PT ;  /* 0x000000023ab87209 */ /* 0x000fe40007810000 */
[----:B--2---:R-:W-:Y:S01]  /*d4c0*/  FMNMX.FTZ R185, R182, R185, !PT ;  /* 0x000000b9b6b97209 */ /* 0x004fe20007810000 */
[----:B------:R-:W-:Y:S01]  /*d4d0*/  FMUL.FTZ R2, R0, c[0x0][0x2d0] ;  /* 0x0000b40000027a20 */ /* 0x000fe20000410000 */
[----:B------:R-:W-:Y:S03]  /*d4e0*/  FMNMX.FTZ R0, R59, R184, !PT ;  /* 0x000000b83b007209 */ /* 0x000fe60007810000 */
[----:B------:R1:W2:Y:S01]  /*d4f0*/  MUFU.EX2 R182, R2 ;  /* 0x0000000200b67308 */ /* 0x0002a20000000800 */
[----:B------:R-:W-:Y:S01]  /*d500*/  FMNMX.FTZ R0, R62, R0, !PT ;  /* 0x000000003e007209 */ /* 0x000fe20007810000 */
[----:B------:R-:W-:Y:S01]  /*d510*/  FMUL.FTZ R212, R185, c[0x0][0x2d0] ;  /* 0x0000b400b9d47a20 */ /* 0x000fe20000410000 */
[----:B---3--:R-:W-:Y:S02]  /*d520*/  FMNMX.FTZ R181, R181, R187, !PT ;  /* 0x000000bbb5b57209 */ /* 0x008fe40007810000 */
[----:B------:R-:W-:Y:S01]  /*d530*/  FMNMX.FTZ R0, R63, R0, !PT ;  /* 0x000000003f007209 */ /* 0x000fe20007810000 */
[--C-:B------:R-:W-:Y:S02]  /*d540*/  FFMA.FTZ R18, R18, c[0x0][0x2d0], -R212.reuse ;  /* 0x0000b40012127a23 */ /* 0x100fe400000108d4 */
[----:B------:R-:W3:Y:S01]  /*d550*/  SHFL.BFLY PT, R187, R181, 0x1, 0x1f ;  /* 0x0c201f00b5bb7f89 */ /* 0x000ee200000e0000 */
[--C-:B------:R-:W-:Y:S01]  /*d560*/  FFMA.FTZ R19, R19, c[0x0][0x2d0], -R212.reuse ;  /* 0x0000b40013137a23 */ /* 0x100fe200000108d4 */
[----:B------:R-:W-:Y:S01]  /*d570*/  MUFU.EX2 R219, R18 ;  /* 0x0000001200db7308 */ /* 0x000fe20000000800 */
[--C-:B------:R-:W-:Y:S02]  /*d580*/  FFMA.FTZ R6, R6, c[0x0][0x2d0], -R212.reuse ;  /* 0x0000b40006067a23 */ /* 0x100fe400000108d4 */
[--C-:B------:R-:W-:Y:S02]  /*d590*/  FFMA.FTZ R7, R7, c[0x0][0x2d0], -R212.reuse ;  /* 0x0000b40007077a23 */ /* 0x100fe400000108d4 */
[--C-:B------:R-:W-:Y:S02]  /*d5a0*/  FFMA.FTZ R22, R22, c[0x0][0x2d0], -R212.reuse ;  /* 0x0000b40016167a23 */ /* 0x100fe400000108d4 */
[--C-:B------:R-:W-:Y:S02]  /*d5b0*/  FFMA.FTZ R23, R23, c[0x0][0x2d0], -R212.reuse ;  /* 0x0000b40017177a23 */ /* 0x100fe400000108d4 */
[--C-:B------:R-:W-:Y:S01]  /*d5c0*/  FFMA.FTZ R34, R34, c[0x0][0x2d0], -R212.reuse ;  /* 0x0000b40022227a23 */ /* 0x100fe200000108d4 */
[----:B------:R-:W4:Y:S01]  /*d5d0*/  MUFU.EX2 R215, R19 ;  /* 0x0000001300d77308 */ /* 0x000f220000000800 */
[--C-:B------:R-:W-:Y:S02]  /*d5e0*/  FFMA.FTZ R35, R35, c[0x0][0x2d0], -R212.reuse ;  /* 0x0000b40023237a23 */ /* 0x100fe400000108d4 */
[----:B------:R-:W-:Y:S02]  /*d5f0*/  FFMA.FTZ R50, R50, c[0x0][0x2d0], -R212 ;  /* 0x0000b40032327a23 */ /* 0x000fe400000108d4 */
[----:B-1----:R-:W-:Y:S02]  /*d600*/  FADD.FTZ R2, -R185, R3 ;  /* 0x00000003b9027221 */ /* 0x002fe40000010100 */
[----:B------:R-:W1:Y:S01]  /*d610*/  SHFL.BFLY PT, R3, R0, 0x2, 0x1f ;  /* 0x0c401f0000037f89 */ /* 0x000e6200000e0000 */
[----:B--2---:R-:W-:Y:S02]  /*d620*/  FMUL.FTZ R132, R182, R132 ;  /* 0x00000084b6847220 */ /* 0x004fe40000410000 */
[----:B------:R-:W-:Y:S01]  /*d630*/  FMUL.FTZ R2, R2, c[0x0][0x2d0] ;  /* 0x0000b40002027a20 */ /* 0x000fe20000410000 */
[----:B------:R-:W-:Y:S01]  /*d640*/  MUFU.EX2 R226, R6 ;  /* 0x0000000600e27308 */ /* 0x000fe20000000800 */
[----:B---3--:R-:W-:Y:S01]  /*d650*/  FMNMX.FTZ R184, R181, R187, !PT ;  /* 0x000000bbb5b87209 */ /* 0x008fe20007810000 */
[----:B------:R-:W-:Y:S02]  /*d660*/  FMUL.FTZ R187, R186, c[0x0][0x2d0] ;  /* 0x0000b400babb7a20 */ /* 0x000fe40000410000 */
[----:B------:R-:W-:Y:S02]  /*d670*/  FMUL.FTZ R133, R182, R133 ;  /* 0x00000085b6857220 */ /* 0x000fe40000410000 */
[--C-:B------:R-:W-:Y:S02]  /*d680*/  FFMA.FTZ R16, R16, c[0x0][0x2d0], -R187.reuse ;  /* 0x0000b40010107a23 */ /* 0x100fe400000108bb */
[--C-:B------:R-:W-:Y:S02]  /*d690*/  FFMA.FTZ R17, R17, c[0x0][0x2d0], -R187.reuse ;  /* 0x0000b40011117a23 */ /* 0x100fe400000108bb */
[----:B------:R2:W3:Y:S01]  /*d6a0*/  MUFU.EX2 R181, R2 ;  /* 0x0000000200b57308 */ /* 0x0004e20000000800 */
[--C-:B------:R-:W-:Y:S02]  /*d6b0*/  FFMA.FTZ R4, R4, c[0x0][0x2d0], -R187.reuse ;  /* 0x0000b40004047a23 */ /* 0x100fe400000108bb */
[--C-:B------:R-:W-:Y:S01]  /*d6c0*/  FFMA.FTZ R5, R5, c[0x0][0x2d0], -R187.reuse ;  /* 0x0000b40005057a23 */ /* 0x100fe200000108bb */
[----:B----4-:R-:W-:Y:S01]  /*d6d0*/  F2FP.BF16.PACK_AB R191, R215, R219 ;  /* 0x000000dbd7bf723e */ /* 0x010fe200000010ff */
[C---:B------:R-:W-:Y:S02]  /*d6e0*/  FMUL.FTZ R144, R182.reuse, R144 ;  /* 0x00000090b6907220 */ /* 0x040fe40000410000 */
[C---:B------:R-:W-:Y:S02]  /*d6f0*/  FMUL.FTZ R145, R182.reuse, R145 ;  /* 0x00000091b6917220 */ /* 0x040fe40000410000 */
[----:B------:R-:W-:Y:S01]  /*d700*/  FMUL.FTZ R148, R182, R148 ;  /* 0x00000094b6947220 */ /* 0x000fe20000410000 */
[----:B-1----:R-:W-:Y:S01]  /*d710*/  FMNMX.FTZ R0, R0, R3, !PT ;  /* 0x0000000300007209 */ /* 0x002fe20007810000 */
[----:B------:R1:W-:Y:S01]  /*d720*/  MUFU.EX2 R220, R16 ;  /* 0x0000001000dc7308 */ /* 0x0003e20000000800 */
[C---:B------:R-:W-:Y:S02]  /*d730*/  FMUL.FTZ R149, R182.reuse, R149 ;  /* 0x00000095b6957220 */ /* 0x040fe40000410000 */
[C---:B------:R-:W-:Y:S02]  /*d740*/  FMUL.FTZ R160, R182.reuse, R160 ;  /* 0x000000a0b6a07220 */ /* 0x040fe40000410000 */
[C---:B------:R-:W-:Y:S02]  /*d750*/  FMUL.FTZ R161, R182.reuse, R161 ;  /* 0x000000a1b6a17220 */ /* 0x040fe40000410000 */
[C---:B------:R-:W-:Y:S02]  /*d760*/  FMUL.FTZ R164, R182.reuse, R164 ;  /* 0x000000a4b6a47220 */ /* 0x040fe40000410000 */
[C---:B------:R-:W-:Y:S01]  /*d770*/  FMUL.FTZ R165, R182.reuse, R165 ;  /* 0x000000a5b6a57220 */ /* 0x040fe20000410000 */
[----:B------:R-:W4:Y:S01]  /*d780*/  MUFU.EX2 R216, R17 ;  /* 0x0000001100d87308 */ /* 0x000f220000000800 */
[----:B------:R-:W-:Y:S02]  /*d790*/  FMUL.FTZ R176, R182, R176 ;  /* 0x000000b0b6b07220 */ /* 0x000fe40000410000 */
[----:B--2---:R-:W-:Y:S02]  /*d7a0*/  FADD.FTZ R2, -R184, R180 ;  /* 0x000000b4b8027221 */ /* 0x004fe40000010100 */
[C---:B---3--:R-:W-:Y:S02]  /*d7b0*/  FMUL.FTZ R18, R181.reuse, R198 ;  /* 0x000000c6b5127220 */ /* 0x048fe40000410000 */
[----:B------:R-:W-:Y:S02]  /*d7c0*/  FMUL.FTZ R2, R2, c[0x0][0x2d0] ;  /* 0x0000b40002027a20 */ /* 0x000fe40000410000 */
[C---:B------:R-:W-:Y:S01]  /*d7d0*/  FMUL.FTZ R19, R181.reuse, R199 ;  /* 0x000000c7b5137220 */ /* 0x040fe20000410000 */
[----:B------:R2:W-:Y:S01]  /*d7e0*/  MUFU.EX2 R233, R4 ;  /* 0x0000000400e97308 */ /* 0x0005e20000000800 */
[C---:B------:R-:W-:Y:S02]  /*d7f0*/  FMUL.FTZ R6, R181.reuse, R194 ;  /* 0x000000c2b5067220 */ /* 0x040fe40000410000 */
[C---:B------:R-:W-:Y:S02]  /*d800*/  FMUL.FTZ R134, R181.reuse, R134 ;  /* 0x00000086b5867220 */ /* 0x040fe40000410000 */
[----:B-1----:R-:W-:Y:S02]  /*d810*/  FMUL.FTZ R16, R182, R196 ;  /* 0x000000c4b6107220 */ /* 0x002fe40000410000 */
[C---:B------:R-:W-:Y:S02]  /*d820*/  FMUL.FTZ R135, R181.reuse, R135 ;  /* 0x00000087b5877220 */ /* 0x040fe40000410000 */
[C---:B------:R-:W-:Y:S01]  /*d830*/  FMUL.FTZ R146, R181.reuse, R146 ;  /* 0x00000092b5927220 */ /* 0x040fe20000410000 */
[----:B------:R1:W3:Y:S01]  /*d840*/  MUFU.EX2 R180, R2 ;  /* 0x0000000200b47308 */ /* 0x0002e20000000800 */
[C---:B------:R-:W-:Y:S02]  /*d850*/  FMUL.FTZ R147, R181.reuse, R147 ;  /* 0x00000093b5937220 */ /* 0x040fe40000410000 */
[C---:B------:R-:W-:Y:S01]  /*d860*/  FMUL.FTZ R150, R181.reuse, R150 ;  /* 0x00000096b5967220 */ /* 0x040fe20000410000 */
[----:B----4-:R-:W-:Y:S01]  /*d870*/  F2FP.BF16.PACK_AB R190, R216, R220 ;  /* 0x000000dcd8be723e */ /* 0x010fe200000010ff */
[C---:B------:R-:W-:Y:S02]  /*d880*/  FMUL.FTZ R17, R182.reuse, R197 ;  /* 0x000000c5b6117220 */ /* 0x040fe40000410000 */
[----:B------:R-:W-:Y:S01]  /*d890*/  LDSM.16.MT88.4 R196, [R238+0x100] ;  /* 0x00010000eec4783b */ /* 0x000fe20000004200 */
[C---:B------:R-:W-:Y:S02]  /*d8a0*/  FMUL.FTZ R151, R181.reuse, R151 ;  /* 0x00000097b5977220 */ /* 0x040fe40000410000 */
[----:B------:R-:W4:Y:S01]  /*d8b0*/  MUFU.EX2 R234, R5 ;  /* 0x0000000500ea7308 */ /* 0x000f220000000800 */
[C---:B------:R-:W-:Y:S02]  /*d8c0*/  FMUL.FTZ R162, R181.reuse, R162 ;  /* 0x000000a2b5a27220 */ /* 0x040fe40000410000 */
[C---:B------:R-:W-:Y:S02]  /*d8d0*/  FMUL.FTZ R163, R181.reuse, R163 ;  /* 0x000000a3b5a37220 */ /* 0x040fe40000410000 */
[C---:B--2---:R-:W-:Y:S02]  /*d8e0*/  FMUL.FTZ R4, R182.reuse, R192 ;  /* 0x000000c0b6047220 */ /* 0x044fe40000410000 */
[C---:B------:R-:W-:Y:S02]  /*d8f0*/  FMUL.FTZ R166, R181.reuse, R166 ;  /* 0x000000a6b5a67220 */ /* 0x040fe40000410000 */
[C---:B------:R-:W-:Y:S01]  /*d900*/  FMUL.FTZ R167, R181.reuse, R167 ;  /* 0x000000a7b5a77220 */ /* 0x040fe20000410000 */
[----:B------:R-:W2:Y:S01]  /*d910*/  MUFU.EX2 R235, R7 ;  /* 0x0000000700eb7308 */ /* 0x000ea20000000800 */
[----:B------:R-:W-:Y:S02]  /*d920*/  FMUL.FTZ R177, R182, R177 ;  /* 0x000000b1b6b17220 */ /* 0x000fe40000410000 */
[----:B------:R-:W-:Y:S01]  /*d930*/  FMUL.FTZ R178, R181, R178 ;  /* 0x000000b2b5b27220 */ /* 0x000fe20000410000 */
[----:B-1----:R-:W1:Y:S01]  /*d940*/  SHFL.BFLY PT, R2, R0, 0x1, 0x1f ;  /* 0x0c201f0000027f89 */ /* 0x002e6200000e0000 */
[C---:B---3--:R-:W-:Y:S02]  /*d950*/  FMUL.FTZ R136, R180.reuse, R136 ;  /* 0x00000088b4887220 */ /* 0x048fe40000410000 */
[C---:B------:R-:W-:Y:S02]  /*d960*/  FMUL.FTZ R137, R180.reuse, R137 ;  /* 0x00000089b4897220 */ /* 0x040fe40000410000 */
[C---:B------:R-:W-:Y:S01]  /*d970*/  FMUL.FTZ R140, R180.reuse, R140 ;  /* 0x0000008cb48c7220 */ /* 0x040fe20000410000 */
[----:B------:R-:W-:Y:S01]  /*d980*/  MUFU.EX2 R213, R35 ;  /* 0x0000002300d57308 */ /* 0x000fe20000000800 */
[C---:B------:R-:W-:Y:S02]  /*d990*/  FMUL.FTZ R141, R180.reuse, R141 ;  /* 0x0000008db48d7220 */ /* 0x040fe40000410000 */
[----:B------:R-:W-:Y:S01]  /*d9a0*/  FMUL.FTZ R152, R180, R152 ;  /* 0x00000098b4987220 */ /* 0x000fe20000410000 */
[----:B----4-:R-:W-:Y:S01]  /*d9b0*/  F2FP.BF16.PACK_AB R188, R234, R233 ;  /* 0x000000e9eabc723e */ /* 0x010fe200000010ff */
[----:B------:R-:W-:Y:S02]  /*d9c0*/  FMUL.FTZ R5, R182, R193 ;  /* 0x000000c1b6057220 */ /* 0x000fe40000410000 */
[C---:B------:R-:W-:Y:S02]  /*d9d0*/  FMUL.FTZ R153, R180.reuse, R153 ;  /* 0x00000099b4997220 */ /* 0x040fe40000410000 */
[C---:B------:R-:W-:Y:S02]  /*d9e0*/  FMUL.FTZ R156, R180.reuse, R156 ;  /* 0x0000009cb49c7220 */ /* 0x040fe40000410000 */
[C---:B------:R-:W-:Y:S02]  /*d9f0*/  FMUL.FTZ R157, R180.reuse, R157 ;  /* 0x0000009db49d7220 */ /* 0x040fe40000410000 */
[----:B------:R-:W-:Y:S01]  /*da00*/  FMUL.FTZ R168, R180, R168 ;  /* 0x000000a8b4a87220 */ /* 0x000fe20000410000 */
[----:B--2---:R-:W-:Y:S01]  /*da10*/  F2FP.BF16.PACK_AB R189, R235, R226 ;  /* 0x000000e2ebbd723e */ /* 0x004fe200000010ff */
[----:B------:R-:W-:Y:S02]  /*da20*/  FMUL.FTZ R7, R181, R195 ;  /* 0x000000c3b5077220 */ /* 0x000fe40000410000 */
[--C-:B------:R-:W-:Y:S01]  /*da30*/  FFMA.FTZ R20, R20, c[0x0][0x2d0], -R187.reuse ;  /* 0x0000b40014147a23 */ /* 0x100fe200000108bb */
[----:B-1----:R-:W-:Y:S01]  /*da40*/  FMNMX.FTZ R2, R2, R0, !PT ;  /* 0x0000000002027209 */ /* 0x002fe20007810000 */
[--C-:B------:R-:W-:Y:S02]  /*da50*/  FFMA.FTZ R21, R21, c[0x0][0x2d0], -R187.reuse ;  /* 0x0000b40015157a23 */ /* 0x100fe400000108bb */
[----:B------:R-:W-:Y:S01]  /*da60*/  FFMA.FTZ R32, R32, c[0x0][0x2d0], -R187 ;  /* 0x0000b40020207a23 */ /* 0x000fe200000108bb */
[-C--:B------:R-:W-:Y:S03]  /*da70*/  HMMA.16816.F32.BF16 R4, R188, R208.reuse, R4 ;  /* 0x000000d0bc04723c */ /* 0x080fe60000041804 */
[----:B------:R-:W-:Y:S02]  /*da80*/  MUFU.EX2 R221, R32 ;  /* 0x0000002000dd7308 */ /* 0x000fe40000000800 */
[----:B------:R-:W-:Y:S02]  /*da90*/  FADD.FTZ R0, -R2, R183 ;  /* 0x000000b702007221 */ /* 0x000fe40000010100 */
[----:B------:R-:W-:Y:S02]  /*daa0*/  FMUL.FTZ R183, R184, c[0x0][0x2d0] ;  /* 0x0000b400b8b77a20 */ /* 0x000fe40000410000 */
[----:B------:R-:W-:Y:S03]  /*dab0*/  FMUL.FTZ R3, R2, c[0x0][0x2d0] ;  /* 0x0000b40002037a20 */ /* 0x000fe60000410000 */
[----:B------:R-:W-:Y:S02]  /*dac0*/  FMUL.FTZ R0, R0, c[0x0][0x2d0] ;  /* 0x0000b40000007a20 */ /* 0x000fe40000410000 */
[----:B------:R-:W-:Y:S02]  /*dad0*/  FFMA.FTZ R13, R13, c[0x0][0x2d0], -R183 ;  /* 0x0000b4000d0d7a23 */ /* 0x000fe400000108b7 */
[--C-:B------:R-:W-:Y:S02]  /*dae0*/  FFMA.FTZ R10, R10, c[0x0][0x2d0], -R3.reuse ;  /* 0x0000b4000a0a7a23 */ /* 0x100fe40000010803 */
[--C-:B------:R-:W-:Y:S01]  /*daf0*/  FFMA.FTZ R11, R11, c[0x0][0x2d0], -R3.reuse ;  /* 0x0000b4000b0b7a23 */ /* 0x100fe20000010803 */
[----:B------:R1:W-:Y:S01]  /*db00*/  MUFU.EX2 R229, R13 ;  /* 0x0000000d00e57308 */ /* 0x0003e20000000800 */
[--C-:B------:R-:W-:Y:S02]  /*db10*/  FFMA.FTZ R14, R14, c[0x0][0x2d0], -R3.reuse ;  /* 0x0000b4000e0e7a23 */ /* 0x100fe40000010803 */
[----:B------:R-:W-:Y:S02]  /*db20*/  FFMA.FTZ R15, R15, c[0x0][0x2d0], -R3 ;  /* 0x0000b4000f0f7a23 */ /* 0x000fe40000010803 */
[--C-:B------:R-:W-:Y:S02]  /*db30*/  FFMA.FTZ R8, R8, c[0x0][0x2d0], -R183.reuse ;  /* 0x0000b40008087a23 */ /* 0x100fe400000108b7 */
[--C-:B------:R-:W-:Y:S02]  /*db40*/  FFMA.FTZ R9, R9, c[0x0][0x2d0], -R183.reuse ;  /* 0x0000b40009097a23 */ /* 0x100fe400000108b7 */
[--C-:B------:R-:W-:Y:S01]  /*db50*/  FFMA.FTZ R12, R12, c[0x0][0x2d0], -R183.reuse ;  /* 0x0000b4000c0c7a23 */ /* 0x100fe200000108b7 */
[----:B------:R-:W-:Y:S01]  /*db60*/  MUFU.EX2 R228, R15 ;  /* 0x0000000f00e47308 */ /* 0x000fe20000000800 */
[C---:B------:R-:W-:Y:S02]  /*db70*/  FMUL.FTZ R169, R180.reuse, R169 ;  /* 0x000000a9b4a97220 */ /* 0x040fe40000410000 */
[C---:B------:R-:W-:Y:S02]  /*db80*/  FMUL.FTZ R172, R180.reuse, R172 ;  /* 0x000000acb4ac7220 */ /* 0x040fe40000410000 */
[----:B------:R-:W-:Y:S02]  /*db90*/  FMUL.FTZ R173, R180, R173 ;  /* 0x000000adb4ad7220 */ /* 0x000fe40000410000 */
[C---:B------:R-:W-:Y:S02]  /*dba0*/  FMUL.FTZ R179, R181.reuse, R179 ;  /* 0x000000b3b5b37220 */ /* 0x040fe40000410000 */
[C---:B------:R-:W-:Y:S01]  /*dbb0*/  FMUL.FTZ R68, R182.reuse, R68 ;  /* 0x00000044b6447220 */ /* 0x040fe20000410000 */
[----:B------:R2:W-:Y:S01]  /*dbc0*/  MUFU.EX2 R223, R8 ;  /* 0x0000000800df7308 */ /* 0x0005e20000000800 */
[----:B------:R-:W-:Y:S02]  /*dbd0*/  FMUL.FTZ R69, R182, R69 ;  /* 0x00000045b6457220 */ /* 0x000fe40000410000 */
[C---:B------:R-:W-:Y:S02]  /*dbe0*/  FMUL.FTZ R70, R181.reuse, R70 ;  /* 0x00000046b5467220 */ /* 0x040fe40000410000 */
[C---:B-1----:R-:W-:Y:S02]  /*dbf0*/  FMUL.FTZ R13, R180.reuse, R205 ;  /* 0x000000cdb40d7220 */ /* 0x042fe40000410000 */
[C---:B------:R-:W-:Y:S02]  /*dc00*/  FMUL.FTZ R71, R181.reuse, R71 ;  /* 0x00000047b5477220 */ /* 0x040fe40000410000 */
[C---:B------:R-:W-:Y:S01]  /*dc10*/  FMUL.FTZ R72, R180.reuse, R72 ;  /* 0x00000048b4487220 */ /* 0x040fe20000410000 */
[----:B------:R-:W1:Y:S01]  /*dc20*/  MUFU.EX2 R218, R12 ;  /* 0x0000000c00da7308 */ /* 0x000e620000000800 */
[C---:B------:R-:W-:Y:S02]  /*dc30*/  FMUL.FTZ R73, R180.reuse, R73 ;  /* 0x00000049b4497220 */ /* 0x040fe40000410000 */
[C---:B------:R-:W-:Y:S02]  /*dc40*/  FMUL.FTZ R76, R180.reuse, R76 ;  /* 0x0000004cb44c7220 */ /* 0x040fe40000410000 */
[----:B------:R-:W-:Y:S02]  /*dc50*/  FMUL.FTZ R77, R180, R77 ;  /* 0x0000004db44d7220 */ /* 0x000fe40000410000 */
[C---:B------:R-:W-:Y:S02]  /*dc60*/  FMUL.FTZ R80, R182.reuse, R80 ;  /* 0x00000050b6507220 */ /* 0x040fe40000410000 */
[----:B------:R-:W-:Y:S01]  /*dc70*/  FMUL.FTZ R81, R182, R81 ;  /* 0x00000051b6517220 */ /* 0x000fe20000410000 */
[----:B------:R-:W-:Y:S01]  /*dc80*/  MUFU.EX2 R222, R10 ;  /* 0x0000000a00de7308 */ /* 0x000fe20000000800 */
[C---:B------:R-:W-:Y:S02]  /*dc90*/  FMUL.FTZ R82, R181.reuse, R82 ;  /* 0x00000052b5527220 */ /* 0x040fe40000410000 */
[----:B------:R-:W-:Y:S02]  /*dca0*/  FMUL.FTZ R83, R181, R83 ;  /* 0x00000053b5537220 */ /* 0x000fe40000410000 */
[----:B--2---:R-:W-:Y:S02]  /*dcb0*/  FMUL.FTZ R8, R180, R200 ;  /* 0x000000c8b4087220 */ /* 0x004fe40000410000 */
[--C-:B------:R-:W-:Y:S02]  /*dcc0*/  FFMA.FTZ R24, R24, c[0x0][0x2d0], -R183.reuse ;  /* 0x0000b40018187a23 */ /* 0x100fe400000108b7 */
[----:B------:R-:W-:Y:S01]  /*dcd0*/  FFMA.FTZ R25, R25, c[0x0][0x2d0], -R183 ;  /* 0x0000b40019197a23 */ /* 0x000fe200000108b7 */
[----:B------:R-:W2:Y:S01]  /*dce0*/  MUFU.EX2 R217, R14 ;  /* 0x0000000e00d97308 */ /* 0x000ea20000000800 */
[--C-:B------:R-:W-:Y:S02]  /*dcf0*/  FFMA.FTZ R26, R26, c[0x0][0x2d0], -R3.reuse ;  /* 0x0000b4001a1a7a23 */ /* 0x100fe40000010803 */
[----:B------:R-:W-:Y:S01]  /*dd00*/  FFMA.FTZ R27, R27, c[0x0][0x2d0], -R3 ;  /* 0x0000b4001b1b7a23 */ /* 0x000fe20000010803 */
[----:B-1----:R-:W-:Y:S01]  /*dd10*/  F2FP.BF16.PACK_AB R194, R229, R218 ;  /* 0x000000dae5c2723e */ /* 0x002fe200000010ff */
[----:B------:R-:W-:Y:S02]  /*dd20*/  FMUL.FTZ R12, R180, R204 ;  /* 0x000000ccb40c7220 */ /* 0x000fe40000410000 */
[----:B------:R-:W-:Y:S02]  /*dd30*/  FFMA.FTZ R33, R33, c[0x0][0x2d0], -R187 ;  /* 0x0000b40021217a23 */ /* 0x000fe400000108bb */
[--C-:B------:R-:W-:Y:S01]  /*dd40*/  FFMA.FTZ R40, R40, c[0x0][0x2d0], -R183.reuse ;  /* 0x0000b40028287a23 */ /* 0x100fe200000108b7 */
[----:B------:R-:W1:Y:S01]  /*dd50*/  MUFU.EX2 R0, R0 ;  /* 0x0000000000007308 */ /* 0x000e620000000800 */
[--C-:B------:R-:W-:Y:S02]  /*dd60*/  FFMA.FTZ R41, R41, c[0x0][0x2d0], -R183.reuse ;  /* 0x0000b40029297a23 */ /* 0x100fe400000108b7 */
[--C-:B------:R-:W-:Y:S02]  /*dd70*/  FFMA.FTZ R44, R44, c[0x0][0x2d0], -R183.reuse ;  /* 0x0000b4002c2c7a23 */ /* 0x100fe400000108b7 */
[----:B------:R-:W-:Y:S02]  /*dd80*/  FFMA.FTZ R45, R45, c[0x0][0x2d0], -R183 ;  /* 0x0000b4002d2d7a23 */ /* 0x000fe400000108b7 */
[--C-:B------:R-:W-:Y:S02]  /*dd90*/  FFMA.FTZ R48, R48, c[0x0][0x2d0], -R187.reuse ;  /* 0x0000b40030307a23 */ /* 0x100fe400000108bb */
[----:B------:R-:W-:Y:S01]  /*dda0*/  FFMA.FTZ R49, R49, c[0x0][0x2d0], -R187 ;  /* 0x0000b40031317a23 */ /* 0x000fe200000108bb */
[----:B------:R-:W3:Y:S01]  /*ddb0*/  MUFU.EX2 R227, R9 ;  /* 0x0000000900e37308 */ /* 0x000ee20000000800 */
[--C-:B------:R-:W-:Y:S02]  /*ddc0*/  FFMA.FTZ R42, R42, c[0x0][0x2d0], -R3.reuse ;  /* 0x0000b4002a2a7a23 */ /* 0x100fe40000010803 */
[--C-:B------:R-:W-:Y:S01]  /*ddd0*/  FFMA.FTZ R43, R43, c[0x0][0x2d0], -R3.reuse ;  /* 0x0000b4002b2b7a23 */ /* 0x100fe20000010803 */
[----:B--2---:R-:W-:Y:S01]  /*dde0*/  F2FP.BF16.PACK_AB R195, R228, R217 ;  /* 0x000000d9e4c3723e */ /* 0x004fe200000010ff */
[--C-:B------:R-:W-:Y:S02]  /*ddf0*/  FFMA.FTZ R46, R46, c[0x0][0x2d0], -R3.reuse ;  /* 0x0000b4002e2e7a23 */ /* 0x100fe40000010803 */
[----:B------:R-:W-:Y:S02]  /*de00*/  FFMA.FTZ R47, R47, c[0x0][0x2d0], -R3 ;  /* 0x0000b4002f2f7a23 */ /* 0x000fe40000010803 */
[--C-:B------:R-:W-:Y:S01]  /*de10*/  FFMA.FTZ R36, R36, c[0x0][0x2d0], -R187.reuse ;  /* 0x0000b40024247a23 */ /* 0x100fe200000108bb */
[----:B------:R-:W2:Y:S01]  /*de20*/  MUFU.EX2 R224, R11 ;  /* 0x0000000b00e07308 */ /* 0x000ea20000000800 */
[----:B------:R-:W-:Y:S02]  /*de30*/  FFMA.FTZ R37, R37, c[0x0][0x2d0], -R187 ;  /* 0x0000b40025257a23 */ /* 0x000fe400000108bb */
[--C-:B------:R-:W-:Y:S02]  /*de40*/  FFMA.FTZ R38, R38, c[0x0][0x2d0], -R212.reuse ;  /* 0x0000b40026267a23 */ /* 0x100fe400000108d4 */
[C---:B-1----:R-:W-:Y:S02]  /*de50*/  FMUL.FTZ R10, R0.reuse, R202 ;  /* 0x000000ca000a7220 */ /* 0x042fe40000410000 */
[C---:B------:R-:W-:Y:S02]  /*de60*/  FMUL.FTZ R14, R0.reuse, R206 ;  /* 0x000000ce000e7220 */ /* 0x040fe40000410000 */
[C---:B------:R-:W-:Y:S01]  /*de70*/  FMUL.FTZ R15, R0.reuse, R207 ;  /* 0x000000cf000f7220 */ /* 0x040fe20000410000 */
[----:B------:R-:W-:Y:S01]  /*de80*/  MUFU.EX2 R200, R20 ;  /* 0x0000001400c87308 */ /* 0x000fe20000000800 */
[C---:B------:R-:W-:Y:S02]  /*de90*/  FMUL.FTZ R138, R0.reuse, R138 ;  /* 0x0000008a008a7220 */ /* 0x040fe40000410000 */
[----:B------:R-:W-:Y:S01]  /*dea0*/  FMUL.FTZ R139, R0, R139 ;  /* 0x0000008b008b7220 */ /* 0x000fe20000410000 */
[----:B---3--:R-:W-:Y:S01]  /*deb0*/  F2FP.BF16.PACK_AB R192, R227, R223 ;  /* 0x000000dfe3c0723e */ /* 0x008fe200000010ff */
[----:B------:R-:W-:Y:S02]  /*dec0*/  FMUL.FTZ R9, R180, R201 ;  /* 0x000000c9b4097220 */ /* 0x000fe40000410000 */
[C---:B------:R-:W-:Y:S02]  /*ded0*/  FMUL.FTZ R142, R0.reuse, R142 ;  /* 0x0000008e008e7220 */ /* 0x040fe40000410000 */
[C---:B------:R-:W-:Y:S01]  /*dee0*/  FMUL.FTZ R143, R0.reuse, R143 ;  /* 0x0000008f008f7220 */ /* 0x040fe20000410000 */
[----:B------:R-:W-:Y:S01]  /*def0*/  MUFU.EX2 R201, R22 ;  /* 0x0000001600c97308 */ /* 0x000fe20000000800 */
[C---:B------:R-:W-:Y:S02]  /*df00*/  FMUL.FTZ R154, R0.reuse, R154 ;  /* 0x0000009a009a7220 */ /* 0x040fe40000410000 */
[----:B------:R-:W-:Y:S01]  /*df10*/  FMUL.FTZ R155, R0, R155 ;  /* 0x0000009b009b7220 */ /* 0x000fe20000410000 */
[----:B--2---:R-:W-:Y:S01]  /*df20*/  F2FP.BF16.PACK_AB R193, R224, R222 ;  /* 0x000000dee0c1723e */ /* 0x004fe200000010ff */
[C---:B------:R-:W-:Y:S02]  /*df30*/  FMUL.FTZ R11, R0.reuse, R203 ;  /* 0x000000cb000b7220 */ /* 0x040fe40000410000 */
[--C-:B------:R-:W-:Y:S02]  /*df40*/  FFMA.FTZ R39, R39, c[0x0][0x2d0], -R212.reuse ;  /* 0x0000b40027277a23 */ /* 0x100fe400000108d4 */
[C---:B------:R-:W-:Y:S01]  /*df50*/  FMUL.FTZ R158, R0.reuse, R158 ;  /* 0x0000009e009e7220 */ /* 0x040fe20000410000 */
[----:B------:R-:W-:Y:S01]  /*df60*/  MUFU.EX2 R203, R21 ;  /* 0x0000001500cb7308 */ /* 0x000fe20000000800 */
[C---:B------:R-:W-:Y:S01]  /*df70*/  FMUL.FTZ R159, R0.reuse, R159 ;  /* 0x0000009f009f7220 */ /* 0x040fe20000410000 */
[C---:B------:R-:W-:Y:S04]  /*df80*/  HMMA.16816.F32.BF16 R8, R192.reuse, R208, R8 ;  /* 0x000000d0c008723c */ /* 0x040fe80000041808 */
[C---:B------:R-:W-:Y:S02]  /*df90*/  FMUL.FTZ R170, R0.reuse, R170 ;  /* 0x000000aa00aa7220 */ /* 0x040fe40000410000 */
[C---:B------:R-:W-:Y:S02]  /*dfa0*/  FMUL.FTZ R171, R0.reuse, R171 ;  /* 0x000000ab00ab7220 */ /* 0x040fe40000410000 */
[-C--:B------:R-:W-:Y:S01]  /*dfb0*/  HMMA.16816.F32.BF16 R12, R192, R210.reuse, R12 ;  /* 0x000000d2c00c723c */ /* 0x080fe2000004180c */
[----:B------:R1:W-:Y:S03]  /*dfc0*/  MUFU.EX2 R205, R23 ;  /* 0x0000001700cd7308 */ /* 0x0003e60000000800 */
[C---:B------:R-:W-:Y:S02]  /*dfd0*/  FMUL.FTZ R174, R0.reuse, R174 ;  /* 0x000000ae00ae7220 */ /* 0x040fe40000410000 */
[C---:B------:R-:W-:Y:S02]  /*dfe0*/  FMUL.FTZ R175, R0.reuse, R175 ;  /* 0x000000af00af7220 */ /* 0x040fe40000410000 */
[C---:B------:R-:W-:Y:S03]  /*dff0*/  HMMA.16816.F32.BF16 R16, R188.reuse, R210, R16 ;  /* 0x000000d2bc10723c */ /* 0x040fe60000041810 */
[----:B------:R-:W-:Y:S01]  /*e000*/  MUFU.EX2 R204, R24 ;  /* 0x0000001800cc7308 */ /* 0x000fe20000000800 */
[C---:B------:R-:W-:Y:S02]  /*e010*/  FMUL.FTZ R74, R0.reuse, R74 ;  /* 0x0000004a004a7220 */ /* 0x040fe40000410000 */
[C---:B------:R-:W-:Y:S02]  /*e020*/  FMUL.FTZ R75, R0.reuse, R75 ;  /* 0x0000004b004b7220 */ /* 0x040fe40000410000 */
[-C--:B------:R-:W-:Y:S04]  /*e030*/  HMMA.16816.F32.BF16 R132, R188, R196.reuse, R132 ;  /* 0x000000c4bc84723c */ /* 0x080fe80000041884 */
[C---:B------:R-:W-:Y:S01]  /*e040*/  FMUL.FTZ R78, R0.reuse, R78 ;  /* 0x0000004e004e7220 */ /* 0x040fe20000410000 */
[----:B------:R-:W2:Y:S01]  /*e050*/  MUFU.EX2 R206, R25 ;  /* 0x0000001900ce7308 */ /* 0x000ea20000000800 */
[----:B------:R-:W-:Y:S02]  /*e060*/  FMUL.FTZ R79, R0, R79 ;  /* 0x0000004f004f7220 */ /* 0x000fe40000410000 */
[C---:B------:R-:W-:Y:S01]  /*e070*/  HMMA.16816.F32.BF16 R136, R192.reuse, R196, R136 ;  /* 0x000000c4c088723c */ /* 0x040fe20000041888 */
[----:B-1----:R-:W-:Y:S03]  /*e080*/  LDSM.16.MT88.4 R20, [R239+0x2100] ;  /* 0x00210000ef14783b */ /* 0x002fe60000004200 */
[C---:B------:R-:W-:Y:S02]  /*e090*/  FMUL.FTZ R84, R182.reuse, R84 ;  /* 0x00000054b6547220 */ /* 0x040fe40000410000 */
[----:B------:R-:W-:Y:S01]  /*e0a0*/  FMUL.FTZ R85, R182, R85 ;  /* 0x00000055b6557220 */ /* 0x000fe20000410000 */
[----:B------:R-:W-:Y:S01]  /*e0b0*/  MUFU.EX2 R202, R26 ;  /* 0x0000001a00ca7308 */ /* 0x000fe20000000800 */
[-C--:B------:R-:W-:Y:S04]  /*e0c0*/  HMMA.16816.F32.BF16 R140, R192, R198.reuse, R140 ;  /* 0x000000c6c08c723c */ /* 0x080fe8000004188c */
[C---:B------:R-:W-:Y:S02]  /*e0d0*/  FMUL.FTZ R86, R181.reuse, R86 ;  /* 0x00000056b5567220 */ /* 0x040fe40000410000 */
[C---:B------:R-:W-:Y:S02]  /*e0e0*/  FMUL.FTZ R87, R181.reuse, R87 ;  /* 0x00000057b5577220 */ /* 0x040fe40000410000 */
[C---:B------:R-:W-:Y:S01]  /*e0f0*/  HMMA.16816.F32.BF16 R144, R188.reuse, R198, R144 ;  /* 0x000000c6bc90723c */ /* 0x040fe20000041890 */
[----:B------:R-:W1:Y:S01]  /*e100*/  LDSM.16.MT88.4 R196, [R240+0x100] ;  /* 0x00010000f0c4783b */ /* 0x000e620000004200 */
[----:B------:R3:W-:Y:S02]  /*e110*/  MUFU.EX2 R207, R27 ;  /* 0x0000001b00cf7308 */ /* 0x0007e40000000800 */
[C---:B------:R-:W-:Y:S02]  /*e120*/  FMUL.FTZ R88, R180.reuse, R88 ;  /* 0x00000058b4587220 */ /* 0x040fe40000410000 */
[----:B------:R-:W-:Y:S02]  /*e130*/  FMUL.FTZ R89, R180, R89 ;  /* 0x00000059b4597220 */ /* 0x000fe40000410000 */
[C---:B------:R-:W-:Y:S04]  /*e140*/  FMUL.FTZ R90, R0.reuse, R90 ;  /* 0x0000005a005a7220 */ /* 0x040fe80000410000 */
[----:B------:R-:W-:Y:S01]  /*e150*/  MUFU.EX2 R208, R33 ;  /* 0x0000002100d07308 */ /* 0x000fe20000000800 */
[----:B------:R-:W-:Y:S02]  /*e160*/  FMUL.FTZ R91, R0, R91 ;  /* 0x0000005b005b7220 */ /* 0x000fe40000410000 */
[C---:B------:R-:W-:Y:S02]  /*e170*/  FMUL.FTZ R92, R180.reuse, R92 ;  /* 0x0000005cb45c7220 */ /* 0x040fe40000410000 */
[----:B------:R-:W-:Y:S02]  /*e180*/  FMUL.FTZ R93, R180, R93 ;  /* 0x0000005db45d7220 */ /* 0x000fe40000410000 */
[C---:B------:R-:W-:Y:S02]  /*e190*/  FMUL.FTZ R94, R0.reuse, R94 ;  /* 0x0000005e005e7220 */ /* 0x040fe40000410000 */
[----:B------:R-:W-:Y:S01]  /*e1a0*/  FMUL.FTZ R95, R0, R95 ;  /* 0x0000005f005f7220 */ /* 0x000fe20000410000 */
[----:B------:R4:W-:Y:S01]  /*e1b0*/  MUFU.EX2 R209, R34 ;  /* 0x0000002200d17308 */ /* 0x0009e20000000800 */
[C---:B------:R-:W-:Y:S02]  /*e1c0*/  FMUL.FTZ R96, R182.reuse, R96 ;  /* 0x00000060b6607220 */ /* 0x040fe40000410000 */
[----:B------:R-:W-:Y:S01]  /*e1d0*/  FMUL.FTZ R97, R182, R97 ;  /* 0x00000061b6617220 */ /* 0x000fe20000410000 */
[----:B---3--:R-:W-:Y:S01]  /*e1e0*/  LDSM.16.MT88.4 R24, [R237+0x900] ;  /* 0x00090000ed18783b */ /* 0x008fe20000004200 */
[C---:B------:R-:W-:Y:S02]  /*e1f0*/  FMUL.FTZ R98, R181.reuse, R98 ;  /* 0x00000062b5627220 */ /* 0x040fe40000410000 */
[----:B------:R-:W-:Y:S02]  /*e200*/  FMUL.FTZ R99, R181, R99 ;  /* 0x00000063b5637220 */ /* 0x000fe40000410000 */
[--C-:B------:R-:W-:Y:S01]  /*e210*/  FFMA.FTZ R30, R30, c[0x0][0x2d0], -R3.reuse ;  /* 0x0000b4001e1e7a23 */ /* 0x100fe20000010803 */
[----:B------:R-:W-:Y:S01]  /*e220*/  MUFU.EX2 R210, R40 ;  /* 0x0000002800d27308 */ /* 0x000fe20000000800 */
[--C-:B------:R-:W-:Y:S02]  /*e230*/  FFMA.FTZ R31, R31, c[0x0][0x2d0], -R3.reuse ;  /* 0x0000b4001f1f7a23 */ /* 0x100fe40000010803 */
[--C-:B------:R-:W-:Y:S02]  /*e240*/  FFMA.FTZ R58, R58, c[0x0][0x2d0], -R3.reuse ;  /* 0x0000b4003a3a7a23 */ /* 0x100fe40000010803 */
[--C-:B------:R-:W-:Y:S02]  /*e250*/  FFMA.FTZ R59, R59, c[0x0][0x2d0], -R3.reuse ;  /* 0x0000b4003b3b7a23 */ /* 0x100fe40000010803 */
[--C-:B------:R-:W-:Y:S01]  /*e260*/  FFMA.FTZ R62, R62, c[0x0][0x2d0], -R3.reuse ;  /* 0x0000b4003e3e7a23 */ /* 0x100fe20000010803 */
[-C--:B-1----:R-:W-:Y:S02]  /*e270*/  HMMA.16816.F32.BF16 R148, R188, R196.reuse, R148 ;  /* 0x000000c4bc94723c */ /* 0x082fe40000041894 */
[----:B------:R-:W-:Y:S01]  /*e280*/  MUFU.EX2 R211, R43 ;  /* 0x0000002b00d37308 */ /* 0x000fe20000000800 */
[----:B------:R-:W-:Y:S01]  /*e290*/  FFMA.FTZ R3, R63, c[0x0][0x2d0], -R3 ;  /* 0x0000b4003f037a23 */ /* 0x000fe20000010803 */
[----:B----4-:R-:W-:Y:S01]  /*e2a0*/  LDSM.16.MT88.4 R32, [R238+0x900] ;  /* 0x00090000ee20783b */ /* 0x010fe20000004200 */
[--C-:B------:R-:W-:Y:S03]  /*e2b0*/  FFMA.FTZ R51, R51, c[0x0][0x2d0], -R212.reuse ;  /* 0x0000b40033337a23 */ /* 0x100fe600000108d4 */
[C---:B------:R-:W-:Y:S04]  /*e2c0*/  HMMA.16816.F32.BF16 R152, R192.reuse, R196, R152 ;  /* 0x000000c4c098723c */ /* 0x040fe80000041898 */
[----:B------:R-:W-:Y:S01]  /*e2d0*/  MUFU.EX2 R232, R30 ;  /* 0x0000001e00e87308 */ /* 0x000fe20000000800 */
[--C-:B------:R-:W-:Y:S01]  /*e2e0*/  FFMA.FTZ R52, R52, c[0x0][0x2d0], -R187.reuse ;  /* 0x0000b40034347a23 */ /* 0x100fe200000108bb */
[----:B------:R-:W3:Y:S01]  /*e2f0*/  LDL.LU R63, [R1+0x10] ;  /* 0x00001000013f7983 */ /* 0x000ee20000300800 */
[----:B------:R-:W-:Y:S01]  /*e300*/  FFMA.FTZ R53, R53, c[0x0][0x2d0], -R187 ;  /* 0x0000b40035357a23 */ /* 0x000fe200000108bb */
[-C--:B------:R-:W-:Y:S04]  /*e310*/  HMMA.16816.F32.BF16 R156, R192, R198.reuse, R156 ;  /* 0x000000c6c09c723c */ /* 0x080fe8000004189c */
[--C-:B------:R-:W-:Y:S02]  /*e320*/  FFMA.FTZ R54, R54, c[0x0][0x2d0], -R212.reuse ;  /* 0x0000b40036367a23 */ /* 0x100fe400000108d4 */
[----:B------:R-:W-:Y:S01]  /*e330*/  MUFU.EX2 R59, R59 ;  /* 0x0000003b003b7308 */ /* 0x000fe20000000800 */
[--C-:B------:R-:W-:Y:S01]  /*e340*/  FFMA.FTZ R55, R55, c[0x0][0x2d0], -R212.reuse ;  /* 0x0000b40037377a23 */ /* 0x100fe200000108d4 */
[C---:B------:R-:W-:Y:S01]  /*e350*/  HMMA.16816.F32.BF16 R160, R188.reuse, R198, R160 ;  /* 0x000000c6bca0723c */ /* 0x040fe200000418a0 */
[----:B------:R-:W1:Y:S03]  /*e360*/  LDSM.16.MT88.4 R196, [R239+0x100] ;  /* 0x00010000efc4783b */ /* 0x000e660000004200 */
[C---:B------:R-:W-:Y:S02]  /*e370*/  FMUL.FTZ R100, R182.reuse, R100 ;  /* 0x00000064b6647220 */ /* 0x040fe40000410000 */
[----:B------:R-:W-:Y:S02]  /*e380*/  FMUL.FTZ R101, R182, R101 ;  /* 0x00000065b6657220 */ /* 0x000fe40000410000 */
[----:B------:R-:W-:Y:S01]  /*e390*/  MUFU.EX2 R62, R62 ;  /* 0x0000003e003e7308 */ /* 0x000fe20000000800 */
[C---:B------:R-:W-:Y:S03]  /*e3a0*/  FMUL.FTZ R102, R181.reuse, R102 ;  /* 0x00000066b5667220 */ /* 0x040fe60000410000 */
[C---:B------:R-:W-:Y:S02]  /*e3b0*/  FMUL.FTZ R103, R181.reuse, R103 ;  /* 0x00000067b5677220 */ /* 0x040fe40000410000 */
[C---:B------:R-:W-:Y:S02]  /*e3c0*/  FMUL.FTZ R104, R180.reuse, R104 ;  /* 0x00000068b4687220 */ /* 0x040fe40000410000 */
[----:B------:R-:W-:Y:S02]  /*e3d0*/  FMUL.FTZ R105, R180, R105 ;  /* 0x00000069b4697220 */ /* 0x000fe40000410000 */
[----:B------:R-:W-:Y:S01]  /*e3e0*/  MUFU.EX2 R58, R58 ;  /* 0x0000003a003a7308 */ /* 0x000fe20000000800 */
        /* <DEDUP_REMOVED lines=11> */
[----:B------:R-:W-:Y:S01]  /*e4a0*/  FMUL.FTZ R117, R182, R117 ;  /* 0x00000075b6757220 */ /* 0x000fe20000410000 */
[-C--:B-1----:R-:W-:Y:S03]  /*e4b0*/  HMMA.16816.F32.BF16 R164, R188, R196.reuse, R164 ;  /* 0x000000c4bca4723c */ /* 0x082fe600000418a4 */
[C---:B------:R-:W-:Y:S02]  /*e4c0*/  FMUL.FTZ R118, R181.reuse, R118 ;  /* 0x00000076b5767220 */ /* 0x040fe40000410000 */
[----:B------:R-:W-:Y:S02]  /*e4d0*/  FMUL.FTZ R119, R181, R119 ;  /* 0x00000077b5777220 */ /* 0x000fe40000410000 */
[--C-:B------:R-:W-:Y:S01]  /*e4e0*/  FFMA.FTZ R28, R28, c[0x0][0x2d0], -R183.reuse ;  /* 0x0000b4001c1c7a23 */ /* 0x100fe200000108b7 */
[C---:B------:R-:W-:Y:S03]  /*e4f0*/  HMMA.16816.F32.BF16 R168, R192.reuse, R196, R168 ;  /* 0x000000c4c0a8723c */ /* 0x040fe600000418a8 */
[----:B------:R2:W-:Y:S01]  /*e500*/  MUFU.EX2 R225, R28 ;  /* 0x0000001c00e17308 */ /* 0x0005e20000000800 */
[C---:B------:R-:W-:Y:S02]  /*e510*/  FMUL.FTZ R120, R180.reuse, R120 ;  /* 0x00000078b4787220 */ /* 0x040fe40000410000 */
[----:B------:R-:W-:Y:S02]  /*e520*/  FMUL.FTZ R121, R180, R121 ;  /* 0x00000079b4797220 */ /* 0x000fe40000410000 */
[-C--:B------:R-:W-:Y:S04]  /*e530*/  HMMA.16816.F32.BF16 R172, R192, R198.reuse, R172 ;  /* 0x000000c6c0ac723c */ /* 0x080fe800000418ac */
[C---:B------:R-:W-:Y:S02]  /*e540*/  FMUL.FTZ R122, R0.reuse, R122 ;  /* 0x0000007a007a7220 */ /* 0x040fe40000410000 */
[----:B------:R-:W-:Y:S02]  /*e550*/  FMUL.FTZ R123, R0, R123 ;  /* 0x0000007b007b7220 */ /* 0x000fe40000410000 */
[C---:B------:R-:W-:Y:S01]  /*e560*/  HMMA.16816.F32.BF16 R176, R188.reuse, R198, R176 ;  /* 0x000000c6bcb0723c */ /* 0x040fe200000418b0 */
[----:B------:R-:W1:Y:S03]  /*e570*/  LDSM.16.MT88.4 R196, [R237+0x2100] ;  /* 0x00210000edc4783b */ /* 0x000e660000004200 */
[C---:B------:R-:W-:Y:S02]  /*e580*/  FMUL.FTZ R124, R180.reuse, R124 ;  /* 0x0000007cb47c7220 */ /* 0x040fe40000410000 */
[----:B------:R-:W-:Y:S02]  /*e590*/  FMUL.FTZ R125, R180, R125 ;  /* 0x0000007db47d7220 */ /* 0x000fe40000410000 */
[----:B------:R-:W-:Y:S01]  /*e5a0*/  FMUL.FTZ R126, R0, R126 ;  /* 0x0000007e007e7220 */ /* 0x000fe20000410000 */
[----:B--2---:R-:W-:Y:S03]  /*e5b0*/  F2FP.BF16.PACK_AB R28, R206, R204 ;  /* 0x000000ccce1c723e */ /* 0x004fe600000010ff */
[----:B------:R-:W-:Y:S02]  /*e5c0*/  FMUL.FTZ R127, R0, R127 ;  /* 0x0000007f007f7220 */ /* 0x000fe40000410000 */
[--C-:B------:R-:W-:Y:S02]  /*e5d0*/  FFMA.FTZ R29, R29, c[0x0][0x2d0], -R183.reuse ;  /* 0x0000b4001d1d7a23 */ /* 0x100fe400000108b7 */
[C---:B------:R-:W-:Y:S02]  /*e5e0*/  FMUL.FTZ R128, R182.reuse, R128 ;  /* 0x00000080b6807220 */ /* 0x040fe40000410000 */
[----:B------:R-:W2:Y:S01]  /*e5f0*/  MUFU.EX2 R214, R29 ;  /* 0x0000001d00d67308 */ /* 0x000ea20000000800 */
[----:B------:R-:W-:Y:S02]  /*e600*/  FMUL.FTZ R129, R182, R129 ;  /* 0x00000081b6817220 */ /* 0x000fe40000410000 */
[C---:B------:R-:W-:Y:S02]  /*e610*/  FMUL.FTZ R130, R181.reuse, R130 ;  /* 0x00000082b5827220 */ /* 0x040fe40000410000 */
[----:B------:R-:W-:Y:S02]  /*e620*/  FMUL.FTZ R131, R181, R131 ;  /* 0x00000083b5837220 */ /* 0x000fe40000410000 */
[--C-:B------:R-:W-:Y:S02]  /*e630*/  FFMA.FTZ R56, R56, c[0x0][0x2d0], -R183.reuse ;  /* 0x0000b40038387a23 */ /* 0x100fe400000108b7 */
[--C-:B------:R-:W-:Y:S02]  /*e640*/  FFMA.FTZ R57, R57, c[0x0][0x2d0], -R183.reuse ;  /* 0x0000b40039397a23 */ /* 0x100fe400000108b7 */
[--C-:B------:R-:W-:Y:S02]  /*e650*/  FFMA.FTZ R60, R60, c[0x0][0x2d0], -R183.reuse ;  /* 0x0000b4003c3c7a23 */ /* 0x100fe400000108b7 */
[----:B------:R-:W-:Y:S02]  /*e660*/  FFMA.FTZ R183, R61, c[0x0][0x2d0], -R183 ;  /* 0x0000b4003db77a23 */ /* 0x000fe400000108b7 */
[--C-:B------:R-:W-:Y:S01]  /*e670*/  FFMA.FTZ R64, R64, c[0x0][0x2d0], -R187.reuse ;  /* 0x0000b40040407a23 */ /* 0x100fe200000108bb */
[----:B------:R-:W-:Y:S01]  /*e680*/  MUFU.EX2 R57, R57 ;  /* 0x0000003900397308 */ /* 0x000fe20000000800 */
[----:B------:R-:W-:Y:S01]  /*e690*/  FFMA.FTZ R187, R65, c[0x0][0x2d0], -R187 ;  /* 0x0000b40041bb7a23 */ /* 0x000fe200000108bb */
[----:B------:R-:W-:Y:S01]  /*e6a0*/  MOV R65, R216 ;  /* 0x000000d800417202 */ /* 0x000fe20000000f00 */
[--C-:B------:R-:W-:Y:S02]  /*e6b0*/  FFMA.FTZ R66, R66, c[0x0][0x2d0], -R212.reuse ;  /* 0x0000b40042427a23 */ /* 0x100fe400000108d4 */
[----:B------:R-:W-:Y:S01]  /*e6c0*/  FFMA.FTZ R212, R67, c[0x0][0x2d0], -R212 ;  /* 0x0000b40043d47a23 */ /* 0x000fe200000108d4 */
[-C--:B-1----:R-:W-:Y:S03]  /*e6d0*/  HMMA.16816.F32.BF16 R68, R188, R196.reuse, R68 ;  /* 0x000000c4bc44723c */ /* 0x082fe60000041844 */
[----:B--2---:R-:W-:Y:S01]  /*e6e0*/  MOV R61, R214 ;  /* 0x000000d6003d7202 */ /* 0x004fe20000000f00 */
[----:B------:R-:W-:Y:S01]  /*e6f0*/  MUFU.EX2 R216, R39 ;  /* 0x0000002700d87308 */ /* 0x000fe20000000800 */
[----:B------:R-:W-:Y:S02]  /*e700*/  F2FP.BF16.PACK_AB R29, R207, R202 ;  /* 0x000000cacf1d723e */ /* 0x000fe400000010ff */
[----:B------:R-:W-:Y:S01]  /*e710*/  MOV R67, R215 ;  /* 0x000000d700437202 */ /* 0x000fe20000000f00 */
[C---:B------:R-:W-:Y:S06]  /*e720*/  HMMA.16816.F32.BF16 R72, R192.reuse, R196, R72 ;  /* 0x000000c4c048723c */ /* 0x040fec0000041848 */
[----:B------:R-:W-:Y:S02]  /*e730*/  MUFU.EX2 R215, R38 ;  /* 0x0000002600d77308 */ /* 0x000fe40000000800 */
[-C--:B------:R-:W-:Y:S08]  /*e740*/  HMMA.16816.F32.BF16 R76, R192, R198.reuse, R76 ;  /* 0x000000c6c04c723c */ /* 0x080ff0000004184c */
[C---:B------:R-:W-:Y:S01]  /*e750*/  HMMA.16816.F32.BF16 R80, R188.reuse, R198, R80 ;  /* 0x000000c6bc50723c */ /* 0x040fe20000041850 */
[----:B------:R-:W1:Y:S01]  /*e760*/  LDSM.16.MT88.4 R196, [R238+0x2100] ;  /* 0x00210000eec4783b */ /* 0x000e620000004200 */
[----:B------:R-:W-:Y:S10]  /*e770*/  MUFU.EX2 R214, R41 ;  /* 0x0000002900d67308 */ /* 0x000ff40000000800 */
[----:B------:R-:W-:Y:S10]  /*e780*/  MUFU.EX2 R187, R187 ;  /* 0x000000bb00bb7308 */ /* 0x000ff40000000800 */
[----:B------:R-:W-:Y:S10]  /*e790*/  MUFU.EX2 R212, R212 ;  /* 0x000000d400d47308 */ /* 0x000ff40000000800 */
[----:B------:R-:W-:Y:S01]  /*e7a0*/  MUFU.EX2 R183, R183 ;  /* 0x000000b700b77308 */ /* 0x000fe20000000800 */
[-C--:B-1----:R-:W-:Y:S09]  /*e7b0*/  HMMA.16816.F32.BF16 R84, R188, R196.reuse, R84 ;  /* 0x000000c4bc54723c */ /* 0x082ff20000041854 */
[----:B------:R-:W-:Y:S01]  /*e7c0*/  MUFU.EX2 R64, R64 ;  /* 0x0000004000407308 */ /* 0x000fe20000000800 */
[C---:B------:R-:W-:Y:S09]  /*e7d0*/  HMMA.16816.F32.BF16 R88, R192.reuse, R196, R88 ;  /* 0x000000c4c058723c */ /* 0x040ff20000041858 */
[----:B------:R-:W-:Y:S01]  /*e7e0*/  MUFU.EX2 R66, R66 ;  /* 0x0000004200427308 */ /* 0x000fe20000000800 */
[-C--:B------:R-:W-:Y:S09]  /*e7f0*/  HMMA.16816.F32.BF16 R92, R192, R198.reuse, R92 ;  /* 0x000000c6c05c723c */ /* 0x080ff2000004185c */
[----:B------:R-:W-:Y:S01]  /*e800*/  MUFU.EX2 R60, R60 ;  /* 0x0000003c003c7308 */ /* 0x000fe20000000800 */
[C---:B------:R-:W-:Y:S01]  /*e810*/  HMMA.16816.F32.BF16 R96, R188.reuse, R198, R96 ;  /* 0x000000c6bc60723c */ /* 0x040fe20000041860 */
[----:B------:R-:W1:Y:S07]  /*e820*/  LDSM.16.MT88.4 R196, [R240+0x2100] ;  /* 0x00210000f0c4783b */ /* 0x000e6e0000004200 */
[-C--:B-1----:R-:W-:Y:S08]  /*e830*/  HMMA.16816.F32.BF16 R100, R188, R196.reuse, R100 ;  /* 0x000000c4bc64723c */ /* 0x082ff00000041864 */
[C---:B------:R-:W-:Y:S07]  /*e840*/  HMMA.16816.F32.BF16 R104, R192.reuse, R196, R104 ;  /* 0x000000c4c068723c */ /* 0x040fee0000041868 */
[----:B------:R-:W-:Y:S01]  /*e850*/  MOV R196, R219 ;  /* 0x000000db00c47202 */ /* 0x000fe20000000f00 */
[-C--:B------:R-:W-:Y:S01]  /*e860*/  HMMA.16816.F32.BF16 R108, R192, R198.reuse, R108 ;  /* 0x000000c6c06c723c */ /* 0x080fe2000004186c */
[----:B------:R1:W-:Y:S03]  /*e870*/  MUFU.EX2 R219, R48 ;  /* 0x0000003000db7308 */ /* 0x0003e60000000800 */
[----:B------:R-:W-:Y:S04]  /*e880*/  MOV R197, R220 ;  /* 0x000000dc00c57202 */ /* 0x000fe80000000f00 */
[C---:B------:R-:W-:Y:S03]  /*e890*/  HMMA.16816.F32.BF16 R112, R188.reuse, R198, R112 ;  /* 0x000000c6bc70723c */ /* 0x040fe60000041870 */
[----:B------:R2:W-:Y:S04]  /*e8a0*/  MUFU.EX2 R220, R51 ;  /* 0x0000003300dc7308 */ /* 0x0005e80000000800 */
[----:B------:R-:W-:Y:S01]  /*e8b0*/  MOV R199, R218 ;  /* 0x000000da00c77202 */ /* 0x000fe20000000f00 */
[-C--:B------:R-:W-:Y:S04]  /*e8c0*/  HMMA.16816.F32.BF16 R116, R188, R20.reuse, R116 ;  /* 0x00000014bc74723c */ /* 0x080fe80000041874 */
[----:B------:R-:W-:Y:S01]  /*e8d0*/  MOV R198, R217 ;  /* 0x000000d900c67202 */ /* 0x000fe20000000f00 */
[----:B------:R-:W-:Y:S03]  /*e8e0*/  MUFU.EX2 R218, R50 ;  /* 0x0000003200da7308 */ /* 0x000fe60000000800 */
[C---:B------:R-:W-:Y:S01]  /*e8f0*/  HMMA.16816.F32.BF16 R120, R192.reuse, R20, R120 ;  /* 0x00000014c078723c */ /* 0x040fe20000041878 */
[----:B-1----:R-:W4:Y:S06]  /*e900*/  LDL.LU R48, [R1+0x14] ;  /* 0x0000140001307983 */ /* 0x002f2c0000300800 */
[----:B------:R-:W-:Y:S01]  /*e910*/  MUFU.EX2 R217, R37 ;  /* 0x0000002500d97308 */ /* 0x000fe20000000800 */
[-C--:B------:R-:W-:Y:S04]  /*e920*/  HMMA.16816.F32.BF16 R124, R192, R22.reuse, R124 ;  /* 0x00000016c07c723c */ /* 0x080fe8000004187c */
[----:B--2---:R-:W-:Y:S01]  /*e930*/  MOV R51, R65 ;  /* 0x0000004100337202 */ /* 0x004fe20000000f00 */
[----:B---3--:R-:W-:Y:S01]  /*e940*/  FFMA.FTZ R0, R0, R63, R222 ;  /* 0x0000003f00007223 */ /* 0x008fe200000100de */
[----:B------:R-:W-:Y:S02]  /*e950*/  MOV R222, R197 ;  /* 0x000000c500de7202 */ /* 0x000fe40000000f00 */
[----:B------:R-:W-:Y:S01]  /*e960*/  HMMA.16816.F32.BF16 R128, R188, R22, R128 ;  /* 0x00000016bc80723c */ /* 0x000fe20000041880 */
[----:B------:R-:W-:Y:S03]  /*e970*/  MUFU.EX2 R191, R45 ;  /* 0x0000002d00bf7308 */ /* 0x000fe60000000800 */
[----:B------:R-:W-:Y:S01]  /*e980*/  MOV R193, R225 ;  /* 0x000000e100c17202 */ /* 0x000fe20000000f00 */
[----:B------:R-:W-:Y:S01]  /*e990*/  FADD.FTZ R0, R224, R0 ;  /* 0x00000000e0007221 */ /* 0x000fe20000010000 */
[----:B------:R-:W-:Y:S02]  /*e9a0*/  MOV R192, R208 ;  /* 0x000000d000c07202 */ /* 0x000fe40000000f00 */
[----:B------:R-:W-:Y:S03]  /*e9b0*/  MOV R194, R209 ;  /* 0x000000d100c27202 */ /* 0x000fe60000000f00 */
[----:B------:R-:W1:Y:S01]  /*e9c0*/  MUFU.EX2 R225, R31 ;  /* 0x0000001f00e17308 */ /* 0x000e620000000800 */
[----:B------:R-:W-:Y:S02]  /*e9d0*/  MOV R195, R221 ;  /* 0x000000dd00c37202 */ /* 0x000fe40000000f00 */
[----:B------:R-:W-:Y:S02]  /*e9e0*/  MOV R188, R213 ;  /* 0x000000d500bc7202 */ /* 0x000fe40000000f00 */
[----:B------:R-:W-:Y:S02]  /*e9f0*/  F2FP.BF16.PACK_AB R20, R203, R200 ;  /* 0x000000c8cb14723e */ /* 0x000fe400000010ff */
[----:B------:R-:W-:Y:S02]  /*ea00*/  F2FP.BF16.PACK_AB R21, R205, R201 ;  /* 0x000000c9cd15723e */ /* 0x000fe400000010ff */
[----:B------:R-:W-:Y:S01]  /*ea10*/  F2FP.BF16.PACK_AB R22, R192, R195 ;  /* 0x000000c3c016723e */ /* 0x000fe200000010ff */
[----:B------:R2:W-:Y:S01]  /*ea20*/  MUFU.EX2 R221, R49 ;  /* 0x0000003100dd7308 */ /* 0x0005e20000000800 */
[----:B------:R-:W-:Y:S02]  /*ea30*/  F2FP.BF16.PACK_AB R23, R188, R194 ;  /* 0x000000c2bc17723e */ /* 0x000fe400000010ff */
[----:B------:R-:W-:Y:S02]  /*ea40*/  F2FP.BF16.PACK_AB R30, R61, R193 ;  /* 0x000000c13d1e723e */ /* 0x000fe400000010ff */
[----:B------:R-:W-:Y:S03]  /*ea50*/  MOV R224, R206 ;  /* 0x000000ce00e07202 */ /* 0x000fe60000000f00 */
[-C--:B------:R-:W-:Y:S02]  /*ea60*/  HMMA.16816.F32.BF16 R4, R20, R24.reuse, R4 ;  /* 0x000000181404723c */ /* 0x080fe40000041804 */
[----:B------:R3:W-:Y:S03]  /*ea70*/  MUFU.EX2 R213, R36 ;  /* 0x0000002400d57308 */ /* 0x0007e60000000800 */
[----:B-1----:R-:W-:Y:S07]  /*ea80*/  F2FP.BF16.PACK_AB R31, R225, R232 ;  /* 0x000000e8e11f723e */ /* 0x002fee00000010ff */
[----:B------:R1:W1:Y:S01]  /*ea90*/  MUFU.EX2 R209, R42 ;  /* 0x0000002a00d17308 */ /* 0x0002620000000800 */
[C---:B------:R-:W-:Y:S01]  /*eaa0*/  HMMA.16816.F32.BF16 R8, R28.reuse, R24, R8 ;  /* 0x000000181c08723c */ /* 0x040fe20000041808 */
[----:B--2---:R-:W2:Y:S04]  /*eab0*/  LDL.LU R49, [R1+0x40] ;  /* 0x0000400001317983 */ /* 0x004ea80000300800 */
[----:B------:R-:W2:Y:S03]  /*eac0*/  LDL.LU R50, [R1+0xc] ;  /* 0x00000c0001327983 */ /* 0x000ea60000300800 */
[-C--:B------:R-:W-:Y:S01]  /*ead0*/  HMMA.16816.F32.BF16 R12, R28, R26.reuse, R12 ;  /* 0x0000001a1c0c723c */ /* 0x080fe2000004180c */
[----:B------:R-:W4:Y:S01]  /*eae0*/  MUFU.EX2 R208, R44 ;  /* 0x0000002c00d07308 */ /* 0x000f220000000800 */
[----:B---3--:R-:W-:Y:S06]  /*eaf0*/  LDSM.16.MT88.4 R36, [R238+0x1100] ;  /* 0x00110000ee24783b */ /* 0x008fec0000004200 */
[C---:B------:R-:W-:Y:S03]  /*eb00*/  HMMA.16816.F32.BF16 R16, R20.reuse, R26, R16 ;  /* 0x0000001a1410723c */ /* 0x040fe60000041810 */
[----:B------:R-:W-:Y:S01]  /*eb10*/  MUFU.EX2 R190, R46 ;  /* 0x0000002e00be7308 */ /* 0x000fe20000000800 */
[----:B------:R-:W3:Y:S04]  /*eb20*/  LDSM.16.MT88.4 R24, [R240+0x900] ;  /* 0x00090000f018783b */ /* 0x000ee80000004200 */
[-C--:B------:R-:W-:Y:S04]  /*eb30*/  HMMA.16816.F32.BF16 R132, R20, R32.reuse, R132 ;  /* 0x000000201484723c */ /* 0x080fe80000041884 */
[----:B-1----:R-:W-:Y:S01]  /*eb40*/  LDSM.16.MT88.4 R40, [R237+0x3100] ;  /* 0x00310000ed28783b */ /* 0x002fe20000004200 */
[----:B------:R1:W1:Y:S03]  /*eb50*/  MUFU.EX2 R189, R47 ;  /* 0x0000002f00bd7308 */ /* 0x0002660000000800 */
[C---:B------:R-:W-:Y:S08]  /*eb60*/  HMMA.16816.F32.BF16 R136, R28.reuse, R32, R136 ;  /* 0x000000201c88723c */ /* 0x040ff00000041888 */
[-C--:B------:R-:W-:Y:S01]  /*eb70*/  HMMA.16816.F32.BF16 R140, R28, R34.reuse, R140 ;  /* 0x000000221c8c723c */ /* 0x080fe2000004188c */
[----:B------:R-:W-:Y:S07]  /*eb80*/  MUFU.EX2 R65, R54 ;  /* 0x0000003600417308 */ /* 0x000fee0000000800 */
[C---:B------:R-:W-:Y:S01]  /*eb90*/  HMMA.16816.F32.BF16 R144, R20.reuse, R34, R144 ;  /* 0x000000221490723c */ /* 0x040fe20000041890 */
[----:B------:R-:W3:Y:S02]  /*eba0*/  LDSM.16.MT88.4 R32, [R239+0x900] ;  /* 0x00090000ef20783b */ /* 0x000ee40000004200 */
[----:B------:R-:W-:Y:S06]  /*ebb0*/  MUFU.EX2 R63, R55 ;  /* 0x00000037003f7308 */ /* 0x000fec0000000800 */
[----:B-1----:R-:W-:Y:S01]  /*ebc0*/  LDSM.16.MT88.4 R44, [R240+0x3100] ;  /* 0x00310000f02c783b */ /* 0x002fe20000004200 */
[-C--:B---3--:R-:W-:Y:S08]  /*ebd0*/  HMMA.16816.F32.BF16 R148, R20, R24.reuse, R148 ;  /* 0x000000181494723c */ /* 0x088ff00000041894 */
        /* <DEDUP_REMOVED lines=26> */
[-C--:B------:R-:W-:Y:S04]  /*ed80*/  HMMA.16816.F32.BF16 R124, R28, R34.reuse, R124 ;  /* 0x000000221c7c723c */ /* 0x080fe8000004187c */
[----:B----4-:R-:W-:Y:S01]  /*ed90*/  FFMA.FTZ R180, R180, R48, R223 ;  /* 0x00000030b4b47223 */ /* 0x010fe200000100df */
[----:B------:R-:W-:Y:S02]  /*eda0*/  MOV R223, R196 ;  /* 0x000000c400df7202 */ /* 0x000fe40000000f00 */
[----:B------:R-:W-:Y:S01]  /*edb0*/  F2FP.BF16.PACK_AB R28, R214, R210 ;  /* 0x000000d2d61c723e */ /* 0x000fe200000010ff */
[----:B------:R-:W-:Y:S01]  /*edc0*/  HMMA.16816.F32.BF16 R128, R20, R34, R128 ;  /* 0x000000221480723c */ /* 0x000fe20000041880 */
[----:B------:R-:W3:Y:S03]  /*edd0*/  LDSM.16.MT88.4 R32, [R240+0x1100] ;  /* 0x00110000f020783b */ /* 0x000ee60000004200 */
[----:B------:R-:W-:Y:S01]  /*ede0*/  F2FP.BF16.PACK_AB R29, R211, R209 ;  /* 0x000000d1d31d723e */ /* 0x000fe200000010ff */
[----:B------:R-:W-:Y:S01]  /*edf0*/  FADD.FTZ R180, R227, R180 ;  /* 0x000000b4e3b47221 */ /* 0x000fe20000010000 */
[----:B------:R-:W-:Y:S02]  /*ee00*/  F2FP.BF16.PACK_AB R30, R191, R208 ;  /* 0x000000d0bf1e723e */ /* 0x000fe400000010ff */
[----:B------:R-:W-:Y:S04]  /*ee10*/  F2FP.BF16.PACK_AB R20, R217, R213 ;  /* 0x000000d5d914723e */ /* 0x000fe800000010ff */
[----:B------:R-:W-:Y:S02]  /*ee20*/  F2FP.BF16.PACK_AB R21, R216, R215 ;  /* 0x000000d7d815723e */ /* 0x000fe400000010ff */
[----:B------:R-:W-:Y:S02]  /*ee30*/  F2FP.BF16.PACK_AB R22, R221, R219 ;  /* 0x000000dbdd16723e */ /* 0x000fe400000010ff */
[----:B------:R-:W-:Y:S02]  /*ee40*/  F2FP.BF16.PACK_AB R23, R220, R218 ;  /* 0x000000dadc17723e */ /* 0x000fe400000010ff */
[----:B------:R-:W-:Y:S02]  /*ee50*/  F2FP.BF16.PACK_AB R31, R189, R190 ;  /* 0x000000bebd1f723e */ /* 0x000fe400000010ff */
[----:B------:R-:W-:Y:S02]  /*ee60*/  MOV R48, R188 ;  /* 0x000000bc00307202 */ /* 0x000fe40000000f00 */
[----:B------:R4:W-:Y:S01]  /*ee70*/  MUFU.EX2 R188, R52 ;  /* 0x0000003400bc7308 */ /* 0x0009e20000000800 */
[-C--:B-1----:R-:W-:Y:S03]  /*ee80*/  HMMA.16816.F32.BF16 R4, R20, R24.reuse, R4 ;  /* 0x000000181404723c */ /* 0x082fe60000041804 */
[----:B------:R-:W-:Y:S05]  /*ee90*/  MOV R227, R207 ;  /* 0x000000cf00e37202 */ /* 0x000fea0000000f00 */
[C---:B------:R-:W-:Y:S08]  /*eea0*/  HMMA.16816.F32.BF16 R8, R28.reuse, R24, R8 ;  /* 0x000000181c08723c */ /* 0x040ff00000041808 */
[-C--:B------:R-:W-:Y:S08]  /*eeb0*/  HMMA.16816.F32.BF16 R12, R28, R26.reuse, R12 ;  /* 0x0000001a1c0c723c */ /* 0x080ff0000004180c */
[C---:B------:R-:W-:Y:S01]  /*eec0*/  HMMA.16816.F32.BF16 R16, R20.reuse, R26, R16 ;  /* 0x0000001a1410723c */ /* 0x040fe20000041810 */
[----:B------:R-:W1:Y:S07]  /*eed0*/  LDSM.16.MT88.4 R24, [R239+0x1100] ;  /* 0x00110000ef18783b */ /* 0x000e6e0000004200 */
[-C--:B------:R-:W-:Y:S04]  /*eee0*/  HMMA.16816.F32.BF16 R132, R20, R36.reuse, R132 ;  /* 0x000000241484723c */ /* 0x080fe80000041884 */
[----:B--2---:R-:W-:Y:S01]  /*eef0*/  FFMA.FTZ R181, R181, R49, R226 ;  /* 0x00000031b5b57223 */ /* 0x004fe200000100e2 */
[----:B------:R-:W-:Y:S01]  /*ef00*/  MOV R226, R199 ;  /* 0x000000c700e27202 */ /* 0x000fe20000000f00 */
[----:B------:R-:W-:Y:S01]  /*ef10*/  FFMA.FTZ R182, R182, R50, R233 ;  /* 0x00000032b6b67223 */ /* 0x000fe200000100e9 */
[----:B------:R-:W-:Y:S01]  /*ef20*/  MOV R233, R198 ;  /* 0x000000c600e97202 */ /* 0x000fe20000000f00 */
[C---:B------:R-:W-:Y:S01]  /*ef30*/  HMMA.16816.F32.BF16 R136, R28.reuse, R36, R136 ;  /* 0x000000241c88723c */ /* 0x040fe20000041888 */
[----:B------:R-:W-:Y:S03]  /*ef40*/  LDSM.16.MT88.4 R196, [R237+0x1900] ;  /* 0x00190000edc4783b */ /* 0x000fe60000004200 */
[----:B------:R-:W-:Y:S01]  /*ef50*/  MOV R50, R67 ;  /* 0x0000004300327202 */ /* 0x000fe20000000f00 */
[----:B------:R-:W-:Y:S01]  /*ef60*/  FADD.FTZ R0, R233, R0 ;  /* 0x00000000e9007221 */ /* 0x000fe20000010000 */
[----:B------:R-:W-:Y:S01]  /*ef70*/  MOV R49, R61 ;  /* 0x0000003d00317202 */ /* 0x000fe20000000f00 */
[----:B------:R-:W-:Y:S01]  /*ef80*/  MUFU.EX2 R67, R53 ;  /* 0x0000003500437308 */ /* 0x000fe20000000800 */
[-C--:B------:R-:W-:Y:S04]  /*ef90*/  HMMA.16816.F32.BF16 R140, R28, R38.reuse, R140 ;  /* 0x000000261c8c723c */ /* 0x080fe8000004188c */
[----:B------:R-:W-:Y:S01]  /*efa0*/  MOV R233, R49 ;  /* 0x0000003100e97202 */ /* 0x000fe20000000f00 */
[----:B----4-:R-:W-:Y:S01]  /*efb0*/  FADD.FTZ R52, R228, R0 ;  /* 0x00000000e4347221 */ /* 0x010fe20000010000 */
[----:B------:R-:W-:Y:S01]  /*efc0*/  MOV R0, R201 ;  /* 0x000000c900007202 */ /* 0x000fe20000000f00 */
[----:B------:R-:W-:Y:S01]  /*efd0*/  FADD.FTZ R182, R234, R182 ;  /* 0x000000b6eab67221 */ /* 0x000fe20000010000 */
[C---:B------:R-:W-:Y:S01]  /*efe0*/  HMMA.16816.F32.BF16 R144, R20.reuse, R38, R144 ;  /* 0x000000261490723c */ /* 0x040fe20000041890 */
[----:B------:R-:W2:Y:S01]  /*eff0*/  LDSM.16.MT88.4 R36, [R238+0x3100] ;  /* 0x00310000ee24783b */ /* 0x000ea20000004200 */
[----:B------:R-:W4:Y:S02]  /*f000*/  MUFU.EX2 R61, R56 ;  /* 0x00000038003d7308 */ /* 0x000f240000000800 */
[----:B------:R-:W-:Y:S01]  /*f010*/  MOV R234, R194 ;  /* 0x000000c200ea7202 */ /* 0x000fe20000000f00 */
[----:B------:R-:W-:Y:S01]  /*f020*/  FADD.FTZ R181, R235, R181 ;  /* 0x000000b5ebb57221 */ /* 0x000fe20000010000 */
[----:B------:R-:W-:Y:S02]  /*f030*/  MOV R235, R195 ;  /* 0x000000c300eb7202 */ /* 0x000fe40000000f00 */
[-C--:B---3--:R-:W-:Y:S04]  /*f040*/  HMMA.16816.F32.BF16 R148, R20, R32.reuse, R148 ;  /* 0x000000201494723c */ /* 0x088fe80000041894 */
[----:B------:R3:W1:Y:S04]  /*f050*/  MUFU.EX2 R56, R3 ;  /* 0x0000000300387308 */ /* 0x0006680000000800 */
[C---:B------:R-:W-:Y:S08]  /*f060*/  HMMA.16816.F32.BF16 R152, R28.reuse, R32, R152 ;  /* 0x000000201c98723c */ /* 0x040ff00000041898 */
[-C--:B------:R-:W-:Y:S08]  /*f070*/  HMMA.16816.F32.BF16 R156, R28, R34.reuse, R156 ;  /* 0x000000221c9c723c */ /* 0x080ff0000004189c */
[C---:B------:R-:W-:Y:S01]  /*f080*/  HMMA.16816.F32.BF16 R160, R20.reuse, R34, R160 ;  /* 0x0000002214a0723c */ /* 0x040fe200000418a0 */
[----:B------:R-:W2:Y:S03]  /*f090*/  LDSM.16.MT88.4 R32, [R239+0x3100] ;  /* 0x00310000ef20783b */ /* 0x000ea60000004200 */
[----:B---3--:R-:W-:Y:S01]  /*f0a0*/  FADD.FTZ R3, R223, R181 ;  /* 0x000000b5df037221 */ /* 0x008fe20000010000 */
[----:B------:R-:W-:Y:S02]  /*f0b0*/  MOV R223, R192 ;  /* 0x000000c000df7202 */ /* 0x000fe40000000f00 */
[----:B------:R-:W-:Y:S01]  /*f0c0*/  MOV R181, R203 ;  /* 0x000000cb00b57202 */ /* 0x000fe20000000f00 */
[-C--:B-1----:R-:W-:Y:S04]  /*f0d0*/  HMMA.16816.F32.BF16 R164, R20, R24.reuse, R164 ;  /* 0x0000001814a4723c */ /* 0x082fe800000418a4 */
[----:B------:R-:W-:Y:S01]  /*f0e0*/  FADD.FTZ R54, R50, R3 ;  /* 0x0000000332367221 */ /* 0x000fe20000010000 */
[----:B------:R-:W-:Y:S03]  /*f0f0*/  MOV R3, R200 ;  /* 0x000000c800037202 */ /* 0x000fe60000000f00 */
[C---:B------:R-:W-:Y:S04]  /*f100*/  HMMA.16816.F32.BF16 R168, R28.reuse, R24, R168 ;  /* 0x000000181ca8723c */ /* 0x040fe800000418a8 */
[----:B------:R-:W-:Y:S03]  /*f110*/  FADD.FTZ R0, R0, R54 ;  /* 0x0000003600007221 */ /* 0x000fe60000010000 */
[----:B------:R-:W-:Y:S01]  /*f120*/  FADD.FTZ R24, R226, R180 ;  /* 0x000000b4e2187221 */ /* 0x000fe20000010000 */
[-C--:B------:R-:W-:Y:S04]  /*f130*/  HMMA.16816.F32.BF16 R172, R28, R26.reuse, R172 ;  /* 0x0000001a1cac723c */ /* 0x080fe800000418ac */
[----:B------:R-:W-:Y:S01]  /*f140*/  MOV R226, R48 ;  /* 0x0000003000e27202 */ /* 0x000fe20000000f00 */
[----:B------:R-:W-:Y:S01]  /*f150*/  FADD.FTZ R53, R229, R24 ;  /* 0x00000018e5357221 */ /* 0x000fe20000010000 */
[----:B----4-:R-:W-:Y:S01]  /*f160*/  F2FP.BF16.PACK_AB R24, R57, R61 ;  /* 0x0000003d3918723e */ /* 0x010fe200000010ff */
[----:B------:R1:W5:Y:S01]  /*f170*/  LDL.LU R229, [R1+0x60] ;  /* 0x0000600001e57983 */ /* 0x0003620000300800 */
[C---:B------:R-:W-:Y:S03]  /*f180*/  HMMA.16816.F32.BF16 R176, R20.reuse, R26, R176 ;  /* 0x0000001a14b0723c */ /* 0x040fe600000418b0 */
[----:B------:R1:W5:Y:S01]  /*f190*/  LDL.LU R228, [R1+0x5c] ;  /* 0x00005c0001e47983 */ /* 0x0003620000300800 */
[----:B------:R-:W-:Y:S01]  /*f1a0*/  FADD.FTZ R25, R222, R182 ;  /* 0x000000b6de197221 */ /* 0x000fe20000010000 */
[----:B------:R-:W-:Y:S02]  /*f1b0*/  MOV R222, R193 ;  /* 0x000000c100de7202 */ /* 0x000fe40000000f00 */
[----:B------:R-:W-:Y:S01]  /*f1c0*/  F2FP.BF16.PACK_AB R26, R183, R60 ;  /* 0x0000003cb71a723e */ /* 0x000fe200000010ff */
[-C--:B------:R-:W-:Y:S04]  /*f1d0*/  HMMA.16816.F32.BF16 R68, R20, R40.reuse, R68 ;  /* 0x000000281444723c */ /* 0x080fe80000041844 */
[----:B------:R-:W-:Y:S01]  /*f1e0*/  FADD.FTZ R55, R51, R25 ;  /* 0x0000001933377221 */ /* 0x000fe20000010000 */
[----:B------:R-:W-:Y:S01]  /*f1f0*/  F2FP.BF16.PACK_AB R25, R59, R58 ;  /* 0x0000003a3b19723e */ /* 0x000fe200000010ff */
[----:B------:R-:W-:Y:S01]  /*f200*/  LDSM.16.MT88.4 R48, [R240+0x3900] ;  /* 0x00390000f030783b */ /* 0x000fe20000004200 */
[----:B------:R-:W-:Y:S01]  /*f210*/  F2FP.BF16.PACK_AB R27, R56, R62 ;  /* 0x0000003e381b723e */ /* 0x000fe200000010ff */
[C---:B------:R-:W-:Y:S04]  /*f220*/  HMMA.16816.F32.BF16 R72, R28.reuse, R40, R72 ;  /* 0x000000281c48723c */ /* 0x040fe80000041848 */
[----:B------:R-:W-:Y:S01]  /*f230*/  FADD.FTZ R3, R3, R55 ;  /* 0x0000003703037221 */ /* 0x000fe20000010000 */
[----:B------:R-:W-:Y:S02]  /*f240*/  MOV R182, R205 ;  /* 0x000000cd00b67202 */ /* 0x000fe40000000f00 */
[----:B------:R-:W-:Y:S01]  /*f250*/  MOV R180, R202 ;  /* 0x000000ca00b47202 */ /* 0x000fe20000000f00 */
[-C--:B------:R-:W-:Y:S04]  /*f260*/  HMMA.16816.F32.BF16 R76, R28, R42.reuse, R76 ;  /* 0x0000002a1c4c723c */ /* 0x080fe8000004184c */
[----:B------:R-:W-:Y:S02]  /*f270*/  FADD.FTZ R3, R181, R3 ;  /* 0x00000003b5037221 */ /* 0x000fe40000010000 */
[----:B------:R-:W-:Y:S01]  /*f280*/  FADD.FTZ R0, R182, R0 ;  /* 0x00000000b6007221 */ /* 0x000fe20000010000 */
[----:B------:R-:W-:Y:S01]  /*f290*/  MOV R182, R2 ;  /* 0x0000000200b67202 */ /* 0x000fe20000000f00 */
[C---:B------:R-:W-:Y:S01]  /*f2a0*/  HMMA.16816.F32.BF16 R80, R20.reuse, R42, R80 ;  /* 0x0000002a1450723c */ /* 0x040fe20000041850 */
[----:B------:R-:W-:Y:S07]  /*f2b0*/  LDSM.16.MT88.4 R40, [R240+0x1900] ;  /* 0x00190000f028783b */ /* 0x000fee0000004200 */
        /* <DEDUP_REMOVED lines=9> */
[----:B------:R-:W-:Y:S07]  /*f350*/  LDSM.16.MT88.4 R44, [R238+0x3900] ;  /* 0x00390000ee2c783b */ /* 0x000fee0000004200 */
[-C--:B------:R-:W-:Y:S08]  /*f360*/  HMMA.16816.F32.BF16 R116, R20, R32.reuse, R116 ;  /* 0x000000201474723c */ /* 0x080ff00000041874 */
[C---:B------:R-:W-:Y:S08]  /*f370*/  HMMA.16816.F32.BF16 R120, R28.reuse, R32, R120 ;  /* 0x000000201c78723c */ /* 0x040ff00000041878 */
[-C--:B------:R-:W-:Y:S01]  /*f380*/  HMMA.16816.F32.BF16 R124, R28, R34.reuse, R124 ;  /* 0x000000221c7c723c */ /* 0x080fe2000004187c */
[----:B------:R-:W3:Y:S07]  /*f390*/  LDSM.16.MT88.4 R28, [R239+0x1900] ;  /* 0x00190000ef1c783b */ /* 0x000eee0000004200 */
[----:B------:R-:W-:Y:S01]  /*f3a0*/  HMMA.16816.F32.BF16 R128, R20, R34, R128 ;  /* 0x000000221480723c */ /* 0x000fe20000041880 */
[----:B------:R-:W4:Y:S06]  /*f3b0*/  LDSM.16.MT88.4 R32, [R237+0x3900] ;  /* 0x00390000ed20783b */ /* 0x000f2c0000004200 */
[----:B------:R-:W-:Y:S02]  /*f3c0*/  F2FP.BF16.PACK_AB R20, R67, R188 ;  /* 0x000000bc4314723e */ /* 0x000fe400000010ff */
[----:B------:R-:W-:Y:S03]  /*f3d0*/  F2FP.BF16.PACK_AB R21, R63, R65 ;  /* 0x000000413f15723e */ /* 0x000fe600000010ff */
[----:B------:R-:W-:Y:S02]  /*f3e0*/  F2FP.BF16.PACK_AB R22, R187, R64 ;  /* 0x00000040bb16723e */ /* 0x000fe400000010ff */
[----:B------:R-:W-:Y:S07]  /*f3f0*/  F2FP.BF16.PACK_AB R23, R212, R66 ;  /* 0x00000042d417723e */ /* 0x000fee00000010ff */
[-C--:B------:R-:W-:Y:S01]  /*f400*/  HMMA.16816.F32.BF16 R192, R20, R196.reuse, R4 ;  /* 0x000000c414c0723c */ /* 0x080fe20000041804 */
[----:B------:R-:W1:Y:S07]  /*f410*/  LDSM.16.MT88.4 R4, [R239+0x3900] ;  /* 0x00390000ef04783b */ /* 0x000e6e0000004200 */
[C---:B------:R-:W-:Y:S07]  /*f420*/  HMMA.16816.F32.BF16 R200, R24.reuse, R196, R8 ;  /* 0x000000c418c8723c */ /* 0x040fee0000041808 */
[----:B------:R-:W-:Y:S01]  /*f430*/  MOV R11, R204 ;  /* 0x000000cc000b7202 */ /* 0x000fe20000000f00 */
[----:B------:R-:W-:Y:S01]  /*f440*/  FADD.FTZ R10, R235, R3 ;  /* 0x00000003eb0a7221 */ /* 0x000fe20000010000 */
[-C--:B------:R-:W-:Y:S03]  /*f450*/  HMMA.16816.F32.BF16 R204, R24, R198.reuse, R12 ;  /* 0x000000c618cc723c */ /* 0x080fe6000004180c */
[----:B------:R-:W-:Y:S02]  /*f460*/  FADD.FTZ R9, R11, R53 ;  /* 0x000000350b097221 */ /* 0x000fe40000010000 */
[----:B------:R-:W-:Y:S01]  /*f470*/  FADD.FTZ R8, R180, R52 ;  /* 0x00000034b4087221 */ /* 0x000fe20000010000 */
[----:B------:R-:W-:Y:S01]  /*f480*/  MOV R180, R184 ;  /* 0x000000b800b47202 */ /* 0x000fe20000000f00 */
[----:B------:R-:W-:Y:S01]  /*f490*/  FADD.FTZ R12, R224, R9 ;  /* 0x00000009e00c7221 */ /* 0x000fe20000010000 */
        /* <DEDUP_REMOVED lines=31> */
[----:B------:R-:W-:Y:S04]  /*f690*/  FADD.FTZ R8, R61, R8 ;  /* 0x000000083d087221 */ /* 0x000fe80000010000 */
        /* <DEDUP_REMOVED lines=36> */
[----:B------:R-:W-:Y:S01]  /*f8e0*/  FADD.FTZ R3, R183, R3 ;  /* 0x00000003b7037221 */ /* 0x000fe20000010000 */
[----:B------:R-:W-:Y:S01]  /*f8f0*/  MOV R183, R2 ;  /* 0x0000000200b77202 */ /* 0x000fe20000000f00 */
[----:B------:R-:W-:Y:S01]  /*f900*/  FADD.FTZ R0, R56, R0 ;  /* 0x0000000038007221 */ /* 0x000fe20000010000 */
[----:B------:R-:W-:Y:S04]  /*f910*/  STL [R1+0x40], R4 ;  /* 0x0000400401007387 */ /* 0x000fe80000100800 */
[----:B------:R1:W-:Y:S04]  /*f920*/  STL [R1+0x14], R3 ;  /* 0x0000140301007387 */ /* 0x0003e80000100800 */
[----:B------:R2:W-:Y:S01]  /*f930*/  STL [R1+0x10], R0 ;  /* 0x0000100001007387 */ /* 0x0005e20000100800 */
[----:B-1----:R-:W-:Y:S02]  /*f940*/  MOV R3, R185 ;  /* 0x000000b900037202 */ /* 0x002fe40000000f00 */
[----:B--2---:R-:W-:Y:S01]  /*f950*/  MOV R0, R186 ;  /* 0x000000ba00007202 */ /* 0x004fe20000000f00 */
[----:B-----5:R-:W-:-:S05]  /*f960*/  @P0 BRA `(.L_x_1797) ;  /* 0xffffc7e000000947 */ /* 0x020fca000383ffff */
.L_x_1796:
[----:B------:R-:W2:Y:S04]  /*f970*/  LDL.LU R5, [R1+0xc] ;  /* 0x00000c0001057983 */ /* 0x000ea80000300800 */
[----:B------:R-:W3:Y:S04]  /*f980*/  LDL.LU R7, [R1+0x40] ;  /* 0x0000400001077983 */ /* 0x000ee80000300800 */
[----:B-1----:R-:W4:Y:S04]  /*f990*/  LDL.LU R4, [R1+0x14] ;  /* 0x0000140001047983 */ /* 0x002f280000300800 */
        /* <DEDUP_REMOVED lines=14> */
[----:B------:R-:W3:Y:S01]  /*fa80*/  SHFL.BFLY PT, R3, R8, 0x1, 0x1f ;  /* 0x0c201f0008037f89 */ /* 0x000ee200000e0000 */
[----:B-1----:R-:W-:-:S03]  /*fa90*/  FADD.FTZ R5, R5, R2 ;  /* 0x0000000205057221 */ /* 0x002fc60000010000 */
[----:B------:R-:W1:Y:S01]  /*faa0*/  SHFL.BFLY PT, R2, R6, 0x1, 0x1f ;  /* 0x0c201f0006027f89 */ /* 0x000e6200000e0000 */
[----:B--2---:R-:W-:Y:S01]  /*fab0*/  FADD.FTZ R10, R10, R0 ;  /* 0x000000000a0a7221 */ /* 0x004fe20000010000 */
[----:B------:R-:W-:Y:S02]  /*fac0*/  MOV R0, RZ ;  /* 0x000000ff00007202 */ /* 0x000fe40000000f00 */
[----:B------:R-:W2:Y:S01]  /*fad0*/  SHFL.BFLY PT, R4, R5, 0x1, 0x1f ;  /* 0x0c201f0005047f89 */ /* 0x000ea200000e0000 */
[----:B---3--:R-:W-:Y:S01]  /*fae0*/  FADD.FTZ R8, R8, R3 ;  /* 0x0000000308087221 */ /* 0x008fe20000010000 */
[----:B------:R-:W-:Y:S02]  /*faf0*/  FSETP.NE.FTZ.AND P3, PT, R10, RZ, PT ;  /* 0x000000ff0a00720b */ /* 0x000fe40003f75000 */
[----:B------:R-:W-:Y:S02]  /*fb00*/  MOV R3, RZ ;  /* 0x000000ff00037202 */ /* 0x000fe40000000f00 */
[----:B------:R-:W-:-:S09]  /*fb10*/  FSETP.NE.FTZ.AND P2, PT, R8, RZ, PT ;  /* 0x000000ff0800720b */ /* 0x000fd20003f55000 */
[----:B------:R-:W3:Y:S01]  /*fb20*/  @P3 MUFU.RCP R0, R10 ;  /* 0x0000000a00003308 */ /* 0x000ee20000001000 */
[----:B-1----:R-:W-:Y:S01]  /*fb30*/  FADD.FTZ R6, R6, R2 ;  /* 0x0000000206067221 */ /* 0x002fe20000010000 */
[----:B------:R-:W-:Y:S01]  /*fb40*/  MOV R2, RZ ;  /* 0x000000ff00027202 */ /* 0x000fe20000000f00 */
[----:B--2---:R-:W-:-:S03]  /*fb50*/  FADD.FTZ R5, R4, R5 ;  /* 0x0000000504057221 */ /* 0x004fc60000010000 */
[----:B------:R-:W-:Y:S02]  /*fb60*/  FSETP.NE.FTZ.AND P1, PT, R6, RZ, PT ;  /* 0x000000ff0600720b */ /* 0x000fe40003f35000 */
[----:B------:R-:W-:Y:S01]  /*fb70*/  @P2 MUFU.RCP R3, R8 ;  /* 0x0000000800032308 */ /* 0x000fe20000001000 */
[----:B------:R-:W-:Y:S01]  /*fb80*/  FSETP.NE.FTZ.AND P0, PT, R5, RZ, PT ;  /* 0x000000ff0500720b */ /* 0x000fe20003f15000 */
[C---:B---3--:R-:W-:Y:S02]  /*fb90*/  FMUL.FTZ R192, R0.reuse, R192 ;  /* 0x000000c000c07220 */ /* 0x048fe40000410000 */
[----:B------:R-:W-:-:S04]  /*fba0*/  FMUL.FTZ R57, R0, R193 ;  /* 0x000000c100397220 */ /* 0x000fc80000410000 */
[----:B------:R-:W-:Y:S01]  /*fbb0*/  @P3 MUFU.LG2 R10, R10 ;  /* 0x0000000a000a3308 */ /* 0x000fe20000000c00 */
[C---:B------:R-:W-:Y:S02]  /*fbc0*/  FMUL.FTZ R196, R0.reuse, R196 ;  /* 0x000000c400c47220 */ /* 0x040fe40000410000 */
[C---:B------:R-:W-:Y:S02]  /*fbd0*/  FMUL.FTZ R197, R0.reuse, R197 ;  /* 0x000000c500c57220 */ /* 0x040fe40000410000 */
[C---:B------:R-:W-:Y:S02]  /*fbe0*/  FMUL.FTZ R132, R0.reuse, R132 ;  /* 0x0000008400847220 */ /* 0x040fe40000410000 */
[C---:B------:R-:W-:Y:S01]  /*fbf0*/  FMUL.FTZ R51, R0.reuse, R133 ;  /* 0x0000008500337220 */ /* 0x040fe20000410000 */
[----:B------:R-:W1:Y:S01]  /*fc00*/  @P1 MUFU.RCP R2, R6 ;  /* 0x0000000600021308 */ /* 0x000e620000001000 */
        /* <DEDUP_REMOVED lines=38> */
[----:B------:R-:W2:Y:S01]  /*fe70*/  @P0 MUFU.LG2 R5, R5 ;  /* 0x0000000500050308 */ /* 0x000ea20000000c00 */
        /* <DEDUP_REMOVED lines=98> */
[----:B--2---:R-:W-:Y:S02]  /*104a0*/  @P0 FMUL.FTZ R3, R5, 0.69314718246459960938 ;  /* 0x3f31721805030820 */ /* 0x004fe40000410000 */
[----:B------:R-:W-:Y:S02]  /*104b0*/  @P0 FMUL.FTZ R0, R7, c[0x0][0x2d0] ;  /* 0x0000b40007000a20 */ /* 0x000fe40000410000 */
[----:B------:R-:W-:-:S02]  /*104c0*/  @P3 FFMA.FTZ R61, R9, R186, R10 ;  /* 0x000000ba093d3223 */ /* 0x000fc4000001000a */
[----:B------:R-:W-:Y:S02]  /*104d0*/  @P2 FFMA.FTZ R62, R4, R185, R8 ;  /* 0x000000b9043e2223 */ /* 0x000fe40000010008 */
[----:B------:R-:W-:Y:S02]  /*104e0*/  @P1 FFMA.FTZ R63, R2, R184, R6 ;  /* 0x000000b8023f1223 */ /* 0x000fe40000010006 */
[----:B------:R-:W-:Y:S02]  /*104f0*/  @P0 FFMA.FTZ R64, R0, R182, R3 ;  /* 0x000000b600400223 */ /* 0x000fe40000010003 */
.L_x_1776:
        /* <DEDUP_REMOVED lines=197> */
.L_x_1801:
[----:B---3--:R-:W-:Y:S01]  /*11150*/  LOP3.LUT R0, R60, 0xffffffe0, RZ, 0xc0, !PT ;  /* 0xffffffe03c007812 */ /* 0x008fe200078ec0ff */
        /* <DEDUP_REMOVED lines=12> */
[----:B------:R-:W-:Y:S01]  /*11220*/  UMOV UR19, UR11 ;  /* 0x0000000b00137c82 */ /* 0x000fe20008000000 */
[C---:B------:R-:W-:Y:S01]  /*11230*/  LOP3.LUT R3, R0.reuse, 0x1ffffffe, RZ, 0xc0, !PT ;  /* 0x1ffffffe00037812 */ /* 0x040fe200078ec0ff */
[----:B------:R-:W-:Y:S01]  /*11240*/  IMAD.SHL.U32 R0, R0, 0x20, RZ ;  /* 0x0000002000007824 */ /* 0x000fe200078e00ff */
        /* <DEDUP_REMOVED lines=8> */
[-C--:B------:R-:W-:Y:S01]  /*112d0*/  LEA.HI R7, R65, R66.reuse, RZ, 0x3 ;  /* 0x0000004241077211 */ /* 0x080fe200078f18ff */
[----:B------:R-:W-:Y:S01]  /*112e0*/  IMAD R0, R4, 0x8, R0 ;  /* 0x0000000804007824 */ /* 0x000fe200078e0200 */
[----:B------:R-:W-:Y:S01]  /*112f0*/  UIMAD UR6, UR9, UR5, UR6 ;  /* 0x00000005090672a4 */ /* 0x000fe2000f8e0206 */
[----:B------:R-:W-:Y:S01]  /*11300*/  IMAD R15, R2, 0x10, R3 ;  /* 0x00000010020f7824 */ /* 0x000fe200078e0203 */
[----:B------:R-:W-:Y:S01]  /*11310*/  USEL UR13, UR13, URZ, !UP1 ;  /* 0x0000003f0d0d7287 */ /* 0x000fe2000c800000 */
[----:B------:R-:W-:Y:S01]  /*11320*/  LOP3.LUT R6, R7, 0xfffffff8, RZ, 0xc0, !PT ;  /* 0xfffffff807067812 */ /* 0x000fe200078ec0ff */
[----:B------:R-:W-:Y:S01]  /*11330*/  ULDC.64 UR4, c[0x0][0x498] ;  /* 0x0001260000047ab9 */ /* 0x000fe20000000a00 */
[----:B------:R-:W-:Y:S01]  /*11340*/  IMAD.IADD R2, R15, 0x1, R0 ;  /* 0x000000010f027824 */ /* 0x000fe200078e0200 */
[----:B------:R-:W-:Y:S01]  /*11350*/  UIMAD UR16, UR12, UR4, URZ ;  /* 0x000000040c1072a4 */ /* 0x000fe2000f8e023f */
[----:B------:R-:W-:Y:S01]  /*11360*/  SHF.R.S32.HI R19, RZ, 0x3, R7 ;  /* 0x00000003ff137819 */ /* 0x000fe20000011407 */
[----:B------:R-:W-:Y:S01]  /*11370*/  UIADD3 UR19, UR19, UR6, URZ ;  /* 0x0000000613137290 */ /* 0x000fe2000fffe03f */
[----:B-1----:R-:W-:Y:S01]  /*11380*/  IMAD R2, R76, 0x80, R2 ;  /* 0x000000804c027824 */ /* 0x002fe200078e0202 */
[----:B------:R-:W-:Y:S01]  /*11390*/  UIMAD UR16, UR13, UR5, UR16 ;  /* 0x000000050d1072a4 */ /* 0x000fe2000f8e0210 */
[----:B------:R-:W-:Y:S01]  /*113a0*/  IMAD.IADD R6, R66, 0x1, -R6 ;  /* 0x0000000142067824 */ /* 0x000fe200078e0a06 */
[----:B------:R-:W-:Y:S01]  /*113b0*/  UIMAD.WIDE.U32 UR18, UR13, UR4, UR18 ;  /* 0x000000040d1272a5 */ /* 0x000fe2000f8e0012 */
[----:B------:R-:W-:Y:S01]  /*113c0*/  @P2 IMAD.HI.U32 R3, R2, c[0x0][0x4ec], RZ ;  /* 0x00013b0002032a27 */ /* 0x000fe200078e00ff */
[----:B------:R-:W-:Y:S01]  /*113d0*/  ULDC.64 UR6, c[0x0][0x3a0] ;  /* 0x0000e80000067ab9 */ /* 0x000fe20000000a00 */
[----:B------:R-:W-:Y:S01]  /*113e0*/  LOP3.LUT P0, RZ, R5, 0x3, RZ, 0xc0, !PT ;  /* 0x0000000305ff7812 */ /* 0x000fe2000780c0ff */
[----:B------:R-:W-:Y:S01]  /*113f0*/  ULDC.64 UR4, c[0x0][0x3e8] ;  /* 0x0000fa0000047ab9 */ /* 0x000fe20000000a00 */
[----:B------:R-:W-:Y:S01]  /*11400*/  IMAD.MOV.U32 R0, RZ, RZ, R2 ;  /* 0x000000ffff007224 */ /* 0x000fe200078e0002 */
[----:B------:R-:W-:Y:S01]  /*11410*/  @P2 SHF.R.U32.HI R0, RZ, c[0x0][0x4f0], R3 ;  /* 0x00013c00ff002a19 */ /* 0x000fe20000011603 */
[----:B------:R-:W-:Y:S01]  /*11420*/  UIMAD UR8, UR8, UR4, URZ ;  /* 0x00000004080872a4 */ /* 0x000fe2000f8e023f */
[----:B------:R-:W-:Y:S01]  /*11430*/  IMAD R15, R76, 0x80, R15 ;  /* 0x000000804c0f7824 */ /* 0x000fe200078e020f */
[----:B------:R-:W-:Y:S01]  /*11440*/  LEA.HI R21, R65, R66, RZ, 0x6 ;  /* 0x0000004241157211 */ /* 0x000fe200078f30ff */
[----:B-----5:R-:W-:Y:S01]  /*11450*/  IMAD R17, R17, c[0x0][0x4e8], RZ ;  /* 0x00013a0011117a24 */ /* 0x020fe200078e02ff */
[----:B------:R-:W-:Y:S01]  /*11460*/  IADD3 R8, P1, R0, UR18, RZ ;  /* 0x0000001200087c10 */ /* 0x000fe2000ff3e0ff */
[----:B------:R-:W-:Y:S01]  /*11470*/  IMAD.MOV R3, RZ, RZ, -R0 ;  /* 0x000000ffff037224 */ /* 0x000fe200078e0a00 */
[----:B------:R-:W-:Y:S01]  /*11480*/  UIMAD UR5, UR9, UR5, UR8 ;  /* 0x00000005090572a4 */ /* 0x000fe2000f8e0208 */
[----:B------:R-:W-:Y:S01]  /*11490*/  BSSY B0, `(.L_x_1802) ;  /* 0x0000069000007945 */ /* 0x000fe20003800000 */
[----:B------:R-:W-:Y:S01]  /*114a0*/  ISETP.GE.OR P3, PT, R15, R17, P0 ;  /* 0x000000110f00720c */ /* 0x000fe20000766670 */
        /* <DEDUP_REMOVED lines=10> */
[----:B------:R-:W-:Y:S02]  /*11550*/  UIMAD UR6, UR10, UR7, UR6 ;  /* 0x000000070a0672a4 */ /* 0x000fe4000f8e0206 */
        /* <DEDUP_REMOVED lines=13> */
[C---:B------:R-:W-:Y:S01]  /*11630*/  IMAD.WIDE.U32 R2, R4.reuse, c[0x0][0x488], R8 ;  /* 0x0001220004027a25 */ /* 0x040fe200078e0008 */
        /* <DEDUP_REMOVED lines=78> */
.L_x_1803:
[----:B--234-:R-:W-:Y:S05]  /*11b20*/  BSYNC B0 ;  /* 0x0000000000007941 */ /* 0x01cfea0003800000 */
.L_x_1802:
        /* <DEDUP_REMOVED lines=16> */
.L_x_1805:
[----:B------:R-:W-:Y:S05]  /*11c30*/  BSYNC B0 ;  /* 0x0000000000007941 */ /* 0x000fea0003800000 */
.L_x_1804:
        /* <DEDUP_REMOVED lines=16> */
.L_x_1807:
[----:B------:R-:W-:Y:S05]  /*11d40*/  BSYNC B0 ;  /* 0x0000000000007941 */ /* 0x000fea0003800000 */
.L_x_1806:
        /* <DEDUP_REMOVED lines=16> */
.L_x_1809:
[----:B------:R-:W-:Y:S05]  /*11e50*/  BSYNC B0 ;  /* 0x0000000000007941 */ /* 0x000fea0003800000 */
.L_x_1808:
        /* <DEDUP_REMOVED lines=16> */
.L_x_1811:
[----:B------:R-:W-:Y:S05]  /*11f60*/  BSYNC B0 ;  /* 0x0000000000007941 */ /* 0x000fea0003800000 */
.L_x_1810:
        /* <DEDUP_REMOVED lines=16> */
.L_x_1813:
[----:B------:R-:W-:Y:S05]  /*12070*/  BSYNC B0 ;  /* 0x0000000000007941 */ /* 0x000fea0003800000 */
.L_x_1812:
        /* <DEDUP_REMOVED lines=16> */
.L_x_1815:
[----:B------:R-:W-:Y:S05]  /*12180*/  BSYNC B0 ;  /* 0x0000000000007941 */ /* 0x000fea0003800000 */
.L_x_1814:
        /* <DEDUP_REMOVED lines=17> */
.L_x_1800:
        /* <DEDUP_REMOVED lines=31> */
.L_x_1816:
        /* <DEDUP_REMOVED lines=43> */
.L_x_1818:
[----:B------:R-:W-:Y:S05]  /*12740*/  BSYNC B0 ;  /* 0x0000000000007941 */ /* 0x000fea0003800000 */
.L_x_1817:
        /* <DEDUP_REMOVED lines=63> */
.L_x_1820:
[----:B------:R-:W-:Y:S05]  /*12b40*/  BSYNC B0 ;  /* 0x0000000000007941 */ /* 0x000fea0003800000 */
.L_x_1819:
        /* <DEDUP_REMOVED lines=15> */
.L_x_1822:
[----:B------:R-:W-:Y:S05]  /*12c40*/  BSYNC B0 ;  /* 0x0000000000007941 */ /* 0x000fea0003800000 */
.L_x_1821:
        /* <DEDUP_REMOVED lines=15> */
.L_x_1824:
[----:B------:R-:W-:Y:S05]  /*12d40*/  BSYNC B0 ;  /* 0x0000000000007941 */ /* 0x000fea0003800000 */
.L_x_1823:
        /* <DEDUP_REMOVED lines=15> */
.L_x_1826:
[----:B------:R-:W-:Y:S05]  /*12e40*/  BSYNC B0 ;  /* 0x0000000000007941 */ /* 0x000fea0003800000 */
.L_x_1825:
        /* <DEDUP_REMOVED lines=15> */
.L_x_1828:
[----:B------:R-:W-:Y:S05]  /*12f40*/  BSYNC B0 ;  /* 0x0000000000007941 */ /* 0x000fea0003800000 */
.L_x_1827:
        /* <DEDUP_REMOVED lines=15> */
.L_x_1830:
[----:B------:R-:W-:Y:S05]  /*13040*/  BSYNC B0 ;  /* 0x0000000000007941 */ /* 0x000fea0003800000 */
.L_x_1829:
        /* <DEDUP_REMOVED lines=15> */
.L_x_1832:
[----:B------:R-:W-:Y:S05]  /*13140*/  BSYNC B0 ;  /* 0x0000000000007941 */ /* 0x000fea0003800000 */
.L_x_1831:
        /* <DEDUP_REMOVED lines=16> */
.L_x_1833:
        /* <DEDUP_REMOVED lines=11> */
.L_x_2188:


//--------------------- .text._ZN7cutlass13device_kernelIN5flash19enable_sm80_to_sm89INS1_16FlashAttnFwdSm80INS1_25CollectiveMainloopFwdSm80ILi4ELi1ELb0EN4cute5tupleIJNS5_1CILi128EEENS7_ILi64EEES8_EEELi128ENS_10bfloat16_tEfNS_4arch4Sm80ELb1ELb0ELb0ELb1ELb1ELb1ELb1ELb0EEENS1_21CollectiveEpilogueFwdINS6_IJS8_S8_S9_EEENS6_IJNS7_ILi1EEESH_SH_EEESB_SD_Li128ELb1ELb1ELb0ELb0EEENS1_19SingleTileSchedulerILb1ELb0ELb1ELi128EEEEEEEEEvNT_6ParamsE --------------------------
	.section	.text._ZN7cutlass13device_kernelIN5flash19enable_sm80_to_sm89INS1_16FlashAttnFwdSm80INS1_25CollectiveMainloopFwdSm80ILi4ELi1ELb0EN4cute5tupleIJNS5_1CILi128EEENS7_ILi64EEES8_EEELi128ENS_10bfloat16_tEfNS_4arch4Sm80ELb1ELb0ELb0ELb1ELb1ELb1ELb1ELb0EEENS1_21CollectiveEpilogueFwdINS6_IJS8_S8_S9_EEENS6_IJNS7_ILi1EEESH_SH_EEESB_SD_Li128ELb1ELb1ELb0ELb0EEENS1_19SingleTileSchedulerILb1ELb0ELb1ELi128EEEEEEEEEvNT_6ParamsE,"ax",@progbits
	.sectioninfo	@"SHI_REGISTERS=255"
	.align	128
.text._ZN7cutlass13device_kernelIN5flash19enable_sm80_to_sm89INS1_16FlashAttnFwdSm80INS1_25CollectiveMainloopFwdSm80ILi4ELi1ELb0EN4cute5tupleIJNS5_1CILi128EEENS7_ILi64EEES8_EEELi128ENS_10bfloat16_tEfNS_4arch4Sm80ELb1ELb0ELb0ELb1ELb1ELb1ELb1ELb0EEENS1_21CollectiveEpilogueFwdINS6_IJS8_S8_S9_EEENS6_IJNS7_ILi1EEESH_SH_EEESB_SD_Li128ELb1ELb1ELb0ELb0EEENS1_19SingleTileSchedulerILb1ELb0ELb1ELi128EEEEEEEEEvNT_6ParamsE:
        .type           _ZN7cutlass13device_kernelIN5flash19enable_sm80_to_sm89INS1_16FlashAttnFwdSm80INS1_25CollectiveMainloopFwdSm80ILi4ELi1ELb0EN4cute5tupleIJNS5_1CILi128EEENS7_ILi64EEES8_EEELi128ENS_10bfloat16_tEfNS_4arch4Sm80ELb1ELb0ELb0ELb1ELb1ELb1ELb1ELb0EEENS1_21CollectiveEpilogueFwdINS6_IJS8_S8_S9_EEENS6_IJNS7_ILi1EEESH_SH_EEESB_SD_Li128ELb1ELb1ELb0ELb0EEENS1_19SingleTileSchedulerILb1ELb0ELb1ELi128EEEEEEEEEvNT_6ParamsE,@function
        .size           _ZN7cutlass13device_kernelIN5flash19enable_sm80_to_sm89INS1_16FlashAttnFwdSm80INS1_25CollectiveMainloopFwdSm80ILi4ELi1ELb0EN4cute5tupleIJNS5_1CILi128EEENS7_ILi64EEES8_EEELi128ENS_10bfloat16_tEfNS_4arch4Sm80ELb1ELb0ELb0ELb1ELb1ELb1ELb1ELb0EEENS1_21CollectiveEpilogueFwdINS6_IJS8_S8_S9_EEENS6_IJNS7_ILi1EEESH_SH_EEESB_SD_Li128ELb1ELb1ELb0ELb0EEENS1_19SingleTileSchedulerILb1ELb0ELb1ELi128EEEEEEEEEvNT_6ParamsE,(.L_x_2189 - _ZN7cutlass13device_kernelIN5flash19enable_sm80_to_sm89INS1_16FlashAttnFwdSm80INS1_25CollectiveMainloopFwdSm80ILi4ELi1ELb0EN4cute5tupleIJNS5_1CILi128EEENS7_ILi64EEES8_EEELi128ENS_10bfloat16_tEfNS_4arch4Sm80ELb1ELb0ELb0ELb1ELb1ELb1ELb1ELb0EEENS1_21CollectiveEpilogueFwdINS6_IJS8_S8_S9_EEENS6_IJNS7_ILi1EEESH_SH_EEESB_SD_Li128ELb1ELb1ELb0ELb0EEENS1_19SingleTileSchedulerILb1ELb0ELb1ELi128EEEEEEEEEvNT_6ParamsE)
        .other          _ZN7cutlass13device_kernelIN5flash19enable_sm80_to_sm89INS1_16FlashAttnFwdSm80INS1_25CollectiveMainloopFwdSm80ILi4ELi1ELb0EN4cute5tupleIJNS5_1CILi128EEENS7_ILi64EEES8_EEELi128ENS_10bfloat16_tEfNS_4arch4Sm80ELb1ELb0ELb0ELb1ELb1ELb1ELb1ELb0EEENS1_21CollectiveEpilogueFwdINS6_IJS8_S8_S9_EEENS6_IJNS7_ILi1EEESH_SH_EEESB_SD_Li128ELb1ELb1ELb0ELb0EEENS1_19SingleTileSchedulerILb1ELb0ELb1ELi128EEEEEEEEEvNT_6ParamsE,@"STO_CUDA_ENTRY STV_DEFAULT"
_ZN7cutlass13device_kernelIN5flash19enable_sm80_to_sm89INS1_16FlashAttnFwdSm80INS1_25CollectiveMainloopFwdSm80ILi4ELi1ELb0EN4cute5tupleIJNS5_1CILi128EEENS7_ILi64EEES8_EEELi128ENS_10bfloat16_tEfNS_4arch4Sm80ELb1ELb0ELb0ELb1ELb1ELb1ELb1ELb0EEENS1_21CollectiveEpilogueFwdINS6_IJS8_S8_S9_EEENS6_IJNS7_ILi1EEESH_SH_EEESB_SD_Li128ELb1ELb1ELb0ELb0EEENS1_19SingleTileSchedulerILb1ELb0ELb1ELi128EEEEEEEEEvNT_6ParamsE:
        /* <DEDUP_REMOVED lines=17> */
.L_x_1835:
        /* <DEDUP_REMOVED lines=8> */
.L_x_1837:
[----:B------:R-:W-:-:S05]  /*0190*/  MOV R0, c[0x0][0x54c] ;  /* 0x0001530000007a02 */ /* 0x000fca0000000f00 */
.L_x_1836:
[----:B-----5:R-:W-:Y:S01]  /*01a0*/  IMAD R0, R0, c[0x0][0x548], RZ ;  /* 0x0001520000007a24 */ /* 0x020fe200078e02ff */
[----:B------:R-:W-:-:S04]  /*01b0*/  SHF.L.U32 R12, R6, 0x7, RZ ;  /* 0x00000007060c7819 */ /* 0x000fc800000006ff */
[----:B------:R-:W-:-:S04]  /*01c0*/  ISETP.GE.AND P0, PT, R12, R0, PT ;  /* 0x000000000c00720c */ /* 0x000fc80003f06270 */
[----:B------:R-:W-:-:S05]  /*01d0*/  SEL R0, R5, 0xffffffff, !P0 ;  /* 0xffffffff05007807 */ /* 0x000fca0004000000 */
[----:B------:R2:W-:Y:S01]  /*01e0*/  STL [R1+0xcc], R0 ;  /* 0x0000cc0001007387 */ /* 0x0005e20000100800 */
[----:B------:R-:W-:Y:S05]  /*01f0*/  BRA `(.L_x_1838) ;  /* 0x0000013000007947 */ /* 0x000fea0003800000 */
.L_x_1834:
[----:B---3--:R-:W-:-:S04]  /*0200*/  ISETP.NE.U32.AND P0, PT, RZ, c[0x0][0x568], PT ;  /* 0x00015a00ff007a0c */ /* 0x008fc80003f05070 */
[----:B------:R-:W-:-:S13]  /*0210*/  ISETP.NE.AND.EX P0, PT, RZ, c[0x0][0x56c], PT, P0 ;  /* 0x00015b00ff007a0c */ /* 0x000fda0003f05300 */
[----:B------:R-:W-:Y:S05]  /*0220*/  @!P0 BRA `(.L_x_1839) ;  /* 0x0000002000008947 */ /* 0x000fea0003800000 */
[----:B------:R1:W5:Y:S01]  /*0230*/  LDG.E R0, [R2.64] ;  /* 0x0000000602007981 */ /* 0x000362000c1e1900 */
[----:B------:R-:W-:Y:S05]  /*0240*/  BRA `(.L_x_1840) ;  /* 0x0000009000007947 */ /* 0x000fea0003800000 */
.L_x_1839:
        /* <DEDUP_REMOVED lines=8> */
.L_x_1841:
[----:B------:R-:W-:-:S05]  /*02d0*/  MOV R0, c[0x0][0x54c] ;  /* 0x0001530000007a02 */ /* 0x000fca0000000f00 */
.L_x_1840:
[----:B-----5:R-:W-:Y:S01]  /*02e0*/  IMAD R0, R0, c[0x0][0x548], RZ ;  /* 0x0001520000007a24 */ /* 0x020fe200078e02ff */
[----:B------:R-:W-:-:S04]  /*02f0*/  SHF.L.U32 R12, R6, 0x7, RZ ;  /* 0x00000007060c7819 */ /* 0x000fc800000006ff */
[----:B------:R-:W-:-:S04]  /*0300*/  ISETP.GE.AND P0, PT, R12, R0, PT ;  /* 0x000000000c00720c */ /* 0x000fc80003f06270 */
[----:B------:R-:W-:-:S05]  /*0310*/  SEL R0, R5, 0xffffffff, !P0 ;  /* 0xffffffff05007807 */ /* 0x000fca0004000000 */
[----:B------:R2:W-:Y:S04]  /*0320*/  STL [R1+0xcc], R0 ;  /* 0x0000cc0001007387 */ /* 0x0005e80000100800 */
.L_x_1838:
        /* <DEDUP_REMOVED lines=11> */
[----:B------:R-:W-:-:S02]  /*03e0*/  ISETP.NE.AND.EX P2, PT, RZ, c[0x0][0x354], PT, P2 ;  /* 0x0000d500ff007a0c */ /* 0x000fc40003f45320 */
[----:B------:R-:W-:Y:S01]  /*03f0*/  ISETP.NE.U32.AND P3, PT, RZ, c[0x0][0x358], PT ;  /* 0x0000d600ff007a0c */ /* 0x000fe20003f65070 */
[----:B--2---:R-:W-:-:S03]  /*0400*/  IMAD.MOV.U32 R0, RZ, RZ, RZ ;  /* 0x000000ffff007224 */ /* 0x004fc600078e00ff */
[----:B------:R-:W-:Y:S01]  /*0410*/  ISETP.NE.AND.EX P3, PT, RZ, c[0x0][0x35c], PT, P3 ;  /* 0x0000d700ff007a0c */ /* 0x000fe20003f65330 */
[----:B-1----:R-:W-:-:S04]  /*0420*/  @P0 IMAD.WIDE R2, R37, R30, c[0x0][0x370] ;  /* 0x0000dc0025020625 */ /* 0x002fc800078e021e */
[CC--:B------:R-:W-:Y:S01]  /*0430*/  IMAD.WIDE R6, R37.reuse, R30.reuse, c[0x0][0x348] ;  /* 0x0000d20025067625 */ /* 0x0c0fe200078e021e */
[----:B------:R1:W2:Y:S03]  /*0440*/  @P0 LDG.E R10, [R2.64] ;  /* 0x00000006020a0981 */ /* 0x0002a6000c1e1900 */
[----:B------:R-:W-:Y:S01]  /*0450*/  IMAD.MOV.U32 R13, RZ, RZ, RZ ;  /* 0x000000ffff0d7224 */ /* 0x000fe200078e00ff */
[----:B------:R-:W3:Y:S04]  /*0460*/  @P1 LDG.E R0, [R6.64] ;  /* 0x0000000606001981 */ /* 0x000ee8000c1e1900 */
[----:B------:R-:W2:Y:S01]  /*0470*/  @P2 LDG.E R14, [R4.64] ;  /* 0x00000006040e2981 */ /* 0x000ea2000c1e1900 */
[----:B-1----:R-:W-:-:S05]  /*0480*/  IMAD.WIDE R2, R37, R30, c[0x0][0x358] ;  /* 0x0000d60025027625 */ /* 0x002fca00078e021e */
[----:B------:R-:W4:Y:S01]  /*0490*/  @P3 LDG.E R13, [R2.64] ;  /* 0x00000006020d3981 */ /* 0x000f22000c1e1900 */
[----:B------:R-:W-:-:S04]  /*04a0*/  ISETP.NE.U32.AND P0, PT, RZ, c[0x0][0x360], PT ;  /* 0x0000d800ff007a0c */ /* 0x000fc80003f05070 */
[----:B------:R-:W-:Y:S02]  /*04b0*/  ISETP.NE.AND.EX P0, PT, RZ, c[0x0][0x364], PT, P0 ;  /* 0x0000d900ff007a0c */ /* 0x000fe40003f05300 */
[----:B------:R-:W-:Y:S01]  /*04c0*/  MOV R11, c[0x0][0x168] ;  /* 0x00005a00000b7a02 */ /* 0x000fe20000000f00 */
[----:B------:R-:W1:Y:S10]  /*04d0*/  S2R R35, SR_CTAID.Y ;  /* 0x0000000000237919 */ /* 0x000e740000002600 */
[----:B------:R-:W-:-:S05]  /*04e0*/  @P0 IMAD.WIDE R8, R37, R30, c[0x0][0x360] ;  /* 0x0000d80025080625 */ /* 0x000fca00078e021e */
[----:B------:R1:W5:Y:S01]  /*04f0*/  @P0 LDG.E R11, [R8.64] ;  /* 0x00000006080b0981 */ /* 0x000362000c1e1900 */
[----:B------:R-:W-:Y:S02]  /*0500*/  ULDC UR5, c[0x0][0x2ac] ;  /* 0x0000ab0000057ab9 */ /* 0x000fe40000000800 */
[----:B------:R-:W-:Y:S02]  /*0510*/  ULDC UR4, c[0x0][0x1d0] ;  /* 0x0000740000047ab9 */ /* 0x000fe40000000800 */
[----:B------:R-:W-:Y:S01]  /*0520*/  UIMAD UR4, UR5, UR4, URZ ;  /* 0x00000004050472a4 */ /* 0x000fe2000f8e023f */
[----:B-1----:R-:W-:-:S05]  /*0530*/  SHF.R.S32.HI R36, RZ, 0x1f, R35 ;  /* 0x0000001fff247819 */ /* 0x002fca0000011423 */
[----:B------:R-:W-:Y:S01]  /*0540*/  MOV R9, UR4 ;  /* 0x0000000400097c02 */ /* 0x000fe20008000f00 */
[----:B---3--:R1:W-:Y:S01]  /*0550*/  STL [R1+0x4c], R0 ;  /* 0x00004c0001007387 */ /* 0x0083e20000100800 */
[----:B--2---:R-:W-:-:S03]  /*0560*/  IMAD.IADD R8, R14, 0x1, R10 ;  /* 0x000000010e087824 */ /* 0x004fc600078e020a */
[----:B------:R2:W-:Y:S04]  /*0570*/  STL [R1+0x48], R10 ;  /* 0x0000480a01007387 */ /* 0x0005e80000100800 */
[----:B------:R2:W-:Y:S01]  /*0580*/  STL [R1+0x50], R8 ;  /* 0x0000500801007387 */ /* 0x0005e20000100800 */
[----:B-1----:R-:W-:-:S03]  /*0590*/  IMAD.MOV.U32 R0, RZ, RZ, c[0x0][0x228] ;  /* 0x00008a00ff007624 */ /* 0x002fc600078e00ff */
[----:B----4-:R2:W-:Y:S04]  /*05a0*/  STL [R1+0x54], R13 ;  /* 0x0000540d01007387 */ /* 0x0105e80000100800 */
[----:B------:R2:W-:Y:S01]  /*05b0*/  STL [R1+0x90], R0 ;  /* 0x0000900001007387 */ /* 0x0005e20000100800 */
[----:B------:R-:W-:Y:S05]  /*05c0*/  @P0 BRA `(.L_x_1842) ;  /* 0x0000004000000947 */ /* 0x000fea0003800000 */
[----:B------:R-:W-:Y:S05]  /*05d0*/  @!P1 BRA `(.L_x_1842) ;  /* 0x0000003000009947 */ /* 0x000fea0003800000 */
[----:B--2---:R1:W2:Y:S04]  /*05e0*/  LDG.E R0, [R6.64] ;  /* 0x0000000606007981 */ /* 0x0042a8000c1e1900 */
[----:B-1----:R-:W2:Y:S02]  /*05f0*/  LDG.E R6, [R6.64+0x4] ;  /* 0x0000040606067981 */ /* 0x002ea4000c1e1900 */
[----:B--2--5:R-:W-:-:S05]  /*0600*/  IADD3 R11, -R0, R6, RZ ;  /* 0x00000006000b7210 */ /* 0x024fca0007ffe1ff */
.L_x_1842:
[----:B-----5:R1:W-:Y:S01]  /*0610*/  STL [R1+0x58], R11 ;  /* 0x0000580b01007387 */ /* 0x0203e20000100800 */
[----:B------:R-:W-:-:S04]  /*0620*/  ISETP.NE.U32.AND P0, PT, RZ, c[0x0][0x368], PT ;  /* 0x0000da00ff007a0c */ /* 0x000fc80003f05070 */
[----:B------:R-:W-:-:S13]  /*0630*/  ISETP.NE.AND.EX P0, PT, RZ, c[0x0][0x36c], PT, P0 ;  /* 0x0000db00ff007a0c */ /* 0x000fda0003f05300 */
[----:B------:R-:W-:Y:S05]  /*0640*/  @!P0 BRA `(.L_x_1843) ;  /* 0x0000003000008947 */ /* 0x000fea0003800000 */
[----:B------:R-:W-:-:S05]  /*0650*/  IMAD.WIDE R4, R37, R30, c[0x0][0x368] ;  /* 0x0000da0025047625 */ /* 0x000fca00078e021e */
[----:B------:R3:W5:Y:S01]  /*0660*/  LDG.E R9, [R4.64] ;  /* 0x0000000604097981 */ /* 0x000762000c1e1900 */
[----:B------:R-:W-:Y:S05]  /*0670*/  BRA `(.L_x_1844) ;  /* 0x0000004000007947 */ /* 0x000fea0003800000 */
.L_x_1843:
[----:B------:R-:W-:Y:S05]  /*0680*/  @!P2 BRA `(.L_x_1844) ;  /* 0x000000300000a947 */ /* 0x000fea0003800000 */
[----:B--2---:R2:W3:Y:S04]  /*0690*/  LDG.E R0, [R4.64] ;  /* 0x0000000604007981 */ /* 0x0044e8000c1e1900 */
[----:B--2---:R-:W3:Y:S02]  /*06a0*/  LDG.E R4, [R4.64+0x4] ;  /* 0x0000040604047981 */ /* 0x004ee4000c1e1900 */
[----:B---3--:R-:W-:Y:S02]  /*06b0*/  IADD3 R9, -R0, R4, RZ ;  /* 0x0000000400097210 */ /* 0x008fe40007ffe1ff */
.L_x_1844:
[----:B--2---:R4:W2:Y:S04]  /*06c0*/  LDL.LU R6, [R1+0x90] ;  /* 0x0000900001067983 */ /* 0x0048a80000300800 */
[----:B---3--:R3:W2:Y:S04]  /*06d0*/  @P3 LDG.E R5, [R2.64] ;  /* 0x0000000602053981 */ /* 0x0086a8000c1e1900 */
[----:B------:R3:W2:Y:S01]  /*06e0*/  @P3 LDG.E R4, [R2.64+0x4] ;  /* 0x0000040602043981 */ /* 0x0006a2000c1e1900 */
[----:B------:R-:W-:Y:S01]  /*06f0*/  ISETP.NE.U32.AND P0, PT, RZ, c[0x0][0x378], PT ;  /* 0x0000de00ff007a0c */ /* 0x000fe20003f05070 */
[----:B-----5:R-:W-:-:S03]  /*0700*/  IMAD.MOV.U32 R24, RZ, RZ, R9 ;  /* 0x000000ffff187224 */ /* 0x020fc600078e0009 */
[----:B------:R-:W-:-:S13]  /*0710*/  ISETP.NE.AND.EX P0, PT, RZ, c[0x0][0x37c], PT, P0 ;  /* 0x0000df00ff007a0c */ /* 0x000fda0003f05300 */
[----:B---3--:R-:W-:-:S05]  /*0720*/  @P0 IMAD.WIDE R2, R37, R30, c[0x0][0x378] ;  /* 0x0000de0025020625 */ /* 0x008fca00078e021e */
[----:B------:R3:W4:Y:S01]  /*0730*/  @P0 LDG.E R24, [R2.64] ;  /* 0x0000000602180981 */ /* 0x000722000c1e1900 */
[----:B------:R-:W-:Y:S02]  /*0740*/  IMAD.MOV.U32 R0, RZ, RZ, c[0x0][0x2c4] ;  /* 0x0000b100ff007624 */ /* 0x000fe400078e00ff */
[----:B------:R-:W-:-:S03]  /*0750*/  IMAD.IADD R10, R9, 0x1, -R10 ;  /* 0x00000001090a7824 */ /* 0x000fc600078e0a0a */
[----:B------:R-:W-:Y:S02]  /*0760*/  ISETP.NE.AND P0, PT, R0, 0x1, PT ;  /* 0x000000010000780c */ /* 0x000fe40003f05270 */
[----:B------:R-:W-:Y:S01]  /*0770*/  IADD3 R0, R12, 0x7f, RZ ;  /* 0x0000007f0c007810 */ /* 0x000fe20007ffe0ff */
[----:B------:R1:W-:Y:S10]  /*0780*/  STL [R1+0x5c], R10 ;  /* 0x00005c0a01007387 */ /* 0x0003f40000100800 */
[----:B---3--:R-:W-:-:S05]  /*0790*/  @P0 IMAD.HI.U32 R2, R0, c[0x0][0x2c8], RZ ;  /* 0x0000b20000020a27 */ /* 0x008fca00078e00ff */
[----:B------:R-:W-:Y:S01]  /*07a0*/  @P0 SHF.R.U32.HI R0, RZ, c[0x0][0x2cc], R2 ;  /* 0x0000b300ff000a19 */ /* 0x000fe20000011602 */
[----:B--2---:R-:W-:-:S04]  /*07b0*/  @P3 IMAD.IADD R6, R4, 0x1, -R5 ;  /* 0x0000000104063824 */ /* 0x004fc800078e0a05 */
[--C-:B------:R-:W-:Y:S01]  /*07c0*/  IMAD.IADD R7, R10, 0x1, R6.reuse ;  /* 0x000000010a077824 */ /* 0x100fe200078e0206 */
[----:B------:R1:W-:Y:S01]  /*07d0*/  STL [R1+0x90], R6 ;  /* 0x0000900601007387 */ /* 0x0003e20000100800 */
[----:B------:R-:W-:-:S03]  /*07e0*/  IMAD.MOV.U32 R34, RZ, RZ, R6 ;  /* 0x000000ffff227224 */ /* 0x000fc600078e0006 */
[----:B------:R-:W-:Y:S01]  /*07f0*/  IADD3 R0, R0, 0x40, R7 ;  /* 0x0000004000007810 */ /* 0x000fe20007ffe007 */
[----:B------:R1:W-:Y:S01]  /*0800*/  STL [R1+0x94], R7 ;  /* 0x0000940701007387 */ /* 0x0003e20000100800 */
[----:B------:R-:W-:-:S03]  /*0810*/  IADD3 R2, R7, 0x3f, RZ ;  /* 0x0000003f07027810 */ /* 0x000fc60007ffe0ff */
[----:B------:R-:W-:Y:S01]  /*0820*/  IMAD.IADD R0, R0, 0x1, -R11 ;  /* 0x0000000100007824 */ /* 0x000fe200078e0a0b */
[----:B------:R-:W-:Y:S01]  /*0830*/  SHF.R.S32.HI R3, RZ, 0x1f, R2 ;  /* 0x0000001fff037819 */ /* 0x000fe20000011402 */
[----:B------:R1:W-:Y:S03]  /*0840*/  STL.64 [R1+0x60], R6 ;  /* 0x0000600601007387 */ /* 0x0003e60000100a00 */
[----:B------:R-:W-:Y:S02]  /*0850*/  SHF.R.S32.HI R4, RZ, 0x1f, R0 ;  /* 0x0000001fff047819 */ /* 0x000fe40000011400 */
[----:B------:R-:W-:Y:S02]  /*0860*/  LEA.HI R2, R3, R2, RZ, 0x6 ;  /* 0x0000000203027211 */ /* 0x000fe400078f30ff */
[----:B------:R-:W-:Y:S02]  /*0870*/  LEA.HI R0, R4, R0, RZ, 0x6 ;  /* 0x0000000004007211 */ /* 0x000fe400078f30ff */
[----:B------:R-:W-:Y:S01]  /*0880*/  SHF.R.S32.HI R3, RZ, 0x6, R2 ;  /* 0x00000006ff037819 */ /* 0x000fe20000011402 */
[----:B------:R-:W-:Y:S01]  /*0890*/  IMAD.MOV R2, RZ, RZ, -R10 ;  /* 0x000000ffff027224 */ /* 0x000fe200078e0a0a */
[----:B------:R-:W-:Y:S01]  /*08a0*/  SHF.R.S32.HI R0, RZ, 0x6, R0 ;  /* 0x00000006ff007819 */ /* 0x000fe20000011400 */
[----:B----4-:R1:W-:Y:S03]  /*08b0*/  STL [R1+0x68], R24 ;  /* 0x0000681801007387 */ /* 0x0103e60000100800 */
[----:B------:R-:W-:-:S02]  /*08c0*/  IMNMX R0, R3, R0, PT ;  /* 0x0000000003007217 */ /* 0x000fc40003800200 */
[----:B------:R-:W-:-:S03]  /*08d0*/  IMNMX R2, RZ, R2, !PT ;  /* 0x00000002ff027217 */ /* 0x000fc60007800200 */
[----:B------:R-:W-:Y:S01]  /*08e0*/  IMAD R0, R0, 0x40, -R10 ;  /* 0x0000004000007824 */ /* 0x000fe200078e0a0a */
[----:B------:R-:W-:-:S04]  /*08f0*/  SHF.R.U32.HI R140, RZ, 0x6, R2 ;  /* 0x00000006ff8c7819 */ /* 0x000fc80000011602 */
[----:B------:R-:W-:Y:S01]  /*0900*/  IMNMX R0, R0, R6, PT ;  /* 0x0000000600007217 */ /* 0x000fe20003800200 */
[----:B------:R-:W-:-:S03]  /*0910*/  IMAD.MOV.U32 R4, RZ, RZ, R140 ;  /* 0x000000ffff047224 */ /* 0x000fc600078e008c */
[----:B------:R-:W-:-:S13]  /*0920*/  ISETP.GT.AND P0, PT, R0, R2, PT ;  /* 0x000000020000720c */ /* 0x000fda0003f04270 */
[----:B------:R-:W-:-:S04]  /*0930*/  @P0 IADD3 R0, R0, 0x3f, RZ ;  /* 0x0000003f00000810 */ /* 0x000fc80007ffe0ff */
[----:B------:R-:W-:-:S04]  /*0940*/  @P0 SHF.R.S32.HI R2, RZ, 0x1f, R0 ;  /* 0x0000001fff020819 */ /* 0x000fc80000011400 */
[----:B------:R-:W-:-:S04]  /*0950*/  @P0 LEA.HI R0, R2, R0, RZ, 0x6 ;  /* 0x0000000002000211 */ /* 0x000fc800078f30ff */
[----:B------:R-:W-:-:S04]  /*0960*/  @P0 SHF.R.S32.HI R4, RZ, 0x6, R0 ;  /* 0x00000006ff040819 */ /* 0x000fc80000011400 */
[----:B------:R-:W-:-:S13]  /*0970*/  ISETP.GT.AND P0, PT, R4, R140, PT ;  /* 0x0000008c0400720c */ /* 0x000fda0003f04270 */
[----:B------:R-:W-:Y:S05]  /*0980*/  @!P0 BRA `(.L_x_1845) ;  /* 0x00006f8000008947 */ /* 0x000fea0003800000 */
[----:B-1----:R-:W-:-:S04]  /*0990*/  ISETP.NE.U32.AND P0, PT, RZ, c[0x0][0x340], PT ;  /* 0x0000d000ff007a0c */ /* 0x002fc80003f05070 */
[----:B------:R-:W-:-:S13]  /*09a0*/  ISETP.NE.AND.EX P4, PT, RZ, c[0x0][0x344], PT, P0 ;  /* 0x0000d100ff007a0c */ /* 0x000fda0003f85300 */
[----:B------:R-:W-:-:S05]  /*09b0*/  @P4 IMAD.WIDE R2, R37, R30, c[0x0][0x340] ;  /* 0x0000d00025024625 */ /* 0x000fca00078e021e */
[----:B------:R1:W2:Y:S01]  /*09c0*/  @P4 LDG.E R29, [R2.64] ;  /* 0x00000006021d4981 */ /* 0x0002a2000c1e1900 */
[----:B------:R-:W-:Y:S01]  /*09d0*/  SHF.R.S32.HI R6, RZ, 0x1f, R15 ;  /* 0x0000001fff067819 */ /* 0x000fe2000001140f */
[----:B------:R-:W-:Y:S01]  /*09e0*/  IMAD.MOV.U32 R153, RZ, RZ, c[0x0][0x238] ;  /* 0x00008e00ff997624 */ /* 0x000fe200078e00ff */
[----:B------:R-:W-:Y:S01]  /*09f0*/  SHF.R.S32.HI R28, RZ, 0x1f, R37 ;  /* 0x0000001fff1c7819 */ /* 0x000fe20000011425 */
[----:B------:R-:W-:Y:S01]  /*0a00*/  IMAD.MOV.U32 R164, RZ, RZ, 0x6 ;  /* 0x00000006ffa47424 */ /* 0x000fe200078e00ff */
[----:B------:R-:W-:Y:S01]  /*0a10*/  LEA.HI R5, R6, R15, RZ, 0x3 ;  /* 0x0000000f06057211 */ /* 0x000fe200078f18ff */
[----:B------:R-:W-:Y:S01]  /*0a20*/  IMAD.MOV.U32 R31, RZ, RZ, c[0x0][0x23c] ;  /* 0x00008f00ff1f7624 */ /* 0x000fe200078e00ff */
[----:B------:R-:W-:Y:S01]  /*0a30*/  SEL R25, R28, RZ, !P3 ;  /* 0x000000ff1c197207 */ /* 0x000fe20005800000 */
[----:B------:R-:W-:Y:S01]  /*0a40*/  IMAD.IADD R150, R14, 0x1, R9 ;  /* 0x000000010e967824 */ /* 0x000fe200078e0209 */
[----:B------:R-:W-:Y:S01]  /*0a50*/  LOP3.LUT R0, R5, 0xfffffff8, RZ, 0xc0, !PT ;  /* 0xfffffff805007812 */ /* 0x000fe200078ec0ff */
[----:B------:R-:W-:Y:S01]  /*0a60*/  IMAD.SHL.U32 R27, R31, 0x20, RZ ;  /* 0x000000201f1b7824 */ /* 0x000fe200078e00ff */
[----:B------:R-:W-:Y:S01]  /*0a70*/  SHF.R.S32.HI R96, RZ, 0x3, R5 ;  /* 0x00000003ff607819 */ /* 0x000fe20000011405 */
[----:B------:R-:W-:Y:S01]  /*0a80*/  IMAD.WIDE.U32 R182, R35, c[0x0][0x210], RZ ;  /* 0x0000840023b67a25 */ /* 0x000fe200078e00ff */
[----:B------:R-:W-:Y:S01]  /*0a90*/  SEL R100, R37, RZ, !P3 ;  /* 0x000000ff25647207 */ /* 0x000fe20005800000 */
[----:B------:R-:W-:Y:S01]  /*0aa0*/  UMOV UR8, 0x30 ;  /* 0x0000003000087882 */ /* 0x000fe20000000000 */
[----:B------:R-:W-:Y:S01]  /*0ab0*/  IADD3 R91, R4, -0x1, RZ ;  /* 0xffffffff045b7810 */ /* 0x000fe20007ffe0ff */
[----:B------:R-:W-:Y:S01]  /*0ac0*/  IMAD.IADD R26, R15, 0x1, -R0 ;  /* 0x000000010f1a7824 */ /* 0x000fe200078e0a00 */
[----:B------:R-:W-:Y:S01]  /*0ad0*/  SHF.R.S32.HI R10, RZ, 0x1f, R96 ;  /* 0x0000001fff0a7819 */ /* 0x000fe20000011460 */
[----:B------:R-:W-:Y:S01]  /*0ae0*/  IMAD R0, R36, c[0x0][0x240], RZ ;  /* 0x0000900024007a24 */ /* 0x000fe200078e02ff */
[----:B------:R-:W-:Y:S01]  /*0af0*/  IADD3 R118, P0, R96, R13, RZ ;  /* 0x0000000d60767210 */ /* 0x000fe20007f1e0ff */
[----:B------:R-:W-:Y:S01]  /*0b00*/  IMAD.SHL.U32 R20, R26, 0x8, RZ ;  /* 0x000000081a147824 */ /* 0x000fe200078e00ff */
[----:B------:R-:W-:Y:S01]  /*0b10*/  SHF.L.U64.HI R172, R153, R164, c[0x0][0x23c] ;  /* 0x00008f0099ac7619 */ /* 0x000fe200000102a4 */
[----:B------:R-:W-:Y:S01]  /*0b20*/  IMAD R0, R35, c[0x0][0x244], R0 ;  /* 0x0000910023007a24 */ /* 0x000fe200078e0200 */
[----:B------:R-:W-:Y:S01]  /*0b30*/  LEA.HI.X.SX32 R119, R13, R10, 0x1, P0 ;  /* 0x0000000a0d777211 */ /* 0x000fe200000f0eff */
[----:B------:R-:W-:Y:S01]  /*0b40*/  IMAD R4, R91, -0x40, -R96 ;  /* 0xffffffc05b047824 */ /* 0x000fe200078e0a60 */
[--C-:B------:R-:W-:Y:S01]  /*0b50*/  SHF.R.S32.HI R21, RZ, 0x1f, R20.reuse ;  /* 0x0000001fff157819 */ /* 0x100fe20000011414 */
[C---:B------:R-:W-:Y:S01]  /*0b60*/  IMAD.WIDE.U32 R12, R153.reuse, 0x20, RZ ;  /* 0x00000020990c7825 */ /* 0x040fe200078e00ff */
[----:B------:R-:W-:Y:S01]  /*0b70*/  LEA.HI R6, R6, R15, RZ, 0x6 ;  /* 0x0000000f06067211 */ /* 0x000fe200078f30ff */
[----:B------:R-:W-:Y:S01]  /*0b80*/  ULDC UR5, c[0x0][0x284] ;  /* 0x0000a10000057ab9 */ /* 0x000fe20000000800 */
[----:B------:R-:W-:Y:S01]  /*0b90*/  SHF.L.U32 R180, R153, 0x6, RZ ;  /* 0x0000000699b47819 */ /* 0x000fe200000006ff */
[----:B-1----:R-:W-:Y:S01]  /*0ba0*/  IMAD.WIDE.U32 R2, R35, c[0x0][0x240], R20 ;  /* 0x0000900023027a25 */ /* 0x002fe200078e0014 */
[----:B------:R-:W-:Y:S01]  /*0bb0*/  SHF.R.S32.HI R5, RZ, 0x1f, R91 ;  /* 0x0000001fff057819 */ /* 0x000fe2000001145b */
[----:B------:R-:W-:Y:S01]  /*0bc0*/  ULDC UR4, c[0x0][0x294] ;  /* 0x0000a50000047ab9 */ /* 0x000fe20000000800 */
[C---:B------:R-:W-:Y:S01]  /*0bd0*/  IADD3 R92, R20.reuse, 0x40, RZ ;  /* 0x00000040145c7810 */ /* 0x040fe20007ffe0ff */
[----:B------:R-:W-:Y:S01]  /*0be0*/  IMAD.IADD R3, R3, 0x1, R0 ;  /* 0x0000000103037824 */ /* 0x000fe200078e0200 */
[----:B------:R-:W-:Y:S01]  /*0bf0*/  ISETP.GE.AND P6, PT, R20, c[0x0][0x1d4], PT ;  /* 0x0000750014007a0c */ /* 0x000fe20003fc6270 */
[----:B------:R-:W-:Y:S01]  /*0c00*/  IMAD R0, R25, c[0x0][0x248], RZ ;  /* 0x0000920019007a24 */ /* 0x000fe200078e02ff */
[----:B------:R-:W-:Y:S01]  /*0c10*/  ISETP.GE.AND P5, PT, R92, c[0x0][0x1d4], PT ;  /* 0x000075005c007a0c */ /* 0x000fe20003fa6270 */
[----:B------:R-:W-:Y:S01]  /*0c20*/  IMAD.WIDE.U32 R2, R100, c[0x0][0x248], R2 ;  /* 0x0000920064027a25 */ /* 0x000fe200078e0002 */
[----:B------:R-:W-:Y:S01]  /*0c30*/  SHF.L.U32 R32, R26, 0x2, RZ ;  /* 0x000000021a207819 */ /* 0x000fe200000006ff */
[----:B------:R-:W-:Y:S01]  /*0c40*/  UIMAD UR5, UR8, UR5, URZ ;  /* 0x00000005080572a4 */ /* 0x000fe2000f8e023f */
[----:B------:R-:W-:Y:S01]  /*0c50*/  IADD3 R162, R96, 0x10, RZ ;  /* 0x0000001060a27810 */ /* 0x000fe20007ffe0ff */
[----:B------:R-:W-:Y:S01]  /*0c60*/  IMAD R0, R100, c[0x0][0x24c], R0 ;  /* 0x0000930064007a24 */ /* 0x000fe200078e0200 */
[----:B------:R-:W-:Y:S01]  /*0c70*/  SHF.R.S32.HI R33, RZ, 0x1f, R32 ;  /* 0x0000001fff217819 */ /* 0x000fe20000011420 */
[----:B------:R-:W-:Y:S01]  /*0c80*/  IMAD.IADD R8, R4, 0x1, R34 ;  /* 0x0000000104087824 */ /* 0x000fe200078e0222 */
[C---:B------:R-:W-:Y:S01]  /*0c90*/  IADD3 R160, R96.reuse, 0x30, RZ ;  /* 0x0000003060a07810 */ /* 0x040fe20007ffe0ff */
[----:B------:R-:W-:Y:S01]  /*0ca0*/  IMAD.IADD R3, R3, 0x1, R0 ;  /* 0x0000000103037824 */ /* 0x000fe200078e0200 */
[----:B------:R-:W-:Y:S01]  /*0cb0*/  IADD3 R161, R96, 0x20, RZ ;  /* 0x0000002060a17810 */ /* 0x000fe20007ffe0ff */
[----:B------:R-:W-:Y:S01]  /*0cc0*/  IMAD R0, R119, c[0x0][0x238], RZ ;  /* 0x00008e0077007a24 */ /* 0x000fe200078e02ff */
[----:B------:R-:W-:Y:S01]  /*0cd0*/  ISETP.GE.AND P0, PT, R8, 0x11, PT ;  /* 0x000000110800780c */ /* 0x000fe20003f06270 */
[----:B------:R-:W-:Y:S01]  /*0ce0*/  IMAD.WIDE.U32 R132, R118, c[0x0][0x238], R2 ;  /* 0x00008e0076847a25 */ /* 0x000fe200078e0002 */
[----:B------:R-:W-:Y:S01]  /*0cf0*/  ISETP.GE.AND P1, PT, R8, 0x1, PT ;  /* 0x000000010800780c */ /* 0x000fe20003f26270 */
[----:B------:R-:W-:Y:S01]  /*0d00*/  UIMAD UR4, UR8, UR4, URZ ;  /* 0x00000004080472a4 */ /* 0x000fe2000f8e023f */
[----:B------:R-:W-:Y:S01]  /*0d10*/  SHF.R.S32.HI R82, RZ, 0x1f, R92 ;  /* 0x0000001fff527819 */ /* 0x000fe2000001145c */
[----:B------:R-:W-:Y:S01]  /*0d20*/  IMAD R0, R118, c[0x0][0x23c], R0 ;  /* 0x00008f0076007a24 */ /* 0x000fe200078e0200 */
[----:B------:R-:W-:Y:S01]  /*0d30*/  MOV R158, 0x5 ;  /* 0x00000005009e7802 */ /* 0x000fe20000000f00 */
[----:B------:R-:W-:Y:S01]  /*0d40*/  IMAD R2, R172, R91, RZ ;  /* 0x0000005bac027224 */ /* 0x000fe200078e02ff */
[----:B------:R-:W-:Y:S01]  /*0d50*/  LEA.HI R82, R82, R92, RZ, 0x3 ;  /* 0x0000005c52527211 */ /* 0x000fe200078f18ff */
[----:B------:R-:W-:Y:S01]  /*0d60*/  IMAD.IADD R129, R133, 0x1, R0 ;  /* 0x0000000185817824 */ /* 0x000fe200078e0200 */
[----:B------:R-:W-:Y:S01]  /*0d70*/  P2R R151, PR, RZ, 0x20 ;  /* 0x00000020ff977803 */ /* 0x000fe20000000000 */
[----:B------:R-:W-:Y:S01]  /*0d80*/  IMAD.MOV.U32 R128, RZ, RZ, R132 ;  /* 0x000000ffff807224 */ /* 0x000fe200078e0084 */
[----:B------:R-:W-:Y:S01]  /*0d90*/  LOP3.LUT R82, R82, 0xfffffff8, RZ, 0xc0, !PT ;  /* 0xfffffff852527812 */ /* 0x000fe200078ec0ff */
[----:B------:R-:W-:Y:S01]  /*0da0*/  IMAD.SHL.U32 R3, R96, 0x40, RZ ;  /* 0x0000004060037824 */ /* 0x000fe200078e00ff */
[----:B------:R-:W-:Y:S01]  /*0db0*/  P2R R152, PR, RZ, 0x40 ;  /* 0x00000040ff987803 */ /* 0x000fe20000000000 */
[----:B------:R-:W-:Y:S01]  /*0dc0*/  IMAD.SHL.U32 R0, R6, 0x8, RZ ;  /* 0x0000000806007824 */ /* 0x000fe200078e00ff */
[----:B------:R-:W-:Y:S01]  /*0dd0*/  SHF.R.S32.HI R93, RZ, 0x1f, R82 ;  /* 0x0000001fff5d7819 */ /* 0x000fe20000011452 */
[-C--:B------:R-:W-:Y:S01]  /*0de0*/  IMAD R2, R5, R180.reuse, R2 ;  /* 0x000000b405027224 */ /* 0x080fe200078e0202 */
[----:B------:R-:W-:Y:S01]  /*0df0*/  LOP3.LUT R130, R3, 0x1c0, RZ, 0xc0, !PT ;  /* 0x000001c003827812 */ /* 0x000fe200078ec0ff */
[----:B------:R-:W-:Y:S01]  /*0e00*/  IMAD.WIDE.U32 R18, R91, R180, R128 ;  /* 0x000000b45b127225 */ /* 0x000fe200078e0080 */
[----:B------:R-:W-:-:S02]  /*0e10*/  LOP3.LUT R136, R0, 0xfffffe00, RZ, 0xc0, !PT ;  /* 0xfffffe0000887812 */ /* 0x000fc400078ec0ff */
[----:B------:R-:W-:Y:S01]  /*0e20*/  LOP3.LUT R74, R130, 0x38, R20, 0xf8, !PT ;  /* 0x00000038824a7812 */ /* 0x000fe200078ef814 */
[----:B------:R-:W-:Y:S01]  /*0e30*/  IMAD.IADD R27, R13, 0x1, R27 ;  /* 0x000000010d1b7824 */ /* 0x000fe200078e021b */
[----:B------:R-:W-:Y:S01]  /*0e40*/  IADD3 R3, R19, R2, RZ ;  /* 0x0000000213037210 */ /* 0x000fe20007ffe0ff */
[C---:B------:R-:W-:Y:S01]  /*0e50*/  IMAD.WIDE.U32 R16, R96.reuse, c[0x0][0x290], R32 ;  /* 0x0000a40060107a25 */ /* 0x040fe200078e0020 */
[C---:B------:R-:W-:Y:S02]  /*0e60*/  @P0 LEA R0, P2, R153.reuse, R18, 0x4 ;  /* 0x0000001299000211 */ /* 0x040fe400078420ff */
[----:B------:R-:W-:Y:S01]  /*0e70*/  SHF.R.U32.HI R173, RZ, 0x3, R130 ;  /* 0x00000003ffad7819 */ /* 0x000fe20000011682 */
[----:B------:R-:W-:Y:S01]  /*0e80*/  IMAD.WIDE.U32 R22, R96, c[0x0][0x290], R20 ;  /* 0x0000a40060167a25 */ /* 0x000fe200078e0014 */
[----:B------:R-:W-:Y:S02]  /*0e90*/  @P1 LEA R6, P3, R18, c[0x0][0x220], 0x1 ;  /* 0x0000880012061a11 */ /* 0x000fe400078608ff */
[----:B------:R-:W-:Y:S01]  /*0ea0*/  @P0 LEA.HI.X R2, R153, R3, R31, 0x4, P2 ;  /* 0x0000000399020211 */ /* 0x000fe200010f241f */
[----:B------:R-:W-:Y:S01]  /*0eb0*/  IMAD.WIDE.U32 R184, R35, c[0x0][0x1e8], RZ ;  /* 0x00007a0023b87a25 */ /* 0x000fe200078e00ff */
[----:B------:R-:W-:-:S02]  /*0ec0*/  ISETP.GE.AND P2, PT, R8, 0x21, PT ;  /* 0x000000210800780c */ /* 0x000fc40003f46270 */
[----:B------:R-:W-:Y:S01]  /*0ed0*/  LOP3.LUT R74, R136, R74, R173, 0xf6, !PT ;  /* 0x0000004a884a7212 */ /* 0x000fe200078ef6ad */
[----:B------:R-:W-:Y:S01]  /*0ee0*/  IMAD.MOV.U32 R186, RZ, RZ, c[0x0][0x2b8] ;  /* 0x0000ae00ffba7624 */ /* 0x000fe200078e00ff */
[----:B------:R-:W-:Y:S01]  /*0ef0*/  @P1 LEA.HI.X R7, R18, c[0x0][0x224], R3, 0x1, P3 ;  /* 0x0000890012071a11 */ /* 0x000fe200018f0c03 */
[----:B------:R-:W-:Y:S01]  /*0f00*/  IMAD.MOV.U32 R181, RZ, RZ, c[0x0][0x27c] ;  /* 0x00009f00ffb57624 */ /* 0x000fe200078e00ff */
[----:B------:R-:W-:Y:S01]  /*0f10*/  @P0 LEA R4, P3, R0, c[0x0][0x220], 0x1 ;  /* 0x0000880000040a11 */ /* 0x000fe200078608ff */
[----:B------:R-:W-:Y:S02]  /*0f20*/  IMAD.SHL.U32 R74, R74, 0x2, RZ ;  /* 0x000000024a4a7824 */ /* 0x000fe400078e00ff */
[----:B------:R-:W-:Y:S01]  /*0f30*/  IMAD.MOV.U32 R154, RZ, RZ, c[0x0][0x27c] ;  /* 0x00009f00ff9a7624 */ /* 0x000fe200078e00ff */
[----:B------:R-:W-:Y:S01]  /*0f40*/  @P0 LEA.HI.X R5, R0, c[0x0][0x224], R2, 0x1, P3 ;  /* 0x0000890000050a11 */ /* 0x000fe200018f0c02 */
[----:B------:R-:W-:Y:S01]  /*0f50*/  IMAD R2, R36, c[0x0][0x260], RZ ;  /* 0x0000980024027a24 */ /* 0x000fe200078e02ff */
[----:B------:R-:W-:Y:S01]  /*0f60*/  @!PT LDS RZ, [RZ] ;  /* 0x00000000fffff984 */ /* 0x000fe20000000800 */
[----:B------:R-:W-:Y:S01]  /*0f70*/  @!PT LDS RZ, [RZ] ;  /* 0x00000000fffff984 */ /* 0x000fe20000000800 */
[----:B------:R-:W-:Y:S01]  /*0f80*/  @!PT LDS RZ, [RZ] ;  /* 0x00000000fffff984 */ /* 0x000fe20000000800 */
[----:B------:R1:W-:Y:S01]  /*0f90*/  @P1 LDGSTS.E.BYPASS.LTC128B.128 [R74+0x4100], [R6.64], !P6 ;  /* 0x04100000064a1fae */ /* 0x0003e2000f101d46 */
[----:B------:R-:W-:Y:S01]  /*0fa0*/  IADD3 R124, P3, R12, 0x80, RZ ;  /* 0x000000800c7c7810 */ /* 0x000fe20007f7e0ff */
[----:B------:R-:W-:-:S02]  /*0fb0*/  IMAD.SHL.U32 R155, R153, 0x20, RZ ;  /* 0x00000020999b7824 */ /* 0x000fc400078e00ff */
[----:B------:R1:W-:Y:S01]  /*0fc0*/  @P1 LDGSTS.E.BYPASS.LTC128B.128 [R74+0x6100], [R6.64+0x80], !P5 ;  /* 0x06100080064a1fae */ /* 0x0003e2000e901d46 */
[----:B------:R-:W-:Y:S01]  /*0fd0*/  IMAD R2, R35, c[0x0][0x264], R2 ;  /* 0x0000990023027a24 */ /* 0x000fe200078e0202 */
[----:B------:R-:W-:Y:S01]  /*0fe0*/  @P2 IADD3 R0, P1, R18, R12, RZ ;  /* 0x0000000c12002210 */ /* 0x000fe20007f3e0ff */
[----:B------:R-:W-:Y:S01]  /*0ff0*/  IMAD.IADD R146, R34, 0x1, -R96 ;  /* 0x0000000122927824 */ /* 0x000fe200078e0a60 */
[----:B------:R3:W-:Y:S01]  /*1000*/  @P0 LDGSTS.E.BYPASS.LTC128B.128 [R74+0x4900], [R4.64], !P6 ;  /* 0x04900000044a0fae */ /* 0x0007e2000f101d46 */
[----:B------:R-:W-:Y:S01]  /*1010*/  IMAD.SHL.U32 R154, R154, 0x2, RZ ;  /* 0x000000029a9a7824 */ /* 0x000fe200078e00ff */
[----:B------:R-:W-:Y:S01]  /*1020*/  IADD3 R34, R32, 0x20, RZ ;  /* 0x0000002020227810 */ /* 0x000fe20007ffe0ff */
[----:B------:R-:W-:Y:S01]  /*1030*/  IMAD.X R121, RZ, RZ, R27, P3 ;  /* 0x000000ffff797224 */ /* 0x000fe200018e061b */
[----:B------:R3:W-:Y:S01]  /*1040*/  @P0 LDGSTS.E.BYPASS.LTC128B.128 [R74+0x6900], [R4.64+0x80], !P5 ;  /* 0x06900080044a0fae */ /* 0x0007e2000e901d46 */
[----:B------:R-:W-:Y:S01]  /*1050*/  ISETP.GT.AND P0, PT, R8, 0x30, PT ;  /* 0x000000300800780c */ /* 0x000fe20003f04270 */
[----:B------:R-:W-:-:S04]  /*1060*/  IMAD.WIDE.U32 R8, R96, c[0x0][0x280], R32 ;  /* 0x0000a00060087a25 */ /* 0x000fc800078e0020 */
[----:B------:R-:W-:Y:S02]  /*1070*/  IMAD.MOV.U32 R12, RZ, RZ, R8 ;  /* 0x000000ffff0c7224 */ /* 0x000fe400078e0008 */
[----:B------:R-:W-:Y:S02]  /*1080*/  IMAD.MOV.U32 R8, RZ, RZ, R22 ;  /* 0x000000ffff087224 */ /* 0x000fe400078e0016 */
[----:B------:R-:W-:Y:S02]  /*1090*/  IMAD R120, R26, 0x10, R96 ;  /* 0x000000101a787824 */ /* 0x000fe400078e0260 */
[----:B-1----:R-:W-:-:S04]  /*10a0*/  IMAD.WIDE.U32 R6, R35, c[0x0][0x260], R20 ;  /* 0x0000980023067a25 */ /* 0x002fc800078e0014 */
[----:B---3--:R-:W-:Y:S02]  /*10b0*/  IMAD.IADD R5, R7, 0x1, R2 ;  /* 0x0000000107057824 */ /* 0x008fe400078e0202 */
[----:B------:R-:W-:Y:S01]  /*10c0*/  @P2 IMAD.X R7, R27, 0x1, R3, P1 ;  /* 0x000000011b072824 */ /* 0x000fe200008e0603 */
[----:B------:R-:W-:Y:S01]  /*10d0*/  @P2 LEA R14, P1, R0, c[0x0][0x220], 0x1 ;  /* 0x00008800000e2a11 */ /* 0x000fe200078208ff */
[----:B------:R-:W-:Y:S02]  /*10e0*/  IMAD R2, R10, c[0x0][0x280], RZ ;  /* 0x0000a0000a027a24 */ /* 0x000fe400078e02ff */
[----:B------:R-:W-:Y:S01]  /*10f0*/  IMAD.MOV.U32 R4, RZ, RZ, R6 ;  /* 0x000000ffff047224 */ /* 0x000fe200078e0006 */
[----:B------:R-:W-:Y:S01]  /*1100*/  @P2 LEA.HI.X R15, R0, c[0x0][0x224], R7, 0x1, P1 ;  /* 0x00008900000f2a11 */ /* 0x000fe200008f0c07 */
[----:B------:R-:W-:Y:S01]  /*1110*/  IMAD R0, R10, c[0x0][0x290], RZ ;  /* 0x0000a4000a007a24 */ /* 0x000fe200078e02ff */
[----:B------:R-:W-:Y:S01]  /*1120*/  ISETP.GE.AND P1, PT, R20, c[0x0][0x27c], PT ;  /* 0x00009f0014007a0c */ /* 0x000fe20003f26270 */
[----:B------:R-:W-:-:S02]  /*1130*/  IMAD R2, R96, c[0x0][0x284], R2 ;  /* 0x0000a10060027a24 */ /* 0x000fc400078e0202 */
[C---:B------:R-:W-:Y:S01]  /*1140*/  IMAD.WIDE.U32 R6, R96.reuse, c[0x0][0x280], R20 ;  /* 0x0000a00060067a25 */ /* 0x040fe200078e0014 */
[----:B------:R-:W-:Y:S01]  /*1150*/  SEL R10, RZ, c[0x0][0x27c], !P1 ;  /* 0x00009f00ff0a7a07 */ /* 0x000fe20004800000 */
[----:B------:R1:W-:Y:S01]  /*1160*/  @P2 LDGSTS.E.BYPASS.LTC128B.128 [R74+0x5100], [R14.64], !P6 ;  /* 0x051000000e4a2fae */ /* 0x0003e2000f101d46 */
[----:B------:R-:W-:Y:S01]  /*1170*/  P2R R149, PR, RZ, 0x2 ;  /* 0x00000002ff957803 */ /* 0x000fe20000000000 */
[----:B------:R-:W-:Y:S02]  /*1180*/  IMAD R0, R96, c[0x0][0x294], R0 ;  /* 0x0000a50060007a24 */ /* 0x000fe400078e0200 */
[----:B------:R-:W-:Y:S01]  /*1190*/  IMAD.IADD R13, R9, 0x1, R2 ;  /* 0x00000001090d7824 */ /* 0x000fe200078e0202 */
[----:B------:R1:W-:Y:S01]  /*11a0*/  @P2 LDGSTS.E.BYPASS.LTC128B.128 [R74+0x7100], [R14.64+0x80], !P5 ;  /* 0x071000800e4a2fae */ /* 0x0003e2000e901d46 */
[----:B------:R-:W-:Y:S01]  /*11b0*/  IMAD.IADD R11, R2, 0x1, R7 ;  /* 0x00000001020b7824 */ /* 0x000fe200078e0207 */
[----:B------:R-:W-:Y:S01]  /*11c0*/  IADD3 R7, R17, R0, RZ ;  /* 0x0000000011077210 */ /* 0x000fe20007ffe0ff */
[----:B------:R-:W-:-:S02]  /*11d0*/  IMAD.IADD R2, R20, 0x1, R10 ;  /* 0x0000000114027824 */ /* 0x000fc400078e020a */
[----:B------:R-:W-:Y:S02]  /*11e0*/  IMAD.IADD R9, R0, 0x1, R23 ;  /* 0x0000000100097824 */ /* 0x000fe400078e0217 */
[----:B------:R-:W-:Y:S01]  /*11f0*/  IMAD.MOV.U32 R10, RZ, RZ, R6 ;  /* 0x000000ffff0a7224 */ /* 0x000fe200078e0006 */
[----:B------:R-:W-:Y:S01]  /*1200*/  SHF.R.S32.HI R0, RZ, 0x1f, R2 ;  /* 0x0000001fff007819 */ /* 0x000fe20000011402 */
[----:B------:R-:W-:Y:S02]  /*1210*/  IMAD.MOV.U32 R6, RZ, RZ, R16 ;  /* 0x000000ffff067224 */ /* 0x000fe400078e0010 */
[----:B------:R-:W-:Y:S01]  /*1220*/  IMAD R17, R25, c[0x0][0x268], RZ ;  /* 0x00009a0019117a24 */ /* 0x000fe200078e02ff */
[-C--:B------:R-:W-:Y:S01]  /*1230*/  LEA.HI R16, R0, R2.reuse, RZ, 0x3 ;  /* 0x0000000200107211 */ /* 0x080fe200078f18ff */
[----:B------:R-:W-:Y:S01]  /*1240*/  IMAD.WIDE.U32 R102, R24, c[0x0][0x290], R8 ;  /* 0x0000a40018667a25 */ /* 0x000fe200078e0008 */
[----:B------:R-:W-:Y:S02]  /*1250*/  LEA.HI R19, R0, R2, RZ, 0x6 ;  /* 0x0000000200137211 */ /* 0x000fe400078f30ff */
[----:B------:R-:W-:Y:S01]  /*1260*/  SHF.R.S32.HI R0, RZ, 0x1f, R24 ;  /* 0x0000001fff007819 */ /* 0x000fe20000011418 */
[C---:B------:R-:W-:Y:S01]  /*1270*/  IMAD R17, R100.reuse, c[0x0][0x26c], R17 ;  /* 0x00009b0064117a24 */ /* 0x040fe200078e0211 */
[----:B------:R-:W-:Y:S01]  /*1280*/  @P0 MOV R2, R18 ;  /* 0x0000001200020202 */ /* 0x000fe20000000f00 */
[----:B------:R-:W-:Y:S01]  /*1290*/  IMAD.WIDE.U32 R100, R100, c[0x0][0x268], R4 ;  /* 0x00009a0064647a25 */ /* 0x000fe200078e0004 */
[----:B------:R-:W-:-:S02]  /*12a0*/  SHF.R.S32.HI R8, RZ, 0x1f, R160 ;  /* 0x0000001fff087819 */ /* 0x000fc400000114a0 */
[----:B------:R-:W-:Y:S01]  /*12b0*/  LOP3.LUT R94, R16, 0xfffffff8, RZ, 0xc0, !PT ;  /* 0xfffffff8105e7812 */ /* 0x000fe200078ec0ff */
[C---:B------:R-:W-:Y:S01]  /*12c0*/  IMAD R5, R0.reuse, c[0x0][0x280], RZ ;  /* 0x0000a00000057a24 */ /* 0x040fe200078e02ff */
[----:B------:R-:W-:Y:S01]  /*12d0*/  SHF.R.S32.HI R115, RZ, 0x3, R16 ;  /* 0x00000003ff737819 */ /* 0x000fe20000011410 */
[----:B------:R-:W-:Y:S01]  /*12e0*/  IMAD R4, R0, c[0x0][0x290], RZ ;  /* 0x0000a40000047a24 */ /* 0x000fe200078e02ff */
[----:B------:R-:W-:Y:S01]  /*12f0*/  IADD3 R99, R101, R17, RZ ;  /* 0x0000001165637210 */ /* 0x000fe20007ffe0ff */
[----:B------:R-:W-:Y:S01]  /*1300*/  @P0 IMAD R0, R31, 0x30, RZ ;  /* 0x000000301f000824 */ /* 0x000fe200078e02ff */
[----:B------:R-:W-:Y:S01]  /*1310*/  SHF.R.S32.HI R114, RZ, 0x1f, R94 ;  /* 0x0000001fff727819 */ /* 0x000fe2000001145e */
[C---:B------:R-:W-:Y:S01]  /*1320*/  @P0 IMAD.WIDE.U32 R2, R153.reuse, 0x30, R2 ;  /* 0x0000003099020825 */ /* 0x040fe200078e0002 */
[----:B------:R-:W-:-:S03]  /*1330*/  SHF.L.U64.HI R153, R153, R158, c[0x0][0x23c] ;  /* 0x00008f0099997619 */ /* 0x000fc6000001029e */
[----:B------:R-:W-:Y:S01]  /*1340*/  IMAD R110, R24, c[0x0][0x294], R4 ;  /* 0x0000a500186e7a24 */ /* 0x000fe200078e0204 */
[----:B------:R-:W-:Y:S01]  /*1350*/  @P0 LEA R4, P1, R2, c[0x0][0x220], 0x1 ;  /* 0x0000880002040a11 */ /* 0x000fe200078208ff */
[----:B------:R-:W-:Y:S02]  /*1360*/  @P0 IMAD.IADD R0, R3, 0x1, R0 ;  /* 0x0000000103000824 */ /* 0x000fe400078e0200 */
[C---:B------:R-:W-:Y:S02]  /*1370*/  IMAD R111, R24.reuse, c[0x0][0x284], R5 ;  /* 0x0000a100186f7a24 */ /* 0x040fe400078e0205 */
[----:B------:R-:W-:Y:S01]  /*1380*/  IMAD.WIDE.U32 R106, R24, c[0x0][0x290], R6 ;  /* 0x0000a400186a7a25 */ /* 0x000fe200078e0006 */
[----:B------:R-:W-:Y:S02]  /*1390*/  @P0 LEA.HI.X R5, R2, c[0x0][0x224], R0, 0x1, P1 ;  /* 0x0000890002050a11 */ /* 0x000fe400008f0c00 */
[----:B------:R-:W-:Y:S01]  /*13a0*/  SHF.R.S32.HI R7, RZ, 0x1f, R162 ;  /* 0x0000001fff077819 */ /* 0x000fe200000114a2 */
[----:B------:R-:W-:Y:S01]  /*13b0*/  IMAD.SHL.U32 R0, R162, 0x40, RZ ;  /* 0x00000040a2007824 */ /* 0x000fe200078e00ff */
[----:B------:R-:W-:Y:S01]  /*13c0*/  SHF.R.S32.HI R2, RZ, 0x1f, R161 ;  /* 0x0000001fff027819 */ /* 0x000fe200000114a1 */
[----:B------:R-:W-:Y:S01]  /*13d0*/  IMAD.SHL.U32 R3, R161, 0x40, RZ ;  /* 0x00000040a1037824 */ /* 0x000fe200078e00ff */
[----:B------:R-:W-:Y:S01]  /*13e0*/  LEA.HI R7, R7, R162, RZ, 0x3 ;  /* 0x000000a207077211 */ /* 0x000fe200078f18ff */
[----:B------:R-:W-:Y:S01]  /*13f0*/  IMAD.SHL.U32 R6, R160, 0x40, RZ ;  /* 0x00000040a0067824 */ /* 0x000fe200078e00ff */
[----:B------:R-:W-:Y:S01]  /*1400*/  LOP3.LUT R127, R0, 0x1c0, RZ, 0xc0, !PT ;  /* 0x000001c0007f7812 */ /* 0x000fe200078ec0ff */
[----:B------:R3:W-:Y:S01]  /*1410*/  @P0 LDGSTS.E.BYPASS.LTC128B.128 [R74+0x5900], [R4.64], !P6 ;  /* 0x05900000044a0fae */ /* 0x0007e2000f101d46 */
[----:B------:R-:W-:Y:S01]  /*1420*/  LEA.HI R0, R8, R160, RZ, 0x3 ;  /* 0x000000a008007211 */ /* 0x000fe200078f18ff */
[----:B------:R-:W-:Y:S01]  /*1430*/  IMAD.WIDE.U32 R104, R24, c[0x0][0x280], R10 ;  /* 0x0000a00018687a25 */ /* 0x000fe200078e000a */
[----:B------:R-:W-:Y:S01]  /*1440*/  LEA.HI R2, R2, R161, RZ, 0x3 ;  /* 0x000000a102027211 */ /* 0x000fe200078f18ff */
[----:B------:R3:W-:Y:S01]  /*1450*/  @P0 LDGSTS.E.BYPASS.LTC128B.128 [R74+0x7900], [R4.64+0x80], !P5 ;  /* 0x07900080044a0fae */ /* 0x0007e2000e901d46 */
[----:B------:R-:W-:Y:S01]  /*1460*/  LOP3.LUT R126, R3, 0x1c0, RZ, 0xc0, !PT ;  /* 0x000001c0037e7812 */ /* 0x000fe200078ec0ff */
[----:B------:R-:W-:Y:S01]  /*1470*/  IMAD.SHL.U32 R0, R0, 0x40, RZ ;  /* 0x0000004000007824 */ /* 0x000fe200078e00ff */
[----:B------:R-:W-:Y:S01]  /*1480*/  SHF.L.U32 R2, R2, 0x6, RZ ;  /* 0x0000000602027819 */ /* 0x000fe200000006ff */
[----:B------:R-:W-:Y:S01]  /*1490*/  IMAD.SHL.U32 R3, R7, 0x40, RZ ;  /* 0x0000004007037824 */ /* 0x000fe200078e00ff */
[----:B------:R-:W-:Y:S01]  /*14a0*/  LOP3.LUT R125, R6, 0x1c0, RZ, 0xc0, !PT ;  /* 0x000001c0067d7812 */ /* 0x000fe200078ec0ff */
[----:B------:R-:W0:Y:S01]  /*14b0*/  LDGDEPBAR ;  /* 0x00000000000079af */ /* 0x000e220000000000 */
[----:B------:R-:W-:Y:S01]  /*14c0*/  LOP3.LUT R137, R0, 0xfffffe00, RZ, 0xc0, !PT ;  /* 0xfffffe0000897812 */ /* 0x000fe200078ec0ff */
[----:B------:R-:W-:Y:S01]  /*14d0*/  IMAD.SHL.U32 R0, R19, 0x40, RZ ;  /* 0x0000004013007824 */ /* 0x000fe200078e00ff */
[----:B------:R-:W-:Y:S01]  /*14e0*/  LOP3.LUT R139, R3, 0xfffffe00, RZ, 0xc0, !PT ;  /* 0xfffffe00038b7812 */ /* 0x000fe200078ec0ff */
[----:B------:R-:W-:Y:S01]  /*14f0*/  IMAD.MOV.U32 R10, RZ, RZ, c[0x0][0x280] ;  /* 0x0000a000ff0a7624 */ /* 0x000fe200078e00ff */
[----:B------:R-:W-:Y:S01]  /*1500*/  LOP3.LUT R138, R2, 0xfffffe00, RZ, 0xc0, !PT ;  /* 0xfffffe00028a7812 */ /* 0x000fe200078ec0ff */
[----:B------:R-:W-:Y:S01]  /*1510*/  IMAD.WIDE.U32 R108, R24, c[0x0][0x280], R12 ;  /* 0x0000a000186c7a25 */ /* 0x000fe200078e000c */
[----:B------:R-:W-:-:S02]  /*1520*/  LOP3.LUT R3, R130, 0x38, R16, 0xf8, !PT ;  /* 0x0000003882037812 */ /* 0x000fc400078ef810 */
[----:B------:R-:W-:Y:S01]  /*1530*/  SHF.R.U32.HI R171, RZ, 0x3, R127 ;  /* 0x00000003ffab7819 */ /* 0x000fe2000001167f */
[----:B------:R-:W-:Y:S01]  /*1540*/  IMAD.WIDE.U32 R168, R10, 0x30, RZ ;  /* 0x000000300aa87825 */ /* 0x000fe200078e00ff */
[----:B------:R-:W-:Y:S02]  /*1550*/  LOP3.LUT R2, R127, 0x38, R16, 0xf8, !PT ;  /* 0x000000387f027812 */ /* 0x000fe400078ef810 */
[----:B------:R-:W-:Y:S01]  /*1560*/  SHF.R.U32.HI R170, RZ, 0x3, R126 ;  /* 0x00000003ffaa7819 */ /* 0x000fe2000001167e */
[----:B------:R-:W-:Y:S01]  /*1570*/  IMAD.IADD R113, R109, 0x1, R111 ;  /* 0x000000016d717824 */ /* 0x000fe200078e026f */
[----:B------:R-:W-:Y:S01]  /*1580*/  SHF.R.U32.HI R165, RZ, 0x3, R125 ;  /* 0x00000003ffa57819 */ /* 0x000fe2000001167d */
[----:B------:R-:W-:Y:S01]  /*1590*/  IMAD.IADD R112, R107, 0x1, R110 ;  /* 0x000000016b707824 */ /* 0x000fe200078e026e */
[--C-:B------:R-:W-:Y:S01]  /*15a0*/  LOP3.LUT R7, R126, 0x38, R16.reuse, 0xf8, !PT ;  /* 0x000000387e077812 */ /* 0x100fe200078ef810 */
[C---:B------:R-:W-:Y:S01]  /*15b0*/  IMAD.SHL.U32 R178, R10.reuse, 0x40, RZ ;  /* 0x000000400ab27824 */ /* 0x040fe200078e00ff */
[----:B------:R-:W-:Y:S01]  /*15c0*/  LOP3.LUT R9, R125, 0x38, R16, 0xf8, !PT ;  /* 0x000000387d097812 */ /* 0x000fe200078ef810 */
[----:B------:R-:W-:Y:S01]  /*15d0*/  IMAD.SHL.U32 R179, R10, 0x10, RZ ;  /* 0x000000100ab37824 */ /* 0x000fe200078e00ff */
[----:B------:R-:W-:Y:S01]  /*15e0*/  LOP3.LUT R0, R0, 0xfffff000, RZ, 0xc0, !PT ;  /* 0xfffff00000007812 */ /* 0x000fe200078ec0ff */
[----:B---3--:R-:W-:Y:S01]  /*15f0*/  IMAD R4, R36, c[0x0][0x1e8], RZ ;  /* 0x00007a0024047a24 */ /* 0x008fe200078e02ff */
[----:B------:R-:W-:Y:S01]  /*1600*/  LOP3.LUT R8, R3, R173, RZ, 0x3c, !PT ;  /* 0x000000ad03087212 */ /* 0x000fe200078e3cff */
[----:B------:R-:W-:Y:S01]  /*1610*/  IMAD.MOV.U32 R5, RZ, RZ, c[0x0][0x290] ;  /* 0x0000a400ff057624 */ /* 0x000fe200078e00ff */
[----:B------:R-:W-:Y:S01]  /*1620*/  LOP3.LUT R6, R2, R171, RZ, 0x3c, !PT ;  /* 0x000000ab02067212 */ /* 0x000fe200078e3cff */
[----:B------:R-:W-:Y:S01]  /*1630*/  IMAD R4, R35, c[0x0][0x1ec], R4 ;  /* 0x00007b0023047a24 */ /* 0x000fe200078e0204 */
[----:B------:R-:W-:Y:S01]  /*1640*/  LOP3.LUT R3, R7, R170, RZ, 0x3c, !PT ;  /* 0x000000aa07037212 */ /* 0x000fe200078e3cff */
[----:B------:R-:W-:Y:S01]  /*1650*/  IMAD.WIDE.U32 R166, R5, 0x30, RZ ;  /* 0x0000003005a67825 */ /* 0x000fe200078e00ff */
[----:B------:R-:W-:-:S02]  /*1660*/  LOP3.LUT R2, R9, R165, RZ, 0x3c, !PT ;  /* 0x000000a509027212 */ /* 0x000fc400078e3cff */
[-C--:B------:R-:W-:Y:S01]  /*1670*/  IADD3 R9, R8, R0.reuse, R136 ;  /* 0x0000000008097210 */ /* 0x080fe20007ffe088 */
[C---:B------:R-:W-:Y:S01]  /*1680*/  IMAD.SHL.U32 R177, R5.reuse, 0x20, RZ ;  /* 0x0000002005b17824 */ /* 0x040fe200078e00ff */
[-C--:B------:R-:W-:Y:S01]  /*1690*/  IADD3 R8, R6, R0.reuse, R139 ;  /* 0x0000000006087210 */ /* 0x080fe20007ffe08b */
[----:B------:R-:W-:Y:S01]  /*16a0*/  IMAD.SHL.U32 R174, R5, 0x40, RZ ;  /* 0x0000004005ae7824 */ /* 0x000fe200078e00ff */
[-C--:B------:R-:W-:Y:S01]  /*16b0*/  IADD3 R7, R3, R0.reuse, R138 ;  /* 0x0000000003077210 */ /* 0x080fe20007ffe08a */
[----:B------:R-:W-:Y:S01]  /*16c0*/  IMAD.SHL.U32 R175, R5, 0x10, RZ ;  /* 0x0000001005af7824 */ /* 0x000fe200078e00ff */
[----:B------:R-:W-:Y:S01]  /*16d0*/  IADD3 R6, R2, R0, R137 ;  /* 0x0000000002067210 */ /* 0x000fe20007ffe089 */
[----:B------:R-:W-:Y:S01]  /*16e0*/  IMAD R0, R36, c[0x0][0x210], RZ ;  /* 0x0000840024007a24 */ /* 0x000fe200078e02ff */
[C---:B------:R-:W-:Y:S01]  /*16f0*/  SHF.L.U64.HI R157, R10.reuse, R158, c[0x0][0x284] ;  /* 0x0000a1000a9d7619 */ /* 0x040fe2000001029e */
[----:B------:R-:W-:Y:S01]  /*1700*/  IMAD.IADD R111, R111, 0x1, R105 ;  /* 0x000000016f6f7824 */ /* 0x000fe200078e0269 */
[----:B------:R-:W-:Y:S01]  /*1710*/  SHF.L.U64.HI R163, R10, R164, c[0x0][0x284] ;  /* 0x0000a1000aa37619 */ /* 0x000fe200000102a4 */
[----:B------:R-:W-:Y:S01]  /*1720*/  IMAD R0, R35, c[0x0][0x214], R0 ;  /* 0x0000850023007a24 */ /* 0x000fe200078e0200 */
[C---:B------:R-:W-:Y:S01]  /*1730*/  SHF.L.U64.HI R158, R5.reuse, R158, c[0x0][0x294] ;  /* 0x0000a500059e7619 */ /* 0x040fe2000001029e */
[----:B------:R-:W-:Y:S01]  /*1740*/  IMAD.IADD R110, R110, 0x1, R103 ;  /* 0x000000016e6e7824 */ /* 0x000fe200078e0267 */
[----:B------:R-:W-:Y:S01]  /*1750*/  SHF.L.U64.HI R164, R5, R164, c[0x0][0x294] ;  /* 0x0000a50005a47619 */ /* 0x000fe200000102a4 */
[----:B------:R-:W-:Y:S01]  /*1760*/  IMAD.IADD R147, R183, 0x1, R0 ;  /* 0x00000001b7937824 */ /* 0x000fe200078e0200 */
[CC--:B------:R-:W-:Y:S01]  /*1770*/  SHF.L.U64.HI R159, R10.reuse, R30.reuse, c[0x0][0x284] ;  /* 0x0000a1000a9f7619 */ /* 0x0c0fe2000001021e */
[----:B------:R-:W-:Y:S01]  /*1780*/  IMAD.SHL.U32 R144, R9, 0x2, RZ ;  /* 0x0000000209907824 */ /* 0x000fe200078e00ff */
[----:B------:R-:W-:Y:S01]  /*1790*/  SHF.L.U64.HI R156, R5, R30, c[0x0][0x294] ;  /* 0x0000a500059c7619 */ /* 0x000fe2000001021e */
[----:B------:R-:W-:Y:S01]  /*17a0*/  IMAD.SHL.U32 R142, R7, 0x2, RZ ;  /* 0x00000002078e7824 */ /* 0x000fe200078e00ff */
[----:B------:R-:W-:Y:S01]  /*17b0*/  SHF.L.U32 R176, R10, 0x5, RZ ;  /* 0x000000050ab07819 */ /* 0x000fe200000006ff */
[----:B------:R-:W-:Y:S01]  /*17c0*/  IMAD.SHL.U32 R141, R6, 0x2, RZ ;  /* 0x00000002068d7824 */ /* 0x000fe200078e00ff */
[----:B------:R-:W-:-:S02]  /*17d0*/  IADD3 R148, R185, R4, RZ ;  /* 0x00000004b9947210 */ /* 0x000fc40007ffe0ff */
[----:B------:R-:W-:Y:S01]  /*17e0*/  IADD3 R122, R169, UR5, RZ ;  /* 0x00000005a97a7c10 */ /* 0x000fe2000fffe0ff */
[----:B------:R-:W-:Y:S01]  /*17f0*/  BAR.SYNC.DEFER_BLOCKING 0x0 ;  /* 0x0000000000007b1d */ /* 0x000fe20000010000 */
[----:B------:R-:W-:Y:S02]  /*1800*/  ISETP.GE.AND P5, PT, R20, c[0x0][0x1d4], PT ;  /* 0x0000750014007a0c */ /* 0x000fe40003fa6270 */
[----:B------:R-:W-:Y:S02]  /*1810*/  SHF.L.U32 R143, R8, 0x1, RZ ;  /* 0x00000001088f7819 */ /* 0x000fe400000006ff */
[----:B------:R-:W-:Y:S02]  /*1820*/  ISETP.NE.AND P1, PT, R186, 0x1, PT ;  /* 0x00000001ba00780c */ /* 0x000fe40003f25270 */
[----:B------:R-:W-:Y:S02]  /*1830*/  ISETP.GE.AND P0, PT, R181, 0x1, PT ;  /* 0x00000001b500780c */ /* 0x000fe40003f06270 */
[----:B------:R-:W-:Y:S01]  /*1840*/  IADD3 R123, R167, UR4, RZ ;  /* 0x00000004a77b7c10 */ /* 0x000fe2000fffe0ff */
[----:B------:R-:W-:Y:S01]  /*1850*/  ULDC.U8 UR4, c[0x0][0x298] ;  /* 0x0000a60000047ab9 */ /* 0x000fe20000000000 */
[----:B--2---:R-:W-:Y:S01]  /*1860*/  @P4 SHF.R.S32.HI R3, RZ, 0x1f, R29 ;  /* 0x0000001fff034819 */ /* 0x004fe2000001141d */
[----:B------:R-:W-:-:S02]  /*1870*/  @!P4 IMAD.MOV.U32 R3, RZ, RZ, R28 ;  /* 0x000000ffff03c224 */ /* 0x000fc400078e001c */
[----:B------:R-:W-:Y:S02]  /*1880*/  @P4 IMAD.MOV.U32 R2, RZ, RZ, R29 ;  /* 0x000000ffff024224 */ /* 0x000fe400078e001d */
[----:B------:R-:W-:Y:S02]  /*1890*/  @!P4 IMAD.MOV.U32 R2, RZ, RZ, R37 ;  /* 0x000000ffff02c224 */ /* 0x000fe400078e0025 */
[----:B------:R-:W-:Y:S02]  /*18a0*/  IMAD R0, R3, c[0x0][0x2b0], RZ ;  /* 0x0000ac0003007a24 */ /* 0x000fe400078e02ff */
[----:B------:R-:W-:-:S04]  /*18b0*/  IMAD.WIDE.U32 R134, R2, c[0x0][0x2b0], RZ ;  /* 0x0000ac0002867a25 */ /* 0x000fc800078e00ff */
[----:B------:R-:W-:-:S04]  /*18c0*/  IMAD R0, R2, c[0x0][0x2b4], R0 ;  /* 0x0000ad0002007a24 */ /* 0x000fc800078e0200 */
[----:B-1----:R-:W-:Y:S02]  /*18d0*/  IMAD.IADD R145, R135, 0x1, R0 ;  /* 0x0000000187917824 */ /* 0x002fe400078e0200 */
.L_x_1892:
[----:B------:R-:W-:Y:S01]  /*18e0*/  IMAD.SHL.U32 R98, R91, 0x40, RZ ;  /* 0x000000405b627824 */ /* 0x000fe200078e00ff */
[----:B------:R-:W2:Y:S01]  /*18f0*/  LDL R187, [R1+0x90] ;  /* 0x0000900001bb7983 */ /* 0x000ea20000100800 */
[----:B------:R-:W-:Y:S01]  /*1900*/  IMAD.MOV.U32 R95, RZ, RZ, RZ ;  /* 0x000000ffff5f7224 */ /* 0x000fe200078e00ff */
[----:B------:R-:W-:Y:S04]  /*1910*/  DEPBAR.LE SB0, 0x0 ;  /* 0x000080000000791a */ /* 0x000fe80000000000 */
[----:B------:R-:W-:Y:S01]  /*1920*/  IMAD.IADD R0, R120, 0x1, R98 ;  /* 0x0000000178007824 */ /* 0x000fe200078e0262 */
[----:B------:R-:W-:Y:S01]  /*1930*/  ISETP.NE.AND P1, PT, R186, 0x1, PT ;  /* 0x00000001ba00780c */ /* 0x000fe20003f25270 */
[----:B------:R-:W-:Y:S01]  /*1940*/  BSSY B2, `(.L_x_1846) ;  /* 0x0000546000027945 */ /* 0x000fe20003800000 */
[----:B------:R-:W-:Y:S02]  /*1950*/  ISETP.GE.AND P2, PT, R181, 0x1, PT ;  /* 0x00000001b500780c */ /* 0x000fe40003f46270 */
[----:B--2---:R-:W-:Y:S01]  /*1960*/  ISETP.GE.AND P0, PT, R0, R187, PT ;  /* 0x000000bb0000720c */ /* 0x004fe20003f06270 */
[----:B------:R-:W-:Y:S03]  /*1970*/  IMAD.IADD R0, R150, 0x1, R0 ;  /* 0x0000000196007824 */ /* 0x000fe600078e0200 */
[----:B------:R-:W-:Y:S05]  /*1980*/  ISETP.GT.OR P0, PT, R120, 0x3f, P0 ;  /* 0x0000003f7800780c */ /* 0x000fea0000704670 */
[----:B-1----:R-:W-:Y:S04]  /*1990*/  @P1 IMAD.HI.U32 R2, R0, c[0x0][0x2bc], RZ ;  /* 0x0000af0000021a27 */ /* 0x002fe800078e00ff */
[----:B------:R-:W-:Y:S01]  /*19a0*/  IMAD.MOV.U32 R4, RZ, RZ, R0 ;  /* 0x000000ffff047224 */ /* 0x000fe200078e0000 */
[----:B------:R-:W-:Y:S04]  /*19b0*/  @P1 SHF.R.U32.HI R4, RZ, c[0x0][0x2c0], R2 ;  /* 0x0000b000ff041a19 */ /* 0x000fe80000011602 */
[C---:B------:R-:W-:Y:S04]  /*19c0*/  @!P0 IADD3 R3, P1, R4.reuse, R134, RZ ;  /* 0x0000008604038210 */ /* 0x040fe80007f3e0ff */
[----:B------:R-:W-:Y:S02]  /*19d0*/  @!P0 LEA.HI.X.SX32 R5, R4, R145, 0x1, P1 ;  /* 0x0000009104058211 */ /* 0x000fe400008f0eff */
[C---:B------:R-:W-:Y:S04]  /*19e0*/  @!P0 LEA R2, P1, R3.reuse, c[0x0][0x2a0], 0x2 ;  /* 0x0000a80003028a11 */ /* 0x040fe800078210ff */
[----:B------:R-:W-:Y:S05]  /*19f0*/  @!P0 LEA.HI.X R3, R3, c[0x0][0x2a4], R5, 0x2, P1 ;  /* 0x0000a90003038a11 */ /* 0x000fea00008f1405 */
[----:B------:R1:W2:Y:S04]  /*1a00*/  @!P0 LDG.E R95, [R2.64] ;  /* 0x00000006025f8981 */ /* 0x0002a8000c1e1900 */
        /* <DEDUP_REMOVED lines=14> */
[C---:B----4-:R-:W-:Y:S04]  /*1af0*/  LEA R89, P0, R0.reuse, c[0x0][0x1c8], 0x1 ;  /* 0x0000720000597a11 */ /* 0x050fe800078008ff */
        /* <DEDUP_REMOVED lines=8> */
[----:B------:R-:W-:Y:S01]  /*1b80*/  IMAD R0, R0, R174, R2 ;  /* 0x000000ae00007224 */ /* 0x000fe200078e0202 */
[----:B------:R-:W-:Y:S01]  /*1b90*/  IADD3 R2, -R98, R187, RZ ;  /* 0x000000bb62027210 */ /* 0x000fe20007ffe1ff */
[----:B------:R-:W-:Y:S01]  /*1ba0*/  IMAD.WIDE.U32 R68, R174, R91, RZ ;  /* 0x0000005bae447225 */ /* 0x000fe200078e00ff */
        /* <DEDUP_REMOVED lines=32> */
.L_x_1850:
[----:B------:R-:W-:Y:S05]  /*1db0*/  BSYNC B0 ;  /* 0x0000000000007941 */ /* 0x000fea0003800000 */
.L_x_1849:
        /* <DEDUP_REMOVED lines=38> */
.L_x_1852:
[----:B------:R-:W-:Y:S05]  /*2020*/  BSYNC B0 ;  /* 0x0000000000007941 */ /* 0x000fea0003800000 */
.L_x_1851:
        /* <DEDUP_REMOVED lines=40> */
.L_x_1854:
[----:B------:R-:W-:Y:S05]  /*22b0*/  BSYNC B0 ;  /* 0x0000000000007941 */ /* 0x000fea0003800000 */
.L_x_1853:
        /* <DEDUP_REMOVED lines=38> */
.L_x_1856:
[----:B------:R-:W-:Y:S05]  /*2520*/  BSYNC B0 ;  /* 0x0000000000007941 */ /* 0x000fea0003800000 */
.L_x_1855:
[----:B-1---5:R-:W-:Y:S01]  /*2530*/  MOV R4, R24 ;  /* 0x0000001800047202 */ /* 0x022fe20000000f00 */
[----:B------:R1:W2:Y:S01]  /*2540*/  SHFL.IDX PT, R68, R88, RZ, 0x181f ;  /* 0x00181fff58447589 */ /* 0x0002a200000e0000 */
[----:B------:R-:W-:Y:S01]  /*2550*/  IMAD.MOV.U32 R6, RZ, RZ, R26 ;  /* 0x000000ffff067224 */ /* 0x000fe200078e001a */
[----:B------:R-:W-:Y:S01]  /*2560*/  BSSY B1, `(.L_x_1857) ;  /* 0x000007f000017945 */ /* 0x000fe20003800000 */
[----:B------:R-:W-:Y:S02]  /*2570*/  IMAD.MOV.U32 R5, RZ, RZ, R27 ;  /* 0x000000ffff057224 */ /* 0x000fe400078e001b */
[----:B------:R-:W-:Y:S01]  /*2580*/  IMAD.MOV.U32 R0, RZ, RZ, R25 ;  /* 0x000000ffff007224 */ /* 0x000fe200078e0019 */
[----:B------:R1:W3:Y:S02]  /*2590*/  SHFL.IDX PT, R66, R89, RZ, 0x181f ;  /* 0x00181fff59427589 */ /* 0x0002e400000e0000 */
        /* <DEDUP_REMOVED lines=11> */
[C---:B---3--:R-:W-:Y:S01]  /*2650*/  LEA R64, P0, R20.reuse, R66, 0x1 ;  /* 0x0000004214407211 */ /* 0x048fe200078008ff */
[----:B------:R-:W3:Y:S03]  /*2660*/  LDS.128 R8, [R74+0x4100] ;  /* 0x004100004a087984 */ /* 0x000ee60000000c00 */
[----:B--2---:R-:W-:Y:S02]  /*2670*/  LEA.HI.X R65, R20, R68, R21, 0x1, P0 ;  /* 0x0000004414417211 */ /* 0x004fe400000f0c15 */
        /* <DEDUP_REMOVED lines=51> */
.L_x_1860:
[----:B------:R-:W-:Y:S05]  /*29b0*/  BSYNC B0 ;  /* 0x0000000000007941 */ /* 0x000fea0003800000 */
.L_x_1859:
[----:B------:R-:W-:Y:S11]  /*29c0*/  ISETP.GE.AND P0, PT, R92, c[0x0][0x1d4], PT ;  /* 0x000075005c007a0c */ /* 0x000ff60003f06270 */
[----:B------:R-:W-:Y:S02]  /*29d0*/  @!UPT UIADD3 URZ, URZ, URZ, URZ ;  /* 0x0000003f3f3ff290 */ /* 0x000fe4000fffe03f */
[----:B------:R-:W-:-:S05]  /*29e0*/  @P0 BRA `(.L_x_1858) ;  /* 0x0000036000000947 */ /* 0x000fca0003800000 */
[C---:B---3--:R-:W-:Y:S01]  /*29f0*/  LEA R40, P0, R82.reuse, R66, 0x1 ;  /* 0x0000004252287211 */ /* 0x048fe200078008ff */
[----:B--2---:R-:W2:Y:S03]  /*2a00*/  LDS.128 R8, [R74+0x6100] ;  /* 0x006100004a087984 */ /* 0x004ea60000000c00 */
        /* <DEDUP_REMOVED lines=52> */
.L_x_1858:
[----:B------:R-:W-:Y:S05]  /*2d50*/  BSYNC B1 ;  /* 0x0000000000017941 */ /* 0x000fea0003800000 */
.L_x_1857:
[----:B--2---:R2:W4:Y:S01]  /*2d60*/  SHFL.IDX PT, R41, R88, 0x1, 0x181f ;  /* 0x00381f0058297f89 */ /* 0x00452200000e0000 */
[----:B------:R-:W-:Y:S03]  /*2d70*/  BSSY B1, `(.L_x_1861) ;  /* 0x0000075000017945 */ /* 0x000fe60003800000 */
[----:B------:R2:W1:Y:S01]  /*2d80*/  SHFL.IDX PT, R40, R89, 0x1, 0x181f ;  /* 0x00381f0059287f89 */ /* 0x00046200000e0000 */
[----:B------:R-:W-:-:S05]  /*2d90*/  @P6 BRA `(.L_x_1862) ;  /* 0x0000072000006947 */ /* 0x000fca0003800000 */
[----:B------:R-:W-:Y:S01]  /*2da0*/  BSSY B0, `(.L_x_1863) ;  /* 0x0000038000007945 */ /* 0x000fe20003800000 */
[----:B------:R-:W-:-:S05]  /*2db0*/  @P5 BRA `(.L_x_1864) ;  /* 0x0000036000005947 */ /* 0x000fca0003800000 */
[C---:B-1----:R-:W-:Y:S01]  /*2dc0*/  LEA R38, P0, R20.reuse, R40, 0x1 ;  /* 0x0000002814267211 */ /* 0x042fe200078008ff */
[----:B------:R-:W1:Y:S03]  /*2dd0*/  LDS.128 R8, [R74+0x4900] ;  /* 0x004900004a087984 */ /* 0x000e660000000c00 */
[----:B----4-:R-:W-:Y:S02]  /*2de0*/  LEA.HI.X R39, R20, R41, R21, 0x1, P0 ;  /* 0x0000002914277211 */ /* 0x010fe400000f0c15 */
        /* <DEDUP_REMOVED lines=51> */
.L_x_1864:
[----:B------:R-:W-:Y:S05]  /*3120*/  BSYNC B0 ;  /* 0x0000000000007941 */ /* 0x000fea0003800000 */
.L_x_1863:
[----:B------:R-:W-:Y:S11]  /*3130*/  ISETP.GE.AND P0, PT, R92, c[0x0][0x1d4], PT ;  /* 0x000075005c007a0c */ /* 0x000ff60003f06270 */
[----:B------:R-:W-:Y:S02]  /*3140*/  @!UPT UIADD3 URZ, URZ, URZ, URZ ;  /* 0x0000003f3f3ff290 */ /* 0x000fe4000fffe03f */
        /* <DEDUP_REMOVED lines=55> */
.L_x_1862:
[----:B------:R-:W-:Y:S05]  /*34c0*/  BSYNC B1 ;  /* 0x0000000000017941 */ /* 0x000fea0003800000 */
.L_x_1861:
[----:B-1----:R1:W2:Y:S01]  /*34d0*/  SHFL.IDX PT, R38, R88, 0x2, 0x181f ;  /* 0x00581f0058267f89 */ /* 0x0022a200000e0000 */
[----:B------:R-:W-:Y:S03]  /*34e0*/  BSSY B1, `(.L_x_1865) ;  /* 0x0000075000017945 */ /* 0x000fe60003800000 */
[----:B------:R1:W4:Y:S01]  /*34f0*/  SHFL.IDX PT, R30, R89, 0x2, 0x181f ;  /* 0x00581f00591e7f89 */ /* 0x00032200000e0000 */
[----:B------:R-:W-:-:S05]  /*3500*/  @P4 BRA `(.L_x_1866) ;  /* 0x0000072000004947 */ /* 0x000fca0003800000 */
[----:B------:R-:W-:Y:S01]  /*3510*/  BSSY B0, `(.L_x_1867) ;  /* 0x0000038000007945 */ /* 0x000fe20003800000 */
        /* <DEDUP_REMOVED lines=55> */
.L_x_1868:
[----:B------:R-:W-:Y:S05]  /*3890*/  BSYNC B0 ;  /* 0x0000000000007941 */ /* 0x000fea0003800000 */
.L_x_1867:
[----:B------:R-:W-:Y:S11]  /*38a0*/  ISETP.GE.AND P0, PT, R92, c[0x0][0x1d4], PT ;  /* 0x000075005c007a0c */ /* 0x000ff60003f06270 */
[----:B------:R-:W-:Y:S02]  /*38b0*/  @!UPT UIADD3 URZ, URZ, URZ, URZ ;  /* 0x0000003f3f3ff290 */ /* 0x000fe4000fffe03f */
[----:B------:R-:W-:-:S05]  /*38c0*/  @P0 BRA `(.L_x_1866) ;  /* 0x0000036000000947 */ /* 0x000fca0003800000 */
[C---:B----4-:R-:W-:Y:S01]  /*38d0*/  LEA R18, P0, R82.reuse, R30, 0x1 ;  /* 0x0000001e52127211 */ /* 0x050fe200078008ff */
        /* <DEDUP_REMOVED lines=53> */
.L_x_1866:
[----:B------:R-:W-:Y:S05]  /*3c30*/  BSYNC B1 ;  /* 0x0000000000017941 */ /* 0x000fea0003800000 */
.L_x_1865:
[----:B--2---:R2:W1:Y:S04]  /*3c40*/  SHFL.IDX PT, R29, R88, 0x3, 0x181f ;  /* 0x00781f00581d7f89 */ /* 0x00446800000e0000 */
        /* <DEDUP_REMOVED lines=58> */
.L_x_1871:
[----:B------:R-:W-:Y:S05]  /*3ff0*/  BSYNC B0 ;  /* 0x0000000000007941 */ /* 0x000fea0003800000 */
.L_x_1870:
        /* <DEDUP_REMOVED lines=58> */
.L_x_1848:
[----:B------:R-:W-:Y:S01]  /*43a0*/  ISETP.GE.AND P0, PT, R162, R90, PT ;  /* 0x0000005aa200720c */ /* 0x000fe20003f06270 */
        /* <DEDUP_REMOVED lines=16> */
[----:B------:R-:W-:Y:S01]  /*44b0*/  @!P4 IADD3 R0, P1, P0, R104, R36, R179 ;  /* 0x000000246800c210 */ /* 0x000fe2000783e0b3 */
[----:B------:R-:W-:Y:S03]  /*44c0*/  BSSY B0, `(.L_x_1872) ;  /* 0x00000d9000007945 */ /* 0x000fe60003800000 */
[----:B------:R-:W-:Y:S02]  /*44d0*/  @!P4 IADD3.X R2, R111, R41, R159, P1, P0 ;  /* 0x000000296f02c210 */ /* 0x000fe40000fe049f */
[----:B------:R-:W-:Y:S01]  /*44e0*/  @!P4 IADD3 R3, P1, P0, R102, R68, R175 ;  /* 0x000000446603c210 */ /* 0x000fe2000783e0af */
[----:B------:R1:W3:Y:S03]  /*44f0*/  SHFL.IDX PT, R48, R89, RZ, 0x181f ;  /* 0x00181fff59307589 */ /* 0x0002e600000e0000 */
[----:B------:R-:W-:Y:S02]  /*4500*/  @!P4 IADD3.X R8, R110, R42, R156, P1, P0 ;  /* 0x0000002a6e08c210 */ /* 0x000fe40000fe049c */
[----:B------:R-:W-:Y:S04]  /*4510*/  ISETP.GE.AND P0, PT, R161, R90, PT ;  /* 0x0000005aa100720c */ /* 0x000fe80003f06270 */
[----:B------:R-:W-:Y:S11]  /*4520*/  ISETP.GE.OR P2, PT, R20, c[0x0][0x27c], P0 ;  /* 0x00009f0014007a0c */ /* 0x000ff60000746670 */
[----:B------:R-:W-:Y:S02]  /*4530*/  @!UPT UIADD3 URZ, URZ, URZ, URZ ;  /* 0x0000003f3f3ff290 */ /* 0x000fe4000fffe03f */
[----:B------:R-:W-:Y:S04]  /*4540*/  @!P2 IADD3 R6, P1, P0, R104, R176, R36 ;  /* 0x000000b06806a210 */ /* 0x000fe8000783e024 */
[C-C-:B------:R-:W-:Y:S02]  /*4550*/  @!P2 IADD3.X R9, R111.reuse, R157, R41.reuse, P1, P0 ;  /* 0x0000009d6f09a210 */ /* 0x140fe40000fe0429 */
        /* <DEDUP_REMOVED lines=19> */
[C---:B------:R-:W-:Y:S01]  /*4690*/  @!P1 LEA R12, P0, R10.reuse, c[0x0][0x270], 0x1 ;  /* 0x00009c000a0c9a11 */ /* 0x040fe200078008ff */
[----:B------:R1:W3:Y:S03]  /*46a0*/  @!P2 LDG.E.128 R24, [R8.64] ;  /* 0x000000060818a981 */ /* 0x0002e6000c1e1d00 */
[----:B------:R-:W-:Y:S02]  /*46b0*/  @!P1 LEA.HI.X R13, R10, c[0x0][0x274], R13, 0x1, P0 ;  /* 0x00009d000a0d9a11 */ /* 0x000fe400000f0c0d */
[C---:B------:R-:W-:Y:S03]  /*46c0*/  @!P1 LEA R10, P0, R11.reuse, c[0x0][0x288], 0x1 ;  /* 0x0000a2000b0a9a11 */ /* 0x040fe600078008ff */
[----:B------:R1:W3:Y:S01]  /*46d0*/  @!P2 LDG.E.128 R60, [R6.64] ;  /* 0x00000006063ca981 */ /* 0x0002e2000c1e1d00 */
[----:B------:R-:W-:Y:S01]  /*46e0*/  @!P1 LEA.HI.X R11, R11, c[0x0][0x28c], R14, 0x1, P0 ;  /* 0x0000a3000b0b9a11 */ /* 0x000fe200000f0c0e */
[----:B----4-:R-:W-:Y:S01]  /*46f0*/  CS2R R4, SRZ ;  /* 0x0000000000047805 */ /* 0x010fe2000001ff00 */
[----:B------:R-:W-:Y:S04]  /*4700*/  ISETP.GE.AND P0, PT, R96, R90, PT ;  /* 0x0000005a6000720c */ /* 0x000fe80003f06270 */
[----:B------:R-:W-:Y:S01]  /*4710*/  ISETP.GE.OR P0, PT, R20, c[0x0][0x27c], P0 ;  /* 0x00009f0014007a0c */ /* 0x000fe20000706670 */
[----:B------:R-:W4:Y:S08]  /*4720*/  @!P1 LDG.E.128 R28, [R12.64] ;  /* 0x000000060c1c9981 */ /* 0x000f30000c1e1d00 */
[----:B------:R2:W4:Y:S04]  /*4730*/  @!P1 LDG.E.128 R64, [R10.64] ;  /* 0x000000060a409981 */ /* 0x000528000c1e1d00 */
        /* <DEDUP_REMOVED lines=69> */
[C---:B------:R-:W-:Y:S02]  /*4b90*/  ISETP.GE.AND P0, PT, R47.reuse, c[0x0][0x1d4], PT ;  /* 0x000075002f007a0c */ /* 0x040fe40003f06270 */
        /* <DEDUP_REMOVED lines=107> */
.L_x_1873:
[----:B------:R-:W-:Y:S05]  /*5250*/  BSYNC B0 ;  /* 0x0000000000007941 */ /* 0x000fea0003800000 */
.L_x_1872:
        /* <DEDUP_REMOVED lines=122> */
.L_x_1875:
[----:B------:R-:W-:Y:S05]  /*5a00*/  BSYNC B0 ;  /* 0x0000000000007941 */ /* 0x000fea0003800000 */
.L_x_1874:
        /* <DEDUP_REMOVED lines=18> */
[C---:B------:R-:W-:Y:S02]  /*5b30*/  ISETP.GE.AND P0, PT, R17.reuse, c[0x0][0x1d4], PT ;  /* 0x0000750011007a0c */ /* 0x040fe40003f06270 */
        /* <DEDUP_REMOVED lines=103> */
.L_x_1877:
[----:B------:R-:W-:Y:S05]  /*61b0*/  BSYNC B0 ;  /* 0x0000000000007941 */ /* 0x000fea0003800000 */
.L_x_1876:
        /* <DEDUP_REMOVED lines=124> */
.L_x_1847:
[----:B------:R1:W2:Y:S01]  /*6980*/  SHFL.IDX PT, R3, R88, RZ, 0x181f ;  /* 0x00181fff58037589 */ /* 0x0002a200000e0000 */
[----:B------:R-:W-:Y:S01]  /*6990*/  IMAD.IADD R0, R187, 0x1, -R98 ;  /* 0x00000001bb007824 */ /* 0x000fe200078e0a62 */
[----:B------:R-:W-:Y:S02]  /*69a0*/  BSSY B0, `(.L_x_1878) ;  /* 0x0000011000007945 */ /* 0x000fe40003800000 */
[----:B------:R1:W3:Y:S02]  /*69b0*/  SHFL.IDX PT, R2, R89, RZ, 0x181f ;  /* 0x00181fff59027589 */ /* 0x0002e400000e0000 */
        /* <DEDUP_REMOVED lines=15> */
.L_x_1879:
[----:B-123--:R-:W-:Y:S05]  /*6ab0*/  BSYNC B0 ;  /* 0x0000000000007941 */ /* 0x00efea0003800000 */
.L_x_1878:
[----:B------:R1:W2:Y:S01]  /*6ac0*/  SHFL.IDX PT, R0, R88, 0x1, 0x181f ;  /* 0x00381f0058007f89 */ /* 0x0002a200000e0000 */
[----:B------:R-:W-:Y:S01]  /*6ad0*/  ISETP.GE.AND P0, PT, R12, 0x11, PT ;  /* 0x000000110c00780c */ /* 0x000fe20003f06270 */
[----:B------:R-:W-:Y:S02]  /*6ae0*/  BSSY B0, `(.L_x_1880) ;  /* 0x000000d000007945 */ /* 0x000fe40003800000 */
[----:B------:R1:W3:Y:S10]  /*6af0*/  SHFL.IDX PT, R2, R89, 0x1, 0x181f ;  /* 0x00381f0059027f89 */ /* 0x0002f400000e0000 */
[----:B------:R-:W-:-:S05]  /*6b00*/  @!P0 BRA `(.L_x_1881) ;  /* 0x000000a000008947 */ /* 0x000fca0003800000 */
[----:B------:R-:W4:Y:S01]  /*6b10*/  @!P5 LDS.128 R8, [R74+0x4900] ;  /* 0x004900004a08d984 */ /* 0x000f220000000c00 */
[C---:B---3--:R-:W-:Y:S04]  /*6b20*/  @!P5 LEA R4, P0, R20.reuse, R2, 0x1 ;  /* 0x000000021404d211 */ /* 0x048fe800078008ff */
[----:B--2---:R-:W-:Y:S02]  /*6b30*/  @!P5 LEA.HI.X R5, R20, R0, R21, 0x1, P0 ;  /* 0x000000001405d211 */ /* 0x004fe400000f0c15 */
[----:B------:R-:W-:Y:S11]  /*6b40*/  ISETP.GE.AND P0, PT, R92, c[0x0][0x1d4], PT ;  /* 0x000075005c007a0c */ /* 0x000ff60003f06270 */
[----:B------:R-:W-:Y:S02]  /*6b50*/  @!UPT UIADD3 URZ, URZ, URZ, URZ ;  /* 0x0000003f3f3ff290 */ /* 0x000fe4000fffe03f */
[C---:B------:R-:W-:Y:S04]  /*6b60*/  @!P0 LEA R2, P1, R82.reuse, R2, 0x1 ;  /* 0x0000000252028211 */ /* 0x040fe800078208ff */
[----:B------:R-:W-:Y:S01]  /*6b70*/  @!P0 LEA.HI.X R3, R82, R0, R93, 0x1, P1 ;  /* 0x0000000052038211 */ /* 0x000fe200008f0c5d */
[----:B----4-:R-:W-:Y:S04]  /*6b80*/  @!P5 ST.E.128 [R4.64], R8 ;  /* 0x000000080400d985 */ /* 0x010fe8000c101d06 */
[----:B------:R-:W2:Y:S04]  /*6b90*/  @!P0 LDS.128 R4, [R74+0x6900] ;  /* 0x006900004a048984 */ /* 0x000ea80000000c00 */
[----:B--2---:R2:W-:Y:S02]  /*6ba0*/  @!P0 ST.E.128 [R2.64], R4 ;  /* 0x0000000402008985 */ /* 0x0045e4000c101d06 */
.L_x_1881:
[----:B------:R-:W-:Y:S05]  /*6bb0*/  BSYNC B0 ;  /* 0x0000000000007941 */ /* 0x000fea0003800000 */
.L_x_1880:
[----:B--2---:R2:W4:Y:S01]  /*6bc0*/  SHFL.IDX PT, R0, R88, 0x2, 0x181f ;  /* 0x00581f0058007f89 */ /* 0x00452200000e0000 */
[----:B------:R-:W-:Y:S01]  /*6bd0*/  ISETP.GE.AND P0, PT, R12, 0x21, PT ;  /* 0x000000210c00780c */ /* 0x000fe20003f06270 */
[----:B------:R-:W-:Y:S02]  /*6be0*/  BSSY B0, `(.L_x_1882) ;  /* 0x000000d000007945 */ /* 0x000fe40003800000 */
[----:B---3--:R2:W3:Y:S10]  /*6bf0*/  SHFL.IDX PT, R2, R89, 0x2, 0x181f ;  /* 0x00581f0059027f89 */ /* 0x0084f400000e0000 */
[----:B------:R-:W-:-:S05]  /*6c00*/  @!P0 BRA `(.L_x_1883) ;  /* 0x000000a000008947 */ /* 0x000fca0003800000 */
[----:B------:R-:W5:Y:S01]  /*6c10*/  @!P5 LDS.128 R8, [R74+0x5100] ;  /* 0x005100004a08d984 */ /* 0x000f620000000c00 */
[C---:B---3--:R-:W-:Y:S04]  /*6c20*/  @!P5 LEA R4, P0, R20.reuse, R2, 0x1 ;  /* 0x000000021404d211 */ /* 0x048fe800078008ff */
[----:B----4-:R-:W-:Y:S02]  /*6c30*/  @!P5 LEA.HI.X R5, R20, R0, R21, 0x1, P0 ;  /* 0x000000001405d211 */ /* 0x010fe400000f0c15 */
[----:B------:R-:W-:Y:S11]  /*6c40*/  ISETP.GE.AND P0, PT, R92, c[0x0][0x1d4], PT ;  /* 0x000075005c007a0c */ /* 0x000ff60003f06270 */
[----:B------:R-:W-:Y:S02]  /*6c50*/  @!UPT UIADD3 URZ, URZ, URZ, URZ ;  /* 0x0000003f3f3ff290 */ /* 0x000fe4000fffe03f */
[C---:B------:R-:W-:Y:S04]  /*6c60*/  @!P0 LEA R2, P1, R82.reuse, R2, 0x1 ;  /* 0x0000000252028211 */ /* 0x040fe800078208ff */
[----:B------:R-:W-:Y:S01]  /*6c70*/  @!P0 LEA.HI.X R3, R82, R0, R93, 0x1, P1 ;  /* 0x0000000052038211 */ /* 0x000fe200008f0c5d */
[----:B-----5:R-:W-:Y:S04]  /*6c80*/  @!P5 ST.E.128 [R4.64], R8 ;  /* 0x000000080400d985 */ /* 0x020fe8000c101d06 */
[----:B------:R-:W3:Y:S04]  /*6c90*/  @!P0 LDS.128 R4, [R74+0x7100] ;  /* 0x007100004a048984 */ /* 0x000ee80000000c00 */
[----:B---3--:R3:W-:Y:S02]  /*6ca0*/  @!P0 ST.E.128 [R2.64], R4 ;  /* 0x0000000402008985 */ /* 0x0087e4000c101d06 */
.L_x_1883:
[----:B------:R-:W-:Y:S05]  /*6cb0*/  BSYNC B0 ;  /* 0x0000000000007941 */ /* 0x000fea0003800000 */
.L_x_1882:
[----:B----4-:R4:W1:Y:S01]  /*6cc0*/  SHFL.IDX PT, R0, R88, 0x3, 0x181f ;  /* 0x00781f0058007f89 */ /* 0x01086200000e0000 */
[----:B------:R-:W-:Y:S03]  /*6cd0*/  ISETP.GE.AND P0, PT, R12, 0x31, PT ;  /* 0x000000310c00780c */ /* 0x000fe60003f06270 */
[----:B---3--:R4:W3:Y:S10]  /*6ce0*/  SHFL.IDX PT, R2, R89, 0x3, 0x181f ;  /* 0x00781f0059027f89 */ /* 0x0088f400000e0000 */
[----:B------:R-:W-:-:S05]  /*6cf0*/  @!P0 BRA `(.L_x_1869) ;  /* 0x000000a000008947 */ /* 0x000fca0003800000 */
[----:B------:R-:W5:Y:S01]  /*6d00*/  @!P5 LDS.128 R8, [R74+0x5900] ;  /* 0x005900004a08d984 */ /* 0x000f620000000c00 */
[C---:B---3--:R-:W-:Y:S04]  /*6d10*/  @!P5 LEA R4, P0, R20.reuse, R2, 0x1 ;  /* 0x000000021404d211 */ /* 0x048fe800078008ff */
        /* <DEDUP_REMOVED lines=8> */
.L_x_1869:
[----:B------:R-:W-:Y:S05]  /*6da0*/  BSYNC B2 ;  /* 0x0000000000027941 */ /* 0x000fea0003800000 */
.L_x_1846:
[----:B-1----:R-:W-:Y:S01]  /*6db0*/  IMAD.IADD R0, R146, 0x1, -R98 ;  /* 0x0000000192007824 */ /* 0x002fe200078e0a62 */
[----:B--23--:R-:W-:Y:S01]  /*6dc0*/  LEA R2, P0, R91, R118, 0x6 ;  /* 0x000000765b027211 */ /* 0x00cfe200078030ff */
[----:B------:R-:W-:Y:S01]  /*6dd0*/  BSSY B0, `(.L_x_1884) ;  /* 0x0000058000007945 */ /* 0x000fe20003800000 */
[----:B------:R-:W-:Y:S02]  /*6de0*/  ISETP.NE.AND P6, PT, R151, RZ, PT ;  /* 0x000000ff9700720c */ /* 0x000fe40003fc5270 */
[C---:B------:R-:W-:Y:S02]  /*6df0*/  ISETP.GE.AND P2, PT, R0.reuse, 0x11, PT ;  /* 0x000000110000780c */ /* 0x040fe40003f46270 */
[----:B------:R-:W-:Y:S02]  /*6e00*/  ISETP.GE.AND P1, PT, R0, 0x21, PT ;  /* 0x000000210000780c */ /* 0x000fe40003f26270 */
[----:B------:R-:W-:Y:S09]  /*6e10*/  LEA.HI.X.SX32 R3, R91, R119, 0x6, P0 ;  /* 0x000000775b037211 */ /* 0x000ff200000f36ff */
[C---:B------:R-:W-:Y:S05]  /*6e20*/  @P2 IADD3 R6, P0, R2.reuse, 0x10, RZ ;  /* 0x0000001002062810 */ /* 0x040fea0007f1e0ff */
[--C-:B------:R-:W-:Y:S01]  /*6e30*/  @P2 IMAD.X R7, RZ, RZ, R3.reuse, P0 ;  /* 0x000000ffff072224 */ /* 0x100fe200000e0603 */
        /* <DEDUP_REMOVED lines=58> */
[----:B------:R-:W-:Y:S03]  /*71e0*/  IADD3 R0, P0, R182, R2, RZ ;  /* 0x00000002b6007210 */ /* 0x000fe60007f1e0ff */
[----:B------:R-:W0:Y:S01]  /*71f0*/  LDGDEPBAR ;  /* 0x00000000000079af */ /* 0x000e220000000000 */
[----:B--2---:R-:W-:Y:S04]  /*7200*/  IMAD R4, R117, c[0x0][0x218], RZ ;  /* 0x0000860075047a24 */ /* 0x004fe800078e02ff */
[----:B------:R-:W-:Y:S05]  /*7210*/  IMAD R4, R95, c[0x0][0x21c], R4 ;  /* 0x000087005f047a24 */ /* 0x000fea00078e0204 */
[----:B------:R-:W-:Y:S01]  /*7220*/  IADD3.X R2, R147, R3, R4, P0, !PT ;  /* 0x0000000393027210 */ /* 0x000fe200007fe404 */
        /* <DEDUP_REMOVED lines=18> */
.L_x_1885:
[----:B------:R-:W-:Y:S05]  /*7350*/  BSYNC B0 ;  /* 0x0000000000007941 */ /* 0x000fea0003800000 */
.L_x_1884:
[----:B---3--:R3:W1:Y:S01]  /*7360*/  SHFL.IDX PT, R0, R12, 0x1, 0x181f ;  /* 0x00381f000c007f89 */ /* 0x00866200000e0000 */
[----:B------:R-:W-:Y:S01]  /*7370*/  ISETP.GE.AND P0, PT, R13, 0x11, PT ;  /* 0x000000110d00780c */ /* 0x000fe20003f06270 */
[----:B------:R-:W-:Y:S02]  /*7380*/  BSSY B0, `(.L_x_1886) ;  /* 0x000000d000007945 */ /* 0x000fe40003800000 */
[----:B-12---:R3:W1:Y:S10]  /*7390*/  SHFL.IDX PT, R2, R14, 0x1, 0x181f ;  /* 0x00381f000e027f89 */ /* 0x00667400000e0000 */
[----:B------:R-:W-:-:S05]  /*73a0*/  @!P0 BRA `(.L_x_1887) ;  /* 0x000000a000008947 */ /* 0x000fca0003800000 */
[----:B------:R-:W2:Y:S01]  /*73b0*/  @!P5 LDS.128 R8, [R74+0x900] ;  /* 0x000900004a08d984 */ /* 0x000ea20000000c00 */
[C---:B-1----:R-:W-:Y:S04]  /*73c0*/  @!P5 LEA R4, P0, R20.reuse, R2, 0x1 ;  /* 0x000000021404d211 */ /* 0x042fe800078008ff */
[----:B------:R-:W-:Y:S02]  /*73d0*/  @!P5 LEA.HI.X R5, R20, R0, R21, 0x1, P0 ;  /* 0x000000001405d211 */ /* 0x000fe400000f0c15 */
[----:B------:R-:W-:Y:S11]  /*73e0*/  ISETP.GE.AND P0, PT, R92, c[0x0][0x1d4], PT ;  /* 0x000075005c007a0c */ /* 0x000ff60003f06270 */
[----:B------:R-:W-:Y:S02]  /*73f0*/  @!UPT UIADD3 URZ, URZ, URZ, URZ ;  /* 0x0000003f3f3ff290 */ /* 0x000fe4000fffe03f */
[C---:B------:R-:W-:Y:S04]  /*7400*/  @!P0 LEA R2, P1, R82.reuse, R2, 0x1 ;  /* 0x0000000252028211 */ /* 0x040fe800078208ff */
[----:B------:R-:W-:Y:S01]  /*7410*/  @!P0 LEA.HI.X R3, R82, R0, R93, 0x1, P1 ;  /* 0x0000000052038211 */ /* 0x000fe200008f0c5d */
[----:B--2---:R-:W-:Y:S04]  /*7420*/  @!P5 ST.E.128 [R4.64], R8 ;  /* 0x000000080400d985 */ /* 0x004fe8000c101d06 */
[----:B------:R-:W1:Y:S04]  /*7430*/  @!P0 LDS.128 R4, [R74+0x2900] ;  /* 0x002900004a048984 */ /* 0x000e680000000c00 */
[----:B-1----:R1:W-:Y:S02]  /*7440*/  @!P0 ST.E.128 [R2.64], R4 ;  /* 0x0000000402008985 */ /* 0x0023e4000c101d06 */
.L_x_1887:
[----:B------:R-:W-:Y:S05]  /*7450*/  BSYNC B0 ;  /* 0x0000000000007941 */ /* 0x000fea0003800000 */
.L_x_1886:
[----:B------:R2:W3:Y:S01]  /*7460*/  SHFL.IDX PT, R0, R12, 0x2, 0x181f ;  /* 0x00581f000c007f89 */ /* 0x0004e200000e0000 */
[----:B------:R-:W-:Y:S01]  /*7470*/  ISETP.GE.AND P0, PT, R13, 0x21, PT ;  /* 0x000000210d00780c */ /* 0x000fe20003f06270 */
[----:B------:R-:W-:Y:S02]  /*7480*/  BSSY B0, `(.L_x_1888) ;  /* 0x000000d000007945 */ /* 0x000fe40003800000 */
[----:B-1----:R2:W1:Y:S10]  /*7490*/  SHFL.IDX PT, R2, R14, 0x2, 0x181f ;  /* 0x00581f000e027f89 */ /* 0x00247400000e0000 */
[----:B------:R-:W-:-:S05]  /*74a0*/  @!P0 BRA `(.L_x_1889) ;  /* 0x000000a000008947 */ /* 0x000fca0003800000 */
[----:B------:R-:W5:Y:S01]  /*74b0*/  @!P5 LDS.128 R8, [R74+0x1100] ;  /* 0x001100004a08d984 */ /* 0x000f620000000c00 */
[C---:B-1----:R-:W-:Y:S04]  /*74c0*/  @!P5 LEA R4, P0, R20.reuse, R2, 0x1 ;  /* 0x000000021404d211 */ /* 0x042fe800078008ff */
[----:B---3--:R-:W-:Y:S02]  /*74d0*/  @!P5 LEA.HI.X R5, R20, R0, R21, 0x1, P0 ;  /* 0x000000001405d211 */ /* 0x008fe400000f0c15 */
[----:B------:R-:W-:Y:S11]  /*74e0*/  ISETP.GE.AND P0, PT, R92, c[0x0][0x1d4], PT ;  /* 0x000075005c007a0c */ /* 0x000ff60003f06270 */
[----:B------:R-:W-:Y:S02]  /*74f0*/  @!UPT UIADD3 URZ, URZ, URZ, URZ ;  /* 0x0000003f3f3ff290 */ /* 0x000fe4000fffe03f */
[C---:B------:R-:W-:Y:S04]  /*7500*/  @!P0 LEA R2, P1, R82.reuse, R2, 0x1 ;  /* 0x0000000252028211 */ /* 0x040fe800078208ff */
[----:B------:R-:W-:Y:S01]  /*7510*/  @!P0 LEA.HI.X R3, R82, R0, R93, 0x1, P1 ;  /* 0x0000000052038211 */ /* 0x000fe200008f0c5d */
[----:B-----5:R-:W-:Y:S04]  /*7520*/  @!P5 ST.E.128 [R4.64], R8 ;  /* 0x000000080400d985 */ /* 0x020fe8000c101d06 */
[----:B------:R-:W1:Y:S04]  /*7530*/  @!P0 LDS.128 R4, [R74+0x3100] ;  /* 0x003100004a048984 */ /* 0x000e680000000c00 */
[----:B-1----:R1:W-:Y:S02]  /*7540*/  @!P0 ST.E.128 [R2.64], R4 ;  /* 0x0000000402008985 */ /* 0x0023e4000c101d06 */
.L_x_1889:
[----:B------:R-:W-:Y:S05]  /*7550*/  BSYNC B0 ;  /* 0x0000000000007941 */ /* 0x000fea0003800000 */
.L_x_1888:
[----:B---3--:R3:W2:Y:S01]  /*7560*/  SHFL.IDX PT, R0, R12, 0x3, 0x181f ;  /* 0x00781f000c007f89 */ /* 0x0086a200000e0000 */
        /* <DEDUP_REMOVED lines=14> */
.L_x_1891:
[----:B------:R-:W-:Y:S05]  /*7650*/  BSYNC B0 ;  /* 0x0000000000007941 */ /* 0x000fea0003800000 */
.L_x_1890:
[C---:B------:R-:W-:Y:S02]  /*7660*/  ISETP.GT.AND P0, PT, R91.reuse, R140, PT ;  /* 0x0000008c5b00720c */ /* 0x040fe40003f04270 */
[----:B------:R-:W-:Y:S11]  /*7670*/  IADD3 R91, R91, -0x1, RZ ;  /* 0xffffffff5b5b7810 */ /* 0x000ff60007ffe0ff */
[----:B-1----:R-:W-:Y:S01]  /*7680*/  @P0 SHF.R.S32.HI R2, RZ, 0x1f, R91 ;  /* 0x0000001fff020819 */ /* 0x002fe2000001145b */
[----:B--2---:R-:W-:Y:S02]  /*7690*/  @P0 IMAD R0, R172, R91, RZ ;  /* 0x0000005bac000224 */ /* 0x004fe400078e02ff */
[----:B------:R-:W-:Y:S02]  /*76a0*/  @P0 IMAD.MOV.U32 R4, RZ, RZ, R132 ;  /* 0x000000ffff040224 */ /* 0x000fe400078e0084 */
[----:B------:R-:W-:Y:S02]  /*76b0*/  @P0 IMAD.MOV.U32 R5, RZ, RZ, R129 ;  /* 0x000000ffff050224 */ /* 0x000fe400078e0081 */
[-C--:B------:R-:W-:Y:S02]  /*76c0*/  @P0 IMAD R0, R2, R180.reuse, R0 ;  /* 0x000000b402000224 */ /* 0x080fe400078e0200 */
[----:B------:R-:W-:Y:S04]  /*76d0*/  @P0 IMAD.WIDE.U32 R4, R91, R180, R4 ;  /* 0x000000b45b040225 */ /* 0x000fe800078e0004 */
[----:B------:R-:W-:Y:S01]  /*76e0*/  @P0 IMAD.IADD R0, R5, 0x1, R0 ;  /* 0x0000000105000824 */ /* 0x000fe200078e0200 */
[C---:B------:R-:W-:Y:S04]  /*76f0*/  @P0 LEA R2, P1, R4.reuse, c[0x0][0x220], 0x1 ;  /* 0x0000880004020a11 */ /* 0x040fe800078208ff */
[----:B------:R-:W-:Y:S02]  /*7700*/  @P0 LEA.HI.X R3, R4, c[0x0][0x224], R0, 0x1, P1 ;  /* 0x0000890004030a11 */ /* 0x000fe400008f0c00 */
[----:B---3--:R-:W-:Y:S03]  /*7710*/  @P0 IADD3 R14, P2, P1, R155, 0x80, R2 ;  /* 0x000000809b0e0810 */ /* 0x008fe6000795e002 */
        /* <DEDUP_REMOVED lines=8> */
[CC--:B------:R-:W-:Y:S04]  /*77a0*/  @P0 IADD3 R4, P1, R6.reuse, R155.reuse, RZ ;  /* 0x0000009b06040210 */ /* 0x0c0fe80007f3e0ff */
[----:B------:R1:W-:Y:S01]  /*77b0*/  @P0 LDGSTS.E.BYPASS.LTC128B.128 [R74+0x4900], [R6.64], !P4 ;  /* 0x04900000064a0fae */ /* 0x0003e2000e101d46 */
[C---:B------:R-:W-:Y:S01]  /*77c0*/  @P0 IMAD.X R5, R7.reuse, 0x1, R153, P1 ;  /* 0x0000000107050824 */ /* 0x040fe200008e0699 */
[-C--:B------:R-:W-:Y:S02]  /*77d0*/  @P0 IADD3 R12, P1, R6, R124.reuse, RZ ;  /* 0x0000007c060c0210 */ /* 0x080fe40007f3e0ff */
        /* <DEDUP_REMOVED lines=12> */
[----:B------:R-:W2:Y:S04]  /*78a0*/  LDL R0, [R1+0x64] ;  /* 0x0000640001007983 */ /* 0x000ea80000100800 */
[----:B------:R-:W-:Y:S06]  /*78b0*/  BAR.SYNC.DEFER_BLOCKING 0x0 ;  /* 0x0000000000007b1d */ /* 0x000fec0000010000 */
[----:B--2---:R2:W-:Y:S02]  /*78c0*/  STL [R1+0x94], R0 ;  /* 0x0000940001007387 */ /* 0x0045e40000100800 */
[----:B--2---:R-:W-:-:S04]  /*78d0*/  IADD3 R0, R0, 0x3f, RZ ;  /* 0x0000003f00007810 */ /* 0x004fc80007ffe0ff */
[----:B-1----:R-:W-:-:S04]  /*78e0*/  SHF.R.S32.HI R2, RZ, 0x1f, R0 ;  /* 0x0000001fff027819 */ /* 0x002fc80000011400 */
[----:B------:R-:W-:-:S04]  /*78f0*/  LEA.HI R0, R2, R0, RZ, 0x6 ;  /* 0x0000000002007211 */ /* 0x000fc800078f30ff */
[----:B------:R-:W-:Y:S02]  /*7900*/  SHF.R.S32.HI R3, RZ, 0x6, R0 ;  /* 0x00000006ff037819 */ /* 0x000fe40000011400 */
.L_x_1845:
[----:B-1----:R-:W2:Y:S04]  /*7910*/  LDL R6, [R1+0x94] ;  /* 0x0000940001067983 */ /* 0x002ea80000100800 */
[----:B------:R-:W3:Y:S04]  /*7920*/  LDL R11, [R1+0x58] ;  /* 0x00005800010b7983 */ /* 0x000ee80000100800 */
[----:B------:R-:W1:Y:S01]  /*7930*/  S2R R5, SR_CTAID.X ;  /* 0x0000000000057919 */ /* 0x000e620000002500 */
[----:B------:R-:W-:-:S03]  /*7940*/  IMAD.MOV.U32 R0, RZ, RZ, c[0x0][0x2c4] ;  /* 0x0000b100ff007624 */ /* 0x000fc600078e00ff */
[----:B------:R-:W5:Y:S02]  /*7950*/  S2R R4, SR_TID.X ;  /* 0x0000000000047919 */ /* 0x000f640000002100 */
[----:B------:R-:W-:Y:S02]  /*7960*/  ISETP.NE.AND P2, PT, R0, 0x1, PT ;  /* 0x000000010000780c */ /* 0x000fe40003f45270 */
[----:B-1----:R-:W-:-:S11]  /*7970*/  LEA R0, R5, 0x7f, 0x7 ;  /* 0x0000007f05007811 */ /* 0x002fd600078e38ff */
[----:B------:R-:W-:-:S05]  /*7980*/  @P2 IMAD.HI.U32 R2, R0, c[0x0][0x2c8], RZ ;  /* 0x0000b20000022a27 */ /* 0x000fca00078e00ff */
[----:B------:R-:W-:Y:S01]  /*7990*/  @P2 SHF.R.U32.HI R0, RZ, c[0x0][0x2cc], R2 ;  /* 0x0000b300ff002a19 */ /* 0x000fe20000011602 */
[----:B-----5:R1:W-:Y:S01]  /*79a0*/  STL.64 [R1], R4 ;  /* 0x0000000401007387 */ /* 0x0203e20000100a00 */
[----:B------:R-:W-:Y:S01]  /*79b0*/  PLOP3.LUT P0, PT, PT, PT, PT, 0x80, 0x0 ;  /* 0x000000000000781c */ /* 0x000fe20003f0f070 */
        /* <DEDUP_REMOVED lines=9> */
[----:B------:R-:W-:Y:S01]  /*7a50*/  CS2R R12, SRZ ;  /* 0x00000000000c7805 */ /* 0x000fe2000001ff00 */
[----:B------:R-:W-:Y:S01]  /*7a60*/  IMAD.MOV.U32 R118, RZ, RZ, RZ ;  /* 0x000000ffff767224 */ /* 0x000fe200078e00ff */
[----:B------:R-:W-:Y:S01]  /*7a70*/  MOV R116, RZ ;  /* 0x000000ff00747202 */ /* 0x000fe20000000f00 */
[----:B------:R-:W-:Y:S01]  /*7a80*/  IMAD.MOV.U32 R110, RZ, RZ, RZ ;  /* 0x000000ffff6e7224 */ /* 0x000fe200078e00ff */
[----:B----4-:R-:W-:Y:S01]  /*7a90*/  CS2R R18, SRZ ;  /* 0x0000000000127805 */ /* 0x010fe2000001ff00 */
[----:B------:R-:W-:Y:S01]  /*7aa0*/  IMAD.MOV.U32 R108, RZ, RZ, RZ ;  /* 0x000000ffff6c7224 */ /* 0x000fe200078e00ff */
[----:B------:R-:W-:Y:S01]  /*7ab0*/  MOV R114, RZ ;  /* 0x000000ff00727202 */ /* 0x000fe20000000f00 */
[----:B------:R-:W-:Y:S01]  /*7ac0*/  IMAD.MOV.U32 R20, RZ, RZ, RZ ;  /* 0x000000ffff147224 */ /* 0x000fe200078e00ff */
[----:B------:R-:W-:Y:S01]  /*7ad0*/  CS2R R106, SRZ ;  /* 0x00000000006a7805 */ /* 0x000fe2000001ff00 */
[----:B------:R-:W-:Y:S01]  /*7ae0*/  IMAD.MOV.U32 R112, RZ, RZ, RZ ;  /* 0x000000ffff707224 */ /* 0x000fe200078e00ff */
[----:B------:R-:W-:Y:S01]  /*7af0*/  CS2R R22, SRZ ;  /* 0x0000000000167805 */ /* 0x000fe2000001ff00 */
[----:B------:R-:W-:Y:S01]  /*7b00*/  MOV R104, RZ ;  /* 0x000000ff00687202 */ /* 0x000fe20000000f00 */
[----:B------:R-:W-:Y:S01]  /*7b10*/  IMAD.MOV.U32 R102, RZ, RZ, RZ ;  /* 0x000000ffff667224 */ /* 0x000fe200078e00ff */
        /* <DEDUP_REMOVED lines=66> */
[----:B------:R-:W-:Y:S01]  /*7f40*/  IMAD.MOV.U32 R59, RZ, RZ, RZ ;  /* 0x000000ffff3b7224 */ /* 0x000fe200078e00ff */
[----:B------:R-:W-:Y:S01]  /*7f50*/  MOV R62, RZ ;  /* 0x000000ff003e7202 */ /* 0x000fe20000000f00 */
[----:B------:R-:W-:Y:S01]  /*7f60*/  CS2R R60, SRZ ;  /* 0x00000000003c7805 */ /* 0x000fe2000001ff00 */
[----:B--2---:R-:W-:-:S05]  /*7f70*/  IADD3 R0, R0, 0x40, R6 ;  /* 0x0000004000007810 */ /* 0x004fca0007ffe006 */
[----:B---3--:R-:W-:-:S05]  /*7f80*/  IMAD.IADD R0, R0, 0x1, -R11 ;  /* 0x0000000100007824 */ /* 0x008fca00078e0a0b */
[----:B------:R-:W-:-:S04]  /*7f90*/  SHF.R.S32.HI R2, RZ, 0x1f, R0 ;  /* 0x0000001fff027819 */ /* 0x000fc80000011400 */
[----:B------:R-:W-:-:S04]  /*7fa0*/  LEA.HI R0, R2, R0, RZ, 0x6 ;  /* 0x0000000002007211 */ /* 0x000fc800078f30ff */
[----:B------:R-:W-:-:S04]  /*7fb0*/  SHF.R.S32.HI R0, RZ, 0x6, R0 ;  /* 0x00000006ff007819 */ /* 0x000fc80000011400 */
[----:B------:R-:W-:-:S05]  /*7fc0*/  IMNMX R0, R0, R3, PT ;  /* 0x0000000300007217 */ /* 0x000fca0003800200 */
[----:B------:R1:W-:Y:S01]  /*7fd0*/  STL [R1+0x88], R0 ;  /* 0x0000880001007387 */ /* 0x0003e20000100800 */
[----:B------:R-:W-:-:S13]  /*7fe0*/  ISETP.GE.AND P1, PT, R0, 0x1, PT ;  /* 0x000000010000780c */ /* 0x000fda0003f26270 */
[----:B------:R-:W-:Y:S05]  /*7ff0*/  @!P1 BRA `(.L_x_1893) ;  /* 0x0000fce000009947 */ /* 0x000fea0003800000 */
[----:B------:R-:W2:Y:S04]  /*8000*/  LDL R57, [R1+0xcc] ;  /* 0x0000cc0001397983 */ /* 0x000ea80000100800 */
[----:B-1----:R-:W3:Y:S01]  /*8010*/  LDL R0, [R1+0x4c] ;  /* 0x00004c0001007983 */ /* 0x002ee20000100800 */
[----:B------:R-:W-:Y:S01]  /*8020*/  ISETP.NE.U32.AND P5, PT, RZ, c[0x0][0x340], PT ;  /* 0x0000d000ff007a0c */ /* 0x000fe20003fa5070 */
[----:B------:R-:W-:Y:S02]  /*8030*/  ULDC.64 UR4, c[0x0][0x18] ;  /* 0x0000060000047ab9 */ /* 0x000fe40000000a00 */
[----:B------:R-:W1:Y:S01]  /*8040*/  S2R R58, SR_TID.X ;  /* 0x00000000003a7919 */ /* 0x000e620000002100 */
[----:B------:R-:W-:-:S13]  /*8050*/  ISETP.NE.AND.EX P5, PT, RZ, c[0x0][0x344], PT, P5 ;  /* 0x0000d100ff007a0c */ /* 0x000fda0003fa5350 */
[----:B------:R-:W-:Y:S01]  /*8060*/  @P5 IMAD.MOV.U32 R2, RZ, RZ, 0x4 ;  /* 0x00000004ff025424 */ /* 0x000fe200078e00ff */
[----:B------:R-:W4:Y:S04]  /*8070*/  S2R R6, SR_CTAID.Y ;  /* 0x0000000000067919 */ /* 0x000f280000002600 */
[----:B------:R-:W2:Y:S01]  /*8080*/  S2R R8, SR_CTAID.Y ;  /* 0x0000000000087919 */ /* 0x000ea20000002600 */
[----:B-1----:R-:W-:Y:S02]  /*8090*/  SHF.R.S32.HI R27, RZ, 0x1f, R58 ;  /* 0x0000001fff1b7819 */ /* 0x002fe4000001143a */
[----:B----4-:R-:W-:-:S05]  /*80a0*/  SHF.R.S32.HI R6, RZ, 0x1f, R6 ;  /* 0x0000001fff067819 */ /* 0x010fca0000011406 */
[----:B------:R-:W-:Y:S02]  /*80b0*/  IMAD R7, R6, c[0x0][0x1b8], RZ ;  /* 0x00006e0006077a24 */ /* 0x000fe400078e02ff */
[----:B------:R-:W1:Y:S01]  /*80c0*/  S2R R6, SR_CTAID.X ;  /* 0x0000000000067919 */ /* 0x000e620000002500 */
[----:B------:R-:W-:-:S04]  /*80d0*/  LEA.HI R5, R27, R58, RZ, 0x3 ;  /* 0x0000003a1b057211 */ /* 0x000fc800078f18ff */
[----:B------:R-:W-:Y:S01]  /*80e0*/  SHF.R.S32.HI R24, RZ, 0x3, R5 ;  /* 0x00000003ff187819 */ /* 0x000fe20000011405 */
[----:B--2---:R-:W-:-:S05]  /*80f0*/  @P5 IMAD.WIDE R2, R57, R2, c[0x0][0x340] ;  /* 0x0000d00039025625 */ /* 0x004fca00078e0202 */
[----:B------:R3:W5:Y:S01]  /*8100*/  @P5 LDG.E R19, [R2.64] ;  /* 0x0000000602135981 */ /* 0x000762000c1e1900 */
[----:B------:R-:W-:Y:S01]  /*8110*/  ISETP.NE.U32.AND P0, PT, RZ, c[0x0][0x348], PT ;  /* 0x0000d200ff007a0c */ /* 0x000fe20003f05070 */
[----:B------:R-:W-:Y:S01]  /*8120*/  IMAD R7, R8, c[0x0][0x1bc], R7 ;  /* 0x00006f0008077a24 */ /* 0x000fe200078e0207 */
[----:B------:R-:W-:Y:S01]  /*8130*/  UIADD3 UR4, UP0, UR4, 0x8100, URZ ;  /* 0x0000810004047890 */ /* 0x000fe2000ff1e03f */
[----:B------:R-:W-:Y:S01]  /*8140*/  LEA.HI R23, R27, R58, RZ, 0x4 ;  /* 0x0000003a1b177211 */ /* 0x000fe200078f20ff */
[----:B------:R-:W-:Y:S01]  /*8150*/  STL [R1+0x10], R11 ;  /* 0x0000100b01007387 */ /* 0x000fe20000100800 */
[----:B------:R-:W-:Y:S01]  /*8160*/  ISETP.NE.AND.EX P0, PT, RZ, c[0x0][0x34c], PT, P0 ;  /* 0x0000d300ff007a0c */ /* 0x000fe20003f05300 */
[----:B------:R-:W-:Y:S01]  /*8170*/  UIADD3.X UR5, URZ, UR5, URZ, UP0, !UPT ;  /* 0x000000053f057290 */ /* 0x000fe200087fe43f */
[----:B---3--:R-:W-:-:S05]  /*8180*/  SHF.R.S32.HI R2, RZ, 0x1f, R0 ;  /* 0x0000001fff027819 */ /* 0x008fca0000011400 */
[----:B------:R-:W-:-:S04]  /*8190*/  IMAD R2, R2, c[0x0][0x178], RZ ;  /* 0x00005e0002027a24 */ /* 0x000fc800078e02ff */
[C---:B------:R-:W-:Y:S02]  /*81a0*/  IMAD R4, R0.reuse, c[0x0][0x17c], R2 ;  /* 0x00005f0000047a24 */ /* 0x040fe400078e0202 */
[----:B------:R-:W-:Y:S01]  /*81b0*/  IMAD.WIDE.U32 R2, R0, c[0x0][0x178], RZ ;  /* 0x00005e0000027a25 */ /* 0x000fe200078e00ff */
[----:B------:R-:W-:-:S03]  /*81c0*/  LOP3.LUT R0, R5, 0xfffffff8, RZ, 0xc0, !PT ;  /* 0xfffffff805007812 */ /* 0x000fc600078ec0ff */
[----:B------:R-:W-:Y:S02]  /*81d0*/  IMAD.IADD R3, R3, 0x1, R4 ;  /* 0x0000000103037824 */ /* 0x000fe400078e0204 */
[----:B------:R-:W-:Y:S01]  /*81e0*/  IMAD.IADD R21, R58, 0x1, -R0 ;  /* 0x000000013a157824 */ /* 0x000fe200078e0a00 */
[----:B------:R-:W-:Y:S01]  /*81f0*/  SHF.R.S32.HI R0, RZ, 0x1f, R57 ;  /* 0x0000001fff007819 */ /* 0x000fe20000011439 */
[----:B------:R-:W-:-:S03]  /*8200*/  IMAD.WIDE.U32 R2, R8, c[0x0][0x1b8], R2 ;  /* 0x00006e0008027a25 */ /* 0x000fc600078e0002 */
[----:B------:R-:W-:Y:S01]  /*8210*/  SEL R5, R0, RZ, !P0 ;  /* 0x000000ff00057207 */ /* 0x000fe20004000000 */
[C---:B------:R-:W-:Y:S01]  /*8220*/  IMAD R4, R21.reuse, 0x10, R24 ;  /* 0x0000001015047824 */ /* 0x040fe200078e0218 */
[----:B------:R-:W-:Y:S01]  /*8230*/  SHF.L.U32 R12, R21, 0x3, RZ ;  /* 0x00000003150c7819 */ /* 0x000fe200000006ff */
[----:B------:R-:W-:Y:S02]  /*8240*/  IMAD.IADD R3, R3, 0x1, R7 ;  /* 0x0000000103037824 */ /* 0x000fe400078e0207 */
[----:B-1----:R-:W-:Y:S01]  /*8250*/  IMAD R6, R6, 0x80, R4 ;  /* 0x0000008006067824 */ /* 0x002fe200078e0204 */
[----:B------:R-:W-:Y:S01]  /*8260*/  SEL R4, R57, RZ, !P0 ;  /* 0x000000ff39047207 */ /* 0x000fe20004000000 */
[----:B------:R-:W-:Y:S01]  /*8270*/  IMAD R5, R5, c[0x0][0x1c0], RZ ;  /* 0x0000700005057a24 */ /* 0x000fe200078e02ff */
[----:B------:R-:W-:Y:S01]  /*8280*/  IADD3 R14, R12, 0x40, RZ ;  /* 0x000000400c0e7810 */ /* 0x000fe20007ffe0ff */
[----:B------:R-:W-:Y:S01]  /*8290*/  @P2 IMAD.HI.U32 R8, R6, c[0x0][0x2c8], RZ ;  /* 0x0000b20006082a27 */ /* 0x000fe200078e00ff */
[----:B------:R-:W-:-:S02]  /*82a0*/  ISETP.GE.AND P3, PT, R12, c[0x0][0x198], PT ;  /* 0x000066000c007a0c */ /* 0x000fc40003f66270 */
[----:B------:R-:W-:Y:S01]  /*82b0*/  ISETP.GE.AND P4, PT, R14, c[0x0][0x198], PT ;  /* 0x000066000e007a0c */ /* 0x000fe20003f86270 */
[----:B------:R-:W-:Y:S01]  /*82c0*/  IMAD.MOV.U32 R0, RZ, RZ, R6 ;  /* 0x000000ffff007224 */ /* 0x000fe200078e0006 */
[----:B------:R-:W-:Y:S01]  /*82d0*/  @P2 SHF.R.U32.HI R0, RZ, c[0x0][0x2cc], R8 ;  /* 0x0000b300ff002a19 */ /* 0x000fe20000011608 */
[C---:B------:R-:W-:Y:S01]  /*82e0*/  IMAD R5, R4.reuse, c[0x0][0x1c4], R5 ;  /* 0x0000710004057a24 */ /* 0x040fe200078e0205 */
[----:B------:R-:W-:Y:S01]  /*82f0*/  LOP3.LUT R8, R23, 0xfffffff0, RZ, 0xc0, !PT ;  /* 0xfffffff017087812 */ /* 0x000fe200078ec0ff */
[----:B------:R-:W-:Y:S01]  /*8300*/  IMAD.WIDE.U32 R2, R4, c[0x0][0x1c0], R2 ;  /* 0x0000700004027a25 */ /* 0x000fe200078e0002 */
[----:B------:R-:W-:-:S03]  /*8310*/  IADD3 R4, -R0, RZ, RZ ;  /* 0x000000ff00047210 */ /* 0x000fc60007ffe1ff */
[----:B------:R-:W-:Y:S02]  /*8320*/  IMAD.IADD R3, R3, 0x1, R5 ;  /* 0x0000000103037824 */ /* 0x000fe400078e0205 */
[----:B------:R-:W-:Y:S01]  /*8330*/  IMAD R9, R4, c[0x0][0x2c4], R6 ;  /* 0x0000b10004097a24 */ /* 0x000fe200078e0206 */
[----:B------:R-:W-:Y:S01]  /*8340*/  SHF.R.S32.HI R6, RZ, 0x1f, R0 ;  /* 0x0000001fff067819 */ /* 0x000fe20000011400 */
[----:B------:R-:W-:Y:S02]  /*8350*/  IMAD.U32 R4, RZ, RZ, UR4 ;  /* 0x00000004ff047e24 */ /* 0x000fe4000f8e00ff */
[----:B------:R-:W-:Y:S02]  /*8360*/  IMAD.U32 R5, RZ, RZ, UR5 ;  /* 0x00000005ff057e24 */ /* 0x000fe4000f8e00ff */
[----:B------:R-:W-:Y:S02]  /*8370*/  IMAD R6, R6, c[0x0][0x1b0], RZ ;  /* 0x00006c0006067a24 */ /* 0x000fe400078e02ff */
[----:B------:R-:W-:Y:S01]  /*8380*/  IMAD.SHL.U32 R7, R24, 0x40, RZ ;  /* 0x0000004018077824 */ /* 0x000fe200078e00ff */
[----:B------:R1:W-:Y:S01]  /*8390*/  STL.64 [R1+0x8], R4 ;  /* 0x0000080401007387 */ /* 0x0003e20000100a00 */
[----:B------:R-:W-:-:S02]  /*83a0*/  IMAD R10, R0, c[0x0][0x1b4], R6 ;  /* 0x00006d00000a7a24 */ /* 0x000fc400078e0206 */
[----:B------:R-:W-:Y:S02]  /*83b0*/  IMAD.IADD R6, R58, 0x1, -R8 ;  /* 0x000000013a067824 */ /* 0x000fe400078e0a08 */
[----:B------:R-:W-:Y:S01]  /*83c0*/  IMAD.WIDE.U32 R2, R0, c[0x0][0x1b0], R2 ;  /* 0x00006c0000027a25 */ /* 0x000fe200078e0002 */
[----:B------:R-:W-:-:S03]  /*83d0*/  LOP3.LUT R0, R7, 0x1c0, RZ, 0xc0, !PT ;  /* 0x000001c007007812 */ /* 0x000fc600078ec0ff */
[----:B------:R-:W-:Y:S01]  /*83e0*/  IMAD.IADD R3, R3, 0x1, R10 ;  /* 0x0000000103037824 */ /* 0x000fe200078e020a */
[----:B------:R-:W-:Y:S02]  /*83f0*/  SHF.R.U32.HI R8, RZ, 0x3, R0 ;  /* 0x00000003ff087819 */ /* 0x000fe40000011600 */
[----:B------:R-:W-:Y:S01]  /*8400*/  LOP3.LUT R7, R0, 0x38, R12, 0xf8, !PT ;  /* 0x0000003800077812 */ /* 0x000fe200078ef80c */
[----:B------:R-:W-:Y:S01]  /*8410*/  IMAD.WIDE.U32 R2, R9, c[0x0][0x1a8], R2 ;  /* 0x00006a0009027a25 */ /* 0x000fe200078e0002 */
[----:B------:R-:W-:Y:S02]  /*8420*/  SHF.R.S32.HI R0, RZ, 0x1f, R9 ;  /* 0x0000001fff007819 */ /* 0x000fe40000011409 */
[----:B------:R-:W-:Y:S02]  /*8430*/  LOP3.LUT R7, R7, R8, RZ, 0x3c, !PT ;  /* 0x0000000807077212 */ /* 0x000fe400078e3cff */
[----:B------:R-:W-:Y:S01]  /*8440*/  LEA R10, P0, R2, c[0x0][0x160], 0x1 ;  /* 0x00005800020a7a11 */ /* 0x000fe200078008ff */
[----:B------:R-:W-:-:S04]  /*8450*/  IMAD R0, R0, c[0x0][0x1a8], RZ ;  /* 0x00006a0000007a24 */ /* 0x000fc800078e02ff */
[----:B------:R-:W-:Y:S01]  /*8460*/  IMAD R0, R9, c[0x0][0x1ac], R0 ;  /* 0x00006b0009007a24 */ /* 0x000fe200078e0200 */
[----:B-1----:R-:W-:Y:S02]  /*8470*/  SHF.R.S32.HI R5, RZ, 0x1f, R6 ;  /* 0x0000001fff057819 */ /* 0x002fe40000011406 */
[----:B------:R-:W-:Y:S02]  /*8480*/  LEA.HI R4, R27, R58, RZ, 0x6 ;  /* 0x0000003a1b047211 */ /* 0x000fe400078f30ff */
[----:B------:R-:W-:Y:S02]  /*8490*/  LEA.HI R22, R5, R6, RZ, 0x3 ;  /* 0x0000000605167211 */ /* 0x000fe400078f18ff */
[----:B------:R-:W-:Y:S01]  /*84a0*/  IADD3 R0, R3, R0, RZ ;  /* 0x0000000003007210 */ /* 0x000fe20007ffe0ff */
[----:B------:R-:W-:Y:S01]  /*84b0*/  IMAD.SHL.U32 R4, R4, 0x8, RZ ;  /* 0x0000000804047824 */ /* 0x000fe200078e00ff */
[----:B------:R-:W-:-:S04]  /*84c0*/  LOP3.LUT R5, R22, 0xfffffff8, RZ, 0xc0, !PT ;  /* 0xfffffff816057812 */ /* 0x000fc800078ec0ff */
[----:B------:R-:W-:Y:S01]  /*84d0*/  LOP3.LUT R13, R7, 0xfffffe00, R4, 0xf8, !PT ;  /* 0xfffffe00070d7812 */ /* 0x000fe200078ef804 */
[----:B------:R-:W-:Y:S01]  /*84e0*/  IMAD.IADD R20, R6, 0x1, -R5 ;  /* 0x0000000106147824 */ /* 0x000fe200078e0a05 */
[----:B------:R-:W-:Y:S01]  /*84f0*/  LEA.HI.X R5, R2, c[0x0][0x164], R0, 0x1, P0 ;  /* 0x0000590002057a11 */ /* 0x000fe200000f0c00 */
[----:B------:R-:W-:Y:S02]  /*8500*/  IMAD.MOV.U32 R7, RZ, RZ, 0x10 ;  /* 0x00000010ff077424 */ /* 0x000fe400078e00ff */
[----:B------:R-:W-:Y:S01]  /*8510*/  IMAD.MOV.U32 R6, RZ, RZ, 0x20 ;  /* 0x00000020ff067424 */ /* 0x000fe200078e00ff */
[----:B------:R-:W-:-:S05]  /*8520*/  R2P PR, R20, 0x6 ;  /* 0x0000000614007804 */ /* 0x000fca0000000000 */
[----:B------:R-:W-:Y:S02]  /*8530*/  SEL R7, R7, 0xfffffff0, !P1 ;  /* 0xfffffff007077807 */ /* 0x000fe40004800000 */
[----:B------:R-:W-:Y:S01]  /*8540*/  SEL R6, R6, 0xffffffe0, !P2 ;  /* 0xffffffe006067807 */ /* 0x000fe20005000000 */
[----:B------:R-:W-:Y:S01]  /*8550*/  @!P5 IMAD.MOV.U32 R19, RZ, RZ, R57 ;  /* 0x000000ffff13d224 */ /* 0x000fe200078e0039 */
[----:B------:R-:W-:Y:S05]  /*8560*/  BRA.DIV ~URZ, `(.L_x_1894) ;  /* 0x000123a27f007947 */ /* 0x000fea000b800000 */
[----:B------:R1:W2:Y:S02]  /*8570*/  SHFL.IDX PT, R0, R5, RZ, 0x181f ;  /* 0x00181fff05007589 */ /* 0x0002a400000e0000 */
.L_x_1995:
[----:B------:R-:W-:Y:S05]  /*8580*/  BRA.DIV ~URZ, `(.L_x_1895) ;  /* 0x000123f27f007947 */ /* 0x000fea000b800000 */
[----:B------:R3:W4:Y:S02]  /*8590*/  SHFL.IDX PT, R2, R10, RZ, 0x181f ;  /* 0x00181fff0a027589 */ /* 0x00072400000e0000 */
.L_x_1996:
[----:B------:R-:W1:Y:S01]  /*85a0*/  S2R R3, SR_CTAID.X ;  /* 0x0000000000037919 */ /* 0x000e620000002500 */
[----:B------:R-:W-:Y:S01]  /*85b0*/  IMAD R11, R11, c[0x0][0x2c4], RZ ;  /* 0x0000b1000b0b7a24 */ /* 0x000fe200078e02ff */
[----:B------:R-:W-:Y:S01]  /*85c0*/  BSSY B0, `(.L_x_1896) ;  /* 0x0000010000007945 */ /* 0x000fe20003800000 */
[----:B-1----:R-:W-:Y:S02]  /*85d0*/  LEA R16, R3, R24, 0x7 ;  /* 0x0000001803107211 */ /* 0x002fe400078e38ff */
        /* <DEDUP_REMOVED lines=14> */
.L_x_1897:
[----:B------:R-:W-:Y:S05]  /*86c0*/  BSYNC B0 ;  /* 0x0000000000007941 */ /* 0x000fea0003800000 */
.L_x_1896:
[----:B------:R-:W-:Y:S05]  /*86d0*/  BRA.DIV ~URZ, `(.L_x_1898) ;  /* 0x000123127f007947 */ /* 0x000fea000b800000 */
[----:B-1----:R1:W2:Y:S04]  /*86e0*/  SHFL.IDX PT, R0, R5, 0x1, 0x181f ;  /* 0x00381f0005007f89 */ /* 0x0022a800000e0000 */
[----:B----4-:R1:W4:Y:S02]  /*86f0*/  SHFL.IDX PT, R2, R10, 0x1, 0x181f ;  /* 0x00381f000a027f89 */ /* 0x01032400000e0000 */
.L_x_1997:
[----:B------:R-:W-:Y:S01]  /*8700*/  IADD3 R3, R16, 0x10, RZ ;  /* 0x0000001010037810 */ /* 0x000fe20007ffe0ff */
[----:B------:R-:W-:Y:S03]  /*8710*/  BSSY B0, `(.L_x_1899) ;  /* 0x000000f000007945 */ /* 0x000fe60003800000 */
[----:B------:R-:W-:Y:S01]  /*8720*/  ISETP.GE.AND P0, PT, R3, R11, PT ;  /* 0x0000000b0300720c */ /* 0x000fe20003f06270 */
[----:B--2---:R-:W-:-:S12]  /*8730*/  IMAD.MOV.U32 R3, RZ, RZ, R0 ;  /* 0x000000ffff037224 */ /* 0x004fd800078e0000 */
        /* <DEDUP_REMOVED lines=12> */
.L_x_1900:
[----:B------:R-:W-:Y:S05]  /*8800*/  BSYNC B0 ;  /* 0x0000000000007941 */ /* 0x000fea0003800000 */
.L_x_1899:
[----:B------:R-:W-:Y:S05]  /*8810*/  BRA.DIV ~URZ, `(.L_x_1901) ;  /* 0x000122a27f007947 */ /* 0x000fea000b800000 */
[----:B--2---:R2:W1:Y:S02]  /*8820*/  SHFL.IDX PT, R0, R5, 0x2, 0x181f ;  /* 0x00581f0005007f89 */ /* 0x00446400000e0000 */
.L_x_1998:
[----:B------:R-:W-:Y:S05]  /*8830*/  BRA.DIV ~URZ, `(.L_x_1902) ;  /* 0x000122f27f007947 */ /* 0x000fea000b800000 */
[----:B----4-:R4:W2:Y:S02]  /*8840*/  SHFL.IDX PT, R2, R10, 0x2, 0x181f ;  /* 0x00581f000a027f89 */ /* 0x0108a400000e0000 */
.L_x_1999:
[----:B------:R-:W-:Y:S01]  /*8850*/  IADD3 R3, R16, 0x20, RZ ;  /* 0x0000002010037810 */ /* 0x000fe20007ffe0ff */
[----:B------:R-:W-:Y:S03]  /*8860*/  BSSY B0, `(.L_x_1903) ;  /* 0x000000f000007945 */ /* 0x000fe60003800000 */
[----:B------:R-:W-:Y:S01]  /*8870*/  ISETP.GE.AND P0, PT, R3, R11, PT ;  /* 0x0000000b0300720c */ /* 0x000fe20003f06270 */
[----:B-1----:R-:W-:-:S12]  /*8880*/  IMAD.MOV.U32 R3, RZ, RZ, R0 ;  /* 0x000000ffff037224 */ /* 0x002fd800078e0000 */
        /* <DEDUP_REMOVED lines=12> */
.L_x_1904:
[----:B------:R-:W-:Y:S05]  /*8950*/  BSYNC B0 ;  /* 0x0000000000007941 */ /* 0x000fea0003800000 */
.L_x_1903:
[----:B------:R-:W-:Y:S05]  /*8960*/  BRA.DIV ~URZ, `(.L_x_1905) ;  /* 0x000122327f007947 */ /* 0x000fea000b800000 */
[----:B-1----:R1:W3:Y:S04]  /*8970*/  SHFL.IDX PT, R0, R5, 0x3, 0x181f ;  /* 0x00781f0005007f89 */ /* 0x0022e800000e0000 */
[----:B--2---:R1:W2:Y:S02]  /*8980*/  SHFL.IDX PT, R2, R10, 0x3, 0x181f ;  /* 0x00781f000a027f89 */ /* 0x0042a400000e0000 */
.L_x_2000:
[----:B------:R-:W-:Y:S01]  /*8990*/  IADD3 R3, R16, 0x30, RZ ;  /* 0x0000003010037810 */ /* 0x000fe20007ffe0ff */
[----:B------:R-:W-:Y:S03]  /*89a0*/  BSSY B0, `(.L_x_1906) ;  /* 0x000000f000007945 */ /* 0x000fe60003800000 */
[----:B------:R-:W-:Y:S01]  /*89b0*/  ISETP.GE.AND P0, PT, R3, R11, PT ;  /* 0x0000000b0300720c */ /* 0x000fe20003f06270 */
[----:B---3--:R-:W-:-:S12]  /*89c0*/  IMAD.MOV.U32 R3, RZ, RZ, R0 ;  /* 0x000000ffff037224 */ /* 0x008fd800078e0000 */
        /* <DEDUP_REMOVED lines=12> */
.L_x_1907:
[----:B------:R-:W-:Y:S05]  /*8a90*/  BSYNC B0 ;  /* 0x0000000000007941 */ /* 0x000fea0003800000 */
.L_x_1906:
[----:B------:R-:W-:Y:S05]  /*8aa0*/  BRA.DIV ~URZ, `(.L_x_1908) ;  /* 0x000121c27f007947 */ /* 0x000fea000b800000 */
[----:B--2---:R2:W3:Y:S02]  /*8ab0*/  SHFL.IDX PT, R0, R5, 0x4, 0x181f ;  /* 0x00981f0005007f89 */ /* 0x0044e400000e0000 */
.L_x_2001:
[----:B------:R-:W-:Y:S05]  /*8ac0*/  BRA.DIV ~URZ, `(.L_x_1909) ;  /* 0x000122127f007947 */ /* 0x000fea000b800000 */
[----:B------:R1:W2:Y:S02]  /*8ad0*/  SHFL.IDX PT, R2, R10, 0x4, 0x181f ;  /* 0x00981f000a027f89 */ /* 0x0002a400000e0000 */
.L_x_2002:
        /* <DEDUP_REMOVED lines=16> */
.L_x_1911:
[----:B------:R-:W-:Y:S05]  /*8be0*/  BSYNC B0 ;  /* 0x0000000000007941 */ /* 0x000fea0003800000 */
.L_x_1910:
[----:B------:R-:W-:Y:S05]  /*8bf0*/  BRA.DIV ~URZ, `(.L_x_1912) ;  /* 0x000121527f007947 */ /* 0x000fea000b800000 */
[----:B--2---:R2:W3:Y:S04]  /*8c00*/  SHFL.IDX PT, R0, R5, 0x5, 0x181f ;  /* 0x00b81f0005007f89 */ /* 0x0044e800000e0000 */
[----:B------:R2:W1:Y:S02]  /*8c10*/  SHFL.IDX PT, R2, R10, 0x5, 0x181f ;  /* 0x00b81f000a027f89 */ /* 0x00046400000e0000 */
.L_x_2003:
[----:B------:R-:W-:Y:S01]  /*8c20*/  IADD3 R3, R16, 0x50, RZ ;  /* 0x0000005010037810 */ /* 0x000fe20007ffe0ff */
[----:B------:R-:W-:Y:S03]  /*8c30*/  BSSY B0, `(.L_x_1913) ;  /* 0x000000f000007945 */ /* 0x000fe60003800000 */
[----:B------:R-:W-:Y:S01]  /*8c40*/  ISETP.GE.AND P0, PT, R3, R11, PT ;  /* 0x0000000b0300720c */ /* 0x000fe20003f06270 */
[----:B---3--:R-:W-:-:S12]  /*8c50*/  IMAD.MOV.U32 R3, RZ, RZ, R0 ;  /* 0x000000ffff037224 */ /* 0x008fd800078e0000 */
[----:B------:R-:W-:Y:S05]  /*8c60*/  @P0 BRA `(.L_x_1914) ;  /* 0x000000b000000947 */ /* 0x000fea0003800000 */
[----:B------:R-:W-:Y:S01]  /*8c70*/  SHF.R.S32.HI R0, RZ, 0x1f, R14 ;  /* 0x0000001fff007819 */ /* 0x000fe2000001140e */
[----:B-1----:R-:W-:-:S03]  /*8c80*/  IMAD.WIDE R8, R12, 0x2, R2 ;  /* 0x000000020c087825 */ /* 0x002fc600078e0202 */
        /* <DEDUP_REMOVED lines=9> */
.L_x_1914:
[----:B------:R-:W-:Y:S05]  /*8d20*/  BSYNC B0 ;  /* 0x0000000000007941 */ /* 0x000fea0003800000 */
.L_x_1913:
[----:B------:R-:W-:Y:S05]  /*8d30*/  BRA.DIV ~URZ, `(.L_x_1915) ;  /* 0x000120e27f007947 */ /* 0x000fea000b800000 */
[----:B-1----:R1:W3:Y:S02]  /*8d40*/  SHFL.IDX PT, R0, R5, 0x6, 0x181f ;  /* 0x00d81f0005007f89 */ /* 0x0022e400000e0000 */
.L_x_2004:
[----:B------:R-:W-:Y:S05]  /*8d50*/  BRA.DIV ~URZ, `(.L_x_1916) ;  /* 0x000121327f007947 */ /* 0x000fea000b800000 */
[----:B------:R1:W2:Y:S02]  /*8d60*/  SHFL.IDX PT, R2, R10, 0x6, 0x181f ;  /* 0x00d81f000a027f89 */ /* 0x0002a400000e0000 */
.L_x_2005:
        /* <DEDUP_REMOVED lines=16> */
.L_x_1918:
[----:B------:R-:W-:Y:S05]  /*8e70*/  BSYNC B0 ;  /* 0x0000000000007941 */ /* 0x000fea0003800000 */
.L_x_1917:
[----:B------:R-:W-:Y:S05]  /*8e80*/  BRA.DIV ~URZ, `(.L_x_1919) ;  /* 0x000120727f007947 */ /* 0x000fea000b800000 */
[----:B------:R3:W1:Y:S04]  /*8e90*/  SHFL.IDX PT, R4, R5, 0x7, 0x181f ;  /* 0x00f81f0005047f89 */ /* 0x00066800000e0000 */
[----:B--2---:R3:W2:Y:S02]  /*8ea0*/  SHFL.IDX PT, R0, R10, 0x7, 0x181f ;  /* 0x00f81f000a007f89 */ /* 0x0046a400000e0000 */
.L_x_2006:
[----:B---3--:R-:W3:Y:S04]  /*8eb0*/  LDL R15, [R1] ;  /* 0x00000000010f7983 */ /* 0x008ee80000100800 */
[----:B----4-:R-:W4:Y:S04]  /*8ec0*/  LDL R31, [R1+0x48] ;  /* 0x00004800011f7983 */ /* 0x010f280000100800 */
[----:B------:R2:W5:Y:S01]  /*8ed0*/  LDL R18, [R1+0x64] ;  /* 0x0000640001127983 */ /* 0x0005620000100800 */
[----:B------:R-:W-:Y:S01]  /*8ee0*/  IADD3 R2, R16, 0x70, RZ ;  /* 0x0000007010027810 */ /* 0x000fe20007ffe0ff */
[----:B-12---:R-:W-:Y:S01]  /*8ef0*/  IMAD.MOV.U32 R10, RZ, RZ, R0 ;  /* 0x000000ffff0a7224 */ /* 0x006fe200078e0000 */
[----:B------:R-:W-:Y:S01]  /*8f00*/  SHF.R.S32.HI R9, RZ, 0x4, R23 ;  /* 0x00000004ff097819 */ /* 0x000fe20000011417 */
[----:B------:R-:W-:Y:S01]  /*8f10*/  ULDC.64 UR4, c[0x0][0x40] ;  /* 0x0000100000047ab9 */ /* 0x000fe20000000a00 */
[----:B------:R-:W-:Y:S01]  /*8f20*/  ISETP.GE.AND P0, PT, R2, R11, PT ;  /* 0x0000000b0200720c */ /* 0x000fe20003f06270 */
[----:B------:R-:W-:Y:S01]  /*8f30*/  IMAD.MOV.U32 R11, RZ, RZ, R4 ;  /* 0x000000ffff0b7224 */ /* 0x000fe200078e0004 */
[----:B------:R-:W-:-:S05]  /*8f40*/  IADD3 R16, P1, R1, c[0x0][0x20], RZ ;  /* 0x0000080001107a10 */ /* 0x000fca0007f3e0ff */
[----:B------:R-:W-:-:S06]  /*8f50*/  IMAD.X R17, RZ, RZ, c[0x0][0x24], P1 ;  /* 0x00000900ff117624 */ /* 0x000fcc00008e06ff */
[----:B------:R-:W-:Y:S02]  /*8f60*/  @!P0 IMAD.SHL.U32 R13, R13, 0x2, RZ ;  /* 0x000000020d0d8824 */ /* 0x000fe400078e00ff */
[----:B------:R-:W-:Y:S01]  /*8f70*/  @!P0 IMAD.WIDE R2, R12, 0x2, R10 ;  /* 0x000000020c028825 */ /* 0x000fe200078e020a */
[----:B------:R-:W-:-:S04]  /*8f80*/  IADD3 R4, P1, R16, 0x4, RZ ;  /* 0x0000000410047810 */ /* 0x000fc80007f3e0ff */
[----:B------:R-:W-:Y:S01]  /*8f90*/  @!PT LDS RZ, [RZ] ;  /* 0x00000000fffff984 */ /* 0x000fe20000000800 */
[----:B------:R-:W-:Y:S01]  /*8fa0*/  @!PT LDS RZ, [RZ] ;  /* 0x00000000fffff984 */ /* 0x000fe20000000800 */
[----:B------:R-:W-:Y:S01]  /*8fb0*/  @!PT LDS RZ, [RZ] ;  /* 0x00000000fffff984 */ /* 0x000fe20000000800 */
[----:B------:R1:W-:Y:S01]  /*8fc0*/  @!P0 LDGSTS.E.BYPASS.LTC128B.128 [R13+0xb900], [R2.64], !P3 ;  /* 0x0b900000020d8fae */ /* 0x0003e2000d901d46 */
[----:B------:R-:W-:Y:S01]  /*8fd0*/  IMAD.X R5, RZ, RZ, R17, P1 ;  /* 0x000000ffff057224 */ /* 0x000fe200008e0611 */
[----:B------:R-:W-:-:S04]  /*8fe0*/  UIADD3 UR4, UP0, UR4, 0x160, URZ ;  /* 0x0000016004047890 */ /* 0x000fc8000ff1e03f */
[----:B------:R2:W-:Y:S01]  /*8ff0*/  STL.64 [R1+0x38], R4 ;  /* 0x0000380401007387 */ /* 0x0005e20000100a00 */
[----:B------:R-:W-:Y:S01]  /*9000*/  @!P0 SHF.R.S32.HI R0, RZ, 0x1f, R14 ;  /* 0x0000001fff008819 */ /* 0x000fe2000001140e */
[----:B------:R-:W-:Y:S01]  /*9010*/  UIADD3.X UR5, URZ, UR5, URZ, UP0, !UPT ;  /* 0x000000053f057290 */ /* 0x000fe200087fe43f */
[----:B-1----:R-:W-:-:S04]  /*9020*/  LEA.HI R2, R23, R9, RZ, 0x1 ;  /* 0x0000000917027211 */ /* 0x002fc800078f08ff */
[----:B------:R-:W-:Y:S02]  /*9030*/  LOP3.LUT R2, R2, 0xfffffffe, RZ, 0xc0, !PT ;  /* 0xfffffffe02027812 */ /* 0x000fe400078ec0ff */
[----:B--2---:R-:W-:-:S03]  /*9040*/  IADD3 R4, P1, R16, 0x48, RZ ;  /* 0x0000004810047810 */ /* 0x004fc60007f3e0ff */
[----:B------:R-:W-:Y:S01]  /*9050*/  IMAD.IADD R25, R9, 0x1, -R2 ;  /* 0x0000000109197824 */ /* 0x000fe200078e0a02 */
[----:B------:R-:W-:Y:S01]  /*9060*/  IADD3 R2, P2, R16, 0x8, RZ ;  /* 0x0000000810027810 */ /* 0x000fe20007f5e0ff */
[----:B------:R-:W-:Y:S01]  /*9070*/  IMAD.X R5, RZ, RZ, R17, P1 ;  /* 0x000000ffff057224 */ /* 0x000fe200008e0611 */
[----:B------:R-:W-:-:S03]  /*9080*/  @!P0 LEA.HI R12, R0, R14, RZ, 0x3 ;  /* 0x0000000e000c8211 */ /* 0x000fc600078f18ff */
[--C-:B------:R-:W-:Y:S02]  /*9090*/  IMAD.X R3, RZ, RZ, R17.reuse, P2 ;  /* 0x000000ffff037224 */ /* 0x100fe400010e0611 */
[----:B------:R-:W-:Y:S01]  /*90a0*/  IMAD.SHL.U32 R0, R20, 0x40, RZ ;  /* 0x0000004014007824 */ /* 0x000fe200078e00ff */
[----:B------:R1:W-:Y:S04]  /*90b0*/  STL.64 [R1+0x30], R4 ;  /* 0x0000300401007387 */ /* 0x0003e80000100a00 */
[----:B------:R2:W-:Y:S01]  /*90c0*/  STL.64 [R1+0x40], R2 ;  /* 0x0000400201007387 */ /* 0x0005e20000100a00 */
[----:B------:R-:W-:Y:S02]  /*90d0*/  LOP3.LUT R0, R0, 0x1c0, RZ, 0xc0, !PT ;  /* 0x000001c000007812 */ /* 0x000fe400078ec0ff */
[----:B------:R-:W-:Y:S01]  /*90e0*/  IADD3 R8, P3, R16, 0x10, RZ ;  /* 0x0000001010087810 */ /* 0x000fe20007f7e0ff */
[----:B------:R-:W2:Y:S04]  /*90f0*/  S2R R28, SR_CTAID.Y ;  /* 0x00000000001c7919 */ /* 0x000ea80000002600 */
[----:B------:R-:W-:Y:S01]  /*9100*/  IMAD.X R9, RZ, RZ, R17, P3 ;  /* 0x000000ffff097224 */ /* 0x000fe200018e0611 */
[----:B-1----:R-:W-:Y:S01]  /*9110*/  @!P0 LOP3.LUT R4, R12, 0xfffffff8, RZ, 0xc0, !PT ;  /* 0xfffffff80c048812 */ /* 0x002fe200078ec0ff */
[----:B------:R-:W-:-:S02]  /*9120*/  IMAD.SHL.U32 R5, R25, 0x8, RZ ;  /* 0x0000000819057824 */ /* 0x000fc400078e00ff */
[----:B--2---:R-:W-:Y:S02]  /*9130*/  IMAD.U32 R2, RZ, RZ, UR4 ;  /* 0x00000004ff027e24 */ /* 0x004fe4000f8e00ff */
[----:B------:R-:W-:-:S05]  /*9140*/  IMAD.U32 R3, RZ, RZ, UR5 ;  /* 0x00000005ff037e24 */ /* 0x000fca000f8e00ff */
[----:B------:R1:W-:Y:S01]  /*9150*/  STL.64 [R1+0x18], R2 ;  /* 0x0000180201007387 */ /* 0x0003e20000100a00 */
[----:B-----5:R-:W-:-:S03]  /*9160*/  IMAD.WIDE.U32 R32, R19, c[0x0][0x2b0], RZ ;  /* 0x0000ac0013207a25 */ /* 0x020fc600078e00ff */
[----:B------:R2:W-:Y:S04]  /*9170*/  STL.64 [R1+0x28], R8 ;  /* 0x0000280801007387 */ /* 0x0005e80000100a00 */
[----:B------:R-:W2:Y:S01]  /*9180*/  S2R R34, SR_CTAID.Y ;  /* 0x0000000000227919 */ /* 0x000ea20000002600 */
[----:B-1----:R-:W-:Y:S01]  /*9190*/  @!P0 IMAD.WIDE R2, R4, 0x2, R10 ;  /* 0x0000000204028825 */ /* 0x002fe200078e020a */
[----:B------:R-:W-:Y:S02]  /*91a0*/  LOP3.LUT R4, R0, 0x8, R5, 0xf8, !PT ;  /* 0x0000000800047812 */ /* 0x000fe400078ef805 */
[----:B------:R-:W-:Y:S02]  /*91b0*/  SHF.R.U32.HI R0, RZ, 0x3, R0 ;  /* 0x00000003ff007819 */ /* 0x000fe40000011600 */
[----:B------:R-:W-:Y:S01]  /*91c0*/  SHF.R.S32.HI R5, RZ, 0x1f, R19 ;  /* 0x0000001fff057819 */ /* 0x000fe20000011413 */
[----:B------:R1:W-:Y:S01]  /*91d0*/  @!P0 LDGSTS.E.BYPASS.LTC128B.128 [R13+0xf900], [R2.64], !P4 ;  /* 0x0f900000020d8fae */ /* 0x0003e2000e101d46 */
[----:B------:R-:W-:-:S03]  /*91e0*/  LOP3.LUT R23, R4, R0, RZ, 0x3c, !PT ;  /* 0x0000000004177212 */ /* 0x000fc600078e3cff */
[----:B------:R-:W-:Y:S01]  /*91f0*/  IMAD R0, R5, c[0x0][0x2b0], RZ ;  /* 0x0000ac0005007a24 */ /* 0x000fe200078e02ff */
[----:B------:R3:W-:Y:S03]  /*9200*/  STL.64 [R1+0x20], R16 ;  /* 0x0000201001007387 */ /* 0x0007e60000100a00 */
[----:B--2---:R-:W-:Y:S01]  /*9210*/  IMAD R8, R19, c[0x0][0x2b4], R0 ;  /* 0x0000ad0013087a24 */ /* 0x004fe200078e0200 */
[----:B------:R2:W-:Y:S03]  /*9220*/  STL.64 [R1+0xc0], R32 ;  /* 0x0000c02001007387 */ /* 0x0005e60000100a00 */
[----:B------:R-:W-:Y:S01]  /*9230*/  IMAD.IADD R8, R33, 0x1, R8 ;  /* 0x0000000121087824 */ /* 0x000fe200078e0208 */
[----:B------:R-:W-:Y:S01]  /*9240*/  SHF.R.S32.HI R28, RZ, 0x1f, R28 ;  /* 0x0000001fff1c7819 */ /* 0x000fe2000001141c */
[----:B------:R-:W-:Y:S01]  /*9250*/  IMAD.MOV.U32 R10, RZ, RZ, 0x20 ;  /* 0x00000020ff0a7424 */ /* 0x000fe200078e00ff */
[C---:B------:R-:W-:Y:S01]  /*9260*/  LOP3.LUT P0, RZ, R21.reuse, 0x4, RZ, 0xc0, !PT ;  /* 0x0000000415ff7812 */ /* 0x040fe2000780c0ff */
[----:B------:R-:W-:Y:S01]  /*9270*/  IMAD.SHL.U32 R9, R21, 0x40, RZ ;  /* 0x0000004015097824 */ /* 0x000fe200078e00ff */
[----:B------:R2:W-:Y:S01]  /*9280*/  STL [R1+0xc8], R8 ;  /* 0x0000c80801007387 */ /* 0x0005e20000100800 */
[----:B------:R-:W-:Y:S01]  /*9290*/  IMAD R5, R28, c[0x0][0x210], RZ ;  /* 0x000084001c057a24 */ /* 0x000fe200078e02ff */
[----:B------:R-:W-:-:S02]  /*92a0*/  LOP3.LUT R161, R161, 0xfffffffe, RZ, 0xc0, !PT ;  /* 0xfffffffea1a17812 */ /* 0x000fc400078ec0ff */
[----:B------:R-:W0:Y:S01]  /*92b0*/  LDGDEPBAR ;  /* 0x00000000000079af */ /* 0x000e220000000000 */
[----:B-1----:R-:W-:Y:S02]  /*92c0*/  IMAD.SHL.U32 R3, R22, 0x40, RZ ;  /* 0x0000004016037824 */ /* 0x002fe400078e00ff */
[----:B------:R-:W-:-:S03]  /*92d0*/  IMAD.WIDE.U32 R12, R34, c[0x0][0x1e8], RZ ;  /* 0x00007a00220c7a25 */ /* 0x000fc600078e00ff */
[----:B------:R-:W-:Y:S01]  /*92e0*/  LOP3.LUT R22, R3, 0xfffffe00, RZ, 0xc0, !PT ;  /* 0xfffffe0003167812 */ /* 0x000fe200078ec0ff */
[----:B------:R-:W-:Y:S01]  /*92f0*/  WARPSYNC 0xffffffff ;  /* 0xffffffff00007948 */ /* 0x000fe20003800000 */
[----:B------:R-:W-:Y:S02]  /*9300*/  LOP3.LUT R20, R9, 0x1c0, RZ, 0xc0, !PT ;  /* 0x000001c009147812 */ /* 0x000fe400078ec0ff */
[----:B---3--:R-:W-:-:S04]  /*9310*/  SHF.R.S32.HI R26, RZ, 0x1f, R15 ;  /* 0x0000001fff1a7819 */ /* 0x008fc8000001140f */
[----:B------:R-:W-:-:S04]  /*9320*/  LEA.HI R4, R26, R15, RZ, 0x3 ;  /* 0x0000000f1a047211 */ /* 0x000fc800078f18ff */
[----:B------:R-:W-:-:S05]  /*9330*/  LOP3.LUT R2, R4, 0xfffffff8, RZ, 0xc0, !PT ;  /* 0xfffffff804027812 */ /* 0x000fca00078ec0ff */
[----:B------:R-:W-:-:S04]  /*9340*/  IMAD.IADD R0, R15, 0x1, -R2 ;  /* 0x000000010f007824 */ /* 0x000fc800078e0a02 */
[----:B------:R-:W-:Y:S01]  /*9350*/  IMAD.SHL.U32 R30, R0, 0x8, RZ ;  /* 0x00000008001e7824 */ /* 0x000fe200078e00ff */
[----:B----4-:R2:W-:Y:S04]  /*9360*/  STL [R1+0xbc], R31 ;  /* 0x0000bc1f01007387 */ /* 0x0105e80000100800 */
[----:B------:R2:W-:Y:S01]  /*9370*/  STL [R1+0x8c], R30 ;  /* 0x00008c1e01007387 */ /* 0x0005e20000100800 */
[----:B------:R-:W-:Y:S01]  /*9380*/  ISETP.GE.AND P6, PT, R30, c[0x0][0x1d4], PT ;  /* 0x000075001e007a0c */ /* 0x000fe20003fc6270 */
[----:B------:R-:W-:Y:S01]  /*9390*/  IMAD R2, R28, c[0x0][0x1e8], RZ ;  /* 0x00007a001c027a24 */ /* 0x000fe200078e02ff */
[----:B------:R-:W-:Y:S01]  /*93a0*/  IADD3 R137, R30, 0x40, RZ ;  /* 0x000000401e897810 */ /* 0x000fe20007ffe0ff */
[----:B------:R-:W-:-:S04]  /*93b0*/  IMAD.WIDE.U32 R28, R34, c[0x0][0x210], RZ ;  /* 0x00008400221c7a25 */ /* 0x000fc800078e00ff */
[C---:B------:R-:W-:Y:S01]  /*93c0*/  IMAD R3, R34.reuse, c[0x0][0x1ec], R2 ;  /* 0x00007b0022037a24 */ /* 0x040fe200078e0202 */
[----:B------:R-:W-:Y:S01]  /*93d0*/  ISETP.GE.AND P5, PT, R137, c[0x0][0x1d4], PT ;  /* 0x0000750089007a0c */ /* 0x000fe20003fa6270 */
[----:B------:R-:W-:Y:S02]  /*93e0*/  IMAD R2, R34, c[0x0][0x214], R5 ;  /* 0x0000850022027a24 */ /* 0x000fe400078e0205 */
[----:B------:R-:W-:Y:S01]  /*93f0*/  IMAD.IADD R11, R13, 0x1, R3 ;  /* 0x000000010d0b7824 */ /* 0x000fe200078e0203 */
[----:B------:R-:W-:Y:S01]  /*9400*/  SEL R5, R10, 0xffffffe0, !P0 ;  /* 0xffffffe00a057807 */ /* 0x000fe20004000000 */
[----:B------:R-:W-:Y:S01]  /*9410*/  IMAD.IADD R3, R29, 0x1, R2 ;  /* 0x000000011d037824 */ /* 0x000fe200078e0202 */
[----:B------:R-:W-:Y:S02]  /*9420*/  @P6 LOP3.LUT R161, R161, 0x1, RZ, 0xfc, !PT ;  /* 0x00000001a1a16812 */ /* 0x000fe400078efcff */
[----:B------:R-:W-:Y:S02]  /*9430*/  SEL R2, RZ, 0x10, P5 ;  /* 0x00000010ff027807 */ /* 0x000fe40002800000 */
[----:B------:R-:W3:Y:S01]  /*9440*/  LDL R28, [R1+0x88] ;  /* 0x00008800011c7983 */ /* 0x000ee20000100800 */
[----:B------:R-:W-:Y:S01]  /*9450*/  SHF.R.S32.HI R14, RZ, 0x3, R4 ;  /* 0x00000003ff0e7819 */ /* 0x000fe20000011404 */
[----:B------:R-:W-:-:S04]  /*9460*/  IMAD.MOV.U32 R10, RZ, RZ, RZ ;  /* 0x000000ffff0a7224 */ /* 0x000fc800078e00ff */
[----:B------:R-:W-:Y:S02]  /*9470*/  IMAD R29, R0, 0x10, R14 ;  /* 0x00000010001d7824 */ /* 0x000fe400078e020e */
[----:B------:R-:W-:Y:S01]  /*9480*/  IMAD.MOV.U32 R0, RZ, RZ, c[0x0][0x2b8] ;  /* 0x0000ae00ff007624 */ /* 0x000fe200078e00ff */
[----:B------:R-:W-:Y:S04]  /*9490*/  BAR.SYNC.DEFER_BLOCKING 0x0 ;  /* 0x0000000000007b1d */ /* 0x000fe80000010000 */
[----:B------:R-:W-:Y:S02]  /*94a0*/  ISETP.NE.AND P1, PT, R0, 0x1, PT ;  /* 0x000000010000780c */ /* 0x000fe40003f25270 */
[----:B------:R-:W-:Y:S01]  /*94b0*/  LEA.HI R15, R26, R15, RZ, 0x6 ;  /* 0x0000000f1a0f7211 */ /* 0x000fe200078f30ff */
[----:B------:R-:W-:Y:S01]  /*94c0*/  STL [R1+0xb4], R29 ;  /* 0x0000b41d01007387 */ /* 0x000fe20000100800 */
[----:B---3--:R-:W-:-:S05]  /*94d0*/  IMAD R2, R28, 0x40, R29 ;  /* 0x000000401c027824 */ /* 0x008fca00078e021d */
[----:B------:R-:W-:-:S04]  /*94e0*/  IADD3 R2, R2, -0x40, RZ ;  /* 0xffffffc002027810 */ /* 0x000fc80007ffe0ff */
        /* <DEDUP_REMOVED lines=8> */
[----:B--2---:R-:W-:-:S04]  /*9570*/  @!P0 LEA R8, P1, R3, c[0x0][0x2a0], 0x2 ;  /* 0x0000a80003088a11 */ /* 0x004fc800078210ff */
[----:B------:R-:W-:-:S05]  /*9580*/  @!P0 LEA.HI.X R9, R3, c[0x0][0x2a4], R4, 0x2, P1 ;  /* 0x0000a90003098a11 */ /* 0x000fca00008f1404 */
[----:B------:R-:W2:Y:S01]  /*9590*/  @!P0 LDG.E R10, [R8.64] ;  /* 0x00000006080a8981 */ /* 0x000ea2000c1e1900 */
[----:B------:R-:W-:Y:S01]  /*95a0*/  IMAD.MOV R0, RZ, RZ, -R0 ;  /* 0x000000ffff007224 */ /* 0x000fe200078e0a00 */
[----:B------:R-:W-:Y:S01]  /*95b0*/  LEA R162, R28, 0xffffffc0, 0x6 ;  /* 0xffffffc01ca27811 */ /* 0x000fe200078e30ff */
[----:B------:R-:W-:Y:S01]  /*95c0*/  IMAD.SHL.U32 R15, R15, 0x8, RZ ;  /* 0x000000080f0f7824 */ /* 0x000fe200078e00ff */
[----:B------:R-:W-:Y:S01]  /*95d0*/  BSSY B2, `(.L_x_1920) ;  /* 0x0000051000027945 */ /* 0x000fe20003800000 */
[----:B------:R-:W-:Y:S01]  /*95e0*/  IMAD R19, R0, c[0x0][0x2b8], R2 ;  /* 0x0000ae0000137a24 */ /* 0x000fe200078e0202 */
[----:B------:R-:W-:Y:S02]  /*95f0*/  IADD3 R124, -R14, R18, -R162 ;  /* 0x000000120e7c7210 */ /* 0x000fe40007ffe9a2 */
[----:B------:R-:W-:Y:S01]  /*9600*/  IADD3 R98, R16, 0x18, RZ ;  /* 0x0000001810627810 */ /* 0x000fe20007ffe0ff */
[----:B------:R-:W-:Y:S01]  /*9610*/  IMAD.WIDE.U32 R2, R19, c[0x0][0x1e0], RZ ;  /* 0x0000780013027a25 */ /* 0x000fe200078e00ff */
[----:B------:R-:W-:Y:S01]  /*9620*/  SHF.R.S32.HI R138, RZ, 0x1f, R19 ;  /* 0x0000001fff8a7819 */ /* 0x000fe20000011413 */
[----:B------:R-:W-:Y:S01]  /*9630*/  STL [R1+0x74], R19 ;  /* 0x0000741301007387 */ /* 0x000fe20000100800 */
[----:B------:R-:W-:-:S02]  /*9640*/  ISETP.GE.AND P3, PT, R124, 0x1, PT ;  /* 0x000000017c00780c */ /* 0x000fc40003f66270 */
[----:B------:R-:W-:Y:S01]  /*9650*/  ISETP.GE.AND P2, PT, R124, 0x11, PT ;  /* 0x000000117c00780c */ /* 0x000fe20003f46270 */
[----:B------:R-:W-:Y:S01]  /*9660*/  IMAD R0, R138, c[0x0][0x1e0], RZ ;  /* 0x000078008a007a24 */ /* 0x000fe200078e02ff */
[----:B------:R-:W-:Y:S02]  /*9670*/  ISETP.GE.AND P1, PT, R124, 0x21, PT ;  /* 0x000000217c00780c */ /* 0x000fe40003f26270 */
[----:B------:R-:W-:Y:S01]  /*9680*/  MOV R140, 0x9ae0 ;  /* 0x00009ae0008c7802 */ /* 0x000fe20000000f00 */
[----:B------:R-:W-:-:S04]  /*9690*/  IMAD R0, R19, c[0x0][0x1e4], R0 ;  /* 0x0000790013007a24 */ /* 0x000fc800078e0200 */
[----:B------:R-:W-:Y:S01]  /*96a0*/  IMAD.IADD R3, R3, 0x1, R0 ;  /* 0x0000000103037824 */ /* 0x000fe200078e0200 */
[----:B--2---:R-:W-:-:S03]  /*96b0*/  SHF.R.S32.HI R139, RZ, 0x1f, R10 ;  /* 0x0000001fff8b7819 */ /* 0x004fc6000001140a */
[----:B------:R-:W-:Y:S01]  /*96c0*/  IMAD.WIDE.U32 R2, R10, c[0x0][0x1f0], R2 ;  /* 0x00007c000a027a25 */ /* 0x000fe200078e0002 */
[----:B------:R-:W-:Y:S03]  /*96d0*/  STL [R1+0x70], R10 ;  /* 0x0000700a01007387 */ /* 0x000fe60000100800 */
        /* <DEDUP_REMOVED lines=16> */
[----:B------:R-:W-:-:S02]  /*97e0*/  SHF.R.S32.HI R4, RZ, 0x1f, R137 ;  /* 0x0000001fff047819 */ /* 0x000fc40000011489 */
[----:B------:R-:W-:Y:S01]  /*97f0*/  LOP3.LUT R248, R14, 0xfffffe00, R15, 0xf8, !PT ;  /* 0xfffffe000ef87812 */ /* 0x000fe200078ef80f */
[----:B------:R-:W-:Y:S01]  /*9800*/  SHFL.IDX PT, R8, R2, 0x2, 0x181f ;  /* 0x00581f0002087f89 */ /* 0x000fe200000e0000 */
[----:B------:R-:W-:-:S03]  /*9810*/  LEA.HI R4, R4, R137, RZ, 0x3 ;  /* 0x0000008904047211 */ /* 0x000fc600078f18ff */
[----:B------:R-:W3:Y:S01]  /*9820*/  SHFL.IDX PT, R9, R0, 0x2, 0x181f ;  /* 0x00581f0000097f89 */ /* 0x000ee200000e0000 */
[----:B------:R-:W-:Y:S01]  /*9830*/  LOP3.LUT R28, R4, 0xfffffff8, RZ, 0xc0, !PT ;  /* 0xfffffff8041c7812 */ /* 0x000fe200078ec0ff */
[----:B------:R-:W-:Y:S02]  /*9840*/  @P3 IMAD.SHL.U32 R4, R248, 0x2, RZ ;  /* 0x00000002f8043824 */ /* 0x000fe400078e00ff */
[----:B------:R-:W-:Y:S04]  /*9850*/  SHFL.IDX PT, R2, R2, 0x3, 0x181f ;  /* 0x00781f0002027f89 */ /* 0x000fe800000e0000 */
[----:B------:R4:W5:Y:S01]  /*9860*/  SHFL.IDX PT, R3, R0, 0x3, 0x181f ;  /* 0x00781f0000037f89 */ /* 0x00096200000e0000 */
[----:B-1----:R-:W-:-:S03]  /*9870*/  @P3 IMAD.WIDE R18, R30, 0x2, R12 ;  /* 0x000000021e123825 */ /* 0x002fc600078e020c */
[----:B------:R1:W-:Y:S01]  /*9880*/  STL [R1+0xb8], R28 ;  /* 0x0000b81c01007387 */ /* 0x0003e20000100800 */
[----:B------:R-:W-:-:S03]  /*9890*/  @P3 IMAD.WIDE R14, R28, 0x2, R12 ;  /* 0x000000021c0e3825 */ /* 0x000fc600078e020c */
[----:B------:R1:W-:Y:S01]  /*98a0*/  @P3 LDGSTS.E.BYPASS.LTC128B.128 [R4+0x4100], [R18.64], !P6 ;  /* 0x0410000012043fae */ /* 0x0003e2000f101d46 */
[----:B--2---:R-:W-:-:S03]  /*98b0*/  @P2 IMAD.WIDE R12, R30, 0x2, R10 ;  /* 0x000000021e0c2825 */ /* 0x004fc600078e020a */
[----:B------:R1:W-:Y:S01]  /*98c0*/  @P3 LDGSTS.E.BYPASS.LTC128B.128 [R4+0x6100], [R14.64], !P5 ;  /* 0x061000000e043fae */ /* 0x0003e2000e901d46 */
[----:B------:R-:W-:-:S04]  /*98d0*/  @P2 IMAD.WIDE R10, R28, 0x2, R10 ;  /* 0x000000021c0a2825 */ /* 0x000fc800078e020a */
[----:B----4-:R-:W-:-:S05]  /*98e0*/  @P2 IMAD.SHL.U32 R0, R248, 0x2, RZ ;  /* 0x00000002f8002824 */ /* 0x010fca00078e00ff */
[----:B------:R3:W-:Y:S04]  /*98f0*/  @P2 LDGSTS.E.BYPASS.LTC128B.128 [R0+0x4900], [R12.64], !P6 ;  /* 0x049000000c002fae */ /* 0x0007e8000f101d46 */
[----:B------:R2:W-:Y:S01]  /*9900*/  @P2 LDGSTS.E.BYPASS.LTC128B.128 [R0+0x6900], [R10.64], !P5 ;  /* 0x069000000a002fae */ /* 0x0005e2000e901d46 */
[----:B-1----:R-:W-:Y:S02]  /*9910*/  @P1 IMAD.SHL.U32 R4, R248, 0x2, RZ ;  /* 0x00000002f8041824 */ /* 0x002fe400078e00ff */
[----:B---3--:R-:W-:-:S04]  /*9920*/  @P1 IMAD.WIDE R12, R30, 0x2, R8 ;  /* 0x000000021e0c1825 */ /* 0x008fc800078e0208 */
[----:B--2---:R-:W-:Y:S01]  /*9930*/  @P1 IMAD.WIDE R10, R28, 0x2, R8 ;  /* 0x000000021c0a1825 */ /* 0x004fe200078e0208 */
[----:B------:R1:W-:Y:S03]  /*9940*/  @P1 LDGSTS.E.BYPASS.LTC128B.128 [R4+0x5100], [R12.64], !P6 ;  /* 0x051000000c041fae */ /* 0x0003e6000f101d46 */
[----:B------:R-:W-:Y:S01]  /*9950*/  @P0 IMAD.SHL.U32 R0, R248, 0x2, RZ ;  /* 0x00000002f8000824 */ /* 0x000fe200078e00ff */
[----:B------:R1:W-:Y:S01]  /*9960*/  @P1 LDGSTS.E.BYPASS.LTC128B.128 [R4+0x7100], [R10.64], !P5 ;  /* 0x071000000a041fae */ /* 0x0003e2000e901d46 */
[----:B-----5:R-:W-:-:S03]  /*9970*/  @P0 IMAD.WIDE R8, R30, 0x2, R2 ;  /* 0x000000021e080825 */ /* 0x020fc600078e0202 */
[----:B------:R-:W2:Y:S01]  /*9980*/  S2R R30, SR_TID.X ;  /* 0x00000000001e7919 */ /* 0x000ea20000002100 */
[----:B------:R-:W-:-:S03]  /*9990*/  @P0 IMAD.WIDE R2, R28, 0x2, R2 ;  /* 0x000000021c020825 */ /* 0x000fc600078e0202 */
[----:B------:R3:W-:Y:S01]  /*99a0*/  @P0 LDGSTS.E.BYPASS.LTC128B.128 [R0+0x5900], [R8.64], !P6 ;  /* 0x0590000008000fae */ /* 0x0007e2000f101d46 */
[----:B------:R-:W-:-:S03]  /*99b0*/  ISETP.GT.AND P6, PT, R29, 0x3f, PT ;  /* 0x0000003f1d00780c */ /* 0x000fc60003fc4270 */
[----:B------:R4:W-:Y:S01]  /*99c0*/  @P0 LDGSTS.E.BYPASS.LTC128B.128 [R0+0x7900], [R2.64], !P5 ;  /* 0x0790000002000fae */ /* 0x0009e2000e901d46 */
[----:B------:R-:W-:-:S03]  /*99d0*/  LOP3.LUT P0, RZ, R21, 0x2, RZ, 0xc0, !PT ;  /* 0x0000000215ff7812 */ /* 0x000fc6000780c0ff */
[----:B------:R-:W0:Y:S01]  /*99e0*/  LDGDEPBAR ;  /* 0x00000000000079af */ /* 0x000e220000000000 */
[----:B-1----:R-:W-:Y:S01]  /*99f0*/  IMAD.SHL.U32 R4, R24, 0x8, RZ ;  /* 0x0000000818047824 */ /* 0x002fe200078e00ff */
[----:B---3--:R-:W-:-:S04]  /*9a00*/  LOP3.LUT R9, R23, R22, RZ, 0xfc, !PT ;  /* 0x0000001617097212 */ /* 0x008fc800078efcff */
[----:B----4-:R-:W-:Y:S01]  /*9a10*/  LOP3.LUT R2, R20, 0x8, R4, 0xf8, !PT ;  /* 0x0000000814027812 */ /* 0x010fe200078ef804 */
[----:B------:R-:W-:Y:S01]  /*9a20*/  IMAD.MOV.U32 R4, RZ, RZ, 0x10 ;  /* 0x00000010ff047424 */ /* 0x000fe200078e00ff */
[----:B------:R-:W-:Y:S02]  /*9a30*/  SHF.R.U32.HI R3, RZ, 0x3, R20 ;  /* 0x00000003ff037819 */ /* 0x000fe40000011614 */
[----:B--2---:R-:W-:Y:S02]  /*9a40*/  LEA.HI R0, R27, R30, RZ, 0x5 ;  /* 0x0000001e1b007211 */ /* 0x004fe400078f28ff */
[----:B------:R-:W-:Y:S02]  /*9a50*/  LOP3.LUT R2, R2, R3, RZ, 0x3c, !PT ;  /* 0x0000000302027212 */ /* 0x000fe400078e3cff */
[----:B------:R-:W-:Y:S01]  /*9a60*/  SEL R4, R4, 0xfffffff0, !P0 ;  /* 0xfffffff004047807 */ /* 0x000fe20004000000 */
[----:B------:R-:W-:Y:S02]  /*9a70*/  IMAD.SHL.U32 R0, R0, 0x20, RZ ;  /* 0x0000002000007824 */ /* 0x000fe400078e00ff */
[----:B------:R-:W-:Y:S01]  /*9a80*/  IMAD R8, R25, 0x200, R2 ;  /* 0x0000020019087824 */ /* 0x000fe200078e0202 */
[----:B------:R-:W-:-:S02]  /*9a90*/  SHF.R.S32.HI R2, RZ, 0x1f, R28 ;  /* 0x0000001fff027819 */ /* 0x000fc4000001141c */
[----:B------:R-:W-:-:S03]  /*9aa0*/  LOP3.LUT R0, R0, 0xfffffc00, RZ, 0xc0, !PT ;  /* 0xfffffc0000007812 */ /* 0x000fc600078ec0ff */
[----:B------:R1:W-:Y:S01]  /*9ab0*/  STL [R1+0xd0], R2 ;  /* 0x0000d00201007387 */ /* 0x0003e20000100800 */
[----:B------:R-:W-:-:S03]  /*9ac0*/  IADD3 R0, R23, R22, R0 ;  /* 0x0000001617007210 */ /* 0x000fc60007ffe000 */
[----:B-1----:R-:W-:Y:S05]  /*9ad0*/  CALL.REL.NOINC `($_ZN7cutlass13device_kernelIN5flash19enable_sm80_to_sm89INS1_16FlashAttnFwdSm80INS1_25CollectiveMainloopFwdSm80ILi4ELi1ELb0EN4cute5tupleIJNS5_1CILi128EEENS7_ILi64EEES8_EEELi128ENS_10bfloat16_tEfNS_4arch4Sm80ELb1ELb0ELb0ELb1ELb1ELb1ELb1ELb0EEENS1_21CollectiveEpilogueFwdINS6_IJS8_S8_S9_EEENS6_IJNS7_ILi1EEESH_SH_EEESB_SD_Li128ELb1ELb1ELb0ELb0EEENS1_19SingleTileSchedulerILb1ELb0ELb1ELi128EEEEEEEEEvNT_6ParamsE$_ZZN5flash25CollectiveMainloopFwdSm80ILi4ELi1ELb0EN4cute5tupleIJNS1_1CILi128EEENS3_ILi64EEES4_EEELi128EN7cutlass10bfloat16_tEfNS7_4arch4Sm80ELb1ELb0ELb0ELb1ELb1ELb1ELb1ELb0EE3mmaINS_16FlashAttnFwdSm80ISB_NS_21CollectiveEpilogueFwdINS2_IJS4_S4_S5_EEENS2_IJNS3_ILi1EEESG_SG_EEES8_SA_Li128ELb1ELb1ELb0ELb0EEENS_19SingleTileSchedulerILb1ELb0ELb1ELi128EEEE13SharedStorageENS1_6TensorINS1_11ArrayEngineIfLm128EEENS1_6LayoutINS2_IJNS2_IJNS3_ILi2EEESR_EEESR_NS3_ILi16EEEEEENS2_IJNS2_IJSG_SR_EEENS3_ILi4EEENS3_ILi8EEEEEEEEEENS_7SoftmaxILi4ELi0EEEEEbRKNSB_6ParamsERT0_RT1_iRKNS_16SeqlenInfoQKNewKILb1ELb1EEENS2_IJiiiiEEERT_ENKUlvE_clEv) ;  /* 0x0001539000007944 */ /* 0x002fea0003c00000 */
[----:B------:R-:W-:Y:S05]  /*9ae0*/  BSYNC B2 ;  /* 0x0000000000027941 */ /* 0x000fea0003800000 */
.L_x_1920:
[----:B------:R-:W2:Y:S01]  /*9af0*/  LDL R11, [R1+0x74] ;  /* 0x00007400010b7983 */ /* 0x000ea20000100800 */
[----:B------:R-:W-:-:S04]  /*9b00*/  DEPBAR.LE SB0, 0x0 ;  /* 0x000080000000791a */ /* 0x000fc80000000000 */
[----:B------:R-:W3:Y:S04]  /*9b10*/  LDL R31, [R1+0x10] ;  /* 0x00001000011f7983 */ /* 0x000ee80000100800 */
[----:B------:R-:W4:Y:S04]  /*9b20*/  LDL R10, [R1+0x70] ;  /* 0x00007000010a7983 */ /* 0x000f280000100800 */
[----:B------:R1:W5:Y:S01]  /*9b30*/  LDL R160, [R1] ;  /* 0x0000000001a07983 */ /* 0x0003620000100800 */
[----:B------:R-:W-:Y:S01]  /*9b40*/  WARPSYNC 0xffffffff ;  /* 0xffffffff00007948 */ /* 0x000fe20003800000 */
[----:B------:R-:W-:-:S02]  /*9b50*/  SHF.L.U32 R232, R8, 0x1, RZ ;  /* 0x0000000108e87819 */ /* 0x000fc400000006ff */
[----:B------:R-:W-:Y:S01]  /*9b60*/  BAR.SYNC.DEFER_BLOCKING 0x0 ;  /* 0x0000000000007b1d */ /* 0x000fe20000010000 */
[----:B------:R-:W-:Y:S02]  /*9b70*/  SHF.L.U32 R240, R0, 0x1, RZ ;  /* 0x0000000100f07819 */ /* 0x000fe400000006ff */
[----:B------:R-:W-:-:S03]  /*9b80*/  IMAD R0, R4, 0x2, R232 ;  /* 0x0000000204007824 */ /* 0x000fc600078e02e8 */
[----:B------:R-:W1:Y:S04]  /*9b90*/  S2R R30, SR_CTAID.Y ;  /* 0x00000000001e7919 */ /* 0x000e680000002600 */
[----:B------:R-:W2:Y:S04]  /*9ba0*/  LDSM.16.M88.4 R60, [R0+0x4100] ;  /* 0x00410000003c783b */ /* 0x000ea80000000200 */
[----:B------:R-:W2:Y:S04]  /*9bb0*/  LDSM.16.M88.4 R72, [R0+0x4900] ;  /* 0x004900000048783b */ /* 0x000ea80000000200 */
[----:B------:R-:W2:Y:S04]  /*9bc0*/  LDSM.16.M88.4 R68, [R0+0x5100] ;  /* 0x005100000044783b */ /* 0x000ea80000000200 */
[----:B------:R1:W2:Y:S04]  /*9bd0*/  LDSM.16.M88.4 R64, [R0+0x5900] ;  /* 0x005900000040783b */ /* 0x0002a80000000200 */
[----:B-1----:R1:W1:Y:S04]  /*9be0*/  LDSM.16.M88.4 R16, [R240+0x8100] ;  /* 0x00810000f010783b */ /* 0x0022680000000200 */
[----:B------:R1:W1:Y:S04]  /*9bf0*/  LDSM.16.M88.4 R12, [R240+0xa100] ;  /* 0x00a10000f00c783b */ /* 0x0002680000000200 */
[----:B------:R1:W1:Y:S04]  /*9c00*/  LDSM.16.M88.4 R32, [R232+0x4100] ;  /* 0x00410000e820783b */ /* 0x0002680000000200 */
[----:B------:R1:W1:Y:S04]  /*9c10*/  LDSM.16.M88.4 R36, [R232+0x4900] ;  /* 0x00490000e824783b */ /* 0x0002680000000200 */
[----:B------:R1:W1:Y:S01]  /*9c20*/  LDSM.16.M88.4 R40, [R232+0x5100] ;  /* 0x00510000e828783b */ /* 0x0002620000000200 */
[----:B------:R-:W-:-:S03]  /*9c30*/  IMAD R0, R138, c[0x0][0x208], RZ ;  /* 0x000082008a007a24 */ /* 0x000fc600078e02ff */
[----:B------:R1:W1:Y:S01]  /*9c40*/  LDSM.16.M88.4 R44, [R232+0x5900] ;  /* 0x00590000e82c783b */ /* 0x0002620000000200 */
[----:B------:R-:W-:Y:S01]  /*9c50*/  IMAD.WIDE.U32 R28, R30, c[0x0][0x210], RZ ;  /* 0x000084001e1c7a25 */ /* 0x000fe200078e00ff */
[----:B------:R-:W-:-:S05]  /*9c60*/  LEA R242, R7, R240, 0x1 ;  /* 0x000000f007f27211 */ /* 0x000fca00078e08ff */
[----:B------:R1:W1:Y:S04]  /*9c70*/  LDSM.16.M88.4 R24, [R242+0x8100] ;  /* 0x00810000f218783b */ /* 0x0002680000000200 */
[----:B------:R1:W1:Y:S01]  /*9c80*/  LDSM.16.M88.4 R20, [R242+0xa100] ;  /* 0x00a10000f214783b */ /* 0x0002620000000200 */
[----:B--2---:R-:W-:-:S04]  /*9c90*/  IMAD.WIDE.U32 R2, R11, c[0x0][0x208], RZ ;  /* 0x000082000b027a25 */ /* 0x004fc800078e00ff */
[----:B------:R-:W-:Y:S02]  /*9ca0*/  IMAD R0, R11, c[0x0][0x20c], R0 ;  /* 0x000083000b007a24 */ /* 0x000fe400078e0200 */
[----:B------:R-:W2:Y:S04]  /*9cb0*/  S2R R11, SR_CTAID.Y ;  /* 0x00000000000b7919 */ /* 0x000ea80000002600 */
[----:B---3--:R3:W-:Y:S01]  /*9cc0*/  STL [R1+0xac], R31 ;  /* 0x0000ac1f01007387 */ /* 0x0087e20000100800 */
[----:B------:R-:W-:Y:S02]  /*9cd0*/  IMAD.IADD R3, R3, 0x1, R0 ;  /* 0x0000000103037824 */ /* 0x000fe400078e0200 */
[----:B------:R-:W-:Y:S02]  /*9ce0*/  IMAD R0, R139, c[0x0][0x218], RZ ;  /* 0x000086008b007a24 */ /* 0x000fe400078e02ff */
[----:B----4-:R-:W-:Y:S01]  /*9cf0*/  IMAD.WIDE.U32 R2, R10, c[0x0][0x218], R2 ;  /* 0x000086000a027a25 */ /* 0x010fe200078e0002 */
[----:B--2---:R-:W-:-:S05]  /*9d00*/  SHF.R.S32.HI R11, RZ, 0x1f, R11 ;  /* 0x0000001fff0b7819 */ /* 0x004fca000001140b */
[----:B------:R-:W-:-:S04]  /*9d10*/  IMAD R11, R11, c[0x0][0x210], RZ ;  /* 0x000084000b0b7a24 */ /* 0x000fc800078e02ff */
[----:B------:R-:W-:Y:S01]  /*9d20*/  IMAD R11, R30, c[0x0][0x214], R11 ;  /* 0x000085001e0b7a24 */ /* 0x000fe200078e020b */
[----:B------:R-:W-:Y:S01]  /*9d30*/  IADD3 R2, P1, R28, R2, RZ ;  /* 0x000000021c027210 */ /* 0x000fe20007f3e0ff */
[----:B------:R-:W-:-:S03]  /*9d40*/  IMAD R10, R10, c[0x0][0x21c], R0 ;  /* 0x000087000a0a7a24 */ /* 0x000fc600078e0200 */
[----:B------:R-:W-:Y:S02]  /*9d50*/  IADD3 R11, R29, R11, RZ ;  /* 0x0000000b1d0b7210 */ /* 0x000fe40007ffe0ff */
[----:B------:R-:W-:Y:S02]  /*9d60*/  IADD3 R0, R232, 0x4100, RZ ;  /* 0x00004100e8007810 */ /* 0x000fe40007ffe0ff */
[----:B------:R-:W-:Y:S02]  /*9d70*/  LEA R8, P0, R2, c[0x0][0x1f8], 0x1 ;  /* 0x00007e0002087a11 */ /* 0x000fe400078008ff */
[----:B------:R-:W-:Y:S02]  /*9d80*/  IADD3.X R3, R11, R3, R10, P1, !PT ;  /* 0x000000030b037210 */ /* 0x000fe40000ffe40a */
[----:B------:R-:W-:Y:S02]  /*9d90*/  LEA R239, R4, R0, 0x1 ;  /* 0x0000000004ef7211 */ /* 0x000fe400078e08ff */
[----:B------:R-:W-:Y:S01]  /*9da0*/  LEA.HI.X R0, R2, c[0x0][0x1fc], R3, 0x1, P0 ;  /* 0x00007f0002007a11 */ /* 0x000fe200000f0c03 */
[----:B------:R-:W-:Y:S05]  /*9db0*/  BRA.DIV ~URZ, `(.L_x_1921) ;  /* 0x000112127f007947 */ /* 0x000fea000b800000 */
[----:B-1-3--:R1:W2:Y:S02]  /*9dc0*/  SHFL.IDX PT, R28, R0, RZ, 0x181f ;  /* 0x00181fff001c7589 */ /* 0x00a2a400000e0000 */
.L_x_2007:
[----:B------:R-:W3:Y:S04]  /*9dd0*/  LDL R163, [R1+0x8c] ;  /* 0x00008c0001a37983 */ /* 0x000ee80000100800 */
[----:B------:R-:W4:Y:S04]  /*9de0*/  LDL R2, [R1+0xb8] ;  /* 0x0000b80001027983 */ /* 0x000f280000100800 */
[----:B------:R-:W1:Y:S04]  /*9df0*/  SHFL.IDX PT, R4, R8, RZ, 0x181f ;  /* 0x00181fff08047589 */ /* 0x000e6800000e0000 */
[----:B--2---:R-:W2:Y:S01]  /*9e00*/  LDL R167, [R1+0x88] ;  /* 0x0000880001a77983 */ /* 0x004ea20000100800 */
[----:B------:R-:W-:-:S03]  /*9e10*/  ISETP.GE.AND P0, PT, R137, c[0x0][0x1d4], PT ;  /* 0x0000750089007a0c */ /* 0x000fc60003f06270 */
[----:B------:R-:W1:Y:S01]  /*9e20*/  SHFL.IDX PT, R29, R8, 0x1, 0x181f ;  /* 0x00381f00081d7f89 */ /* 0x000e6200000e0000 */
[----:B------:R-:W-:Y:S01]  /*9e30*/  HMMA.16816.F32.BF16 R52, R12, R32, RZ ;  /* 0x000000200c34723c */ /* 0x000fe200000418ff */
[----:B------:R-:W-:Y:S01]  /*9e40*/  IMAD.SHL.U32 R248, R248, 0x2, RZ ;  /* 0x00000002f8f87824 */ /* 0x000fe200078e00ff */
[----:B------:R-:W-:-:S06]  /*9e50*/  ISETP.LT.OR P3, PT, R124, 0x1, P0 ;  /* 0x000000017c00780c */ /* 0x000fcc0000761670 */
[C---:B------:R-:W-:Y:S08]  /*9e60*/  HMMA.16816.F32.BF16 R88, R12.reuse, R34, RZ ;  /* 0x000000220c58723c */ /* 0x040ff000000418ff */
[C---:B------:R-:W-:Y:S08]  /*9e70*/  HMMA.16816.F32.BF16 R112, R12.reuse, R36, RZ ;  /* 0x000000240c70723c */ /* 0x040ff000000418ff */
[C---:B------:R-:W-:Y:S08]  /*9e80*/  HMMA.16816.F32.BF16 R108, R12.reuse, R38, RZ ;  /* 0x000000260c6c723c */ /* 0x040ff000000418ff */
[C---:B------:R-:W-:Y:S08]  /*9e90*/  HMMA.16816.F32.BF16 R104, R12.reuse, R40, RZ ;  /* 0x000000280c68723c */ /* 0x040ff000000418ff */
[C---:B------:R-:W-:Y:S08]  /*9ea0*/  HMMA.16816.F32.BF16 R100, R12.reuse, R42, RZ ;  /* 0x0000002a0c64723c */ /* 0x040ff000000418ff */
[C---:B------:R-:W-:Y:S08]  /*9eb0*/  HMMA.16816.F32.BF16 R96, R12.reuse, R44, RZ ;  /* 0x0000002c0c60723c */ /* 0x040ff000000418ff */
[----:B------:R-:W-:Y:S01]  /*9ec0*/  HMMA.16816.F32.BF16 R92, R12, R46, RZ ;  /* 0x0000002e0c5c723c */ /* 0x000fe200000418ff */
[----:B------:R-:W1:Y:S04]  /*9ed0*/  SHFL.IDX PT, R12, R0, 0x1, 0x181f ;  /* 0x00381f00000c7f89 */ /* 0x000e6800000e0000 */
[----:B------:R-:W-:Y:S04]  /*9ee0*/  SHFL.IDX PT, R13, R0, 0x2, 0x181f ;  /* 0x00581f00000d7f89 */ /* 0x000fe800000e0000 */
[----:B-1----:R-:W-:Y:S01]  /*9ef0*/  SHFL.IDX PT, R0, R0, 0x3, 0x181f ;  /* 0x00781f0000007f89 */ /* 0x002fe200000e0000 */
[----:B------:R-:W-:-:S02]  /*9f00*/  IMAD R241, R6, 0x2, R240 ;  /* 0x0000000206f17824 */ /* 0x000fc400078e02f0 */
[----:B------:R-:W-:Y:S01]  /*9f10*/  IMAD R238, R5, 0x2, R232 ;  /* 0x0000000205ee7824 */ /* 0x000fe200078e02e8 */
        /* <DEDUP_REMOVED lines=9> */
[C---:B------:R-:W-:Y:S08]  /*9fb0*/  HMMA.16816.F32.BF16 R140, R20.reuse, R68, R104 ;  /* 0x00000044148c723c */ /* 0x040ff00000041868 */
[C---:B------:R-:W-:Y:S08]  /*9fc0*/  HMMA.16816.F32.BF16 R136, R20.reuse, R70, R100 ;  /* 0x000000461488723c */ /* 0x040ff00000041864 */
[C---:B------:R-:W-:Y:S08]  /*9fd0*/  HMMA.16816.F32.BF16 R132, R20.reuse, R64, R96 ;  /* 0x000000401484723c */ /* 0x040ff00000041860 */
[----:B------:R-:W-:Y:S01]  /*9fe0*/  HMMA.16816.F32.BF16 R128, R20, R66, R92 ;  /* 0x000000421480723c */ /* 0x000fe2000004185c */
[----:B------:R-:W-:Y:S01]  /*9ff0*/  IMAD R243, R6, 0x2, R242 ;  /* 0x0000000206f37824 */ /* 0x000fe200078e02f2 */
[C---:B---3--:R-:W-:Y:S01]  /*a000*/  ISETP.GE.AND P1, PT, R163.reuse, c[0x0][0x1d4], PT ;  /* 0x00007500a3007a0c */ /* 0x048fe20003f26270 */
[----:B------:R-:W-:-:S03]  /*a010*/  IMAD.WIDE R30, R163, 0x2, RZ ;  /* 0x00000002a31e7825 */ /* 0x000fc600078e02ff */
[----:B------:R-:W-:Y:S02]  /*a020*/  ISETP.LT.OR P4, PT, R124, 0x1, P1 ;  /* 0x000000017c00780c */ /* 0x000fe40000f81670 */
[----:B------:R-:W-:Y:S01]  /*a030*/  IADD3 R10, P2, R4, R30, RZ ;  /* 0x0000001e040a7210 */ /* 0x000fe20007f5e0ff */
[----:B----4-:R-:W-:-:S04]  /*a040*/  IMAD.WIDE R2, R2, 0x2, RZ ;  /* 0x0000000202027825 */ /* 0x010fc800078e02ff */
[----:B------:R-:W-:-:S06]  /*a050*/  IMAD.X R11, R31, 0x1, R28, P2 ;  /* 0x000000011f0b7824 */ /* 0x000fcc00010e061c */
[----:B------:R1:W-:Y:S01]  /*a060*/  LDGSTS.E.BYPASS.LTC128B.128 [R248+0x100], [R10.64], !P4 ;  /* 0x001000000af87fae */ /* 0x0003e2000e101d46 */
[----:B------:R-:W-:Y:S02]  /*a070*/  ISETP.LT.OR P4, PT, R124, 0x11, P0 ;  /* 0x000000117c00780c */ /* 0x000fe40000781670 */
[----:B-1----:R-:W-:-:S05]  /*a080*/  IADD3 R10, P2, R4, R2, RZ ;  /* 0x00000002040a7210 */ /* 0x002fca0007f5e0ff */
[----:B------:R-:W-:Y:S01]  /*a090*/  IMAD.X R11, R3, 0x1, R28, P2 ;  /* 0x00000001030b7824 */ /* 0x000fe200010e061c */
[----:B------:R-:W1:Y:S04]  /*a0a0*/  SHFL.IDX PT, R4, R8, 0x2, 0x181f ;  /* 0x00581f0008047f89 */ /* 0x000e6800000e0000 */
[----:B------:R3:W-:Y:S01]  /*a0b0*/  LDGSTS.E.BYPASS.LTC128B.128 [R248+0x2100], [R10.64], !P3 ;  /* 0x021000000af87fae */ /* 0x0007e2000d901d46 */
[----:B------:R-:W-:-:S03]  /*a0c0*/  ISETP.LT.OR P3, PT, R124, 0x11, P1 ;  /* 0x000000117c00780c */ /* 0x000fc60000f61670 */
[----:B------:R-:W4:Y:S01]  /*a0d0*/  SHFL.IDX PT, R8, R8, 0x3, 0x181f ;  /* 0x00781f0008087f89 */ /* 0x000f2200000e0000 */
[----:B---3--:R-:W-:-:S05]  /*a0e0*/  IADD3 R10, P2, R30, R29, RZ ;  /* 0x0000001d1e0a7210 */ /* 0x008fca0007f5e0ff */
[----:B------:R-:W-:-:S05]  /*a0f0*/  IMAD.X R11, R31, 0x1, R12, P2 ;  /* 0x000000011f0b7824 */ /* 0x000fca00010e060c */
[----:B------:R3:W-:Y:S01]  /*a100*/  LDGSTS.E.BYPASS.LTC128B.128 [R248+0x900], [R10.64], !P3 ;  /* 0x009000000af87fae */ /* 0x0007e2000d901d46 */
[----:B------:R-:W-:Y:S02]  /*a110*/  ISETP.LT.OR P3, PT, R124, 0x21, P1 ;  /* 0x000000217c00780c */ /* 0x000fe40000f61670 */
[----:B---3--:R-:W-:-:S05]  /*a120*/  IADD3 R10, P2, R2, R29, RZ ;  /* 0x0000001d020a7210 */ /* 0x008fca0007f5e0ff */
[----:B------:R-:W-:-:S05]  /*a130*/  IMAD.X R11, R3, 0x1, R12, P2 ;  /* 0x00000001030b7824 */ /* 0x000fca00010e060c */
[----:B------:R1:W-:Y:S01]  /*a140*/  LDGSTS.E.BYPASS.LTC128B.128 [R248+0x2900], [R10.64], !P4 ;  /* 0x029000000af87fae */ /* 0x0003e2000e101d46 */
[----:B------:R-:W-:Y:S02]  /*a150*/  ISETP.LT.OR P4, PT, R124, 0x21, P0 ;  /* 0x000000217c00780c */ /* 0x000fe40000781670 */
[----:B-1----:R-:W-:-:S05]  /*a160*/  IADD3 R10, P2, R30, R4, RZ ;  /* 0x000000041e0a7210 */ /* 0x002fca0007f5e0ff */
[----:B------:R-:W-:Y:S01]  /*a170*/  IMAD.X R11, R31, 0x1, R13, P2 ;  /* 0x000000011f0b7824 */ /* 0x000fe200010e060d */
[----:B------:R-:W-:-:S04]  /*a180*/  IADD3 R12, P2, R2, R4, RZ ;  /* 0x00000004020c7210 */ /* 0x000fc80007f5e0ff */
[----:B------:R1:W-:Y:S01]  /*a190*/  LDGSTS.E.BYPASS.LTC128B.128 [R248+0x1100], [R10.64], !P3 ;  /* 0x011000000af87fae */ /* 0x0003e2000d901d46 */
[C---:B------:R-:W-:Y:S01]  /*a1a0*/  ISETP.LT.OR P3, PT, R124.reuse, 0x31, P1 ;  /* 0x000000317c00780c */ /* 0x040fe20000f61670 */
[C---:B------:R-:W-:Y:S01]  /*a1b0*/  IMAD.X R13, R3.reuse, 0x1, R13, P2 ;  /* 0x00000001030d7824 */ /* 0x040fe200010e060d */
[----:B------:R-:W-:Y:S02]  /*a1c0*/  ISETP.LT.OR P2, PT, R124, 0x31, P0 ;  /* 0x000000317c00780c */ /* 0x000fe40000741670 */
[-C--:B----4-:R-:W-:Y:S02]  /*a1d0*/  IADD3 R2, P0, R2, R8.reuse, RZ ;  /* 0x0000000802027210 */ /* 0x090fe40007f1e0ff */
[----:B------:R3:W-:Y:S03]  /*a1e0*/  LDGSTS.E.BYPASS.LTC128B.128 [R248+0x3100], [R12.64], !P4 ;  /* 0x031000000cf87fae */ /* 0x0007e6000e101d46 */
[----:B------:R-:W-:Y:S01]  /*a1f0*/  IMAD.X R3, R3, 0x1, R0, P0 ;  /* 0x0000000103037824 */ /* 0x000fe200000e0600 */
[----:B-1----:R-:W-:-:S05]  /*a200*/  IADD3 R10, P1, R30, R8, RZ ;  /* 0x000000081e0a7210 */ /* 0x002fca0007f3e0ff */
[----:B------:R-:W-:-:S05]  /*a210*/  IMAD.X R11, R31, 0x1, R0, P1 ;  /* 0x000000011f0b7824 */ /* 0x000fca00008e0600 */
[----:B------:R1:W-:Y:S04]  /*a220*/  LDGSTS.E.BYPASS.LTC128B.128 [R248+0x1900], [R10.64], !P3 ;  /* 0x019000000af87fae */ /* 0x0003e8000d901d46 */
[----:B------:R1:W-:Y:S04]  /*a230*/  LDGSTS.E.BYPASS.LTC128B.128 [R248+0x3900], [R2.64], !P2 ;  /* 0x0390000002f87fae */ /* 0x0003e8000d101d46 */
[----:B------:R-:W-:Y:S04]  /*a240*/  LDSM.16.M88.4 R16, [R241+0xa100] ;  /* 0x00a10000f110783b */ /* 0x000fe80000000200 */
[----:B------:R-:W4:Y:S01]  /*a250*/  LDSM.16.M88.4 R56, [R238+0x4100] ;  /* 0x00410000ee38783b */ /* 0x000f220000000200 */
[C---:B------:R-:W-:Y:S03]  /*a260*/  HMMA.16816.F32.BF16 R28, R20.reuse, R62, R88 ;  /* 0x0000003e141c723c */ /* 0x040fe60000041858 */
[----:B------:R-:W-:Y:S04]  /*a270*/  LDSM.16.M88.4 R44, [R238+0x5100] ;  /* 0x00510000ee2c783b */ /* 0x000fe80000000200 */
[----:B------:R-:W-:Y:S01]  /*a280*/  LDSM.16.M88.4 R40, [R238+0x5900] ;  /* 0x00590000ee28783b */ /* 0x000fe20000000200 */
[----:B---3--:R-:W-:Y:S03]  /*a290*/  HMMA.16816.F32.BF16 R12, R20, R60, R52 ;  /* 0x0000003c140c723c */ /* 0x008fe60000041834 */
[----:B------:R-:W3:Y:S01]  /*a2a0*/  LDSM.16.M88.4 R52, [R238+0x4900] ;  /* 0x00490000ee34783b */ /* 0x000ee20000000200 */
[----:B------:R-:W-:-:S02]  /*a2b0*/  IMAD R237, R5, 0x2, R239 ;  /* 0x0000000205ed7824 */ /* 0x000fc400078e02ef */
[----:B------:R-:W-:Y:S01]  /*a2c0*/  IMAD R244, R7, 0x2, R241 ;  /* 0x0000000207f47824 */ /* 0x000fe200078e02f1 */
[----:B------:R-:W0:Y:S01]  /*a2d0*/  LDGDEPBAR ;  /* 0x00000000000079af */ /* 0x000e220000000000 */
[----:B------:R-:W-:Y:S03]  /*a2e0*/  HMMA.16816.F32.BF16 R88, R20, R72, R112 ;  /* 0x000000481458723c */ /* 0x000fe60000041870 */
[----:B------:R-:W1:Y:S05]  /*a2f0*/  LDSM.16.M88.4 R20, [R241+0x8100] ;  /* 0x00810000f114783b */ /* 0x000e6a0000000200 */
[C---:B------:R-:W-:Y:S08]  /*a300*/  HMMA.16816.F32.BF16 R108, R24.reuse, R60, R120 ;  /* 0x0000003c186c723c */ /* 0x040ff00000041878 */
[C---:B------:R-:W-:Y:S08]  /*a310*/  HMMA.16816.F32.BF16 R92, R24.reuse, R62, R116 ;  /* 0x0000003e185c723c */ /* 0x040ff00000041874 */
[C---:B------:R-:W-:Y:S08]  /*a320*/  HMMA.16816.F32.BF16 R124, R24.reuse, R72, R84 ;  /* 0x00000048187c723c */ /* 0x040ff00000041854 */
[C---:B------:R-:W-:Y:S08]  /*a330*/  HMMA.16816.F32.BF16 R120, R24.reuse, R74, R80 ;  /* 0x0000004a1878723c */ /* 0x040ff00000041850 */
[C---:B------:R-:W-:Y:S08]  /*a340*/  HMMA.16816.F32.BF16 R60, R24.reuse, R68, R76 ;  /* 0x00000044183c723c */ /* 0x040ff0000004184c */
[C---:B------:R-:W-:Y:S01]  /*a350*/  HMMA.16816.F32.BF16 R116, R24.reuse, R70, R48 ;  /* 0x000000461874723c */ /* 0x040fe20000041830 */
[----:B------:R-:W-:Y:S07]  /*a360*/  LDSM.16.M88.4 R48, [R237+0x1800] ;  /* 0x00180000ed30783b */ /* 0x000fee0000000200 */
[C---:B------:R-:W-:Y:S01]  /*a370*/  HMMA.16816.F32.BF16 R112, R24.reuse, R64, R36 ;  /* 0x000000401870723c */ /* 0x040fe20000041824 */
[----:B------:R-:W-:Y:S07]  /*a380*/  LDSM.16.M88.4 R36, [R237] ;  /* 0x00000000ed24783b */ /* 0x000fee0000000200 */
[----:B------:R-:W-:Y:S01]  /*a390*/  HMMA.16816.F32.BF16 R104, R24, R66, R32 ;  /* 0x000000421868723c */ /* 0x000fe20000041820 */
[----:B------:R-:W-:Y:S04]  /*a3a0*/  LDSM.16.M88.4 R32, [R237+0x800] ;  /* 0x00080000ed20783b */ /* 0x000fe80000000200 */
[----:B------:R-:W-:Y:S03]  /*a3b0*/  LDSM.16.M88.4 R24, [R243+0x8100] ;  /* 0x00810000f318783b */ /* 0x000fe60000000200 */
[C---:B----4-:R-:W-:Y:S01]  /*a3c0*/  HMMA.16816.F32.BF16 R100, R16.reuse, R56, R12 ;  /* 0x000000381064723c */ /* 0x050fe2000004180c */
[----:B------:R-:W4:Y:S07]  /*a3d0*/  LDSM.16.M88.4 R12, [R243+0xa100] ;  /* 0x00a10000f30c783b */ /* 0x000f2e0000000200 */
[C---:B------:R-:W-:Y:S01]  /*a3e0*/  HMMA.16816.F32.BF16 R96, R16.reuse, R58, R28 ;  /* 0x0000003a1060723c */ /* 0x040fe2000004181c */
[----:B------:R-:W2:Y:S07]  /*a3f0*/  LDSM.16.M88.4 R28, [R237+0x1000] ;  /* 0x00100000ed1c783b */ /* 0x000eae0000000200 */
[C---:B---3--:R-:W-:Y:S08]  /*a400*/  HMMA.16816.F32.BF16 R88, R16.reuse, R52, R88 ;  /* 0x000000341058723c */ /* 0x048ff00000041858 */
[C---:B------:R-:W-:Y:S08]  /*a410*/  HMMA.16816.F32.BF16 R84, R16.reuse, R54, R144 ;  /* 0x000000361054723c */ /* 0x040ff00000041890 */
[C---:B------:R-:W-:Y:S08]  /*a420*/  HMMA.16816.F32.BF16 R80, R16.reuse, R44, R140 ;  /* 0x0000002c1050723c */ /* 0x040ff0000004188c */
[----:B------:R-:W-:Y:S08]  /*a430*/  HMMA.16816.F32.BF16 R76, R16, R46, R136 ;  /* 0x0000002e104c723c */ /* 0x000ff00000041888 */
[C---:B-1----:R-:W-:Y:S08]  /*a440*/  HMMA.16816.F32.BF16 R68, R20.reuse, R52, R124 ;  /* 0x000000341444723c */ /* 0x042ff0000004187c */
[C---:B------:R-:W-:Y:S08]  /*a450*/  HMMA.16816.F32.BF16 R64, R20.reuse, R54, R120 ;  /* 0x000000361440723c */ /* 0x040ff00000041878 */
[----:B------:R-:W-:Y:S08]  /*a460*/  HMMA.16816.F32.BF16 R60, R20, R44, R60 ;  /* 0x0000002c143c723c */ /* 0x000ff0000004183c */
[----:B------:R-:W-:Y:S08]  /*a470*/  HMMA.16816.F32.BF16 R72, R16, R40, R132 ;  /* 0x000000281048723c */ /* 0x000ff00000041884 */
[C---:B------:R-:W-:Y:S08]  /*a480*/  HMMA.16816.F32.BF16 R108, R20.reuse, R56, R108 ;  /* 0x00000038146c723c */ /* 0x040ff0000004186c */
[C---:B------:R-:W-:Y:S01]  /*a490*/  HMMA.16816.F32.BF16 R92, R20.reuse, R58, R92 ;  /* 0x0000003a145c723c */ /* 0x040fe2000004185c */
[----:B------:R-:W-:Y:S07]  /*a4a0*/  LDSM.16.M88.4 R56, [R232+0x6100] ;  /* 0x00610000e838783b */ /* 0x000fee0000000200 */
[C---:B------:R-:W-:Y:S08]  /*a4b0*/  HMMA.16816.F32.BF16 R44, R20.reuse, R46, R116 ;  /* 0x0000002e142c723c */ /* 0x040ff00000041874 */
[----:B------:R-:W-:Y:S08]  /*a4c0*/  HMMA.16816.F32.BF16 R52, R20, R40, R112 ;  /* 0x000000281434723c */ /* 0x000ff00000041870 */
[-C--:B------:R-:W-:Y:S08]  /*a4d0*/  HMMA.16816.F32.BF16 R16, R16, R42.reuse, R128 ;  /* 0x0000002a1010723c */ /* 0x080ff00000041880 */
[----:B------:R-:W-:Y:S01]  /*a4e0*/  HMMA.16816.F32.BF16 R20, R20, R42, R104 ;  /* 0x0000002a1414723c */ /* 0x000fe20000041868 */
[----:B------:R-:W-:Y:S07]  /*a4f0*/  LDSM.16.M88.4 R40, [R232+0x7100] ;  /* 0x00710000e828783b */ /* 0x000fee0000000200 */
[C---:B----4-:R-:W-:Y:S08]  /*a500*/  HMMA.16816.F32.BF16 R128, R12.reuse, R32, R88 ;  /* 0x000000200c80723c */ /* 0x050ff00000041858 */
[C---:B------:R-:W-:Y:S08]  /*a510*/  HMMA.16816.F32.BF16 R112, R12.reuse, R38, R96 ;  /* 0x000000260c70723c */ /* 0x040ff00000041860 */
[C---:B------:R-:W-:Y:S08]  /*a520*/  HMMA.16816.F32.BF16 R88, R12.reuse, R34, R84 ;  /* 0x000000220c58723c */ /* 0x040ff00000041854 */
[----:B------:R-:W-:Y:S01]  /*a530*/  HMMA.16816.F32.BF16 R136, R12, R50, R16 ;  /* 0x000000320c88723c */ /* 0x000fe20000041810 */
[----:B------:R-:W-:Y:S07]  /*a540*/  LDSM.16.M88.4 R16, [R240+0xe100] ;  /* 0x00e10000f010783b */ /* 0x000fee0000000200 */
[C---:B--2---:R-:W-:Y:S01]  /*a550*/  HMMA.16816.F32.BF16 R96, R24.reuse, R30, R44 ;  /* 0x0000001e1860723c */ /* 0x044fe2000004182c */
[----:B------:R-:W1:Y:S07]  /*a560*/  LDSM.16.M88.4 R44, [R232+0x6900] ;  /* 0x00690000e82c783b */ /* 0x000e6e0000000200 */
[----:B------:R-:W-:Y:S01]  /*a570*/  HMMA.16816.F32.BF16 R84, R24, R50, R20 ;  /* 0x000000321854723c */ /* 0x000fe20000041814 */
[----:B------:R-:W2:Y:S07]  /*a580*/  LDSM.16.M88.4 R20, [R240+0xc100] ;  /* 0x00c10000f014783b */ /* 0x000eae0000000200 */
[----:B------:R-:W-:Y:S08]  /*a590*/  HMMA.16816.F32.BF16 R140, R12, R48, R72 ;  /* 0x000000300c8c723c */ /* 0x000ff00000041848 */
[C---:B------:R-:W-:Y:S08]  /*a5a0*/  HMMA.16816.F32.BF16 R132, R24.reuse, R36, R108 ;  /* 0x000000241884723c */ /* 0x040ff0000004186c */
[C---:B------:R-:W-:Y:S08]  /*a5b0*/  HMMA.16816.F32.BF16 R72, R24.reuse, R38, R92 ;  /* 0x000000261848723c */ /* 0x040ff0000004185c */
[C---:B------:R-:W-:Y:S08]  /*a5c0*/  HMMA.16816.F32.BF16 R124, R24.reuse, R32, R68 ;  /* 0x00000020187c723c */ /* 0x040ff00000041844 */
[C---:B------:R-:W-:Y:S01]  /*a5d0*/  HMMA.16816.F32.BF16 R120, R24.reuse, R34, R64 ;  /* 0x000000221878723c */ /* 0x040fe20000041840 */
[----:B------:R-:W-:Y:S07]  /*a5e0*/  LDSM.16.M88.4 R32, [R239+0x2800] ;  /* 0x00280000ef20783b */ /* 0x000fee0000000200 */
[C---:B------:R-:W-:Y:S01]  /*a5f0*/  HMMA.16816.F32.BF16 R116, R24.reuse, R28, R60 ;  /* 0x0000001c1874723c */ /* 0x040fe2000004183c */
[----:B------:R-:W-:Y:S07]  /*a600*/  LDSM.16.M88.4 R60, [R239+0x3800] ;  /* 0x00380000ef3c783b */ /* 0x000fee0000000200 */
[----:B------:R-:W-:Y:S01]  /*a610*/  HMMA.16816.F32.BF16 R104, R24, R48, R52 ;  /* 0x000000301868723c */ /* 0x000fe20000041834 */
[----:B------:R-:W3:Y:S04]  /*a620*/  LDSM.16.M88.4 R24, [R232+0x7900] ;  /* 0x00790000e818783b */ /* 0x000ee80000000200 */
[----:B------:R-:W-:Y:S03]  /*a630*/  LDSM.16.M88.4 R52, [R239+0x3000] ;  /* 0x00300000ef34783b */ /* 0x000fe60000000200 */
[C---:B------:R-:W-:Y:S08]  /*a640*/  HMMA.16816.F32.BF16 R148, R12.reuse, R28, R80 ;  /* 0x0000001c0c94723c */ /* 0x040ff00000041850 */
[C---:B------:R-:W-:Y:S01]  /*a650*/  HMMA.16816.F32.BF16 R144, R12.reuse, R30, R76 ;  /* 0x0000001e0c90723c */ /* 0x040fe2000004184c */
[----:B------:R-:W4:Y:S07]  /*a660*/  LDSM.16.M88.4 R28, [R242+0xc100] ;  /* 0x00c10000f21c783b */ /* 0x000f2e0000000200 */
[----:B------:R-:W-:Y:S01]  /*a670*/  HMMA.16816.F32.BF16 R100, R12, R36, R100 ;  /* 0x000000240c64723c */ /* 0x000fe20000041864 */
[----:B------:R-:W3:Y:S04]  /*a680*/  LDSM.16.M88.4 R12, [R242+0xe100] ;  /* 0x00e10000f20c783b */ /* 0x000ee80000000200 */
[----:B------:R-:W3:Y:S03]  /*a690*/  LDSM.16.M88.4 R36, [R239+0x2000] ;  /* 0x00200000ef24783b */ /* 0x000ee60000000200 */
        /* <DEDUP_REMOVED lines=20> */
[C---:B----4-:R-:W-:Y:S01]  /*a7e0*/  HMMA.16816.F32.BF16 R128, R28.reuse, R32, R48 ;  /* 0x000000201c80723c */ /* 0x050fe20000041830 */
[----:B------:R-:W3:Y:S07]  /*a7f0*/  LDSM.16.M88.4 R48, [R238+0x6900] ;  /* 0x00690000ee30783b */ /* 0x000eee0000000200 */
[----:B------:R-:W-:Y:S01]  /*a800*/  HMMA.16816.F32.BF16 R120, R28, R34, R44 ;  /* 0x000000221c78723c */ /* 0x000fe2000004182c */
[----:B------:R-:W4:Y:S07]  /*a810*/  LDSM.16.M88.4 R44, [R238+0x7100] ;  /* 0x00710000ee2c783b */ /* 0x000f2e0000000200 */
[C---:B------:R-:W-:Y:S08]  /*a820*/  HMMA.16816.F32.BF16 R152, R12.reuse, R32, R68 ;  /* 0x000000200c98723c */ /* 0x040ff00000041844 */
        /* <DEDUP_REMOVED lines=8> */
[----:B------:R-:W-:Y:S08]  /*a8b0*/  HMMA.16816.F32.BF16 R140, R12, R54, R112 ;  /* 0x000000360c8c723c */ /* 0x000ff00000041870 */
[----:B------:R-:W-:Y:S01]  /*a8c0*/  HMMA.16816.F32.BF16 R116, R28, R52, R16 ;  /* 0x000000341c74723c */ /* 0x000fe20000041810 */
[----:B------:R-:W-:Y:S07]  /*a8d0*/  LDSM.16.M88.4 R16, [R243+0xc100] ;  /* 0x00c10000f310783b */ /* 0x000fee0000000200 */
[C---:B------:R-:W-:Y:S08]  /*a8e0*/  HMMA.16816.F32.BF16 R136, R12.reuse, R60, R108 ;  /* 0x0000003c0c88723c */ /* 0x040ff0000004186c */
[----:B------:R-:W-:Y:S01]  /*a8f0*/  HMMA.16816.F32.BF16 R132, R12, R62, R92 ;  /* 0x0000003e0c84723c */ /* 0x000fe2000004185c */
[----:B------:R-:W2:Y:S07]  /*a900*/  LDSM.16.M88.4 R12, [R244+0xe100] ;  /* 0x00e10000f40c783b */ /* 0x000eae0000000200 */
[C---:B------:R-:W-:Y:S01]  /*a910*/  HMMA.16816.F32.BF16 R112, R28.reuse, R54, R96 ;  /* 0x000000361c70723c */ /* 0x040fe20000041860 */
[----:B------:R-:W-:Y:S07]  /*a920*/  LDSM.16.M88.4 R52, [R237+0x2000] ;  /* 0x00200000ed34783b */ /* 0x000fee0000000200 */
[C---:B------:R-:W-:Y:S08]  /*a930*/  HMMA.16816.F32.BF16 R80, R28.reuse, R60, R104 ;  /* 0x0000003c1c50723c */ /* 0x040ff00000041868 */
[----:B------:R-:W-:Y:S01]  /*a940*/  HMMA.16816.F32.BF16 R76, R28, R62, R84 ;  /* 0x0000003e1c4c723c */ /* 0x000fe20000041854 */
[----:B------:R-:W4:Y:S01]  /*a950*/  LDSM.16.M88.4 R28, [R237+0x3800] ;  /* 0x00380000ed1c783b */ /* 0x000f220000000200 */
[----:B------:R-:W-:Y:S01]  /*a960*/  SHF.R.S32.HI R0, RZ, 0x1f, R163 ;  /* 0x0000001fff007819 */ /* 0x000fe200000114a3 */
        /* <DEDUP_REMOVED lines=9> */
[C---:B----4-:R-:W-:Y:S08]  /*aa00*/  HMMA.16816.F32.BF16 R92, R24.reuse, R44, R144 ;  /* 0x0000002c185c723c */ /* 0x050ff00000041890 */
[----:B------:R-:W-:Y:S08]  /*aa10*/  HMMA.16816.F32.BF16 R88, R24, R46, R140 ;  /* 0x0000002e1858723c */ /* 0x000ff0000004188c */
[----:B------:R-:W-:Y:S08]  /*aa20*/  HMMA.16816.F32.BF16 R48, R20, R44, R116 ;  /* 0x0000002c1430723c */ /* 0x000ff00000041874 */
[C---:B------:R-:W-:Y:S08]  /*aa30*/  HMMA.16816.F32.BF16 R84, R24.reuse, R40, R136 ;  /* 0x000000281854723c */ /* 0x040ff00000041888 */
[----:B------:R-:W-:Y:S08]  /*aa40*/  HMMA.16816.F32.BF16 R72, R24, R42, R132 ;  /* 0x0000002a1848723c */ /* 0x000ff00000041884 */
[C---:B------:R-:W-:Y:S08]  /*aa50*/  HMMA.16816.F32.BF16 R44, R20.reuse, R46, R112 ;  /* 0x0000002e142c723c */ /* 0x040ff00000041870 */
[C---:B------:R-:W-:Y:S01]  /*aa60*/  HMMA.16816.F32.BF16 R24, R20.reuse, R40, R80 ;  /* 0x000000281418723c */ /* 0x040fe20000041850 */
[----:B------:R1:W-:Y:S07]  /*aa70*/  STL [R1+0xd4], R0 ;  /* 0x0000d40001007387 */ /* 0x0003ee0000100800 */
[----:B------:R-:W-:Y:S01]  /*aa80*/  HMMA.16816.F32.BF16 R20, R20, R42, R76 ;  /* 0x0000002a1414723c */ /* 0x000fe2000004184c */
[----:B------:R-:W-:Y:S01]  /*aa90*/  ISETP.GE.AND P0, PT, R167, 0x2, PT ;  /* 0x00000002a700780c */ /* 0x000fe20003f06270 */
[----:B------:R-:W-:Y:S01]  /*aaa0*/  BSSY B0, `(.L_x_1922) ;  /* 0x0000079000007945 */ /* 0x000fe20003800000 */
[----:B------:R-:W-:-:S05]  /*aab0*/  IADD3 R249, R248, 0x100, RZ ;  /* 0x00000100f8f97810 */ /* 0x000fca0007ffe0ff */
[C---:B------:R-:W-:Y:S08]  /*aac0*/  HMMA.16816.F32.BF16 R92, R12.reuse, R32, R92 ;  /* 0x000000200c5c723c */ /* 0x040ff0000004185c */
[----:B------:R-:W-:Y:S08]  /*aad0*/  HMMA.16816.F32.BF16 R88, R12, R34, R88 ;  /* 0x000000220c58723c */ /* 0x000ff00000041858 */
[C---:B------:R-:W-:Y:S08]  /*aae0*/  HMMA.16816.F32.BF16 R48, R16.reuse, R32, R48 ;  /* 0x000000201030723c */ /* 0x040ff00000041830 */
[----:B------:R-:W-:Y:S08]  /*aaf0*/  HMMA.16816.F32.BF16 R44, R16, R34, R44 ;  /* 0x00000022102c723c */ /* 0x000ff0000004182c */
[C---:B------:R-:W-:Y:S08]  /*ab00*/  HMMA.16816.F32.BF16 R84, R12.reuse, R28, R84 ;  /* 0x0000001c0c54723c */ /* 0x040ff00000041854 */
[----:B------:R-:W-:Y:S08]  /*ab10*/  HMMA.16816.F32.BF16 R40, R12, R30, R72 ;  /* 0x0000001e0c28723c */ /* 0x000ff00000041848 */
        /* <DEDUP_REMOVED lines=13> */
[----:B-1----:R-:W2:Y:S04]  /*abf0*/  LDL R168, [R1+0xbc] ;  /* 0x0000bc0001a87983 */ /* 0x002ea80000100800 */
[----:B------:R-:W3:Y:S04]  /*ac00*/  LDL R166, [R1+0xb4] ;  /* 0x0000b40001a67983 */ /* 0x000ee80000100800 */
[----:B------:R-:W4:Y:S04]  /*ac10*/  LDL.64 R164, [R1+0xc0] ;  /* 0x0000c00001a47983 */ /* 0x000f280000100a00 */
[----:B------:R-:W4:Y:S01]  /*ac20*/  LDL R163, [R1+0xc8] ;  /* 0x0000c80001a37983 */ /* 0x000f220000100800 */
[----:B------:R-:W-:-:S02]  /*ac30*/  IMAD.MOV.U32 R0, RZ, RZ, c[0x0][0x2b8] ;  /* 0x0000ae00ff007624 */ /* 0x000fc400078e00ff */
[----:B------:R-:W-:-:S03]  /*ac40*/  IMAD.MOV.U32 R10, RZ, RZ, RZ ;  /* 0x000000ffff0a7224 */ /* 0x000fc600078e00ff */
[----:B------:R-:W-:Y:S01]  /*ac50*/  ISETP.NE.AND P0, PT, R0, 0x1, PT ;  /* 0x000000010000780c */ /* 0x000fe20003f05270 */
[----:B--2---:R-:W-:-:S05]  /*ac60*/  IMAD R2, R167, 0x40, R168 ;  /* 0x00000040a7027824 */ /* 0x004fca00078e02a8 */
[----:B---3--:R-:W-:-:S04]  /*ac70*/  IADD3 R2, R2, -0x80, R166 ;  /* 0xffffff8002027810 */ /* 0x008fc80007ffe0a6 */
[----:B------:R-:W-:-:S03]  /*ac80*/  MOV R0, R2 ;  /* 0x0000000200007202 */ /* 0x000fc60000000f00 */
[----:B------:R-:W-:-:S05]  /*ac90*/  @P0 IMAD.HI.U32 R3, R2, c[0x0][0x2bc], RZ ;  /* 0x0000af0002030a27 */ /* 0x000fca00078e00ff */
[----:B------:R-:W-:-:S04]  /*aca0*/  @P0 SHF.R.U32.HI R0, RZ, c[0x0][0x2c0], R3 ;  /* 0x0000b000ff000a19 */ /* 0x000fc80000011603 */
[----:B----4-:R-:W-:-:S04]  /*acb0*/  @!P6 IADD3 R3, P0, R0, R164, RZ ;  /* 0x000000a40003e210 */ /* 0x010fc80007f1e0ff */
[----:B------:R-:W-:Y:S02]  /*acc0*/  @!P6 LEA.HI.X.SX32 R5, R0, R163, 0x1, P0 ;  /* 0x000000a30005e211 */ /* 0x000fe400000f0eff */
        /* <DEDUP_REMOVED lines=8> */
[----:B------:R-:W-:Y:S01]  /*ad50*/  SHF.R.S32.HI R0, RZ, 0x1f, R8 ;  /* 0x0000001fff007819 */ /* 0x000fe20000011408 */
[----:B------:R1:W-:Y:S04]  /*ad60*/  STL [R1+0x74], R8 ;  /* 0x0000740801007387 */ /* 0x0003e80000100800 */
[----:B------:R-:W-:-:S04]  /*ad70*/  IMAD R0, R0, c[0x0][0x1e0], RZ ;  /* 0x0000780000007a24 */ /* 0x000fc800078e02ff */
[----:B------:R-:W-:-:S04]  /*ad80*/  IMAD R0, R8, c[0x0][0x1e4], R0 ;  /* 0x0000790008007a24 */ /* 0x000fc800078e0200 */
[----:B------:R-:W-:Y:S01]  /*ad90*/  IMAD.IADD R3, R3, 0x1, R0 ;  /* 0x0000000103037824 */ /* 0x000fe200078e0200 */
[----:B-1----:R-:W-:Y:S01]  /*ada0*/  SHF.R.S32.HI R8, RZ, 0x1f, R164 ;  /* 0x0000001fff087819 */ /* 0x002fe200000114a4 */
[----:B---3--:R-:W-:-:S04]  /*adb0*/  IMAD.WIDE.U32 R164, R163, c[0x0][0x1e8], RZ ;  /* 0x00007a00a3a47a25 */ /* 0x008fc800078e00ff */
[----:B------:R-:W-:-:S04]  /*adc0*/  IMAD R8, R8, c[0x0][0x1e8], RZ ;  /* 0x00007a0008087a24 */ /* 0x000fc800078e02ff */
[----:B------:R-:W-:-:S05]  /*add0*/  IMAD R8, R163, c[0x0][0x1ec], R8 ;  /* 0x00007b00a3087a24 */ /* 0x000fca00078e0208 */
[----:B------:R-:W-:Y:S01]  /*ade0*/  IADD3 R8, R165, R8, RZ ;  /* 0x00000008a5087210 */ /* 0x000fe20007ffe0ff */
[----:B--2---:R1:W-:Y:S01]  /*adf0*/  STL [R1+0x70], R10 ;  /* 0x0000700a01007387 */ /* 0x0043e20000100800 */
[----:B------:R-:W-:Y:S01]  /*ae00*/  SHF.R.S32.HI R0, RZ, 0x1f, R10 ;  /* 0x0000001fff007819 */ /* 0x000fe2000001140a */
        /* <DEDUP_REMOVED lines=8> */
[----:B------:R2:W3:Y:S02]  /*ae90*/  SHFL.IDX PT, R11, R4, RZ, 0x181f ;  /* 0x00181fff040b7589 */ /* 0x0004e400000e0000 */
.L_x_2008:
[----:B------:R-:W-:Y:S05]  /*aea0*/  BRA.DIV ~URZ, `(.L_x_1925) ;  /* 0x000102027f007947 */ /* 0x000fea000b800000 */
[----:B------:R-:W4:Y:S04]  /*aeb0*/  LDL R0, [R1+0xd4] ;  /* 0x0000d40001007983 */ /* 0x000f280000100800 */
[----:B--2---:R-:W2:Y:S04]  /*aec0*/  LDL R17, [R1+0x8c] ;  /* 0x00008c0001117983 */ /* 0x004ea80000100800 */
[----:B---3--:R-:W3:Y:S04]  /*aed0*/  LDL R2, [R1+0xb8] ;  /* 0x0000b80001027983 */ /* 0x008ee80000100800 */
[----:B------:R-:W3:Y:S04]  /*aee0*/  LDL R21, [R1+0xd0] ;  /* 0x0000d00001157983 */ /* 0x000ee80000100800 */
[----:B-1----:R-:W1:Y:S04]  /*aef0*/  SHFL.IDX PT, R10, R5, RZ, 0x181f ;  /* 0x00181fff050a7589 */ /* 0x002e6800000e0000 */
[----:B------:R-:W1:Y:S04]  /*af00*/  SHFL.IDX PT, R8, R5, 0x1, 0x181f ;  /* 0x00381f0005087f89 */ /* 0x000e6800000e0000 */
[----:B------:R-:W1:Y:S04]  /*af10*/  SHFL.IDX PT, R19, R4, 0x1, 0x181f ;  /* 0x00381f0004137f89 */ /* 0x000e6800000e0000 */
[----:B------:R-:W1:Y:S04]  /*af20*/  SHFL.IDX PT, R15, R5, 0x2, 0x181f ;  /* 0x00581f00050f7f89 */ /* 0x000e6800000e0000 */
[----:B------:R-:W1:Y:S01]  /*af30*/  SHFL.IDX PT, R18, R4, 0x2, 0x181f ;  /* 0x00581f0004127f89 */ /* 0x000e6200000e0000 */
[C---:B--2---:R-:W-:Y:S01]  /*af40*/  IMAD.SHL.U32 R20, R17.reuse, 0x2, RZ ;  /* 0x0000000211147824 */ /* 0x044fe200078e00ff */
[----:B----4-:R-:W-:-:S02]  /*af50*/  SHF.L.U64.HI R3, R17, 0x1, R0 ;  /* 0x0000000111037819 */ /* 0x010fc40000010200 */
[----:B------:R-:W-:Y:S01]  /*af60*/  ISETP.GE.AND P3, PT, R17, c[0x0][0x1d4], PT ;  /* 0x0000750011007a0c */ /* 0x000fe20003f66270 */
[----:B---3--:R-:W-:Y:S01]  /*af70*/  IMAD.SHL.U32 R0, R2, 0x2, RZ ;  /* 0x0000000202007824 */ /* 0x008fe200078e00ff */
[----:B-1----:R-:W-:Y:S02]  /*af80*/  IADD3 R12, P0, R10, R20, RZ ;  /* 0x000000140a0c7210 */ /* 0x002fe40007f1e0ff */
[----:B------:R-:W-:Y:S02]  /*af90*/  SHF.L.U64.HI R2, R2, 0x1, R21 ;  /* 0x0000000102027819 */ /* 0x000fe40000010215 */
[----:B------:R-:W-:Y:S01]  /*afa0*/  IADD3 R10, P1, R10, R0, RZ ;  /* 0x000000000a0a7210 */ /* 0x000fe20007f3e0ff */
[----:B------:R-:W-:Y:S01]  /*afb0*/  IMAD.X R13, R11, 0x1, R3, P0 ;  /* 0x000000010b0d7824 */ /* 0x000fe200000e0603 */
[----:B------:R-:W-:-:S03]  /*afc0*/  IADD3 R16, P0, R8, R20, RZ ;  /* 0x0000001408107210 */ /* 0x000fc60007f1e0ff */
[----:B------:R-:W-:Y:S01]  /*afd0*/  IMAD.X R11, R11, 0x1, R2, P1 ;  /* 0x000000010b0b7824 */ /* 0x000fe200008e0602 */
[----:B------:R-:W-:Y:S01]  /*afe0*/  IADD3 R14, P2, R8, R0, RZ ;  /* 0x00000000080e7210 */ /* 0x000fe20007f5e0ff */
[----:B------:R1:W-:Y:S01]  /*aff0*/  LDGSTS.E.BYPASS.LTC128B.128 [R248+0x4100], [R12.64], !P3 ;  /* 0x041000000cf87fae */ /* 0x0003e2000d901d46 */
[----:B------:R-:W-:-:S03]  /*b000*/  IMAD.X R17, R19, 0x1, R3, P0 ;  /* 0x0000000113117824 */ /* 0x000fc600000e0603 */
[----:B------:R2:W-:Y:S04]  /*b010*/  LDGSTS.E.BYPASS.LTC128B.128 [R248+0x6100], [R10.64], !P5 ;  /* 0x061000000af87fae */ /* 0x0005e8000e901d46 */
[----:B------:R3:W-:Y:S04]  /*b020*/  LDGSTS.E.BYPASS.LTC128B.128 [R248+0x4900], [R16.64], !P3 ;  /* 0x0490000010f87fae */ /* 0x0007e8000d901d46 */
[----:B------:R4:W3:Y:S01]  /*b030*/  SHFL.IDX PT, R8, R5, 0x3, 0x181f ;  /* 0x00781f0005087f89 */ /* 0x0008e200000e0000 */
[C---:B-1----:R-:W-:Y:S02]  /*b040*/  IADD3 R12, P1, R15.reuse, R20, RZ ;  /* 0x000000140f0c7210 */ /* 0x042fe40007f3e0ff */
[----:B--2---:R-:W-:Y:S01]  /*b050*/  IADD3 R10, P0, R15, R0, RZ ;  /* 0x000000000f0a7210 */ /* 0x004fe20007f1e0ff */
[----:B------:R-:W-:-:S05]  /*b060*/  IMAD.X R15, R19, 0x1, R2, P2 ;  /* 0x00000001130f7824 */ /* 0x000fca00010e0602 */
[----:B------:R1:W-:Y:S01]  /*b070*/  LDGSTS.E.BYPASS.LTC128B.128 [R248+0x6900], [R14.64], !P5 ;  /* 0x069000000ef87fae */ /* 0x0003e2000e901d46 */
[CC--:B------:R-:W-:Y:S01]  /*b080*/  IADD3.X R13, R18.reuse, R3.reuse, RZ, P1, !PT ;  /* 0x00000003120d7210 */ /* 0x0c0fe20000ffe4ff */
[--C-:B------:R-:W-:Y:S01]  /*b090*/  IMAD.X R11, R18, 0x1, R2.reuse, P0 ;  /* 0x00000001120b7824 */ /* 0x100fe200000e0602 */
[----:B------:R-:W-:Y:S01]  /*b0a0*/  SEL R21, RZ, 0x10, P5 ;  /* 0x00000010ff157807 */ /* 0x000fe20002800000 */
[----:B---3--:R-:W-:Y:S02]  /*b0b0*/  IMAD.MOV.U32 R16, RZ, RZ, R2 ;  /* 0x000000ffff107224 */ /* 0x008fe400078e0002 */
[----:B------:R2:W-:Y:S04]  /*b0c0*/  LDGSTS.E.BYPASS.LTC128B.128 [R248+0x5100], [R12.64], !P3 ;  /* 0x051000000cf87fae */ /* 0x0005e8000d901d46 */
[----:B------:R3:W-:Y:S04]  /*b0d0*/  LDGSTS.E.BYPASS.LTC128B.128 [R248+0x7100], [R10.64], !P5 ;  /* 0x071000000af87fae */ /* 0x0007e8000e901d46 */
[----:B-1----:R4:W1:Y:S01]  /*b0e0*/  SHFL.IDX PT, R14, R4, 0x3, 0x181f ;  /* 0x00781f00040e7f89 */ /* 0x00286200000e0000 */
[----:B------:R-:W-:Y:S01]  /*b0f0*/  MOV R15, R3 ;  /* 0x00000003000f7202 */ /* 0x000fe20000000f00 */
[----:B--2---:R-:W-:-:S02]  /*b100*/  IMAD.MOV.U32 R12, RZ, RZ, R20 ;  /* 0x000000ffff0c7224 */ /* 0x004fc400078e0014 */
[----:B------:R-:W-:Y:S01]  /*b110*/  IMAD.MOV.U32 R13, RZ, RZ, R0 ;  /* 0x000000ffff0d7224 */ /* 0x000fe200078e0000 */
[----:B---3--:R-:W-:Y:S01]  /*b120*/  SEL R11, RZ, 0x10, P3 ;  /* 0x00000010ff0b7807 */ /* 0x008fe20001800000 */
[----:B------:R-:W-:-:S03]  /*b130*/  IMAD.MOV.U32 R10, RZ, RZ, R21 ;  /* 0x000000ffff0a7224 */ /* 0x000fc600078e0015 */
.L_x_2009:
[C---:B------:R-:W-:Y:S02]  /*b140*/  IADD3 R0, -R11.reuse, 0x10, RZ ;  /* 0x000000100b007810 */ /* 0x040fe40007ffe1ff */
[----:B------:R-:W-:Y:S02]  /*b150*/  IADD3 R2, -R10, 0x10, RZ ;  /* 0x000000100a027810 */ /* 0x000fe40007ffe1ff */
[----:B------:R-:W-:Y:S02]  /*b160*/  LOP3.LUT R0, R0, 0xf, RZ, 0xc0, !PT ;  /* 0x0000000f00007812 */ /* 0x000fe400078ec0ff */
[----:B------:R-:W-:Y:S02]  /*b170*/  ISETP.NE.U32.AND P3, PT, R11, RZ, PT ;  /* 0x000000ff0b00720c */ /* 0x000fe40003f65070 */
[----:B----4-:R-:W-:-:S02]  /*b180*/  IADD3 R4, P1, P0, R0, R8, R12 ;  /* 0x0000000800047210 */ /* 0x010fc4000783e00c */
[----:B------:R-:W-:Y:S02]  /*b190*/  LOP3.LUT R2, R2, 0xf, RZ, 0xc0, !PT ;  /* 0x0000000f02027812 */ /* 0x000fe400078ec0ff */
[----:B------:R-:W-:Y:S02]  /*b1a0*/  ISETP.NE.U32.AND P2, PT, R10, RZ, PT ;  /* 0x000000ff0a00720c */ /* 0x000fe40003f45070 */
[----:B-1----:R-:W-:Y:S02]  /*b1b0*/  IADD3.X R5, RZ, R14, R15, P1, P0 ;  /* 0x0000000eff057210 */ /* 0x002fe40000fe040f */
[----:B------:R-:W-:-:S03]  /*b1c0*/  IADD3 R2, P1, P0, R2, R8, R13 ;  /* 0x0000000802027210 */ /* 0x000fc6000783e00d */
[----:B------:R-:W-:Y:S01]  /*b1d0*/  @!PT LDS RZ, [RZ] ;  /* 0x00000000fffff984 */ /* 0x000fe20000000800 */
[----:B------:R-:W-:Y:S01]  /*b1e0*/  @!PT LDS RZ, [RZ] ;  /* 0x00000000fffff984 */ /* 0x000fe20000000800 */
[----:B------:R-:W-:Y:S01]  /*b1f0*/  @!PT LDS RZ, [RZ] ;  /* 0x00000000fffff984 */ /* 0x000fe20000000800 */
[----:B------:R1:W-:Y:S01]  /*b200*/  LDGSTS.E.BYPASS.LTC128B.128.ZFILL [R248+0x5900], [R4.64], P3 ;  /* 0x0590000004f87fae */ /* 0x0003e20009941d46 */
[----:B------:R-:W-:-:S05]  /*b210*/  IADD3.X R3, RZ, R14, R16, P1, P0 ;  /* 0x0000000eff037210 */ /* 0x000fca0000fe0410 */
[----:B------:R1:W-:Y:S04]  /*b220*/  LDGSTS.E.BYPASS.LTC128B.128.ZFILL [R248+0x7900], [R2.64], P2 ;  /* 0x0790000002f87fae */ /* 0x0003e80009141d46 */
.L_x_1923:
[----:B-1----:R-:W-:Y:S05]  /*b230*/  BSYNC B0 ;  /* 0x0000000000007941 */ /* 0x002fea0003800000 */
.L_x_1922:
[----:B------:R-:W2:Y:S04]  /*b240*/  LDL R11, [R1+0x4] ;  /* 0x00000400010b7983 */ /* 0x000ea80000100800 */
[----:B------:R-:W3:Y:S04]  /*b250*/  LDL R14, [R1+0x88] ;  /* 0x00008800010e7983 */ /* 0x000ee80000100800 */
[----:B------:R-:W4:Y:S04]  /*b260*/  LDL R13, [R1+0x94] ;  /* 0x00009400010d7983 */ /* 0x000f280000100800 */
[----:B------:R-:W3:Y:S01]  /*b270*/  LDL R12, [R1+0xac] ;  /* 0x0000ac00010c7983 */ /* 0x000ee20000100800 */
[----:B-----5:R-:W-:Y:S01]  /*b280*/  SHF.R.S32.HI R0, RZ, 0x1f, R160 ;  /* 0x0000001fff007819 */ /* 0x020fe200000114a0 */
[----:B------:R-:W-:-:S02]  /*b290*/  IMAD.MOV.U32 R15, RZ, RZ, c[0x0][0x2c4] ;  /* 0x0000b100ff0f7624 */ /* 0x000fc400078e00ff */
[----:B------:R-:W0:Y:S01]  /*b2a0*/  LDGDEPBAR ;  /* 0x00000000000079af */ /* 0x000e220000000000 */
[CC--:B------:R-:W-:Y:S02]  /*b2b0*/  LEA.HI R2, R0.reuse, R160.reuse, RZ, 0x2 ;  /* 0x000000a000027211 */ /* 0x0c0fe400078f10ff */
[----:B------:R-:W-:Y:S02]  /*b2c0*/  LEA.HI R0, R0, R160, RZ, 0x5 ;  /* 0x000000a000007211 */ /* 0x000fe400078f28ff */
[----:B------:R-:W-:Y:S02]  /*b2d0*/  LOP3.LUT R3, R2, 0xfffffffc, RZ, 0xc0, !PT ;  /* 0xfffffffc02037812 */ /* 0x000fe400078ec0ff */
[----:B------:R-:W-:Y:S02]  /*b2e0*/  LOP3.LUT R2, R0, 0xffffffe0, RZ, 0xc0, !PT ;  /* 0xffffffe000027812 */ /* 0x000fe400078ec0ff */
[--C-:B------:R-:W-:Y:S02]  /*b2f0*/  SHF.R.S32.HI R5, RZ, 0x5, R0.reuse ;  /* 0x00000005ff057819 */ /* 0x100fe40000011400 */
[----:B------:R-:W-:Y:S01]  /*b300*/  SHF.R.S32.HI R4, RZ, 0x1f, R0 ;  /* 0x0000001fff047819 */ /* 0x000fe20000011400 */
[----:B------:R-:W-:-:S02]  /*b310*/  IMAD.IADD R0, R160, 0x1, -R2 ;  /* 0x00000001a0007824 */ /* 0x000fc400078e0a02 */
[----:B------:R-:W-:Y:S01]  /*b320*/  IMAD.IADD R3, R160, 0x1, -R3 ;  /* 0x00000001a0037824 */ /* 0x000fe200078e0a03 */
[----:B------:R-:W-:Y:S02]  /*b330*/  LEA.HI R4, R4, R5, RZ, 0x2 ;  /* 0x0000000504047211 */ /* 0x000fe400078f10ff */
[----:B------:R-:W-:Y:S02]  /*b340*/  SHF.R.S32.HI R10, RZ, 0x1f, R0 ;  /* 0x0000001fff0a7819 */ /* 0x000fe40000011400 */
[----:B------:R-:W-:Y:S02]  /*b350*/  LEA.HI R2, R3, R3, RZ, 0x1 ;  /* 0x0000000303027211 */ /* 0x000fe400078f08ff */
[----:B------:R-:W-:Y:S02]  /*b360*/  LOP3.LUT R8, R4, 0xffffffc, RZ, 0xc0, !PT ;  /* 0x0ffffffc04087812 */ /* 0x000fe400078ec0ff */
[----:B------:R-:W-:Y:S02]  /*b370*/  LEA.HI R4, R10, R0, RZ, 0x2 ;  /* 0x000000000a047211 */ /* 0x000fe400078f10ff */
[C---:B------:R-:W-:Y:S01]  /*b380*/  LOP3.LUT R10, R2.reuse, 0x1ffffffe, RZ, 0xc0, !PT ;  /* 0x1ffffffe020a7812 */ /* 0x040fe200078ec0ff */
[----:B------:R-:W-:-:S02]  /*b390*/  IMAD.SHL.U32 R2, R2, 0x20, RZ ;  /* 0x0000002002027824 */ /* 0x000fc400078e00ff */
[----:B------:R-:W-:Y:S01]  /*b3a0*/  IMAD.IADD R8, R5, 0x1, -R8 ;  /* 0x0000000105087824 */ /* 0x000fe200078e0a08 */
[----:B------:R-:W-:Y:S01]  /*b3b0*/  ISETP.NE.AND P0, PT, R15, 0x1, PT ;  /* 0x000000010f00780c */ /* 0x000fe20003f05270 */
[----:B------:R-:W-:Y:S01]  /*b3c0*/  IMAD.IADD R5, R3, 0x1, -R10 ;  /* 0x0000000103057824 */ /* 0x000fe200078e0a0a */
[----:B------:R-:W-:Y:S01]  /*b3d0*/  SHF.R.S32.HI R16, RZ, 0x2, R4 ;  /* 0x00000002ff107819 */ /* 0x000fe20000011404 */
[----:B------:R-:W-:Y:S01]  /*b3e0*/  IMAD.SHL.U32 R15, R8, 0x10, RZ ;  /* 0x00000010080f7824 */ /* 0x000fe200078e00ff */
[----:B------:R-:W-:Y:S02]  /*b3f0*/  LOP3.LUT R10, R2, 0xffffffc0, RZ, 0xc0, !PT ;  /* 0xffffffc0020a7812 */ /* 0x000fe400078ec0ff */
[----:B------:R-:W-:Y:S01]  /*b400*/  LOP3.LUT R3, R4, 0x7ffffffc, RZ, 0xc0, !PT ;  /* 0x7ffffffc04037812 */ /* 0x000fe200078ec0ff */
[----:B------:R-:W-:Y:S04]  /*b410*/  STL [R1+0xa8], R16 ;  /* 0x0000a81001007387 */ /* 0x000fe80000100800 */
[----:B------:R-:W-:Y:S04]  /*b420*/  STL [R1+0xa4], R15 ;  /* 0x0000a40f01007387 */ /* 0x000fe80000100800 */
[----:B------:R-:W-:Y:S01]  /*b430*/  STL [R1+0xa0], R10 ;  /* 0x0000a00a01007387 */ /* 0x000fe20000100800 */
[----:B------:R-:W-:-:S02]  /*b440*/  IMAD.SHL.U32 R5, R5, 0x8, RZ ;  /* 0x0000000805057824 */ /* 0x000fc400078e00ff */
[----:B------:R-:W-:Y:S02]  /*b450*/  IMAD.MOV.U32 R4, RZ, RZ, -0x40 ;  /* 0xffffffc0ff047424 */ /* 0x000fe400078e00ff */
[----:B------:R-:W-:Y:S01]  /*b460*/  IMAD.IADD R3, R0, 0x1, -R3 ;  /* 0x0000000100037824 */ /* 0x000fe200078e0a03 */
[----:B------:R1:W-:Y:S01]  /*b470*/  STL [R1+0x9c], R5 ;  /* 0x00009c0501007387 */ /* 0x0003e20000100800 */
[----:B--2---:R-:W-:-:S05]  /*b480*/  IMAD R2, R11, 0x80, R16 ;  /* 0x000000800b027824 */ /* 0x004fca00078e0210 */
[----:B------:R-:W-:-:S05]  /*b490*/  IADD3 R2, R10, R2, R15 ;  /* 0x000000020a027210 */ /* 0x000fca0007ffe00f */
[----:B------:R-:W-:Y:S02]  /*b4a0*/  IMAD.IADD R0, R5, 0x1, R2 ;  /* 0x0000000105007824 */ /* 0x000fe400078e0202 */
[----:B---3--:R-:W-:Y:S02]  /*b4b0*/  IMAD R2, R14, R4, 0x41 ;  /* 0x000000410e027424 */ /* 0x008fe400078e0204 */
[----:B-1----:R-:W-:Y:S02]  /*b4c0*/  IMAD.SHL.U32 R5, R3, 0x2, RZ ;  /* 0x0000000203057824 */ /* 0x002fe400078e00ff */
[----:B------:R-:W-:-:S03]  /*b4d0*/  @P0 IMAD.HI.U32 R3, R0, c[0x0][0x2c8], RZ ;  /* 0x0000b20000030a27 */ /* 0x000fc600078e00ff */
[----:B----4-:R-:W-:Y:S01]  /*b4e0*/  IADD3 R2, -R5, R2, R13 ;  /* 0x0000000205027210 */ /* 0x010fe20007ffe10d */
[----:B------:R1:W-:Y:S01]  /*b4f0*/  STL [R1+0x98], R5 ;  /* 0x0000980501007387 */ /* 0x0003e20000100800 */
[----:B------:R-:W-:-:S03]  /*b500*/  @P0 SHF.R.U32.HI R0, RZ, c[0x0][0x2cc], R3 ;  /* 0x0000b300ff000a19 */ /* 0x000fc60000011603 */
[----:B------:R-:W-:Y:S01]  /*b510*/  IMAD.IADD R4, R2, 0x1, -R12 ;  /* 0x0000000102047824 */ /* 0x000fe200078e0a0c */
[----:B-1----:R-:W-:Y:S01]  /*b520*/  IADD3 R5, -R5, R13, -R162 ;  /* 0x0000000d05057210 */ /* 0x002fe20007ffe9a2 */
[----:B------:R-:W-:Y:S05]  /*b530*/  BRA.DIV ~URZ, `(.L_x_1926) ;  /* 0x000101227f007947 */ /* 0x000fea000b800000 */
[----:B------:R1:W2:Y:S02]  /*b540*/  SHFL.IDX PT, R2, R0, RZ, 0x1c1f ;  /* 0x001c1fff00027589 */ /* 0x0002a400000e0000 */
.L_x_2010:
[----:B--2---:R-:W-:-:S05]  /*b550*/  IMAD.IADD R2, R4, 0x1, R2 ;  /* 0x0000000104027824 */ /* 0x004fca00078e0202 */
[----:B------:R-:W-:-:S04]  /*b560*/  IMNMX R2, R5, R2, PT ;  /* 0x0000000205027217 */ /* 0x000fc80003800200 */
[C---:B------:R-:W-:Y:S02]  /*b570*/  ISETP.GT.AND P0, PT, R2.reuse, RZ, PT ;  /* 0x000000ff0200720c */ /* 0x040fe40003f04270 */
[----:B------:R-:W-:Y:S02]  /*b580*/  ISETP.GT.AND P1, PT, R2, 0x1, PT ;  /* 0x000000010200780c */ /* 0x000fe40003f24270 */
[----:B------:R-:W-:Y:S02]  /*b590*/  FSEL R10, R68, -INF , P0 ;  /* 0xff800000440a7808 */ /* 0x000fe40000000000 */
[----:B------:R-:W-:Y:S02]  /*b5a0*/  ISETP.GT.AND P0, PT, R2, 0x9, PT ;  /* 0x000000090200780c */ /* 0x000fe40003f04270 */
        /* <DEDUP_REMOVED lines=21> */
[C---:B------:R-:W-:Y:S02]  /*b700*/  ISETP.GT.AND P1, PT, R2.reuse, 0x38, PT ;  /* 0x000000380200780c */ /* 0x040fe40003f24270 */
[----:B------:R-:W-:Y:S02]  /*b710*/  ISETP.GT.AND P0, PT, R2, 0x39, PT ;  /* 0x000000390200780c */ /* 0x000fe40003f04270 */
[----:B------:R-:W-:Y:S02]  /*b720*/  FSEL R157, R45, -INF , P4 ;  /* 0xff8000002d9d7808 */ /* 0x000fe40002000000 */
        /* <DEDUP_REMOVED lines=12> */
[C---:B------:R-:W-:Y:S02]  /*b7f0*/  ISETP.GT.AND P0, PT, R3.reuse, RZ, PT ;  /* 0x000000ff0300720c */ /* 0x040fe40003f04270 */
[C---:B------:R-:W-:Y:S02]  /*b800*/  ISETP.GT.AND P1, PT, R3.reuse, 0x1, PT ;  /* 0x000000010300780c */ /* 0x040fe40003f24270 */
[----:B------:R-:W-:Y:S02]  /*b810*/  FSEL R12, R70, -INF , P0 ;  /* 0xff800000460c7808 */ /* 0x000fe40000000000 */
[----:B------:R-:W-:Y:S02]  /*b820*/  ISETP.GT.AND P0, PT, R3, 0x9, PT ;  /* 0x000000090300780c */ /* 0x000fe40003f04270 */
[----:B------:R-:W-:Y:S02]  /*b830*/  FSEL R13, R71, -INF , P1 ;  /* 0xff800000470d7808 */ /* 0x000fe40000800000 */
[----:B------:R-:W-:-:S02]  /*b840*/  FSEL R19, R67, -INF , P0 ;  /* 0xff80000043137808 */ /* 0x000fc40000000000 */
[C---:B------:R-:W-:Y:S02]  /*b850*/  ISETP.GT.AND P1, PT, R3.reuse, 0x10, PT ;  /* 0x000000100300780c */ /* 0x040fe40003f24270 */
[----:B------:R-:W-:Y:S02]  /*b860*/  ISETP.GT.AND P0, PT, R3, 0x11, PT ;  /* 0x000000110300780c */ /* 0x000fe40003f04270 */
[----:B------:R-:W-:Y:S02]  /*b870*/  FSEL R21, R62, -INF , P1 ;  /* 0xff8000003e157808 */ /* 0x000fe40000800000 */
[----:B------:R-:W-:Y:S02]  /*b880*/  FSEL R23, R63, -INF , P0 ;  /* 0xff8000003f177808 */ /* 0x000fe40000000000 */
[C---:B------:R-:W-:Y:S02]  /*b890*/  ISETP.GT.AND P1, PT, R3.reuse, 0x19, PT ;  /* 0x000000190300780c */ /* 0x040fe40003f24270 */
[----:B------:R-:W-:-:S02]  /*b8a0*/  ISETP.GT.AND P0, PT, R3, 0x20, PT ;  /* 0x000000200300780c */ /* 0x000fc40003f04270 */
        /* <DEDUP_REMOVED lines=8> */
[C---:B------:R-:W-:Y:S02]  /*b930*/  ISETP.GT.AND P2, PT, R3.reuse, 0x18, PT ;  /* 0x000000180300780c */ /* 0x040fe40003f44270 */
[C---:B------:R-:W-:Y:S02]  /*b940*/  ISETP.GT.AND P1, PT, R3.reuse, 0x30, PT ;  /* 0x000000300300780c */ /* 0x040fe40003f24270 */
[----:B------:R-:W-:Y:S02]  /*b950*/  ISETP.GT.AND P0, PT, R3, 0x31, PT ;  /* 0x000000310300780c */ /* 0x000fe40003f04270 */
[----:B------:R-:W-:-:S02]  /*b960*/  IMNMX R2, R5, R2, PT ;  /* 0x0000000205027217 */ /* 0x000fc40003800200 */
[----:B------:R-:W-:Y:S02]  /*b970*/  FSEL R27, R58, -INF , P2 ;  /* 0xff8000003a1b7808 */ /* 0x000fe40001000000 */
[----:B------:R-:W-:Y:S02]  /*b980*/  FSEL R156, R34, -INF , P1 ;  /* 0xff800000229c7808 */ /* 0x000fe40000800000 */
[----:B------:R-:W-:Y:S02]  /*b990*/  FSEL R155, R35, -INF , P0 ;  /* 0xff800000239b7808 */ /* 0x000fe40000000000 */
[C---:B------:R-:W-:Y:S02]  /*b9a0*/  ISETP.GT.AND P2, PT, R3.reuse, 0x28, PT ;  /* 0x000000280300780c */ /* 0x040fe40003f44270 */
[----:B------:R-:W-:Y:S02]  /*b9b0*/  ISETP.GT.AND P1, PT, R3, 0x39, PT ;  /* 0x000000390300780c */ /* 0x000fe40003f24270 */
[----:B------:R-:W-:-:S02]  /*b9c0*/  ISETP.GT.AND P0, PT, R2, RZ, PT ;  /* 0x000000ff0200720c */ /* 0x000fc40003f04270 */
[----:B------:R-:W-:Y:S02]  /*b9d0*/  IMNMX R0, R5, R0, PT ;  /* 0x0000000005007217 */ /* 0x000fe40003800200 */
[----:B------:R-:W-:Y:S02]  /*b9e0*/  FSEL R150, R46, -INF , P2 ;  /* 0xff8000002e967808 */ /* 0x000fe40001000000 */
[----:B------:R-:W-:Y:S02]  /*b9f0*/  FSEL R153, R31, -INF , P1 ;  /* 0xff8000001f997808 */ /* 0x000fe40000800000 */
[----:B------:R-:W-:Y:S02]  /*ba00*/  FSEL R24, R108, -INF , P0 ;  /* 0xff8000006c187808 */ /* 0x000fe40000000000 */
[----:B------:R-:W-:Y:S02]  /*ba10*/  ISETP.GT.AND P2, PT, R3, 0x38, PT ;  /* 0x000000380300780c */ /* 0x000fe40003f44270 */
[----:B------:R-:W-:-:S02]  /*ba20*/  ISETP.GT.AND P1, PT, R0, RZ, PT ;  /* 0x000000ff0000720c */ /* 0x000fc40003f24270 */
[----:B------:R-:W-:Y:S02]  /*ba30*/  ISETP.GT.AND P0, PT, R0, 0x1, PT ;  /* 0x000000010000780c */ /* 0x000fe40003f04270 */
[----:B------:R-:W-:Y:S02]  /*ba40*/  FSEL R154, R30, -INF , P2 ;  /* 0xff8000001e9a7808 */ /* 0x000fe40001000000 */
[----:B------:R-:W-:Y:S02]  /*ba50*/  FSEL R32, R110, -INF , P1 ;  /* 0xff8000006e207808 */ /* 0x000fe40000800000 */
[----:B------:R-:W-:Y:S02]  /*ba60*/  FSEL R33, R111, -INF , P0 ;  /* 0xff8000006f217808 */ /* 0x000fe40000000000 */
[----:B------:R-:W-:Y:S02]  /*ba70*/  ISETP.GT.AND P2, PT, R2, 0x1, PT ;  /* 0x000000010200780c */ /* 0x000fe40003f44270 */
[----:B------:R-:W-:-:S02]  /*ba80*/  ISETP.GT.AND P1, PT, R0, 0x8, PT ;  /* 0x000000080000780c */ /* 0x000fc40003f24270 */
        /* <DEDUP_REMOVED lines=35> */
[----:B------:R-:W-:-:S02]  /*bcc0*/  ISETP.GT.AND P0, PT, R0, 0x28, PT ;  /* 0x000000280000780c */ /* 0x000fc40003f04270 */
[----:B------:R-:W-:Y:S02]  /*bcd0*/  FMNMX.FTZ R3, R10, R11, !PT ;  /* 0x0000000b0a037209 */ /* 0x000fe40007810000 */
[----:B------:R-:W-:Y:S02]  /*bce0*/  FSEL R36, R96, -INF , P3 ;  /* 0xff80000060247808 */ /* 0x000fe40001800000 */
[----:B------:R-:W-:Y:S02]  /*bcf0*/  FSEL R141, R88, -INF , P2 ;  /* 0xff800000588d7808 */ /* 0x000fe40001000000 */
[----:B------:R-:W-:Y:S02]  /*bd00*/  FSEL R147, R85, -INF , P1 ;  /* 0xff80000055937808 */ /* 0x000fe40000800000 */
[----:B------:R-:W-:Y:S02]  /*bd10*/  FSEL R139, R90, -INF , P0 ;  /* 0xff8000005a8b7808 */ /* 0x000fe40000000000 */
[----:B------:R-:W-:-:S02]  /*bd20*/  ISETP.GT.AND P3, PT, R2, 0x20, PT ;  /* 0x000000200200780c */ /* 0x000fc40003f64270 */
[----:B------:R-:W-:Y:S02]  /*bd30*/  ISETP.GT.AND P1, PT, R0, 0x29, PT ;  /* 0x000000290000780c */ /* 0x000fe40003f24270 */
[C---:B------:R-:W-:Y:S02]  /*bd40*/  ISETP.GT.AND P2, PT, R2.reuse, 0x38, PT ;  /* 0x000000380200780c */ /* 0x040fe40003f44270 */
[----:B------:R-:W-:Y:S02]  /*bd50*/  ISETP.GT.AND P0, PT, R2, 0x39, PT ;  /* 0x000000390200780c */ /* 0x000fe40003f04270 */
[----:B------:R-:W-:Y:S02]  /*bd60*/  FMNMX.FTZ R2, R14, R3, !PT ;  /* 0x000000030e027209 */ /* 0x000fe40007810000 */
[----:B------:R-:W-:Y:S02]  /*bd70*/  FMNMX.FTZ R3, R12, R13, !PT ;  /* 0x0000000d0c037209 */ /* 0x000fe40007810000 */
[----:B------:R-:W-:-:S02]  /*bd80*/  FSEL R143, R92, -INF , P3 ;  /* 0xff8000005c8f7808 */ /* 0x000fc40001800000 */
[----:B------:R-:W-:Y:S02]  /*bd90*/  FSEL R138, R91, -INF , P1 ;  /* 0xff8000005b8a7808 */ /* 0x000fe40000800000 */
[----:B------:R-:W-:Y:S02]  /*bda0*/  FSEL R146, R40, -INF , P2 ;  /* 0xff80000028927808 */ /* 0x000fe40001000000 */
[----:B------:R-:W-:Y:S02]  /*bdb0*/  FSEL R145, R41, -INF , P0 ;  /* 0xff80000029917808 */ /* 0x000fe40000000000 */
[----:B------:R-:W-:Y:S02]  /*bdc0*/  FMNMX.FTZ R4, R24, R26, !PT ;  /* 0x0000001a18047209 */ /* 0x000fe40007810000 */
[C---:B------:R-:W-:Y:S02]  /*bdd0*/  ISETP.GT.AND P3, PT, R0.reuse, 0x30, PT ;  /* 0x000000300000780c */ /* 0x040fe40003f64270 */
[----:B------:R-:W-:-:S02]  /*bde0*/  ISETP.GT.AND P2, PT, R0, 0x31, PT ;  /* 0x000000310000780c */ /* 0x000fc40003f44270 */
[C---:B------:R-:W-:Y:S02]  /*bdf0*/  ISETP.GT.AND P1, PT, R0.reuse, 0x38, PT ;  /* 0x000000380000780c */ /* 0x040fe40003f24270 */
[----:B------:R-:W-:Y:S02]  /*be00*/  ISETP.GT.AND P0, PT, R0, 0x39, PT ;  /* 0x000000390000780c */ /* 0x000fe40003f04270 */
        /* <DEDUP_REMOVED lines=40> */
[----:B------:R-:W-:Y:S02]  /*c090*/  FSEL R137, R86, -INF , P3 ;  /* 0xff80000056897808 */ /* 0x000fe40001800000 */
[----:B------:R-:W-:Y:S02]  /*c0a0*/  FMNMX.FTZ R0, R168, R0, !PT ;  /* 0x00000000a8007209 */ /* 0x000fe40007810000 */
[----:B------:R-:W-:Y:S02]  /*c0b0*/  FMNMX.FTZ R135, R156, R135, !PT ;  /* 0x000000879c877209 */ /* 0x000fe40007810000 */
[----:B------:R-:W-:Y:S02]  /*c0c0*/  FMNMX.FTZ R3, R138, R3, !PT ;  /* 0x000000038a037209 */ /* 0x000fe40007810000 */
[----:B------:R-:W-:Y:S02]  /*c0d0*/  FMNMX.FTZ R2, R147, R2, !PT ;  /* 0x0000000293027209 */ /* 0x000fe40007810000 */
[----:B------:R-:W-:-:S02]  /*c0e0*/  FSEL R131, R87, -INF , P2 ;  /* 0xff80000057837808 */ /* 0x000fc40001000000 */
        /* <DEDUP_REMOVED lines=29> */
.L_x_2011:
[C---:B------:R-:W-:Y:S01]  /*c2c0*/  FMUL.FTZ R20, R136.reuse, c[0x0][0x2d0] ;  /* 0x0000b40088147a20 */ /* 0x040fe20000410000 */
[----:B------:R-:W-:Y:S01]  /*c2d0*/  FSETP.NEU.FTZ.AND P0, PT, R136, -INF , PT ;  /* 0xff8000008800780b */ /* 0x000fe20003f1d000 */
[----:B------:R-:W-:Y:S01]  /*c2e0*/  FMUL.FTZ R3, R135, c[0x0][0x2d0] ;  /* 0x0000b40087037a20 */ /* 0x000fe20000410000 */
[----:B------:R-:W-:Y:S01]  /*c2f0*/  SHF.L.U32 R233, R9, 0x1, RZ ;  /* 0x0000000109e97819 */ /* 0x000fe200000006ff */
[----:B------:R-:W-:Y:S01]  /*c300*/  WARPSYNC 0xffffffff ;  /* 0xffffffff00007948 */ /* 0x000fe20003800000 */
[----:B------:R-:W-:-:S02]  /*c310*/  FSEL R20, R20, RZ, P0 ;  /* 0x000000ff14147208 */ /* 0x000fc40000000000 */
[----:B------:R-:W-:Y:S01]  /*c320*/  FSETP.NEU.FTZ.AND P0, PT, R135, -INF , PT ;  /* 0xff8000008700780b */ /* 0x000fe20003f1d000 */
[----:B------:R-:W-:Y:S01]  /*c330*/  LDSM.16.MT88.4 R56, [R233+0x100] ;  /* 0x00010000e938783b */ /* 0x000fe20000004200 */
[----:B------:R-:W-:Y:S01]  /*c340*/  LEA R236, R6, R233, 0x1 ;  /* 0x000000e906ec7211 */ /* 0x000fe200078e08ff */
[--C-:B------:R-:W-:Y:S01]  /*c350*/  FFMA.FTZ R0, R10, c[0x0][0x2d0], -R20.reuse ;  /* 0x0000b4000a007a23 */ /* 0x100fe20000010814 */
[----:B------:R-:W-:Y:S01]  /*c360*/  FSEL R3, R3, RZ, P0 ;  /* 0x000000ff03037208 */ /* 0x000fe20000000000 */
[----:B------:R-:W-:Y:S01]  /*c370*/  FFMA.FTZ R2, R22, c[0x0][0x2d0], -R20 ;  /* 0x0000b40016027a23 */ /* 0x000fe20000010814 */
[----:B------:R-:W-:Y:S01]  /*c380*/  FSETP.NEU.FTZ.AND P0, PT, R134, -INF , PT ;  /* 0xff8000008600780b */ /* 0x000fe20003f1d000 */
[----:B------:R1:W-:Y:S01]  /*c390*/  MUFU.EX2 R183, R0 ;  /* 0x0000000000b77308 */ /* 0x0003e20000000800 */
[----:B------:R-:W2:Y:S01]  /*c3a0*/  LDSM.16.MT88.4 R44, [R236+0x100] ;  /* 0x00010000ec2c783b */ /* 0x000ea20000004200 */
[----:B------:R-:W-:Y:S01]  /*c3b0*/  FFMA.FTZ R4, R27, c[0x0][0x2d0], -R3 ;  /* 0x0000b4001b047a23 */ /* 0x000fe20000010803 */
[----:B----4-:R-:W-:-:S02]  /*c3c0*/  FMNMX.FTZ R133, R133, R8, !PT ;  /* 0x0000000885857209 */ /* 0x010fc40007810000 */
[----:B------:R-:W-:Y:S01]  /*c3d0*/  LEA R234, R7, R233, 0x1 ;  /* 0x000000e907ea7211 */ /* 0x000fe200078e08ff */
[----:B------:R-:W-:Y:S02]  /*c3e0*/  LDSM.16.MT88.4 R40, [R233+0x900] ;  /* 0x00090000e928783b */ /* 0x000fe40000004200 */
[----:B------:R3:W-:Y:S01]  /*c3f0*/  MUFU.EX2 R251, R2 ;  /* 0x0000000200fb7308 */ /* 0x0007e20000000800 */
[----:B------:R-:W-:Y:S01]  /*c400*/  LEA R235, R6, R234, 0x1 ;  /* 0x000000ea06eb7211 */ /* 0x000fe200078e08ff */
[----:B------:R-:W4:Y:S04]  /*c410*/  LDSM.16.MT88.4 R48, [R234+0x100] ;  /* 0x00010000ea30783b */ /* 0x000f280000004200 */
[----:B------:R-:W-:Y:S01]  /*c420*/  LDSM.16.MT88.4 R108, [R235+0x2100] ;  /* 0x00210000eb6c783b */ /* 0x000fe20000004200 */
[----:B-1----:R-:W-:Y:S01]  /*c430*/  FFMA.FTZ R0, R11, c[0x0][0x2d0], -R20 ;  /* 0x0000b4000b007a23 */ /* 0x002fe20000010814 */
[----:B------:R1:W-:Y:S02]  /*c440*/  MUFU.EX2 R250, R4 ;  /* 0x0000000400fa7308 */ /* 0x0003e40000000800 */
[----:B------:R-:W5:Y:S04]  /*c450*/  LDSM.16.MT88.4 R96, [R235+0x100] ;  /* 0x00010000eb60783b */ /* 0x000f680000004200 */
[----:B------:R-:W2:Y:S01]  /*c460*/  LDSM.16.MT88.4 R92, [R234+0x2100] ;  /* 0x00210000ea5c783b */ /* 0x000ea20000004200 */
[----:B---3--:R-:W-:Y:S01]  /*c470*/  FMUL.FTZ R2, R134, c[0x0][0x2d0] ;  /* 0x0000b40086027a20 */ /* 0x008fe20000410000 */
[----:B------:R3:W2:Y:S02]  /*c480*/  MUFU.EX2 R182, R0 ;  /* 0x0000000000b67308 */ /* 0x0006a40000000800 */
[----:B------:R-:W-:Y:S02]  /*c490*/  LDSM.16.MT88.4 R100, [R233+0x2100] ;  /* 0x00210000e964783b */ /* 0x000fe40000004200 */
[----:B------:R-:W-:-:S02]  /*c4a0*/  FSEL R2, R2, RZ, P0 ;  /* 0x000000ff02027208 */ /* 0x000fc40000000000 */
[----:B------:R-:W2:Y:S01]  /*c4b0*/  LDSM.16.MT88.4 R84, [R236+0x2100] ;  /* 0x00210000ec54783b */ /* 0x000ea20000004200 */
[----:B------:R-:W-:Y:S02]  /*c4c0*/  FSETP.NEU.FTZ.AND P0, PT, R133, -INF , PT ;  /* 0xff8000008500780b */ /* 0x000fe40003f1d000 */
[----:B-1----:R-:W-:-:S04]  /*c4d0*/  FFMA.FTZ R4, R34, c[0x0][0x2d0], -R2 ;  /* 0x0000b40022047a23 */ /* 0x002fc80000010802 */
[----:B------:R1:W-:Y:S01]  /*c4e0*/  MUFU.EX2 R22, R4 ;  /* 0x0000000400167308 */ /* 0x0003e20000000800 */
[----:B---3--:R-:W-:-:S07]  /*c4f0*/  FFMA.FTZ R0, R14, c[0x0][0x2d0], -R20 ;  /* 0x0000b4000e007a23 */ /* 0x008fce0000010814 */
[----:B------:R3:W-:Y:S01]  /*c500*/  MUFU.EX2 R212, R0 ;  /* 0x0000000000d47308 */ /* 0x0007e20000000800 */
[----:B-1----:R-:W-:-:S07]  /*c510*/  FFMA.FTZ R4, R36, c[0x0][0x2d0], -R2 ;  /* 0x0000b40024047a23 */ /* 0x002fce0000010802 */
[----:B------:R-:W-:Y:S01]  /*c520*/  MUFU.EX2 R246, R4 ;  /* 0x0000000400f67308 */ /* 0x000fe20000000800 */
[----:B---3--:R-:W-:-:S07]  /*c530*/  FFMA.FTZ R0, R15, c[0x0][0x2d0], -R20 ;  /* 0x0000b4000f007a23 */ /* 0x008fce0000010814 */
[----:B------:R1:W3:Y:S02]  /*c540*/  MUFU.EX2 R215, R0 ;  /* 0x0000000000d77308 */ /* 0x0002e40000000800 */
[----:B-1----:R-:W-:Y:S01]  /*c550*/  FFMA.FTZ R0, R16, c[0x0][0x2d0], -R20 ;  /* 0x0000b40010007a23 */ /* 0x002fe20000010814 */
[----:B--2---:R-:W-:-:S05]  /*c560*/  F2FP.BF16.PACK_AB R16, R182, R183 ;  /* 0x000000b7b610723e */ /* 0x004fca00000010ff */
[----:B------:R1:W-:Y:S02]  /*c570*/  MUFU.EX2 R164, R0 ;  /* 0x0000000000a47308 */ /* 0x0003e40000000800 */
[----:B-1----:R-:W-:Y:S01]  /*c580*/  FFMA.FTZ R0, R18, c[0x0][0x2d0], -R20 ;  /* 0x0000b40012007a23 */ /* 0x002fe20000010814 */
[----:B---3--:R-:W-:-:S05]  /*c590*/  F2FP.BF16.PACK_AB R18, R215, R212 ;  /* 0x000000d4d712723e */ /* 0x008fca00000010ff */
[----:B------:R1:W2:Y:S02]  /*c5a0*/  MUFU.EX2 R200, R0 ;  /* 0x0000000000c87308 */ /* 0x0002a40000000800 */
[----:B-1----:R-:W-:Y:S01]  /*c5b0*/  FFMA.FTZ R0, R25, c[0x0][0x2d0], -R20 ;  /* 0x0000b40019007a23 */ /* 0x002fe20000010814 */
[----:B--2---:R-:W-:-:S05]  /*c5c0*/  F2FP.BF16.PACK_AB R8, R200, R164 ;  /* 0x000000a4c808723e */ /* 0x004fca00000010ff */
        /* <DEDUP_REMOVED lines=14> */
[C---:B------:R-:W-:Y:S08]  /*c6b0*/  HMMA.16816.F32.BF16 R60, R16.reuse, R44, RZ ;  /* 0x0000002c103c723c */ /* 0x040ff000000418ff */
[----:B------:R-:W-:Y:S01]  /*c6c0*/  HMMA.16816.F32.BF16 R68, R16, R56, RZ ;  /* 0x000000381044723c */ /* 0x000fe200000418ff */
[----:B-1----:R-:W-:-:S04]  /*c6d0*/  FFMA.FTZ R0, R23, c[0x0][0x2d0], -R3 ;  /* 0x0000b40017007a23 */ /* 0x002fc80000010803 */
[----:B------:R1:W2:Y:S03]  /*c6e0*/  MUFU.EX2 R23, R0 ;  /* 0x0000000000177308 */ /* 0x0002a60000000800 */
[C---:B----4-:R-:W-:Y:S08]  /*c6f0*/  HMMA.16816.F32.BF16 R64, R16.reuse, R48, RZ ;  /* 0x000000301040723c */ /* 0x050ff000000418ff */
[----:B-----5:R-:W-:Y:S01]  /*c700*/  HMMA.16816.F32.BF16 R124, R16, R96, RZ ;  /* 0x00000060107c723c */ /* 0x020fe200000418ff */
[----:B-1----:R-:W-:Y:S01]  /*c710*/  FFMA.FTZ R0, R28, c[0x0][0x2d0], -R3 ;  /* 0x0000b4001c007a23 */ /* 0x002fe20000010803 */
[----:B--2---:R-:W-:-:S06]  /*c720*/  F2FP.BF16.PACK_AB R9, R23, R201 ;  /* 0x000000c91709723e */ /* 0x004fcc00000010ff */
[C---:B------:R-:W-:Y:S01]  /*c730*/  HMMA.16816.F32.BF16 R116, R16.reuse, R92, RZ ;  /* 0x0000005c1074723c */ /* 0x040fe200000418ff */
[----:B------:R1:W2:Y:S07]  /*c740*/  MUFU.EX2 R21, R0 ;  /* 0x0000000000157308 */ /* 0x0002ae0000000800 */
[C---:B------:R-:W-:Y:S08]  /*c750*/  HMMA.16816.F32.BF16 R112, R16.reuse, R84, RZ ;  /* 0x000000541070723c */ /* 0x040ff000000418ff */
[----:B------:R-:W-:Y:S01]  /*c760*/  HMMA.16816.F32.BF16 R120, R16, R100, RZ ;  /* 0x000000641078723c */ /* 0x000fe200000418ff */
[----:B-1----:R-:W-:Y:S01]  /*c770*/  FFMA.FTZ R0, R24, c[0x0][0x2d0], -R2 ;  /* 0x0000b40018007a23 */ /* 0x002fe20000010802 */
[----:B--2---:R-:W-:-:S03]  /*c780*/  F2FP.BF16.PACK_AB R11, R21, R250 ;  /* 0x000000fa150b723e */ /* 0x004fc600000010ff */
[----:B------:R1:W-:Y:S04]  /*c790*/  MUFU.EX2 R169, R0 ;  /* 0x0000000000a97308 */ /* 0x0003e80000000800 */
[----:B------:R-:W-:Y:S01]  /*c7a0*/  HMMA.16816.F32.BF16 R204, R8, R40, R68 ;  /* 0x0000002808cc723c */ /* 0x000fe20000041844 */
[----:B-1----:R-:W-:-:S04]  /*c7b0*/  FFMA.FTZ R0, R26, c[0x0][0x2d0], -R2 ;  /* 0x0000b4001a007a23 */ /* 0x002fc80000010802 */
[----:B------:R1:W2:Y:S02]  /*c7c0*/  MUFU.EX2 R132, R0 ;  /* 0x0000000000847308 */ /* 0x0002a40000000800 */
[----:B-1----:R-:W-:Y:S01]  /*c7d0*/  FFMA.FTZ R0, R29, c[0x0][0x2d0], -R2 ;  /* 0x0000b4001d007a23 */ /* 0x002fe20000010802 */
[----:B--2---:R-:W-:-:S05]  /*c7e0*/  F2FP.BF16.PACK_AB R12, R132, R169 ;  /* 0x000000a9840c723e */ /* 0x004fca00000010ff */
[----:B------:R1:W-:Y:S02]  /*c7f0*/  MUFU.EX2 R170, R0 ;  /* 0x0000000000aa7308 */ /* 0x0003e40000000800 */
[----:B-1----:R-:W-:-:S06]  /*c800*/  FFMA.FTZ R0, R30, c[0x0][0x2d0], -R2 ;  /* 0x0000b4001e007a23 */ /* 0x002fcc0000010802 */
[----:B------:R1:W2:Y:S02]  /*c810*/  MUFU.EX2 R166, R0 ;  /* 0x0000000000a67308 */ /* 0x0002a40000000800 */
[----:B-1----:R-:W-:Y:S01]  /*c820*/  FFMA.FTZ R0, R31, c[0x0][0x2d0], -R2 ;  /* 0x0000b4001f007a23 */ /* 0x002fe20000010802 */
[----:B--2---:R-:W-:Y:S01]  /*c830*/  F2FP.BF16.PACK_AB R14, R166, R170 ;  /* 0x000000aaa60e723e */ /* 0x004fe200000010ff */
[----:B------:R-:W1:Y:S04]  /*c840*/  LDSM.16.MT88.4 R28, [R236+0x900] ;  /* 0x00090000ec1c783b */ /* 0x000e680000004200 */
[----:B------:R2:W-:Y:S02]  /*c850*/  MUFU.EX2 R202, R0 ;  /* 0x0000000000ca7308 */ /* 0x0005e40000000800 */
[----:B--2---:R-:W-:-:S05]  /*c860*/  FMUL.FTZ R0, R133, c[0x0][0x2d0] ;  /* 0x0000b40085007a20 */ /* 0x004fca0000410000 */
[----:B------:R-:W-:-:S05]  /*c870*/  FSEL R0, R0, RZ, P0 ;  /* 0x000000ff00007208 */ /* 0x000fca0000000000 */
[----:B------:R-:W-:-:S04]  /*c880*/  FFMA.FTZ R4, R32, c[0x0][0x2d0], -R0 ;  /* 0x0000b40020047a23 */ /* 0x000fc80000010800 */
[----:B------:R2:W-:Y:S01]  /*c890*/  MUFU.EX2 R214, R4 ;  /* 0x0000000400d67308 */ /* 0x0005e20000000800 */
[----:B-1----:R-:W-:Y:S01]  /*c8a0*/  HMMA.16816.F32.BF16 R184, R8, R28, R60 ;  /* 0x0000001c08b8723c */ /* 0x002fe2000004183c */
[----:B------:R-:W-:Y:S01]  /*c8b0*/  LDSM.16.MT88.4 R60, [R235+0x2900] ;  /* 0x00290000eb3c783b */ /* 0x000fe20000004200 */
[----:B--2---:R-:W-:-:S05]  /*c8c0*/  FFMA.FTZ R4, R33, c[0x0][0x2d0], -R0 ;  /* 0x0000b40021047a23 */ /* 0x004fca0000010800 */
        /* <DEDUP_REMOVED lines=8> */
[----:B------:R1:W2:Y:S02]  /*c950*/  MUFU.EX2 R5, R4 ;  /* 0x0000000400057308 */ /* 0x0002a40000000800 */
[C---:B------:R-:W-:Y:S07]  /*c960*/  HMMA.16816.F32.BF16 R32, R12.reuse, R48, RZ ;  /* 0x000000300c20723c */ /* 0x040fee00000418ff */
[----:B------:R-:W-:Y:S01]  /*c970*/  MOV R48, R203 ;  /* 0x000000cb00307202 */ /* 0x000fe20000000f00 */
[C---:B------:R-:W-:Y:S01]  /*c980*/  HMMA.16816.F32.BF16 R68, R12.reuse, R108, RZ ;  /* 0x0000006c0c44723c */ /* 0x040fe200000418ff */
[----:B-1----:R-:W-:Y:S01]  /*c990*/  FFMA.FTZ R4, R38, c[0x0][0x2d0], -R0 ;  /* 0x0000b40026047a23 */ /* 0x002fe20000010800 */
[----:B--2---:R-:W-:Y:S01]  /*c9a0*/  MOV R49, R5 ;  /* 0x0000000500317202 */ /* 0x004fe20000000f00 */
[----:B------:R-:W1:Y:S02]  /*c9b0*/  LDSM.16.MT88.4 R36, [R234+0x900] ;  /* 0x00090000ea24783b */ /* 0x000e640000004200 */
[----:B------:R2:W-:Y:S03]  /*c9c0*/  MUFU.EX2 R252, R4 ;  /* 0x0000000400fc7308 */ /* 0x0005e60000000800 */
[----:B------:R-:W-:Y:S01]  /*c9d0*/  HMMA.16816.F32.BF16 R24, R12, R44, RZ ;  /* 0x0000002c0c18723c */ /* 0x000fe200000418ff */
[----:B------:R-:W-:-:S07]  /*c9e0*/  F2FP.BF16.PACK_AB R6, R49, R246 ;  /* 0x000000f63106723e */ /* 0x000fce00000010ff */
[----:B------:R-:W-:Y:S01]  /*c9f0*/  HMMA.16816.F32.BF16 R104, R12, R96, RZ ;  /* 0x000000600c68723c */ /* 0x000fe200000418ff */
[----:B--2---:R-:W-:-:S07]  /*ca00*/  FFMA.FTZ R4, R52, c[0x0][0x2d0], -R0 ;  /* 0x0000b40034047a23 */ /* 0x004fce0000010800 */
[C---:B------:R-:W-:Y:S01]  /*ca10*/  HMMA.16816.F32.BF16 R80, R12.reuse, R92, RZ ;  /* 0x0000005c0c50723c */ /* 0x040fe200000418ff */
[----:B------:R2:W-:Y:S07]  /*ca20*/  MUFU.EX2 R245, R4 ;  /* 0x0000000400f57308 */ /* 0x0005ee0000000800 */
[C---:B------:R-:W-:Y:S08]  /*ca30*/  HMMA.16816.F32.BF16 R52, R12.reuse, R56, RZ ;  /* 0x000000380c34723c */ /* 0x040ff000000418ff */
[----:B------:R-:W-:Y:S01]  /*ca40*/  HMMA.16816.F32.BF16 R88, R12, R100, RZ ;  /* 0x000000640c58723c */ /* 0x000fe200000418ff */
[----:B--2---:R-:W-:-:S04]  /*ca50*/  FFMA.FTZ R4, R72, c[0x0][0x2d0], -R0 ;  /* 0x0000b40048047a23 */ /* 0x004fc80000010800 */
[----:B------:R2:W3:Y:S03]  /*ca60*/  MUFU.EX2 R74, R4 ;  /* 0x00000004004a7308 */ /* 0x0004e60000000800 */
[----:B-1----:R-:W-:Y:S01]  /*ca70*/  HMMA.16816.F32.BF16 R196, R8, R36, R64 ;  /* 0x0000002408c4723c */ /* 0x002fe20000041840 */
[----:B------:R-:W1:Y:S07]  /*ca80*/  LDSM.16.MT88.4 R64, [R236+0x2900] ;  /* 0x00290000ec40783b */ /* 0x000e6e0000004200 */
[----:B------:R-:W-:Y:S01]  /*ca90*/  HMMA.16816.F32.BF16 R76, R12, R84, RZ ;  /* 0x000000540c4c723c */ /* 0x000fe200000418ff */
[----:B--2---:R-:W-:Y:S01]  /*caa0*/  FFMA.FTZ R4, R73, c[0x0][0x2d0], -R0 ;  /* 0x0000b40049047a23 */ /* 0x004fe20000010800 */
[----:B---3--:R-:W-:-:S06]  /*cab0*/  MOV R44, R74 ;  /* 0x0000004a002c7202 */ /* 0x008fcc0000000f00 */
[----:B------:R-:W-:Y:S01]  /*cac0*/  HMMA.16816.F32.BF16 R72, R16, R108, RZ ;  /* 0x0000006c1048723c */ /* 0x000fe200000418ff */
[----:B------:R-:W2:Y:S01]  /*cad0*/  MUFU.EX2 R5, R4 ;  /* 0x0000000400057308 */ /* 0x000ea20000000800 */
[----:B------:R-:W-:Y:S02]  /*cae0*/  MOV R96, R44 ;  /* 0x0000002c00607202 */ /* 0x000fe40000000f00 */
[----:B--2---:R-:W-:Y:S02]  /*caf0*/  MOV R45, R5 ;  /* 0x00000005002d7202 */ /* 0x004fe40000000f00 */
[----:B------:R-:W-:Y:S02]  /*cb00*/  F2FP.BF16.PACK_AB R4, R22, R202 ;  /* 0x000000ca1604723e */ /* 0x000fe400000010ff */
[----:B------:R-:W-:Y:S02]  /*cb10*/  F2FP.BF16.PACK_AB R5, R245, R252 ;  /* 0x000000fcf505723e */ /* 0x000fe400000010ff */
[----:B------:R-:W-:Y:S01]  /*cb20*/  F2FP.BF16.PACK_AB R7, R45, R44 ;  /* 0x0000002c2d07723e */ /* 0x000fe200000010ff */
[----:B-1----:R-:W-:Y:S01]  /*cb30*/  HMMA.16816.F32.BF16 R224, R8, R64, R112 ;  /* 0x0000004008e0723c */ /* 0x002fe20000041870 */
[----:B------:R-:W-:-:S07]  /*cb40*/  MOV R108, R45 ;  /* 0x0000002d006c7202 */ /* 0x000fce0000000f00 */
[C---:B------:R-:W-:Y:S08]  /*cb50*/  HMMA.16816.F32.BF16 R68, R4.reuse, R60, R68 ;  /* 0x0000003c0444723c */ /* 0x040ff00000041844 */
[C---:B------:R-:W-:Y:S01]  /*cb60*/  HMMA.16816.F32.BF16 R172, R4.reuse, R36, R32 ;  /* 0x0000002404ac723c */ /* 0x040fe20000041820 */
[----:B------:R-:W1:Y:S07]  /*cb70*/  LDSM.16.MT88.4 R32, [R235+0x900] ;  /* 0x00090000eb20783b */ /* 0x000e6e0000004200 */
[C---:B------:R-:W-:Y:S01]  /*cb80*/  HMMA.16816.F32.BF16 R176, R4.reuse, R28, R24 ;  /* 0x0000001c04b0723c */ /* 0x040fe20000041818 */
[----:B------:R-:W2:Y:S06]  /*cb90*/  LDSM.16.MT88.4 R24, [R233+0x2900] ;  /* 0x00290000e918783b */ /* 0x000eac0000004200 */
[----:B------:R-:W-:Y:S01]  /*cba0*/  MOV R29, R202 ;  /* 0x000000ca001d7202 */ /* 0x000fe20000000f00 */
[----:B------:R-:W-:Y:S01]  /*cbb0*/  HMMA.16816.F32.BF16 R188, R4, R40, R52 ;  /* 0x0000002804bc723c */ /* 0x000fe20000041834 */
[----:B------:R-:W-:Y:S01]  /*cbc0*/  MOV R97, R68 ;  /* 0x0000004400617202 */ /* 0x000fe20000000f00 */
[----:B------:R-:W3:Y:S01]  /*cbd0*/  LDSM.16.MT88.4 R52, [R234+0x2900] ;  /* 0x00290000ea34783b */ /* 0x000ee20000004200 */
[----:B------:R-:W-:-:S02]  /*cbe0*/  MOV R92, R69 ;  /* 0x00000045005c7202 */ /* 0x000fc40000000f00 */
[----:B------:R-:W-:Y:S02]  /*cbf0*/  MOV R37, R70 ;  /* 0x0000004600257202 */ /* 0x000fe40000000f00 */
[----:B------:R-:W-:Y:S01]  /*cc00*/  MOV R36, R71 ;  /* 0x0000004700247202 */ /* 0x000fe20000000f00 */
[----:B------:R-:W-:Y:S01]  /*cc10*/  HMMA.16816.F32.BF16 R220, R4, R64, R76 ;  /* 0x0000004004dc723c */ /* 0x000fe2000004184c */
[----:B------:R-:W-:Y:S02]  /*cc20*/  MOV R28, R201 ;  /* 0x000000c9001c7202 */ /* 0x000fe40000000f00 */
[----:B------:R-:W-:Y:S02]  /*cc30*/  MOV R41, R200 ;  /* 0x000000c800297202 */ /* 0x000fe40000000f00 */
[----:B------:R-:W-:-:S03]  /*cc40*/  MOV R40, R167 ;  /* 0x000000a700287202 */ /* 0x000fc60000000f00 */
[----:B------:R-:W-:Y:S08]  /*cc50*/  HMMA.16816.F32.BF16 R68, R12, R102, RZ ;  /* 0x000000660c44723c */ /* 0x000ff000000418ff */
[C---:B------:R-:W-:Y:S08]  /*cc60*/  HMMA.16816.F32.BF16 R228, R8.reuse, R60, R72 ;  /* 0x0000003c08e4723c */ /* 0x040ff00000041848 */
[----:B-1----:R-:W-:Y:S01]  /*cc70*/  HMMA.16816.F32.BF16 R192, R8, R32, R124 ;  /* 0x0000002008c0723c */ /* 0x002fe2000004187c */
[----:B------:R-:W-:-:S02]  /*cc80*/  MOV R101, R220 ;  /* 0x000000dc00657202 */ /* 0x000fc40000000f00 */
[----:B------:R-:W-:Y:S02]  /*cc90*/  MOV R100, R221 ;  /* 0x000000dd00647202 */ /* 0x000fe40000000f00 */
[----:B------:R-:W-:Y:S02]  /*cca0*/  MOV R85, R222 ;  /* 0x000000de00557202 */ /* 0x000fe40000000f00 */
[----:B------:R-:W-:Y:S01]  /*ccb0*/  MOV R84, R223 ;  /* 0x000000df00547202 */ /* 0x000fe20000000f00 */
[C---:B------:R-:W-:Y:S07]  /*ccc0*/  HMMA.16816.F32.BF16 R124, R4.reuse, R32, R104 ;  /* 0x00000020047c723c */ /* 0x040fee0000041868 */
[----:B------:R-:W-:Y:S01]  /*ccd0*/  MOV R33, R165 ;  /* 0x000000a500217202 */ /* 0x000fe20000000f00 */
[----:B--2---:R-:W-:Y:S01]  /*cce0*/  HMMA.16816.F32.BF16 R104, R4, R26, R68 ;  /* 0x0000001a0468723c */ /* 0x004fe20000041844 */
[----:B------:R-:W-:-:S07]  /*ccf0*/  FFMA.FTZ R32, R168, c[0x0][0x2d0], -R20 ;  /* 0x0000b400a8207a23 */ /* 0x000fce0000010814 */
[----:B------:R-:W-:Y:S08]  /*cd00*/  HMMA.16816.F32.BF16 R68, R12, R94, RZ ;  /* 0x0000005e0c44723c */ /* 0x000ff000000418ff */
[C---:B------:R-:W-:Y:S08]  /*cd10*/  HMMA.16816.F32.BF16 R216, R4.reuse, R24, R88 ;  /* 0x0000001804d8723c */ /* 0x040ff00000041858 */
[C---:B---3--:R-:W-:Y:S08]  /*cd20*/  HMMA.16816.F32.BF16 R208, R4.reuse, R52, R80 ;  /* 0x0000003404d0723c */ /* 0x048ff00000041850 */
[----:B------:R-:W-:Y:S08]  /*cd30*/  HMMA.16816.F32.BF16 R112, R4, R54, R68 ;  /* 0x000000360470723c */ /* 0x000ff00000041844 */
        /* <DEDUP_REMOVED lines=10> */
[C---:B------:R-:W-:Y:S08]  /*cde0*/  HMMA.16816.F32.BF16 R220, R4.reuse, R66, R68 ;  /* 0x0000004204dc723c */ /* 0x040ff00000041844 */
[----:B------:R-:W-:Y:S01]  /*cdf0*/  HMMA.16816.F32.BF16 R200, R4, R62, R12 ;  /* 0x0000003e04c8723c */ /* 0x000fe2000004180c */
[----:B------:R-:W1:Y:S07]  /*ce00*/  LDSM.16.MT88.4 R12, [R233+0x1100] ;  /* 0x00110000e90c783b */ /* 0x000e6e0000004200 */
[C---:B------:R-:W-:Y:S07]  /*ce10*/  HMMA.16816.F32.BF16 R4, R16.reuse, R50, RZ ;  /* 0x000000321004723c */ /* 0x040fee00000418ff */
[----:B------:R-:W-:Y:S01]  /*ce20*/  MOV R51, R166 ;  /* 0x000000a600337202 */ /* 0x000fe20000000f00 */
[----:B------:R-:W-:Y:S01]  /*ce30*/  HMMA.16816.F32.BF16 R56, R16, R58, RZ ;  /* 0x0000003a1038723c */ /* 0x000fe200000418ff */
[----:B------:R-:W-:-:S07]  /*ce40*/  MOV R50, R164 ;  /* 0x000000a400327202 */ /* 0x000fce0000000f00 */
[C---:B------:R-:W-:Y:S08]  /*ce50*/  HMMA.16816.F32.BF16 R116, R8.reuse, R52, R116 ;  /* 0x000000340874723c */ /* 0x040ff00000041874 */
[----:B------:R-:W-:Y:S07]  /*ce60*/  HMMA.16816.F32.BF16 R164, R8, R38, R4 ;  /* 0x0000002608a4723c */ /* 0x000fee0000041804 */
[----:B------:R-:W-:Y:S01]  /*ce70*/  MOV R39, R28 ;  /* 0x0000001c00277202 */ /* 0x000fe20000000f00 */
[----:B------:R-:W-:Y:S01]  /*ce80*/  HMMA.16816.F32.BF16 R4, R16, R46, RZ ;  /* 0x0000002e1004723c */ /* 0x000fe200000418ff */
[----:B------:R-:W-:Y:S01]  /*ce90*/  FFMA.FTZ R28, R156, c[0x0][0x2d0], -R3 ;  /* 0x0000b4009c1c7a23 */ /* 0x000fe20000010803 */
[----:B------:R-:W-:Y:S01]  /*cea0*/  MOV R38, R29 ;  /* 0x0000001d00267202 */ /* 0x000fe20000000f00 */
[----:B------:R-:W-:-:S05]  /*ceb0*/  FFMA.FTZ R29, R161, c[0x0][0x2d0], -R20 ;  /* 0x0000b400a11d7a23 */ /* 0x000fca0000010814 */
[C---:B------:R-:W-:Y:S08]  /*cec0*/  HMMA.16816.F32.BF16 R56, R8.reuse, R42, R56 ;  /* 0x0000002a0838723c */ /* 0x040ff00000041838 */
[C---:B------:R-:W-:Y:S07]  /*ced0*/  HMMA.16816.F32.BF16 R120, R8.reuse, R24, R120 ;  /* 0x000000180878723c */ /* 0x040fee0000041878 */
[----:B------:R-:W-:Y:S01]  /*cee0*/  FFMA.FTZ R24, R153, c[0x0][0x2d0], -R3 ;  /* 0x0000b40099187a23 */ /* 0x000fe20000010803 */
[----:B------:R-:W-:Y:S01]  /*cef0*/  HMMA.16816.F32.BF16 R68, R8, R30, R4 ;  /* 0x0000001e0844723c */ /* 0x000fe20000041804 */
[----:B------:R-:W-:-:S06]  /*cf00*/  MOV R153, R38 ;  /* 0x0000002600997202 */ /* 0x000fcc0000000f00 */
[--C-:B------:R-:W-:Y:S01]  /*cf10*/  FFMA.FTZ R31, R163, c[0x0][0x2d0], -R20.reuse ;  /* 0x0000b400a31f7a23 */ /* 0x100fe20000010814 */
[----:B------:R-:W-:Y:S01]  /*cf20*/  HMMA.16816.F32.BF16 R4, R16, R98, RZ ;  /* 0x000000621004723c */ /* 0x000fe200000418ff */
[----:B------:R-:W-:Y:S11]  /*cf30*/  FFMA.FTZ R30, R162, c[0x0][0x2d0], -R20 ;  /* 0x0000b400a21e7a23 */ /* 0x000ff60000010814 */
[----:B------:R-:W-:Y:S11]  /*cf40*/  @!UPT UIADD3 URZ, URZ, URZ, URZ ;  /* 0x0000003f3f3ff290 */ /* 0x000ff6000fffe03f */
[----:B------:R-:W-:Y:S01]  /*cf50*/  @!UPT UIADD3 URZ, URZ, URZ, URZ ;  /* 0x0000003f3f3ff290 */ /* 0x000fe2000fffe03f */
[----:B------:R-:W-:Y:S07]  /*cf60*/  HMMA.16816.F32.BF16 R44, R8, R34, R4 ;  /* 0x00000022082c723c */ /* 0x000fee0000041804 */
[----:B------:R-:W-:Y:S01]  /*cf70*/  MOV R35, R40 ;  /* 0x0000002800237202 */ /* 0x000fe20000000f00 */
[----:B------:R-:W-:Y:S01]  /*cf80*/  HMMA.16816.F32.BF16 R4, R16, R102, RZ ;  /* 0x000000661004723c */ /* 0x000fe200000418ff */
[----:B------:R-:W-:-:S06]  /*cf90*/  MOV R34, R41 ;  /* 0x0000002900227202 */ /* 0x000fcc0000000f00 */
[----:B------:R-:W-:Y:S01]  /*cfa0*/  MOV R103, R23 ;  /* 0x0000001700677202 */ /* 0x000fe20000000f00 */
[--C-:B------:R-:W-:Y:S01]  /*cfb0*/  FFMA.FTZ R23, R148, c[0x0][0x2d0], -R2.reuse ;  /* 0x0000b40094177a23 */ /* 0x100fe20000010802 */
[----:B------:R-:W-:Y:S01]  /*cfc0*/  MOV R102, R21 ;  /* 0x0000001500667202 */ /* 0x000fe20000000f00 */
[----:B------:R-:W-:Y:S01]  /*cfd0*/  FFMA.FTZ R21, R146, c[0x0][0x2d0], -R2 ;  /* 0x0000b40092157a23 */ /* 0x000fe20000010802 */
[----:B------:R-:W-:Y:S11]  /*cfe0*/  MOV R146, R50 ;  /* 0x0000003200927202 */ /* 0x000ff60000000f00 */
[----:B------:R-:W-:Y:S02]  /*cff0*/  @!UPT UIADD3 URZ, URZ, URZ, URZ ;  /* 0x0000003f3f3ff290 */ /* 0x000fe4000fffe03f */
[----:B------:R-:W-:Y:S07]  /*d000*/  HMMA.16816.F32.BF16 R40, R8, R26, R4 ;  /* 0x0000001a0828723c */ /* 0x000fee0000041804 */
[--C-:B------:R-:W-:Y:S01]  /*d010*/  FFMA.FTZ R27, R155, c[0x0][0x2d0], -R3.reuse ;  /* 0x0000b4009b1b7a23 */ /* 0x100fe20000010803 */
[----:B------:R-:W-:Y:S01]  /*d020*/  HMMA.16816.F32.BF16 R4, R16, R94, RZ ;  /* 0x0000005e1004723c */ /* 0x000fe200000418ff */
[----:B------:R-:W-:Y:S01]  /*d030*/  FFMA.FTZ R26, R154, c[0x0][0x2d0], -R3 ;  /* 0x0000b4009a1a7a23 */ /* 0x000fe20000010803 */
[----:B------:R-:W-:Y:S01]  /*d040*/  MOV R155, R34 ;  /* 0x00000022009b7202 */ /* 0x000fe20000000f00 */
[--C-:B------:R-:W-:Y:S01]  /*d050*/  FFMA.FTZ R34, R129, c[0x0][0x2d0], -R0.reuse ;  /* 0x0000b40081227a23 */ /* 0x100fe20000010800 */
[----:B------:R-:W-:Y:S01]  /*d060*/  MOV R154, R35 ;  /* 0x00000023009a7202 */ /* 0x000fe20000000f00 */
[----:B------:R-:W-:Y:S01]  /*d070*/  FFMA.FTZ R35, R128, c[0x0][0x2d0], -R0 ;  /* 0x0000b40080237a23 */ /* 0x000fe20000010800 */
[----:B------:R-:W-:Y:S11]  /*d080*/  MOV R128, R215 ;  /* 0x000000d700807202 */ /* 0x000ff60000000f00 */
[----:B------:R-:W-:Y:S07]  /*d090*/  @!UPT UIADD3 URZ, URZ, URZ, URZ ;  /* 0x0000003f3f3ff290 */ /* 0x000fee000fffe03f */
[----:B------:R-:W-:Y:S08]  /*d0a0*/  HMMA.16816.F32.BF16 R52, R8, R54, R4 ;  /* 0x000000360834723c */ /* 0x000ff00000041804 */
[C---:B------:R-:W-:Y:S07]  /*d0b0*/  HMMA.16816.F32.BF16 R4, R16.reuse, R86, RZ ;  /* 0x000000561004723c */ /* 0x040fee00000418ff */
[----:B------:R-:W-:Y:S01]  /*d0c0*/  MOV R86, R252 ;  /* 0x000000fc00567202 */ /* 0x000fe20000000f00 */
[----:B------:R-:W-:Y:S01]  /*d0d0*/  HMMA.16816.F32.BF16 R16, R16, R110, RZ ;  /* 0x0000006e1010723c */ /* 0x000fe200000418ff */
[----:B------:R-:W-:Y:S01]  /*d0e0*/  MOV R87, R22 ;  /* 0x0000001600577202 */ /* 0x000fe20000000f00 */
[----:B------:R-:W-:Y:S01]  /*d0f0*/  FFMA.FTZ R22, R147, c[0x0][0x2d0], -R2 ;  /* 0x0000b40093167a23 */ /* 0x000fe20000010802 */
[----:B------:R-:W-:-:S02]  /*d100*/  MOV R162, R86 ;  /* 0x0000005600a27202 */ /* 0x000fc40000000f00 */
[----:B------:R-:W-:Y:S02]  /*d110*/  MOV R86, R92 ;  /* 0x0000005c00567202 */ /* 0x000fe40000000f00 */
[----:B------:R-:W-:Y:S02]  /*d120*/  MOV R110, R247 ;  /* 0x000000f7006e7202 */ /* 0x000fe40000000f00 */
[----:B------:R-:W-:Y:S02]  /*d130*/  MOV R111, R251 ;  /* 0x000000fb006f7202 */ /* 0x000fe40000000f00 */
[----:B------:R-:W-:Y:S02]  /*d140*/  MOV R161, R87 ;  /* 0x0000005700a17202 */ /* 0x000fe40000000f00 */
[----:B------:R-:W-:Y:S02]  /*d150*/  MOV R163, R111 ;  /* 0x0000006f00a37202 */ /* 0x000fe40000000f00 */
[----:B------:R-:W-:Y:S01]  /*d160*/  MOV R111, R102 ;  /* 0x00000066006f7202 */ /* 0x000fe20000000f00 */
[----:B------:R-:W-:Y:S01]  /*d170*/  HMMA.16816.F32.BF16 R64, R8, R66, R4 ;  /* 0x000000420840723c */ /* 0x000fe20000041804 */
[----:B------:R-:W-:-:S02]  /*d180*/  MOV R147, R39 ;  /* 0x0000002700937202 */ /* 0x000fc40000000f00 */
[----:B------:R-:W-:Y:S02]  /*d190*/  MOV R87, R37 ;  /* 0x0000002500577202 */ /* 0x000fe40000000f00 */
[----:B------:R-:W-:Y:S02]  /*d1a0*/  MOV R102, R36 ;  /* 0x0000002400667202 */ /* 0x000fe40000000f00 */
[----:B------:R-:W-:Y:S01]  /*d1b0*/  FFMA.FTZ R4, R160, c[0x0][0x2d0], -R20 ;  /* 0x0000b400a0047a23 */ /* 0x000fe20000010814 */
[----:B------:R-:W-:Y:S01]  /*d1c0*/  HMMA.16816.F32.BF16 R60, R8, R62, R16 ;  /* 0x0000003e083c723c */ /* 0x000fe20000041810 */
[----:B------:R-:W-:Y:S02]  /*d1d0*/  MOV R7, R250 ;  /* 0x000000fa00077202 */ /* 0x000fe40000000f00 */
[----:B------:R2:W-:Y:S01]  /*d1e0*/  MUFU.EX2 R93, R4 ;  /* 0x00000004005d7308 */ /* 0x0005e20000000800 */
[----:B------:R-:W-:Y:S02]  /*d1f0*/  MOV R5, R245 ;  /* 0x000000f500057202 */ /* 0x000fe40000000f00 */
[----:B------:R-:W-:-:S02]  /*d200*/  MOV R6, R246 ;  /* 0x000000f600067202 */ /* 0x000fc40000000f00 */
[----:B------:R-:W-:Y:S01]  /*d210*/  MOV R160, R5 ;  /* 0x0000000500a07202 */ /* 0x000fe20000000f00 */
[----:B--2---:R-:W-:-:S04]  /*d220*/  FFMA.FTZ R4, R159, c[0x0][0x2d0], -R20 ;  /* 0x0000b4009f047a23 */ /* 0x004fc80000010814 */
[----:B------:R2:W3:Y:S02]  /*d230*/  MUFU.EX2 R99, R4 ;  /* 0x0000000400637308 */ /* 0x0004e40000000800 */
[----:B--2---:R-:W-:Y:S01]  /*d240*/  FFMA.FTZ R4, R158, c[0x0][0x2d0], -R20 ;  /* 0x0000b4009e047a23 */ /* 0x004fe20000010814 */
[----:B---3--:R-:W-:-:S05]  /*d250*/  F2FP.BF16.PACK_AB R8, R99, R93 ;  /* 0x0000005d6308723e */ /* 0x008fca00000010ff */
[----:B------:R2:W-:Y:S02]  /*d260*/  MUFU.EX2 R95, R4 ;  /* 0x00000004005f7308 */ /* 0x0005e40000000800 */
[----:B--2---:R-:W-:Y:S02]  /*d270*/  FFMA.FTZ R4, R157, c[0x0][0x2d0], -R20 ;  /* 0x0000b4009d047a23 */ /* 0x004fe40000010814 */
[----:B------:R-:W-:Y:S01]  /*d280*/  FFMA.FTZ R20, R145, c[0x0][0x2d0], -R2 ;  /* 0x0000b40091147a23 */ /* 0x000fe20000010802 */
[----:B------:R-:W-:-:S03]  /*d290*/  MOV R145, R33 ;  /* 0x0000002100917202 */ /* 0x000fc60000000f00 */
[----:B------:R2:W-:Y:S01]  /*d2a0*/  MUFU.EX2 R19, R4 ;  /* 0x0000000400137308 */ /* 0x0005e20000000800 */
[----:B------:R-:W-:Y:S01]  /*d2b0*/  FFMA.FTZ R33, R131, c[0x0][0x2d0], -R0 ;  /* 0x0000b40083217a23 */ /* 0x000fe20000010800 */
[----:B------:R-:W-:Y:S01]  /*d2c0*/  MOV R131, R51 ;  /* 0x0000003300837202 */ /* 0x000fe20000000f00 */
[----:B--2---:R-:W-:Y:S02]  /*d2d0*/  FFMA.FTZ R4, R152, c[0x0][0x2d0], -R3 ;  /* 0x0000b40098047a23 */ /* 0x004fe40000010803 */
[----:B------:R-:W-:-:S03]  /*d2e0*/  IMAD.MOV.U32 R152, RZ, RZ, R6 ;  /* 0x000000ffff987224 */ /* 0x000fc600078e0006 */
[----:B------:R2:W-:Y:S02]  /*d2f0*/  MUFU.EX2 R109, R4 ;  /* 0x00000004006d7308 */ /* 0x0005e40000000800 */
[----:B--2---:R-:W-:-:S06]  /*d300*/  FFMA.FTZ R4, R151, c[0x0][0x2d0], -R3 ;  /* 0x0000b40097047a23 */ /* 0x004fcc0000010803 */
[----:B------:R2:W3:Y:S02]  /*d310*/  MUFU.EX2 R98, R4 ;  /* 0x0000000400627308 */ /* 0x0004e40000000800 */
[----:B--2---:R-:W-:Y:S01]  /*d320*/  FFMA.FTZ R4, R150, c[0x0][0x2d0], -R3 ;  /* 0x0000b40096047a23 */ /* 0x004fe20000010803 */
[----:B---3--:R-:W-:-:S05]  /*d330*/  F2FP.BF16.PACK_AB R9, R98, R109 ;  /* 0x0000006d6209723e */ /* 0x008fca00000010ff */
[----:B------:R2:W-:Y:S02]  /*d340*/  MUFU.EX2 R94, R4 ;  /* 0x00000004005e7308 */ /* 0x0005e40000000800 */
[----:B--2---:R-:W-:Y:S02]  /*d350*/  FFMA.FTZ R4, R149, c[0x0][0x2d0], -R3 ;  /* 0x0000b40095047a23 */ /* 0x004fe40000010803 */
[----:B------:R-:W-:-:S04]  /*d360*/  FFMA.FTZ R3, R140, c[0x0][0x2d0], -R0 ;  /* 0x0000b4008c037a23 */ /* 0x000fc80000010800 */
[----:B------:R2:W3:Y:S08]  /*d370*/  MUFU.EX2 R25, R4 ;  /* 0x0000000400197308 */ /* 0x0004f00000000800 */
[----:B------:R4:W-:Y:S01]  /*d380*/  MUFU.EX2 R245, R3 ;  /* 0x0000000300f57308 */ /* 0x0009e20000000800 */
[----:B--2---:R-:W-:-:S07]  /*d390*/  FFMA.FTZ R4, R143, c[0x0][0x2d0], -R2 ;  /* 0x0000b4008f047a23 */ /* 0x004fce0000010802 */
[----:B------:R2:W-:Y:S01]  /*d3a0*/  MUFU.EX2 R247, R4 ;  /* 0x0000000400f77308 */ /* 0x0005e20000000800 */
[--C-:B----4-:R-:W-:Y:S01]  /*d3b0*/  FFMA.FTZ R3, R139, c[0x0][0x2d0], -R0.reuse ;  /* 0x0000b4008b037a23 */ /* 0x110fe20000010800 */
[----:B---3--:R-:W-:Y:S01]  /*d3c0*/  MOV R139, R25 ;  /* 0x00000019008b7202 */ /* 0x008fe20000000f00 */
[----:B------:R-:W-:Y:S01]  /*d3d0*/  FFMA.FTZ R25, R137, c[0x0][0x2d0], -R0 ;  /* 0x0000b40089197a23 */ /* 0x000fe20000010800 */
[----:B------:R-:W-:Y:S02]  /*d3e0*/  MOV R137, R19 ;  /* 0x0000001300897202 */ /* 0x000fe40000000f00 */
[----:B------:R-:W-:Y:S02]  /*d3f0*/  F2FP.BF16.PACK_AB R11, R139, R94 ;  /* 0x0000005e8b0b723e */ /* 0x000fe400000010ff */
[----:B------:R-:W-:Y:S02]  /*d400*/  F2FP.BF16.PACK_AB R10, R137, R95 ;  /* 0x0000005f890a723e */ /* 0x000fe400000010ff */
[----:B------:R-:W-:-:S02]  /*d410*/  MOV R19, R97 ;  /* 0x0000006100137202 */ /* 0x000fc40000000f00 */
[----:B------:R-:W-:Y:S01]  /*d420*/  MOV R97, R49 ;  /* 0x0000003100617202 */ /* 0x000fe20000000f00 */
[--C-:B--2---:R-:W-:Y:S02]  /*d430*/  FFMA.FTZ R4, R142, c[0x0][0x2d0], -R2.reuse ;  /* 0x0000b4008e047a23 */ /* 0x104fe40000010802 */
[----:B-1----:R-:W-:Y:S02]  /*d440*/  HMMA.16816.F32.BF16 R204, R8, R12, R204 ;  /* 0x0000000c08cc723c */ /* 0x002fe400000418cc */
[----:B------:R1:W-:Y:S02]  /*d450*/  MUFU.EX2 R251, R4 ;  /* 0x0000000400fb7308 */ /* 0x0003e40000000800 */
[----:B-1----:R-:W-:-:S06]  /*d460*/  FFMA.FTZ R4, R141, c[0x0][0x2d0], -R2 ;  /* 0x0000b4008d047a23 */ /* 0x002fcc0000010802 */
[----:B------:R1:W-:Y:S02]  /*d470*/  MUFU.EX2 R252, R4 ;  /* 0x0000000400fc7308 */ /* 0x0003e40000000800 */
[----:B-1----:R-:W-:Y:S01]  /*d480*/  FFMA.FTZ R4, R144, c[0x0][0x2d0], -R2 ;  /* 0x0000b40090047a23 */ /* 0x002fe20000010802 */
[----:B------:R-:W-:Y:S01]  /*d490*/  MOV R144, R7 ;  /* 0x0000000700907202 */ /* 0x000fe20000000f00 */
[----:B------:R-:W-:-:S04]  /*d4a0*/  FFMA.FTZ R2, R138, c[0x0][0x2d0], -R0 ;  /* 0x0000b4008a027a23 */ /* 0x000fc80000010800 */
[----:B------:R1:W2:Y:S08]  /*d4b0*/  MUFU.EX2 R250, R4 ;  /* 0x0000000400fa7308 */ /* 0x0002b00000000800 */
[----:B------:R3:W-:Y:S01]  /*d4c0*/  MUFU.EX2 R138, R3 ;  /* 0x00000003008a7308 */ /* 0x0007e20000000800 */
[----:B-1----:R-:W-:Y:S01]  /*d4d0*/  FFMA.FTZ R4, R130, c[0x0][0x2d0], -R0 ;  /* 0x0000b40082047a23 */ /* 0x002fe20000010800 */
[----:B--2---:R-:W-:Y:S01]  /*d4e0*/  F2FP.BF16.PACK_AB R6, R250, R252 ;  /* 0x000000fcfa06723e */ /* 0x004fe200000010ff */
[----:B------:R-:W-:Y:S01]  /*d4f0*/  FADD.FTZ R0, R169, R132 ;  /* 0x00000084a9007221 */ /* 0x000fe20000010000 */
[----:B------:R-:W-:-:S04]  /*d500*/  MOV R130, R103 ;  /* 0x0000006700827202 */ /* 0x000fc80000000f00 */
[----:B------:R1:W2:Y:S01]  /*d510*/  MUFU.EX2 R246, R4 ;  /* 0x0000000400f67308 */ /* 0x0002a20000000800 */
[----:B------:R-:W-:Y:S01]  /*d520*/  MOV R103, R48 ;  /* 0x0000003000677202 */ /* 0x000fe20000000f00 */
[----:B---3--:R-:W-:-:S03]  /*d530*/  FADD.FTZ R3, R180, R171 ;  /* 0x000000abb4037221 */ /* 0x008fc60000010000 */
[----:B------:R-:W-:-:S03]  /*d540*/  MOV R129, R103 ;  /* 0x0000006700817202 */ /* 0x000fc60000000f00 */
[----:B------:R-:W3:Y:S01]  /*d550*/  MUFU.EX2 R132, R2 ;  /* 0x0000000200847308 */ /* 0x000ee20000000800 */
[----:B------:R-:W-:Y:S02]  /*d560*/  FADD.FTZ R3, R181, R3 ;  /* 0x00000003b5037221 */ /* 0x000fe40000010000 */
[----:B-1----:R-:W-:Y:S01]  /*d570*/  FADD.FTZ R4, R183, R182 ;  /* 0x000000b6b7047221 */ /* 0x002fe20000010000 */
[----:B--2---:R-:W-:Y:S01]  /*d580*/  F2FP.BF16.PACK_AB R5, R245, R246 ;  /* 0x000000f6f505723e */ /* 0x004fe200000010ff */
[----:B------:R-:W-:Y:S02]  /*d590*/  HMMA.16816.F32.BF16 R180, R8, R14, R56 ;  /* 0x0000000e08b4723c */ /* 0x000fe40000041838 */
[----:B------:R-:W-:Y:S01]  /*d5a0*/  FADD.FTZ R92, R212, R4 ;  /* 0x00000004d45c7221 */ /* 0x000fe20000010000 */
[----:B------:R-:W-:Y:S02]  /*d5b0*/  F2FP.BF16.PACK_AB R4, R251, R247 ;  /* 0x000000f7fb04723e */ /* 0x000fe400000010ff */
[----:B---3--:R-:W-:Y:S01]  /*d5c0*/  F2FP.BF16.PACK_AB R7, R132, R138 ;  /* 0x0000008a8407723e */ /* 0x008fe200000010ff */
[----:B------:R-:W-:Y:S01]  /*d5d0*/  FADD.FTZ R2, R170, R0 ;  /* 0x00000000aa027221 */ /* 0x000fe20000010000 */
[----:B------:R-:W-:-:S05]  /*d5e0*/  MOV R0, R214 ;  /* 0x000000d600007202 */ /* 0x000fca0000000f00 */
[C---:B------:R-:W-:Y:S08]  /*d5f0*/  HMMA.16816.F32.BF16 R188, R4.reuse, R12, R188 ;  /* 0x0000000c04bc723c */ /* 0x040ff000000418bc */
[----:B------:R-:W-:Y:S01]  /*d600*/  HMMA.16816.F32.BF16 R36, R4, R14, R88 ;  /* 0x0000000e0424723c */ /* 0x000fe20000041858 */
[----:B------:R-:W1:Y:S07]  /*d610*/  LDSM.16.MT88.4 R12, [R234+0x1100] ;  /* 0x00110000ea0c783b */ /* 0x000e6e0000004200 */
[-C--:B-1----:R-:W-:Y:S08]  /*d620*/  HMMA.16816.F32.BF16 R196, R8, R12.reuse, R196 ;  /* 0x0000000c08c4723c */ /* 0x082ff000000418c4 */
[----:B------:R-:W-:Y:S08]  /*d630*/  HMMA.16816.F32.BF16 R172, R4, R12, R172 ;  /* 0x0000000c04ac723c */ /* 0x000ff000000418ac */
[-C--:B------:R-:W-:Y:S08]  /*d640*/  HMMA.16816.F32.BF16 R164, R8, R14.reuse, R164 ;  /* 0x0000000e08a4723c */ /* 0x080ff000000418a4 */
[----:B------:R-:W-:Y:S01]  /*d650*/  HMMA.16816.F32.BF16 R48, R4, R14, R80 ;  /* 0x0000000e0430723c */ /* 0x000fe20000041850 */
[----:B------:R-:W1:Y:S06]  /*d660*/  LDSM.16.MT88.4 R12, [R236+0x1100] ;  /* 0x00110000ec0c783b */ /* 0x000e6c0000004200 */
[----:B------:R-:W-:Y:S01]  /*d670*/  IMAD.MOV.U32 R81, RZ, RZ, R86 ;  /* 0x000000ffff517224 */ /* 0x000fe200078e0056 */
[----:B------:R-:W-:-:S02]  /*d680*/  MOV R82, R87 ;  /* 0x0000005700527202 */ /* 0x000fc40000000f00 */
[----:B------:R-:W-:Y:S02]  /*d690*/  MOV R80, R19 ;  /* 0x0000001300507202 */ /* 0x000fe40000000f00 */
[----:B------:R-:W2:Y:S01]  /*d6a0*/  LDSM.16.MT88.4 R16, [R236+0x3100] ;  /* 0x00310000ec10783b */ /* 0x000ea20000004200 */
[----:B------:R-:W-:Y:S01]  /*d6b0*/  MOV R83, R102 ;  /* 0x0000006600537202 */ /* 0x000fe20000000f00 */
[-C--:B-1----:R-:W-:Y:S08]  /*d6c0*/  HMMA.16816.F32.BF16 R184, R8, R12.reuse, R184 ;  /* 0x0000000c08b8723c */ /* 0x082ff000000418b8 */
[----:B------:R-:W-:Y:S07]  /*d6d0*/  HMMA.16816.F32.BF16 R156, R4, R12, R176 ;  /* 0x0000000c049c723c */ /* 0x000fee00000418b0 */
[----:B------:R-:W-:Y:S01]  /*d6e0*/  MOV R178, R85 ;  /* 0x0000005500b27202 */ /* 0x000fe20000000f00 */
[----:B------:R-:W-:Y:S01]  /*d6f0*/  HMMA.16816.F32.BF16 R68, R8, R14, R68 ;  /* 0x0000000e0844723c */ /* 0x000fe20000041844 */
[----:B------:R-:W-:-:S02]  /*d700*/  MOV R179, R84 ;  /* 0x0000005400b37202 */ /* 0x000fc40000000f00 */
[----:B------:R-:W-:Y:S02]  /*d710*/  MOV R176, R101 ;  /* 0x0000006500b07202 */ /* 0x000fe40000000f00 */
[----:B------:R-:W-:-:S03]  /*d720*/  MOV R177, R100 ;  /* 0x0000006400b17202 */ /* 0x000fc60000000f00 */
[----:B------:R-:W-:Y:S01]  /*d730*/  HMMA.16816.F32.BF16 R56, R4, R14, R76 ;  /* 0x0000000e0438723c */ /* 0x000fe2000004184c */
[----:B------:R-:W1:Y:S06]  /*d740*/  LDSM.16.MT88.4 R12, [R235+0x1100] ;  /* 0x00110000eb0c783b */ /* 0x000e6c0000004200 */
[----:B------:R-:W-:Y:S01]  /*d750*/  MOV R79, R213 ;  /* 0x000000d5004f7202 */ /* 0x000fe20000000f00 */
[----:B--2---:R-:W-:Y:S01]  /*d760*/  HMMA.16816.F32.BF16 R100, R8, R16, R224 ;  /* 0x000000100864723c */ /* 0x004fe200000418e0 */
[----:B------:R-:W-:Y:S02]  /*d770*/  FADD.FTZ R3, R129, R3 ;  /* 0x0000000381037221 */ /* 0x000fe40000010000 */
[----:B------:R-:W-:-:S05]  /*d780*/  FADD.FTZ R2, R131, R2 ;  /* 0x0000000283027221 */ /* 0x000fca0000010000 */
[C---:B------:R-:W-:Y:S08]  /*d790*/  HMMA.16816.F32.BF16 R64, R8.reuse, R18, R64 ;  /* 0x000000120840723c */ /* 0x040ff00000041840 */
[-C--:B-1----:R-:W-:Y:S08]  /*d7a0*/  HMMA.16816.F32.BF16 R168, R8, R12.reuse, R192 ;  /* 0x0000000c08a8723c */ /* 0x082ff000000418c0 */
[----:B------:R-:W-:Y:S08]  /*d7b0*/  HMMA.16816.F32.BF16 R148, R4, R12, R124 ;  /* 0x0000000c0494723c */ /* 0x000ff0000004187c */
[-C--:B------:R-:W-:Y:S08]  /*d7c0*/  HMMA.16816.F32.BF16 R44, R8, R14.reuse, R44 ;  /* 0x0000000e082c723c */ /* 0x080ff0000004182c */
[----:B------:R-:W-:Y:S01]  /*d7d0*/  HMMA.16816.F32.BF16 R212, R4, R14, R72 ;  /* 0x0000000e04d4723c */ /* 0x000fe20000041848 */
[----:B------:R-:W1:Y:S01]  /*d7e0*/  LDSM.16.MT88.4 R12, [R233+0x3100] ;  /* 0x00310000e90c783b */ /* 0x000e620000004200 */
[----:B------:R-:W-:-:S02]  /*d7f0*/  FADD.FTZ R3, R147, R3 ;  /* 0x0000000393037221 */ /* 0x000fc40000010000 */
[----:B------:R-:W-:Y:S01]  /*d800*/  FADD.FTZ R2, R153, R2 ;  /* 0x0000000299027221 */ /* 0x000fe20000010000 */
[----:B------:R-:W-:Y:S01]  /*d810*/  MOV R227, R94 ;  /* 0x0000005e00e37202 */ /* 0x000fe20000000f00 */
[----:B------:R-:W-:Y:S02]  /*d820*/  LDSM.16.MT88.4 R192, [R234+0x1900] ;  /* 0x00190000eac0783b */ /* 0x000fe40000004200 */
[-C--:B-1----:R-:W-:Y:S08]  /*d830*/  HMMA.16816.F32.BF16 R72, R8, R12.reuse, R120 ;  /* 0x0000000c0848723c */ /* 0x082ff00000041878 */
[----:B------:R-:W-:Y:S08]  /*d840*/  HMMA.16816.F32.BF16 R216, R4, R12, R216 ;  /* 0x0000000c04d8723c */ /* 0x000ff000000418d8 */
[-C--:B------:R-:W-:Y:S08]  /*d850*/  HMMA.16816.F32.BF16 R40, R8, R14.reuse, R40 ;  /* 0x0000000e0828723c */ /* 0x080ff00000041828 */
[----:B------:R-:W-:Y:S01]  /*d860*/  HMMA.16816.F32.BF16 R88, R4, R14, R104 ;  /* 0x0000000e0458723c */ /* 0x000fe20000041868 */
[----:B------:R-:W1:Y:S07]  /*d870*/  LDSM.16.MT88.4 R12, [R234+0x3100] ;  /* 0x00310000ea0c783b */ /* 0x000e6e0000004200 */
[-C--:B-1----:R-:W-:Y:S08]  /*d880*/  HMMA.16816.F32.BF16 R84, R8, R12.reuse, R116 ;  /* 0x0000000c0854723c */ /* 0x082ff00000041874 */
[----:B------:R-:W-:Y:S08]  /*d890*/  HMMA.16816.F32.BF16 R208, R4, R12, R208 ;  /* 0x0000000c04d0723c */ /* 0x000ff000000418d0 */
[-C--:B------:R-:W-:Y:S08]  /*d8a0*/  HMMA.16816.F32.BF16 R52, R8, R14.reuse, R52 ;  /* 0x0000000e0834723c */ /* 0x080ff00000041834 */
[----:B------:R-:W-:Y:S01]  /*d8b0*/  HMMA.16816.F32.BF16 R140, R4, R14, R112 ;  /* 0x0000000e048c723c */ /* 0x000fe20000041870 */
[----:B------:R-:W1:Y:S01]  /*d8c0*/  LDSM.16.MT88.4 R12, [R235+0x3100] ;  /* 0x00310000eb0c783b */ /* 0x000e620000004200 */
[----:B------:R-:W-:-:S06]  /*d8d0*/  FADD.FTZ R3, R130, R3 ;  /* 0x0000000382037221 */ /* 0x000fcc0000010000 */
[C---:B------:R-:W-:Y:S01]  /*d8e0*/  HMMA.16816.F32.BF16 R104, R4.reuse, R16, R176 ;  /* 0x000000100468723c */ /* 0x040fe200000418b0 */
[----:B------:R-:W2:Y:S07]  /*d8f0*/  LDSM.16.MT88.4 R176, [R236+0x1900] ;  /* 0x00190000ecb0783b */ /* 0x000eae0000004200 */
[----:B------:R-:W-:Y:S01]  /*d900*/  HMMA.16816.F32.BF16 R16, R4, R18, R220 ;  /* 0x000000120410723c */ /* 0x000fe200000418dc */
[----:B------:R-:W-:-:S07]  /*d910*/  MOV R226, R95 ;  /* 0x0000005f00e27202 */ /* 0x000fce0000000f00 */
[C---:B-1----:R-:W-:Y:S08]  /*d920*/  HMMA.16816.F32.BF16 R116, R8.reuse, R12, R228 ;  /* 0x0000000c0874723c */ /* 0x042ff000000418e4 */
[----:B------:R-:W-:Y:S01]  /*d930*/  HMMA.16816.F32.BF16 R60, R8, R14, R60 ;  /* 0x0000000e083c723c */ /* 0x000fe2000004183c */
[----:B------:R-:W3:Y:S07]  /*d940*/  LDL R9, [R1+0x4] ;  /* 0x0000040001097983 */ /* 0x000eee0000100800 */
[C---:B------:R-:W-:Y:S01]  /*d950*/  HMMA.16816.F32.BF16 R120, R4.reuse, R12, R80 ;  /* 0x0000000c0478723c */ /* 0x040fe20000041850 */
[----:B------:R-:W-:Y:S01]  /*d960*/  FADD.FTZ R8, R0, R79 ;  /* 0x0000004f00087221 */ /* 0x000fe20000010000 */
[----:B------:R-:W-:Y:S01]  /*d970*/  MOV R231, R108 ;  /* 0x0000006c00e77202 */ /* 0x000fe20000000f00 */
[----:B------:R-:W-:Y:S01]  /*d980*/  FADD.FTZ R0, R128, R92 ;  /* 0x0000005c80007221 */ /* 0x000fe20000010000 */
[----:B------:R-:W1:Y:S03]  /*d990*/  LDSM.16.MT88.4 R76, [R233+0x3900] ;  /* 0x00390000e94c783b */ /* 0x000e660000004200 */
[----:B------:R-:W-:Y:S01]  /*d9a0*/  FADD.FTZ R0, R146, R0 ;  /* 0x0000000092007221 */ /* 0x000fe20000010000 */
[----:B------:R-:W-:Y:S01]  /*d9b0*/  HMMA.16816.F32.BF16 R12, R4, R14, R200 ;  /* 0x0000000e040c723c */ /* 0x000fe200000418c8 */
[----:B------:R-:W-:Y:S01]  /*d9c0*/  MOV R230, R109 ;  /* 0x0000006d00e67202 */ /* 0x000fe20000000f00 */
[----:B------:R-:W4:Y:S01]  /*d9d0*/  LDSM.16.MT88.4 R200, [R233+0x1900] ;  /* 0x00190000e9c8783b */ /* 0x000f220000004200 */
[----:B------:R-:W-:Y:S01]  /*d9e0*/  FADD.FTZ R0, R155, R0 ;  /* 0x000000009b007221 */ /* 0x000fe20000010000 */
[----:B------:R-:W-:-:S02]  /*d9f0*/  MOV R229, R93 ;  /* 0x0000005d00e57202 */ /* 0x000fc40000000f00 */
[----:B------:R-:W-:Y:S01]  /*da00*/  LDSM.16.MT88.4 R92, [R234+0x3900] ;  /* 0x00390000ea5c783b */ /* 0x000fe20000004200 */
[----:B------:R-:W-:Y:S02]  /*da10*/  FADD.FTZ R5, R145, R8 ;  /* 0x0000000891057221 */ /* 0x000fe40000010000 */
[----:B------:R-:W-:Y:S01]  /*da20*/  FADD.FTZ R4, R161, R2 ;  /* 0x00000002a1047221 */ /* 0x000fe20000010000 */
[----:B------:R-:W5:Y:S01]  /*da30*/  LDL R11, [R1+0x64] ;  /* 0x00006400010b7983 */ /* 0x000f620000100800 */
[----:B------:R-:W-:Y:S02]  /*da40*/  FADD.FTZ R5, R154, R5 ;  /* 0x000000059a057221 */ /* 0x000fe40000010000 */
[----:B------:R-:W-:Y:S01]  /*da50*/  FADD.FTZ R2, R163, R0 ;  /* 0x00000000a3027221 */ /* 0x000fe20000010000 */
[----:B------:R-:W5:Y:S01]  /*da60*/  LDL R10, [R1+0x58] ;  /* 0x00005800010a7983 */ /* 0x000f620000100800 */
[----:B------:R-:W-:Y:S02]  /*da70*/  FADD.FTZ R0, R144, R3 ;  /* 0x0000000390007221 */ /* 0x000fe40000010000 */
[----:B------:R-:W-:Y:S01]  /*da80*/  FADD.FTZ R3, R152, R4 ;  /* 0x0000000498037221 */ /* 0x000fe20000010000 */
[----:B------:R-:W-:Y:S01]  /*da90*/  MOV R4, 0x1 ;  /* 0x0000000100047802 */ /* 0x000fe20000000f00 */
[----:B------:R-:W-:-:S02]  /*daa0*/  FADD.FTZ R5, R162, R5 ;  /* 0x00000005a2057221 */ /* 0x000fc40000010000 */
[----:B------:R-:W-:Y:S01]  /*dab0*/  FADD.FTZ R2, R110, R2 ;  /* 0x000000026e027221 */ /* 0x000fe20000010000 */
[----:B------:R-:W-:Y:S01]  /*dac0*/  ISETP.NE.AND P0, PT, R4, c[0x0][0x2c4], PT ;  /* 0x0000b10004007a0c */ /* 0x000fe20003f05270 */
[----:B------:R-:W-:Y:S02]  /*dad0*/  FADD.FTZ R8, R160, R5 ;  /* 0x00000005a0087221 */ /* 0x000fe40000010000 */
[----:B------:R-:W-:Y:S01]  /*dae0*/  FADD.FTZ R0, R111, R0 ;  /* 0x000000006f007221 */ /* 0x000fe20000010000 */
[----:B------:R-:W1:Y:S04]  /*daf0*/  LDSM.16.MT88.4 R160, [R235+0x1900] ;  /* 0x00190000eba0783b */ /* 0x000e680000004200 */
[----:B------:R-:W1:Y:S04]  /*db00*/  LDSM.16.MT88.4 R108, [R236+0x3900] ;  /* 0x00390000ec6c783b */ /* 0x000e680000004200 */
[----:B------:R-:W1:Y:S01]  /*db10*/  LDSM.16.MT88.4 R4, [R235+0x3900] ;  /* 0x00390000eb04783b */ /* 0x000e620000004200 */
[----:B------:R-:W-:Y:S08]  /*db20*/  MUFU.EX2 R32, R32 ;  /* 0x0000002000207308 */ /* 0x000ff00000000800 */
[----:B------:R-:W1:Y:S08]  /*db30*/  MUFU.EX2 R31, R31 ;  /* 0x0000001f001f7308 */ /* 0x000e700000000800 */
[----:B------:R-:W-:Y:S08]  /*db40*/  MUFU.EX2 R30, R30 ;  /* 0x0000001e001e7308 */ /* 0x000ff00000000800 */
[----:B------:R-:W-:Y:S08]  /*db50*/  MUFU.EX2 R29, R29 ;  /* 0x0000001d001d7308 */ /* 0x000ff00000000800 */
[----:B------:R-:W-:Y:S08]  /*db60*/  MUFU.EX2 R28, R28 ;  /* 0x0000001c001c7308 */ /* 0x000ff00000000800 */
[----:B------:R-:W1:Y:S08]  /*db70*/  MUFU.EX2 R27, R27 ;  /* 0x0000001b001b7308 */ /* 0x000e700000000800 */
        /* <DEDUP_REMOVED lines=9> */
[----:B------:R-:W2:Y:S01]  /*dc10*/  MUFU.EX2 R35, R35 ;  /* 0x0000002300237308 */ /* 0x000ea20000000800 */
[----:B-1----:R-:W-:-:S02]  /*dc20*/  F2FP.BF16.PACK_AB R128, R31, R32 ;  /* 0x000000201f80723e */ /* 0x002fc400000010ff */
[----:B------:R-:W-:Y:S02]  /*dc30*/  F2FP.BF16.PACK_AB R129, R27, R28 ;  /* 0x0000001c1b81723e */ /* 0x000fe400000010ff */
[----:B------:R-:W-:Y:S02]  /*dc40*/  F2FP.BF16.PACK_AB R130, R29, R30 ;  /* 0x0000001e1d82723e */ /* 0x000fe400000010ff */
[----:B------:R-:W-:Y:S02]  /*dc50*/  F2FP.BF16.PACK_AB R131, R24, R26 ;  /* 0x0000001a1883723e */ /* 0x000fe400000010ff */
[----:B------:R-:W-:Y:S02]  /*dc60*/  F2FP.BF16.PACK_AB R124, R22, R23 ;  /* 0x00000017167c723e */ /* 0x000fe400000010ff */
[----:B------:R-:W-:Y:S02]  /*dc70*/  F2FP.BF16.PACK_AB R126, R20, R21 ;  /* 0x00000015147e723e */ /* 0x000fe400000010ff */
[----:B------:R-:W-:-:S02]  /*dc80*/  F2FP.BF16.PACK_AB R125, R33, R25 ;  /* 0x00000019217d723e */ /* 0x000fc400000010ff */
[----:B--2---:R-:W-:Y:S01]  /*dc90*/  F2FP.BF16.PACK_AB R127, R35, R34 ;  /* 0x00000022237f723e */ /* 0x004fe200000010ff */
[----:B------:R-:W-:Y:S01]  /*dca0*/  HMMA.16816.F32.BF16 R152, R128, R178, R68 ;  /* 0x000000b28098723c */ /* 0x000fe20000041844 */
[----:B------:R-:W-:Y:S02]  /*dcb0*/  MOV R225, R98 ;  /* 0x0000006200e17202 */ /* 0x000fe40000000f00 */
[----:B------:R-:W-:Y:S02]  /*dcc0*/  MOV R224, R99 ;  /* 0x0000006300e07202 */ /* 0x000fe40000000f00 */
[----:B------:R-:W-:-:S03]  /*dcd0*/  MOV R228, R96 ;  /* 0x0000006000e47202 */ /* 0x000fc60000000f00 */
[----:B------:R-:W-:Y:S01]  /*dce0*/  HMMA.16816.F32.BF16 R68, R128, R76, R72 ;  /* 0x0000004c8044723c */ /* 0x000fe20000041848 */
[----:B------:R-:W-:-:S07]  /*dcf0*/  MOV R223, R97 ;  /* 0x0000006100df7202 */ /* 0x000fce0000000f00 */
[----:B------:R-:W-:Y:S08]  /*dd00*/  HMMA.16816.F32.BF16 R80, R128, R78, R40 ;  /* 0x0000004e8050723c */ /* 0x000ff00000041828 */
[C---:B------:R-:W-:Y:S08]  /*dd10*/  HMMA.16816.F32.BF16 R72, R124.reuse, R76, R216 ;  /* 0x0000004c7c48723c */ /* 0x040ff000000418d8 */
[----:B------:R-:W-:Y:S08]  /*dd20*/  HMMA.16816.F32.BF16 R76, R124, R78, R88 ;  /* 0x0000004e7c4c723c */ /* 0x000ff00000041858 */
[-C--:B----4-:R-:W-:Y:S08]  /*dd30*/  HMMA.16816.F32.BF16 R204, R128, R200.reuse, R204 ;  /* 0x000000c880cc723c */ /* 0x090ff000000418cc */
        /* <DEDUP_REMOVED lines=24> */
[----:B------:R-:W2:Y:S01]  /*dec0*/  LDL.LU R12, [R1+0x88] ;  /* 0x00008800010c7983 */ /* 0x000ea20000300800 */
[----:B------:R-:W-:-:S06]  /*ded0*/  FADD.FTZ R3, R223, R3 ;  /* 0x00000003df037221 */ /* 0x000fcc0000010000 */
[----:B------:R-:W-:Y:S01]  /*dee0*/  HMMA.16816.F32.BF16 R116, R128, R4, R116 ;  /* 0x000000048074723c */ /* 0x000fe20000041874 */
[----:B------:R-:W-:-:S06]  /*def0*/  FADD.FTZ R2, R229, R2 ;  /* 0x00000002e5027221 */ /* 0x000fcc0000010000 */
[----:B------:R-:W-:Y:S01]  /*df00*/  FADD.FTZ R5, R230, R0 ;  /* 0x00000000e6057221 */ /* 0x000fe20000010000 */
[----:B---3--:R-:W-:Y:S01]  /*df10*/  SHF.L.U32 R0, R9, 0x7, RZ ;  /* 0x0000000709007819 */ /* 0x008fe200000006ff */
[----:B------:R-:W-:Y:S01]  /*df20*/  HMMA.16816.F32.BF16 R128, R128, R6, R60 ;  /* 0x000000068080723c */ /* 0x000fe2000004183c */
[----:B------:R-:W-:-:S06]  /*df30*/  FADD.FTZ R4, R228, R8 ;  /* 0x00000008e4047221 */ /* 0x000fcc0000010000 */
[----:B------:R-:W-:Y:S02]  /*df40*/  FADD.FTZ R6, R247, R3 ;  /* 0x00000003f7067221 */ /* 0x000fe40000010000 */
[----:B------:R-:W-:-:S04]  /*df50*/  @P0 IMAD.HI.U32 R3, R0, c[0x0][0x2c8], RZ ;  /* 0x0000b20000030a27 */ /* 0x000fc800078e00ff */
[----:B------:R-:W-:Y:S01]  /*df60*/  FADD.FTZ R7, R231, R4 ;  /* 0x00000004e7077221 */ /* 0x000fe20000010000 */
[----:B------:R-:W-:Y:S01]  /*df70*/  @P0 SHF.R.U32.HI R0, RZ, c[0x0][0x2cc], R3 ;  /* 0x0000b300ff000a19 */ /* 0x000fe20000011603 */
[----:B------:R-:W-:Y:S02]  /*df80*/  FADD.FTZ R2, R224, R2 ;  /* 0x00000002e0027221 */ /* 0x000fe40000010000 */
[----:B------:R-:W-:Y:S02]  /*df90*/  FADD.FTZ R5, R225, R5 ;  /* 0x00000005e1057221 */ /* 0x000fe40000010000 */
[----:B------:R-:W-:Y:S02]  /*dfa0*/  FADD.FTZ R4, R251, R6 ;  /* 0x00000006fb047221 */ /* 0x000fe40000010000 */
[----:B------:R-:W-:Y:S01]  /*dfb0*/  FADD.FTZ R6, R246, R7 ;  /* 0x00000007f6067221 */ /* 0x000fe20000010000 */
[----:B-----5:R-:W-:Y:S01]  /*dfc0*/  IADD3 R0, -R10, R11, R0 ;  /* 0x0000000b0a007210 */ /* 0x020fe20007ffe100 */
[----:B------:R-:W-:-:S02]  /*dfd0*/  FADD.FTZ R2, R226, R2 ;  /* 0x00000002e2027221 */ /* 0x000fc40000010000 */
[----:B------:R-:W-:Y:S02]  /*dfe0*/  FADD.FTZ R7, R227, R5 ;  /* 0x00000005e3077221 */ /* 0x000fe40000010000 */
[----:B------:R-:W-:Y:S02]  /*dff0*/  FADD.FTZ R6, R245, R6 ;  /* 0x00000006f5067221 */ /* 0x000fe40000010000 */
[----:B------:R-:W-:Y:S02]  /*e000*/  FADD.FTZ R3, R252, R4 ;  /* 0x00000004fc037221 */ /* 0x000fe40000010000 */
[----:B------:R-:W-:Y:S01]  /*e010*/  FADD.FTZ R5, R137, R2 ;  /* 0x0000000289057221 */ /* 0x000fe20000010000 */
[----:B------:R-:W-:Y:S01]  /*e020*/  SHF.R.S32.HI R2, RZ, 0x1f, R0 ;  /* 0x0000001fff027819 */ /* 0x000fe20000011400 */
[----:B------:R-:W-:Y:S02]  /*e030*/  FADD.FTZ R4, R139, R7 ;  /* 0x000000078b047221 */ /* 0x000fe40000010000 */
[----:B------:R-:W-:Y:S01]  /*e040*/  FADD.FTZ R7, R138, R6 ;  /* 0x000000068a077221 */ /* 0x000fe20000010000 */
[----:B------:R-:W-:Y:S01]  /*e050*/  LEA.HI R0, R2, R0, RZ, 0x6 ;  /* 0x0000000002007211 */ /* 0x000fe200078f30ff */
[----:B------:R-:W-:-:S02]  /*e060*/  FADD.FTZ R3, R250, R3 ;  /* 0x00000003fa037221 */ /* 0x000fc40000010000 */
[----:B------:R-:W-:Y:S02]  /*e070*/  FADD.FTZ R2, R132, R7 ;  /* 0x0000000784027221 */ /* 0x000fe40000010000 */
[----:B------:R-:W-:Y:S02]  /*e080*/  FADD.FTZ R6, R32, R5 ;  /* 0x0000000520067221 */ /* 0x000fe40000010000 */
[----:B------:R-:W-:Y:S01]  /*e090*/  FADD.FTZ R8, R23, R3 ;  /* 0x0000000317087221 */ /* 0x000fe20000010000 */
[----:B------:R-:W-:Y:S01]  /*e0a0*/  SHF.R.S32.HI R3, RZ, 0x6, R0 ;  /* 0x00000006ff037819 */ /* 0x000fe20000011400 */
[----:B------:R-:W-:Y:S02]  /*e0b0*/  FADD.FTZ R5, R28, R4 ;  /* 0x000000041c057221 */ /* 0x000fe40000010000 */
[----:B------:R-:W-:Y:S02]  /*e0c0*/  FADD.FTZ R0, R25, R2 ;  /* 0x0000000219007221 */ /* 0x000fe40000010000 */
[----:B------:R-:W-:-:S02]  /*e0d0*/  FADD.FTZ R4, R31, R6 ;  /* 0x000000061f047221 */ /* 0x000fc40000010000 */
[----:B------:R-:W-:Y:S01]  /*e0e0*/  FADD.FTZ R6, R27, R5 ;  /* 0x000000051b067221 */ /* 0x000fe20000010000 */
[----:B------:R-:W-:Y:S01]  /*e0f0*/  IMNMX R7, RZ, R3, !PT ;  /* 0x00000003ff077217 */ /* 0x000fe20007800200 */
        /* <DEDUP_REMOVED lines=9> */
[----:B------:R-:W-:Y:S01]  /*e190*/  FADD.FTZ R0, R35, R0 ;  /* 0x0000000023007221 */ /* 0x000fe20000010000 */
[----:B------:R1:W-:Y:S04]  /*e1a0*/  STL [R1+0x90], R7 ;  /* 0x0000900701007387 */ /* 0x0003e80000100800 */
[----:B------:R1:W-:Y:S04]  /*e1b0*/  STL [R1+0x7c], R5 ;  /* 0x00007c0501007387 */ /* 0x0003e80000100800 */
[----:B------:R1:W-:Y:S04]  /*e1c0*/  STL [R1+0x78], R3 ;  /* 0x0000780301007387 */ /* 0x0003e80000100800 */
[----:B------:R1:W-:Y:S04]  /*e1d0*/  STL [R1+0x84], R0 ;  /* 0x0000840001007387 */ /* 0x0003e80000100800 */
[----:B------:R1:W-:Y:S01]  /*e1e0*/  STL [R1+0x80], R2 ;  /* 0x0000800201007387 */ /* 0x0003e20000100800 */
[----:B--2---:R-:W-:-:S04]  /*e1f0*/  IADD3 R250, R12, -0x2, RZ ;  /* 0xfffffffe0cfa7810 */ /* 0x004fc80007ffe0ff */
[----:B------:R-:W-:Y:S11]  /*e200*/  ISETP.GE.AND P0, PT, R250, R7, PT ;  /* 0x00000007fa00720c */ /* 0x000ff60003f06270 */
[----:B------:R-:W-:Y:S02]  /*e210*/  @!UPT UIADD3 URZ, URZ, URZ, URZ ;  /* 0x0000003f3f3ff290 */ /* 0x000fe4000fffe03f */
[----:B------:R-:W-:Y:S05]  /*e220*/  @!P0 BRA `(.L_x_1928) ;  /* 0x00004bf000008947 */ /* 0x000fea0003800000 */
[----:B-1----:R-:W2:Y:S04]  /*e230*/  LDL R12, [R1+0x8c] ;  /* 0x00008c00010c7983 */ /* 0x002ea80000100800 */
[----:B------:R-:W3:Y:S04]  /*e240*/  LDL.LU R13, [R1+0xd4] ;  /* 0x0000d400010d7983 */ /* 0x000ee80000300800 */
[----:B------:R-:W4:Y:S04]  /*e250*/  LDL R10, [R1+0xd0] ;  /* 0x0000d000010a7983 */ /* 0x000f280000100800 */
[----:B------:R-:W4:Y:S01]  /*e260*/  LDL R9, [R1+0xb8] ;  /* 0x0000b80001097983 */ /* 0x000f220000100800 */
[----:B------:R-:W-:Y:S01]  /*e270*/  IMAD.MOV.U32 R138, RZ, RZ, R135 ;  /* 0x000000ffff8a7224 */ /* 0x000fe200078e0087 */
[----:B------:R-:W-:Y:S01]  /*e280*/  MOV R140, R133 ;  /* 0x00000085008c7202 */ /* 0x000fe20000000f00 */
[----:B------:R-:W-:-:S02]  /*e290*/  IMAD.MOV.U32 R137, RZ, RZ, R136 ;  /* 0x000000ffff897224 */ /* 0x000fc400078e0088 */
[----:B------:R-:W-:Y:S01]  /*e2a0*/  IMAD.MOV.U32 R139, RZ, RZ, R134 ;  /* 0x000000ffff8b7224 */ /* 0x000fe200078e0086 */
[----:B--2---:R-:W-:-:S05]  /*e2b0*/  SHF.L.U32 R0, R12, 0x1, RZ ;  /* 0x000000010c007819 */ /* 0x004fca00000006ff */
[----:B------:R1:W-:Y:S01]  /*e2c0*/  STL [R1+0xb0], R0 ;  /* 0x0000b00001007387 */ /* 0x0003e20000100800 */
[----:B---3--:R-:W-:Y:S02]  /*e2d0*/  SHF.L.U64.HI R247, R12, 0x1, R13 ;  /* 0x000000010cf77819 */ /* 0x008fe4000001020d */
[C---:B----4-:R-:W-:Y:S01]  /*e2e0*/  SHF.L.U64.HI R246, R9.reuse, 0x1, R10 ;  /* 0x0000000109f67819 */ /* 0x050fe2000001020a */
[----:B------:R-:W-:Y:S02]  /*e2f0*/  IMAD.SHL.U32 R245, R9, 0x2, RZ ;  /* 0x0000000209f57824 */ /* 0x000fe400078e00ff */
.L_x_1939:
[----:B------:R-:W-:Y:S04]  /*e300*/  DEPBAR.LE SB0, 0x0 ;  /* 0x000080000000791a */ /* 0x000fe80000000000 */
[----:B------:R-:W-:Y:S01]  /*e310*/  WARPSYNC 0xffffffff ;  /* 0xffffffff00007948 */ /* 0x000fe20003800000 */
[----:B------:R-:W-:Y:S01]  /*e320*/  BAR.SYNC.DEFER_BLOCKING 0x0 ;  /* 0x0000000000007b1d */ /* 0x000fe20000010000 */
[----:B------:R-:W-:Y:S05]  /*e330*/  ISETP.GE.AND P0, PT, R250, RZ, PT ;  /* 0x000000fffa00720c */ /* 0x000fea0003f06270 */
        /* <DEDUP_REMOVED lines=13> */
[----:B------:R-:W-:-:S05]  /*e410*/  @!P0 BRA `(.L_x_1930) ;  /* 0x0000046000008947 */ /* 0x000fca0003800000 */
[----:B---34-:R-:W3:Y:S04]  /*e420*/  LDL R4, [R1+0x74] ;  /* 0x0000740001047983 */ /* 0x018ee80000100800 */
[----:B------:R-:W4:Y:S04]  /*e430*/  LDL R6, [R1+0x70] ;  /* 0x0000700001067983 */ /* 0x000f280000100800 */
[----:B------:R-:W5:Y:S04]  /*e440*/  S2R R5, SR_CTAID.Y ;  /* 0x0000000000057919 */ /* 0x000f680000002600 */
[----:B------:R-:W2:Y:S02]  /*e450*/  S2R R7, SR_CTAID.Y ;  /* 0x0000000000077919 */ /* 0x000ea40000002600 */
[----:B--2---:R-:W-:Y:S01]  /*e460*/  IMAD.WIDE.U32 R8, R7, c[0x0][0x210], RZ ;  /* 0x0000840007087a25 */ /* 0x004fe200078e00ff */
[----:B-----5:R-:W-:Y:S05]  /*e470*/  SHF.R.S32.HI R5, RZ, 0x1f, R5 ;  /* 0x0000001fff057819 */ /* 0x020fea0000011405 */
[----:B------:R-:W-:Y:S04]  /*e480*/  IMAD R5, R5, c[0x0][0x210], RZ ;  /* 0x0000840005057a24 */ /* 0x000fe800078e02ff */
[----:B------:R-:W-:Y:S05]  /*e490*/  IMAD R5, R7, c[0x0][0x214], R5 ;  /* 0x0000850007057a24 */ /* 0x000fea00078e0205 */
[----:B------:R-:W-:Y:S01]  /*e4a0*/  IADD3 R5, R9, R5, RZ ;  /* 0x0000000509057210 */ /* 0x000fe20007ffe0ff */
[----:B---3--:R-:W-:Y:S01]  /*e4b0*/  IMAD.WIDE.U32 R2, R4, c[0x0][0x208], RZ ;  /* 0x0000820004027a25 */ /* 0x008fe200078e00ff */
[----:B-1----:R-:W-:Y:S05]  /*e4c0*/  SHF.R.S32.HI R0, RZ, 0x1f, R4 ;  /* 0x0000001fff007819 */ /* 0x002fea0000011404 */
[----:B------:R-:W-:Y:S04]  /*e4d0*/  IMAD R0, R0, c[0x0][0x208], RZ ;  /* 0x0000820000007a24 */ /* 0x000fe800078e02ff */
[----:B------:R-:W-:Y:S01]  /*e4e0*/  IMAD R0, R4, c[0x0][0x20c], R0 ;  /* 0x0000830004007a24 */ /* 0x000fe200078e0200 */
[----:B----4-:R-:W-:Y:S04]  /*e4f0*/  SHF.R.S32.HI R4, RZ, 0x1f, R6 ;  /* 0x0000001fff047819 */ /* 0x010fe80000011406 */
[----:B------:R-:W-:Y:S01]  /*e500*/  IADD3 R3, R3, R0, RZ ;  /* 0x0000000003037210 */ /* 0x000fe20007ffe0ff */
[----:B------:R-:W-:Y:S04]  /*e510*/  IMAD R4, R4, c[0x0][0x218], RZ ;  /* 0x0000860004047a24 */ /* 0x000fe800078e02ff */
[----:B------:R-:W-:Y:S05]  /*e520*/  IMAD.WIDE.U32 R2, R6, c[0x0][0x218], R2 ;  /* 0x0000860006027a25 */ /* 0x000fea00078e0002 */
[----:B------:R-:W-:Y:S01]  /*e530*/  IADD3 R0, P1, R8, R2, RZ ;  /* 0x0000000208007210 */ /* 0x000fe20007f3e0ff */
[----:B------:R-:W-:Y:S03]  /*e540*/  IMAD R2, R6, c[0x0][0x21c], R4 ;  /* 0x0000870006027a24 */ /* 0x000fe600078e0204 */
[C---:B------:R-:W-:Y:S02]  /*e550*/  LEA R4, P0, R0.reuse, c[0x0][0x1f8], 0x1 ;  /* 0x00007e0000047a11 */ /* 0x040fe400078008ff */
[----:B------:R-:W-:Y:S04]  /*e560*/  IADD3.X R2, R5, R3, R2, P1, !PT ;  /* 0x0000000305027210 */ /* 0x000fe80000ffe402 */
[----:B------:R-:W-:Y:S01]  /*e570*/  LEA.HI.X R0, R0, c[0x0][0x1fc], R2, 0x1, P0 ;  /* 0x00007f0000007a11 */ /* 0x000fe200000f0c02 */
[----:B------:R-:W-:-:S05]  /*e580*/  BRA.DIV ~URZ, `(.L_x_1931) ;  /* 0x0000dee27f007947 */ /* 0x000fca000b800000 */
[----:B------:R1:W2:Y:S02]  /*e590*/  SHFL.IDX PT, R5, R0, RZ, 0x181f ;  /* 0x00181fff00057589 */ /* 0x0002a400000e0000 */
.L_x_2012:
[----:B------:R-:W-:-:S05]  /*e5a0*/  BRA.DIV ~URZ, `(.L_x_1932) ;  /* 0x0000df327f007947 */ /* 0x000fca000b800000 */
[----:B------:R-:W3:Y:S04]  /*e5b0*/  LDL R10, [R1+0x8c] ;  /* 0x00008c00010a7983 */ /* 0x000ee80000100800 */
[----:B------:R-:W4:Y:S04]  /*e5c0*/  LDL R14, [R1+0xb0] ;  /* 0x0000b000010e7983 */ /* 0x000f280000100800 */
[----:B------:R-:W4:Y:S04]  /*e5d0*/  SHFL.IDX PT, R2, R4, RZ, 0x181f ;  /* 0x00181fff04027589 */ /* 0x000f2800000e0000 */
[----:B------:R-:W5:Y:S04]  /*e5e0*/  SHFL.IDX PT, R8, R4, 0x1, 0x181f ;  /* 0x00381f0004087f89 */ /* 0x000f6800000e0000 */
[----:B------:R-:W1:Y:S04]  /*e5f0*/  SHFL.IDX PT, R13, R0, 0x1, 0x181f ;  /* 0x00381f00000d7f89 */ /* 0x000e6800000e0000 */
[----:B------:R-:W2:Y:S04]  /*e600*/  SHFL.IDX PT, R9, R4, 0x2, 0x181f ;  /* 0x00581f0004097f89 */ /* 0x000ea800000e0000 */
[----:B------:R-:W1:Y:S01]  /*e610*/  SHFL.IDX PT, R12, R0, 0x2, 0x181f ;  /* 0x00581f00000c7f89 */ /* 0x000e6200000e0000 */
[-C--:B----4-:R-:W-:Y:S02]  /*e620*/  IADD3 R6, P0, R2, R14.reuse, RZ ;  /* 0x0000000e02067210 */ /* 0x090fe40007f1e0ff */
[----:B---3--:R-:W-:Y:S02]  /*e630*/  ISETP.GE.AND P3, PT, R10, c[0x0][0x1d4], PT ;  /* 0x000075000a007a0c */ /* 0x008fe40003f66270 */
[-C--:B------:R-:W-:Y:S01]  /*e640*/  IADD3 R2, P1, R2, R245.reuse, RZ ;  /* 0x000000f502027210 */ /* 0x080fe20007f3e0ff */
[C-C-:B--2---:R-:W-:Y:S01]  /*e650*/  IMAD.X R7, R5.reuse, 0x1, R247.reuse, P0 ;  /* 0x0000000105077824 */ /* 0x144fe200000e06f7 */
[CC--:B-----5:R-:W-:Y:S02]  /*e660*/  IADD3 R10, P0, R8.reuse, R14.reuse, RZ ;  /* 0x0000000e080a7210 */ /* 0x0e0fe40007f1e0ff */
[-C--:B------:R-:W-:Y:S01]  /*e670*/  IADD3 R8, P2, R8, R245.reuse, RZ ;  /* 0x000000f508087210 */ /* 0x080fe20007f5e0ff */
[--C-:B------:R-:W-:Y:S02]  /*e680*/  IMAD.X R3, R5, 0x1, R246.reuse, P1 ;  /* 0x0000000105037824 */ /* 0x100fe400008e06f6 */
[--C-:B-1----:R-:W-:Y:S04]  /*e690*/  IMAD.X R11, R13, 0x1, R247.reuse, P0 ;  /* 0x000000010d0b7824 */ /* 0x102fe800000e06f7 */
[----:B------:R1:W-:Y:S04]  /*e6a0*/  LDGSTS.E.BYPASS.LTC128B.128 [R249], [R6.64], !P3 ;  /* 0x0000000006f97fae */ /* 0x0003e8000d901d46 */
[----:B------:R2:W-:Y:S04]  /*e6b0*/  LDGSTS.E.BYPASS.LTC128B.128 [R249+0x2000], [R2.64], !P5 ;  /* 0x0200000002f97fae */ /* 0x0005e8000e901d46 */
[----:B------:R3:W-:Y:S01]  /*e6c0*/  LDGSTS.E.BYPASS.LTC128B.128 [R249+0x800], [R10.64], !P3 ;  /* 0x008000000af97fae */ /* 0x0007e2000d901d46 */
[C---:B-1----:R-:W-:Y:S02]  /*e6d0*/  IADD3 R6, P1, R9.reuse, R14, RZ ;  /* 0x0000000e09067210 */ /* 0x042fe40007f3e0ff */
[----:B------:R-:W-:Y:S02]  /*e6e0*/  SEL R14, RZ, 0x10, P5 ;  /* 0x00000010ff0e7807 */ /* 0x000fe40002800000 */
[----:B--2---:R-:W-:Y:S01]  /*e6f0*/  IADD3 R2, P0, R9, R245, RZ ;  /* 0x000000f509027210 */ /* 0x004fe20007f1e0ff */
[--C-:B------:R-:W-:Y:S02]  /*e700*/  IMAD.X R9, R13, 0x1, R246.reuse, P2 ;  /* 0x000000010d097824 */ /* 0x100fe400010e06f6 */
[C---:B------:R-:W-:Y:S02]  /*e710*/  IMAD.X R7, R12.reuse, 0x1, R247, P1 ;  /* 0x000000010c077824 */ /* 0x040fe400008e06f7 */
[----:B------:R-:W-:Y:S01]  /*e720*/  IMAD.X R3, R12, 0x1, R246, P0 ;  /* 0x000000010c037824 */ /* 0x000fe200000e06f6 */
[----:B------:R1:W-:Y:S01]  /*e730*/  LDGSTS.E.BYPASS.LTC128B.128 [R249+0x2800], [R8.64], !P5 ;  /* 0x0280000008f97fae */ /* 0x0003e2000e901d46 */
[----:B------:R-:W-:Y:S03]  /*e740*/  IMAD.MOV.U32 R5, RZ, RZ, R14 ;  /* 0x000000ffff057224 */ /* 0x000fe600078e000e */
[----:B------:R3:W-:Y:S04]  /*e750*/  LDGSTS.E.BYPASS.LTC128B.128 [R249+0x1000], [R6.64], !P3 ;  /* 0x0100000006f97fae */ /* 0x0007e8000d901d46 */
[----:B------:R3:W-:Y:S04]  /*e760*/  LDGSTS.E.BYPASS.LTC128B.128 [R249+0x3000], [R2.64], !P5 ;  /* 0x0300000002f97fae */ /* 0x0007e8000e901d46 */
[----:B-1----:R3:W1:Y:S04]  /*e770*/  SHFL.IDX PT, R8, R0, 0x3, 0x181f ;  /* 0x00781f0000087f89 */ /* 0x00266800000e0000 */
[----:B------:R3:W2:Y:S02]  /*e780*/  SHFL.IDX PT, R0, R4, 0x3, 0x181f ;  /* 0x00781f0004007f89 */ /* 0x0006a400000e0000 */
.L_x_2013:
[----:B---3--:R-:W3:Y:S01]  /*e790*/  LDL R3, [R1+0x8c] ;  /* 0x00008c0001037983 */ /* 0x008ee20000100800 */
[C---:B------:R-:W-:Y:S02]  /*e7a0*/  IADD3 R2, -R5.reuse, 0x10, RZ ;  /* 0x0000001005027810 */ /* 0x040fe40007ffe1ff */
[----:B------:R-:W-:Y:S01]  /*e7b0*/  ISETP.NE.U32.AND P2, PT, R5, RZ, PT ;  /* 0x000000ff0500720c */ /* 0x000fe20003f45070 */
[----:B------:R-:W4:Y:S01]  /*e7c0*/  LDL R4, [R1+0xb0] ;  /* 0x0000b00001047983 */ /* 0x000f220000100800 */
[----:B------:R-:W-:Y:S02]  /*e7d0*/  LOP3.LUT R2, R2, 0xf, RZ, 0xc0, !PT ;  /* 0x0000000f02027812 */ /* 0x000fe400078ec0ff */
[----:B--2-4-:R-:W-:Y:S02]  /*e7e0*/  IADD3 R4, P0, R0, R4, RZ ;  /* 0x0000000400047210 */ /* 0x014fe40007f1e0ff */
[----:B---3--:R-:W-:Y:S03]  /*e7f0*/  ISETP.GE.AND P3, PT, R3, c[0x0][0x1d4], PT ;  /* 0x0000750003007a0c */ /* 0x008fe60003f66270 */
[----:B-1----:R-:W-:Y:S01]  /*e800*/  IMAD.X R5, R8, 0x1, R247, P0 ;  /* 0x0000000108057824 */ /* 0x002fe200000e06f7 */
[----:B------:R-:W-:Y:S04]  /*e810*/  IADD3 R2, P1, P0, R2, R0, R245 ;  /* 0x0000000002027210 */ /* 0x000fe8000783e0f5 */
[----:B------:R-:W-:Y:S05]  /*e820*/  IADD3.X R3, RZ, R8, R246, P1, P0 ;  /* 0x00000008ff037210 */ /* 0x000fea0000fe04f6 */
[----:B------:R-:W-:Y:S01]  /*e830*/  @!PT LDS RZ, [RZ] ;  /* 0x00000000fffff984 */ /* 0x000fe20000000800 */
[----:B------:R-:W-:Y:S01]  /*e840*/  @!PT LDS RZ, [RZ] ;  /* 0x00000000fffff984 */ /* 0x000fe20000000800 */
[----:B------:R-:W-:Y:S01]  /*e850*/  @!PT LDS RZ, [RZ] ;  /* 0x00000000fffff984 */ /* 0x000fe20000000800 */
[----:B------:R1:W-:Y:S04]  /*e860*/  LDGSTS.E.BYPASS.LTC128B.128 [R249+0x1800], [R4.64], !P3 ;  /* 0x0180000004f97fae */ /* 0x0003e8000d901d46 */
[----:B------:R1:W-:Y:S02]  /*e870*/  LDGSTS.E.BYPASS.LTC128B.128.ZFILL [R249+0x3800], [R2.64], P2 ;  /* 0x0380000002f97fae */ /* 0x0003e40009141d46 */
.L_x_1930:
[----:B---34-:R-:W-:Y:S05]  /*e880*/  BSYNC B0 ;  /* 0x0000000000007941 */ /* 0x018fea0003800000 */
.L_x_1929:
        /* <DEDUP_REMOVED lines=172> */
[----:B------:R-:W-:Y:S01]  /*f350*/  IMAD.MOV.U32 R0, RZ, RZ, c[0x0][0x2b8] ;  /* 0x0000ae00ff007624 */ /* 0x000fe200078e00ff */
[----:B------:R-:W3:Y:S01]  /*f360*/  LDL R2, [R1+0xbc] ;  /* 0x0000bc0001027983 */ /* 0x000ee20000100800 */
[----:B------:R-:W-:Y:S03]  /*f370*/  MOV R133, RZ ;  /* 0x000000ff00857202 */ /* 0x000fe60000000f00 */
[----:B------:R-:W4:Y:S01]  /*f380*/  LDL R3, [R1+0xb4] ;  /* 0x0000b40001037983 */ /* 0x000f220000100800 */
[----:B------:R-:W-:Y:S03]  /*f390*/  ISETP.NE.AND P0, PT, R0, 0x1, PT ;  /* 0x000000010000780c */ /* 0x000fe60003f05270 */
[----:B------:R-:W5:Y:S04]  /*f3a0*/  LDL.64 R142, [R1+0xc0] ;  /* 0x0000c000018e7983 */ /* 0x000f680000100a00 */
[----:B--2---:R-:W2:Y:S04]  /*f3b0*/  LDL R136, [R1+0xc8] ;  /* 0x0000c80001887983 */ /* 0x004ea80000100800 */
[----:B------:R-:W1:Y:S01]  /*f3c0*/  S2R R141, SR_CTAID.Y ;  /* 0x00000000008d7919 */ /* 0x000e620000002600 */
[----:B---3--:R-:W-:Y:S05]  /*f3d0*/  IMAD R2, R250, 0x40, R2 ;  /* 0x00000040fa027824 */ /* 0x008fea00078e0202 */
[----:B----4-:R-:W-:Y:S04]  /*f3e0*/  IADD3 R2, R2, -0x40, R3 ;  /* 0xffffffc002027810 */ /* 0x010fe80007ffe003 */
[----:B------:R-:W-:Y:S01]  /*f3f0*/  MOV R0, R2 ;  /* 0x0000000200007202 */ /* 0x000fe20000000f00 */
[----:B------:R-:W-:Y:S05]  /*f400*/  @P0 IMAD.HI.U32 R3, R2, c[0x0][0x2bc], RZ ;  /* 0x0000af0002030a27 */ /* 0x000fea00078e00ff */
[----:B------:R-:W-:Y:S04]  /*f410*/  @P0 SHF.R.U32.HI R0, RZ, c[0x0][0x2c0], R3 ;  /* 0x0000b000ff000a19 */ /* 0x000fe80000011603 */
[C---:B-----5:R-:W-:Y:S01]  /*f420*/  @!P6 IADD3 R3, P0, R0.reuse, R142, RZ ;  /* 0x0000008e0003e210 */ /* 0x060fe20007f1e0ff */
[----:B------:R-:W-:Y:S02]  /*f430*/  IMAD.MOV R132, RZ, RZ, -R0 ;  /* 0x000000ffff847224 */ /* 0x000fe400078e0a00 */
[----:B-1----:R-:W-:Y:S01]  /*f440*/  IMAD.WIDE.U32 R142, R141, c[0x0][0x1e8], RZ ;  /* 0x00007a008d8e7a25 */ /* 0x002fe200078e00ff */
[----:B--2---:R-:W-:Y:S02]  /*f450*/  @!P6 LEA.HI.X.SX32 R0, R0, R136, 0x1, P0 ;  /* 0x000000880000e211 */ /* 0x004fe400000f0eff */
[----:B------:R-:W1:Y:S01]  /*f460*/  S2R R136, SR_CTAID.Y ;  /* 0x0000000000887919 */ /* 0x000e620000002600 */
[----:B------:R-:W-:Y:S01]  /*f470*/  IMAD R132, R132, c[0x0][0x2b8], R2 ;  /* 0x0000ae0084847a24 */ /* 0x000fe200078e0202 */
[C---:B------:R-:W-:Y:S04]  /*f480*/  @!P6 LEA R2, P0, R3.reuse, c[0x0][0x2a0], 0x2 ;  /* 0x0000a8000302ea11 */ /* 0x040fe800078010ff */
[----:B------:R-:W-:Y:S01]  /*f490*/  @!P6 LEA.HI.X R3, R3, c[0x0][0x2a4], R0, 0x2, P0 ;  /* 0x0000a9000303ea11 */ /* 0x000fe200000f1400 */
[----:B------:R2:W-:Y:S01]  /*f4a0*/  STL [R1+0x74], R132 ;  /* 0x0000748401007387 */ /* 0x0005e20000100800 */
[----:B------:R-:W-:Y:S03]  /*f4b0*/  SHF.R.S32.HI R0, RZ, 0x1f, R132 ;  /* 0x0000001fff007819 */ /* 0x000fe60000011484 */
[----:B------:R3:W4:Y:S02]  /*f4c0*/  @!P6 LDG.E R133, [R2.64] ;  /* 0x000000060285e981 */ /* 0x000724000c1e1900 */
[----:B------:R-:W-:Y:S04]  /*f4d0*/  IMAD R0, R0, c[0x0][0x1e0], RZ ;  /* 0x0000780000007a24 */ /* 0x000fe800078e02ff */
[----:B------:R-:W-:Y:S01]  /*f4e0*/  IMAD R0, R132, c[0x0][0x1e4], R0 ;  /* 0x0000790084007a24 */ /* 0x000fe200078e0200 */
[----:B-1----:R-:W-:Y:S05]  /*f4f0*/  SHF.R.S32.HI R136, RZ, 0x1f, R136 ;  /* 0x0000001fff887819 */ /* 0x002fea0000011488 */
[----:B------:R-:W-:Y:S04]  /*f500*/  IMAD R136, R136, c[0x0][0x1e8], RZ ;  /* 0x00007a0088887a24 */ /* 0x000fe800078e02ff */
[----:B------:R-:W-:Y:S02]  /*f510*/  IMAD R136, R141, c[0x0][0x1ec], R136 ;  /* 0x00007b008d887a24 */ /* 0x000fe400078e0288 */
[----:B---3--:R-:W-:Y:S03]  /*f520*/  IMAD.WIDE.U32 R2, R132, c[0x0][0x1e0], RZ ;  /* 0x0000780084027a25 */ /* 0x008fe600078e00ff */
[----:B------:R-:W-:Y:S01]  /*f530*/  IADD3 R136, R143, R136, RZ ;  /* 0x000000888f887210 */ /* 0x000fe20007ffe0ff */
[----:B------:R-:W-:Y:S01]  /*f540*/  IMAD.IADD R3, R3, 0x1, R0 ;  /* 0x0000000103037824 */ /* 0x000fe200078e0200 */
[----:B----4-:R-:W-:Y:S01]  /*f550*/  SHF.R.S32.HI R0, RZ, 0x1f, R133 ;  /* 0x0000001fff007819 */ /* 0x010fe20000011485 */
[----:B------:R1:W-:Y:S02]  /*f560*/  STL [R1+0x70], R133 ;  /* 0x0000708501007387 */ /* 0x0003e40000100800 */
[C---:B------:R-:W-:Y:S04]  /*f570*/  IMAD.WIDE.U32 R2, R133.reuse, c[0x0][0x1f0], R2 ;  /* 0x00007c0085027a25 */ /* 0x040fe800078e0002 */
[----:B--2---:R-:W-:Y:S01]  /*f580*/  IMAD R132, R0, c[0x0][0x1f0], RZ ;  /* 0x00007c0000847a24 */ /* 0x004fe200078e02ff */
[----:B------:R-:W-:Y:S03]  /*f590*/  IADD3 R0, P0, R142, R2, RZ ;  /* 0x000000028e007210 */ /* 0x000fe60007f1e0ff */
[----:B------:R-:W-:Y:S05]  /*f5a0*/  IMAD R132, R133, c[0x0][0x1f4], R132 ;  /* 0x00007d0085847a24 */ /* 0x000fea00078e0284 */
[----:B------:R-:W-:Y:S02]  /*f5b0*/  IADD3.X R2, R136, R3, R132, P0, !PT ;  /* 0x0000000388027210 */ /* 0x000fe400007fe484 */
[C---:B------:R-:W-:Y:S04]  /*f5c0*/  LEA R132, P0, R0.reuse, c[0x0][0x1c8], 0x1 ;  /* 0x0000720000847a11 */ /* 0x040fe800078008ff */
[----:B------:R-:W-:Y:S01]  /*f5d0*/  LEA.HI.X R0, R0, c[0x0][0x1cc], R2, 0x1, P0 ;  /* 0x0000730000007a11 */ /* 0x000fe200000f0c02 */
[----:B------:R-:W-:-:S06]  /*f5e0*/  BRA.DIV ~URZ, `(.L_x_1935) ;  /* 0x0000d4327f007947 */ /* 0x000fcc000b800000 */
[----:B-1----:R1:W2:Y:S02]  /*f5f0*/  SHFL.IDX PT, R133, R0, RZ, 0x181f ;  /* 0x00181fff00857589 */ /* 0x0022a400000e0000 */
.L_x_2014:
[----:B------:R-:W-:-:S05]  /*f600*/  BRA.DIV ~URZ, `(.L_x_1936) ;  /* 0x0000d4827f007947 */ /* 0x000fca000b800000 */
[----:B------:R-:W3:Y:S04]  /*f610*/  LDL R3, [R1+0x8c] ;  /* 0x00008c0001037983 */ /* 0x000ee80000100800 */
[----:B------:R-:W4:Y:S04]  /*f620*/  LDL R136, [R1+0xb0] ;  /* 0x0000b00001887983 */ /* 0x000f280000100800 */
[----:B------:R-:W4:Y:S02]  /*f630*/  SHFL.IDX PT, R2, R132, RZ, 0x181f ;  /* 0x00181fff84027589 */ /* 0x000f2400000e0000 */
[CC--:B----4-:R-:W-:Y:S02]  /*f640*/  IADD3 R134, P0, R2.reuse, R136.reuse, RZ ;  /* 0x0000008802867210 */ /* 0x0d0fe40007f1e0ff */
[----:B---3--:R-:W-:Y:S03]  /*f650*/  ISETP.GE.AND P1, PT, R3, c[0x0][0x1d4], PT ;  /* 0x0000750003007a0c */ /* 0x008fe60003f26270 */
[C-C-:B--2---:R-:W-:Y:S01]  /*f660*/  IMAD.X R135, R133.reuse, 0x1, R247.reuse, P0 ;  /* 0x0000000185877824 */ /* 0x144fe200000e06f7 */
[-C--:B------:R-:W-:Y:S05]  /*f670*/  IADD3 R2, P0, R2, R245.reuse, RZ ;  /* 0x000000f502027210 */ /* 0x080fea0007f1e0ff */
[--C-:B------:R-:W-:Y:S04]  /*f680*/  IMAD.X R3, R133, 0x1, R246.reuse, P0 ;  /* 0x0000000185037824 */ /* 0x100fe800000e06f6 */
[----:B------:R-:W-:Y:S01]  /*f690*/  @!PT LDS RZ, [RZ] ;  /* 0x00000000fffff984 */ /* 0x000fe20000000800 */
[----:B------:R-:W-:Y:S01]  /*f6a0*/  @!PT LDS RZ, [RZ] ;  /* 0x00000000fffff984 */ /* 0x000fe20000000800 */
[----:B------:R2:W-:Y:S04]  /*f6b0*/  LDGSTS.E.BYPASS.LTC128B.128 [R248+0x4100], [R134.64], !P1 ;  /* 0x0410000086f87fae */ /* 0x0005e8000c901d46 */
[----:B------:R3:W-:Y:S04]  /*f6c0*/  LDGSTS.E.BYPASS.LTC128B.128 [R248+0x6100], [R2.64], !P5 ;  /* 0x0610000002f87fae */ /* 0x0007e8000e901d46 */
[----:B---3--:R-:W2:Y:S04]  /*f6d0*/  SHFL.IDX PT, R2, R132, 0x1, 0x181f ;  /* 0x00381f0084027f89 */ /* 0x008ea800000e0000 */
[----:B------:R-:W3:Y:S01]  /*f6e0*/  SHFL.IDX PT, R3, R0, 0x1, 0x181f ;  /* 0x00381f0000037f89 */ /* 0x000ee200000e0000 */
[CC--:B--2---:R-:W-:Y:S05]  /*f6f0*/  IADD3 R134, P0, R2.reuse, R136.reuse, RZ ;  /* 0x0000008802867210 */ /* 0x0c4fea0007f1e0ff */
[C-C-:B---3--:R-:W-:Y:S01]  /*f700*/  IMAD.X R135, R3.reuse, 0x1, R247.reuse, P0 ;  /* 0x0000000103877824 */ /* 0x148fe200000e06f7 */
[-C--:B------:R-:W-:Y:S04]  /*f710*/  IADD3 R2, P0, R2, R245.reuse, RZ ;  /* 0x000000f502027210 */ /* 0x080fe80007f1e0ff */
[----:B------:R2:W-:Y:S01]  /*f720*/  LDGSTS.E.BYPASS.LTC128B.128 [R248+0x4900], [R134.64], !P1 ;  /* 0x0490000086f87fae */ /* 0x0005e2000c901d46 */
[----:B------:R-:W-:Y:S05]  /*f730*/  IMAD.X R3, R3, 0x1, R246, P0 ;  /* 0x0000000103037824 */ /* 0x000fea00000e06f6 */
[----:B------:R3:W-:Y:S04]  /*f740*/  LDGSTS.E.BYPASS.LTC128B.128 [R248+0x6900], [R2.64], !P5 ;  /* 0x0690000002f87fae */ /* 0x0007e8000e901d46 */
[----:B---3--:R-:W2:Y:S04]  /*f750*/  SHFL.IDX PT, R2, R132, 0x2, 0x181f ;  /* 0x00581f0084027f89 */ /* 0x008ea800000e0000 */
[----:B------:R-:W3:Y:S01]  /*f760*/  SHFL.IDX PT, R3, R0, 0x2, 0x181f ;  /* 0x00581f0000037f89 */ /* 0x000ee200000e0000 */
[C---:B--2---:R-:W-:Y:S02]  /*f770*/  IADD3 R134, P0, R2.reuse, R136, RZ ;  /* 0x0000008802867210 */ /* 0x044fe40007f1e0ff */
[----:B------:R-:W-:Y:S03]  /*f780*/  SEL R136, RZ, 0x10, P5 ;  /* 0x00000010ff887807 */ /* 0x000fe60002800000 */
[C---:B---3--:R-:W-:Y:S01]  /*f790*/  IMAD.X R135, R3.reuse, 0x1, R247, P0 ;  /* 0x0000000103877824 */ /* 0x048fe200000e06f7 */
[----:B------:R-:W-:Y:S01]  /*f7a0*/  IADD3 R2, P0, R2, R245, RZ ;  /* 0x000000f502027210 */ /* 0x000fe20007f1e0ff */
[----:B------:R-:W-:Y:S03]  /*f7b0*/  IMAD.MOV.U32 R133, RZ, RZ, R136 ;  /* 0x000000ffff857224 */ /* 0x000fe600078e0088 */
[----:B------:R2:W-:Y:S01]  /*f7c0*/  LDGSTS.E.BYPASS.LTC128B.128 [R248+0x5100], [R134.64], !P1 ;  /* 0x0510000086f87fae */ /* 0x0005e2000c901d46 */
[----:B------:R-:W-:Y:S05]  /*f7d0*/  IMAD.X R3, R3, 0x1, R246, P0 ;  /* 0x0000000103037824 */ /* 0x000fea00000e06f6 */
[----:B------:R3:W-:Y:S04]  /*f7e0*/  LDGSTS.E.BYPASS.LTC128B.128 [R248+0x7100], [R2.64], !P5 ;  /* 0x0710000002f87fae */ /* 0x0007e8000e901d46 */
[----:B--2---:R3:W2:Y:S04]  /*f7f0*/  SHFL.IDX PT, R134, R0, 0x3, 0x181f ;  /* 0x00781f0000867f89 */ /* 0x0046a800000e0000 */
[----:B-1----:R3:W1:Y:S02]  /*f800*/  SHFL.IDX PT, R0, R132, 0x3, 0x181f ;  /* 0x00781f0084007f89 */ /* 0x00266400000e0000 */
.L_x_2015:
[----:B---3--:R-:W3:Y:S01]  /*f810*/  LDL R132, [R1+0x8c] ;  /* 0x00008c0001847983 */ /* 0x008ee20000100800 */
[C---:B------:R-:W-:Y:S02]  /*f820*/  IADD3 R2, -R133.reuse, 0x10, RZ ;  /* 0x0000001085027810 */ /* 0x040fe40007ffe1ff */
[----:B------:R-:W-:Y:S01]  /*f830*/  ISETP.NE.U32.AND P3, PT, R133, RZ, PT ;  /* 0x000000ff8500720c */ /* 0x000fe20003f65070 */
[----:B------:R-:W4:Y:S01]  /*f840*/  LDL R3, [R1+0xb0] ;  /* 0x0000b00001037983 */ /* 0x000f220000100800 */
[----:B------:R-:W-:Y:S04]  /*f850*/  LOP3.LUT R2, R2, 0xf, RZ, 0xc0, !PT ;  /* 0x0000000f02027812 */ /* 0x000fe800078ec0ff */
[----:B-1----:R-:W-:Y:S02]  /*f860*/  IADD3 R2, P1, P0, R2, R0, R245 ;  /* 0x0000000002027210 */ /* 0x002fe4000783e0f5 */
[----:B---3--:R-:W-:Y:S02]  /*f870*/  ISETP.GE.AND P4, PT, R132, c[0x0][0x1d4], PT ;  /* 0x0000750084007a0c */ /* 0x008fe40003f86270 */
[----:B----4-:R-:W-:Y:S02]  /*f880*/  IADD3 R132, P2, R0, R3, RZ ;  /* 0x0000000300847210 */ /* 0x010fe40007f5e0ff */
[----:B--2---:R-:W-:Y:S03]  /*f890*/  IADD3.X R3, RZ, R134, R246, P1, P0 ;  /* 0x00000086ff037210 */ /* 0x004fe60000fe04f6 */
[----:B------:R-:W-:Y:S06]  /*f8a0*/  IMAD.X R133, R134, 0x1, R247, P2 ;  /* 0x0000000186857824 */ /* 0x000fec00010e06f7 */
[----:B------:R-:W-:Y:S01]  /*f8b0*/  @!PT LDS RZ, [RZ] ;  /* 0x00000000fffff984 */ /* 0x000fe20000000800 */
[----:B------:R-:W-:Y:S01]  /*f8c0*/  @!PT LDS RZ, [RZ] ;  /* 0x00000000fffff984 */ /* 0x000fe20000000800 */
[----:B------:R-:W-:Y:S01]  /*f8d0*/  @!PT LDS RZ, [RZ] ;  /* 0x00000000fffff984 */ /* 0x000fe20000000800 */
[----:B------:R1:W-:Y:S04]  /*f8e0*/  LDGSTS.E.BYPASS.LTC128B.128 [R248+0x5900], [R132.64], !P4 ;  /* 0x0590000084f87fae */ /* 0x0003e8000e101d46 */
[----:B------:R1:W-:Y:S02]  /*f8f0*/  LDGSTS.E.BYPASS.LTC128B.128.ZFILL [R248+0x7900], [R2.64], P3 ;  /* 0x0790000002f87fae */ /* 0x0003e40009941d46 */
.L_x_1934:
[----:B------:R-:W-:Y:S05]  /*f900*/  BSYNC B0 ;  /* 0x0000000000007941 */ /* 0x000fea0003800000 */
.L_x_1933:
[----:B------:R-:W3:Y:S01]  /*f910*/  LDL R136, [R1+0xa8] ;  /* 0x0000a80001887983 */ /* 0x000ee20000100800 */
[----:B------:R-:W-:Y:S03]  /*f920*/  IMAD.MOV.U32 R141, RZ, RZ, c[0x0][0x2c4] ;  /* 0x0000b100ff8d7624 */ /* 0x000fe600078e00ff */
[----:B-1----:R-:W3:Y:S02]  /*f930*/  LDL R132, [R1+0x4] ;  /* 0x0000040001847983 */ /* 0x002ee40000100800 */
[----:B------:R-:W-:Y:S02]  /*f940*/  ISETP.NE.AND P0, PT, R141, 0x1, PT ;  /* 0x000000018d00780c */ /* 0x000fe40003f05270 */
[----:B------:R-:W4:Y:S04]  /*f950*/  LDL R135, [R1+0xa4] ;  /* 0x0000a40001877983 */ /* 0x000f280000100800 */
[----:B------:R-:W4:Y:S04]  /*f960*/  LDL R133, [R1+0xa0] ;  /* 0x0000a00001857983 */ /* 0x000f280000100800 */
[----:B------:R-:W5:Y:S04]  /*f970*/  LDL R0, [R1+0x9c] ;  /* 0x00009c0001007983 */ /* 0x000f680000100800 */
[----:B--2---:R-:W2:Y:S04]  /*f980*/  LDL R134, [R1+0x98] ;  /* 0x0000980001867983 */ /* 0x004ea80000100800 */
[----:B------:R-:W2:Y:S04]  /*f990*/  LDL R3, [R1+0x94] ;  /* 0x0000940001037983 */ /* 0x000ea80000100800 */
[----:B------:R-:W2:Y:S04]  /*f9a0*/  LDL R2, [R1+0xac] ;  /* 0x0000ac0001027983 */ /* 0x000ea80000100800 */
[----:B------:R-:W0:Y:S01]  /*f9b0*/  LDGDEPBAR ;  /* 0x00000000000079af */ /* 0x000e220000000000 */
[----:B---3--:R-:W-:Y:S04]  /*f9c0*/  LEA R132, R132, R136, 0x7 ;  /* 0x0000008884847211 */ /* 0x008fe800078e38ff */
[----:B----4-:R-:W-:Y:S02]  /*f9d0*/  IADD3 R132, R133, R132, R135 ;  /* 0x0000008485847210 */ /* 0x010fe40007ffe087 */
[----:B------:R-:W-:Y:S03]  /*f9e0*/  MOV R133, 0xffffffc0 ;  /* 0xffffffc000857802 */ /* 0x000fe60000000f00 */
[----:B-----5:R-:W-:Y:S02]  /*f9f0*/  IMAD.IADD R132, R0, 0x1, R132 ;  /* 0x0000000100847824 */ /* 0x020fe400078e0284 */
[----:B------:R-:W-:Y:S02]  /*fa00*/  IMAD R133, R250, R133, 0x1 ;  /* 0x00000001fa857424 */ /* 0x000fe400078e0285 */
[----:B------:R-:W-:Y:S03]  /*fa10*/  @P0 IMAD.HI.U32 R0, R132, c[0x0][0x2c8], RZ ;  /* 0x0000b20084000a27 */ /* 0x000fe600078e00ff */
[----:B--2---:R-:W-:Y:S02]  /*fa20*/  IADD3 R133, R3, R133, -R134 ;  /* 0x0000008503857210 */ /* 0x004fe40007ffe886 */
[----:B------:R-:W-:Y:S03]  /*fa30*/  @P0 SHF.R.U32.HI R132, RZ, c[0x0][0x2cc], R0 ;  /* 0x0000b300ff840a19 */ /* 0x000fe60000011600 */
[----:B------:R-:W-:Y:S01]  /*fa40*/  IMAD.IADD R133, R133, 0x1, -R2 ;  /* 0x0000000185857824 */ /* 0x000fe200078e0a02 */
[----:B------:R-:W-:-:S05]  /*fa50*/  BRA.DIV ~URZ, `(.L_x_1937) ;  /* 0x0000d5727f007947 */ /* 0x000fca000b800000 */
[----:B------:R1:W2:Y:S02]  /*fa60*/  SHFL.IDX PT, R0, R132, RZ, 0x1c1f ;  /* 0x001c1fff84007589 */ /* 0x0002a400000e0000 */
.L_x_2016:
[----:B--2---:R-:W-:Y:S05]  /*fa70*/  IMAD.IADD R0, R133, 0x1, R0 ;  /* 0x0000000185007824 */ /* 0x004fea00078e0200 */
[C---:B------:R-:W-:Y:S02]  /*fa80*/  ISETP.GT.AND P0, PT, R0.reuse, RZ, PT ;  /* 0x000000ff0000720c */ /* 0x040fe40003f04270 */
[----:B------:R-:W-:Y:S02]  /*fa90*/  ISETP.GT.AND P1, PT, R0, 0x1, PT ;  /* 0x000000010000780c */ /* 0x000fe40003f24270 */
[----:B------:R-:W-:Y:S02]  /*faa0*/  FSEL R141, R4, -INF , P0 ;  /* 0xff800000048d7808 */ /* 0x000fe40000000000 */
[C---:B------:R-:W-:Y:S02]  /*fab0*/  ISETP.GT.AND P0, PT, R0.reuse, 0x9, PT ;  /* 0x000000090000780c */ /* 0x040fe40003f04270 */
[C---:B------:R-:W-:Y:S02]  /*fac0*/  ISETP.GT.AND P2, PT, R0.reuse, 0x8, PT ;  /* 0x000000080000780c */ /* 0x040fe40003f44270 */
[----:B------:R-:W-:Y:S02]  /*fad0*/  FSEL R143, R5, -INF , P1 ;  /* 0xff800000058f7808 */ /* 0x000fe40000800000 */
[C---:B------:R-:W-:Y:S02]  /*fae0*/  ISETP.GT.AND P1, PT, R0.reuse, 0x10, PT ;  /* 0x000000100000780c */ /* 0x040fe40003f24270 */
[C---:B------:R-:W-:Y:S02]  /*faf0*/  ISETP.GT.AND P3, PT, R0.reuse, 0x11, PT ;  /* 0x000000110000780c */ /* 0x040fe40003f64270 */
[----:B------:R-:W-:Y:S02]  /*fb00*/  FSEL R142, R17, -INF , P0 ;  /* 0xff800000118e7808 */ /* 0x000fe40000000000 */
[----:B------:R-:W-:Y:S02]  /*fb10*/  ISETP.GT.AND P0, PT, R0, 0x18, PT ;  /* 0x000000180000780c */ /* 0x000fe40003f04270 */
[----:B------:R-:W-:Y:S02]  /*fb20*/  FSEL R5, R16, -INF , P2 ;  /* 0xff80000010057808 */ /* 0x000fe40001000000 */
[----:B------:R-:W-:Y:S02]  /*fb30*/  FSEL R20, R20, -INF , P1 ;  /* 0xff80000014147808 */ /* 0x000fe40000800000 */
[C---:B------:R-:W-:Y:S02]  /*fb40*/  ISETP.GT.AND P2, PT, R0.reuse, 0x19, PT ;  /* 0x000000190000780c */ /* 0x040fe40003f44270 */
[----:B------:R-:W-:Y:S02]  /*fb50*/  FSEL R21, R21, -INF , P3 ;  /* 0xff80000015157808 */ /* 0x000fe40001800000 */
[----:B------:R-:W-:Y:S02]  /*fb60*/  ISETP.GT.AND P3, PT, R0, 0x20, PT ;  /* 0x000000200000780c */ /* 0x000fe40003f64270 */
[----:B------:R-:W-:Y:S02]  /*fb70*/  FSEL R32, R32, -INF , P0 ;  /* 0xff80000020207808 */ /* 0x000fe40000000000 */
[C---:B------:R-:W-:Y:S02]  /*fb80*/  ISETP.GT.AND P1, PT, R0.reuse, 0x21, PT ;  /* 0x000000210000780c */ /* 0x040fe40003f24270 */
        /* <DEDUP_REMOVED lines=8> */
[C---:B------:R-:W-:Y:S02]  /*fc10*/  ISETP.GT.AND P1, PT, R0.reuse, 0x38, PT ;  /* 0x000000380000780c */ /* 0x040fe40003f24270 */
[----:B------:R-:W-:Y:S02]  /*fc20*/  ISETP.GT.AND P0, PT, R0, 0x39, PT ;  /* 0x000000390000780c */ /* 0x000fe40003f04270 */
[----:B------:R-:W-:Y:S02]  /*fc30*/  FSEL R49, R49, -INF , P4 ;  /* 0xff80000031317808 */ /* 0x000fe40002000000 */
        /* <DEDUP_REMOVED lines=8> */
[----:B------:R-:W-:Y:S01]  /*fcc0*/  FMNMX.FTZ R136, R5, R136, !PT ;  /* 0x0000008805887209 */ /* 0x000fe20007810000 */
[----:B------:R-:W3:Y:S03]  /*fcd0*/  SHFL.IDX PT, R0, R132, 0x2, 0x1c1f ;  /* 0x005c1f0084007f89 */ /* 0x000ee600000e0000 */
        /* <DEDUP_REMOVED lines=9> */
[C---:B--2---:R-:W-:Y:S02]  /*fd70*/  IMAD.IADD R2, R133.reuse, 0x1, R2 ;  /* 0x0000000185027824 */ /* 0x044fe400078e0202 */
[----:B---3--:R-:W-:Y:S01]  /*fd80*/  IMAD.IADD R0, R133, 0x1, R0 ;  /* 0x0000000185007824 */ /* 0x008fe200078e0200 */
[----:B------:R-:W-:Y:S01]  /*fd90*/  FMNMX.FTZ R136, R49, R136, !PT ;  /* 0x0000008831887209 */ /* 0x000fe20007810000 */
[----:B-1----:R-:W-:Y:S01]  /*fda0*/  IMAD.IADD R133, R133, 0x1, R132 ;  /* 0x0000000185857824 */ /* 0x002fe200078e0284 */
[C---:B------:R-:W-:Y:S02]  /*fdb0*/  ISETP.GT.AND P0, PT, R2.reuse, RZ, PT ;  /* 0x000000ff0200720c */ /* 0x040fe40003f04270 */
[----:B------:R-:W-:Y:S02]  /*fdc0*/  ISETP.GT.AND P1, PT, R2, 0x1, PT ;  /* 0x000000010200780c */ /* 0x000fe40003f24270 */
[----:B------:R-:W-:Y:S02]  /*fdd0*/  FSEL R6, R6, -INF , P0 ;  /* 0xff80000006067808 */ /* 0x000fe40000000000 */
[C---:B------:R-:W-:Y:S02]  /*fde0*/  ISETP.GT.AND P0, PT, R2.reuse, 0x9, PT ;  /* 0x000000090200780c */ /* 0x040fe40003f04270 */
[----:B------:R-:W-:Y:S02]  /*fdf0*/  FSEL R17, R7, -INF , P1 ;  /* 0xff80000007117808 */ /* 0x000fe40000800000 */
[C---:B------:R-:W-:Y:S02]  /*fe00*/  ISETP.GT.AND P1, PT, R2.reuse, 0x10, PT ;  /* 0x000000100200780c */ /* 0x040fe40003f24270 */
[----:B------:R-:W-:Y:S02]  /*fe10*/  FSEL R19, R19, -INF , P0 ;  /* 0xff80000013137808 */ /* 0x000fe40000000000 */
        /* <DEDUP_REMOVED lines=11> */
[----:B------:R-:W-:Y:S02]  /*fed0*/  ISETP.GT.AND P0, PT, R2, 0x29, PT ;  /* 0x000000290200780c */ /* 0x000fe40003f04270 */
[----:B------:R-:W-:Y:S02]  /*fee0*/  FSEL R34, R34, -INF , P2 ;  /* 0xff80000022227808 */ /* 0x000fe40001000000 */
[----:B------:R-:W-:Y:S02]  /*fef0*/  FSEL R39, R39, -INF , P1 ;  /* 0xff80000027277808 */ /* 0x000fe40000800000 */
[C---:B------:R-:W-:Y:S02]  /*ff00*/  ISETP.GT.AND P2, PT, R2.reuse, 0x30, PT ;  /* 0x000000300200780c */ /* 0x040fe40003f44270 */
[----:B------:R-:W-:Y:S02]  /*ff10*/  FSEL R51, R51, -INF , P0 ;  /* 0xff80000033337808 */ /* 0x000fe40000000000 */
[C---:B------:R-:W-:Y:S02]  /*ff20*/  ISETP.GT.AND P1, PT, R2.reuse, 0x31, PT ;  /* 0x000000310200780c */ /* 0x040fe40003f24270 */
[C---:B------:R-:W-:Y:S02]  /*ff30*/  ISETP.GT.AND P0, PT, R2.reuse, 0x39, PT ;  /* 0x000000390200780c */ /* 0x040fe40003f04270 */
[----:B------:R-:W-:Y:S02]  /*ff40*/  ISETP.GT.AND P3, PT, R2, 0x28, PT ;  /* 0x000000280200780c */ /* 0x000fe40003f64270 */
[----:B------:R-:W-:Y:S02]  /*ff50*/  FSEL R54, R54, -INF , P2 ;  /* 0xff80000036367808 */ /* 0x000fe40001000000 */
[----:B------:R-:W-:Y:S02]  /*ff60*/  FSEL R55, R55, -INF , P1 ;  /* 0xff80000037377808 */ /* 0x000fe40000800000 */
[----:B------:R-:W-:Y:S02]  /*ff70*/  FSEL R67, R67, -INF , P0 ;  /* 0xff80000043437808 */ /* 0x000fe40000000000 */
[----:B------:R-:W-:Y:S02]  /*ff80*/  ISETP.GT.AND P2, PT, R0, 0x1, PT ;  /* 0x000000010000780c */ /* 0x000fe40003f44270 */
[C---:B------:R-:W-:Y:S02]  /*ff90*/  ISETP.GT.AND P1, PT, R133.reuse, RZ, PT ;  /* 0x000000ff8500720c */ /* 0x040fe40003f24270 */
[----:B------:R-:W-:Y:S02]  /*ffa0*/  ISETP.GT.AND P0, PT, R133, 0x1, PT ;  /* 0x000000018500780c */ /* 0x000fe40003f04270 */
[----:B------:R-:W-:Y:S02]  /*ffb0*/  FSEL R50, R50, -INF , P3 ;  /* 0xff80000032327808 */ /* 0x000fe40001800000 */
[----:B------:R-:W-:Y:S02]  /*ffc0*/  ISETP.GT.AND P3, PT, R0, RZ, PT ;  /* 0x000000ff0000720c */ /* 0x000fe40003f64270 */
[----:B------:R-:W-:Y:S02]  /*ffd0*/  FSEL R9, R9, -INF , P2 ;  /* 0xff80000009097808 */ /* 0x000fe40001000000 */
[----:B------:R-:W-:Y:S02]  /*ffe0*/  FSEL R10, R10, -INF , P1 ;  /* 0xff8000000a0a7808 */ /* 0x000fe40000800000 */
[----:B------:R-:W-:Y:S02]  /*fff0*/  FSEL R11, R11, -INF , P0 ;  /* 0xff8000000b0b7808 */ /* 0x000fe40000000000 */
[----:B------:R-:W-:Y:S02]  /*10000*/  ISETP.GT.AND P2, PT, R0, 0x9, PT ;  /* 0x000000090000780c */ /* 0x000fe40003f44270 */
[C---:B------:R-:W-:Y:S02]  /*10010*/  ISETP.GT.AND P1, PT, R133.reuse, 0x8, PT ;  /* 0x000000088500780c */ /* 0x040fe40003f24270 */
[----:B------:R-:W-:Y:S02]  /*10020*/  ISETP.GT.AND P0, PT, R133, 0x9, PT ;  /* 0x000000098500780c */ /* 0x000fe40003f04270 */
[----:B------:R-:W-:Y:S02]  /*10030*/  FSEL R16, R8, -INF , P3 ;  /* 0xff80000008107808 */ /* 0x000fe40001800000 */
[----:B------:R-:W-:Y:S02]  /*10040*/  ISETP.GT.AND P3, PT, R0, 0x8, PT ;  /* 0x000000080000780c */ /* 0x000fe40003f64270 */
        /* <DEDUP_REMOVED lines=25> */
[----:B------:R-:W-:Y:S02]  /*101e0*/  FMNMX.FTZ R136, R64, R136, !PT ;  /* 0x0000008840887209 */ /* 0x000fe40007810000 */
        /* <DEDUP_REMOVED lines=11> */
[----:B------:R-:W-:Y:S02]  /*102a0*/  FSEL R66, R66, -INF , P4 ;  /* 0xff80000042427808 */ /* 0x000fe40002000000 */
[----:B------:R-:W-:Y:S02]  /*102b0*/  FSEL R40, R40, -INF , P3 ;  /* 0xff80000028287808 */ /* 0x000fe40001800000 */
[C---:B------:R-:W-:Y:S02]  /*102c0*/  ISETP.GT.AND P3, PT, R0.reuse, 0x28, PT ;  /* 0x000000280000780c */ /* 0x040fe40003f64270 */
[----:B------:R-:W-:Y:S02]  /*102d0*/  FSEL R45, R45, -INF , P2 ;  /* 0xff8000002d2d7808 */ /* 0x000fe40001000000 */
[----:B------:R-:W-:Y:S02]  /*102e0*/  ISETP.GT.AND P2, PT, R0, 0x30, PT ;  /* 0x000000300000780c */ /* 0x000fe40003f44270 */
[----:B------:R-:W-:Y:S02]  /*102f0*/  FSEL R46, R46, -INF , P1 ;  /* 0xff8000002e2e7808 */ /* 0x000fe40000800000 */
[----:B------:R-:W-:Y:S02]  /*10300*/  FSEL R47, R47, -INF , P0 ;  /* 0xff8000002f2f7808 */ /* 0x000fe40000000000 */
        /* <DEDUP_REMOVED lines=32> */
[----:B------:R-:W-:Y:S02]  /*10510*/  FSEL R56, R56, -INF , P2 ;  /* 0xff80000038387808 */ /* 0x000fe40001000000 */
[----:B-1----:R-:W-:Y:S02]  /*10520*/  FMNMX.FTZ R136, R136, R0, !PT ;  /* 0x0000000088887209 */ /* 0x002fe40007810000 */
[----:B------:R-:W-:Y:S01]  /*10530*/  FMNMX.FTZ R134, R45, R134, !PT ;  /* 0x000000862d867209 */ /* 0x000fe20007810000 */
[----:B------:R-:W1:Y:S01]  /*10540*/  SHFL.BFLY PT, R0, R135, 0x2, 0x1f ;  /* 0x0c401f0087007f89 */ /* 0x000e6200000e0000 */
[----:B------:R-:W-:Y:S02]  /*10550*/  FSEL R57, R57, -INF , P1 ;  /* 0xff80000039397808 */ /* 0x000fe40000800000 */
        /* <DEDUP_REMOVED lines=11> */
[----:B-1----:R-:W-:Y:S02]  /*10610*/  FMNMX.FTZ R135, R135, R0, !PT ;  /* 0x0000000087877209 */ /* 0x002fe40007810000 */
[----:B------:R-:W-:Y:S02]  /*10620*/  ISETP.GT.AND P0, PT, R133, 0x39, PT ;  /* 0x000000398500780c */ /* 0x000fe40003f04270 */
[----:B------:R-:W-:Y:S01]  /*10630*/  FSEL R62, R62, -INF , P1 ;  /* 0xff8000003e3e7808 */ /* 0x000fe20000800000 */
[----:B------:R-:W1:Y:S01]  /*10640*/  SHFL.BFLY PT, R0, R135, 0x1, 0x1f ;  /* 0x0c201f0087007f89 */ /* 0x000e6200000e0000 */
[----:B------:R-:W-:Y:S02]  /*10650*/  FSEL R63, R63, -INF , P0 ;  /* 0xff8000003f3f7808 */ /* 0x000fe40000000000 */
[----:B-1----:R-:W-:Y:S05]  /*10660*/  FMNMX.FTZ R135, R135, R0, !PT ;  /* 0x0000000087877209 */ /* 0x002fea0007810000 */
        /* <DEDUP_REMOVED lines=22> */
[----:B------:R1:W2:Y:S02]  /*107d0*/  SHFL.BFLY PT, R0, R4, 0x1, 0x1f ;  /* 0x0c201f0004007f89 */ /* 0x0002a400000e0000 */
.L_x_2017:
[----:B------:R-:W3:Y:S01]  /*107e0*/  LDL.LU R7, [R1+0x7c] ;  /* 0x00007c0001077983 */ /* 0x000ee20000300800 */
[C---:B------:R-:W-:Y:S01]  /*107f0*/  FSETP.NEU.FTZ.AND P0, PT, R136.reuse, -INF , PT ;  /* 0xff8000008800780b */ /* 0x040fe20003f1d000 */
[----:B------:R-:W-:Y:S01]  /*10800*/  FMUL.FTZ R2, R136, c[0x0][0x2d0] ;  /* 0x0000b40088027a20 */ /* 0x000fe20000410000 */
[----:B--2---:R-:W-:Y:S01]  /*10810*/  FMNMX.FTZ R133, R0, R4, !PT ;  /* 0x0000000400857209 */ /* 0x004fe20007810000 */
[----:B------:R-:W2:Y:S01]  /*10820*/  LDL.LU R215, [R1+0x78] ;  /* 0x0000780001d77983 */ /* 0x000ea20000300800 */
[----:B------:R-:W-:Y:S01]  /*10830*/  FSEL R0, R136, RZ, P0 ;  /* 0x000000ff88007208 */ /* 0x000fe20000000000 */
[----:B------:R-:W-:Y:S01]  /*10840*/  WARPSYNC 0xffffffff ;  /* 0xffffffff00007948 */ /* 0x000fe20003800000 */
[----:B------:R-:W-:Y:S02]  /*10850*/  FSEL R2, R2, RZ, P0 ;  /* 0x000000ff02027208 */ /* 0x000fe40000000000 */
[----:B------:R-:W-:Y:S01]  /*10860*/  FSETP.NEU.FTZ.AND P0, PT, R135, -INF , PT ;  /* 0xff8000008700780b */ /* 0x000fe20003f1d000 */
[----:B------:R-:W-:Y:S02]  /*10870*/  FADD.FTZ R0, -R0, R137 ;  /* 0x0000008900007221 */ /* 0x000fe40000010100 */
[--C-:B------:R-:W-:Y:S02]  /*10880*/  FFMA.FTZ R3, R141, c[0x0][0x2d0], -R2.reuse ;  /* 0x0000b4008d037a23 */ /* 0x100fe40000010802 */
[----:B------:R-:W-:Y:S02]  /*10890*/  FMUL.FTZ R0, R0, c[0x0][0x2d0] ;  /* 0x0000b40000007a20 */ /* 0x000fe40000410000 */
[--C-:B-1----:R-:W-:Y:S02]  /*108a0*/  FFMA.FTZ R4, R143, c[0x0][0x2d0], -R2.reuse ;  /* 0x0000b4008f047a23 */ /* 0x102fe40000010802 */
        /* <DEDUP_REMOVED lines=8> */
[----:B------:R-:W-:Y:S01]  /*10930*/  MOV R48, R212 ;  /* 0x000000d400307202 */ /* 0x000fe20000000f00 */
        /* <DEDUP_REMOVED lines=8> */
[----:B------:R-:W-:Y:S02]  /*109c0*/  FFMA.FTZ R141, R53, c[0x0][0x2d0], -R2 ;  /* 0x0000b400358d7a23 */ /* 0x000fe40000010802 */
[----:B------:R-:W-:Y:S01]  /*109d0*/  FMUL.FTZ R2, R135, c[0x0][0x2d0] ;  /* 0x0000b40087027a20 */ /* 0x000fe20000410000 */
[----:B------:R-:W-:Y:S04]  /*109e0*/  MUFU.EX2 R8, R8 ;  /* 0x0000000800087308 */ /* 0x000fe80000000800 */
[----:B------:R-:W-:Y:S05]  /*109f0*/  FSEL R2, R2, RZ, P0 ;  /* 0x000000ff02027208 */ /* 0x000fea0000000000 */
[--C-:B------:R-:W-:Y:S01]  /*10a00*/  FFMA.FTZ R36, R19, c[0x0][0x2d0], -R2.reuse ;  /* 0x0000b40013247a23 */ /* 0x100fe20000010802 */
[----:B------:R-:W-:Y:S01]  /*10a10*/  MUFU.EX2 R137, R137 ;  /* 0x0000008900897308 */ /* 0x000fe20000000800 */
[--C-:B------:R-:W-:Y:S02]  /*10a20*/  FFMA.FTZ R37, R50, c[0x0][0x2d0], -R2.reuse ;  /* 0x0000b40032257a23 */ /* 0x100fe40000010802 */
        /* <DEDUP_REMOVED lines=11> */
[--C-:B------:R-:W-:Y:S02]  /*10ae0*/  FFMA.FTZ R222, R34, c[0x0][0x2d0], -R2.reuse ;  /* 0x0000b40022de7a23 */ /* 0x100fe40000010802 */
        /* <DEDUP_REMOVED lines=18> */
[----:B---3--:R-:W-:Y:S02]  /*10c10*/  FFMA.FTZ R0, R132, R7, R3 ;  /* 0x0000000784007223 */ /* 0x008fe40000010003 */
[----:B------:R-:W-:Y:S02]  /*10c20*/  FFMA.FTZ R3, R6, c[0x0][0x2d0], -R2 ;  /* 0x0000b40006037a23 */ /* 0x000fe40000010802 */
[----:B------:R-:W-:Y:S01]  /*10c30*/  FADD.FTZ R7, R4, R0 ;  /* 0x0000000004077221 */ /* 0x000fe20000010000 */
[----:B------:R-:W-:Y:S01]  /*10c40*/  FSEL R0, R135, RZ, P0 ;  /* 0x000000ff87007208 */ /* 0x000fe20000000000 */
[--C-:B------:R-:W-:Y:S01]  /*10c50*/  FFMA.FTZ R4, R17, c[0x0][0x2d0], -R2.reuse ;  /* 0x0000b40011047a23 */ /* 0x100fe20000010802 */
[----:B------:R-:W-:Y:S01]  /*10c60*/  MUFU.EX2 R209, R3 ;  /* 0x0000000300d17308 */ /* 0x000fe20000000800 */
[----:B------:R-:W-:Y:S01]  /*10c70*/  FSETP.NEU.FTZ.AND P0, PT, R134, -INF , PT ;  /* 0xff8000008600780b */ /* 0x000fe20003f1d000 */
[----:B------:R-:W-:Y:S02]  /*10c80*/  FFMA.FTZ R6, R18, c[0x0][0x2d0], -R2 ;  /* 0x0000b40012067a23 */ /* 0x000fe40000010802 */
[----:B------:R-:W-:Y:S01]  /*10c90*/  FADD.FTZ R0, -R0, R138 ;  /* 0x0000008a00007221 */ /* 0x000fe20000010100 */
[----:B------:R-:W-:Y:S01]  /*10ca0*/  MOV R138, R214 ;  /* 0x000000d6008a7202 */ /* 0x000fe20000000f00 */
[----:B------:R-:W-:Y:S02]  /*10cb0*/  FMUL.FTZ R2, R134, c[0x0][0x2d0] ;  /* 0x0000b40086027a20 */ /* 0x000fe40000410000 */
[----:B------:R-:W-:Y:S02]  /*10cc0*/  FMUL.FTZ R0, R0, c[0x0][0x2d0] ;  /* 0x0000b40000007a20 */ /* 0x000fe40000410000 */
[----:B------:R-:W-:Y:S01]  /*10cd0*/  MUFU.EX2 R4, R4 ;  /* 0x0000000400047308 */ /* 0x000fe20000000800 */
[----:B------:R-:W-:Y:S05]  /*10ce0*/  FSEL R2, R2, RZ, P0 ;  /* 0x000000ff02027208 */ /* 0x000fea0000000000 */
        /* <DEDUP_REMOVED lines=17> */
[C---:B--2---:R-:W-:Y:S01]  /*10e00*/  FFMA.FTZ R0, R3.reuse, R215, R209 ;  /* 0x000000d703007223 */ /* 0x044fe200000100d1 */
[C---:B------:R-:W-:Y:S01]  /*10e10*/  F2FP.BF16.PACK_AB R209, R4.reuse, R209 ;  /* 0x000000d104d1723e */ /* 0x040fe200000010ff */
[----:B------:R-:W-:Y:S02]  /*10e20*/  FMUL.FTZ R70, R3, R70 ;  /* 0x0000004603467220 */ /* 0x000fe40000410000 */
[----:B------:R-:W-:Y:S01]  /*10e30*/  FADD.FTZ R33, R4, R0 ;  /* 0x0000000004217221 */ /* 0x000fe20000010000 */
[----:B------:R-:W-:Y:S01]  /*10e40*/  FSEL R0, R134, RZ, P0 ;  /* 0x000000ff86007208 */ /* 0x000fe20000000000 */
[--C-:B------:R-:W-:Y:S01]  /*10e50*/  FFMA.FTZ R4, R16, c[0x0][0x2d0], -R2.reuse ;  /* 0x0000b40010047a23 */ /* 0x100fe20000010802 */
[----:B------:R-:W-:Y:S01]  /*10e60*/  FSETP.NEU.FTZ.AND P0, PT, R133, -INF , PT ;  /* 0xff8000008500780b */ /* 0x000fe20003f1d000 */
[C---:B------:R-:W-:Y:S01]  /*10e70*/  FMUL.FTZ R71, R3.reuse, R71 ;  /* 0x0000004703477220 */ /* 0x040fe20000410000 */
[----:B------:R-:W-:Y:S01]  /*10e80*/  MUFU.EX2 R231, R231 ;  /* 0x000000e700e77308 */ /* 0x000fe20000000800 */
[----:B------:R-:W-:Y:S01]  /*10e90*/  FADD.FTZ R0, -R0, R139 ;  /* 0x0000008b00007221 */ /* 0x000fe20000010100 */
[----:B------:R-:W-:Y:S01]  /*10ea0*/  MOV R139, R52 ;  /* 0x00000034008b7202 */ /* 0x000fe20000000f00 */
[C---:B------:R-:W-:Y:S01]  /*10eb0*/  FMUL.FTZ R82, R3.reuse, R82 ;  /* 0x0000005203527220 */ /* 0x040fe20000410000 */
[----:B------:R-:W-:Y:S01]  /*10ec0*/  MOV R52, R210 ;  /* 0x000000d200347202 */ /* 0x000fe20000000f00 */
[----:B------:R-:W-:Y:S02]  /*10ed0*/  FMUL.FTZ R0, R0, c[0x0][0x2d0] ;  /* 0x0000b40000007a20 */ /* 0x000fe40000410000 */
[C---:B------:R-:W-:Y:S02]  /*10ee0*/  FMUL.FTZ R83, R3.reuse, R83 ;  /* 0x0000005303537220 */ /* 0x040fe40000410000 */
[C---:B------:R-:W-:Y:S01]  /*10ef0*/  FMUL.FTZ R86, R3.reuse, R86 ;  /* 0x0000005603567220 */ /* 0x040fe20000410000 */
[----:B------:R1:W2:Y:S01]  /*10f00*/  MUFU.EX2 R210, R5 ;  /* 0x0000000500d27308 */ /* 0x0002a20000000800 */
        /* <DEDUP_REMOVED lines=13> */
[----:B-1----:R-:W-:Y:S01]  /*10fe0*/  FFMA.FTZ R5, R9, c[0x0][0x2d0], -R2 ;  /* 0x0000b40009057a23 */ /* 0x002fe20000010802 */
[C---:B------:R-:W-:Y:S01]  /*10ff0*/  FSEL R2, R133.reuse, RZ, P0 ;  /* 0x000000ff85027208 */ /* 0x040fe20000000000 */
[----:B------:R-:W5:Y:S05]  /*11000*/  LDL.LU R9, [R1+0x80] ;  /* 0x0000800001097983 */ /* 0x000f6a0000300800 */
[----:B------:R2:W-:Y:S01]  /*11010*/  MUFU.EX2 R20, R5 ;  /* 0x0000000500147308 */ /* 0x0005e20000000800 */
[----:B------:R-:W-:Y:S02]  /*11020*/  FADD.FTZ R2, -R2, R140 ;  /* 0x0000008c02027221 */ /* 0x000fe40000010100 */
[----:B---3--:R-:W-:Y:S02]  /*11030*/  FMUL.FTZ R4, R133, c[0x0][0x2d0] ;  /* 0x0000b40085047a20 */ /* 0x008fe40000410000 */
[----:B------:R-:W-:Y:S03]  /*11040*/  FMUL.FTZ R2, R2, c[0x0][0x2d0] ;  /* 0x0000b40002027a20 */ /* 0x000fe60000410000 */
[----:B------:R-:W-:Y:S02]  /*11050*/  FSEL R4, R4, RZ, P0 ;  /* 0x000000ff04047208 */ /* 0x000fe40000000000 */
[----:B------:R-:W-:Y:S03]  /*11060*/  MUFU.EX2 R252, R252 ;  /* 0x000000fc00fc7308 */ /* 0x000fe60000000800 */
[--C-:B------:R-:W-:Y:S02]  /*11070*/  FFMA.FTZ R23, R59, c[0x0][0x2d0], -R4.reuse ;  /* 0x0000b4003b177a23 */ /* 0x100fe40000010804 */
[--C-:B------:R-:W-:Y:S02]  /*11080*/  FFMA.FTZ R22, R62, c[0x0][0x2d0], -R4.reuse ;  /* 0x0000b4003e167a23 */ /* 0x100fe40000010804 */
[--C-:B------:R-:W-:Y:S03]  /*11090*/  FFMA.FTZ R140, R58, c[0x0][0x2d0], -R4.reuse ;  /* 0x0000b4003a8c7a23 */ /* 0x100fe60000010804 */
[----:B------:R-:W1:Y:S01]  /*110a0*/  MUFU.EX2 R2, R2 ;  /* 0x0000000200027308 */ /* 0x000e620000000800 */
[--C-:B------:R-:W-:Y:S02]  /*110b0*/  FFMA.FTZ R214, R30, c[0x0][0x2d0], -R4.reuse ;  /* 0x0000b4001ed67a23 */ /* 0x100fe40000010804 */
[--C-:B------:R-:W-:Y:S02]  /*110c0*/  FFMA.FTZ R213, R31, c[0x0][0x2d0], -R4.reuse ;  /* 0x0000b4001fd57a23 */ /* 0x100fe40000010804 */
[----:B--2---:R-:W-:Y:S01]  /*110d0*/  FADD.FTZ R5, R210, R7 ;  /* 0x00000007d2057221 */ /* 0x004fe20000010000 */
[----:B------:R-:W-:Y:S01]  /*110e0*/  MOV R7, R141 ;  /* 0x0000008d00077202 */ /* 0x000fe20000000f00 */
[--C-:B------:R-:W-:Y:S01]  /*110f0*/  FFMA.FTZ R38, R46, c[0x0][0x2d0], -R4.reuse ;  /* 0x0000b4002e267a23 */ /* 0x100fe20000010804 */
[C---:B------:R-:W-:Y:S01]  /*11100*/  F2FP.BF16.PACK_AB R210, R8.reuse, R210 ;  /* 0x000000d208d2723e */ /* 0x040fe200000010ff */
[----:B------:R-:W-:Y:S02]  /*11110*/  FADD.FTZ R212, R8, R5 ;  /* 0x0000000508d47221 */ /* 0x000fe40000010000 */
[----:B------:R-:W2:Y:S01]  /*11120*/  LDL.LU R5, [R1+0x84] ;  /* 0x0000840001057983 */ /* 0x000ea20000300800 */
        /* <DEDUP_REMOVED lines=9> */
[--C-:B------:R-:W-:Y:S02]  /*111c0*/  FFMA.FTZ R251, R43, c[0x0][0x2d0], -R4.reuse ;  /* 0x0000b4002bfb7a23 */ /* 0x100fe40000010804 */
[----:B------:R-:W-:Y:S01]  /*111d0*/  FFMA.FTZ R67, R63, c[0x0][0x2d0], -R4 ;  /* 0x0000b4003f437a23 */ /* 0x000fe20000010804 */
[----:B------:R-:W-:Y:S01]  /*111e0*/  MUFU.EX2 R215, R215 ;  /* 0x000000d700d77308 */ /* 0x000fe20000000800 */
[C---:B----4-:R-:W-:Y:S01]  /*111f0*/  FMUL.FTZ R12, R0.reuse, R200 ;  /* 0x000000c8000c7220 */ /* 0x050fe20000410000 */
[----:B------:R-:W-:Y:S01]  /*11200*/  MOV R200, R23 ;  /* 0x0000001700c87202 */ /* 0x000fe20000000f00 */
[----:B------:R-:W-:Y:S01]  /*11210*/  FMUL.FTZ R29, R0, R193 ;  /* 0x000000c1001d7220 */ /* 0x000fe20000410000 */
[----:B------:R-:W-:Y:S01]  /*11220*/  MOV R193, R140 ;  /* 0x0000008c00c17202 */ /* 0x000fe20000000f00 */
[----:B-1----:R-:W-:Y:S01]  /*11230*/  FMUL.FTZ R42, R2, R158 ;  /* 0x0000009e022a7220 */ /* 0x002fe20000410000 */
[----:B------:R-:W-:Y:S01]  /*11240*/  F2FP.BF16.PACK_AB R140, R20, R21 ;  /* 0x00000015148c723e */ /* 0x000fe200000010ff */
[----:B------:R-:W-:Y:S02]  /*11250*/  FMUL.FTZ R62, R2, R162 ;  /* 0x000000a2023e7220 */ /* 0x000fe40000410000 */
[----:B------:R-:W-:Y:S01]  /*11260*/  FMUL.FTZ R25, R0, R173 ;  /* 0x000000ad00197220 */ /* 0x000fe20000410000 */
[----:B------:R-:W1:Y:S01]  /*11270*/  MUFU.EX2 R162, R36 ;  /* 0x0000002400a27308 */ /* 0x000e620000000800 */
[----:B------:R-:W-:Y:S02]  /*11280*/  FMUL.FTZ R43, R2, R159 ;  /* 0x0000009f022b7220 */ /* 0x000fe40000410000 */
        /* <DEDUP_REMOVED lines=9> */
[----:B------:R-:W-:Y:S01]  /*11320*/  FMUL.FTZ R41, R0, R157 ;  /* 0x0000009d00297220 */ /* 0x000fe20000410000 */
[----:B------:R-:W-:Y:S01]  /*11330*/  MOV R139, R49 ;  /* 0x00000031008b7202 */ /* 0x000fe20000000f00 */
[----:B------:R-:W-:Y:S01]  /*11340*/  FADD.FTZ R157, R6, R33 ;  /* 0x00000021069d7221 */ /* 0x000fe20000010000 */
[----:B------:R-:W-:Y:S01]  /*11350*/  MOV R49, R211 ;  /* 0x000000d300317202 */ /* 0x000fe20000000f00 */
[C---:B------:R-:W-:Y:S01]  /*11360*/  FMUL.FTZ R7, R3.reuse, R207 ;  /* 0x000000cf03077220 */ /* 0x040fe20000410000 */
[----:B------:R4:W-:Y:S01]  /*11370*/  MUFU.EX2 R173, R19 ;  /* 0x0000001300ad7308 */ /* 0x0009e20000000800 */
[C---:B---3--:R-:W-:Y:S01]  /*11380*/  FMUL.FTZ R10, R2.reuse, R190 ;  /* 0x000000be020a7220 */ /* 0x048fe20000410000 */
        /* <DEDUP_REMOVED lines=10> */
[----:B------:R-:W-:Y:S01]  /*11430*/  FMUL.FTZ R14, R2, R202 ;  /* 0x000000ca020e7220 */ /* 0x000fe20000410000 */
[----:B------:R-:W-:Y:S01]  /*11440*/  MOV R203, R54 ;  /* 0x0000003600cb7202 */ /* 0x000fe20000000f00 */
[C---:B----4-:R-:W-:Y:S01]  /*11450*/  FMUL.FTZ R18, R3.reuse, R182 ;  /* 0x000000b603127220 */ /* 0x050fe20000410000 */
[----:B------:R-:W-:Y:S01]  /*11460*/  MOV R182, R38 ;  /* 0x0000002600b67202 */ /* 0x000fe20000000f00 */
[----:B------:R-:W-:Y:S01]  /*11470*/  FMUL.FTZ R24, R0, R172 ;  /* 0x000000ac00187220 */ /* 0x000fe20000410000 */
[----:B------:R-:W-:Y:S01]  /*11480*/  MOV R191, R34 ;  /* 0x0000002200bf7202 */ /* 0x000fe20000000f00 */
[C---:B------:R-:W-:Y:S01]  /*11490*/  FMUL.FTZ R26, R2.reuse, R174 ;  /* 0x000000ae021a7220 */ /* 0x040fe20000410000 */
[----:B------:R-:W-:Y:S01]  /*114a0*/  MOV R202, R50 ;  /* 0x0000003200ca7202 */ /* 0x000fe20000000f00 */
[----:B------:R3:W-:Y:S01]  /*114b0*/  MUFU.EX2 R161, R32 ;  /* 0x0000002000a17308 */ /* 0x0007e20000000800 */
[----:B------:R-:W-:Y:S01]  /*114c0*/  FMUL.FTZ R27, R2, R175 ;  /* 0x000000af021b7220 */ /* 0x000fe20000410000 */
[----:B------:R-:W-:Y:S01]  /*114d0*/  MOV R207, R138 ;  /* 0x0000008a00cf7202 */ /* 0x000fe20000000f00 */
[----:B------:R-:W-:Y:S01]  /*114e0*/  FMUL.FTZ R28, R0, R192 ;  /* 0x000000c0001c7220 */ /* 0x000fe20000410000 */
[----:B------:R-:W-:Y:S01]  /*114f0*/  MOV R192, R200 ;  /* 0x000000c800c07202 */ /* 0x000fe20000000f00 */
[C---:B------:R-:W-:Y:S01]  /*11500*/  FMUL.FTZ R19, R3.reuse, R183 ;  /* 0x000000b703137220 */ /* 0x040fe20000410000 */
[----:B------:R-:W-:Y:S01]  /*11510*/  MOV R183, R37 ;  /* 0x0000002500b77202 */ /* 0x000fe20000000f00 */
[----:B------:R-:W-:Y:S01]  /*11520*/  FMUL.FTZ R31, R2, R195 ;  /* 0x000000c3021f7220 */ /* 0x000fe20000410000 */
[----:B------:R-:W-:Y:S01]  /*11530*/  LDSM.16.MT88.4 R36, [R234+0x100] ;  /* 0x00010000ea24783b */ /* 0x000fe20000004200 */
[C---:B------:R-:W-:Y:S01]  /*11540*/  FMUL.FTZ R34, R3.reuse, R166 ;  /* 0x000000a603227220 */ /* 0x040fe20000410000 */
[----:B------:R-:W4:Y:S01]  /*11550*/  MUFU.EX2 R160, R17 ;  /* 0x0000001100a07308 */ /* 0x000f220000000800 */
[----:B------:R-:W-:Y:S01]  /*11560*/  FMUL.FTZ R35, R3, R167 ;  /* 0x000000a703237220 */ /* 0x000fe20000410000 */
[----:B------:R-:W-:Y:S01]  /*11570*/  MOV R200, R67 ;  /* 0x0000004300c87202 */ /* 0x000fe20000000f00 */
[C---:B------:R-:W-:Y:S01]  /*11580*/  FMUL.FTZ R33, R132.reuse, R165 ;  /* 0x000000a584217220 */ /* 0x040fe20000410000 */
[----:B------:R-:W-:Y:S01]  /*11590*/  MOV R165, R48 ;  /* 0x0000003000a57202 */ /* 0x000fe20000000f00 */
[----:B-1----:R-:W-:Y:S01]  /*115a0*/  FMUL.FTZ R16, R132, R180 ;  /* 0x000000b484107220 */ /* 0x002fe20000410000 */
[----:B------:R-:W-:Y:S01]  /*115b0*/  MOV R180, R201 ;  /* 0x000000c900b47202 */ /* 0x000fe20000000f00 */
[C---:B------:R-:W-:Y:S01]  /*115c0*/  FMUL.FTZ R56, R0.reuse, R148 ;  /* 0x0000009400387220 */ /* 0x040fe20000410000 */
[----:B------:R-:W-:Y:S01]  /*115d0*/  MOV R195, R66 ;  /* 0x0000004200c37202 */ /* 0x000fe20000000f00 */
[----:B------:R-:W-:Y:S01]  /*115e0*/  FMUL.FTZ R57, R0, R149 ;  /* 0x0000009500397220 */ /* 0x000fe20000410000 */
[----:B------:R-:W-:Y:S01]  /*115f0*/  MUFU.EX2 R138, R225 ;  /* 0x000000e1008a7308 */ /* 0x000fe20000000800 */
[C---:B------:R-:W-:Y:S02]  /*11600*/  FMUL.FTZ R58, R2.reuse, R150 ;  /* 0x00000096023a7220 */ /* 0x040fe40000410000 */
[----:B------:R-:W-:Y:S02]  /*11610*/  FMUL.FTZ R59, R2, R151 ;  /* 0x00000097023b7220 */ /* 0x000fe40000410000 */
[----:B---3--:R-:W-:Y:S01]  /*11620*/  FMUL.FTZ R32, R132, R164 ;  /* 0x000000a484207220 */ /* 0x008fe20000410000 */
[----:B------:R-:W-:Y:S01]  /*11630*/  LDSM.16.MT88.4 R148, [R235+0x100] ;  /* 0x00010000eb94783b */ /* 0x000fe20000004200 */
[C---:B------:R-:W-:Y:S01]  /*11640*/  FMUL.FTZ R44, R0.reuse, R176 ;  /* 0x000000b0002c7220 */ /* 0x040fe20000410000 */
[----:B------:R-:W-:Y:S01]  /*11650*/  MOV R164, R49 ;  /* 0x0000003100a47202 */ /* 0x000fe20000000f00 */
[----:B------:R-:W-:Y:S01]  /*11660*/  FMUL.FTZ R45, R0, R177 ;  /* 0x000000b1002d7220 */ /* 0x000fe20000410000 */
[----:B------:R-:W-:Y:S01]  /*11670*/  MUFU.EX2 R172, R223 ;  /* 0x000000df00ac7308 */ /* 0x000fe20000000800 */
[C---:B------:R-:W-:Y:S02]  /*11680*/  FMUL.FTZ R46, R2.reuse, R178 ;  /* 0x000000b2022e7220 */ /* 0x040fe40000410000 */
[----:B------:R-:W-:Y:S01]  /*11690*/  FMUL.FTZ R47, R2, R179 ;  /* 0x000000b3022f7220 */ /* 0x000fe20000410000 */
[----:B----4-:R-:W-:Y:S01]  /*116a0*/  F2FP.BF16.PACK_AB R143, R163, R160 ;  /* 0x000000a0a38f723e */ /* 0x010fe200000010ff */
[C---:B------:R-:W-:Y:S01]  /*116b0*/  FMUL.FTZ R17, R132.reuse, R181 ;  /* 0x000000b584117220 */ /* 0x040fe20000410000 */
[----:B------:R-:W-:Y:S01]  /*116c0*/  MOV R181, R55 ;  /* 0x0000003700b57202 */ /* 0x000fe20000000f00 */
[C---:B------:R-:W-:Y:S02]  /*116d0*/  FMUL.FTZ R48, R132.reuse, R152 ;  /* 0x0000009884307220 */ /* 0x040fe40000410000 */
[----:B------:R-:W-:Y:S01]  /*116e0*/  FMUL.FTZ R49, R132, R153 ;  /* 0x0000009984317220 */ /* 0x000fe20000410000 */
[----:B------:R-:W-:Y:S01]  /*116f0*/  MUFU.EX2 R179, R222 ;  /* 0x000000de00b37308 */ /* 0x000fe20000000800 */
        /* <DEDUP_REMOVED lines=31> */
[C---:B------:R-:W-:Y:S02]  /*118f0*/  FMUL.FTZ R111, R2.reuse, R111 ;  /* 0x0000006f026f7220 */ /* 0x040fe40000410000 */
[C---:B------:R-:W-:Y:S02]  /*11900*/  FMUL.FTZ R122, R2.reuse, R122 ;  /* 0x0000007a027a7220 */ /* 0x040fe40000410000 */
[C---:B------:R-:W-:Y:S02]  /*11910*/  FMUL.FTZ R123, R2.reuse, R123 ;  /* 0x0000007b027b7220 */ /* 0x040fe40000410000 */
[C---:B------:R-:W-:Y:S01]  /*11920*/  FMUL.FTZ R126, R2.reuse, R126 ;  /* 0x0000007e027e7220 */ /* 0x040fe20000410000 */
[----:B------:R-:W-:Y:S01]  /*11930*/  MUFU.EX2 R221, R191 ;  /* 0x000000bf00dd7308 */ /* 0x000fe20000000800 */
[----:B------:R-:W-:Y:S02]  /*11940*/  FMUL.FTZ R127, R2, R127 ;  /* 0x0000007f027f7220 */ /* 0x000fe40000410000 */
[C---:B------:R-:W-:Y:S02]  /*11950*/  FMUL.FTZ R120, R0.reuse, R120 ;  /* 0x0000007800787220 */ /* 0x040fe40000410000 */
[C---:B------:R-:W-:Y:S02]  /*11960*/  FMUL.FTZ R121, R0.reuse, R121 ;  /* 0x0000007900797220 */ /* 0x040fe40000410000 */
[C---:B------:R-:W-:Y:S02]  /*11970*/  FMUL.FTZ R124, R0.reuse, R124 ;  /* 0x0000007c007c7220 */ /* 0x040fe40000410000 */
[C---:B------:R-:W-:Y:S01]  /*11980*/  FMUL.FTZ R125, R0.reuse, R125 ;  /* 0x0000007d007d7220 */ /* 0x040fe20000410000 */
[----:B------:R-:W-:Y:S10]  /*11990*/  MUFU.EX2 R177, R219 ;  /* 0x000000db00b17308 */ /* 0x000ff40000000800 */
[----:B------:R-:W-:Y:S10]  /*119a0*/  MUFU.EX2 R174, R220 ;  /* 0x000000dc00ae7308 */ /* 0x000ff40000000800 */
[----:B------:R-:W-:Y:S10]  /*119b0*/  MUFU.EX2 R220, R190 ;  /* 0x000000be00dc7308 */ /* 0x000ff40000000800 */
[----:B------:R-:W-:Y:S10]  /*119c0*/  MUFU.EX2 R251, R251 ;  /* 0x000000fb00fb7308 */ /* 0x000ff40000000800 */
[----:B------:R-:W-:Y:S01]  /*119d0*/  MUFU.EX2 R219, R192 ;  /* 0x000000c000db7308 */ /* 0x000fe20000000800 */
[C---:B-----5:R-:W-:Y:S02]  /*119e0*/  FFMA.FTZ R4, R0.reuse, R9, R21 ;  /* 0x0000000900047223 */ /* 0x060fe40000010015 */
[----:B------:R-:W-:Y:S01]  /*119f0*/  FMUL.FTZ R9, R0, R189 ;  /* 0x000000bd00097220 */ /* 0x000fe20000410000 */
[----:B------:R-:W-:Y:S01]  /*11a00*/  MOV R189, R22 ;  /* 0x0000001600bd7202 */ /* 0x000fe20000000f00 */
[----:B------:R-:W-:Y:S02]  /*11a10*/  FADD.FTZ R158, R20, R4 ;  /* 0x00000004149e7221 */ /* 0x000fe40000010000 */
[----:B------:R-:W1:Y:S01]  /*11a20*/  LDSM.16.MT88.4 R20, [R233+0x100] ;  /* 0x00010000e914783b */ /* 0x000e620000004200 */
[----:B------:R-:W-:Y:S01]  /*11a30*/  FMUL.FTZ R4, R132, R204 ;  /* 0x000000cc84047220 */ /* 0x000fe20000410000 */
[----:B------:R-:W-:Y:S01]  /*11a40*/  MOV R201, R189 ;  /* 0x000000bd00c97202 */ /* 0x000fe20000000f00 */
[----:B------:R-:W-:Y:S01]  /*11a50*/  FADD.FTZ R0, R137, R212 ;  /* 0x000000d489007221 */ /* 0x000fe20000010000 */
[----:B------:R-:W-:Y:S01]  /*11a60*/  MOV R189, R51 ;  /* 0x0000003300bd7202 */ /* 0x000fe20000000f00 */
[----:B------:R-:W-:Y:S01]  /*11a70*/  FMUL.FTZ R51, R3, R155 ;  /* 0x0000009b03337220 */ /* 0x000fe20000410000 */
[----:B------:R-:W-:Y:S02]  /*11a80*/  MOV R204, R139 ;  /* 0x0000008b00cc7202 */ /* 0x000fe40000000f00 */
        /* <DEDUP_REMOVED lines=8> */
[----:B------:R-:W-:Y:S04]  /*11b10*/  F2FP.BF16.PACK_AB R142, R173, R161 ;  /* 0x000000a1ad8e723e */ /* 0x000fe800000010ff */
[----:B------:R-:W2:Y:S01]  /*11b20*/  MUFU.EX2 R2, R227 ;  /* 0x000000e300027308 */ /* 0x000ea20000000800 */
[-C--:B-1----:R-:W-:Y:S08]  /*11b30*/  HMMA.16816.F32.BF16 R4, R208, R20.reuse, R4 ;  /* 0x00000014d004723c */ /* 0x082ff00000041804 */
[C---:B------:R-:W-:Y:S01]  /*11b40*/  HMMA.16816.F32.BF16 R8, R140.reuse, R20, R8 ;  /* 0x000000148c08723c */ /* 0x040fe20000041808 */
[----:B------:R-:W-:Y:S06]  /*11b50*/  MUFU.EX2 R227, R205 ;  /* 0x000000cd00e37308 */ /* 0x000fec0000000800 */
[C---:B------:R-:W-:Y:S01]  /*11b60*/  FMUL.FTZ R20, R132.reuse, R196 ;  /* 0x000000c484147220 */ /* 0x040fe20000410000 */
[-C--:B------:R-:W-:Y:S03]  /*11b70*/  HMMA.16816.F32.BF16 R12, R140, R22.reuse, R12 ;  /* 0x000000168c0c723c */ /* 0x080fe6000004180c */
[----:B------:R-:W-:Y:S01]  /*11b80*/  MUFU.EX2 R226, R195 ;  /* 0x000000c300e27308 */ /* 0x000fe20000000800 */
[C---:B------:R-:W-:Y:S01]  /*11b90*/  FMUL.FTZ R21, R132.reuse, R197 ;  /* 0x000000c584157220 */ /* 0x040fe20000410000 */
[----:B------:R-:W-:Y:S01]  /*11ba0*/  MOV R196, R65 ;  /* 0x0000004100c47202 */ /* 0x000fe20000000f00 */
[C---:B------:R-:W-:Y:S01]  /*11bb0*/  FMUL.FTZ R65, R132.reuse, R145 ;  /* 0x0000009184417220 */ /* 0x040fe20000410000 */
[----:B------:R-:W-:Y:S01]  /*11bc0*/  MOV R197, R64 ;  /* 0x0000004000c57202 */ /* 0x000fe20000000f00 */
[C---:B------:R-:W-:Y:S04]  /*11bd0*/  HMMA.16816.F32.BF16 R16, R208.reuse, R22, R16 ;  /* 0x00000016d010723c */ /* 0x040fe80000041810 */
[----:B------:R-:W-:Y:S02]  /*11be0*/  FMUL.FTZ R64, R132, R144 ;  /* 0x0000009084407220 */ /* 0x000fe40000410000 */
[----:B------:R-:W-:Y:S01]  /*11bf0*/  LDSM.16.MT88.4 R144, [R233+0x2100] ;  /* 0x00210000e990783b */ /* 0x000fe20000004200 */
[C---:B------:R-:W-:Y:S01]  /*11c00*/  FMUL.FTZ R22, R3.reuse, R198 ;  /* 0x000000c603167220 */ /* 0x040fe20000410000 */
[----:B------:R-:W-:Y:S01]  /*11c10*/  MOV R198, R53 ;  /* 0x0000003500c67202 */ /* 0x000fe20000000f00 */
[----:B------:R-:W-:Y:S03]  /*11c20*/  FMUL.FTZ R23, R3, R199 ;  /* 0x000000c703177220 */ /* 0x000fe60000410000 */
[----:B------:R-:W-:Y:S01]  /*11c30*/  MOV R199, R52 ;  /* 0x0000003400c77202 */ /* 0x000fe20000000f00 */
[----:B--2---:R-:W-:Y:S01]  /*11c40*/  FADD.FTZ R0, R2, R0 ;  /* 0x0000000002007221 */ /* 0x004fe20000010000 */
[----:B------:R-:W1:Y:S02]  /*11c50*/  LDSM.16.MT88.4 R52, [R236+0x100] ;  /* 0x00010000ec34783b */ /* 0x000e640000004200 */
[-C--:B------:R-:W-:Y:S03]  /*11c60*/  HMMA.16816.F32.BF16 R20, R208, R36.reuse, R20 ;  /* 0x00000024d014723c */ /* 0x080fe60000041814 */
[----:B------:R-:W-:Y:S05]  /*11c70*/  FADD.FTZ R0, R139, R0 ;  /* 0x000000008b007221 */ /* 0x000fea0000010000 */
[C---:B------:R-:W-:Y:S07]  /*11c80*/  HMMA.16816.F32.BF16 R24, R140.reuse, R36, R24 ;  /* 0x000000248c18723c */ /* 0x040fee0000041818 */
[C---:B------:R-:W-:Y:S01]  /*11c90*/  FMUL.FTZ R36, R132.reuse, R184 ;  /* 0x000000b884247220 */ /* 0x040fe20000410000 */
[-C--:B------:R-:W-:Y:S01]  /*11ca0*/  HMMA.16816.F32.BF16 R28, R140, R38.reuse, R28 ;  /* 0x000000268c1c723c */ /* 0x080fe2000004181c */
[----:B------:R-:W-:Y:S03]  /*11cb0*/  MUFU.EX2 R184, R197 ;  /* 0x000000c500b87308 */ /* 0x000fe60000000800 */
[C---:B------:R-:W-:Y:S04]  /*11cc0*/  FMUL.FTZ R37, R132.reuse, R185 ;  /* 0x000000b984257220 */ /* 0x040fe80000410000 */
[C---:B------:R-:W-:Y:S03]  /*11cd0*/  HMMA.16816.F32.BF16 R32, R208.reuse, R38, R32 ;  /* 0x00000026d020723c */ /* 0x040fe60000041820 */
[----:B------:R-:W-:Y:S04]  /*11ce0*/  MUFU.EX2 R185, R196 ;  /* 0x000000c400b97308 */ /* 0x000fe80000000800 */
[C---:B------:R-:W-:Y:S02]  /*11cf0*/  FMUL.FTZ R38, R3.reuse, R186 ;  /* 0x000000ba03267220 */ /* 0x040fe40000410000 */
[C---:B------:R-:W-:Y:S04]  /*11d00*/  FMUL.FTZ R39, R3.reuse, R187 ;  /* 0x000000bb03277220 */ /* 0x040fe80000410000 */
[----:B------:R2:W-:Y:S03]  /*11d10*/  MUFU.EX2 R187, R183 ;  /* 0x000000b700bb7308 */ /* 0x0005e60000000800 */
[-C--:B-1----:R-:W-:Y:S07]  /*11d20*/  HMMA.16816.F32.BF16 R36, R208, R52.reuse, R36 ;  /* 0x00000034d024723c */ /* 0x082fee0000041824 */
[----:B------:R-:W-:Y:S01]  /*11d30*/  MUFU.EX2 R186, R230 ;  /* 0x000000e600ba7308 */ /* 0x000fe20000000800 */
[C---:B------:R-:W-:Y:S07]  /*11d40*/  HMMA.16816.F32.BF16 R40, R140.reuse, R52, R40 ;  /* 0x000000348c28723c */ /* 0x040fee0000041828 */
[C---:B------:R-:W-:Y:S01]  /*11d50*/  FMUL.FTZ R52, R132.reuse, R168 ;  /* 0x000000a884347220 */ /* 0x040fe20000410000 */
[-C--:B------:R-:W-:Y:S01]  /*11d60*/  HMMA.16816.F32.BF16 R44, R140, R54.reuse, R44 ;  /* 0x000000368c2c723c */ /* 0x080fe2000004182c */
[----:B------:R-:W-:Y:S03]  /*11d70*/  MUFU.EX2 R230, R228 ;  /* 0x000000e400e67308 */ /* 0x000fe60000000800 */
[----:B------:R-:W-:Y:S01]  /*11d80*/  FMUL.FTZ R53, R132, R169 ;  /* 0x000000a984357220 */ /* 0x000fe20000410000 */
[----:B--2---:R-:W-:Y:S01]  /*11d90*/  MOV R183, R182 ;  /* 0x000000b600b77202 */ /* 0x004fe20000000f00 */
[----:B------:R-:W-:Y:S01]  /*11da0*/  FADD.FTZ R132, R162, R157 ;  /* 0x0000009da2847221 */ /* 0x000fe20000010000 */
[----:B------:R-:W-:Y:S01]  /*11db0*/  MOV R182, R181 ;  /* 0x000000b500b67202 */ /* 0x000fe20000000f00 */
[C---:B------:R-:W-:Y:S03]  /*11dc0*/  HMMA.16816.F32.BF16 R48, R208.reuse, R54, R48 ;  /* 0x00000036d030723c */ /* 0x040fe60000041830 */
[----:B------:R-:W-:Y:S01]  /*11dd0*/  MUFU.EX2 R228, R182 ;  /* 0x000000b600e47308 */ /* 0x000fe20000000800 */
[----:B------:R-:W-:Y:S02]  /*11de0*/  MOV R181, R180 ;  /* 0x000000b400b57202 */ /* 0x000fe40000000f00 */
[----:B------:R-:W-:Y:S01]  /*11df0*/  MOV R180, R188 ;  /* 0x000000bc00b47202 */ /* 0x000fe20000000f00 */
[C---:B------:R-:W-:Y:S02]  /*11e00*/  FMUL.FTZ R54, R3.reuse, R170 ;  /* 0x000000aa03367220 */ /* 0x040fe40000410000 */
[----:B------:R-:W-:Y:S03]  /*11e10*/  FMUL.FTZ R55, R3, R171 ;  /* 0x000000ab03377220 */ /* 0x000fe60000410000 */
[----:B------:R-:W-:Y:S01]  /*11e20*/  FADD.FTZ R3, R161, R158 ;  /* 0x0000009ea1037221 */ /* 0x000fe20000010000 */
[----:B------:R-:W-:Y:S03]  /*11e30*/  MUFU.EX2 R169, R181 ;  /* 0x000000b500a97308 */ /* 0x000fe60000000800 */
[-C--:B------:R-:W-:Y:S07]  /*11e40*/  HMMA.16816.F32.BF16 R52, R208, R148.reuse, R52 ;  /* 0x00000094d034723c */ /* 0x080fee0000041834 */
[----:B------:R-:W-:Y:S01]  /*11e50*/  MUFU.EX2 R161, R199 ;  /* 0x000000c700a17308 */ /* 0x000fe20000000800 */
[C---:B------:R-:W-:Y:S08]  /*11e60*/  HMMA.16816.F32.BF16 R56, R140.reuse, R148, R56 ;  /* 0x000000948c38723c */ /* 0x040ff00000041838 */
[-C--:B------:R-:W-:Y:S01]  /*11e70*/  HMMA.16816.F32.BF16 R60, R140, R150.reuse, R60 ;  /* 0x000000968c3c723c */ /* 0x080fe2000004183c */
[----:B------:R-:W-:Y:S07]  /*11e80*/  MUFU.EX2 R168, R180 ;  /* 0x000000b400a87308 */ /* 0x000fee0000000800 */
[C---:B------:R-:W-:Y:S01]  /*11e90*/  HMMA.16816.F32.BF16 R64, R208.reuse, R150, R64 ;  /* 0x00000096d040723c */ /* 0x040fe20000041840 */
[----:B------:R-:W-:Y:S02]  /*11ea0*/  LDSM.16.MT88.4 R148, [R233+0x900] ;  /* 0x00090000e994783b */ /* 0x000fe40000004200 */
[----:B------:R-:W1:Y:S05]  /*11eb0*/  MUFU.EX2 R170, R216 ;  /* 0x000000d800aa7308 */ /* 0x000e6a0000000800 */
[-C--:B------:R-:W-:Y:S05]  /*11ec0*/  HMMA.16816.F32.BF16 R68, R208, R144.reuse, R68 ;  /* 0x00000090d044723c */ /* 0x080fea0000041844 */
[----:B------:R-:W-:Y:S03]  /*11ed0*/  MUFU.EX2 R188, R229 ;  /* 0x000000e500bc7308 */ /* 0x000fe60000000800 */
[C---:B------:R-:W-:Y:S07]  /*11ee0*/  HMMA.16816.F32.BF16 R72, R140.reuse, R144, R72 ;  /* 0x000000908c48723c */ /* 0x040fee0000041848 */
[----:B------:R2:W-:Y:S01]  /*11ef0*/  MUFU.EX2 R229, R183 ;  /* 0x000000b700e57308 */ /* 0x0005e20000000800 */
[-C--:B------:R-:W-:Y:S08]  /*11f00*/  HMMA.16816.F32.BF16 R76, R140, R146.reuse, R76 ;  /* 0x000000928c4c723c */ /* 0x080ff0000004184c */
[C---:B------:R-:W-:Y:S01]  /*11f10*/  HMMA.16816.F32.BF16 R80, R208.reuse, R146, R80 ;  /* 0x00000092d050723c */ /* 0x040fe20000041850 */
[----:B------:R-:W3:Y:S01]  /*11f20*/  LDSM.16.MT88.4 R144, [R234+0x2100] ;  /* 0x00210000ea90783b */ /* 0x000ee20000004200 */
[----:B------:R-:W-:Y:S10]  /*11f30*/  MUFU.EX2 R216, R200 ;  /* 0x000000c800d87308 */ /* 0x000ff40000000800 */
[----:B------:R-:W4:Y:S01]  /*11f40*/  MUFU.EX2 R171, R217 ;  /* 0x000000d900ab7308 */ /* 0x000f220000000800 */
[----:B--2---:R-:W-:Y:S09]  /*11f50*/  LDSM.16.MT88.4 R180, [R233+0x1900] ;  /* 0x00190000e9b4783b */ /* 0x004ff20000004200 */
[----:B------:R-:W2:Y:S01]  /*11f60*/  MUFU.EX2 R217, R201 ;  /* 0x000000c900d97308 */ /* 0x000ea20000000800 */
[-C--:B---3--:R-:W-:Y:S08]  /*11f70*/  HMMA.16816.F32.BF16 R84, R208, R144.reuse, R84 ;  /* 0x00000090d054723c */ /* 0x088ff00000041854 */
[C---:B------:R-:W-:Y:S08]  /*11f80*/  HMMA.16816.F32.BF16 R88, R140.reuse, R144, R88 ;  /* 0x000000908c58723c */ /* 0x040ff00000041858 */
[-C--:B------:R-:W-:Y:S08]  /*11f90*/  HMMA.16816.F32.BF16 R92, R140, R146.reuse, R92 ;  /* 0x000000928c5c723c */ /* 0x080ff0000004185c */
[C---:B------:R-:W-:Y:S01]  /*11fa0*/  HMMA.16816.F32.BF16 R96, R208.reuse, R146, R96 ;  /* 0x00000092d060723c */ /* 0x040fe20000041860 */
[----:B------:R-:W3:Y:S07]  /*11fb0*/  LDSM.16.MT88.4 R144, [R236+0x2100] ;  /* 0x00210000ec90783b */ /* 0x000eee0000004200 */
[-C--:B---3--:R-:W-:Y:S08]  /*11fc0*/  HMMA.16816.F32.BF16 R100, R208, R144.reuse, R100 ;  /* 0x00000090d064723c */ /* 0x088ff00000041864 */
[C---:B------:R-:W-:Y:S08]  /*11fd0*/  HMMA.16816.F32.BF16 R104, R140.reuse, R144, R104 ;  /* 0x000000908c68723c */ /* 0x040ff00000041868 */
[-C--:B------:R-:W-:Y:S08]  /*11fe0*/  HMMA.16816.F32.BF16 R108, R140, R146.reuse, R108 ;  /* 0x000000928c6c723c */ /* 0x080ff0000004186c */
[C---:B------:R-:W-:Y:S01]  /*11ff0*/  HMMA.16816.F32.BF16 R112, R208.reuse, R146, R112 ;  /* 0x00000092d070723c */ /* 0x040fe20000041870 */
[----:B------:R-:W3:Y:S07]  /*12000*/  LDSM.16.MT88.4 R144, [R235+0x2100] ;  /* 0x00210000eb90783b */ /* 0x000eee0000004200 */
[-C--:B---3--:R-:W-:Y:S08]  /*12010*/  HMMA.16816.F32.BF16 R116, R208, R144.reuse, R116 ;  /* 0x00000090d074723c */ /* 0x088ff00000041874 */
[C---:B------:R-:W-:Y:S07]  /*12020*/  HMMA.16816.F32.BF16 R120, R140.reuse, R144, R120 ;  /* 0x000000908c78723c */ /* 0x040fee0000041878 */
[----:B-1----:R-:W-:Y:S01]  /*12030*/  F2FP.BF16.PACK_AB R145, R215, R170 ;  /* 0x000000aad791723e */ /* 0x002fe200000010ff */
[-C--:B------:R-:W-:Y:S04]  /*12040*/  HMMA.16816.F32.BF16 R124, R140, R146.reuse, R124 ;  /* 0x000000928c7c723c */ /* 0x080fe8000004187c */
[----:B----4-:R-:W-:Y:S03]  /*12050*/  F2FP.BF16.PACK_AB R144, R171, R218 ;  /* 0x000000daab90723e */ /* 0x010fe600000010ff */
[----:B------:R-:W-:Y:S01]  /*12060*/  F2FP.BF16.PACK_AB R140, R2, R137 ;  /* 0x00000089028c723e */ /* 0x000fe200000010ff */
[----:B------:R-:W-:Y:S04]  /*12070*/  HMMA.16816.F32.BF16 R128, R208, R146, R128 ;  /* 0x00000092d080723c */ /* 0x000fe80000041880 */
[C---:B------:R-:W-:Y:S01]  /*12080*/  F2FP.BF16.PACK_AB R142, R138.reuse, R139 ;  /* 0x0000008b8a8e723e */ /* 0x040fe200000010ff */
[----:B------:R-:W-:Y:S01]  /*12090*/  FADD.FTZ R2, R138, R0 ;  /* 0x000000008a027221 */ /* 0x000fe20000010000 */
[----:B------:R-:W-:Y:S01]  /*120a0*/  F2FP.BF16.PACK_AB R141, R172, R224 ;  /* 0x000000e0ac8d723e */ /* 0x000fe200000010ff */
[----:B------:R-:W-:Y:S01]  /*120b0*/  FADD.FTZ R0, R159, R156 ;  /* 0x0000009c9f007221 */ /* 0x000fe20000010000 */
[----:B------:R-:W-:Y:S01]  /*120c0*/  F2FP.BF16.PACK_AB R143, R175, R179 ;  /* 0x000000b3af8f723e */ /* 0x000fe200000010ff */
[----:B------:R-:W1:Y:S01]  /*120d0*/  LDSM.16.MT88.4 R156, [R236+0x900] ;  /* 0x00090000ec9c783b */ /* 0x000e620000004200 */
[----:B------:R-:W3:Y:S02]  /*120e0*/  MUFU.EX2 R139, R165 ;  /* 0x000000a5008b7308 */ /* 0x000ee40000000800 */
[----:B------:R-:W-:Y:S01]  /*120f0*/  F2FP.BF16.PACK_AB R146, R174, R177 ;  /* 0x000000b1ae92723e */ /* 0x000fe200000010ff */
[----:B------:R-:W-:Y:S01]  /*12100*/  FADD.FTZ R137, R160, R0 ;  /* 0x00000000a0897221 */ /* 0x000fe20000010000 */
[----:B------:R-:W-:Y:S01]  /*12110*/  F2FP.BF16.PACK_AB R147, R178, R176 ;  /* 0x000000b0b293723e */ /* 0x000fe200000010ff */
[-C--:B------:R-:W-:Y:S05]  /*12120*/  HMMA.16816.F32.BF16 R4, R140, R148.reuse, R4 ;  /* 0x000000948c04723c */ /* 0x080fea0000041804 */
[----:B------:R-:W4:Y:S01]  /*12130*/  MUFU.EX2 R138, R164 ;  /* 0x000000a4008a7308 */ /* 0x000f220000000800 */
[----:B------:R-:W-:Y:S01]  /*12140*/  FADD.FTZ R137, R163, R137 ;  /* 0x00000089a3897221 */ /* 0x000fe20000010000 */
[----:B------:R-:W-:Y:S01]  /*12150*/  F2FP.BF16.PACK_AB R208, R222, R223 ;  /* 0x000000dfded0723e */ /* 0x000fe200000010ff */
[C---:B------:R-:W-:Y:S04]  /*12160*/  HMMA.16816.F32.BF16 R8, R144.reuse, R148, R8 ;  /* 0x000000949008723c */ /* 0x040fe80000041808 */
[----:B------:R-:W-:Y:S02]  /*12170*/  F2FP.BF16.PACK_AB R210, R220, R221 ;  /* 0x000000dddcd2723e */ /* 0x000fe400000010ff */
[----:B--2---:R-:W-:Y:S01]  /*12180*/  F2FP.BF16.PACK_AB R211, R216, R217 ;  /* 0x000000d9d8d3723e */ /* 0x004fe200000010ff */
[----:B------:R-:W2:Y:S01]  /*12190*/  MUFU.EX2 R160, R198 ;  /* 0x000000c600a07308 */ /* 0x000ea20000000800 */
[-C--:B------:R-:W-:Y:S04]  /*121a0*/  HMMA.16816.F32.BF16 R12, R144, R150.reuse, R12 ;  /* 0x00000096900c723c */ /* 0x080fe8000004180c */
[----:B---3--:R-:W-:Y:S04]  /*121b0*/  FADD.FTZ R0, R139, R2 ;  /* 0x000000028b007221 */ /* 0x008fe80000010000 */
[C---:B------:R-:W-:Y:S01]  /*121c0*/  HMMA.16816.F32.BF16 R16, R140.reuse, R150, R16 ;  /* 0x000000968c10723c */ /* 0x040fe20000041810 */
[----:B------:R-:W3:Y:S03]  /*121d0*/  LDSM.16.MT88.4 R148, [R235+0x900] ;  /* 0x00090000eb94783b */ /* 0x000ee60000004200 */
[----:B----4-:R-:W-:Y:S04]  /*121e0*/  FADD.FTZ R0, R138, R0 ;  /* 0x000000008a007221 */ /* 0x010fe80000010000 */
[-C--:B------:R-:W-:Y:S01]  /*121f0*/  HMMA.16816.F32.BF16 R20, R140, R152.reuse, R20 ;  /* 0x000000988c14723c */ /* 0x080fe20000041814 */
[----:B------:R-:W-:Y:S03]  /*12200*/  LDSM.16.MT88.4 R164, [R234+0x3100] ;  /* 0x00310000eaa4783b */ /* 0x000fe60000004200 */
[----:B------:R-:W-:Y:S04]  /*12210*/  FADD.FTZ R0, R161, R0 ;  /* 0x00000000a1007221 */ /* 0x000fe80000010000 */
[C---:B------:R-:W-:Y:S04]  /*12220*/  HMMA.16816.F32.BF16 R24, R144.reuse, R152, R24 ;  /* 0x000000989018723c */ /* 0x040fe80000041818 */
[----:B--2---:R-:W-:Y:S02]  /*12230*/  FADD.FTZ R2, R160, R0 ;  /* 0x00000000a0027221 */ /* 0x004fe40000010000 */
[----:B------:R-:W-:Y:S02]  /*12240*/  FADD.FTZ R0, R173, R3 ;  /* 0x00000003ad007221 */ /* 0x000fe40000010000 */
[-C--:B------:R-:W-:Y:S04]  /*12250*/  HMMA.16816.F32.BF16 R28, R144, R154.reuse, R28 ;  /* 0x0000009a901c723c */ /* 0x080fe8000004181c */
[----:B------:R-:W-:Y:S02]  /*12260*/  FADD.FTZ R3, R224, R132 ;  /* 0x00000084e0037221 */ /* 0x000fe40000010000 */
[----:B------:R-:W-:Y:S01]  /*12270*/  MUFU.EX2 R224, R194 ;  /* 0x000000c200e07308 */ /* 0x000fe20000000800 */
[----:B------:R-:W-:Y:S01]  /*12280*/  FADD.FTZ R132, R218, R0 ;  /* 0x00000000da847221 */ /* 0x000fe20000010000 */
[C---:B------:R-:W-:Y:S01]  /*12290*/  HMMA.16816.F32.BF16 R32, R140.reuse, R154, R32 ;  /* 0x0000009a8c20723c */ /* 0x040fe20000041820 */
[----:B------:R-:W2:Y:S03]  /*122a0*/  LDSM.16.MT88.4 R152, [R233+0x2900] ;  /* 0x00290000e998783b */ /* 0x000ea60000004200 */
[----:B------:R-:W-:Y:S02]  /*122b0*/  FADD.FTZ R0, R169, R2 ;  /* 0x00000002a9007221 */ /* 0x000fe40000010000 */
[----:B------:R-:W-:Y:S02]  /*122c0*/  FADD.FTZ R132, R171, R132 ;  /* 0x00000084ab847221 */ /* 0x000fe40000010000 */
[-C--:B-1----:R-:W-:Y:S01]  /*122d0*/  HMMA.16816.F32.BF16 R36, R140, R156.reuse, R36 ;  /* 0x0000009c8c24723c */ /* 0x082fe20000041824 */
[----:B------:R-:W1:Y:S03]  /*122e0*/  MUFU.EX2 R218, R193 ;  /* 0x000000c100da7308 */ /* 0x000e660000000800 */
[----:B------:R-:W-:Y:S02]  /*122f0*/  FADD.FTZ R0, R168, R0 ;  /* 0x00000000a8007221 */ /* 0x000fe40000010000 */
[----:B------:R-:W-:Y:S02]  /*12300*/  FADD.FTZ R3, R172, R3 ;  /* 0x00000003ac037221 */ /* 0x000fe40000010000 */
[C---:B------:R-:W-:Y:S08]  /*12310*/  HMMA.16816.F32.BF16 R40, R144.reuse, R156, R40 ;  /* 0x0000009c9028723c */ /* 0x040ff00000041828 */
[-C--:B------:R-:W-:Y:S08]  /*12320*/  HMMA.16816.F32.BF16 R44, R144, R158.reuse, R44 ;  /* 0x0000009e902c723c */ /* 0x080ff0000004182c */
[C---:B------:R-:W-:Y:S01]  /*12330*/  HMMA.16816.F32.BF16 R48, R140.reuse, R158, R48 ;  /* 0x0000009e8c30723c */ /* 0x040fe20000041830 */
[----:B------:R-:W4:Y:S03]  /*12340*/  LDSM.16.MT88.4 R156, [R234+0x2900] ;  /* 0x00290000ea9c783b */ /* 0x000f260000004200 */
[----:B-1----:R-:W-:Y:S04]  /*12350*/  F2FP.BF16.PACK_AB R209, R219, R218 ;  /* 0x000000dadbd1723e */ /* 0x002fe800000010ff */
[-C--:B---3--:R-:W-:Y:S08]  /*12360*/  HMMA.16816.F32.BF16 R52, R140, R148.reuse, R52 ;  /* 0x000000948c34723c */ /* 0x088ff00000041834 */
        /* <DEDUP_REMOVED lines=19> */
[-C--:B--2---:R-:W-:Y:S08]  /*124a0*/  HMMA.16816.F32.BF16 R116, R140, R152.reuse, R116 ;  /* 0x000000988c74723c */ /* 0x084ff00000041874 */
[C---:B------:R-:W-:Y:S08]  /*124b0*/  HMMA.16816.F32.BF16 R120, R144.reuse, R152, R120 ;  /* 0x000000989078723c */ /* 0x040ff00000041878 */
[-C--:B------:R-:W-:Y:S07]  /*124c0*/  HMMA.16816.F32.BF16 R124, R144, R154.reuse, R124 ;  /* 0x0000009a907c723c */ /* 0x080fee000004187c */
[----:B------:R-:W-:Y:S01]  /*124d0*/  F2FP.BF16.PACK_AB R144, R138, R139 ;  /* 0x0000008b8a90723e */ /* 0x000fe200000010ff */
[----:B------:R-:W-:Y:S01]  /*124e0*/  HMMA.16816.F32.BF16 R128, R140, R154, R128 ;  /* 0x0000009a8c80723c */ /* 0x000fe20000041880 */
[----:B------:R-:W2:Y:S01]  /*124f0*/  LDSM.16.MT88.4 R152, [R236+0x1100] ;  /* 0x00110000ec98783b */ /* 0x000ea20000004200 */
[----:B------:R-:W4:Y:S02]  /*12500*/  MUFU.EX2 R139, R207 ;  /* 0x000000cf008b7308 */ /* 0x000f240000000800 */
[----:B------:R-:W-:Y:S02]  /*12510*/  F2FP.BF16.PACK_AB R146, R160, R161 ;  /* 0x000000a1a092723e */ /* 0x000fe400000010ff */
[----:B------:R-:W-:Y:S02]  /*12520*/  F2FP.BF16.PACK_AB R145, R185, R184 ;  /* 0x000000b8b991723e */ /* 0x000fe400000010ff */
[----:B------:R-:W-:Y:S01]  /*12530*/  F2FP.BF16.PACK_AB R147, R189, R187 ;  /* 0x000000bbbd93723e */ /* 0x000fe200000010ff */
[----:B------:R-:W-:Y:S03]  /*12540*/  LDSM.16.MT88.4 R160, [R233+0x3100] ;  /* 0x00310000e9a0783b */ /* 0x000fe60000004200 */
[----:B------:R-:W-:Y:S01]  /*12550*/  F2FP.BF16.PACK_AB R140, R186, R231 ;  /* 0x000000e7ba8c723e */ /* 0x000fe200000010ff */
[----:B------:R-:W5:Y:S01]  /*12560*/  MUFU.EX2 R138, R206 ;  /* 0x000000ce008a7308 */ /* 0x000f620000000800 */
[----:B------:R-:W-:Y:S01]  /*12570*/  F2FP.BF16.PACK_AB R142, R252, R188 ;  /* 0x000000bcfc8e723e */ /* 0x000fe200000010ff */
[-C--:B---3--:R-:W-:Y:S05]  /*12580*/  HMMA.16816.F32.BF16 R4, R144, R156.reuse, R4 ;  /* 0x0000009c9004723c */ /* 0x088fea0000041804 */
[----:B------:R-:W-:Y:S02]  /*12590*/  F2FP.BF16.PACK_AB R141, R251, R230 ;  /* 0x000000e6fb8d723e */ /* 0x000fe400000010ff */
[----:B------:R-:W-:Y:S01]  /*125a0*/  F2FP.BF16.PACK_AB R143, R228, R229 ;  /* 0x000000e5e48f723e */ /* 0x000fe200000010ff */
[----:B----4-:R-:W-:Y:S06]  /*125b0*/  FADD.FTZ R0, R139, R0 ;  /* 0x000000008b007221 */ /* 0x010fec0000010000 */
[C---:B------:R-:W-:Y:S08]  /*125c0*/  HMMA.16816.F32.BF16 R8, R140.reuse, R156, R8 ;  /* 0x0000009c8c08723c */ /* 0x040ff00000041808 */
[-C--:B------:R-:W-:Y:S04]  /*125d0*/  HMMA.16816.F32.BF16 R12, R140, R158.reuse, R12 ;  /* 0x0000009e8c0c723c */ /* 0x080fe8000004180c */
[----:B-----5:R-:W-:Y:S04]  /*125e0*/  FADD.FTZ R0, R138, R0 ;  /* 0x000000008a007221 */ /* 0x020fe80000010000 */
[C---:B------:R-:W-:Y:S01]  /*125f0*/  HMMA.16816.F32.BF16 R16, R144.reuse, R158, R16 ;  /* 0x0000009e9010723c */ /* 0x040fe20000041810 */
[----:B------:R-:W3:Y:S07]  /*12600*/  LDSM.16.MT88.4 R156, [R235+0x1100] ;  /* 0x00110000eb9c783b */ /* 0x000eee0000004200 */
[-C--:B-1----:R-:W-:Y:S01]  /*12610*/  HMMA.16816.F32.BF16 R20, R144, R148.reuse, R20 ;  /* 0x000000949014723c */ /* 0x082fe20000041814 */
[----:B------:R1:W-:Y:S07]  /*12620*/  STL [R1+0x7c], R0 ;  /* 0x00007c0001007387 */ /* 0x0003ee0000100800 */
[C---:B------:R-:W-:Y:S08]  /*12630*/  HMMA.16816.F32.BF16 R24, R140.reuse, R148, R24 ;  /* 0x000000948c18723c */ /* 0x040ff00000041818 */
[-C--:B------:R-:W-:Y:S08]  /*12640*/  HMMA.16816.F32.BF16 R28, R140, R150.reuse, R28 ;  /* 0x000000968c1c723c */ /* 0x080ff0000004181c */
[C---:B------:R-:W-:Y:S01]  /*12650*/  HMMA.16816.F32.BF16 R32, R144.reuse, R150, R32 ;  /* 0x000000969020723c */ /* 0x040fe20000041820 */
[----:B------:R-:W4:Y:S03]  /*12660*/  LDSM.16.MT88.4 R148, [R236+0x3100] ;  /* 0x00310000ec94783b */ /* 0x000f260000004200 */
[----:B-1----:R-:W-:Y:S01]  /*12670*/  FADD.FTZ R0, R170, R137 ;  /* 0x00000089aa007221 */ /* 0x002fe20000010000 */
[----:B------:R-:W-:Y:S03]  /*12680*/  MOV R137, R187 ;  /* 0x000000bb00897202 */ /* 0x000fe60000000f00 */
[-C--:B--2---:R-:W-:Y:S04]  /*12690*/  HMMA.16816.F32.BF16 R36, R144, R152.reuse, R36 ;  /* 0x000000989024723c */ /* 0x084fe80000041824 */
[----:B------:R-:W-:Y:S01]  /*126a0*/  FADD.FTZ R2, R215, R0 ;  /* 0x00000000d7027221 */ /* 0x000fe20000010000 */
[----:B------:R-:W-:Y:S01]  /*126b0*/  MOV R0, R179 ;  /* 0x000000b300007202 */ /* 0x000fe20000000f00 */
[----:B------:R-:W-:Y:S02]  /*126c0*/  LDSM.16.MT88.4 R212, [R233+0x3900] ;  /* 0x00390000e9d4783b */ /* 0x000fe40000004200 */
[C---:B------:R-:W-:Y:S04]  /*126d0*/  HMMA.16816.F32.BF16 R40, R140.reuse, R152, R40 ;  /* 0x000000988c28723c */ /* 0x040fe80000041828 */
[----:B------:R-:W-:Y:S04]  /*126e0*/  FADD.FTZ R0, R0, R3 ;  /* 0x0000000300007221 */ /* 0x000fe80000010000 */
[-C--:B------:R-:W-:Y:S08]  /*126f0*/  HMMA.16816.F32.BF16 R44, R140, R154.reuse, R44 ;  /* 0x0000009a8c2c723c */ /* 0x080ff0000004182c */
[C---:B------:R-:W-:Y:S01]  /*12700*/  HMMA.16816.F32.BF16 R48, R144.reuse, R154, R48 ;  /* 0x0000009a9030723c */ /* 0x040fe20000041830 */
[----:B------:R-:W1:Y:S07]  /*12710*/  LDSM.16.MT88.4 R152, [R235+0x3100] ;  /* 0x00310000eb98783b */ /* 0x000e6e0000004200 */
        /* <DEDUP_REMOVED lines=11> */
[C---:B------:R-:W-:Y:S01]  /*127d0*/  HMMA.16816.F32.BF16 R96, R144.reuse, R166, R96 ;  /* 0x000000a69060723c */ /* 0x040fe20000041860 */
[----:B------:R-:W2:Y:S07]  /*127e0*/  LDSM.16.MT88.4 R164, [R234+0x1900] ;  /* 0x00190000eaa4783b */ /* 0x000eae0000004200 */
[-C--:B----4-:R-:W-:Y:S08]  /*127f0*/  HMMA.16816.F32.BF16 R100, R144, R148.reuse, R100 ;  /* 0x000000949064723c */ /* 0x090ff00000041864 */
[C---:B------:R-:W-:Y:S08]  /*12800*/  HMMA.16816.F32.BF16 R104, R140.reuse, R148, R104 ;  /* 0x000000948c68723c */ /* 0x040ff00000041868 */
[-C--:B------:R-:W-:Y:S08]  /*12810*/  HMMA.16816.F32.BF16 R108, R140, R150.reuse, R108 ;  /* 0x000000968c6c723c */ /* 0x080ff0000004186c */
[C---:B------:R-:W-:Y:S08]  /*12820*/  HMMA.16816.F32.BF16 R112, R144.reuse, R150, R112 ;  /* 0x000000969070723c */ /* 0x040ff00000041870 */
[-C--:B-1----:R-:W-:Y:S08]  /*12830*/  HMMA.16816.F32.BF16 R116, R144, R152.reuse, R116 ;  /* 0x000000989074723c */ /* 0x082ff00000041874 */
[C---:B------:R-:W-:Y:S08]  /*12840*/  HMMA.16816.F32.BF16 R120, R140.reuse, R152, R120 ;  /* 0x000000988c78723c */ /* 0x040ff00000041878 */
[-C--:B------:R-:W-:Y:S07]  /*12850*/  HMMA.16816.F32.BF16 R124, R140, R154.reuse, R124 ;  /* 0x0000009a8c7c723c */ /* 0x080fee000004187c */
[----:B------:R-:W-:Y:S01]  /*12860*/  F2FP.BF16.PACK_AB R140, R168, R169 ;  /* 0x000000a9a88c723e */ /* 0x000fe200000010ff */
[----:B------:R-:W-:Y:S01]  /*12870*/  HMMA.16816.F32.BF16 R128, R144, R154, R128 ;  /* 0x0000009a9080723c */ /* 0x000fe20000041880 */
[----:B------:R-:W1:Y:S03]  /*12880*/  LDSM.16.MT88.4 R152, [R236+0x1900] ;  /* 0x00190000ec98783b */ /* 0x000e660000004200 */
[----:B------:R-:W-:Y:S02]  /*12890*/  F2FP.BF16.PACK_AB R142, R138, R139 ;  /* 0x0000008b8a8e723e */ /* 0x000fe400000010ff */
[----:B------:R-:W-:Y:S02]  /*128a0*/  F2FP.BF16.PACK_AB R141, R225, R227 ;  /* 0x000000e3e18d723e */ /* 0x000fe400000010ff */
[----:B------:R-:W-:Y:S01]  /*128b0*/  F2FP.BF16.PACK_AB R143, R224, R226 ;  /* 0x000000e2e08f723e */ /* 0x000fe200000010ff */
[----:B------:R-:W3:Y:S03]  /*128c0*/  LDSM.16.MT88.4 R144, [R235+0x1900] ;  /* 0x00190000eb90783b */ /* 0x000ee60000004200 */
[----:B------:R-:W-:Y:S02]  /*128d0*/  MOV R138, R189 ;  /* 0x000000bd008a7202 */ /* 0x000fe40000000f00 */
[----:B------:R-:W-:Y:S01]  /*128e0*/  MOV R139, R188 ;  /* 0x000000bc008b7202 */ /* 0x000fe20000000f00 */
[-C--:B------:R-:W-:Y:S02]  /*128f0*/  HMMA.16816.F32.BF16 R204, R140, R180.reuse, R4 ;  /* 0x000000b48ccc723c */ /* 0x080fe40000041804 */
[----:B------:R-:W4:Y:S06]  /*12900*/  LDSM.16.MT88.4 R4, [R234+0x3900] ;  /* 0x00390000ea04783b */ /* 0x000f2c0000004200 */
[C---:B------:R-:W-:Y:S02]  /*12910*/  HMMA.16816.F32.BF16 R188, R208.reuse, R180, R8 ;  /* 0x000000b4d0bc723c */ /* 0x040fe40000041808 */
[----:B------:R-:W5:Y:S06]  /*12920*/  LDSM.16.MT88.4 R8, [R236+0x3900] ;  /* 0x00390000ec08783b */ /* 0x000f6c0000004200 */
[-C--:B------:R-:W-:Y:S02]  /*12930*/  HMMA.16816.F32.BF16 R200, R208, R182.reuse, R12 ;  /* 0x000000b6d0c8723c */ /* 0x080fe4000004180c */
[----:B------:R-:W1:Y:S06]  /*12940*/  LDSM.16.MT88.4 R12, [R235+0x3900] ;  /* 0x00390000eb0c783b */ /* 0x000e6c0000004200 */
[C---:B------:R-:W-:Y:S07]  /*12950*/  HMMA.16816.F32.BF16 R180, R140.reuse, R182, R16 ;  /* 0x000000b68cb4723c */ /* 0x040fee0000041810 */
[----:B------:R-:W-:Y:S01]  /*12960*/  MOV R19, R186 ;  /* 0x000000ba00137202 */ /* 0x000fe20000000f00 */
[-C--:B--2---:R-:W-:Y:S04]  /*12970*/  HMMA.16816.F32.BF16 R196, R140, R164.reuse, R20 ;  /* 0x000000a48cc4723c */ /* 0x084fe80000041814 */
[----:B------:R-:W-:Y:S02]  /*12980*/  MOV R18, R185 ;  /* 0x000000b900127202 */ /* 0x000fe40000000f00 */
[----:B------:R-:W-:Y:S02]  /*12990*/  MOV R17, R184 ;  /* 0x000000b800117202 */ /* 0x000fe40000000f00 */
[----:B------:R-:W-:Y:S04]  /*129a0*/  MOV R23, R174 ;  /* 0x000000ae00177202 */ /* 0x000fe80000000f00 */
[----:B------:R-:W-:Y:S02]  /*129b0*/  MOV R22, R175 ;  /* 0x000000af00167202 */ /* 0x000fe40000000f00 */
[C---:B------:R-:W-:Y:S04]  /*129c0*/  HMMA.16816.F32.BF16 R172, R208.reuse, R164, R24 ;  /* 0x000000a4d0ac723c */ /* 0x040fe80000041818 */
[----:B------:R-:W-:Y:S01]  /*129d0*/  MOV R16, R178 ;  /* 0x000000b200107202 */ /* 0x000fe20000000f00 */
[----:B------:R-:W-:Y:S01]  /*129e0*/  FADD.FTZ R0, R22, R0 ;  /* 0x0000000016007221 */ /* 0x000fe20000010000 */
        /* <DEDUP_REMOVED lines=8> */
[-C--:B-1----:R-:W-:Y:S04]  /*12a70*/  HMMA.16816.F32.BF16 R184, R140, R152.reuse, R36 ;  /* 0x000000988cb8723c */ /* 0x082fe80000041824 */
[----:B------:R-:W-:Y:S01]  /*12a80*/  FADD.FTZ R0, R137, R0 ;  /* 0x0000000089007221 */ /* 0x000fe20000010000 */
[----:B------:R-:W-:Y:S01]  /*12a90*/  MOV R137, R136 ;  /* 0x0000008800897202 */ /* 0x000fe20000000f00 */
[----:B------:R-:W-:Y:S02]  /*12aa0*/  FADD.FTZ R3, R231, R3 ;  /* 0x00000003e7037221 */ /* 0x000fe40000010000 */
[C---:B------:R-:W-:Y:S04]  /*12ab0*/  HMMA.16816.F32.BF16 R156, R208.reuse, R152, R40 ;  /* 0x00000098d09c723c */ /* 0x040fe80000041828 */
[----:B------:R-:W-:Y:S01]  /*12ac0*/  FADD.FTZ R0, R138, R0 ;  /* 0x000000008a007221 */ /* 0x000fe20000010000 */
[----:B------:R-:W-:Y:S01]  /*12ad0*/  MOV R138, R135 ;  /* 0x00000087008a7202 */ /* 0x000fe20000000f00 */
        /* <DEDUP_REMOVED lines=18> */
[----:B------:R-:W-:Y:S04]  /*12c00*/  FADD.FTZ R2, R228, R2 ;  /* 0x00000002e4027221 */ /* 0x000fe80000010000 */
[C---:B------:R-:W-:Y:S04]  /*12c10*/  HMMA.16816.F32.BF16 R72, R208.reuse, R212, R72 ;  /* 0x000000d4d048723c */ /* 0x040fe80000041848 */
[----:B------:R-:W-:Y:S04]  /*12c20*/  FADD.FTZ R2, R218, R2 ;  /* 0x00000002da027221 */ /* 0x000fe80000010000 */
[-C--:B------:R-:W-:Y:S08]  /*12c30*/  HMMA.16816.F32.BF16 R76, R208, R214.reuse, R76 ;  /* 0x000000d6d04c723c */ /* 0x080ff0000004184c */
[C---:B------:R-:W-:Y:S08]  /*12c40*/  HMMA.16816.F32.BF16 R80, R140.reuse, R214, R80 ;  /* 0x000000d68c50723c */ /* 0x040ff00000041850 */
[-C--:B----4-:R-:W-:Y:S08]  /*12c50*/  HMMA.16816.F32.BF16 R84, R140, R4.reuse, R84 ;  /* 0x000000048c54723c */ /* 0x090ff00000041854 */
[C---:B------:R-:W-:Y:S01]  /*12c60*/  HMMA.16816.F32.BF16 R88, R208.reuse, R4, R88 ;  /* 0x00000004d058723c */ /* 0x040fe20000041858 */
[----:B------:R-:W2:Y:S06]  /*12c70*/  LDL R5, [R1+0x90] ;  /* 0x0000900001057983 */ /* 0x000eac0000100800 */
[----:B------:R-:W-:Y:S01]  /*12c80*/  FADD.FTZ R4, R225, R0 ;  /* 0x00000000e1047221 */ /* 0x000fe20000010000 */
        /* <DEDUP_REMOVED lines=9> */
[C---:B------:R-:W-:Y:S01]  /*12d20*/  HMMA.16816.F32.BF16 R104, R208.reuse, R8, R104 ;  /* 0x00000008d068723c */ /* 0x040fe20000041868 */
[----:B------:R1:W-:Y:S03]  /*12d30*/  STL [R1+0x80], R2 ;  /* 0x0000800201007387 */ /* 0x0003e60000100800 */
[----:B------:R-:W-:Y:S02]  /*12d40*/  FADD.FTZ R3, R224, R4 ;  /* 0x00000004e0037221 */ /* 0x000fe40000010000 */
[----:B------:R-:W-:Y:S02]  /*12d50*/  FADD.FTZ R0, R216, R0 ;  /* 0x00000000d8007221 */ /* 0x000fe40000010000 */
[-C--:B------:R-:W-:Y:S01]  /*12d60*/  HMMA.16816.F32.BF16 R108, R208, R10.reuse, R108 ;  /* 0x0000000ad06c723c */ /* 0x080fe2000004186c */
[----:B------:R1:W-:Y:S04]  /*12d70*/  STL [R1+0x78], R3 ;  /* 0x0000780301007387 */ /* 0x0003e80000100800 */
[----:B------:R1:W-:Y:S03]  /*12d80*/  STL [R1+0x84], R0 ;  /* 0x0000840001007387 */ /* 0x0003e60000100800 */
[C---:B------:R-:W-:Y:S08]  /*12d90*/  HMMA.16816.F32.BF16 R112, R140.reuse, R10, R112 ;  /* 0x0000000a8c70723c */ /* 0x040ff00000041870 */
[-C--:B------:R-:W-:Y:S08]  /*12da0*/  HMMA.16816.F32.BF16 R116, R140, R12.reuse, R116 ;  /* 0x0000000c8c74723c */ /* 0x080ff00000041874 */
[C---:B------:R-:W-:Y:S08]  /*12db0*/  HMMA.16816.F32.BF16 R120, R208.reuse, R12, R120 ;  /* 0x0000000cd078723c */ /* 0x040ff00000041878 */
[-C--:B------:R-:W-:Y:S08]  /*12dc0*/  HMMA.16816.F32.BF16 R124, R208, R14.reuse, R124 ;  /* 0x0000000ed07c723c */ /* 0x080ff0000004187c */
[----:B------:R-:W-:Y:S07]  /*12dd0*/  HMMA.16816.F32.BF16 R128, R140, R14, R128 ;  /* 0x0000000e8c80723c */ /* 0x000fee0000041880 */
[----:B------:R-:W-:Y:S02]  /*12de0*/  MOV R140, R133 ;  /* 0x00000085008c7202 */ /* 0x000fe40000000f00 */
[C---:B--2---:R-:W-:Y:S03]  /*12df0*/  ISETP.GT.AND P0, PT, R250.reuse, R5, PT ;  /* 0x00000005fa00720c */ /* 0x044fe60003f04270 */
[----:B------:R-:W-:Y:S10]  /*12e00*/  IADD3 R250, R250, -0x1, RZ ;  /* 0xfffffffffafa7810 */ /* 0x000ff40007ffe0ff */
[----:B-1----:R-:W-:-:S05]  /*12e10*/  @P0 BRA `(.L_x_1939) ;  /* 0xffffb4e000000947 */ /* 0x002fca000383ffff */
.L_x_1928:
[----:B-1----:R-:W-:-:S13]  /*12e20*/  ISETP.GE.AND P0, PT, R250, RZ, PT ;  /* 0x000000fffa00720c */ /* 0x002fda0003f06270 */
[----:B------:R-:W-:Y:S05]  /*12e30*/  @!P0 BRA `(.L_x_1940) ;  /* 0x000042f000008947 */ /* 0x000fea0003800000 */
[----:B------:R-:W2:Y:S01]  /*12e40*/  LDL.LU R0, [R1+0x8c] ;  /* 0x00008c0001007983 */ /* 0x000ea20000300800 */
[----:B------:R-:W-:Y:S01]  /*12e50*/  IMAD.MOV.U32 R138, RZ, RZ, R135 ;  /* 0x000000ffff8a7224 */ /* 0x000fe200078e0087 */
[----:B------:R-:W-:Y:S01]  /*12e60*/  MOV R140, R133 ;  /* 0x00000085008c7202 */ /* 0x000fe20000000f00 */
[----:B------:R-:W-:Y:S02]  /*12e70*/  IMAD.MOV.U32 R137, RZ, RZ, R136 ;  /* 0x000000ffff897224 */ /* 0x000fe400078e0088 */
[----:B------:R-:W-:Y:S01]  /*12e80*/  IMAD.MOV.U32 R139, RZ, RZ, R134 ;  /* 0x000000ffff8b7224 */ /* 0x000fe200078e0086 */
[----:B--2---:R-:W-:Y:S02]  /*12e90*/  SHF.R.S32.HI R247, RZ, 0x1f, R0 ;  /* 0x0000001ffff77819 */ /* 0x004fe40000011400 */
[C---:B------:R-:W-:Y:S02]  /*12ea0*/  ISETP.GE.AND P3, PT, R0.reuse, c[0x0][0x1d4], PT ;  /* 0x0000750000007a0c */ /* 0x040fe40003f66270 */
[----:B------:R-:W-:-:S02]  /*12eb0*/  SHF.L.U64.HI R247, R0, 0x1, R247 ;  /* 0x0000000100f77819 */ /* 0x000fc400000102f7 */
[----:B------:R-:W-:Y:S02]  /*12ec0*/  SHF.L.U32 R246, R0, 0x1, RZ ;  /* 0x0000000100f67819 */ /* 0x000fe400000006ff */
.L_x_1947:
[----:B------:R-:W2:Y:S01]  /*12ed0*/  LDL R4, [R1+0x74] ;  /* 0x0000740001047983 */ /* 0x000ea20000100800 */
[----:B------:R-:W-:Y:S04]  /*12ee0*/  DEPBAR.LE SB0, 0x0 ;  /* 0x000080000000791a */ /* 0x000fe80000000000 */
[----:B------:R-:W3:Y:S01]  /*12ef0*/  LDL R6, [R1+0x70] ;  /* 0x0000700001067983 */ /* 0x000ee20000100800 */
[----:B------:R-:W-:Y:S03]  /*12f00*/  WARPSYNC 0xffffffff ;  /* 0xffffffff00007948 */ /* 0x000fe60003800000 */
[----:B------:R-:W-:Y:S06]  /*12f10*/  BAR.SYNC.DEFER_BLOCKING 0x0 ;  /* 0x0000000000007b1d */ /* 0x000fec0000010000 */
[----:B------:R-:W1:Y:S04]  /*12f20*/  S2R R5, SR_CTAID.Y ;  /* 0x0000000000057919 */ /* 0x000e680000002600 */
[----:B------:R-:W4:Y:S04]  /*12f30*/  S2R R7, SR_CTAID.Y ;  /* 0x0000000000077919 */ /* 0x000f280000002600 */
[----:B------:R1:W2:Y:S04]  /*12f40*/  LDSM.16.M88.4 R64, [R240+0x8100] ;  /* 0x00810000f040783b */ /* 0x0002a80000000200 */
[----:B------:R2:W2:Y:S04]  /*12f50*/  LDSM.16.M88.4 R60, [R240+0xa100] ;  /* 0x00a10000f03c783b */ /* 0x0004a80000000200 */
[----:B------:R2:W2:Y:S04]  /*12f60*/  LDSM.16.M88.4 R16, [R232+0x4100] ;  /* 0x00410000e810783b */ /* 0x0004a80000000200 */
[----:B------:R2:W2:Y:S04]  /*12f70*/  LDSM.16.M88.4 R32, [R232+0x4900] ;  /* 0x00490000e820783b */ /* 0x0004a80000000200 */
[----:B------:R2:W2:Y:S04]  /*12f80*/  LDSM.16.M88.4 R48, [R232+0x5100] ;  /* 0x00510000e830783b */ /* 0x0004a80000000200 */
[----:B------:R2:W2:Y:S04]  /*12f90*/  LDSM.16.M88.4 R132, [R232+0x5900] ;  /* 0x00590000e884783b */ /* 0x0004a80000000200 */
[----:B------:R2:W2:Y:S01]  /*12fa0*/  LDSM.16.M88.4 R208, [R242+0x8100] ;  /* 0x00810000f2d0783b */ /* 0x0004a20000000200 */
[----:B----4-:R-:W-:Y:S01]  /*12fb0*/  IMAD.WIDE.U32 R8, R7, c[0x0][0x210], RZ ;  /* 0x0000840007087a25 */ /* 0x010fe200078e00ff */
[----:B-1----:R-:W-:Y:S02]  /*12fc0*/  SHF.R.S32.HI R5, RZ, 0x1f, R5 ;  /* 0x0000001fff057819 */ /* 0x002fe40000011405 */
[----:B------:R1:W4:Y:S03]  /*12fd0*/  LDSM.16.M88.4 R216, [R242+0xa100] ;  /* 0x00a10000f2d8783b */ /* 0x0003260000000200 */
[----:B------:R-:W-:Y:S01]  /*12fe0*/  IMAD R5, R5, c[0x0][0x210], RZ ;  /* 0x0000840005057a24 */ /* 0x000fe200078e02ff */
[----:B------:R1:W1:Y:S03]  /*12ff0*/  LDSM.16.M88.4 R212, [R239] ;  /* 0x00000000efd4783b */ /* 0x0002660000000200 */
[----:B------:R-:W-:Y:S01]  /*13000*/  IMAD R5, R7, c[0x0][0x214], R5 ;  /* 0x0000850007057a24 */ /* 0x000fe200078e0205 */
[----:B------:R1:W1:Y:S04]  /*13010*/  LDSM.16.M88.4 R220, [R239+0x800] ;  /* 0x00080000efdc783b */ /* 0x0002680000000200 */
[----:B------:R-:W-:Y:S01]  /*13020*/  IADD3 R5, R9, R5, RZ ;  /* 0x0000000509057210 */ /* 0x000fe20007ffe0ff */
[----:B------:R1:W1:Y:S04]  /*13030*/  LDSM.16.M88.4 R224, [R239+0x1000] ;  /* 0x00100000efe0783b */ /* 0x0002680000000200 */
[----:B------:R1:W1:Y:S01]  /*13040*/  LDSM.16.M88.4 R228, [R239+0x1800] ;  /* 0x00180000efe4783b */ /* 0x0002620000000200 */
[----:B--2---:R-:W-:Y:S01]  /*13050*/  IMAD.WIDE.U32 R2, R4, c[0x0][0x208], RZ ;  /* 0x0000820004027a25 */ /* 0x004fe200078e00ff */
[----:B------:R-:W-:Y:S05]  /*13060*/  SHF.R.S32.HI R0, RZ, 0x1f, R4 ;  /* 0x0000001fff007819 */ /* 0x000fea0000011404 */
[----:B------:R-:W-:Y:S04]  /*13070*/  IMAD R0, R0, c[0x0][0x208], RZ ;  /* 0x0000820000007a24 */ /* 0x000fe800078e02ff */
[----:B------:R-:W-:Y:S01]  /*13080*/  IMAD R0, R4, c[0x0][0x20c], R0 ;  /* 0x0000830004007a24 */ /* 0x000fe200078e0200 */
[----:B---3--:R-:W-:Y:S04]  /*13090*/  SHF.R.S32.HI R4, RZ, 0x1f, R6 ;  /* 0x0000001fff047819 */ /* 0x008fe80000011406 */
[----:B------:R-:W-:Y:S01]  /*130a0*/  IADD3 R3, R3, R0, RZ ;  /* 0x0000000003037210 */ /* 0x000fe20007ffe0ff */
[----:B------:R-:W-:Y:S04]  /*130b0*/  IMAD R4, R4, c[0x0][0x218], RZ ;  /* 0x0000860004047a24 */ /* 0x000fe800078e02ff */
[C---:B------:R-:W-:Y:S04]  /*130c0*/  IMAD.WIDE.U32 R2, R6.reuse, c[0x0][0x218], R2 ;  /* 0x0000860006027a25 */ /* 0x040fe800078e0002 */
[----:B------:R-:W-:Y:S01]  /*130d0*/  IMAD R4, R6, c[0x0][0x21c], R4 ;  /* 0x0000870006047a24 */ /* 0x000fe200078e0204 */
[----:B------:R-:W-:Y:S04]  /*130e0*/  IADD3 R0, P1, R8, R2, RZ ;  /* 0x0000000208007210 */ /* 0x000fe80007f3e0ff */
[C---:B------:R-:W-:Y:S02]  /*130f0*/  LEA R36, P0, R0.reuse, c[0x0][0x1f8], 0x1 ;  /* 0x00007e0000247a11 */ /* 0x040fe400078008ff */
[----:B------:R-:W-:Y:S04]  /*13100*/  IADD3.X R2, R5, R3, R4, P1, !PT ;  /* 0x0000000305027210 */ /* 0x000fe80000ffe404 */
[----:B------:R-:W-:Y:S01]  /*13110*/  LEA.HI.X R0, R0, c[0x0][0x1fc], R2, 0x1, P0 ;  /* 0x00007f0000007a11 */ /* 0x000fe200000f0c02 */
[----:B------:R-:W-:-:S05]  /*13120*/  BRA.DIV ~URZ, `(.L_x_1941) ;  /* 0x0000ac727f007947 */ /* 0x000fca000b800000 */
[----:B-1--4-:R1:W2:Y:S02]  /*13130*/  SHFL.IDX PT, R37, R0, RZ, 0x181f ;  /* 0x00181fff00257589 */ /* 0x0122a400000e0000 */
.L_x_2018:
[-C--:B------:R-:W-:Y:S01]  /*13140*/  HMMA.16816.F32.BF16 R4, R64, R16.reuse, RZ ;  /* 0x000000104004723c */ /* 0x080fe200000418ff */
[----:B------:R-:W3:Y:S01]  /*13150*/  LDL R39, [R1+0xb8] ;  /* 0x0000b80001277983 */ /* 0x000ee20000100800 */
[----:B------:R-:W-:Y:S03]  /*13160*/  BSSY B0, `(.L_x_1942) ;  /* 0x000011a000007945 */ /* 0x000fe60003800000 */
[----:B------:R-:W3:Y:S03]  /*13170*/  LDL R42, [R1+0xd0] ;  /* 0x0000d000012a7983 */ /* 0x000ee60000100800 */
[C---:B------:R-:W-:Y:S01]  /*13180*/  HMMA.16816.F32.BF16 R8, R60.reuse, R16, RZ ;  /* 0x000000103c08723c */ /* 0x040fe200000418ff */
[----:B------:R-:W4:Y:S07]  /*13190*/  SHFL.IDX PT, R38, R36, RZ, 0x181f ;  /* 0x00181fff24267589 */ /* 0x000f2e00000e0000 */
[-C--:B------:R-:W-:Y:S01]  /*131a0*/  HMMA.16816.F32.BF16 R12, R60, R18.reuse, RZ ;  /* 0x000000123c0c723c */ /* 0x080fe200000418ff */
[----:B------:R-:W-:Y:S07]  /*131b0*/  SHFL.IDX PT, R46, R36, 0x1, 0x181f ;  /* 0x00381f00242e7f89 */ /* 0x000fee00000e0000 */
[C---:B------:R-:W-:Y:S01]  /*131c0*/  HMMA.16816.F32.BF16 R16, R64.reuse, R18, RZ ;  /* 0x000000124010723c */ /* 0x040fe200000418ff */
[----:B------:R-:W-:Y:S07]  /*131d0*/  SHFL.IDX PT, R41, R0, 0x1, 0x181f ;  /* 0x00381f0000297f89 */ /* 0x000fee00000e0000 */
[-C--:B------:R-:W-:Y:S01]  /*131e0*/  HMMA.16816.F32.BF16 R20, R64, R32.reuse, RZ ;  /* 0x000000204014723c */ /* 0x080fe200000418ff */
[----:B------:R-:W5:Y:S07]  /*131f0*/  SHFL.IDX PT, R52, R36, 0x2, 0x181f ;  /* 0x00581f0024347f89 */ /* 0x000f6e00000e0000 */
[C---:B------:R-:W-:Y:S01]  /*13200*/  HMMA.16816.F32.BF16 R24, R60.reuse, R32, RZ ;  /* 0x000000203c18723c */ /* 0x040fe200000418ff */
[----:B------:R-:W1:Y:S07]  /*13210*/  SHFL.IDX PT, R40, R0, 0x2, 0x181f ;  /* 0x00581f0000287f89 */ /* 0x000e6e00000e0000 */
[-C--:B------:R-:W-:Y:S01]  /*13220*/  HMMA.16816.F32.BF16 R28, R60, R34.reuse, RZ ;  /* 0x000000223c1c723c */ /* 0x080fe200000418ff */
[----:B------:R2:W1:Y:S07]  /*13230*/  SHFL.IDX PT, R54, R36, 0x3, 0x181f ;  /* 0x00781f0024367f89 */ /* 0x00046e00000e0000 */
[C---:B------:R-:W-:Y:S01]  /*13240*/  HMMA.16816.F32.BF16 R32, R64.reuse, R34, RZ ;  /* 0x000000224020723c */ /* 0x040fe200000418ff */
[----:B-1----:R-:W1:Y:S03]  /*13250*/  SHFL.IDX PT, R0, R0, 0x3, 0x181f ;  /* 0x00781f0000007f89 */ /* 0x002e6600000e0000 */
[C---:B---3--:R-:W-:Y:S01]  /*13260*/  SHF.L.U64.HI R245, R39.reuse, 0x1, R42 ;  /* 0x0000000127f57819 */ /* 0x048fe2000001022a */
[----:B------:R-:W-:Y:S01]  /*13270*/  IMAD.SHL.U32 R141, R39, 0x2, RZ ;  /* 0x00000002278d7824 */ /* 0x000fe200078e00ff */
[CC--:B----4-:R-:W-:Y:S06]  /*13280*/  IADD3 R2, P1, R38.reuse, R246.reuse, RZ ;  /* 0x000000f626027210 */ /* 0x0d0fec0007f3e0ff */
[-C--:B------:R-:W-:Y:S01]  /*13290*/  IADD3 R38, P0, R38, R141.reuse, RZ ;  /* 0x0000008d26267210 */ /* 0x080fe20007f1e0ff */
[C---:B--2---:R-:W-:Y:S01]  /*132a0*/  IMAD.X R3, R37.reuse, 0x1, R247, P1 ;  /* 0x0000000125037824 */ /* 0x044fe200008e06f7 */
[-C--:B-----5:R-:W-:Y:S03]  /*132b0*/  IADD3 R44, P1, R52, R246.reuse, RZ ;  /* 0x000000f6342c7210 */ /* 0x0a0fe60007f3e0ff */
[----:B------:R-:W-:Y:S01]  /*132c0*/  IMAD.X R39, R37, 0x1, R245, P0 ;  /* 0x0000000125277824 */ /* 0x000fe200000e06f5 */
[----:B------:R2:W-:Y:S01]  /*132d0*/  LDGSTS.E.BYPASS.LTC128B.128 [R249], [R2.64], !P3 ;  /* 0x0000000002f97fae */ /* 0x0005e2000d901d46 */
[--C-:B------:R-:W-:Y:S07]  /*132e0*/  IMAD.X R45, R40, 0x1, R247.reuse, P1 ;  /* 0x00000001282d7824 */ /* 0x100fee00008e06f7 */
[----:B------:R3:W-:Y:S01]  /*132f0*/  LDGSTS.E.BYPASS.LTC128B.128 [R249+0x2000], [R38.64], !P5 ;  /* 0x0200000026f97fae */ /* 0x0007e2000e901d46 */
[CC--:B--2---:R-:W-:Y:S02]  /*13300*/  IADD3 R2, P0, R46.reuse, R246.reuse, RZ ;  /* 0x000000f62e027210 */ /* 0x0c4fe40007f1e0ff */
[-C--:B------:R-:W-:Y:S03]  /*13310*/  IADD3 R46, P2, R46, R141.reuse, RZ ;  /* 0x0000008d2e2e7210 */ /* 0x080fe60007f5e0ff */
[C---:B------:R-:W-:Y:S01]  /*13320*/  IMAD.X R3, R41.reuse, 0x1, R247, P0 ;  /* 0x0000000129037824 */ /* 0x040fe200000e06f7 */
[-C--:B------:R-:W-:Y:S01]  /*13330*/  IADD3 R52, P0, R52, R141.reuse, RZ ;  /* 0x0000008d34347210 */ /* 0x080fe20007f1e0ff */
[--C-:B------:R-:W-:Y:S01]  /*13340*/  IMAD.X R47, R41, 0x1, R245.reuse, P2 ;  /* 0x00000001292f7824 */ /* 0x100fe200010e06f5 */
[-C--:B---3--:R-:W-:Y:S02]  /*13350*/  HMMA.16816.F32.BF16 R36, R64, R48.reuse, RZ ;  /* 0x000000304024723c */ /* 0x088fe400000418ff */
[----:B------:R2:W-:Y:S01]  /*13360*/  LDGSTS.E.BYPASS.LTC128B.128 [R249+0x800], [R2.64], !P3 ;  /* 0x0080000002f97fae */ /* 0x0005e2000d901d46 */
[----:B------:R-:W-:Y:S05]  /*13370*/  IMAD.X R53, R40, 0x1, R245, P0 ;  /* 0x0000000128357824 */ /* 0x000fea00000e06f5 */
[C---:B------:R-:W-:Y:S02]  /*13380*/  HMMA.16816.F32.BF16 R40, R60.reuse, R48, RZ ;  /* 0x000000303c28723c */ /* 0x040fe400000418ff */
[----:B------:R3:W-:Y:S08]  /*13390*/  LDGSTS.E.BYPASS.LTC128B.128 [R249+0x2800], [R46.64], !P5 ;  /* 0x028000002ef97fae */ /* 0x0007f0000e901d46 */
[----:B------:R3:W-:Y:S08]  /*133a0*/  LDGSTS.E.BYPASS.LTC128B.128 [R249+0x1000], [R44.64], !P3 ;  /* 0x010000002cf97fae */ /* 0x0007f0000d901d46 */
[----:B------:R4:W-:Y:S01]  /*133b0*/  LDGSTS.E.BYPASS.LTC128B.128 [R249+0x3000], [R52.64], !P5 ;  /* 0x0300000034f97fae */ /* 0x0009e2000e901d46 */
[----:B--2---:R-:W-:Y:S05]  /*133c0*/  IADD3 R2, P0, R54, R246, RZ ;  /* 0x000000f636027210 */ /* 0x004fea0007f1e0ff */
[----:B-1----:R-:W-:Y:S05]  /*133d0*/  IMAD.X R3, R0, 0x1, R247, P0 ;  /* 0x0000000100037824 */ /* 0x002fea00000e06f7 */
[----:B------:R1:W-:Y:S01]  /*133e0*/  LDGSTS.E.BYPASS.LTC128B.128 [R249+0x1800], [R2.64], !P3 ;  /* 0x0180000002f97fae */ /* 0x0003e2000d901d46 */
[-C--:B---3--:R-:W-:Y:S08]  /*133f0*/  HMMA.16816.F32.BF16 R44, R60, R50.reuse, RZ ;  /* 0x000000323c2c723c */ /* 0x088ff000000418ff */
[C---:B------:R-:W-:Y:S04]  /*13400*/  HMMA.16816.F32.BF16 R48, R64.reuse, R50, RZ ;  /* 0x000000324030723c */ /* 0x040fe800000418ff */
[----:B----4-:R-:W-:Y:S05]  /*13410*/  IADD3 R52, P0, R54, R141, RZ ;  /* 0x0000008d36347210 */ /* 0x010fea0007f1e0ff */
[----:B------:R-:W-:Y:S01]  /*13420*/  IMAD.X R53, R0, 0x1, R245, P0 ;  /* 0x0000000100357824 */ /* 0x000fe200000e06f5 */
[----:B------:R-:W-:Y:S04]  /*13430*/  ISETP.GE.AND P0, PT, R250, 0x1, PT ;  /* 0x00000001fa00780c */ /* 0x000fe80003f06270 */
[----:B------:R2:W-:Y:S08]  /*13440*/  LDGSTS.E.BYPASS.LTC128B.128 [R249+0x3800], [R52.64], !P5 ;  /* 0x0380000034f97fae */ /* 0x0005f0000e901d46 */
        /* <DEDUP_REMOVED lines=48> */
[-C--:B--2---:R-:W-:Y:S01]  /*13750*/  HMMA.16816.F32.BF16 R4, R208, R212.reuse, R4 ;  /* 0x000000d4d004723c */ /* 0x084fe20000041804 */
[----:B------:R-:W2:Y:S07]  /*13760*/  LDSM.16.M88.4 R224, [R237+0x1800] ;  /* 0x00180000ede0783b */ /* 0x000eae0000000200 */
        /* <DEDUP_REMOVED lines=42> */
[-C--:B--2---:R-:W-:Y:S01]  /*13a10*/  HMMA.16816.F32.BF16 R4, R208, R212.reuse, R4 ;  /* 0x000000d4d004723c */ /* 0x084fe20000041804 */
[----:B------:R-:W2:Y:S07]  /*13a20*/  LDSM.16.M88.4 R224, [R239+0x3800] ;  /* 0x00380000efe0783b */ /* 0x000eae0000000200 */
        /* <DEDUP_REMOVED lines=43> */
[----:B------:R-:W2:Y:S01]  /*13ce0*/  LDSM.16.M88.4 R224, [R237+0x3800] ;  /* 0x00380000ede0783b */ /* 0x000ea20000000200 */
        /* <DEDUP_REMOVED lines=14> */
[C---:B------:R-:W-:Y:S08]  /*13dd0*/  HMMA.16816.F32.BF16 R56, R216.reuse, R224, R56 ;  /* 0x000000e0d838723c */ /* 0x040ff00000041838 */
[-C--:B------:R-:W-:Y:S08]  /*13de0*/  HMMA.16816.F32.BF16 R60, R216, R226.reuse, R60 ;  /* 0x000000e2d83c723c */ /* 0x080ff0000004183c */
[----:B------:R-:W-:Y:S01]  /*13df0*/  HMMA.16816.F32.BF16 R64, R208, R226, R64 ;  /* 0x000000e2d040723c */ /* 0x000fe20000041840 */
[----:B------:R-:W-:Y:S07]  /*13e00*/  @!UPT UIADD3 URZ, URZ, URZ, URZ ;  /* 0x0000003f3f3ff290 */ /* 0x000fee000fffe03f */
[----:B------:R-:W-:-:S11]  /*13e10*/  @!P0 BRA `(.L_x_1943) ;  /* 0x000004e000008947 */ /* 0x000fd60003800000 */
[----:B-1----:R-:W-:Y:S01]  /*13e20*/  IMAD.MOV.U32 R0, RZ, RZ, 0x1 ;  /* 0x00000001ff007424 */ /* 0x002fe200078e00ff */
[----:B------:R-:W2:Y:S01]  /*13e30*/  LDL R3, [R1+0xbc] ;  /* 0x0000bc0001037983 */ /* 0x000ea20000100800 */
[----:B------:R-:W-:Y:S03]  /*13e40*/  IMAD.MOV.U32 R134, RZ, RZ, RZ ;  /* 0x000000ffff867224 */ /* 0x000fe600078e00ff */
[----:B------:R-:W-:Y:S01]  /*13e50*/  ISETP.NE.AND P0, PT, R0, c[0x0][0x2b8], PT ;  /* 0x0000ae0000007a0c */ /* 0x000fe20003f05270 */
[----:B------:R-:W3:Y:S04]  /*13e60*/  LDL R251, [R1+0xb4] ;  /* 0x0000b40001fb7983 */ /* 0x000ee80000100800 */
[----:B------:R-:W4:Y:S04]  /*13e70*/  LDL.64 R142, [R1+0xc0] ;  /* 0x0000c000018e7983 */ /* 0x000f280000100a00 */
[----:B------:R-:W5:Y:S01]  /*13e80*/  LDL R136, [R1+0xc8] ;  /* 0x0000c80001887983 */ /* 0x000f620000100800 */
[----:B--2---:R-:W-:Y:S05]  /*13e90*/  IMAD R2, R250, 0x40, R3 ;  /* 0x00000040fa027824 */ /* 0x004fea00078e0203 */
[----:B---3--:R-:W-:Y:S02]  /*13ea0*/  IADD3 R2, R2, -0x40, R251 ;  /* 0xffffffc002027810 */ /* 0x008fe40007ffe0fb */
[----:B------:R-:W1:Y:S02]  /*13eb0*/  S2R R251, SR_CTAID.Y ;  /* 0x0000000000fb7919 */ /* 0x000e640000002600 */
[----:B------:R-:W-:Y:S01]  /*13ec0*/  MOV R0, R2 ;  /* 0x0000000200007202 */ /* 0x000fe20000000f00 */
[----:B------:R-:W-:Y:S05]  /*13ed0*/  @P0 IMAD.HI.U32 R3, R2, c[0x0][0x2bc], RZ ;  /* 0x0000af0002030a27 */ /* 0x000fea00078e00ff */
[----:B------:R-:W-:Y:S04]  /*13ee0*/  @P0 SHF.R.U32.HI R0, RZ, c[0x0][0x2c0], R3 ;  /* 0x0000b000ff000a19 */ /* 0x000fe80000011603 */
[C---:B----4-:R-:W-:Y:S04]  /*13ef0*/  @!P6 IADD3 R3, P0, R0.reuse, R142, RZ ;  /* 0x0000008e0003e210 */ /* 0x050fe80007f1e0ff */
[C---:B-----5:R-:W-:Y:S02]  /*13f00*/  @!P6 LEA.HI.X.SX32 R133, R0.reuse, R136, 0x1, P0 ;  /* 0x000000880085e211 */ /* 0x060fe400000f0eff */
[C---:B------:R-:W-:Y:S01]  /*13f10*/  @!P6 LEA R132, P0, R3.reuse, c[0x0][0x2a0], 0x2 ;  /* 0x0000a8000384ea11 */ /* 0x040fe200078010ff */
[----:B------:R-:W2:Y:S01]  /*13f20*/  S2R R136, SR_CTAID.Y ;  /* 0x0000000000887919 */ /* 0x000ea20000002600 */
[----:B------:R-:W-:Y:S02]  /*13f30*/  IADD3 R0, -R0, RZ, RZ ;  /* 0x000000ff00007210 */ /* 0x000fe40007ffe1ff */
[----:B------:R-:W-:Y:S01]  /*13f40*/  @!P6 LEA.HI.X R133, R3, c[0x0][0x2a4], R133, 0x2, P0 ;  /* 0x0000a9000385ea11 */ /* 0x000fe200000f1485 */
[----:B-1----:R-:W-:Y:S04]  /*13f50*/  IMAD.WIDE.U32 R142, R251, c[0x0][0x1e8], RZ ;  /* 0x00007a00fb8e7a25 */ /* 0x002fe800078e00ff */
[----:B------:R-:W3:Y:S01]  /*13f60*/  @!P6 LDG.E R134, [R132.64] ;  /* 0x000000068486e981 */ /* 0x000ee2000c1e1900 */
[----:B------:R-:W-:Y:S04]  /*13f70*/  IMAD R135, R0, c[0x0][0x2b8], R2 ;  /* 0x0000ae0000877a24 */ /* 0x000fe800078e0202 */
[C---:B------:R-:W-:Y:S01]  /*13f80*/  IMAD.WIDE.U32 R2, R135.reuse, c[0x0][0x1e0], RZ ;  /* 0x0000780087027a25 */ /* 0x040fe200078e00ff */
[----:B------:R-:W-:Y:S01]  /*13f90*/  SHF.R.S32.HI R0, RZ, 0x1f, R135 ;  /* 0x0000001fff007819 */ /* 0x000fe20000011487 */
[----:B------:R1:W-:Y:S04]  /*13fa0*/  STL [R1+0x74], R135 ;  /* 0x0000748701007387 */ /* 0x0003e80000100800 */
[----:B------:R-:W-:Y:S04]  /*13fb0*/  IMAD R0, R0, c[0x0][0x1e0], RZ ;  /* 0x0000780000007a24 */ /* 0x000fe800078e02ff */
[----:B------:R-:W-:Y:S01]  /*13fc0*/  IMAD R0, R135, c[0x0][0x1e4], R0 ;  /* 0x0000790087007a24 */ /* 0x000fe200078e0200 */
[----:B--2---:R-:W-:Y:S03]  /*13fd0*/  SHF.R.S32.HI R136, RZ, 0x1f, R136 ;  /* 0x0000001fff887819 */ /* 0x004fe60000011488 */
[----:B------:R-:W-:Y:S02]  /*13fe0*/  IMAD.IADD R3, R3, 0x1, R0 ;  /* 0x0000000103037824 */ /* 0x000fe400078e0200 */
[----:B------:R-:W-:Y:S04]  /*13ff0*/  IMAD R136, R136, c[0x0][0x1e8], RZ ;  /* 0x00007a0088887a24 */ /* 0x000fe800078e02ff */
[----:B------:R-:W-:Y:S05]  /*14000*/  IMAD R136, R251, c[0x0][0x1ec], R136 ;  /* 0x00007b00fb887a24 */ /* 0x000fea00078e0288 */
[----:B------:R-:W-:Y:S02]  /*14010*/  IADD3 R136, R143, R136, RZ ;  /* 0x000000888f887210 */ /* 0x000fe40007ffe0ff */
[----:B---3--:R-:W-:Y:S01]  /*14020*/  SHF.R.S32.HI R132, RZ, 0x1f, R134 ;  /* 0x0000001fff847819 */ /* 0x008fe20000011486 */
[----:B------:R1:W-:Y:S01]  /*14030*/  STL [R1+0x70], R134 ;  /* 0x0000708601007387 */ /* 0x0003e20000100800 */
        /* <DEDUP_REMOVED lines=8> */
[----:B-1----:R1:W2:Y:S02]  /*140c0*/  SHFL.IDX PT, R134, R0, RZ, 0x181f ;  /* 0x00181fff00867589 */ /* 0x0022a400000e0000 */
.L_x_2019:
[----:B------:R-:W-:-:S05]  /*140d0*/  BRA.DIV ~URZ, `(.L_x_1945) ;  /* 0x00009da27f007947 */ /* 0x000fca000b800000 */
[----:B------:R-:W3:Y:S04]  /*140e0*/  SHFL.IDX PT, R133, R132, RZ, 0x181f ;  /* 0x00181fff84857589 */ /* 0x000ee800000e0000 */
[----:B------:R-:W4:Y:S04]  /*140f0*/  SHFL.IDX PT, R142, R132, 0x1, 0x181f ;  /* 0x00381f00848e7f89 */ /* 0x000f2800000e0000 */
[----:B------:R-:W5:Y:S04]  /*14100*/  SHFL.IDX PT, R136, R0, 0x1, 0x181f ;  /* 0x00381f0000887f89 */ /* 0x000f6800000e0000 */
[----:B------:R-:W1:Y:S04]  /*14110*/  SHFL.IDX PT, R135, R132, 0x2, 0x181f ;  /* 0x00581f0084877f89 */ /* 0x000e6800000e0000 */
[----:B------:R-:W-:Y:S01]  /*14120*/  SHFL.IDX PT, R132, R132, 0x3, 0x181f ;  /* 0x00781f0084847f89 */ /* 0x000fe200000e0000 */
[CC--:B---3--:R-:W-:Y:S05]  /*14130*/  IADD3 R2, P0, R133.reuse, R246.reuse, RZ ;  /* 0x000000f685027210 */ /* 0x0c8fea0007f1e0ff */
[C---:B--2---:R-:W-:Y:S05]  /*14140*/  IMAD.X R3, R134.reuse, 0x1, R247, P0 ;  /* 0x0000000186037824 */ /* 0x044fea00000e06f7 */
[----:B------:R2:W-:Y:S02]  /*14150*/  LDGSTS.E.BYPASS.LTC128B.128 [R248+0x4100], [R2.64], !P3 ;  /* 0x0410000002f87fae */ /* 0x0005e4000d901d46 */
[-C--:B--2---:R-:W-:Y:S02]  /*14160*/  IADD3 R2, P0, R133, R141.reuse, RZ ;  /* 0x0000008d85027210 */ /* 0x084fe40007f1e0ff */
[----:B------:R-:W2:Y:S03]  /*14170*/  SHFL.IDX PT, R133, R0, 0x2, 0x181f ;  /* 0x00581f0000857f89 */ /* 0x000ea600000e0000 */
[----:B------:R-:W-:Y:S01]  /*14180*/  IMAD.X R3, R134, 0x1, R245, P0 ;  /* 0x0000000186037824 */ /* 0x000fe200000e06f5 */
[----:B-1----:R-:W1:Y:S04]  /*14190*/  SHFL.IDX PT, R0, R0, 0x3, 0x181f ;  /* 0x00781f0000007f89 */ /* 0x002e6800000e0000 */
[----:B------:R4:W-:Y:S02]  /*141a0*/  LDGSTS.E.BYPASS.LTC128B.128 [R248+0x6100], [R2.64], !P5 ;  /* 0x0610000002f87fae */ /* 0x0009e4000e901d46 */
[CC--:B----4-:R-:W-:Y:S02]  /*141b0*/  IADD3 R2, P0, R142.reuse, R246.reuse, RZ ;  /* 0x000000f68e027210 */ /* 0x0d0fe40007f1e0ff */
[-C--:B------:R-:W-:Y:S03]  /*141c0*/  IADD3 R142, P2, R142, R141.reuse, RZ ;  /* 0x0000008d8e8e7210 */ /* 0x080fe60007f5e0ff */
[C---:B-----5:R-:W-:Y:S01]  /*141d0*/  IMAD.X R3, R136.reuse, 0x1, R247, P0 ;  /* 0x0000000188037824 */ /* 0x060fe200000e06f7 */
[C---:B------:R-:W-:Y:S01]  /*141e0*/  IADD3 R134, P0, R135.reuse, R141, RZ ;  /* 0x0000008d87867210 */ /* 0x040fe20007f1e0ff */
[--C-:B------:R-:W-:Y:S03]  /*141f0*/  IMAD.X R143, R136, 0x1, R245.reuse, P2 ;  /* 0x00000001888f7824 */ /* 0x100fe600010e06f5 */
[----:B------:R3:W-:Y:S04]  /*14200*/  LDGSTS.E.BYPASS.LTC128B.128 [R248+0x4900], [R2.64], !P3 ;  /* 0x0490000002f87fae */ /* 0x0007e8000d901d46 */
[----:B------:R4:W-:Y:S01]  /*14210*/  LDGSTS.E.BYPASS.LTC128B.128 [R248+0x6900], [R142.64], !P5 ;  /* 0x069000008ef87fae */ /* 0x0009e2000e901d46 */
[----:B---3--:R-:W-:Y:S01]  /*14220*/  IADD3 R2, P1, R135, R246, RZ ;  /* 0x000000f687027210 */ /* 0x008fe20007f3e0ff */
[C---:B--2---:R-:W-:Y:S04]  /*14230*/  IMAD.X R135, R133.reuse, 0x1, R245, P0 ;  /* 0x0000000185877824 */ /* 0x044fe800000e06f5 */
[----:B------:R-:W-:Y:S05]  /*14240*/  IMAD.X R3, R133, 0x1, R247, P1 ;  /* 0x0000000185037824 */ /* 0x000fea00008e06f7 */
[----:B------:R4:W-:Y:S04]  /*14250*/  LDGSTS.E.BYPASS.LTC128B.128 [R248+0x5100], [R2.64], !P3 ;  /* 0x0510000002f87fae */ /* 0x0009e8000d901d46 */
[----:B------:R4:W-:Y:S02]  /*14260*/  LDGSTS.E.BYPASS.LTC128B.128 [R248+0x7100], [R134.64], !P5 ;  /* 0x0710000086f87fae */ /* 0x0009e4000e901d46 */
.L_x_2020:
[C---:B-1--4-:R-:W-:Y:S02]  /*14270*/  IADD3 R2, P1, R132.reuse, R246, RZ ;  /* 0x000000f684027210 */ /* 0x052fe40007f3e0ff */
[----:B------:R-:W-:Y:S03]  /*14280*/  IADD3 R132, P0, R132, R141, RZ ;  /* 0x0000008d84847210 */ /* 0x000fe60007f1e0ff */
[C---:B------:R-:W-:Y:S02]  /*14290*/  IMAD.X R3, R0.reuse, 0x1, R247, P1 ;  /* 0x0000000100037824 */ /* 0x040fe400008e06f7 */
[----:B------:R-:W-:Y:S03]  /*142a0*/  IMAD.X R133, R0, 0x1, R245, P0 ;  /* 0x0000000100857824 */ /* 0x000fe600000e06f5 */
[----:B------:R-:W-:Y:S01]  /*142b0*/  @!PT LDS RZ, [RZ] ;  /* 0x00000000fffff984 */ /* 0x000fe20000000800 */
[----:B------:R-:W-:Y:S01]  /*142c0*/  @!PT LDS RZ, [RZ] ;  /* 0x00000000fffff984 */ /* 0x000fe20000000800 */
[----:B------:R-:W-:Y:S01]  /*142d0*/  @!PT LDS RZ, [RZ] ;  /* 0x00000000fffff984 */ /* 0x000fe20000000800 */
[----:B------:R1:W-:Y:S04]  /*142e0*/  LDGSTS.E.BYPASS.LTC128B.128 [R248+0x5900], [R2.64], !P3 ;  /* 0x0590000002f87fae */ /* 0x0003e8000d901d46 */
[----:B------:R1:W-:Y:S02]  /*142f0*/  LDGSTS.E.BYPASS.LTC128B.128 [R248+0x7900], [R132.64], !P5 ;  /* 0x0790000084f87fae */ /* 0x0003e4000e901d46 */
.L_x_1943:
[----:B-1----:R-:W-:Y:S05]  /*14300*/  BSYNC B0 ;  /* 0x0000000000007941 */ /* 0x002fea0003800000 */
.L_x_1942:
        /* <DEDUP_REMOVED lines=67> */
[----:B------:R-:W2:Y:S04]  /*14740*/  SHFL.BFLY PT, R0, R135, 0x2, 0x1f ;  /* 0x0c401f0087007f89 */ /* 0x000ea800000e0000 */
[----:B------:R-:W3:Y:S04]  /*14750*/  SHFL.BFLY PT, R2, R134, 0x2, 0x1f ;  /* 0x0c401f0086027f89 */ /* 0x000ee800000e0000 */
[----:B------:R-:W4:Y:S01]  /*14760*/  SHFL.BFLY PT, R142, R133, 0x2, 0x1f ;  /* 0x0c401f00858e7f89 */ /* 0x000f2200000e0000 */
[----:B-1----:R-:W-:Y:S02]  /*14770*/  FMNMX.FTZ R136, R132, R136, !PT ;  /* 0x0000008884887209 */ /* 0x002fe40007810000 */
[----:B--2---:R-:W-:Y:S02]  /*14780*/  FMNMX.FTZ R135, R135, R0, !PT ;  /* 0x0000000087877209 */ /* 0x004fe40007810000 */
[----:B---3--:R-:W-:Y:S03]  /*14790*/  FMNMX.FTZ R134, R134, R2, !PT ;  /* 0x0000000286867209 */ /* 0x008fe60007810000 */
[----:B------:R-:W1:Y:S01]  /*147a0*/  SHFL.BFLY PT, R3, R135, 0x1, 0x1f ;  /* 0x0c201f0087037f89 */ /* 0x000e6200000e0000 */
[----:B----4-:R-:W-:Y:S03]  /*147b0*/  FMNMX.FTZ R132, R133, R142, !PT ;  /* 0x0000008e85847209 */ /* 0x010fe60007810000 */
[----:B------:R-:W2:Y:S04]  /*147c0*/  SHFL.BFLY PT, R2, R136, 0x1, 0x1f ;  /* 0x0c201f0088027f89 */ /* 0x000ea800000e0000 */
[----:B------:R-:W3:Y:S04]  /*147d0*/  SHFL.BFLY PT, R141, R134, 0x1, 0x1f ;  /* 0x0c201f00868d7f89 */ /* 0x000ee800000e0000 */
[----:B------:R4:W4:Y:S01]  /*147e0*/  SHFL.BFLY PT, R0, R132, 0x1, 0x1f ;  /* 0x0c201f0084007f89 */ /* 0x00092200000e0000 */
[----:B-1----:R-:W-:Y:S02]  /*147f0*/  FMNMX.FTZ R135, R135, R3, !PT ;  /* 0x0000000387877209 */ /* 0x002fe40007810000 */
[----:B--2---:R-:W-:Y:S02]  /*14800*/  FMNMX.FTZ R136, R136, R2, !PT ;  /* 0x0000000288887209 */ /* 0x004fe40007810000 */
[----:B---3--:R-:W-:Y:S03]  /*14810*/  FMNMX.FTZ R134, R134, R141, !PT ;  /* 0x0000008d86867209 */ /* 0x008fe60007810000 */
.L_x_2021:
[----:B------:R-:W-:Y:S01]  /*14820*/  FADD.FTZ R2, -R136, R137 ;  /* 0x0000008988027221 */ /* 0x000fe20000010100 */
[----:B----4-:R-:W-:Y:S01]  /*14830*/  FMNMX.FTZ R132, R0, R132, !PT ;  /* 0x0000008400847209 */ /* 0x010fe20007810000 */
[----:B------:R-:W-:Y:S01]  /*14840*/  FMUL.FTZ R137, R136, c[0x0][0x2d0] ;  /* 0x0000b40088897a20 */ /* 0x000fe20000410000 */
[----:B------:R-:W-:Y:S01]  /*14850*/  WARPSYNC 0xffffffff ;  /* 0xffffffff00007948 */ /* 0x000fe20003800000 */
[----:B------:R-:W-:Y:S01]  /*14860*/  FMUL.FTZ R2, R2, c[0x0][0x2d0] ;  /* 0x0000b40002027a20 */ /* 0x000fe20000410000 */
[----:B------:R-:W-:Y:S01]  /*14870*/  ISETP.GT.AND P0, PT, R250, RZ, PT ;  /* 0x000000fffa00720c */ /* 0x000fe20003f04270 */
[--C-:B------:R-:W-:Y:S02]  /*14880*/  FFMA.FTZ R4, R4, c[0x0][0x2d0], -R137.reuse ;  /* 0x0000b40004047a23 */ /* 0x100fe40000010889 */
[--C-:B------:R-:W-:Y:S01]  /*14890*/  FFMA.FTZ R5, R5, c[0x0][0x2d0], -R137.reuse ;  /* 0x0000b40005057a23 */ /* 0x100fe20000010889 */
[----:B------:R1:W-:Y:S01]  /*148a0*/  MUFU.EX2 R3, R2 ;  /* 0x0000000200037308 */ /* 0x0003e20000000800 */
[--C-:B------:R-:W-:Y:S02]  /*148b0*/  FFMA.FTZ R16, R16, c[0x0][0x2d0], -R137.reuse ;  /* 0x0000b40010107a23 */ /* 0x100fe40000010889 */
[--C-:B------:R-:W-:Y:S02]  /*148c0*/  FFMA.FTZ R17, R17, c[0x0][0x2d0], -R137.reuse ;  /* 0x0000b40011117a23 */ /* 0x100fe40000010889 */
[----:B------:R-:W-:Y:S02]  /*148d0*/  FADD.FTZ R0, -R132, R140 ;  /* 0x0000008c84007221 */ /* 0x000fe40000010100 */
[--C-:B------:R-:W-:Y:S02]  /*148e0*/  FFMA.FTZ R36, R36, c[0x0][0x2d0], -R137.reuse ;  /* 0x0000b40024247a23 */ /* 0x100fe40000010889 */
[--C-:B------:R-:W-:Y:S01]  /*148f0*/  FFMA.FTZ R37, R37, c[0x0][0x2d0], -R137.reuse ;  /* 0x0000b40025257a23 */ /* 0x100fe20000010889 */
[----:B------:R2:W3:Y:S01]  /*14900*/  MUFU.EX2 R142, R4 ;  /* 0x00000004008e7308 */ /* 0x0004e20000000800 */
[--C-:B------:R-:W-:Y:S02]  /*14910*/  FFMA.FTZ R48, R48, c[0x0][0x2d0], -R137.reuse ;  /* 0x0000b40030307a23 */ /* 0x100fe40000010889 */
[--C-:B------:R-:W-:Y:S02]  /*14920*/  FFMA.FTZ R64, R64, c[0x0][0x2d0], -R137.reuse ;  /* 0x0000b40040407a23 */ /* 0x100fe40000010889 */
[--C-:B------:R-:W-:Y:S02]  /*14930*/  FFMA.FTZ R222, R33, c[0x0][0x2d0], -R137.reuse ;  /* 0x0000b40021de7a23 */ /* 0x100fe40000010889 */
[--C-:B------:R-:W-:Y:S02]  /*14940*/  FFMA.FTZ R219, R20, c[0x0][0x2d0], -R137.reuse ;  /* 0x0000b40014db7a23 */ /* 0x100fe40000010889 */
[--C-:B------:R-:W-:Y:S01]  /*14950*/  FFMA.FTZ R218, R21, c[0x0][0x2d0], -R137.reuse ;  /* 0x0000b40015da7a23 */ /* 0x100fe20000010889 */
[----:B------:R4:W-:Y:S01]  /*14960*/  MUFU.EX2 R143, R5 ;  /* 0x00000005008f7308 */ /* 0x0009e20000000800 */
[----:B------:R-:W-:Y:S02]  /*14970*/  FFMA.FTZ R217, R32, c[0x0][0x2d0], -R137 ;  /* 0x0000b40020d97a23 */ /* 0x000fe40000010889 */
[----:B------:R-:W-:Y:S02]  /*14980*/  FMUL.FTZ R0, R0, c[0x0][0x2d0] ;  /* 0x0000b40000007a20 */ /* 0x000fe40000410000 */
[C---:B-1----:R-:W-:Y:S04]  /*14990*/  FADD.FTZ R2, -R135.reuse, R138 ;  /* 0x0000008a87027221 */ /* 0x042fe80000010100 */
[----:B------:R-:W-:Y:S01]  /*149a0*/  FMUL.FTZ R2, R2, c[0x0][0x2d0] ;  /* 0x0000b40002027a20 */ /* 0x000fe20000410000 */
[----:B------:R-:W-:Y:S01]  /*149b0*/  MUFU.EX2 R226, R16 ;  /* 0x0000001000e27308 */ /* 0x000fe20000000800 */
[----:B--2---:R-:W-:Y:S04]  /*149c0*/  FMUL.FTZ R4, R135, c[0x0][0x2d0] ;  /* 0x0000b40087047a20 */ /* 0x004fe80000410000 */
[--C-:B------:R-:W-:Y:S02]  /*149d0*/  FFMA.FTZ R212, R22, c[0x0][0x2d0], -R4.reuse ;  /* 0x0000b40016d47a23 */ /* 0x100fe40000010804 */
[----:B------:R-:W3:Y:S01]  /*149e0*/  LDL.LU R22, [R1+0x7c] ;  /* 0x00007c0001167983 */ /* 0x000ee20000300800 */
[--C-:B------:R-:W-:Y:S02]  /*149f0*/  FFMA.FTZ R221, R35, c[0x0][0x2d0], -R4.reuse ;  /* 0x0000b40023dd7a23 */ /* 0x100fe40000010804 */
[----:B------:R-:W-:Y:S01]  /*14a00*/  MUFU.EX2 R133, R2 ;  /* 0x0000000200857308 */ /* 0x000fe20000000800 */
[--C-:B------:R-:W-:Y:S02]  /*14a10*/  FFMA.FTZ R220, R34, c[0x0][0x2d0], -R4.reuse ;  /* 0x0000b40022dc7a23 */ /* 0x100fe40000010804 */
[----:B----4-:R-:W-:Y:S02]  /*14a20*/  FMUL.FTZ R5, R134, c[0x0][0x2d0] ;  /* 0x0000b40086057a20 */ /* 0x010fe40000410000 */
        /* <DEDUP_REMOVED lines=25> */
[----:B-1----:R-:W-:Y:S01]  /*14bc0*/  FFMA.FTZ R8, R55, c[0x0][0x2d0], -R4 ;  /* 0x0000b40037087a23 */ /* 0x002fe20000010804 */
[----:B------:R-:W-:Y:S01]  /*14bd0*/  MOV R55, R36 ;  /* 0x0000002400377202 */ /* 0x000fe20000000f00 */
[----:B------:R-:W-:Y:S02]  /*14be0*/  FMUL.FTZ R4, R132, c[0x0][0x2d0] ;  /* 0x0000b40084047a20 */ /* 0x000fe40000410000 */
[----:B------:R-:W-:Y:S01]  /*14bf0*/  FFMA.FTZ R225, R40, c[0x0][0x2d0], -R5 ;  /* 0x0000b40028e17a23 */ /* 0x000fe20000010805 */
[----:B------:R-:W1:Y:S01]  /*14c00*/  MUFU.EX2 R228, R18 ;  /* 0x0000001200e47308 */ /* 0x000e620000000800 */
[--C-:B------:R-:W-:Y:S02]  /*14c10*/  FFMA.FTZ R10, R10, c[0x0][0x2d0], -R4.reuse ;  /* 0x0000b4000a0a7a23 */ /* 0x100fe40000010804 */
[--C-:B------:R-:W-:Y:S02]  /*14c20*/  FFMA.FTZ R11, R11, c[0x0][0x2d0], -R4.reuse ;  /* 0x0000b4000b0b7a23 */ /* 0x100fe40000010804 */
[----:B--2---:R-:W-:Y:S02]  /*14c30*/  FFMA.FTZ R9, R49, c[0x0][0x2d0], -R137 ;  /* 0x0000b40031097a23 */ /* 0x004fe40000010889 */
[--C-:B------:R-:W-:Y:S02]  /*14c40*/  FFMA.FTZ R224, R41, c[0x0][0x2d0], -R5.reuse ;  /* 0x0000b40029e07a23 */ /* 0x100fe40000010805 */
[--C-:B------:R-:W-:Y:S01]  /*14c50*/  FFMA.FTZ R41, R61, c[0x0][0x2d0], -R5.reuse ;  /* 0x0000b4003d297a23 */ /* 0x100fe20000010805 */
[----:B------:R2:W5:Y:S01]  /*14c60*/  MUFU.EX2 R223, R12 ;  /* 0x0000000c00df7308 */ /* 0x0005620000000800 */
[--C-:B------:R-:W-:Y:S02]  /*14c70*/  FFMA.FTZ R35, R56, c[0x0][0x2d0], -R5.reuse ;  /* 0x0000b40038237a23 */ /* 0x100fe40000010805 */
[--C-:B------:R-:W-:Y:S02]  /*14c80*/  FFMA.FTZ R50, R57, c[0x0][0x2d0], -R5.reuse ;  /* 0x0000b40039327a23 */ /* 0x100fe40000010805 */
[----:B------:R-:W-:Y:S02]  /*14c90*/  FFMA.FTZ R60, R60, c[0x0][0x2d0], -R5 ;  /* 0x0000b4003c3c7a23 */ /* 0x000fe40000010805 */
[--C-:B------:R-:W-:Y:S02]  /*14ca0*/  FFMA.FTZ R14, R14, c[0x0][0x2d0], -R4.reuse ;  /* 0x0000b4000e0e7a23 */ /* 0x100fe40000010804 */
[--C-:B------:R-:W-:Y:S01]  /*14cb0*/  FFMA.FTZ R15, R15, c[0x0][0x2d0], -R4.reuse ;  /* 0x0000b4000f0f7a23 */ /* 0x100fe20000010804 */
[----:B------:R-:W-:Y:S01]  /*14cc0*/  MUFU.EX2 R45, R10 ;  /* 0x0000000a002d7308 */ /* 0x000fe20000000800 */
[--C-:B------:R-:W-:Y:S02]  /*14cd0*/  FFMA.FTZ R252, R47, c[0x0][0x2d0], -R4.reuse ;  /* 0x0000b4002ffc7a23 */ /* 0x100fe40000010804 */
[--C-:B------:R-:W-:Y:S02]  /*14ce0*/  FFMA.FTZ R62, R62, c[0x0][0x2d0], -R4.reuse ;  /* 0x0000b4003e3e7a23 */ /* 0x100fe40000010804 */
[----:B------:R-:W-:Y:S02]  /*14cf0*/  FADD.FTZ R2, -R134, R139 ;  /* 0x0000008b86027221 */ /* 0x000fe40000010100 */
[----:B------:R-:W-:Y:S01]  /*14d00*/  FFMA.FTZ R139, R31, c[0x0][0x2d0], -R4 ;  /* 0x0000b4001f8b7a23 */ /* 0x000fe20000010804 */
[----:B------:R-:W-:Y:S01]  /*14d10*/  MOV R31, R66 ;  /* 0x00000042001f7202 */ /* 0x000fe20000000f00 */
[----:B------:R-:W-:Y:S01]  /*14d20*/  FMUL.FTZ R2, R2, c[0x0][0x2d0] ;  /* 0x0000b40002027a20 */ /* 0x000fe20000410000 */
[----:B------:R1:W-:Y:S01]  /*14d30*/  MUFU.EX2 R141, R6 ;  /* 0x00000006008d7308 */ /* 0x0003e20000000800 */
[----:B--2---:R-:W-:Y:S09]  /*14d40*/  MOV R12, R48 ;  /* 0x00000030000c7202 */ /* 0x004ff20000000f00 */
[----:B------:R2:W2:Y:S10]  /*14d50*/  MUFU.EX2 R208, R19 ;  /* 0x0000001300d07308 */ /* 0x0004b40000000800 */
[----:B------:R4:W3:Y:S01]  /*14d60*/  MUFU.EX2 R18, R13 ;  /* 0x0000000d00127308 */ /* 0x0008e20000000800 */
[--C-:B-1----:R-:W-:Y:S05]  /*14d70*/  FFMA.FTZ R6, R52, c[0x0][0x2d0], -R137.reuse ;  /* 0x0000b40034067a23 */ /* 0x102fea0000010889 */
[----:B------:R-:W-:Y:S04]  /*14d80*/  MOV R34, R6 ;  /* 0x0000000600227202 */ /* 0x000fe80000000f00 */
[----:B------:R-:W-:Y:S01]  /*14d90*/  MUFU.EX2 R2, R2 ;  /* 0x0000000200027308 */ /* 0x000fe20000000800 */
[--C-:B--2---:R-:W-:Y:S02]  /*14da0*/  FFMA.FTZ R19, R53, c[0x0][0x2d0], -R137.reuse ;  /* 0x0000b40035137a23 */ /* 0x104fe40000010889 */
[----:B------:R-:W-:Y:S03]  /*14db0*/  FFMA.FTZ R137, R65, c[0x0][0x2d0], -R137 ;  /* 0x0000b40041897a23 */ /* 0x000fe60000010889 */
[----:B------:R-:W-:Y:S04]  /*14dc0*/  MOV R39, R19 ;  /* 0x0000001300277202 */ /* 0x000fe80000000f00 */
[----:B------:R-:W-:Y:S01]  /*14dd0*/  MUFU.EX2 R0, R0 ;  /* 0x0000000000007308 */ /* 0x000fe20000000800 */
[----:B----4-:R-:W-:Y:S09]  /*14de0*/  MOV R13, R37 ;  /* 0x00000025000d7202 */ /* 0x010ff20000000f00 */
        /* <DEDUP_REMOVED lines=8> */
[----:B---3--:R-:W-:Y:S01]  /*14e70*/  FFMA.FTZ R138, R3, R22, R142 ;  /* 0x00000016038a7223 */ /* 0x008fe2000001008e */
[----:B------:R-:W-:Y:S01]  /*14e80*/  MOV R140, R213 ;  /* 0x000000d5008c7202 */ /* 0x000fe20000000f00 */
[--C-:B------:R-:W-:Y:S01]  /*14e90*/  FFMA.FTZ R213, R29, c[0x0][0x2d0], -R5.reuse ;  /* 0x0000b4001dd57a23 */ /* 0x100fe20000010805 */
[----:B------:R-:W-:Y:S06]  /*14ea0*/  MOV R57, R228 ;  /* 0x000000e400397202 */ /* 0x000fec0000000f00 */
[----:B------:R-:W1:Y:S01]  /*14eb0*/  MUFU.EX2 R29, R11 ;  /* 0x0000000b001d7308 */ /* 0x000e620000000800 */
[----:B------:R-:W-:Y:S01]  /*14ec0*/  MOV R56, R226 ;  /* 0x000000e200387202 */ /* 0x000fe20000000f00 */
[----:B------:R-:W-:Y:S01]  /*14ed0*/  FMUL.FTZ R16, R3, R180 ;  /* 0x000000b403107220 */ /* 0x000fe20000410000 */
[----:B-----5:R-:W-:Y:S01]  /*14ee0*/  MOV R40, R223 ;  /* 0x000000df00287202 */ /* 0x020fe20000000f00 */
[----:B------:R-:W-:Y:S01]  /*14ef0*/  FFMA.FTZ R223, R44, c[0x0][0x2d0], -R5 ;  /* 0x0000b4002cdf7a23 */ /* 0x000fe20000010805 */
[----:B------:R-:W-:Y:S01]  /*14f00*/  MOV R44, R210 ;  /* 0x000000d2002c7202 */ /* 0x000fe20000000f00 */
[--C-:B------:R-:W-:Y:S01]  /*14f10*/  FFMA.FTZ R210, R26, c[0x0][0x2d0], -R4.reuse ;  /* 0x0000b4001ad27a23 */ /* 0x100fe20000010804 */
[----:B------:R-:W-:Y:S01]  /*14f20*/  MOV R28, R209 ;  /* 0x000000d1001c7202 */ /* 0x000fe20000000f00 */
[--C-:B------:R-:W-:Y:S01]  /*14f30*/  FFMA.FTZ R209, R27, c[0x0][0x2d0], -R4.reuse ;  /* 0x0000b4001bd17a23 */ /* 0x100fe20000010804 */
[----:B------:R-:W-:Y:S01]  /*14f40*/  MOV R10, R230 ;  /* 0x000000e6000a7202 */ /* 0x000fe20000000f00 */
[C---:B------:R-:W-:Y:S01]  /*14f50*/  FMUL.FTZ R5, R3.reuse, R205 ;  /* 0x000000cd03057220 */ /* 0x040fe20000410000 */
[----:B------:R-:W-:Y:S01]  /*14f60*/  MOV R61, R208 ;  /* 0x000000d0003d7202 */ /* 0x000fe20000000f00 */
[C---:B------:R-:W-:Y:S01]  /*14f70*/  FMUL.FTZ R17, R3.reuse, R181 ;  /* 0x000000b503117220 */ /* 0x040fe20000410000 */
[----:B------:R-:W-:Y:S01]  /*14f80*/  MOV R7, R143 ;  /* 0x0000008f00077202 */ /* 0x000fe20000000f00 */
[C---:B------:R-:W-:Y:S01]  /*14f90*/  FMUL.FTZ R20, R3.reuse, R196 ;  /* 0x000000c403147220 */ /* 0x040fe20000410000 */
[----:B------:R-:W2:Y:S01]  /*14fa0*/  LDSM.16.MT88.4 R24, [R233+0x100] ;  /* 0x00010000e918783b */ /* 0x000ea20000004200 */
[C---:B------:R-:W-:Y:S01]  /*14fb0*/  FMUL.FTZ R21, R3.reuse, R197 ;  /* 0x000000c503157220 */ /* 0x040fe20000410000 */
[----:B------:R-:W-:Y:S01]  /*14fc0*/  MOV R38, R7 ;  /* 0x0000000700267202 */ /* 0x000fe20000000f00 */
[C---:B------:R-:W-:Y:S01]  /*14fd0*/  FMUL.FTZ R32, R3.reuse, R164 ;  /* 0x000000a403207220 */ /* 0x040fe20000410000 */
[----:B------:R-:W-:Y:S01]  /*14fe0*/  MOV R47, R40 ;  /* 0x00000028002f7202 */ /* 0x000fe20000000f00 */
[C---:B------:R-:W-:Y:S01]  /*14ff0*/  FMUL.FTZ R33, R3.reuse, R165 ;  /* 0x000000a503217220 */ /* 0x040fe20000410000 */
[----:B------:R-:W-:Y:S01]  /*15000*/  MUFU.EX2 R164, R15 ;  /* 0x0000000f00a47308 */ /* 0x000fe20000000800 */
[C---:B------:R-:W-:Y:S01]  /*15010*/  FMUL.FTZ R36, R3.reuse, R184 ;  /* 0x000000b803247220 */ /* 0x040fe20000410000 */
[----:B------:R-:W-:Y:S01]  /*15020*/  MOV R40, R51 ;  /* 0x0000003300287202 */ /* 0x000fe20000000f00 */
        /* <DEDUP_REMOVED lines=12> */
[----:B------:R-:W-:Y:S01]  /*150f0*/  FMUL.FTZ R65, R3, R145 ;  /* 0x0000009103417220 */ /* 0x000fe20000410000 */
[----:B-1----:R-:W-:Y:S01]  /*15100*/  F2FP.BF16.PACK_AB R145, R29, R45 ;  /* 0x0000002d1d91723e */ /* 0x002fe200000010ff */
[C---:B------:R-:W-:Y:S01]  /*15110*/  FMUL.FTZ R68, R3.reuse, R68 ;  /* 0x0000004403447220 */ /* 0x040fe20000410000 */
[----:B------:R-:W-:Y:S01]  /*15120*/  MOV R152, R12 ;  /* 0x0000000c00987202 */ /* 0x000fe20000000f00 */
        /* <DEDUP_REMOVED lines=17> */
[--C-:B------:R-:W-:Y:S01]  /*15240*/  FFMA.FTZ R208, R30, c[0x0][0x2d0], -R4.reuse ;  /* 0x0000b4001ed07a23 */ /* 0x100fe20000010804 */
[----:B------:R-:W-:Y:S01]  /*15250*/  MOV R30, R67 ;  /* 0x00000043001e7202 */ /* 0x000fe20000000f00 */
[--C-:B------:R-:W-:Y:S02]  /*15260*/  FFMA.FTZ R226, R42, c[0x0][0x2d0], -R4.reuse ;  /* 0x0000b4002ae27a23 */ /* 0x100fe40000010804 */
[--C-:B------:R-:W-:Y:S01]  /*15270*/  FFMA.FTZ R42, R59, c[0x0][0x2d0], -R4.reuse ;  /* 0x0000b4003b2a7a23 */ /* 0x100fe20000010804 */
[----:B------:R-:W-:Y:S01]  /*15280*/  MOV R59, R50 ;  /* 0x00000032003b7202 */ /* 0x000fe20000000f00 */
[--C-:B------:R-:W-:Y:S01]  /*15290*/  FFMA.FTZ R228, R43, c[0x0][0x2d0], -R4.reuse ;  /* 0x0000b4002be47a23 */ /* 0x100fe20000010804 */
[----:B------:R-:W-:Y:S01]  /*152a0*/  MOV R43, R60 ;  /* 0x0000003c002b7202 */ /* 0x000fe20000000f00 */
[--C-:B------:R-:W-:Y:S01]  /*152b0*/  FFMA.FTZ R230, R46, c[0x0][0x2d0], -R4.reuse ;  /* 0x0000b4002ee67a23 */ /* 0x100fe20000010804 */
[----:B------:R-:W-:Y:S01]  /*152c0*/  MOV R46, R10 ;  /* 0x0000000a002e7202 */ /* 0x000fe20000000f00 */
[--C-:B------:R-:W-:Y:S01]  /*152d0*/  FFMA.FTZ R143, R58, c[0x0][0x2d0], -R4.reuse ;  /* 0x0000b4003a8f7a23 */ /* 0x100fe20000010804 */
[----:B------:R-:W-:Y:S01]  /*152e0*/  MOV R58, R39 ;  /* 0x00000027003a7202 */ /* 0x000fe20000000f00 */
[----:B------:R-:W-:Y:S01]  /*152f0*/  FFMA.FTZ R11, R63, c[0x0][0x2d0], -R4 ;  /* 0x0000b4003f0b7a23 */ /* 0x000fe20000010804 */
[----:B------:R-:W-:Y:S01]  /*15300*/  MOV R63, R38 ;  /* 0x00000026003f7202 */ /* 0x000fe20000000f00 */
[----:B------:R-:W-:Y:S01]  /*15310*/  FMUL.FTZ R4, R3, R204 ;  /* 0x000000cc03047220 */ /* 0x000fe20000410000 */
[----:B------:R-:W-:Y:S01]  /*15320*/  MOV R60, R35 ;  /* 0x00000023003c7202 */ /* 0x000fe20000000f00 */
[----:B------:R-:W3:Y:S01]  /*15330*/  LDL.LU R3, [R1+0x78] ;  /* 0x0000780001037983 */ /* 0x000ee20000300800 */
[----:B------:R-:W1:Y:S01]  /*15340*/  MUFU.EX2 R204, R14 ;  /* 0x0000000e00cc7308 */ /* 0x000e620000000800 */
        /* <DEDUP_REMOVED lines=15> */
[----:B------:R-:W-:Y:S01]  /*15440*/  F2FP.BF16.PACK_AB R146, R168, R47 ;  /* 0x0000002fa892723e */ /* 0x000fe200000010ff */
[C---:B------:R-:W-:Y:S01]  /*15450*/  FMUL.FTZ R67, R133.reuse, R147 ;  /* 0x0000009385437220 */ /* 0x040fe20000410000 */
[----:B------:R-:W-:Y:S01]  /*15460*/  MUFU.EX2 R170, R221 ;  /* 0x000000dd00aa7308 */ /* 0x000fe20000000800 */
[C---:B------:R-:W-:Y:S02]  /*15470*/  FMUL.FTZ R70, R133.reuse, R70 ;  /* 0x0000004685467220 */ /* 0x040fe40000410000 */
[C---:B------:R-:W-:Y:S02]  /*15480*/  FMUL.FTZ R71, R133.reuse, R71 ;  /* 0x0000004785477220 */ /* 0x040fe40000410000 */
[C---:B------:R-:W-:Y:S01]  /*15490*/  FMUL.FTZ R82, R133.reuse, R82 ;  /* 0x0000005285527220 */ /* 0x040fe20000410000 */
[----:B-1----:R-:W-:Y:S01]  /*154a0*/  F2FP.BF16.PACK_AB R147, R164, R204 ;  /* 0x000000cca493723e */ /* 0x002fe200000010ff */
        /* <DEDUP_REMOVED lines=11> */
[C---:B------:R-:W-:Y:S01]  /*15560*/  FMUL.FTZ R6, R133.reuse, R206 ;  /* 0x000000ce85067220 */ /* 0x040fe20000410000 */
[----:B------:R-:W-:Y:S01]  /*15570*/  MOV R206, R140 ;  /* 0x0000008c00ce7202 */ /* 0x000fe20000000f00 */
[C---:B------:R-:W-:Y:S01]  /*15580*/  FMUL.FTZ R7, R133.reuse, R207 ;  /* 0x000000cf85077220 */ /* 0x040fe20000410000 */
[----:B------:R-:W-:Y:S01]  /*15590*/  MOV R140, R55 ;  /* 0x00000037008c7202 */ /* 0x000fe20000000f00 */
[C---:B------:R-:W-:Y:S01]  /*155a0*/  FMUL.FTZ R55, R133.reuse, R171 ;  /* 0x000000ab85377220 */ /* 0x040fe20000410000 */
[----:B------:R-:W-:Y:S01]  /*155b0*/  F2FP.BF16.PACK_AB R144, R206, R44 ;  /* 0x0000002cce90723e */ /* 0x000fe200000010ff */
        /* <DEDUP_REMOVED lines=35> */
[----:B------:R-:W-:Y:S01]  /*157f0*/  LDSM.16.MT88.4 R152, [R235+0x100] ;  /* 0x00010000eb98783b */ /* 0x000fe20000004200 */
[----:B------:R-:W-:Y:S01]  /*15800*/  FMUL.FTZ R47, R0, R179 ;  /* 0x000000b3002f7220 */ /* 0x000fe20000410000 */
[----:B------:R-:W-:Y:S01]  /*15810*/  MOV R195, R44 ;  /* 0x0000002c00c37202 */ /* 0x000fe20000000f00 */
[C---:B------:R-:W-:Y:S01]  /*15820*/  FMUL.FTZ R44, R2.reuse, R176 ;  /* 0x000000b0022c7220 */ /* 0x040fe20000410000 */
[----:B------:R-:W-:Y:S01]  /*15830*/  MOV R197, R61 ;  /* 0x0000003d00c57202 */ /* 0x000fe20000000f00 */
[C---:B------:R-:W-:Y:S01]  /*15840*/  FMUL.FTZ R61, R2.reuse, R161 ;  /* 0x000000a1023d7220 */ /* 0x040fe20000410000 */
[----:B------:R-:W-:Y:S01]  /*15850*/  MOV R196, R60 ;  /* 0x0000003c00c47202 */ /* 0x000fe20000000f00 */
[C---:B------:R-:W-:Y:S01]  /*15860*/  FMUL.FTZ R60, R2.reuse, R160 ;  /* 0x000000a0023c7220 */ /* 0x040fe20000410000 */
[----:B------:R-:W4:Y:S01]  /*15870*/  LDL.LU R194, [R1+0x80] ;  /* 0x0000800001c27983 */ /* 0x000f220000300800 */
[C---:B------:R-:W-:Y:S01]  /*15880*/  FMUL.FTZ R72, R2.reuse, R72 ;  /* 0x0000004802487220 */ /* 0x040fe20000410000 */
[----:B------:R-:W-:Y:S01]  /*15890*/  MUFU.EX2 R171, R222 ;  /* 0x000000de00ab7308 */ /* 0x000fe20000000800 */
[----:B------:R-:W-:Y:S01]  /*158a0*/  FMUL.FTZ R73, R2, R73 ;  /* 0x0000004902497220 */ /* 0x000fe20000410000 */
[----:B------:R-:W-:Y:S01]  /*158b0*/  MOV R200, R185 ;  /* 0x000000b900c87202 */ /* 0x000fe20000000f00 */
        /* <DEDUP_REMOVED lines=33> */
[C---:B------:R-:W-:Y:S02]  /*15ad0*/  FMUL.FTZ R126, R0.reuse, R126 ;  /* 0x0000007e007e7220 */ /* 0x040fe40000410000 */
[----:B------:R-:W-:Y:S02]  /*15ae0*/  FMUL.FTZ R127, R0, R127 ;  /* 0x0000007f007f7220 */ /* 0x000fe40000410000 */
[----:B---3--:R-:W-:Y:S01]  /*15af0*/  FFMA.FTZ R3, R133, R3, R141 ;  /* 0x0000000385037223 */ /* 0x008fe2000001008d */
[----:B------:R-:W-:Y:S02]  /*15b00*/  MOV R133, R63 ;  /* 0x0000003f00857202 */ /* 0x000fe40000000f00 */
[----:B------:R-:W-:Y:S02]  /*15b10*/  MOV R63, R43 ;  /* 0x0000002b003f7202 */ /* 0x000fe40000000f00 */
[----:B------:R-:W1:Y:S01]  /*15b20*/  LDSM.16.MT88.4 R40, [R234+0x100] ;  /* 0x00010000ea28783b */ /* 0x000e620000004200 */
[C---:B------:R-:W-:Y:S01]  /*15b30*/  F2FP.BF16.PACK_AB R140, R133.reuse, R142 ;  /* 0x0000008e858c723e */ /* 0x040fe200000010ff */
[----:B------:R-:W-:Y:S01]  /*15b40*/  FADD.FTZ R133, R133, R138 ;  /* 0x0000008a85857221 */ /* 0x000fe20000010000 */
[----:B------:R-:W-:Y:S01]  /*15b50*/  F2FP.BF16.PACK_AB R142, R46, R56 ;  /* 0x000000382e8e723e */ /* 0x000fe200000010ff */
[----:B------:R-:W-:Y:S01]  /*15b60*/  FMUL.FTZ R46, R0, R178 ;  /* 0x000000b2002e7220 */ /* 0x000fe20000410000 */
[----:B------:R-:W-:Y:S01]  /*15b70*/  F2FP.BF16.PACK_AB R141, R28, R141 ;  /* 0x0000008d1c8d723e */ /* 0x000fe200000010ff */
[----:B------:R-:W-:Y:S01]  /*15b80*/  MUFU.EX2 R178, R226 ;  /* 0x000000e200b27308 */ /* 0x000fe20000000800 */
[----:B------:R-:W-:Y:S01]  /*15b90*/  MOV R181, R63 ;  /* 0x0000003f00b57202 */ /* 0x000fe20000000f00 */
[----:B------:R-:W-:Y:S04]  /*15ba0*/  FMUL.FTZ R63, R0, R163 ;  /* 0x000000a3003f7220 */ /* 0x000fe80000410000 */
[-C--:B--2---:R-:W-:Y:S04]  /*15bb0*/  HMMA.16816.F32.BF16 R4, R140, R24.reuse, R4 ;  /* 0x000000188c04723c */ /* 0x084fe80000041804 */
[----:B------:R-:W-:Y:S04]  /*15bc0*/  MUFU.EX2 R226, R207 ;  /* 0x000000cf00e27308 */ /* 0x000fe80000000800 */
[C---:B------:R-:W-:Y:S07]  /*15bd0*/  HMMA.16816.F32.BF16 R8, R144.reuse, R24, R8 ;  /* 0x000000189008723c */ /* 0x040fee0000041808 */
[C---:B------:R-:W-:Y:S01]  /*15be0*/  FMUL.FTZ R24, R2.reuse, R172 ;  /* 0x000000ac02187220 */ /* 0x040fe20000410000 */
[-C--:B------:R-:W-:Y:S04]  /*15bf0*/  HMMA.16816.F32.BF16 R12, R144, R26.reuse, R12 ;  /* 0x0000001a900c723c */ /* 0x080fe8000004180c */
[----:B------:R-:W-:Y:S01]  /*15c00*/  MOV R172, R56 ;  /* 0x0000003800ac7202 */ /* 0x000fe20000000f00 */
[C---:B------:R-:W-:Y:S01]  /*15c10*/  FMUL.FTZ R25, R2.reuse, R173 ;  /* 0x000000ad02197220 */ /* 0x040fe20000410000 */
[----:B------:R-:W2:Y:S01]  /*15c20*/  LDSM.16.MT88.4 R56, [R236+0x100] ;  /* 0x00010000ec38783b */ /* 0x000ea20000004200 */
[----:B------:R-:W-:Y:S01]  /*15c30*/  MOV R173, R29 ;  /* 0x0000001d00ad7202 */ /* 0x000fe20000000f00 */
[C---:B------:R-:W-:Y:S04]  /*15c40*/  HMMA.16816.F32.BF16 R16, R140.reuse, R26, R16 ;  /* 0x0000001a8c10723c */ /* 0x040fe80000041810 */
[C---:B------:R-:W-:Y:S01]  /*15c50*/  FMUL.FTZ R29, R2.reuse, R193 ;  /* 0x000000c1021d7220 */ /* 0x040fe20000410000 */
[----:B------:R-:W-:Y:S01]  /*15c60*/  MOV R193, R45 ;  /* 0x0000002d00c17202 */ /* 0x000fe20000000f00 */
[----:B------:R-:W-:Y:S02]  /*15c70*/  FMUL.FTZ R45, R2, R177 ;  /* 0x000000b1022d7220 */ /* 0x000fe40000410000 */
[-C--:B-1----:R-:W-:Y:S01]  /*15c80*/  HMMA.16816.F32.BF16 R20, R140, R40.reuse, R20 ;  /* 0x000000288c14723c */ /* 0x082fe20000041814 */
[----:B------:R1:W-:Y:S03]  /*15c90*/  MUFU.EX2 R177, R202 ;  /* 0x000000ca00b17308 */ /* 0x0003e60000000800 */
[C---:B------:R-:W-:Y:S01]  /*15ca0*/  FMUL.FTZ R26, R0.reuse, R174 ;  /* 0x000000ae001a7220 */ /* 0x040fe20000410000 */
[----:B------:R-:W-:Y:S01]  /*15cb0*/  MOV R174, R206 ;  /* 0x000000ce00ae7202 */ /* 0x000fe20000000f00 */
[----:B------:R-:W-:Y:S01]  /*15cc0*/  FMUL.FTZ R27, R0, R175 ;  /* 0x000000af001b7220 */ /* 0x000fe20000410000 */
[----:B------:R-:W-:Y:S01]  /*15cd0*/  MOV R175, R28 ;  /* 0x0000001c00af7202 */ /* 0x000fe20000000f00 */
[----:B------:R-:W-:Y:S01]  /*15ce0*/  FMUL.FTZ R28, R2, R192 ;  /* 0x000000c0021c7220 */ /* 0x000fe20000410000 */
[----:B------:R-:W-:Y:S01]  /*15cf0*/  MOV R206, R62 ;  /* 0x0000003e00ce7202 */ /* 0x000fe20000000f00 */
[----:B------:R-:W3:Y:S02]  /*15d00*/  LDL.LU R192, [R1+0x84] ;  /* 0x0000840001c07983 */ /* 0x000ee40000300800 */
[----:B------:R-:W-:Y:S01]  /*15d10*/  FMUL.FTZ R62, R0, R162 ;  /* 0x000000a2003e7220 */ /* 0x000fe20000410000 */
[C---:B------:R-:W-:Y:S01]  /*15d20*/  HMMA.16816.F32.BF16 R24, R144.reuse, R40, R24 ;  /* 0x000000289018723c */ /* 0x040fe20000041818 */
[----:B------:R-:W-:Y:S01]  /*15d30*/  LDSM.16.MT88.4 R160, [R234+0x1100] ;  /* 0x00110000eaa0783b */ /* 0x000fe20000004200 */
[----:B------:R-:W-:Y:S02]  /*15d40*/  MUFU.EX2 R225, R206 ;  /* 0x000000ce00e17308 */ /* 0x000fe40000000800 */
[----:B------:R-:W-:Y:S03]  /*15d50*/  FADD.FTZ R3, R175, R3 ;  /* 0x00000003af037221 */ /* 0x000fe60000010000 */
[C---:B------:R-:W-:Y:S01]  /*15d60*/  FMUL.FTZ R40, R2.reuse, R156 ;  /* 0x0000009c02287220 */ /* 0x040fe20000410000 */
[-C--:B------:R-:W-:Y:S04]  /*15d70*/  HMMA.16816.F32.BF16 R28, R144, R42.reuse, R28 ;  /* 0x0000002a901c723c */ /* 0x080fe8000004181c */
[----:B------:R-:W-:Y:S01]  /*15d80*/  FMUL.FTZ R41, R2, R157 ;  /* 0x0000009d02297220 */ /* 0x000fe20000410000 */
[----:B------:R-:W-:Y:S01]  /*15d90*/  MUFU.EX2 R175, R231 ;  /* 0x000000e700af7308 */ /* 0x000fe20000000800 */
[----:B-1----:R-:W-:Y:S02]  /*15da0*/  MOV R202, R191 ;  /* 0x000000bf00ca7202 */ /* 0x002fe40000000f00 */
[C---:B------:R-:W-:Y:S04]  /*15db0*/  HMMA.16816.F32.BF16 R32, R140.reuse, R42, R32 ;  /* 0x0000002a8c20723c */ /* 0x040fe80000041820 */
[----:B------:R-:W-:Y:S02]  /*15dc0*/  MOV R191, R183 ;  /* 0x000000b700bf7202 */ /* 0x000fe40000000f00 */
[----:B------:R-:W-:Y:S01]  /*15dd0*/  MOV R183, R196 ;  /* 0x000000c400b77202 */ /* 0x000fe20000000f00 */
[C---:B------:R-:W-:Y:S01]  /*15de0*/  FMUL.FTZ R42, R0.reuse, R158 ;  /* 0x0000009e002a7220 */ /* 0x040fe20000410000 */
[-C--:B--2---:R-:W-:Y:S01]  /*15df0*/  HMMA.16816.F32.BF16 R36, R140, R56.reuse, R36 ;  /* 0x000000388c24723c */ /* 0x084fe20000041824 */
[----:B------:R-:W-:Y:S03]  /*15e00*/  MUFU.EX2 R196, R229 ;  /* 0x000000e500c47308 */ /* 0x000fe60000000800 */
[----:B------:R-:W-:Y:S02]  /*15e10*/  FMUL.FTZ R43, R0, R159 ;  /* 0x0000009f002b7220 */ /* 0x000fe40000410000 */
[----:B------:R-:W-:Y:S05]  /*15e20*/  LDSM.16.MT88.4 R156, [R236+0x900] ;  /* 0x00090000ec9c783b */ /* 0x000fea0000004200 */
[C---:B------:R-:W-:Y:S01]  /*15e30*/  HMMA.16816.F32.BF16 R40, R144.reuse, R56, R40 ;  /* 0x000000389028723c */ /* 0x040fe20000041828 */
[----:B------:R-:W-:Y:S06]  /*15e40*/  MUFU.EX2 R231, R183 ;  /* 0x000000b700e77308 */ /* 0x000fec0000000800 */
[C---:B------:R-:W-:Y:S01]  /*15e50*/  FMUL.FTZ R56, R2.reuse, R148 ;  /* 0x0000009402387220 */ /* 0x040fe20000410000 */
[-C--:B------:R-:W-:Y:S03]  /*15e60*/  HMMA.16816.F32.BF16 R44, R144, R58.reuse, R44 ;  /* 0x0000003a902c723c */ /* 0x080fe6000004182c */
[----:B------:R-:W-:Y:S01]  /*15e70*/  MUFU.EX2 R229, R181 ;  /* 0x000000b500e57308 */ /* 0x000fe20000000800 */
[C---:B------:R-:W-:Y:S02]  /*15e80*/  FMUL.FTZ R57, R2.reuse, R149 ;  /* 0x0000009502397220 */ /* 0x040fe40000410000 */
[----:B----4-:R-:W-:Y:S02]  /*15e90*/  FFMA.FTZ R2, R2, R194, R195 ;  /* 0x000000c202027223 */ /* 0x010fe400000100c3 */
[C---:B------:R-:W-:Y:S04]  /*15ea0*/  HMMA.16816.F32.BF16 R48, R140.reuse, R58, R48 ;  /* 0x0000003a8c30723c */ /* 0x040fe80000041830 */
[----:B------:R-:W-:Y:S01]  /*15eb0*/  FADD.FTZ R139, R174, R2 ;  /* 0x00000002ae8b7221 */ /* 0x000fe20000010000 */
[----:B------:R-:W-:Y:S01]  /*15ec0*/  MUFU.EX2 R194, R230 ;  /* 0x000000e600c27308 */ /* 0x000fe20000000800 */
[----:B------:R-:W-:Y:S02]  /*15ed0*/  FADD.FTZ R2, R172, R133 ;  /* 0x00000085ac027221 */ /* 0x000fe40000010000 */
[-C--:B------:R-:W-:Y:S04]  /*15ee0*/  HMMA.16816.F32.BF16 R52, R140, R152.reuse, R52 ;  /* 0x000000988c34723c */ /* 0x080fe80000041834 */
[C---:B------:R-:W-:Y:S02]  /*15ef0*/  FMUL.FTZ R58, R0.reuse, R150 ;  /* 0x00000096003a7220 */ /* 0x040fe40000410000 */
[----:B------:R-:W-:Y:S01]  /*15f00*/  FMUL.FTZ R59, R0, R151 ;  /* 0x00000097003b7220 */ /* 0x000fe20000410000 */
[----:B------:R-:W1:Y:S01]  /*15f10*/  MUFU.EX2 R230, R182 ;  /* 0x000000b600e67308 */ /* 0x000e620000000800 */
[----:B------:R-:W2:Y:S01]  /*15f20*/  LDSM.16.MT88.4 R148, [R233+0x2100] ;  /* 0x00210000e994783b */ /* 0x000ea20000004200 */
[----:B------:R-:W-:Y:S04]  /*15f30*/  FADD.FTZ R133, R202, R139 ;  /* 0x0000008bca857221 */ /* 0x000fe80000010000 */
[C---:B------:R-:W-:Y:S04]  /*15f40*/  HMMA.16816.F32.BF16 R56, R144.reuse, R152, R56 ;  /* 0x000000989038723c */ /* 0x040fe80000041838 */
[----:B------:R-:W-:Y:S01]  /*15f50*/  MUFU.EX2 R172, R224 ;  /* 0x000000e000ac7308 */ /* 0x000fe20000000800 */
[----:B------:R-:W-:Y:S03]  /*15f60*/  FADD.FTZ R168, R168, R133 ;  /* 0x00000085a8a87221 */ /* 0x000fe60000010000 */
[-C--:B------:R-:W-:Y:S06]  /*15f70*/  HMMA.16816.F32.BF16 R60, R144, R154.reuse, R60 ;  /* 0x0000009a903c723c */ /* 0x080fec000004183c */
[----:B------:R-:W4:Y:S02]  /*15f80*/  MUFU.EX2 R224, R205 ;  /* 0x000000cd00e07308 */ /* 0x000f240000000800 */
[C---:B------:R-:W-:Y:S01]  /*15f90*/  HMMA.16816.F32.BF16 R64, R140.reuse, R154, R64 ;  /* 0x0000009a8c40723c */ /* 0x040fe20000041840 */
[----:B------:R-:W-:Y:S03]  /*15fa0*/  LDSM.16.MT88.4 R152, [R234+0x900] ;  /* 0x00090000ea98783b */ /* 0x000fe60000004200 */
[----:B-1----:R-:W-:Y:S04]  /*15fb0*/  F2FP.BF16.PACK_AB R208, R230, R231 ;  /* 0x000000e7e6d0723e */ /* 0x002fe800000010ff */
[----:B------:R1:W-:Y:S10]  /*15fc0*/  MUFU.EX2 R174, R201 ;  /* 0x000000c900ae7308 */ /* 0x0003f40000000800 */
[----:B------:R5:W-:Y:S01]  /*15fd0*/  MUFU.EX2 R195, R200 ;  /* 0x000000c800c37308 */ /* 0x000be20000000800 */
[-C--:B--2---:R-:W-:Y:S08]  /*15fe0*/  HMMA.16816.F32.BF16 R68, R140, R148.reuse, R68 ;  /* 0x000000948c44723c */ /* 0x084ff00000041844 */
[C---:B------:R-:W-:Y:S04]  /*15ff0*/  HMMA.16816.F32.BF16 R72, R144.reuse, R148, R72 ;  /* 0x000000949048723c */ /* 0x040fe80000041848 */
[----:B-1----:R-:W-:Y:S02]  /*16000*/  MOV R201, R190 ;  /* 0x000000be00c97202 */ /* 0x002fe40000000f00 */
[----:B------:R-:W-:Y:S02]  /*16010*/  MOV R190, R198 ;  /* 0x000000c600be7202 */ /* 0x000fe40000000f00 */
[-C--:B------:R-:W-:Y:S01]  /*16020*/  HMMA.16816.F32.BF16 R76, R144, R150.reuse, R76 ;  /* 0x00000096904c723c */ /* 0x080fe2000004184c */
[----:B------:R-:W-:Y:S03]  /*16030*/  MUFU.EX2 R198, R252 ;  /* 0x000000fc00c67308 */ /* 0x000fe60000000800 */
[----:B------:R-:W-:Y:S01]  /*16040*/  FADD.FTZ R2, R201, R2 ;  /* 0x00000002c9027221 */ /* 0x000fe20000010000 */
[----:B------:R-:W-:Y:S02]  /*16050*/  MOV R201, R189 ;  /* 0x000000bd00c97202 */ /* 0x000fe40000000f00 */
[----:B------:R-:W-:Y:S01]  /*16060*/  MOV R189, R167 ;  /* 0x000000a700bd7202 */ /* 0x000fe20000000f00 */
[C---:B------:R-:W-:Y:S01]  /*16070*/  HMMA.16816.F32.BF16 R80, R140.reuse, R150, R80 ;  /* 0x000000968c50723c */ /* 0x040fe20000041850 */
[----:B------:R-:W1:Y:S02]  /*16080*/  LDSM.16.MT88.4 R148, [R234+0x2100] ;  /* 0x00210000ea94783b */ /* 0x000e640000004200 */
[----:B------:R-:W-:Y:S01]  /*16090*/  MUFU.EX2 R252, R137 ;  /* 0x0000008900fc7308 */ /* 0x000fe20000000800 */
[----:B-----5:R-:W-:Y:S02]  /*160a0*/  MOV R200, R199 ;  /* 0x000000c700c87202 */ /* 0x020fe40000000f00 */
[----:B------:R-:W-:Y:S07]  /*160b0*/  MOV R199, R197 ;  /* 0x000000c500c77202 */ /* 0x000fee0000000f00 */
[----:B------:R-:W-:Y:S10]  /*160c0*/  MUFU.EX2 R197, R227 ;  /* 0x000000e300c57308 */ /* 0x000ff40000000800 */
[----:B------:R-:W-:Y:S10]  /*160d0*/  MUFU.EX2 R199, R199 ;  /* 0x000000c700c77308 */ /* 0x000ff40000000800 */
[----:B------:R-:W-:Y:S01]  /*160e0*/  MUFU.EX2 R189, R189 ;  /* 0x000000bd00bd7308 */ /* 0x000fe20000000800 */
        /* <DEDUP_REMOVED lines=9> */
[----:B------:R-:W1:Y:S03]  /*16180*/  LDSM.16.MT88.4 R148, [R235+0x2100] ;  /* 0x00210000eb94783b */ /* 0x000e660000004200 */
[----:B---3--:R-:W-:Y:S02]  /*16190*/  FFMA.FTZ R0, R0, R192, R193 ;  /* 0x000000c000007223 */ /* 0x008fe400000100c1 */
[----:B------:R-:W-:Y:S02]  /*161a0*/  MUFU.EX2 R193, R223 ;  /* 0x000000df00c17308 */ /* 0x000fe40000000800 */
[----:B------:R-:W-:Y:S01]  /*161b0*/  FADD.FTZ R138, R173, R0 ;  /* 0x00000000ad8a7221 */ /* 0x000fe20000010000 */
[-C--:B-1----:R-:W-:Y:S03]  /*161c0*/  HMMA.16816.F32.BF16 R116, R140, R148.reuse, R116 ;  /* 0x000000948c74723c */ /* 0x082fe60000041874 */
[----:B------:R-:W-:Y:S02]  /*161d0*/  FADD.FTZ R0, R203, R3 ;  /* 0x00000003cb007221 */ /* 0x000fe40000010000 */
[----:B------:R-:W-:Y:S02]  /*161e0*/  FADD.FTZ R3, R204, R138 ;  /* 0x0000008acc037221 */ /* 0x000fe40000010000 */
[----:B------:R-:W-:Y:S01]  /*161f0*/  FADD.FTZ R138, R219, R2 ;  /* 0x00000002db8a7221 */ /* 0x000fe20000010000 */
[C---:B------:R-:W-:Y:S01]  /*16200*/  HMMA.16816.F32.BF16 R120, R144.reuse, R148, R120 ;  /* 0x000000949078723c */ /* 0x040fe20000041878 */
[----:B------:R-:W-:Y:S03]  /*16210*/  MUFU.EX2 R2, R165 ;  /* 0x000000a500027308 */ /* 0x000fe60000000800 */
[----:B------:R-:W-:Y:S02]  /*16220*/  FADD.FTZ R139, R164, R3 ;  /* 0x00000003a48b7221 */ /* 0x000fe40000010000 */
[----:B------:R-:W-:Y:S01]  /*16230*/  FADD.FTZ R3, R216, R168 ;  /* 0x000000a8d8037221 */ /* 0x000fe20000010000 */
[----:B------:R-:W-:Y:S01]  /*16240*/  F2FP.BF16.PACK_AB R148, R215, R216 ;  /* 0x000000d8d794723e */ /* 0x000fe200000010ff */
[-C--:B------:R-:W-:Y:S01]  /*16250*/  HMMA.16816.F32.BF16 R124, R144, R150.reuse, R124 ;  /* 0x00000096907c723c */ /* 0x080fe2000004187c */
[----:B------:R-:W1:Y:S02]  /*16260*/  LDSM.16.MT88.4 R144, [R233+0x900] ;  /* 0x00090000e990783b */ /* 0x000e640000004200 */
[----:B------:R-:W2:Y:S01]  /*16270*/  MUFU.EX2 R173, R228 ;  /* 0x000000e400ad7308 */ /* 0x000ea20000000800 */
[----:B------:R-:W-:Y:S01]  /*16280*/  F2FP.BF16.PACK_AB R149, R209, R210 ;  /* 0x000000d2d195723e */ /* 0x000fe200000010ff */
[----:B------:R-:W-:Y:S02]  /*16290*/  FADD.FTZ R3, R215, R3 ;  /* 0x00000003d7037221 */ /* 0x000fe40000010000 */
[----:B------:R-:W-:Y:S01]  /*162a0*/  FADD.FTZ R0, R200, R0 ;  /* 0x00000000c8007221 */ /* 0x000fe20000010000 */
[----:B------:R-:W-:Y:S04]  /*162b0*/  HMMA.16816.F32.BF16 R128, R140, R150, R128 ;  /* 0x000000968c80723c */ /* 0x000fe80000041880 */
[----:B------:R-:W-:Y:S01]  /*162c0*/  FADD.FTZ R133, R212, R0 ;  /* 0x00000000d4857221 */ /* 0x000fe20000010000 */
[----:B------:R3:W-:Y:S01]  /*162d0*/  MUFU.EX2 R228, R180 ;  /* 0x000000b400e47308 */ /* 0x0007e20000000800 */
[----:B------:R-:W-:Y:S02]  /*162e0*/  MOV R200, R190 ;  /* 0x000000be00c87202 */ /* 0x000fe40000000f00 */
[----:B------:R-:W-:Y:S01]  /*162f0*/  F2FP.BF16.PACK_AB R140, R218, R219 ;  /* 0x000000dbda8c723e */ /* 0x000fe200000010ff */
[C---:B------:R-:W-:Y:S03]  /*16300*/  FADD.FTZ R133, R211.reuse, R133 ;  /* 0x00000085d3857221 */ /* 0x040fe60000010000 */
[----:B------:R-:W-:Y:S02]  /*16310*/  F2FP.BF16.PACK_AB R141, R211, R212 ;  /* 0x000000d4d38d723e */ /* 0x000fe400000010ff */
[----:B------:R-:W-:Y:S01]  /*16320*/  F2FP.BF16.PACK_AB R142, R171, R217 ;  /* 0x000000d9ab8e723e */ /* 0x000fe200000010ff */
[----:B------:R-:W-:Y:S01]  /*16330*/  LDSM.16.MT88.4 R212, [R233+0x3900] ;  /* 0x00390000e9d4783b */ /* 0x000fe20000004200 */
[----:B------:R-:W-:Y:S01]  /*16340*/  F2FP.BF16.PACK_AB R143, R170, R220 ;  /* 0x000000dcaa8f723e */ /* 0x000fe200000010ff */
[----:B------:R-:W-:Y:S01]  /*16350*/  MUFU.EX2 R0, R201 ;  /* 0x000000c900007308 */ /* 0x000fe20000000800 */
[----:B------:R-:W-:Y:S02]  /*16360*/  F2FP.BF16.PACK_AB R150, R186, R187 ;  /* 0x000000bbba96723e */ /* 0x000fe400000010ff */
[----:B------:R-:W-:Y:S02]  /*16370*/  F2FP.BF16.PACK_AB R151, R185, R184 ;  /* 0x000000b8b997723e */ /* 0x000fe400000010ff */
[----:B------:R-:W-:Y:S02]  /*16380*/  MOV R190, R188 ;  /* 0x000000bc00be7202 */ /* 0x000fe40000000f00 */
[----:B----4-:R-:W-:Y:S03]  /*16390*/  F2FP.BF16.PACK_AB R211, R224, R225 ;  /* 0x000000e1e0d3723e */ /* 0x010fe600000010ff */
[----:B------:R4:W-:Y:S01]  /*163a0*/  MUFU.EX2 R188, R166 ;  /* 0x000000a600bc7308 */ /* 0x0009e20000000800 */
[----:B---3--:R-:W-:Y:S01]  /*163b0*/  LDSM.16.MT88.4 R180, [R233+0x1900] ;  /* 0x00190000e9b4783b */ /* 0x008fe20000004200 */
[-C--:B-1----:R-:W-:Y:S08]  /*163c0*/  HMMA.16816.F32.BF16 R4, R140, R144.reuse, R4 ;  /* 0x000000908c04723c */ /* 0x082ff00000041804 */
[----:B------:R-:W1:Y:S01]  /*163d0*/  MUFU.EX2 R192, R245 ;  /* 0x000000f500c07308 */ /* 0x000e620000000800 */
[C---:B------:R-:W-:Y:S09]  /*163e0*/  HMMA.16816.F32.BF16 R8, R148.reuse, R144, R8 ;  /* 0x000000909408723c */ /* 0x040ff20000041808 */
[----:B------:R-:W-:Y:S01]  /*163f0*/  MUFU.EX2 R245, R191 ;  /* 0x000000bf00f57308 */ /* 0x000fe20000000800 */
[-C--:B------:R-:W-:Y:S01]  /*16400*/  HMMA.16816.F32.BF16 R12, R148, R146.reuse, R12 ;  /* 0x00000092940c723c */ /* 0x080fe2000004180c */
[----:B----4-:R-:W-:Y:S07]  /*16410*/  LDSM.16.MT88.4 R164, [R234+0x3100] ;  /* 0x00310000eaa4783b */ /* 0x010fee0000004200 */
[C---:B------:R-:W-:Y:S01]  /*16420*/  HMMA.16816.F32.BF16 R16, R140.reuse, R146, R16 ;  /* 0x000000928c10723c */ /* 0x040fe20000041810 */
[----:B------:R-:W-:Y:S01]  /*16430*/  MUFU.EX2 R251, R200 ;  /* 0x000000c800fb7308 */ /* 0x000fe20000000800 */
[----:B------:R-:W3:Y:S06]  /*16440*/  LDSM.16.MT88.4 R144, [R235+0x900] ;  /* 0x00090000eb90783b */ /* 0x000eec0000004200 */
[-C--:B------:R-:W-:Y:S03]  /*16450*/  HMMA.16816.F32.BF16 R20, R140, R152.reuse, R20 ;  /* 0x000000988c14723c */ /* 0x080fe60000041814 */
[----:B------:R-:W4:Y:S05]  /*16460*/  MUFU.EX2 R227, R190 ;  /* 0x000000be00e37308 */ /* 0x000f2a0000000800 */
        /* <DEDUP_REMOVED lines=28> */
[----:B--2---:R-:W-:Y:S04]  /*16630*/  F2FP.BF16.PACK_AB R145, R173, R178 ;  /* 0x000000b2ad91723e */ /* 0x004fe800000010ff */
[C---:B------:R-:W-:Y:S07]  /*16640*/  HMMA.16816.F32.BF16 R112, R140.reuse, R146, R112 ;  /* 0x000000928c70723c */ /* 0x040fee0000041870 */
[----:B------:R-:W-:Y:S01]  /*16650*/  F2FP.BF16.PACK_AB R146, R197, R193 ;  /* 0x000000c1c592723e */ /* 0x000fe200000010ff */
[-C--:B-----5:R-:W-:Y:S04]  /*16660*/  HMMA.16816.F32.BF16 R116, R140, R152.reuse, R116 ;  /* 0x000000988c74723c */ /* 0x0a0fe80000041874 */
[----:B------:R-:W-:Y:S04]  /*16670*/  F2FP.BF16.PACK_AB R147, R198, R194 ;  /* 0x000000c2c693723e */ /* 0x000fe800000010ff */
[C---:B------:R-:W-:Y:S08]  /*16680*/  HMMA.16816.F32.BF16 R120, R148.reuse, R152, R120 ;  /* 0x000000989478723c */ /* 0x040ff00000041878 */
[-C--:B------:R-:W-:Y:S01]  /*16690*/  HMMA.16816.F32.BF16 R124, R148, R154.reuse, R124 ;  /* 0x0000009a947c723c */ /* 0x080fe2000004187c */
[----:B------:R-:W2:Y:S07]  /*166a0*/  LDSM.16.MT88.4 R148, [R236+0x1100] ;  /* 0x00110000ec94783b */ /* 0x000eae0000004200 */
[----:B------:R-:W-:Y:S01]  /*166b0*/  HMMA.16816.F32.BF16 R128, R140, R154, R128 ;  /* 0x0000009a8c80723c */ /* 0x000fe20000041880 */
[----:B------:R-:W3:Y:S06]  /*166c0*/  LDSM.16.MT88.4 R152, [R235+0x1100] ;  /* 0x00110000eb98783b */ /* 0x000eec0000004200 */
[----:B------:R-:W-:Y:S02]  /*166d0*/  F2FP.BF16.PACK_AB R140, R179, R177 ;  /* 0x000000b1b38c723e */ /* 0x000fe400000010ff */
[----:B------:R-:W-:Y:S03]  /*166e0*/  F2FP.BF16.PACK_AB R141, R192, R169 ;  /* 0x000000a9c08d723e */ /* 0x000fe600000010ff */
[----:B------:R-:W-:Y:S02]  /*166f0*/  F2FP.BF16.PACK_AB R142, R195, R174 ;  /* 0x000000aec38e723e */ /* 0x000fe400000010ff */
[----:B------:R-:W-:Y:S07]  /*16700*/  F2FP.BF16.PACK_AB R143, R196, R175 ;  /* 0x000000afc48f723e */ /* 0x000fee00000010ff */
        /* <DEDUP_REMOVED lines=9> */
[----:B------:R-:W5:Y:S07]  /*167a0*/  LDSM.16.MT88.4 R160, [R236+0x3100] ;  /* 0x00310000eca0783b */ /* 0x000f6e0000004200 */
        /* <DEDUP_REMOVED lines=10> */
[-C--:B-1----:R-:W-:Y:S08]  /*16850*/  HMMA.16816.F32.BF16 R68, R140, R156.reuse, R68 ;  /* 0x0000009c8c44723c */ /* 0x082ff00000041844 */
[C---:B------:R-:W-:Y:S07]  /*16860*/  HMMA.16816.F32.BF16 R72, R144.reuse, R156, R72 ;  /* 0x0000009c9048723c */ /* 0x040fee0000041848 */
[----:B------:R-:W-:Y:S01]  /*16870*/  MOV R157, R2 ;  /* 0x00000002009d7202 */ /* 0x000fe20000000f00 */
[-C--:B------:R-:W-:Y:S04]  /*16880*/  HMMA.16816.F32.BF16 R76, R144, R158.reuse, R76 ;  /* 0x0000009e904c723c */ /* 0x080fe8000004184c */
[----:B------:R-:W-:Y:S01]  /*16890*/  FADD.FTZ R2, R210, R139 ;  /* 0x0000008bd2027221 */ /* 0x000fe20000010000 */
[----:B------:R-:W-:Y:S01]  /*168a0*/  MOV R139, R0 ;  /* 0x00000000008b7202 */ /* 0x000fe20000000f00 */
[----:B------:R-:W-:Y:S01]  /*168b0*/  FADD.FTZ R0, R218, R138 ;  /* 0x0000008ada007221 */ /* 0x000fe20000010000 */
[----:B------:R-:W-:Y:S01]  /*168c0*/  MOV R138, R189 ;  /* 0x000000bd008a7202 */ /* 0x000fe20000000f00 */
[C---:B------:R-:W-:Y:S04]  /*168d0*/  HMMA.16816.F32.BF16 R80, R140.reuse, R158, R80 ;  /* 0x0000009e8c50723c */ /* 0x040fe80000041850 */
[----:B------:R-:W-:Y:S01]  /*168e0*/  FADD.FTZ R137, R209, R2 ;  /* 0x00000002d1897221 */ /* 0x000fe20000010000 */
[----:B------:R-:W-:Y:S01]  /*168f0*/  F2FP.BF16.PACK_AB R210, R228, R229 ;  /* 0x000000e5e4d2723e */ /* 0x000fe200000010ff */
[----:B------:R-:W-:Y:S01]  /*16900*/  FADD.FTZ R2, R217, R0 ;  /* 0x00000000d9027221 */ /* 0x000fe20000010000 */
[----:B----4-:R-:W-:Y:S01]  /*16910*/  F2FP.BF16.PACK_AB R209, R226, R227 ;  /* 0x000000e3e2d1723e */ /* 0x010fe200000010ff */
[-C--:B------:R-:W-:Y:S01]  /*16920*/  HMMA.16816.F32.BF16 R84, R140, R164.reuse, R84 ;  /* 0x000000a48c54723c */ /* 0x080fe20000041854 */
[----:B------:R-:W-:Y:S03]  /*16930*/  LDSM.16.MT88.4 R216, [R234+0x3900] ;  /* 0x00390000ead8783b */ /* 0x000fe60000004200 */
[----:B------:R-:W-:Y:S01]  /*16940*/  FADD.FTZ R0, R220, R133 ;  /* 0x00000085dc007221 */ /* 0x000fe20000010000 */
[----:B------:R-:W-:Y:S03]  /*16950*/  MOV R133, R188 ;  /* 0x000000bc00857202 */ /* 0x000fe60000000f00 */
[C---:B------:R-:W-:Y:S01]  /*16960*/  HMMA.16816.F32.BF16 R88, R144.reuse, R164, R88 ;  /* 0x000000a49058723c */ /* 0x040fe20000041858 */
[----:B------:R-:W-:Y:S07]  /*16970*/  LDSM.16.MT88.4 R220, [R236+0x3900] ;  /* 0x00390000ecdc783b */ /* 0x000fee0000004200 */
[-C--:B------:R-:W-:Y:S08]  /*16980*/  HMMA.16816.F32.BF16 R92, R144, R166.reuse, R92 ;  /* 0x000000a6905c723c */ /* 0x080ff0000004185c */
[C---:B------:R-:W-:Y:S01]  /*16990*/  HMMA.16816.F32.BF16 R96, R140.reuse, R166, R96 ;  /* 0x000000a68c60723c */ /* 0x040fe20000041860 */
[----:B------:R-:W1:Y:S07]  /*169a0*/  LDSM.16.MT88.4 R164, [R234+0x1900] ;  /* 0x00190000eaa4783b */ /* 0x000e6e0000004200 */
[-C--:B-----5:R-:W-:Y:S08]  /*169b0*/  HMMA.16816.F32.BF16 R100, R140, R160.reuse, R100 ;  /* 0x000000a08c64723c */ /* 0x0a0ff00000041864 */
[C---:B------:R-:W-:Y:S08]  /*169c0*/  HMMA.16816.F32.BF16 R104, R144.reuse, R160, R104 ;  /* 0x000000a09068723c */ /* 0x040ff00000041868 */
[-C--:B------:R-:W-:Y:S08]  /*169d0*/  HMMA.16816.F32.BF16 R108, R144, R162.reuse, R108 ;  /* 0x000000a2906c723c */ /* 0x080ff0000004186c */
[C---:B------:R-:W-:Y:S08]  /*169e0*/  HMMA.16816.F32.BF16 R112, R140.reuse, R162, R112 ;  /* 0x000000a28c70723c */ /* 0x040ff00000041870 */
[-C--:B--2---:R-:W-:Y:S08]  /*169f0*/  HMMA.16816.F32.BF16 R116, R140, R148.reuse, R116 ;  /* 0x000000948c74723c */ /* 0x084ff00000041874 */
[C---:B------:R-:W-:Y:S08]  /*16a00*/  HMMA.16816.F32.BF16 R120, R144.reuse, R148, R120 ;  /* 0x000000949078723c */ /* 0x040ff00000041878 */
[-C--:B------:R-:W-:Y:S01]  /*16a10*/  HMMA.16816.F32.BF16 R124, R144, R150.reuse, R124 ;  /* 0x00000096907c723c */ /* 0x080fe2000004187c */
[----:B------:R-:W2:Y:S07]  /*16a20*/  LDSM.16.MT88.4 R144, [R235+0x1900] ;  /* 0x00190000eb90783b */ /* 0x000eae0000004200 */
[----:B------:R-:W-:Y:S07]  /*16a30*/  HMMA.16816.F32.BF16 R128, R140, R150, R128 ;  /* 0x000000968c80723c */ /* 0x000fee0000041880 */
[----:B------:R-:W-:Y:S02]  /*16a40*/  F2FP.BF16.PACK_AB R140, R188, R199 ;  /* 0x000000c7bc8c723e */ /* 0x000fe400000010ff */
[----:B------:R-:W-:Y:S03]  /*16a50*/  F2FP.BF16.PACK_AB R141, R138, R157 ;  /* 0x0000009d8a8d723e */ /* 0x000fe600000010ff */
[----:B------:R-:W-:Y:S02]  /*16a60*/  F2FP.BF16.PACK_AB R142, R252, R139 ;  /* 0x0000008bfc8e723e */ /* 0x000fe400000010ff */
[----:B------:R-:W-:Y:S07]  /*16a70*/  F2FP.BF16.PACK_AB R143, R245, R251 ;  /* 0x000000fbf58f723e */ /* 0x000fee00000010ff */
[-C--:B------:R-:W-:Y:S01]  /*16a80*/  HMMA.16816.F32.BF16 R204, R140, R180.reuse, R4 ;  /* 0x000000b48ccc723c */ /* 0x080fe20000041804 */
[----:B------:R-:W3:Y:S07]  /*16a90*/  LDSM.16.MT88.4 R4, [R235+0x3900] ;  /* 0x00390000eb04783b */ /* 0x000eee0000004200 */
[C---:B------:R-:W-:Y:S07]  /*16aa0*/  HMMA.16816.F32.BF16 R188, R208.reuse, R180, R8 ;  /* 0x000000b4d0bc723c */ /* 0x040fee0000041808 */
[----:B------:R-:W-:Y:S01]  /*16ab0*/  MOV R11, R186 ;  /* 0x000000ba000b7202 */ /* 0x000fe20000000f00 */
[-C--:B------:R-:W-:Y:S04]  /*16ac0*/  HMMA.16816.F32.BF16 R200, R208, R182.reuse, R12 ;  /* 0x000000b6d0c8723c */ /* 0x080fe8000004180c */
[----:B------:R-:W-:Y:S02]  /*16ad0*/  MOV R10, R185 ;  /* 0x000000b9000a7202 */ /* 0x000fe40000000f00 */
[----:B------:R-:W-:Y:S02]  /*16ae0*/  MOV R9, R177 ;  /* 0x000000b100097202 */ /* 0x000fe40000000f00 */
[C---:B------:R-:W-:Y:S04]  /*16af0*/  HMMA.16816.F32.BF16 R180, R140.reuse, R182, R16 ;  /* 0x000000b68cb4723c */ /* 0x040fe80000041810 */
[----:B------:R-:W-:Y:S02]  /*16b00*/  MOV R14, R199 ;  /* 0x000000c7000e7202 */ /* 0x000fe40000000f00 */
[----:B------:R-:W-:Y:S02]  /*16b10*/  MOV R13, R198 ;  /* 0x000000c6000d7202 */ /* 0x000fe40000000f00 */
[----:B------:R-:W-:Y:S04]  /*16b20*/  MOV R12, R197 ;  /* 0x000000c5000c7202 */ /* 0x000fe80000000f00 */
[----:B------:R-:W-:Y:S02]  /*16b30*/  MOV R19, R196 ;  /* 0x000000c400137202 */ /* 0x000fe40000000f00 */
[-C--:B-1----:R-:W-:Y:S03]  /*16b40*/  HMMA.16816.F32.BF16 R196, R140, R164.reuse, R20 ;  /* 0x000000a48cc4723c */ /* 0x082fe60000041814 */
[----:B------:R-:W-:Y:S02]  /*16b50*/  MOV R18, R195 ;  /* 0x000000c300127202 */ /* 0x000fe40000000f00 */
[----:B------:R-:W-:Y:S02]  /*16b60*/  MOV R17, R194 ;  /* 0x000000c200117202 */ /* 0x000fe40000000f00 */
[----:B------:R-:W-:Y:S02]  /*16b70*/  MOV R23, R175 ;  /* 0x000000af00177202 */ /* 0x000fe40000000f00 */
[----:B------:R-:W-:Y:S03]  /*16b80*/  MOV R22, R174 ;  /* 0x000000ae00167202 */ /* 0x000fe60000000f00 */
[----:B------:R-:W-:Y:S02]  /*16b90*/  MOV R21, R173 ;  /* 0x000000ad00157202 */ /* 0x000fe40000000f00 */
[----:B------:R-:W-:Y:S02]  /*16ba0*/  MOV R20, R172 ;  /* 0x000000ac00147202 */ /* 0x000fe40000000f00 */
[C---:B------:R-:W-:Y:S04]  /*16bb0*/  HMMA.16816.F32.BF16 R172, R208.reuse, R164, R24 ;  /* 0x000000a4d0ac723c */ /* 0x040fe80000041818 */
[----:B------:R-:W-:Y:S02]  /*16bc0*/  MOV R16, R193 ;  /* 0x000000c100107202 */ /* 0x000fe40000000f00 */
[----:B------:R-:W-:Y:S02]  /*16bd0*/  MOV R8, R187 ;  /* 0x000000bb00087202 */ /* 0x000fe40000000f00 */
[----:B------:R-:W-:Y:S02]  /*16be0*/  MOV R27, R192 ;  /* 0x000000c0001b7202 */ /* 0x000fe40000000f00 */
[-C--:B------:R-:W-:Y:S03]  /*16bf0*/  HMMA.16816.F32.BF16 R192, R208, R166.reuse, R28 ;  /* 0x000000a6d0c0723c */ /* 0x080fe6000004181c */
[----:B------:R-:W-:Y:S01]  /*16c00*/  MOV R15, R157 ;  /* 0x0000009d000f7202 */ /* 0x000fe20000000f00 */
[----:B------:R-:W-:Y:S01]  /*16c10*/  FADD.FTZ R8, R8, R3 ;  /* 0x0000000308087221 */ /* 0x000fe20000010000 */
[----:B------:R-:W-:Y:S02]  /*16c20*/  MOV R26, R179 ;  /* 0x000000b3001a7202 */ /* 0x000fe40000000f00 */
[----:B------:R-:W-:Y:S01]  /*16c30*/  MOV R25, R178 ;  /* 0x000000b200197202 */ /* 0x000fe20000000f00 */
[C---:B------:R-:W-:Y:S04]  /*16c40*/  HMMA.16816.F32.BF16 R164, R140.reuse, R166, R32 ;  /* 0x000000a68ca4723c */ /* 0x040fe80000041820 */
[----:B------:R-:W-:Y:S01]  /*16c50*/  MOV R28, R184 ;  /* 0x000000b8001c7202 */ /* 0x000fe20000000f00 */
[----:B------:R-:W-:Y:S01]  /*16c60*/  FADD.FTZ R11, R11, R8 ;  /* 0x000000080b0b7221 */ /* 0x000fe20000010000 */
[----:B------:R-:W-:Y:S02]  /*16c70*/  MOV R24, R176 ;  /* 0x000000b000187202 */ /* 0x000fe40000000f00 */
[-C--:B------:R-:W-:Y:S04]  /*16c80*/  HMMA.16816.F32.BF16 R184, R140, R152.reuse, R36 ;  /* 0x000000988cb8723c */ /* 0x080fe80000041824 */
[----:B------:R-:W-:Y:S01]  /*16c90*/  FADD.FTZ R3, R28, R137 ;  /* 0x000000891c037221 */ /* 0x000fe20000010000 */
[----:B------:R-:W-:Y:S02]  /*16ca0*/  MOV R29, R171 ;  /* 0x000000ab001d7202 */ /* 0x000fe40000000f00 */
[----:B------:R-:W-:Y:S01]  /*16cb0*/  MOV R30, R170 ;  /* 0x000000aa001e7202 */ /* 0x000fe20000000f00 */
[C---:B------:R-:W-:Y:S04]  /*16cc0*/  HMMA.16816.F32.BF16 R156, R208.reuse, R152, R40 ;  /* 0x00000098d09c723c */ /* 0x040fe80000041828 */
[----:B------:R-:W-:Y:S01]  /*16cd0*/  FADD.FTZ R2, R29, R2 ;  /* 0x000000021d027221 */ /* 0x000fe20000010000 */
[----:B------:R-:W-:Y:S01]  /*16ce0*/  MOV R31, R169 ;  /* 0x000000a9001f7202 */ /* 0x000fe20000000f00 */
[----:B------:R-:W-:Y:S01]  /*16cf0*/  FADD.FTZ R0, R30, R0 ;  /* 0x000000001e007221 */ /* 0x000fe20000010000 */
[----:B------:R-:W-:Y:S01]  /*16d00*/  MOV R137, R136 ;  /* 0x0000008800897202 */ /* 0x000fe20000000f00 */
        /* <DEDUP_REMOVED lines=32> */
[C---:B------:R-:W-:Y:S01]  /*16f10*/  HMMA.16816.F32.BF16 R88, R208.reuse, R216, R88 ;  /* 0x000000d8d058723c */ /* 0x040fe20000041858 */
[----:B------:R1:W-:Y:S07]  /*16f20*/  STL [R1+0x7c], R3 ;  /* 0x00007c0301007387 */ /* 0x0003ee0000100800 */
[-C--:B------:R-:W-:Y:S08]  /*16f30*/  HMMA.16816.F32.BF16 R92, R208, R218.reuse, R92 ;  /* 0x000000dad05c723c */ /* 0x080ff0000004185c */
[C---:B------:R-:W-:Y:S08]  /*16f40*/  HMMA.16816.F32.BF16 R96, R140.reuse, R218, R96 ;  /* 0x000000da8c60723c */ /* 0x040ff00000041860 */
[-C--:B------:R-:W-:Y:S08]  /*16f50*/  HMMA.16816.F32.BF16 R100, R140, R220.reuse, R100 ;  /* 0x000000dc8c64723c */ /* 0x080ff00000041864 */
[C---:B------:R-:W-:Y:S08]  /*16f60*/  HMMA.16816.F32.BF16 R104, R208.reuse, R220, R104 ;  /* 0x000000dcd068723c */ /* 0x040ff00000041868 */
[-C--:B------:R-:W-:Y:S08]  /*16f70*/  HMMA.16816.F32.BF16 R108, R208, R222.reuse, R108 ;  /* 0x000000ded06c723c */ /* 0x080ff0000004186c */
[C---:B------:R-:W-:Y:S08]  /*16f80*/  HMMA.16816.F32.BF16 R112, R140.reuse, R222, R112 ;  /* 0x000000de8c70723c */ /* 0x040ff00000041870 */
[-C--:B---3--:R-:W-:Y:S08]  /*16f90*/  HMMA.16816.F32.BF16 R116, R140, R4.reuse, R116 ;  /* 0x000000048c74723c */ /* 0x088ff00000041874 */
        /* <DEDUP_REMOVED lines=8> */
[----:B------:R-:W-:Y:S01]  /*17020*/  FADD.FTZ R2, R138, R2 ;  /* 0x000000028a027221 */ /* 0x000fe20000010000 */
[----:B------:R-:W-:Y:S01]  /*17030*/  MOV R138, R135 ;  /* 0x00000087008a7202 */ /* 0x000fe20000000f00 */
[----:B------:R-:W-:Y:S01]  /*17040*/  FADD.FTZ R4, R230, R0 ;  /* 0x00000000e6047221 */ /* 0x000fe20000010000 */
[----:B------:R-:W-:Y:S03]  /*17050*/  MOV R140, R132 ;  /* 0x00000084008c7202 */ /* 0x000fe60000000f00 */
[----:B------:R-:W-:Y:S02]  /*17060*/  FADD.FTZ R0, R226, R5 ;  /* 0x00000005e2007221 */ /* 0x000fe40000010000 */
[----:B------:R-:W-:Y:S02]  /*17070*/  FADD.FTZ R5, R251, R2 ;  /* 0x00000002fb057221 */ /* 0x000fe40000010000 */
[----:B------:R-:W-:Y:S02]  /*17080*/  FADD.FTZ R4, R229, R4 ;  /* 0x00000004e5047221 */ /* 0x000fe40000010000 */
[----:B------:R-:W-:Y:S01]  /*17090*/  FADD.FTZ R2, R225, R0 ;  /* 0x00000000e1027221 */ /* 0x000fe20000010000 */
[----:B------:R-:W-:Y:S01]  /*170a0*/  IADD3 R0, R250, -0x1, RZ ;  /* 0xfffffffffa007810 */ /* 0x000fe20007ffe0ff */
[----:B------:R-:W-:Y:S02]  /*170b0*/  FADD.FTZ R5, R245, R5 ;  /* 0x00000005f5057221 */ /* 0x000fe40000010000 */
[----:B-1----:R-:W-:Y:S01]  /*170c0*/  FADD.FTZ R3, R228, R4 ;  /* 0x00000004e4037221 */ /* 0x002fe20000010000 */
[----:B------:R-:W-:Y:S01]  /*170d0*/  MOV R250, R0 ;  /* 0x0000000000fa7202 */ /* 0x000fe20000000f00 */
[----:B------:R-:W-:Y:S01]  /*170e0*/  FADD.FTZ R2, R224, R2 ;  /* 0x00000002e0027221 */ /* 0x000fe20000010000 */
[----:B------:R1:W-:Y:S04]  /*170f0*/  STL [R1+0x78], R5 ;  /* 0x0000780501007387 */ /* 0x0003e80000100800 */
[----:B------:R1:W-:Y:S04]  /*17100*/  STL [R1+0x80], R3 ;  /* 0x0000800301007387 */ /* 0x0003e80000100800 */
[----:B------:R1:W-:Y:S02]  /*17110*/  STL [R1+0x84], R2 ;  /* 0x0000840201007387 */ /* 0x0003e40000100800 */
[----:B-1----:R-:W-:-:S05]  /*17120*/  @P0 BRA `(.L_x_1947) ;  /* 0xffffbda000000947 */ /* 0x002fca000383ffff */
.L_x_1940:
[----:B------:R-:W-:Y:S05]  /*17130*/  BRA.DIV ~URZ, `(.L_x_1948) ;  /* 0x000073a27f007947 */ /* 0x000fea000b800000 */
[----:B------:R-:W2:Y:S04]  /*17140*/  LDL R0, [R1+0x7c] ;  /* 0x00007c0001007983 */ /* 0x000ea80000100800 */
[----:B--2---:R1:W2:Y:S02]  /*17150*/  SHFL.BFLY PT, R5, R0, 0x2, 0x1f ;  /* 0x0c401f0000057f89 */ /* 0x0042a400000e0000 */
.L_x_2022:
[----:B-1----:R-:W3:Y:S02]  /*17160*/  LDL.LU R0, [R1+0x7c] ;  /* 0x00007c0001007983 */ /* 0x002ee40000300800 */
[----:B--23--:R-:W-:Y:S01]  /*17170*/  FADD.FTZ R5, R5, R0 ;  /* 0x0000000005057221 */ /* 0x00cfe20000010000 */
[----:B------:R-:W-:Y:S05]  /*17180*/  BRA.DIV ~URZ, `(.L_x_1949) ;  /* 0x000073b27f007947 */ /* 0x000fea000b800000 */
[----:B------:R-:W2:Y:S04]  /*17190*/  LDL.LU R2, [R1+0x78] ;  /* 0x0000780001027983 */ /* 0x000ea80000300800 */
        /* <DEDUP_REMOVED lines=14> */
[----:B---3--:R-:W-:-:S03]  /*17280*/  FADD.FTZ R6, R6, R3 ;  /* 0x0000000306067221 */ /* 0x008fc60000010000 */
.L_x_2023:
        /* <DEDUP_REMOVED lines=11> */
[----:B------:R-:W-:-:S05]  /*17340*/  MOV R59, 0xff800000 ;  /* 0xff800000003b7802 */ /* 0x000fca0000000f00 */
        /* <DEDUP_REMOVED lines=15> */
[C---:B------:R-:W-:Y:S01]  /*17440*/  FMUL.FTZ R43, R0.reuse, R153 ;  /* 0x00000099002b7220 */ /* 0x040fe20000410000 */
[----:B------:R1:W1:Y:S01]  /*17450*/  @P1 MUFU.LG2 R7, R4 ;  /* 0x0000000400071308 */ /* 0x0002620000000c00 */
        /* <DEDUP_REMOVED lines=8> */
[C---:B------:R-:W-:Y:S01]  /*174e0*/  FMUL.FTZ R33, R0.reuse, R81 ;  /* 0x0000005100217220 */ /* 0x040fe20000410000 */
[----:B-1----:R-:W-:Y:S01]  /*174f0*/  @P1 MOV R4, 0x3f317218 ;  /* 0x3f31721800041802 */ /* 0x002fe20000000f00 */
        /* <DEDUP_REMOVED lines=46> */
[C---:B---3--:R-:W-:Y:S01]  /*177e0*/  FMUL.FTZ R206, R3.reuse, R206 ;  /* 0x000000ce03ce7220 */ /* 0x048fe20000410000 */
[----:B------:R-:W1:Y:S01]  /*177f0*/  @P3 MUFU.LG2 R2, R9 ;  /* 0x0000000900023308 */ /* 0x000e620000000c00 */
        /* <DEDUP_REMOVED lines=32> */
[----:B------:R-:W-:Y:S02]  /*17a00*/  @P0 FMUL.FTZ R6, R6, 0.69314718246459960938 ;  /* 0x3f31721806060820 */ /* 0x000fe40000410000 */
[----:B-----5:R-:W-:Y:S02]  /*17a10*/  @P2 FMUL.FTZ R8, R8, 0.69314718246459960938 ;  /* 0x3f31721808082820 */ /* 0x020fe40000410000 */
[----:B------:R-:W-:-:S02]  /*17a20*/  @P0 FMUL.FTZ R3, R3, c[0x0][0x2d0] ;  /* 0x0000b40003030a20 */ /* 0x000fc40000410000 */
[----:B------:R-:W-:Y:S02]  /*17a30*/  @P2 FMUL.FTZ R5, R5, c[0x0][0x2d0] ;  /* 0x0000b40005052a20 */ /* 0x000fe40000410000 */
[----:B------:R-:W-:Y:S01]  /*17a40*/  @P0 FFMA.FTZ R62, R3, R134, R6 ;  /* 0x00000086033e0223 */ /* 0x000fe20000010006 */
[----:B------:R-:W-:Y:S01]  /*17a50*/  @P3 MOV R3, 0x3f317218 ;  /* 0x3f31721800033802 */ /* 0x000fe20000000f00 */
[----:B------:R-:W-:Y:S01]  /*17a60*/  @P1 FMUL.FTZ R7, R7, 0.69314718246459960938 ;  /* 0x3f31721807071820 */ /* 0x000fe20000410000 */
[----:B------:R-:W-:Y:S01]  /*17a70*/  PLOP3.LUT P0, PT, PT, PT, PT, 0x8, 0x0 ;  /* 0x000000000000781c */ /* 0x000fe20003f0e170 */
[----:B------:R-:W-:Y:S02]  /*17a80*/  @P1 FMUL.FTZ R4, R4, c[0x0][0x2d0] ;  /* 0x0000b40004041a20 */ /* 0x000fe40000410000 */
[----:B-1----:R-:W-:Y:S02]  /*17a90*/  @P3 FMUL.FTZ R2, R2, 0.69314718246459960938 ;  /* 0x3f31721802023820 */ /* 0x002fe40000410000 */
[----:B------:R-:W-:-:S02]  /*17aa0*/  @P3 FMUL.FTZ R3, R3, c[0x0][0x2d0] ;  /* 0x0000b40003033a20 */ /* 0x000fc40000410000 */
[----:B------:R-:W-:Y:S02]  /*17ab0*/  @P2 FFMA.FTZ R60, R5, R136, R8 ;  /* 0x00000088053c2223 */ /* 0x000fe40000010008 */
        /* <DEDUP_REMOVED lines=34> */
.L_x_1893:
[----:B------:R-:W-:Y:S05]  /*17ce0*/  @P0 BRA `(.L_x_1950) ;  /* 0x00001c6000000947 */ /* 0x000fea0003800000 */
[----:B------:R-:W2:Y:S01]  /*17cf0*/  LDL R65, [R1+0xcc] ;  /* 0x0000cc0001417983 */ /* 0x000ea20000100800 */
[----:B------:R-:W-:Y:S01]  /*17d00*/  WARPSYNC 0xffffffff ;  /* 0xffffffff00007948 */ /* 0x000fe20003800000 */
[----:B------:R-:W-:-:S02]  /*17d10*/  F2FP.BF16.PACK_AB R55, R55, R204 ;  /* 0x000000cc3737723e */ /* 0x000fc400000010ff */
[----:B------:R-:W3:Y:S01]  /*17d20*/  S2R R64, SR_TID.X ;  /* 0x0000000000407919 */ /* 0x000ee20000002100 */
        /* <DEDUP_REMOVED lines=12> */
[----:B---3--:R-:W-:Y:S02]  /*17df0*/  SHF.R.S32.HI R63, RZ, 0x1f, R64 ;  /* 0x0000001fff3f7819 */ /* 0x008fe40000011440 */
[----:B------:R-:W-:Y:S02]  /*17e00*/  F2FP.BF16.PACK_AB R174, R175, R174 ;  /* 0x000000aeafae723e */ /* 0x000fe400000010ff */
[CC--:B------:R-:W-:Y:S02]  /*17e10*/  LEA.HI R2, R63.reuse, R64.reuse, RZ, 0x2 ;  /* 0x000000403f027211 */ /* 0x0c0fe400078f10ff */
[----:B------:R-:W-:Y:S02]  /*17e20*/  LEA.HI R58, R63, R64, RZ, 0x5 ;  /* 0x000000403f3a7211 */ /* 0x000fe400078f28ff */
[--C-:B-1----:R-:W-:Y:S02]  /*17e30*/  SHF.R.S32.HI R4, RZ, 0x2, R2.reuse ;  /* 0x00000002ff047819 */ /* 0x102fe40000011402 */
[----:B------:R-:W-:-:S02]  /*17e40*/  SHF.R.S32.HI R0, RZ, 0x1f, R2 ;  /* 0x0000001fff007819 */ /* 0x000fc40000011402 */
[----:B------:R-:W-:Y:S02]  /*17e50*/  SHF.R.S32.HI R57, RZ, 0x5, R58 ;  /* 0x00000005ff397819 */ /* 0x000fe4000001143a */
        /* <DEDUP_REMOVED lines=94> */
[----:B------:R-:W-:-:S03]  /*18440*/  ISETP.NE.U32.AND P0, PT, RZ, c[0x0][0x500], PT ;  /* 0x00014000ff007a0c */ /* 0x000fc60003f05070 */
[----:B------:R1:W-:Y:S01]  /*18450*/  STS [R8+0x400], R5 ;  /* 0x0004000508007388 */ /* 0x0003e20000000800 */
[----:B------:R-:W-:Y:S02]  /*18460*/  ISETP.NE.AND.EX P1, PT, RZ, c[0x0][0x504], PT, P0 ;  /* 0x00014100ff007a0c */ /* 0x000fe40003f25300 */
[----:B------:R-:W-:Y:S01]  /*18470*/  ISETP.NE.U32.AND P0, PT, RZ, c[0x0][0x508], PT ;  /* 0x00014200ff007a0c */ /* 0x000fe20003f05070 */
[----:B------:R-:W-:Y:S03]  /*18480*/  STS [R8], R43 ;  /* 0x0000002b08007388 */ /* 0x000fe60000000800 */
[----:B------:R-:W-:Y:S01]  /*18490*/  ISETP.NE.AND.EX P0, PT, RZ, c[0x0][0x50c], PT, P0 ;  /* 0x00014300ff007a0c */ /* 0x000fe20003f05300 */
        /* <DEDUP_REMOVED lines=61> */
.L_x_1951:
[----:B-1----:R-:W-:Y:S01]  /*18870*/  LOP3.LUT R0, R58, 0xffffffe0, RZ, 0xc0, !PT ;  /* 0xffffffe03a007812 */ /* 0x002fe200078ec0ff */
[----:B------:R-:W1:Y:S01]  /*18880*/  S2R R11, SR_CTAID.Y ;  /* 0x00000000000b7919 */ /* 0x000e620000002600 */
[C---:B------:R-:W-:Y:S01]  /*18890*/  LEA.HI R4, R21.reuse, R21, RZ, 0x1 ;  /* 0x0000001515047211 */ /* 0x040fe200078f08ff */
        /* <DEDUP_REMOVED lines=147> */
.L_x_1953:
[----:B--234-:R-:W-:Y:S05]  /*191d0*/  BSYNC B0 ;  /* 0x0000000000007941 */ /* 0x01cfea0003800000 */
.L_x_1952:
        /* <DEDUP_REMOVED lines=16> */
.L_x_1955:
[----:B------:R-:W-:Y:S05]  /*192e0*/  BSYNC B0 ;  /* 0x0000000000007941 */ /* 0x000fea0003800000 */
.L_x_1954:
        /* <DEDUP_REMOVED lines=16> */
.L_x_1957:
[----:B------:R-:W-:Y:S05]  /*193f0*/  BSYNC B0 ;  /* 0x0000000000007941 */ /* 0x000fea0003800000 */
.L_x_1956:
        /* <DEDUP_REMOVED lines=16> */
.L_x_1959:
[----:B------:R-:W-:Y:S05]  /*19500*/  BSYNC B0 ;  /* 0x0000000000007941 */ /* 0x000fea0003800000 */
.L_x_1958:
        /* <DEDUP_REMOVED lines=16> */
.L_x_1961:
[----:B------:R-:W-:Y:S05]  /*19610*/  BSYNC B0 ;  /* 0x0000000000007941 */ /* 0x000fea0003800000 */
.L_x_1960:
        /* <DEDUP_REMOVED lines=16> */
.L_x_1963:
[----:B------:R-:W-:Y:S05]  /*19720*/  BSYNC B0 ;  /* 0x0000000000007941 */ /* 0x000fea0003800000 */
.L_x_1962:
        /* <DEDUP_REMOVED lines=16> */
.L_x_1965:
[----:B------:R-:W-:Y:S05]  /*19830*/  BSYNC B0 ;  /* 0x0000000000007941 */ /* 0x000fea0003800000 */
.L_x_1964:
        /* <DEDUP_REMOVED lines=17> */
.L_x_1950:
[----:B------:R-:W2:Y:S01]  /*19950*/  LDL R8, [R1+0xcc] ;  /* 0x0000cc0001087983 */ /* 0x000ea20000100800 */
[----:B------:R-:W-:Y:S01]  /*19960*/  ISETP.NE.U32.AND P1, PT, RZ, c[0x0][0x508], PT ;  /* 0x00014200ff007a0c */ /* 0x000fe20003f25070 */
[----:B-1----:R-:W-:Y:S01]  /*19970*/  IMAD.MOV.U32 R4, RZ, RZ, 0x4 ;  /* 0x00000004ff047424 */ /* 0x002fe200078e00ff */
        /* <DEDUP_REMOVED lines=16> */
.L_x_1966:
[----:B-1----:R-:W1:Y:S01]  /*19a80*/  S2R R11, SR_TID.X ;  /* 0x00000000000b7919 */ /* 0x002e620000002100 */
[----:B------:R-:W-:Y:S01]  /*19a90*/  SHF.R.S32.HI R0, RZ, 0x1f, R8 ;  /* 0x0000001fff007819 */ /* 0x000fe20000011408 */
[----:B------:R-:W-:Y:S01]  /*19aa0*/  BSSY B0, `(.L_x_1967) ;  /* 0x0000029000007945 */ /* 0x000fe20003800000 */
[----:B------:R-:W-:Y:S01]  /*19ab0*/  SEL R9, R8, RZ, !P0 ;  /* 0x000000ff08097207 */ /* 0x000fe20004000000 */
[----:B------:R-:W2:Y:S01]  /*19ac0*/  S2R R2, SR_CTAID.Y ;  /* 0x0000000000027919 */ /* 0x000ea20000002600 */
[----:B------:R-:W-:-:S03]  /*19ad0*/  SEL R10, R0, RZ, !P0 ;  /* 0x000000ff000a7207 */ /* 0x000fc60004000000 */
[----:B------:R-:W3:Y:S04]  /*19ae0*/  S2R R13, SR_CTAID.X ;  /* 0x00000000000d7919 */ /* 0x000ee80000002500 */
[----:B------:R-:W4:Y:S01]  /*19af0*/  S2R R14, SR_CTAID.Y ;  /* 0x00000000000e7919 */ /* 0x000f220000002600 */
[----:B-1----:R-:W-:Y:S02]  /*19b00*/  ISETP.GE.AND P1, PT, R11, 0x80, PT ;  /* 0x000000800b00780c */ /* 0x002fe40003f26270 */
[----:B--2---:R-:W-:-:S11]  /*19b10*/  SHF.R.S32.HI R15, RZ, 0x1f, R2 ;  /* 0x0000001fff0f7819 */ /* 0x004fd60000011402 */
[----:B------:R-:W-:Y:S05]  /*19b20*/  @P1 BRA `(.L_x_1968) ;  /* 0x0000020000001947 */ /* 0x000fea0003800000 */
[----:B---345:R-:W-:Y:S01]  /*19b30*/  IMAD R0, R12, c[0x0][0x4e8], RZ ;  /* 0x00013a000c007a24 */ /* 0x038fe200078e02ff */
[----:B------:R-:W-:-:S04]  /*19b40*/  LEA R8, R13, R11, 0x7 ;  /* 0x0000000b0d087211 */ /* 0x000fc800078e38ff */
        /* <DEDUP_REMOVED lines=30> */
.L_x_1968:
[----:B---34-:R-:W-:Y:S05]  /*19d30*/  BSYNC B0 ;  /* 0x0000000000007941 */ /* 0x018fea0003800000 */
.L_x_1967:
[----:B-1----:R-:W-:Y:S01]  /*19d40*/  SHF.R.S32.HI R4, RZ, 0x1f, R11 ;  /* 0x0000001fff047819 */ /* 0x002fe2000001140b */
[----:B------:R-:W-:Y:S01]  /*19d50*/  IMAD R0, R7, c[0x0][0x3a0], RZ ;  /* 0x0000e80007007a24 */ /* 0x000fe200078e02ff */
[----:B------:R-:W-:Y:S01]  /*19d60*/  MOV R5, c[0x0][0x4e8] ;  /* 0x00013a0000057a02 */ /* 0x000fe20000000f00 */
[----:B------:R-:W-:Y:S01]  /*19d70*/  IMAD.WIDE.U32 R2, R6, c[0x0][0x3a0], RZ ;  /* 0x0000e80006027a25 */ /* 0x000fe200078e00ff */
[----:B------:R-:W-:Y:S02]  /*19d80*/  LEA.HI R4, R4, R11, RZ, 0x3 ;  /* 0x0000000b04047211 */ /* 0x000fe400078f18ff */
[----:B------:R-:W-:Y:S01]  /*19d90*/  ISETP.NE.AND P0, PT, R5, 0x1, PT ;  /* 0x000000010500780c */ /* 0x000fe20003f05270 */
[----:B------:R-:W-:Y:S01]  /*19da0*/  IMAD R6, R6, c[0x0][0x3a4], R0 ;  /* 0x0000e90006067a24 */ /* 0x000fe200078e0200 */
[----:B------:R-:W-:Y:S01]  /*19db0*/  LOP3.LUT R0, R4, 0xfffffff8, RZ, 0xc0, !PT ;  /* 0xfffffff804007812 */ /* 0x000fe200078ec0ff */
[----:B------:R-:W-:Y:S01]  /*19dc0*/  IMAD R5, R10, c[0x0][0x3f0], RZ ;  /* 0x0000fc000a057a24 */ /* 0x000fe200078e02ff */
[----:B------:R-:W-:-:S02]  /*19dd0*/  SHF.R.S32.HI R8, RZ, 0x3, R4 ;  /* 0x00000003ff087819 */ /* 0x000fc40000011404 */
[----:B------:R-:W-:Y:S01]  /*19de0*/  IADD3 R7, -R0, R11, RZ ;  /* 0x0000000b00077210 */ /* 0x000fe20007ffe1ff */
[----:B------:R-:W-:Y:S01]  /*19df0*/  IMAD R0, R15, c[0x0][0x3e8], RZ ;  /* 0x0000fa000f007a24 */ /* 0x000fe200078e02ff */
[----:B------:R-:W-:Y:S01]  /*19e00*/  IADD3 R3, R3, R6, RZ ;  /* 0x0000000603037210 */ /* 0x000fe20007ffe0ff */
[----:B------:R-:W-:Y:S02]  /*19e10*/  IMAD R5, R9, c[0x0][0x3f4], R5 ;  /* 0x0000fd0009057a24 */ /* 0x000fe400078e0205 */
[----:B------:R-:W-:Y:S01]  /*19e20*/  IMAD R4, R7, 0x10, R8 ;  /* 0x0000001007047824 */ /* 0x000fe200078e0208 */
[C---:B------:R-:W-:Y:S01]  /*19e30*/  LEA R8, R13.reuse, R8, 0x7 ;  /* 0x000000080d087211 */ /* 0x040fe200078e38ff */
[C---:B------:R-:W-:Y:S02]  /*19e40*/  IMAD R0, R14.reuse, c[0x0][0x3ec], R0 ;  /* 0x0000fb000e007a24 */ /* 0x040fe400078e0200 */
[----:B------:R-:W-:Y:S01]  /*19e50*/  IMAD.WIDE.U32 R2, R14, c[0x0][0x3e8], R2 ;  /* 0x0000fa000e027a25 */ /* 0x000fe200078e0002 */
[----:B------:R-:W-:-:S04]  /*19e60*/  LEA R4, R13, R4, 0x7 ;  /* 0x000000040d047211 */ /* 0x000fc800078e38ff */
        /* <DEDUP_REMOVED lines=24> */
.L_x_2024:
[----:B------:R-:W-:Y:S05]  /*19ff0*/  BRA.DIV ~URZ, `(.L_x_1970) ;  /* 0x000048227f007947 */ /* 0x000fea000b800000 */
[----:B------:R3:W4:Y:S02]  /*1a000*/  SHFL.IDX PT, R2, R11, RZ, 0x181f ;  /* 0x00181fff0b027589 */ /* 0x00072400000e0000 */
.L_x_2025:
        /* <DEDUP_REMOVED lines=14> */
.L_x_1972:
[----:B------:R-:W-:Y:S05]  /*1a0f0*/  BSYNC B0 ;  /* 0x0000000000007941 */ /* 0x000fea0003800000 */
.L_x_1971:
[----:B------:R-:W-:Y:S05]  /*1a100*/  BRA.DIV ~URZ, `(.L_x_1973) ;  /* 0x000047827f007947 */ /* 0x000fea000b800000 */
[----:B------:R1:W2:Y:S04]  /*1a110*/  SHFL.IDX PT, R0, R9, 0x1, 0x181f ;  /* 0x00381f0009007f89 */ /* 0x0002a800000e0000 */
[----:B--2-4-:R1:W2:Y:S02]  /*1a120*/  SHFL.IDX PT, R2, R11, 0x1, 0x181f ;  /* 0x00381f000b027f89 */ /* 0x0142a400000e0000 */
.L_x_2026:
        /* <DEDUP_REMOVED lines=14> */
.L_x_1975:
[----:B------:R-:W-:Y:S05]  /*1a210*/  BSYNC B0 ;  /* 0x0000000000007941 */ /* 0x000fea0003800000 */
.L_x_1974:
[----:B------:R-:W-:Y:S05]  /*1a220*/  BRA.DIV ~URZ, `(.L_x_1976) ;  /* 0x000047327f007947 */ /* 0x000fea000b800000 */
[----:B------:R4:W1:Y:S02]  /*1a230*/  SHFL.IDX PT, R0, R9, 0x2, 0x181f ;  /* 0x00581f0009007f89 */ /* 0x00086400000e0000 */
.L_x_2027:
[----:B------:R-:W-:Y:S05]  /*1a240*/  BRA.DIV ~URZ, `(.L_x_1977) ;  /* 0x000047827f007947 */ /* 0x000fea000b800000 */
[----:B--2---:R2:W3:Y:S02]  /*1a250*/  SHFL.IDX PT, R2, R11, 0x2, 0x181f ;  /* 0x00581f000b027f89 */ /* 0x0044e400000e0000 */
.L_x_2028:
        /* <DEDUP_REMOVED lines=14> */
.L_x_1979:
[----:B------:R-:W-:Y:S05]  /*1a340*/  BSYNC B0 ;  /* 0x0000000000007941 */ /* 0x000fea0003800000 */
.L_x_1978:
[----:B------:R-:W-:Y:S05]  /*1a350*/  BRA.DIV ~URZ, `(.L_x_1980) ;  /* 0x000046e27f007947 */ /* 0x000fea000b800000 */
[----:B------:R1:W2:Y:S04]  /*1a360*/  SHFL.IDX PT, R0, R9, 0x3, 0x181f ;  /* 0x00781f0009007f89 */ /* 0x0002a800000e0000 */
[----:B-1-3--:R1:W3:Y:S02]  /*1a370*/  SHFL.IDX PT, R2, R11, 0x3, 0x181f ;  /* 0x00781f000b027f89 */ /* 0x00a2e400000e0000 */
.L_x_2029:
        /* <DEDUP_REMOVED lines=14> */
.L_x_1982:
[----:B------:R-:W-:Y:S05]  /*1a460*/  BSYNC B0 ;  /* 0x0000000000007941 */ /* 0x000fea0003800000 */
.L_x_1981:
[----:B------:R-:W-:Y:S05]  /*1a470*/  BRA.DIV ~URZ, `(.L_x_1983) ;  /* 0x000046927f007947 */ /* 0x000fea000b800000 */
[----:B------:R1:W2:Y:S02]  /*1a480*/  SHFL.IDX PT, R0, R9, 0x4, 0x181f ;  /* 0x00981f0009007f89 */ /* 0x0002a400000e0000 */
.L_x_2030:
[----:B------:R-:W-:Y:S05]  /*1a490*/  BRA.DIV ~URZ, `(.L_x_1984) ;  /* 0x000046e27f007947 */ /* 0x000fea000b800000 */
[----:B--23--:R2:W3:Y:S02]  /*1a4a0*/  SHFL.IDX PT, R2, R11, 0x4, 0x181f ;  /* 0x00981f000b027f89 */ /* 0x00c4e400000e0000 */
.L_x_2031:
        /* <DEDUP_REMOVED lines=14> */
.L_x_1986:
[----:B------:R-:W-:Y:S05]  /*1a590*/  BSYNC B0 ;  /* 0x0000000000007941 */ /* 0x000fea0003800000 */
.L_x_1985:
[----:B------:R-:W-:Y:S05]  /*1a5a0*/  BRA.DIV ~URZ, `(.L_x_1987) ;  /* 0x000046427f007947 */ /* 0x000fea000b800000 */
[----:B------:R1:W2:Y:S04]  /*1a5b0*/  SHFL.IDX PT, R0, R9, 0x5, 0x181f ;  /* 0x00b81f0009007f89 */ /* 0x0002a800000e0000 */
[----:B---3--:R1:W3:Y:S02]  /*1a5c0*/  SHFL.IDX PT, R2, R11, 0x5, 0x181f ;  /* 0x00b81f000b027f89 */ /* 0x0082e400000e0000 */
.L_x_2032:
        /* <DEDUP_REMOVED lines=14> */
.L_x_1989:
[----:B------:R-:W-:Y:S05]  /*1a6b0*/  BSYNC B0 ;  /* 0x0000000000007941 */ /* 0x000fea0003800000 */
.L_x_1988:
[----:B------:R-:W-:Y:S05]  /*1a6c0*/  BRA.DIV ~URZ, `(.L_x_1990) ;  /* 0x000045f27f007947 */ /* 0x000fea000b800000 */
[----:B------:R1:W2:Y:S02]  /*1a6d0*/  SHFL.IDX PT, R0, R9, 0x6, 0x181f ;  /* 0x00d81f0009007f89 */ /* 0x0002a400000e0000 */
.L_x_2033:
[----:B------:R-:W-:Y:S05]  /*1a6e0*/  BRA.DIV ~URZ, `(.L_x_1991) ;  /* 0x000046427f007947 */ /* 0x000fea000b800000 */
[----:B--23--:R2:W3:Y:S02]  /*1a6f0*/  SHFL.IDX PT, R2, R11, 0x6, 0x181f ;  /* 0x00d81f000b027f89 */ /* 0x00c4e400000e0000 */
.L_x_2034:
        /* <DEDUP_REMOVED lines=14> */
.L_x_1993:
[----:B------:R-:W-:Y:S05]  /*1a7e0*/  BSYNC B0 ;  /* 0x0000000000007941 */ /* 0x000fea0003800000 */
.L_x_1992:
[----:B------:R-:W-:Y:S05]  /*1a7f0*/  BRA.DIV ~URZ, `(.L_x_1994) ;  /* 0x000045a27f007947 */ /* 0x000fea000b800000 */
[----:B------:R1:W2:Y:S04]  /*1a800*/  SHFL.IDX PT, R0, R9, 0x7, 0x181f ;  /* 0x00f81f0009007f89 */ /* 0x0002a800000e0000 */
[----:B---3--:R1:W3:Y:S02]  /*1a810*/  SHFL.IDX PT, R2, R11, 0x7, 0x181f ;  /* 0x00f81f000b027f89 */ /* 0x0082e400000e0000 */
.L_x_2035:
        /* <DEDUP_REMOVED lines=15> */
.L_x_1894:
[----:B------:R-:W-:Y:S01]  /*1a910*/  IMAD.MOV.U32 R136, RZ, RZ, R5 ;  /* 0x000000ffff887224 */ /* 0x000fe200078e0005 */
[----:B------:R-:W-:Y:S01]  /*1a920*/  MOV R251, RZ ;  /* 0x000000ff00fb7202 */ /* 0x000fe20000000f00 */
[----:B------:R-:W-:Y:S01]  /*1a930*/  IMAD.MOV.U32 R3, RZ, RZ, 0x181f ;  /* 0x0000181fff037424 */ /* 0x000fe200078e00ff */
[----:B------:R-:W-:Y:S02]  /*1a940*/  MOV R2, 0x1a960 ;  /* 0x0001a96000027802 */ /* 0x000fe40000000f00 */
[----:B-----5:R-:W-:Y:S05]  /*1a950*/  CALL.REL.NOINC `($__internal_7_$__cuda_sm70_shflsync_idx_p) ;  /* 0x000100c000007944 */ /* 0x020fea0003c00000 */
[----:B------:R-:W-:Y:S01]  /*1a960*/  MOV R0, R252 ;  /* 0x000000fc00007202 */ /* 0x000fe20000000f00 */
[----:B------:R-:W-:Y:S05]  /*1a970*/  BRA `(.L_x_1995) ;  /* 0xfffedc0000007947 */ /* 0x000fea000383ffff */
.L_x_1895:
[----:B------:R-:W-:Y:S01]  /*1a980*/  IMAD.MOV.U32 R136, RZ, RZ, R10 ;  /* 0x000000ffff887224 */ /* 0x000fe200078e000a */
[----:B------:R-:W-:Y:S01]  /*1a990*/  MOV R251, RZ ;  /* 0x000000ff00fb7202 */ /* 0x000fe20000000f00 */
[----:B------:R-:W-:Y:S01]  /*1a9a0*/  IMAD.MOV.U32 R3, RZ, RZ, 0x181f ;  /* 0x0000181fff037424 */ /* 0x000fe200078e00ff */
[----:B------:R-:W-:Y:S02]  /*1a9b0*/  MOV R2, 0x1a9d0 ;  /* 0x0001a9d000027802 */ /* 0x000fe40000000f00 */
[----:B-12--5:R-:W-:Y:S05]  /*1a9c0*/  CALL.REL.NOINC `($__internal_7_$__cuda_sm70_shflsync_idx_p) ;  /* 0x0001005000007944 */ /* 0x026fea0003c00000 */
[----:B------:R-:W-:Y:S01]  /*1a9d0*/  MOV R2, R252 ;  /* 0x000000fc00027202 */ /* 0x000fe20000000f00 */
[----:B------:R-:W-:Y:S05]  /*1a9e0*/  BRA `(.L_x_1996) ;  /* 0xfffedbb000007947 */ /* 0x000fea000383ffff */
.L_x_1898:
[----:B------:R-:W-:Y:S01]  /*1a9f0*/  IMAD.MOV.U32 R136, RZ, RZ, R5 ;  /* 0x000000ffff887224 */ /* 0x000fe200078e0005 */
[----:B------:R-:W-:Y:S01]  /*1aa00*/  MOV R251, 0x1 ;  /* 0x0000000100fb7802 */ /* 0x000fe20000000f00 */
[----:B-1----:R-:W-:Y:S01]  /*1aa10*/  IMAD.MOV.U32 R3, RZ, RZ, 0x181f ;  /* 0x0000181fff037424 */ /* 0x002fe200078e00ff */
[----:B----4-:R-:W-:-:S02]  /*1aa20*/  MOV R2, 0x1aa40 ;  /* 0x0001aa4000027802 */ /* 0x010fc40000000f00 */
[----:B---3-5:R-:W-:Y:S05]  /*1aa30*/  CALL.REL.NOINC `($__internal_7_$__cuda_sm70_shflsync_idx_p) ;  /* 0x0000ffe000007944 */ /* 0x028fea0003c00000 */
[----:B------:R-:W-:Y:S01]  /*1aa40*/  IMAD.MOV.U32 R0, RZ, RZ, R252 ;  /* 0x000000ffff007224 */ /* 0x000fe200078e00fc */
[----:B------:R-:W-:Y:S01]  /*1aa50*/  MOV R251, 0x1 ;  /* 0x0000000100fb7802 */ /* 0x000fe20000000f00 */
[----:B------:R-:W-:Y:S01]  /*1aa60*/  IMAD.MOV.U32 R136, RZ, RZ, R10 ;  /* 0x000000ffff887224 */ /* 0x000fe200078e000a */
[----:B------:R-:W-:-:S02]  /*1aa70*/  MOV R3, 0x181f ;  /* 0x0000181f00037802 */ /* 0x000fc40000000f00 */
[----:B------:R-:W-:Y:S02]  /*1aa80*/  MOV R2, 0x1aaa0 ;  /* 0x0001aaa000027802 */ /* 0x000fe40000000f00 */
[----:B------:R-:W-:Y:S05]  /*1aa90*/  CALL.REL.NOINC `($__internal_7_$__cuda_sm70_shflsync_idx_p) ;  /* 0x0000ff8000007944 */ /* 0x000fea0003c00000 */
[----:B------:R-:W-:Y:S01]  /*1aaa0*/  MOV R2, R252 ;  /* 0x000000fc00027202 */ /* 0x000fe20000000f00 */
[----:B------:R-:W-:Y:S05]  /*1aab0*/  BRA `(.L_x_1997) ;  /* 0xfffedc4000007947 */ /* 0x000fea000383ffff */
.L_x_1901:
[----:B------:R-:W-:Y:S01]  /*1aac0*/  IMAD.MOV.U32 R136, RZ, RZ, R5 ;  /* 0x000000ffff887224 */ /* 0x000fe200078e0005 */
[----:B------:R-:W-:Y:S01]  /*1aad0*/  MOV R251, 0x2 ;  /* 0x0000000200fb7802 */ /* 0x000fe20000000f00 */
[----:B--2---:R-:W-:Y:S01]  /*1aae0*/  IMAD.MOV.U32 R3, RZ, RZ, 0x181f ;  /* 0x0000181fff037424 */ /* 0x004fe200078e00ff */
[----:B----4-:R-:W-:Y:S02]  /*1aaf0*/  MOV R2, 0x1ab10 ;  /* 0x0001ab1000027802 */ /* 0x010fe40000000f00 */
[----:B-1-3-5:R-:W-:Y:S05]  /*1ab00*/  CALL.REL.NOINC `($__internal_7_$__cuda_sm70_shflsync_idx_p) ;  /* 0x0000ff1000007944 */ /* 0x02afea0003c00000 */
[----:B------:R-:W-:Y:S01]  /*1ab10*/  MOV R0, R252 ;  /* 0x000000fc00007202 */ /* 0x000fe20000000f00 */
[----:B------:R-:W-:Y:S05]  /*1ab20*/  BRA `(.L_x_1998) ;  /* 0xfffedd0000007947 */ /* 0x000fea000383ffff */
.L_x_1902:
[----:B------:R-:W-:Y:S01]  /*1ab30*/  IMAD.MOV.U32 R136, RZ, RZ, R10 ;  /* 0x000000ffff887224 */ /* 0x000fe200078e000a */
[----:B------:R-:W-:Y:S01]  /*1ab40*/  MOV R251, 0x2 ;  /* 0x0000000200fb7802 */ /* 0x000fe20000000f00 */
[----:B------:R-:W-:Y:S01]  /*1ab50*/  IMAD.MOV.U32 R3, RZ, RZ, 0x181f ;  /* 0x0000181fff037424 */ /* 0x000fe200078e00ff */
[----:B----4-:R-:W-:Y:S02]  /*1ab60*/  MOV R2, 0x1ab80 ;  /* 0x0001ab8000027802 */ /* 0x010fe40000000f00 */
[----:B-123-5:R-:W-:Y:S05]  /*1ab70*/  CALL.REL.NOINC `($__internal_7_$__cuda_sm70_shflsync_idx_p) ;  /* 0x0000fea000007944 */ /* 0x02efea0003c00000 */
[----:B------:R-:W-:Y:S01]  /*1ab80*/  MOV R2, R252 ;  /* 0x000000fc00027202 */ /* 0x000fe20000000f00 */
[----:B------:R-:W-:Y:S05]  /*1ab90*/  BRA `(.L_x_1999) ;  /* 0xfffedcb000007947 */ /* 0x000fea000383ffff */
.L_x_1905:
[----:B------:R-:W-:Y:S01]  /*1aba0*/  IMAD.MOV.U32 R136, RZ, RZ, R5 ;  /* 0x000000ffff887224 */ /* 0x000fe200078e0005 */
[----:B------:R-:W-:Y:S01]  /*1abb0*/  MOV R251, 0x3 ;  /* 0x0000000300fb7802 */ /* 0x000fe20000000f00 */
[----:B-1----:R-:W-:Y:S01]  /*1abc0*/  IMAD.MOV.U32 R3, RZ, RZ, 0x181f ;  /* 0x0000181fff037424 */ /* 0x002fe200078e00ff */
[----:B--2---:R-:W-:-:S02]  /*1abd0*/  MOV R2, 0x1abf0 ;  /* 0x0001abf000027802 */ /* 0x004fc40000000f00 */
[----:B---345:R-:W-:Y:S05]  /*1abe0*/  CALL.REL.NOINC `($__internal_7_$__cuda_sm70_shflsync_idx_p) ;  /* 0x0000fe3000007944 */ /* 0x038fea0003c00000 */
        /* <DEDUP_REMOVED lines=8> */
.L_x_1908:
[----:B------:R-:W-:Y:S01]  /*1ac70*/  IMAD.MOV.U32 R136, RZ, RZ, R5 ;  /* 0x000000ffff887224 */ /* 0x000fe200078e0005 */
[----:B------:R-:W-:Y:S01]  /*1ac80*/  MOV R251, 0x4 ;  /* 0x0000000400fb7802 */ /* 0x000fe20000000f00 */
[----:B--2---:R-:W-:Y:S01]  /*1ac90*/  IMAD.MOV.U32 R3, RZ, RZ, 0x181f ;  /* 0x0000181fff037424 */ /* 0x004fe200078e00ff */
[----:B------:R-:W-:Y:S02]  /*1aca0*/  MOV R2, 0x1acc0 ;  /* 0x0001acc000027802 */ /* 0x000fe40000000f00 */
[----:B-1--45:R-:W-:Y:S05]  /*1acb0*/  CALL.REL.NOINC `($__internal_7_$__cuda_sm70_shflsync_idx_p) ;  /* 0x0000fd6000007944 */ /* 0x032fea0003c00000 */
[----:B------:R-:W-:Y:S01]  /*1acc0*/  MOV R0, R252 ;  /* 0x000000fc00007202 */ /* 0x000fe20000000f00 */
[----:B------:R-:W-:Y:S05]  /*1acd0*/  BRA `(.L_x_2001) ;  /* 0xfffedde000007947 */ /* 0x000fea000383ffff */
.L_x_1909:
[----:B------:R-:W-:Y:S01]  /*1ace0*/  IMAD.MOV.U32 R136, RZ, RZ, R10 ;  /* 0x000000ffff887224 */ /* 0x000fe200078e000a */
[----:B------:R-:W-:Y:S01]  /*1acf0*/  MOV R251, 0x4 ;  /* 0x0000000400fb7802 */ /* 0x000fe20000000f00 */
[----:B------:R-:W-:Y:S01]  /*1ad00*/  IMAD.MOV.U32 R3, RZ, RZ, 0x181f ;  /* 0x0000181fff037424 */ /* 0x000fe200078e00ff */
[----:B------:R-:W-:Y:S02]  /*1ad10*/  MOV R2, 0x1ad30 ;  /* 0x0001ad3000027802 */ /* 0x000fe40000000f00 */
[----:B-12345:R-:W-:Y:S05]  /*1ad20*/  CALL.REL.NOINC `($__internal_7_$__cuda_sm70_shflsync_idx_p) ;  /* 0x0000fcf000007944 */ /* 0x03efea0003c00000 */
[----:B------:R-:W-:Y:S01]  /*1ad30*/  MOV R2, R252 ;  /* 0x000000fc00027202 */ /* 0x000fe20000000f00 */
[----:B------:R-:W-:Y:S05]  /*1ad40*/  BRA `(.L_x_2002) ;  /* 0xfffedd9000007947 */ /* 0x000fea000383ffff */
.L_x_1912:
[----:B------:R-:W-:Y:S01]  /*1ad50*/  IMAD.MOV.U32 R136, RZ, RZ, R5 ;  /* 0x000000ffff887224 */ /* 0x000fe200078e0005 */
[----:B------:R-:W-:Y:S01]  /*1ad60*/  MOV R251, 0x5 ;  /* 0x0000000500fb7802 */ /* 0x000fe20000000f00 */
[----:B--2---:R-:W-:Y:S01]  /*1ad70*/  IMAD.MOV.U32 R3, RZ, RZ, 0x181f ;  /* 0x0000181fff037424 */ /* 0x004fe200078e00ff */
[----:B------:R-:W-:-:S02]  /*1ad80*/  MOV R2, 0x1ada0 ;  /* 0x0001ada000027802 */ /* 0x000fc40000000f00 */
[----:B-1--45:R-:W-:Y:S05]  /*1ad90*/  CALL.REL.NOINC `($__internal_7_$__cuda_sm70_shflsync_idx_p) ;  /* 0x0000fc8000007944 */ /* 0x032fea0003c00000 */
        /* <DEDUP_REMOVED lines=8> */
.L_x_1915:
[----:B------:R-:W-:Y:S01]  /*1ae20*/  IMAD.MOV.U32 R136, RZ, RZ, R5 ;  /* 0x000000ffff887224 */ /* 0x000fe200078e0005 */
[----:B------:R-:W-:Y:S01]  /*1ae30*/  MOV R251, 0x6 ;  /* 0x0000000600fb7802 */ /* 0x000fe20000000f00 */
[----:B-1----:R-:W-:Y:S01]  /*1ae40*/  IMAD.MOV.U32 R3, RZ, RZ, 0x181f ;  /* 0x0000181fff037424 */ /* 0x002fe200078e00ff */
[----:B------:R-:W-:Y:S02]  /*1ae50*/  MOV R2, 0x1ae70 ;  /* 0x0001ae7000027802 */ /* 0x000fe40000000f00 */
[----:B--2-45:R-:W-:Y:S05]  /*1ae60*/  CALL.REL.NOINC `($__internal_7_$__cuda_sm70_shflsync_idx_p) ;  /* 0x0000fbb000007944 */ /* 0x034fea0003c00000 */
[----:B------:R-:W-:Y:S01]  /*1ae70*/  MOV R0, R252 ;  /* 0x000000fc00007202 */ /* 0x000fe20000000f00 */
[----:B------:R-:W-:Y:S05]  /*1ae80*/  BRA `(.L_x_2004) ;  /* 0xfffedec000007947 */ /* 0x000fea000383ffff */
.L_x_1916:
[----:B------:R-:W-:Y:S01]  /*1ae90*/  IMAD.MOV.U32 R136, RZ, RZ, R10 ;  /* 0x000000ffff887224 */ /* 0x000fe200078e000a */
[----:B------:R-:W-:Y:S01]  /*1aea0*/  MOV R251, 0x6 ;  /* 0x0000000600fb7802 */ /* 0x000fe20000000f00 */
[----:B------:R-:W-:Y:S01]  /*1aeb0*/  IMAD.MOV.U32 R3, RZ, RZ, 0x181f ;  /* 0x0000181fff037424 */ /* 0x000fe200078e00ff */
[----:B------:R-:W-:Y:S02]  /*1aec0*/  MOV R2, 0x1aee0 ;  /* 0x0001aee000027802 */ /* 0x000fe40000000f00 */
[----:B-12345:R-:W-:Y:S05]  /*1aed0*/  CALL.REL.NOINC `($__internal_7_$__cuda_sm70_shflsync_idx_p) ;  /* 0x0000fb4000007944 */ /* 0x03efea0003c00000 */
[----:B------:R-:W-:Y:S01]  /*1aee0*/  MOV R2, R252 ;  /* 0x000000fc00027202 */ /* 0x000fe20000000f00 */
[----:B------:R-:W-:Y:S05]  /*1aef0*/  BRA `(.L_x_2005) ;  /* 0xfffede7000007947 */ /* 0x000fea000383ffff */
.L_x_1919:
        /* <DEDUP_REMOVED lines=13> */
.L_x_1921:
[----:B-1-3--:R-:W-:Y:S01]  /*1afd0*/  IMAD.MOV.U32 R136, RZ, RZ, R0 ;  /* 0x000000ffff887224 */ /* 0x00afe200078e0000 */
[----:B------:R-:W-:Y:S01]  /*1afe0*/  MOV R251, RZ ;  /* 0x000000ff00fb7202 */ /* 0x000fe20000000f00 */
[----:B------:R-:W-:Y:S01]  /*1aff0*/  IMAD.MOV.U32 R3, RZ, RZ, 0x181f ;  /* 0x0000181fff037424 */ /* 0x000fe200078e00ff */
[----:B------:R-:W-:Y:S02]  /*1b000*/  MOV R2, 0x1b020 ;  /* 0x0001b02000027802 */ /* 0x000fe40000000f00 */
[----:B-----5:R-:W-:Y:S05]  /*1b010*/  CALL.REL.NOINC `($__internal_7_$__cuda_sm70_shflsync_idx_p) ;  /* 0x0000fa0000007944 */ /* 0x020fea0003c00000 */
[----:B------:R-:W-:Y:S01]  /*1b020*/  MOV R28, R252 ;  /* 0x000000fc001c7202 */ /* 0x000fe20000000f00 */
[----:B------:R-:W-:Y:S05]  /*1b030*/  BRA `(.L_x_2007) ;  /* 0xfffeed9000007947 */ /* 0x000fea000383ffff */
.L_x_1924:
[----:B------:R-:W-:Y:S01]  /*1b040*/  IMAD.MOV.U32 R136, RZ, RZ, R4 ;  /* 0x000000ffff887224 */ /* 0x000fe200078e0004 */
[----:B------:R-:W-:Y:S01]  /*1b050*/  MOV R251, RZ ;  /* 0x000000ff00fb7202 */ /* 0x000fe20000000f00 */
[----:B------:R-:W-:Y:S01]  /*1b060*/  IMAD.MOV.U32 R3, RZ, RZ, 0x181f ;  /* 0x0000181fff037424 */ /* 0x000fe200078e00ff */
[----:B------:R-:W-:Y:S02]  /*1b070*/  MOV R2, 0x1b090 ;  /* 0x0001b09000027802 */ /* 0x000fe40000000f00 */
[----:B-1---5:R-:W-:Y:S05]  /*1b080*/  CALL.REL.NOINC `($__internal_7_$__cuda_sm70_shflsync_idx_p) ;  /* 0x0000f99000007944 */ /* 0x022fea0003c00000 */
[----:B------:R-:W-:Y:S01]  /*1b090*/  MOV R11, R252 ;  /* 0x000000fc000b7202 */ /* 0x000fe20000000f00 */
[----:B------:R-:W-:Y:S05]  /*1b0a0*/  BRA `(.L_x_2008) ;  /* 0xfffefdf000007947 */ /* 0x000fea000383ffff */
.L_x_1925:
[----:B------:R-:W-:Y:S01]  /*1b0b0*/  IMAD.MOV.U32 R136, RZ, RZ, R5 ;  /* 0x000000ffff887224 */ /* 0x000fe200078e0005 */
[----:B------:R-:W-:Y:S01]  /*1b0c0*/  MOV R251, RZ ;  /* 0x000000ff00fb7202 */ /* 0x000fe20000000f00 */
[----:B------:R-:W-:Y:S01]  /*1b0d0*/  IMAD.MOV.U32 R3, RZ, RZ, 0x181f ;  /* 0x0000181fff037424 */ /* 0x000fe200078e00ff */
[----:B------:R-:W-:-:S02]  /*1b0e0*/  MOV R2, 0x1b100 ;  /* 0x0001b10000027802 */ /* 0x000fc40000000f00 */
[----:B-123-5:R-:W-:Y:S05]  /*1b0f0*/  CALL.REL.NOINC `($__internal_7_$__cuda_sm70_shflsync_idx_p) ;  /* 0x0000f92000007944 */ /* 0x02efea0003c00000 */
[----:B------:R-:W2:Y:S04]  /*1b100*/  LDL R0, [R1+0x8c] ;  /* 0x00008c0001007983 */ /* 0x000ea80000100800 */
[----:B------:R-:W3:Y:S04]  /*1b110*/  LDL R2, [R1+0xb8] ;  /* 0x0000b80001027983 */ /* 0x000ee80000100800 */
[----:B------:R-:W4:Y:S04]  /*1b120*/  LDL R8, [R1+0xd4] ;  /* 0x0000d40001087983 */ /* 0x000f280000100800 */
[----:B------:R-:W5:Y:S01]  /*1b130*/  LDL R3, [R1+0xd0] ;  /* 0x0000d00001037983 */ /* 0x000f620000100800 */
[----:B------:R-:W-:-:S02]  /*1b140*/  IMAD.MOV.U32 R136, RZ, RZ, R4 ;  /* 0x000000ffff887224 */ /* 0x000fc400078e0004 */
[----:B------:R-:W-:Y:S02]  /*1b150*/  IMAD.MOV.U32 R251, RZ, RZ, 0x1 ;  /* 0x00000001fffb7424 */ /* 0x000fe400078e00ff */
[C---:B--2---:R-:W-:Y:S01]  /*1b160*/  IMAD.SHL.U32 R12, R0.reuse, 0x2, RZ ;  /* 0x00000002000c7824 */ /* 0x044fe200078e00ff */
[----:B------:R-:W-:Y:S01]  /*1b170*/  ISETP.GE.AND P2, PT, R0, c[0x0][0x1d4], PT ;  /* 0x0000750000007a0c */ /* 0x000fe20003f46270 */
[----:B---3--:R-:W-:-:S03]  /*1b180*/  IMAD.SHL.U32 R13, R2, 0x2, RZ ;  /* 0x00000002020d7824 */ /* 0x008fc600078e00ff */
[----:B------:R-:W-:Y:S02]  /*1b190*/  IADD3 R18, P1, R252, R12, RZ ;  /* 0x0000000cfc127210 */ /* 0x000fe40007f3e0ff */
[----:B----4-:R-:W-:Y:S02]  /*1b1a0*/  SHF.L.U64.HI R15, R0, 0x1, R8 ;  /* 0x00000001000f7819 */ /* 0x010fe40000010208 */
[----:B-----5:R-:W-:Y:S02]  /*1b1b0*/  SHF.L.U64.HI R16, R2, 0x1, R3 ;  /* 0x0000000102107819 */ /* 0x020fe40000010203 */
[----:B------:R-:W-:Y:S01]  /*1b1c0*/  IADD3 R2, P0, R252, R13, RZ ;  /* 0x0000000dfc027210 */ /* 0x000fe20007f1e0ff */
[----:B------:R-:W-:Y:S01]  /*1b1d0*/  IMAD.X R19, R11, 0x1, R15, P1 ;  /* 0x000000010b137824 */ /* 0x000fe200008e060f */
[----:B------:R-:W-:-:S03]  /*1b1e0*/  SEL R0, RZ, 0x10, P5 ;  /* 0x00000010ff007807 */ /* 0x000fc60002800000 */
[----:B------:R-:W-:Y:S01]  /*1b1f0*/  IMAD.X R3, R11, 0x1, R16, P0 ;  /* 0x000000010b037824 */ /* 0x000fe200000e0610 */
[----:B------:R-:W-:Y:S01]  /*1b200*/  @!PT LDS RZ, [RZ] ;  /* 0x00000000fffff984 */ /* 0x000fe20000000800 */
[----:B------:R-:W-:Y:S01]  /*1b210*/  @!PT LDS RZ, [RZ] ;  /* 0x00000000fffff984 */ /* 0x000fe20000000800 */
[----:B------:R-:W-:Y:S01]  /*1b220*/  @!PT LDS RZ, [RZ] ;  /* 0x00000000fffff984 */ /* 0x000fe20000000800 */
[----:B------:R1:W-:Y:S01]  /*1b230*/  LDGSTS.E.BYPASS.LTC128B.128 [R248+0x4100], [R18.64], !P2 ;  /* 0x0410000012f87fae */ /* 0x0003e2000d101d46 */
[----:B------:R-:W-:Y:S01]  /*1b240*/  SEL R11, RZ, 0x10, P2 ;  /* 0x00000010ff0b7807 */ /* 0x000fe20001000000 */
[----:B------:R-:W-:Y:S02]  /*1b250*/  IMAD.MOV.U32 R10, RZ, RZ, R0 ;  /* 0x000000ffff0a7224 */ /* 0x000fe400078e0000 */
[----:B------:R2:W-:Y:S02]  /*1b260*/  LDGSTS.E.BYPASS.LTC128B.128 [R248+0x6100], [R2.64], !P5 ;  /* 0x0610000002f87fae */ /* 0x0005e4000e901d46 */
[----:B--2---:R-:W-:Y:S01]  /*1b270*/  IMAD.MOV.U32 R3, RZ, RZ, 0x181f ;  /* 0x0000181fff037424 */ /* 0x004fe200078e00ff */
[----:B------:R-:W-:Y:S02]  /*1b280*/  MOV R2, 0x1b2a0 ;  /* 0x0001b2a000027802 */ /* 0x000fe40000000f00 */
[----:B-1----:R-:W-:Y:S05]  /*1b290*/  CALL.REL.NOINC `($__internal_7_$__cuda_sm70_shflsync_idx_p) ;  /* 0x0000f78000007944 */ /* 0x002fea0003c00000 */
[----:B------:R-:W-:Y:S01]  /*1b2a0*/  IMAD.MOV.U32 R0, RZ, RZ, R252 ;  /* 0x000000ffff007224 */ /* 0x000fe200078e00fc */
[----:B------:R-:W-:Y:S01]  /*1b2b0*/  MOV R251, 0x1 ;  /* 0x0000000100fb7802 */ /* 0x000fe20000000f00 */
[----:B------:R-:W-:Y:S01]  /*1b2c0*/  IMAD.MOV.U32 R136, RZ, RZ, R5 ;  /* 0x000000ffff887224 */ /* 0x000fe200078e0005 */
[----:B------:R-:W-:-:S02]  /*1b2d0*/  MOV R3, 0x181f ;  /* 0x0000181f00037802 */ /* 0x000fc40000000f00 */
[----:B------:R-:W-:Y:S02]  /*1b2e0*/  MOV R2, 0x1b300 ;  /* 0x0001b30000027802 */ /* 0x000fe40000000f00 */
[----:B------:R-:W-:Y:S05]  /*1b2f0*/  CALL.REL.NOINC `($__internal_7_$__cuda_sm70_shflsync_idx_p) ;  /* 0x0000f72000007944 */ /* 0x000fea0003c00000 */
[C---:B------:R-:W-:Y:S01]  /*1b300*/  IADD3 R18, -R11.reuse, 0x10, RZ ;  /* 0x000000100b127810 */ /* 0x040fe20007ffe1ff */
[----:B------:R-:W-:Y:S01]  /*1b310*/  IMAD.MOV.U32 R136, RZ, RZ, R4 ;  /* 0x000000ffff887224 */ /* 0x000fe200078e0004 */
[----:B------:R-:W-:Y:S01]  /*1b320*/  IADD3 R2, -R10, 0x10, RZ ;  /* 0x000000100a027810 */ /* 0x000fe20007ffe1ff */
[----:B------:R-:W-:Y:S01]  /*1b330*/  IMAD.MOV.U32 R251, RZ, RZ, 0x2 ;  /* 0x00000002fffb7424 */ /* 0x000fe200078e00ff */
[----:B------:R-:W-:Y:S02]  /*1b340*/  LOP3.LUT R18, R18, 0xf, RZ, 0xc0, !PT ;  /* 0x0000000f12127812 */ /* 0x000fe400078ec0ff */
[----:B------:R-:W-:Y:S02]  /*1b350*/  ISETP.NE.U32.AND P3, PT, R11, RZ, PT ;  /* 0x000000ff0b00720c */ /* 0x000fe40003f65070 */
[----:B------:R-:W-:Y:S02]  /*1b360*/  IADD3 R18, P1, P0, R18, R252, R12 ;  /* 0x000000fc12127210 */ /* 0x000fe4000783e00c */
[----:B------:R-:W-:-:S02]  /*1b370*/  LOP3.LUT R2, R2, 0xf, RZ, 0xc0, !PT ;  /* 0x0000000f02027812 */ /* 0x000fc400078ec0ff */
        /* <DEDUP_REMOVED lines=11> */
[----:B-1----:R-:W-:Y:S05]  /*1b430*/  CALL.REL.NOINC `($__internal_7_$__cuda_sm70_shflsync_idx_p) ;  /* 0x0000f5e000007944 */ /* 0x002fea0003c00000 */
[----:B------:R-:W-:Y:S01]  /*1b440*/  IMAD.MOV.U32 R0, RZ, RZ, R252 ;  /* 0x000000ffff007224 */ /* 0x000fe200078e00fc */
[----:B------:R-:W-:Y:S01]  /*1b450*/  MOV R251, 0x2 ;  /* 0x0000000200fb7802 */ /* 0x000fe20000000f00 */
[----:B------:R-:W-:Y:S01]  /*1b460*/  IMAD.MOV.U32 R136, RZ, RZ, R5 ;  /* 0x000000ffff887224 */ /* 0x000fe200078e0005 */
[----:B------:R-:W-:Y:S02]  /*1b470*/  MOV R3, 0x181f ;  /* 0x0000181f00037802 */ /* 0x000fe40000000f00 */
[----:B------:R-:W-:Y:S02]  /*1b480*/  MOV R2, 0x1b4a0 ;  /* 0x0001b4a000027802 */ /* 0x000fe40000000f00 */
[----:B------:R-:W-:Y:S05]  /*1b490*/  CALL.REL.NOINC `($__internal_7_$__cuda_sm70_shflsync_idx_p) ;  /* 0x0000f58000007944 */ /* 0x000fea0003c00000 */
[----:B------:R-:W-:Y:S01]  /*1b4a0*/  IADD3 R18, -R11, 0x10, RZ ;  /* 0x000000100b127810 */ /* 0x000fe20007ffe1ff */
[----:B------:R-:W-:Y:S01]  /*1b4b0*/  IMAD.MOV.U32 R136, RZ, RZ, R4 ;  /* 0x000000ffff887224 */ /* 0x000fe200078e0004 */
[----:B------:R-:W-:Y:S01]  /*1b4c0*/  IADD3 R2, -R10, 0x10, RZ ;  /* 0x000000100a027810 */ /* 0x000fe20007ffe1ff */
[----:B------:R-:W-:Y:S01]  /*1b4d0*/  IMAD.MOV.U32 R251, RZ, RZ, 0x3 ;  /* 0x00000003fffb7424 */ /* 0x000fe200078e00ff */
[----:B------:R-:W-:-:S02]  /*1b4e0*/  LOP3.LUT R18, R18, 0xf, RZ, 0xc0, !PT ;  /* 0x0000000f12127812 */ /* 0x000fc400078ec0ff */
[----:B------:R-:W-:Y:S02]  /*1b4f0*/  ISETP.NE.U32.AND P3, PT, R11, RZ, PT ;  /* 0x000000ff0b00720c */ /* 0x000fe40003f65070 */
        /* <DEDUP_REMOVED lines=20> */
[----:B------:R-:W-:Y:S01]  /*1b640*/  MOV R8, R252 ;  /* 0x000000fc00087202 */ /* 0x000fe20000000f00 */
[----:B------:R-:W-:Y:S05]  /*1b650*/  BRA `(.L_x_2009) ;  /* 0xfffefae000007947 */ /* 0x000fea000383ffff */
.L_x_1926:
[----:B------:R-:W-:Y:S01]  /*1b660*/  IMAD.MOV.U32 R136, RZ, RZ, R0 ;  /* 0x000000ffff887224 */ /* 0x000fe200078e0000 */
[----:B------:R-:W-:Y:S01]  /*1b670*/  MOV R251, RZ ;  /* 0x000000ff00fb7202 */ /* 0x000fe20000000f00 */
[----:B------:R-:W-:Y:S01]  /*1b680*/  IMAD.MOV.U32 R3, RZ, RZ, 0x1c1f ;  /* 0x00001c1fff037424 */ /* 0x000fe200078e00ff */
[----:B------:R-:W-:-:S02]  /*1b690*/  MOV R2, 0x1b6b0 ;  /* 0x0001b6b000027802 */ /* 0x000fc40000000f00 */
[----:B------:R-:W-:Y:S05]  /*1b6a0*/  CALL.REL.NOINC `($__internal_7_$__cuda_sm70_shflsync_idx_p) ;  /* 0x0000f37000007944 */ /* 0x000fea0003c00000 */
[----:B------:R-:W-:Y:S01]  /*1b6b0*/  MOV R2, R252 ;  /* 0x000000fc00027202 */ /* 0x000fe20000000f00 */
[----:B------:R-:W-:Y:S05]  /*1b6c0*/  BRA `(.L_x_2010) ;  /* 0xfffefe8000007947 */ /* 0x000fea000383ffff */
.L_x_1927:
[----:B------:R-:W-:Y:S01]  /*1b6d0*/  IMAD.MOV.U32 R136, RZ, RZ, R0 ;  /* 0x000000ffff887224 */ /* 0x000fe200078e0000 */
[----:B------:R-:W-:Y:S01]  /*1b6e0*/  MOV R251, 0x1 ;  /* 0x0000000100fb7802 */ /* 0x000fe20000000f00 */
[----:B------:R-:W-:Y:S01]  /*1b6f0*/  IMAD.MOV.U32 R3, RZ, RZ, 0x1c1f ;  /* 0x00001c1fff037424 */ /* 0x000fe200078e00ff */
[----:B------:R-:W-:-:S02]  /*1b700*/  MOV R2, 0x1b720 ;  /* 0x0001b72000027802 */ /* 0x000fc40000000f00 */
[----:B-1----:R-:W-:Y:S05]  /*1b710*/  CALL.REL.NOINC `($__internal_7_$__cuda_sm70_shflsync_idx_p) ;  /* 0x0000f30000007944 */ /* 0x002fea0003c00000 */
[----:B------:R-:W-:Y:S02]  /*1b720*/  IMAD.IADD R2, R4, 0x1, R252 ;  /* 0x0000000104027824 */ /* 0x000fe400078e02fc */
[----:B------:R-:W-:-:S02]  /*1b730*/  IMAD.MOV.U32 R136, RZ, RZ, R0 ;  /* 0x000000ffff887224 */ /* 0x000fc400078e0000 */
[----:B------:R-:W-:Y:S01]  /*1b740*/  IMAD.MOV.U32 R251, RZ, RZ, 0x2 ;  /* 0x00000002fffb7424 */ /* 0x000fe200078e00ff */
[----:B------:R-:W-:Y:S01]  /*1b750*/  IMNMX R2, R5, R2, PT ;  /* 0x0000000205027217 */ /* 0x000fe20003800200 */
[----:B------:R-:W-:-:S03]  /*1b760*/  IMAD.MOV.U32 R3, RZ, RZ, 0x1c1f ;  /* 0x00001c1fff037424 */ /* 0x000fc600078e00ff */
        /* <DEDUP_REMOVED lines=8> */
[----:B------:R-:W-:Y:S02]  /*1b7f0*/  ISETP.GT.AND P0, PT, R2, 0x11, PT ;  /* 0x000000110200780c */ /* 0x000fe40003f04270 */
[----:B------:R-:W-:Y:S02]  /*1b800*/  FSEL R17, R66, -INF , P2 ;  /* 0xff80000042117808 */ /* 0x000fe40001000000 */
        /* <DEDUP_REMOVED lines=23> */
[----:B------:R-:W-:Y:S05]  /*1b980*/  CALL.REL.NOINC `($__internal_7_$__cuda_sm70_shflsync_idx_p) ;  /* 0x0000f09000007944 */ /* 0x000fea0003c00000 */
[----:B------:R-:W-:Y:S02]  /*1b990*/  IMAD.IADD R2, R4, 0x1, R252 ;  /* 0x0000000104027824 */ /* 0x000fe400078e02fc */
[----:B------:R-:W-:Y:S02]  /*1b9a0*/  IMAD.MOV.U32 R136, RZ, RZ, R0 ;  /* 0x000000ffff887224 */ /* 0x000fe400078e0000 */
        /* <DEDUP_REMOVED lines=34> */
[----:B------:R-:W-:Y:S02]  /*1bbd0*/  FSEL R145, R41, -INF , P0 ;  /* 0xff80000029917808 */ /* 0x000fe40000000000 */
[----:B------:R-:W-:Y:S02]  /*1bbe0*/  MOV R2, 0x1bc00 ;  /* 0x0001bc0000027802 */ /* 0x000fe40000000f00 */
[----:B------:R-:W-:Y:S05]  /*1bbf0*/  CALL.REL.NOINC `($__internal_7_$__cuda_sm70_shflsync_idx_p) ;  /* 0x0000ee2000007944 */ /* 0x000fea0003c00000 */
[----:B------:R-:W-:Y:S01]  /*1bc00*/  IMAD.IADD R4, R4, 0x1, R252 ;  /* 0x0000000104047824 */ /* 0x000fe200078e02fc */
[----:B------:R-:W-:Y:S01]  /*1bc10*/  FMNMX.FTZ R136, R10, R11, !PT ;  /* 0x0000000b0a887209 */ /* 0x000fe20007810000 */
[----:B------:R-:W-:Y:S01]  /*1bc20*/  IMAD.MOV.U32 R0, RZ, RZ, 0x2 ;  /* 0x00000002ff007424 */ /* 0x000fe200078e00ff */
        /* <DEDUP_REMOVED lines=94> */
[----:B------:R-:W-:Y:S05]  /*1c210*/  CALL.REL.NOINC `($__internal_6_$__cuda_sm70_shflsync_bfly_p) ;  /* 0x0000e7a000007944 */ /* 0x000fea0003c00000 */
[----:B------:R-:W-:Y:S01]  /*1c220*/  FMNMX.FTZ R136, R136, R0, !PT ;  /* 0x0000000088887209 */ /* 0x000fe20007810000 */
[----:B------:R-:W-:Y:S01]  /*1c230*/  IMAD.MOV.U32 R0, RZ, RZ, 0x1 ;  /* 0x00000001ff007424 */ /* 0x000fe200078e00ff */
[----:B------:R-:W-:-:S03]  /*1c240*/  MOV R2, 0x1c270 ;  /* 0x0001c27000027802 */ /* 0x000fc60000000f00 */
[----:B------:R-:W-:Y:S02]  /*1c250*/  IMAD.MOV.U32 R132, RZ, RZ, R136 ;  /* 0x000000ffff847224 */ /* 0x000fe400078e0088 */
[----:B------:R-:W-:Y:S05]  /*1c260*/  CALL.REL.NOINC `($__internal_6_$__cuda_sm70_shflsync_bfly_p) ;  /* 0x0000e75000007944 */ /* 0x000fea0003c00000 */
[----:B------:R-:W-:Y:S01]  /*1c270*/  FMNMX.FTZ R136, R136, R0, !PT ;  /* 0x0000000088887209 */ /* 0x000fe20007810000 */
[----:B------:R-:W-:Y:S01]  /*1c280*/  IMAD.MOV.U32 R132, RZ, RZ, R135 ;  /* 0x000000ffff847224 */ /* 0x000fe200078e0087 */
[----:B------:R-:W-:Y:S01]  /*1c290*/  MOV R2, 0x1c2c0 ;  /* 0x0001c2c000027802 */ /* 0x000fe20000000f00 */
[----:B------:R-:W-:Y:S02]  /*1c2a0*/  IMAD.MOV.U32 R0, RZ, RZ, 0x2 ;  /* 0x00000002ff007424 */ /* 0x000fe400078e00ff */
        /* <DEDUP_REMOVED lines=26> */
[----:B------:R-:W-:Y:S01]  /*1c450*/  MOV R133, R0 ;  /* 0x0000000000857202 */ /* 0x000fe20000000f00 */
[----:B------:R-:W-:Y:S05]  /*1c460*/  BRA `(.L_x_2011) ;  /* 0xfffefe5000007947 */ /* 0x000fea000383ffff */
.L_x_1931:
[----:B------:R-:W-:Y:S01]  /*1c470*/  MOV R251, RZ ;  /* 0x000000ff00fb7202 */ /* 0x000fe20000000f00 */
[----:B------:R-:W-:Y:S01]  /*1c480*/  IMAD.MOV.U32 R136, RZ, RZ, R0 ;  /* 0x000000ffff887224 */ /* 0x000fe200078e0000 */
[----:B------:R-:W-:Y:S01]  /*1c490*/  MOV R2, 0x1c4c0 ;  /* 0x0001c4c000027802 */ /* 0x000fe20000000f00 */
[----:B------:R-:W-:Y:S02]  /*1c4a0*/  IMAD.MOV.U32 R3, RZ, RZ, 0x181f ;  /* 0x0000181fff037424 */ /* 0x000fe400078e00ff */
[----:B------:R-:W-:Y:S05]  /*1c4b0*/  CALL.REL.NOINC `($__internal_7_$__cuda_sm70_shflsync_idx_p) ;  /* 0x0000e56000007944 */ /* 0x000fea0003c00000 */
[----:B------:R-:W-:Y:S01]  /*1c4c0*/  MOV R5, R252 ;  /* 0x000000fc00057202 */ /* 0x000fe20000000f00 */
[----:B------:R-:W-:-:S05]  /*1c4d0*/  BRA `(.L_x_2012) ;  /* 0xffff20c000007947 */ /* 0x000fca000383ffff */
.L_x_1932:
[----:B------:R-:W-:Y:S01]  /*1c4e0*/  MOV R251, RZ ;  /* 0x000000ff00fb7202 */ /* 0x000fe20000000f00 */
[----:B------:R-:W-:Y:S01]  /*1c4f0*/  IMAD.MOV.U32 R136, RZ, RZ, R4 ;  /* 0x000000ffff887224 */ /* 0x000fe200078e0004 */
[----:B------:R-:W-:Y:S01]  /*1c500*/  MOV R2, 0x1c530 ;  /* 0x0001c53000027802 */ /* 0x000fe20000000f00 */
[----:B------:R-:W-:Y:S02]  /*1c510*/  IMAD.MOV.U32 R3, RZ, RZ, 0x181f ;  /* 0x0000181fff037424 */ /* 0x000fe400078e00ff */
[----:B-12---:R-:W-:Y:S05]  /*1c520*/  CALL.REL.NOINC `($__internal_7_$__cuda_sm70_shflsync_idx_p) ;  /* 0x0000e4f000007944 */ /* 0x006fea0003c00000 */
[----:B------:R-:W2:Y:S01]  /*1c530*/  LDL R3, [R1+0x8c] ;  /* 0x00008c0001037983 */ /* 0x000ea20000100800 */
[----:B------:R-:W-:Y:S01]  /*1c540*/  SEL R8, RZ, 0x10, P5 ;  /* 0x00000010ff087807 */ /* 0x000fe20002800000 */
[----:B------:R-:W-:Y:S01]  /*1c550*/  IMAD.MOV.U32 R251, RZ, RZ, 0x1 ;  /* 0x00000001fffb7424 */ /* 0x000fe200078e00ff */
[----:B------:R-:W-:Y:S01]  /*1c560*/  MOV R136, R0 ;  /* 0x0000000000887202 */ /* 0x000fe20000000f00 */
[----:B------:R-:W3:Y:S01]  /*1c570*/  LDL R2, [R1+0xb0] ;  /* 0x0000b00001027983 */ /* 0x000ee20000100800 */
[----:B--2---:R-:W-:Y:S02]  /*1c580*/  ISETP.GE.AND P1, PT, R3, c[0x0][0x1d4], PT ;  /* 0x0000750003007a0c */ /* 0x004fe40003f26270 */
[C---:B---3--:R-:W-:Y:S05]  /*1c590*/  IADD3 R6, P0, R252.reuse, R2, RZ ;  /* 0x00000002fc067210 */ /* 0x048fea0007f1e0ff */
[C---:B------:R-:W-:Y:S01]  /*1c5a0*/  IMAD.X R7, R5.reuse, 0x1, R247, P0 ;  /* 0x0000000105077824 */ /* 0x040fe200000e06f7 */
[----:B------:R-:W-:Y:S05]  /*1c5b0*/  IADD3 R2, P0, R252, R245, RZ ;  /* 0x000000f5fc027210 */ /* 0x000fea0007f1e0ff */
[----:B------:R-:W-:Y:S01]  /*1c5c0*/  @!PT LDS RZ, [RZ] ;  /* 0x00000000fffff984 */ /* 0x000fe20000000800 */
[----:B------:R-:W-:Y:S01]  /*1c5d0*/  @!PT LDS RZ, [RZ] ;  /* 0x00000000fffff984 */ /* 0x000fe20000000800 */
[----:B------:R-:W-:Y:S01]  /*1c5e0*/  @!PT LDS RZ, [RZ] ;  /* 0x00000000fffff984 */ /* 0x000fe20000000800 */
[----:B------:R1:W-:Y:S01]  /*1c5f0*/  LDGSTS.E.BYPASS.LTC128B.128 [R249], [R6.64], !P1 ;  /* 0x0000000006f97fae */ /* 0x0003e2000c901d46 */
[----:B------:R-:W-:Y:S02]  /*1c600*/  IMAD.X R3, R5, 0x1, R246, P0 ;  /* 0x0000000105037824 */ /* 0x000fe400000e06f6 */
[----:B------:R-:W-:Y:S03]  /*1c610*/  IMAD.MOV.U32 R5, RZ, RZ, R8 ;  /* 0x000000ffff057224 */ /* 0x000fe600078e0008 */
[----:B------:R2:W-:Y:S02]  /*1c620*/  LDGSTS.E.BYPASS.LTC128B.128 [R249+0x2000], [R2.64], !P5 ;  /* 0x0200000002f97fae */ /* 0x0005e4000e901d46 */
[----:B--2---:R-:W-:Y:S02]  /*1c630*/  MOV R3, 0x181f ;  /* 0x0000181f00037802 */ /* 0x004fe40000000f00 */
[----:B------:R-:W-:Y:S02]  /*1c640*/  MOV R2, 0x1c660 ;  /* 0x0001c66000027802 */ /* 0x000fe40000000f00 */
[----:B-1----:R-:W-:Y:S05]  /*1c650*/  CALL.REL.NOINC `($__internal_7_$__cuda_sm70_shflsync_idx_p) ;  /* 0x0000e3c000007944 */ /* 0x002fea0003c00000 */
[----:B------:R-:W-:Y:S01]  /*1c660*/  MOV R251, 0x1 ;  /* 0x0000000100fb7802 */ /* 0x000fe20000000f00 */
[----:B------:R-:W-:Y:S01]  /*1c670*/  IMAD.MOV.U32 R6, RZ, RZ, R252 ;  /* 0x000000ffff067224 */ /* 0x000fe200078e00fc */
[----:B------:R-:W-:Y:S01]  /*1c680*/  MOV R3, 0x181f ;  /* 0x0000181f00037802 */ /* 0x000fe20000000f00 */
[----:B------:R-:W-:Y:S01]  /*1c690*/  IMAD.MOV.U32 R136, RZ, RZ, R4 ;  /* 0x000000ffff887224 */ /* 0x000fe200078e0004 */
[----:B------:R-:W-:Y:S02]  /*1c6a0*/  MOV R2, 0x1c6c0 ;  /* 0x0001c6c000027802 */ /* 0x000fe40000000f00 */
[----:B------:R-:W-:Y:S05]  /*1c6b0*/  CALL.REL.NOINC `($__internal_7_$__cuda_sm70_shflsync_idx_p) ;  /* 0x0000e36000007944 */ /* 0x000fea0003c00000 */
[----:B------:R-:W-:Y:S01]  /*1c6c0*/  ISETP.NE.U32.AND P2, PT, R5, RZ, PT ;  /* 0x000000ff0500720c */ /* 0x000fe20003f45070 */
[----:B------:R-:W2:Y:S01]  /*1c6d0*/  LDL R3, [R1+0x8c] ;  /* 0x00008c0001037983 */ /* 0x000ea20000100800 */
[----:B------:R-:W-:Y:S02]  /*1c6e0*/  IMAD.MOV.U32 R136, RZ, RZ, R0 ;  /* 0x000000ffff887224 */ /* 0x000fe400078e0000 */
[----:B------:R-:W-:Y:S01]  /*1c6f0*/  IMAD.MOV.U32 R251, RZ, RZ, 0x2 ;  /* 0x00000002fffb7424 */ /* 0x000fe200078e00ff */
[----:B------:R-:W3:Y:S01]  /*1c700*/  LDL R2, [R1+0xb0] ;  /* 0x0000b00001027983 */ /* 0x000ee20000100800 */
[----:B--2---:R-:W-:Y:S02]  /*1c710*/  ISETP.GE.AND P1, PT, R3, c[0x0][0x1d4], PT ;  /* 0x0000750003007a0c */ /* 0x004fe40003f26270 */
[----:B---3--:R-:W-:Y:S05]  /*1c720*/  IADD3 R2, P0, R252, R2, RZ ;  /* 0x00000002fc027210 */ /* 0x008fea0007f1e0ff */
        /* <DEDUP_REMOVED lines=8> */
[----:B------:R-:W-:Y:S05]  /*1c7b0*/  IADD3.X R3, RZ, R6, R246, P1, P0 ;  /* 0x00000006ff037210 */ /* 0x000fea0000fe04f6 */
[----:B------:R1:W-:Y:S02]  /*1c7c0*/  LDGSTS.E.BYPASS.LTC128B.128.ZFILL [R249+0x2800], [R2.64], P2 ;  /* 0x0280000002f97fae */ /* 0x0003e40009141d46 */
[----:B-1----:R-:W-:Y:S01]  /*1c7d0*/  MOV R2, 0x1c800 ;  /* 0x0001c80000027802 */ /* 0x002fe20000000f00 */
[----:B------:R-:W-:Y:S02]  /*1c7e0*/  IMAD.MOV.U32 R3, RZ, RZ, 0x181f ;  /* 0x0000181fff037424 */ /* 0x000fe400078e00ff */
[----:B------:R-:W-:Y:S05]  /*1c7f0*/  CALL.REL.NOINC `($__internal_7_$__cuda_sm70_shflsync_idx_p) ;  /* 0x0000e22000007944 */ /* 0x000fea0003c00000 */
        /* <DEDUP_REMOVED lines=32> */
[----:B------:R-:W-:Y:S01]  /*1ca00*/  MOV R0, R252 ;  /* 0x000000fc00007202 */ /* 0x000fe20000000f00 */
[----:B------:R-:W-:-:S05]  /*1ca10*/  BRA `(.L_x_2013) ;  /* 0xffff1d7000007947 */ /* 0x000fca000383ffff */
.L_x_1935:
[----:B------:R-:W-:Y:S01]  /*1ca20*/  MOV R251, RZ ;  /* 0x000000ff00fb7202 */ /* 0x000fe20000000f00 */
[----:B------:R-:W-:Y:S01]  /*1ca30*/  IMAD.MOV.U32 R136, RZ, RZ, R0 ;  /* 0x000000ffff887224 */ /* 0x000fe200078e0000 */
[----:B------:R-:W-:Y:S01]  /*1ca40*/  MOV R2, 0x1ca70 ;  /* 0x0001ca7000027802 */ /* 0x000fe20000000f00 */
[----:B------:R-:W-:Y:S02]  /*1ca50*/  IMAD.MOV.U32 R3, RZ, RZ, 0x181f ;  /* 0x0000181fff037424 */ /* 0x000fe400078e00ff */
[----:B-1----:R-:W-:Y:S05]  /*1ca60*/  CALL.REL.NOINC `($__internal_7_$__cuda_sm70_shflsync_idx_p) ;  /* 0x0000dfb000007944 */ /* 0x002fea0003c00000 */
[----:B------:R-:W-:Y:S01]  /*1ca70*/  MOV R133, R252 ;  /* 0x000000fc00857202 */ /* 0x000fe20000000f00 */
[----:B------:R-:W-:-:S05]  /*1ca80*/  BRA `(.L_x_2014) ;  /* 0xffff2b7000007947 */ /* 0x000fca000383ffff */
.L_x_1936:
[----:B------:R-:W-:Y:S01]  /*1ca90*/  MOV R251, RZ ;  /* 0x000000ff00fb7202 */ /* 0x000fe20000000f00 */
[----:B------:R-:W-:Y:S01]  /*1caa0*/  IMAD.MOV.U32 R136, RZ, RZ, R132 ;  /* 0x000000ffff887224 */ /* 0x000fe200078e0084 */
[----:B------:R-:W-:Y:S01]  /*1cab0*/  MOV R2, 0x1cae0 ;  /* 0x0001cae000027802 */ /* 0x000fe20000000f00 */
[----:B------:R-:W-:Y:S02]  /*1cac0*/  IMAD.MOV.U32 R3, RZ, RZ, 0x181f ;  /* 0x0000181fff037424 */ /* 0x000fe400078e00ff */
[----:B-12---:R-:W-:Y:S05]  /*1cad0*/  CALL.REL.NOINC `($__internal_7_$__cuda_sm70_shflsync_idx_p) ;  /* 0x0000df4000007944 */ /* 0x006fea0003c00000 */
[----:B------:R-:W2:Y:S01]  /*1cae0*/  LDL R3, [R1+0x8c] ;  /* 0x00008c0001037983 */ /* 0x000ea20000100800 */
[----:B------:R-:W-:Y:S01]  /*1caf0*/  SEL R136, RZ, 0x10, P5 ;  /* 0x00000010ff887807 */ /* 0x000fe20002800000 */
[----:B------:R-:W-:Y:S02]  /*1cb00*/  IMAD.MOV.U32 R251, RZ, RZ, 0x1 ;  /* 0x00000001fffb7424 */ /* 0x000fe400078e00ff */
        /* <DEDUP_REMOVED lines=8> */
[----:B------:R1:W-:Y:S01]  /*1cb90*/  LDGSTS.E.BYPASS.LTC128B.128 [R248+0x4100], [R134.64], !P1 ;  /* 0x0410000086f87fae */ /* 0x0003e2000c901d46 */
[----:B------:R-:W-:Y:S02]  /*1cba0*/  IMAD.X R3, R133, 0x1, R246, P0 ;  /* 0x0000000185037824 */ /* 0x000fe400000e06f6 */
[----:B------:R-:W-:Y:S01]  /*1cbb0*/  IMAD.MOV.U32 R133, RZ, RZ, R136 ;  /* 0x000000ffff857224 */ /* 0x000fe200078e0088 */
[----:B------:R-:W-:Y:S02]  /*1cbc0*/  MOV R136, R0 ;  /* 0x0000000000887202 */ /* 0x000fe40000000f00 */
        /* <DEDUP_REMOVED lines=64> */
.L_x_1937:
[----:B------:R-:W-:Y:S01]  /*1cfd0*/  MOV R251, RZ ;  /* 0x000000ff00fb7202 */ /* 0x000fe20000000f00 */
[----:B------:R-:W-:Y:S01]  /*1cfe0*/  IMAD.MOV.U32 R136, RZ, RZ, R132 ;  /* 0x000000ffff887224 */ /* 0x000fe200078e0084 */
[----:B------:R-:W-:Y:S01]  /*1cff0*/  MOV R2, 0x1d020 ;  /* 0x0001d02000027802 */ /* 0x000fe20000000f00 */
[----:B------:R-:W-:Y:S02]  /*1d000*/  IMAD.MOV.U32 R3, RZ, RZ, 0x1c1f ;  /* 0x00001c1fff037424 */ /* 0x000fe400078e00ff */
[----:B------:R-:W-:Y:S05]  /*1d010*/  CALL.REL.NOINC `($__internal_7_$__cuda_sm70_shflsync_idx_p) ;  /* 0x0000da0000007944 */ /* 0x000fea0003c00000 */
[----:B------:R-:W-:Y:S01]  /*1d020*/  MOV R0, R252 ;  /* 0x000000fc00007202 */ /* 0x000fe20000000f00 */
[----:B------:R-:W-:-:S05]  /*1d030*/  BRA `(.L_x_2016) ;  /* 0xffff2a3000007947 */ /* 0x000fca000383ffff */
.L_x_1938:
[----:B------:R-:W-:Y:S01]  /*1d040*/  MOV R251, 0x1 ;  /* 0x0000000100fb7802 */ /* 0x000fe20000000f00 */
[----:B------:R-:W-:Y:S01]  /*1d050*/  IMAD.MOV.U32 R136, RZ, RZ, R132 ;  /* 0x000000ffff887224 */ /* 0x000fe200078e0084 */
[----:B------:R-:W-:Y:S01]  /*1d060*/  MOV R2, 0x1d090 ;  /* 0x0001d09000027802 */ /* 0x000fe20000000f00 */
[----:B------:R-:W-:Y:S02]  /*1d070*/  IMAD.MOV.U32 R3, RZ, RZ, 0x1c1f ;  /* 0x00001c1fff037424 */ /* 0x000fe400078e00ff */
[----:B-1----:R-:W-:Y:S05]  /*1d080*/  CALL.REL.NOINC `($__internal_7_$__cuda_sm70_shflsync_idx_p) ;  /* 0x0000d99000007944 */ /* 0x002fea0003c00000 */
[----:B------:R-:W-:Y:S01]  /*1d090*/  MOV R2, 0x1d2f0 ;  /* 0x0001d2f000027802 */ /* 0x000fe20000000f00 */
[----:B------:R-:W-:Y:S02]  /*1d0a0*/  IMAD.IADD R252, R133, 0x1, R252 ;  /* 0x0000000185fc7824 */ /* 0x000fe400078e02fc */
[----:B------:R-:W-:Y:S02]  /*1d0b0*/  IMAD.MOV.U32 R136, RZ, RZ, R132 ;  /* 0x000000ffff887224 */ /* 0x000fe400078e0084 */
[----:B------:R-:W-:Y:S01]  /*1d0c0*/  IMAD.MOV.U32 R251, RZ, RZ, 0x2 ;  /* 0x00000002fffb7424 */ /* 0x000fe200078e00ff */
[C---:B------:R-:W-:Y:S01]  /*1d0d0*/  ISETP.GT.AND P0, PT, R252.reuse, RZ, PT ;  /* 0x000000fffc00720c */ /* 0x040fe20003f04270 */
[----:B------:R-:W-:Y:S01]  /*1d0e0*/  IMAD.MOV.U32 R3, RZ, RZ, 0x1c1f ;  /* 0x00001c1fff037424 */ /* 0x000fe200078e00ff */
[----:B------:R-:W-:Y:S02]  /*1d0f0*/  ISETP.GT.AND P1, PT, R252, 0x1, PT ;  /* 0x00000001fc00780c */ /* 0x000fe40003f24270 */
[----:B------:R-:W-:Y:S02]  /*1d100*/  FSEL R6, R6, -INF , P0 ;  /* 0xff80000006067808 */ /* 0x000fe40000000000 */
[C---:B------:R-:W-:Y:S02]  /*1d110*/  ISETP.GT.AND P0, PT, R252.reuse, 0x9, PT ;  /* 0x00000009fc00780c */ /* 0x040fe40003f04270 */
[C---:B------:R-:W-:Y:S02]  /*1d120*/  ISETP.GT.AND P2, PT, R252.reuse, 0x8, PT ;  /* 0x00000008fc00780c */ /* 0x040fe40003f44270 */
[----:B------:R-:W-:Y:S02]  /*1d130*/  FSEL R17, R7, -INF , P1 ;  /* 0xff80000007117808 */ /* 0x000fe40000800000 */
[C---:B------:R-:W-:Y:S02]  /*1d140*/  ISETP.GT.AND P1, PT, R252.reuse, 0x10, PT ;  /* 0x00000010fc00780c */ /* 0x040fe40003f24270 */
[----:B------:R-:W-:Y:S02]  /*1d150*/  FSEL R19, R19, -INF , P0 ;  /* 0xff80000013137808 */ /* 0x000fe40000000000 */
[----:B------:R-:W-:Y:S02]  /*1d160*/  ISETP.GT.AND P0, PT, R252, 0x11, PT ;  /* 0x00000011fc00780c */ /* 0x000fe40003f04270 */
        /* <DEDUP_REMOVED lines=23> */
[----:B------:R-:W-:Y:S05]  /*1d2e0*/  CALL.REL.NOINC `($__internal_7_$__cuda_sm70_shflsync_idx_p) ;  /* 0x0000d73000007944 */ /* 0x000fea0003c00000 */
        /* <DEDUP_REMOVED lines=36> */
[----:B------:R-:W-:Y:S02]  /*1d530*/  FSEL R61, R61, -INF , P0 ;  /* 0xff8000003d3d7808 */ /* 0x000fe40000000000 */
[----:B------:R-:W-:Y:S05]  /*1d540*/  CALL.REL.NOINC `($__internal_7_$__cuda_sm70_shflsync_idx_p) ;  /* 0x0000d4d000007944 */ /* 0x000fea0003c00000 */
[----:B------:R-:W-:Y:S01]  /*1d550*/  FMNMX.FTZ R132, R141, R137, !PT ;  /* 0x000000898d847209 */ /* 0x000fe20007810000 */
[----:B------:R-:W-:Y:S01]  /*1d560*/  IMAD.IADD R133, R133, 0x1, R252 ;  /* 0x0000000185857824 */ /* 0x000fe200078e02fc */
[----:B------:R-:W-:Y:S01]  /*1d570*/  FMNMX.FTZ R4, R6, R138, !PT ;  /* 0x0000008a06047209 */ /* 0x000fe20007810000 */
[----:B------:R-:W-:Y:S01]  /*1d580*/  IMAD.MOV.U32 R0, RZ, RZ, 0x2 ;  /* 0x00000002ff007424 */ /* 0x000fe200078e00ff */
        /* <DEDUP_REMOVED lines=10> */
[----:B------:R-:W-:Y:S02]  /*1d630*/  FMNMX.FTZ R4, R17, R4, !PT ;  /* 0x0000000411047209 */ /* 0x000fe40007810000 */
[----:B------:R-:W-:Y:S02]  /*1d640*/  FMNMX.FTZ R7, R9, R7, !PT ;  /* 0x0000000709077209 */ /* 0x000fe40007810000 */
        /* <DEDUP_REMOVED lines=86> */
[----:B------:R-:W-:Y:S02]  /*1dbb0*/  MOV R2, 0x1dbd0 ;  /* 0x0001dbd000027802 */ /* 0x000fe40000000f00 */
        /* <DEDUP_REMOVED lines=26> */
[----:B------:R-:W-:Y:S03]  /*1dd60*/  MOV R2, 0x1dd90 ;  /* 0x0001dd9000027802 */ /* 0x000fe60000000f00 */
[----:B------:R-:W-:Y:S02]  /*1dd70*/  IMAD.MOV.U32 R132, RZ, RZ, R4 ;  /* 0x000000ffff847224 */ /* 0x000fe400078e0004 */
[----:B------:R-:W-:Y:S05]  /*1dd80*/  CALL.REL.NOINC `($__internal_6_$__cuda_sm70_shflsync_bfly_p) ;  /* 0x0000cc3000007944 */ /* 0x000fea0003c00000 */
[----:B------:R-:W-:-:S05]  /*1dd90*/  BRA `(.L_x_2017) ;  /* 0xffff2a4000007947 */ /* 0x000fca000383ffff */
.L_x_1941:
[----:B-1--4-:R-:W-:Y:S01]  /*1dda0*/  MOV R251, RZ ;  /* 0x000000ff00fb7202 */ /* 0x012fe20000000f00 */
[----:B------:R-:W-:Y:S01]  /*1ddb0*/  IMAD.MOV.U32 R136, RZ, RZ, R0 ;  /* 0x000000ffff887224 */ /* 0x000fe200078e0000 */
[----:B------:R-:W-:Y:S01]  /*1ddc0*/  MOV R2, 0x1ddf0 ;  /* 0x0001ddf000027802 */ /* 0x000fe20000000f00 */
[----:B------:R-:W-:Y:S02]  /*1ddd0*/  IMAD.MOV.U32 R3, RZ, RZ, 0x181f ;  /* 0x0000181fff037424 */ /* 0x000fe400078e00ff */
[----:B------:R-:W-:Y:S05]  /*1dde0*/  CALL.REL.NOINC `($__internal_7_$__cuda_sm70_shflsync_idx_p) ;  /* 0x0000cc3000007944 */ /* 0x000fea0003c00000 */
[----:B------:R-:W-:Y:S01]  /*1ddf0*/  MOV R37, R252 ;  /* 0x000000fc00257202 */ /* 0x000fe20000000f00 */
[----:B------:R-:W-:-:S05]  /*1de00*/  BRA `(.L_x_2018) ;  /* 0xffff533000007947 */ /* 0x000fca000383ffff */
.L_x_1944:
[----:B------:R-:W-:Y:S01]  /*1de10*/  MOV R251, RZ ;  /* 0x000000ff00fb7202 */ /* 0x000fe20000000f00 */
[----:B------:R-:W-:Y:S01]  /*1de20*/  IMAD.MOV.U32 R136, RZ, RZ, R0 ;  /* 0x000000ffff887224 */ /* 0x000fe200078e0000 */
[----:B------:R-:W-:Y:S01]  /*1de30*/  MOV R2, 0x1de60 ;  /* 0x0001de6000027802 */ /* 0x000fe20000000f00 */
[----:B------:R-:W-:Y:S02]  /*1de40*/  IMAD.MOV.U32 R3, RZ, RZ, 0x181f ;  /* 0x0000181fff037424 */ /* 0x000fe400078e00ff */
[----:B-1----:R-:W-:Y:S05]  /*1de50*/  CALL.REL.NOINC `($__internal_7_$__cuda_sm70_shflsync_idx_p) ;  /* 0x0000cbc000007944 */ /* 0x002fea0003c00000 */
[----:B------:R-:W-:Y:S01]  /*1de60*/  MOV R134, R252 ;  /* 0x000000fc00867202 */ /* 0x000fe20000000f00 */
[----:B------:R-:W-:-:S05]  /*1de70*/  BRA `(.L_x_2019) ;  /* 0xffff625000007947 */ /* 0x000fca000383ffff */
.L_x_1945:
[----:B------:R-:W-:Y:S01]  /*1de80*/  MOV R251, RZ ;  /* 0x000000ff00fb7202 */ /* 0x000fe20000000f00 */
[----:B------:R-:W-:Y:S01]  /*1de90*/  IMAD.MOV.U32 R136, RZ, RZ, R132 ;  /* 0x000000ffff887224 */ /* 0x000fe200078e0084 */
[----:B------:R-:W-:Y:S01]  /*1dea0*/  MOV R2, 0x1ded0 ;  /* 0x0001ded000027802 */ /* 0x000fe20000000f00 */
[----:B------:R-:W-:Y:S02]  /*1deb0*/  IMAD.MOV.U32 R3, RZ, RZ, 0x181f ;  /* 0x0000181fff037424 */ /* 0x000fe400078e00ff */
[----:B-12---:R-:W-:Y:S05]  /*1dec0*/  CALL.REL.NOINC `($__internal_7_$__cuda_sm70_shflsync_idx_p) ;  /* 0x0000cb5000007944 */ /* 0x006fea0003c00000 */
[----:B------:R-:W-:Y:S01]  /*1ded0*/  IADD3 R142, P0, R252, R246, RZ ;  /* 0x000000f6fc8e7210 */ /* 0x000fe20007f1e0ff */
[----:B------:R-:W-:Y:S01]  /*1dee0*/  IMAD.MOV.U32 R251, RZ, RZ, 0x1 ;  /* 0x00000001fffb7424 */ /* 0x000fe200078e00ff */
[----:B------:R-:W-:Y:S03]  /*1def0*/  MOV R136, R0 ;  /* 0x0000000000887202 */ /* 0x000fe60000000f00 */
[----:B------:R-:W-:Y:S01]  /*1df00*/  IMAD.X R143, R134, 0x1, R247, P0 ;  /* 0x00000001868f7824 */ /* 0x000fe200000e06f7 */
[----:B------:R-:W-:Y:S04]  /*1df10*/  IADD3 R2, P0, R252, R141, RZ ;  /* 0x0000008dfc027210 */ /* 0x000fe80007f1e0ff */
[----:B------:R-:W-:Y:S01]  /*1df20*/  @!PT LDS RZ, [RZ] ;  /* 0x00000000fffff984 */ /* 0x000fe20000000800 */
[----:B------:R-:W-:Y:S01]  /*1df30*/  @!PT LDS RZ, [RZ] ;  /* 0x00000000fffff984 */ /* 0x000fe20000000800 */
[----:B------:R-:W-:Y:S01]  /*1df40*/  @!PT LDS RZ, [RZ] ;  /* 0x00000000fffff984 */ /* 0x000fe20000000800 */
[----:B------:R1:W-:Y:S01]  /*1df50*/  LDGSTS.E.BYPASS.LTC128B.128 [R248+0x4100], [R142.64], !P3 ;  /* 0x041000008ef87fae */ /* 0x0003e2000d901d46 */
[----:B------:R-:W-:Y:S05]  /*1df60*/  IMAD.X R3, R134, 0x1, R245, P0 ;  /* 0x0000000186037824 */ /* 0x000fea00000e06f5 */
        /* <DEDUP_REMOVED lines=10> */
[C---:B------:R-:W-:Y:S01]  /*1e010*/  IADD3 R134, P0, R252.reuse, R246, RZ ;  /* 0x000000f6fc867210 */ /* 0x040fe20007f1e0ff */
[----:B------:R-:W-:Y:S01]  /*1e020*/  IMAD.MOV.U32 R251, RZ, RZ, 0x2 ;  /* 0x00000002fffb7424 */ /* 0x000fe200078e00ff */
[----:B------:R-:W-:Y:S03]  /*1e030*/  MOV R136, R0 ;  /* 0x0000000000887202 */ /* 0x000fe60000000f00 */
[C---:B------:R-:W-:Y:S01]  /*1e040*/  IMAD.X R135, R133.reuse, 0x1, R247, P0 ;  /* 0x0000000185877824 */ /* 0x040fe200000e06f7 */
        /* <DEDUP_REMOVED lines=38> */
.L_x_1946:
[----:B------:R-:W-:Y:S02]  /*1e2b0*/  MOV R0, 0x2 ;  /* 0x0000000200007802 */ /* 0x000fe40000000f00 */
        /* <DEDUP_REMOVED lines=33> */
[----:B------:R-:W-:-:S05]  /*1e4d0*/  BRA `(.L_x_2021) ;  /* 0xffff634000007947 */ /* 0x000fca000383ffff */
.L_x_1948:
[----:B------:R1:W5:Y:S01]  /*1e4e0*/  LDL R132, [R1+0x7c] ;  /* 0x00007c0001847983 */ /* 0x0003620000100800 */
[----:B------:R-:W-:-:S02]  /*1e4f0*/  MOV R0, 0x2 ;  /* 0x0000000200007802 */ /* 0x000fc40000000f00 */
[----:B------:R-:W-:Y:S02]  /*1e500*/  MOV R2, 0x1e520 ;  /* 0x0001e52000027802 */ /* 0x000fe40000000f00 */
[----:B-1---5:R-:W-:Y:S05]  /*1e510*/  CALL.REL.NOINC `($__internal_6_$__cuda_sm70_shflsync_bfly_p) ;  /* 0x0000c4a000007944 */ /* 0x022fea0003c00000 */
[----:B------:R-:W-:Y:S01]  /*1e520*/  MOV R5, R0 ;  /* 0x0000000000057202 */ /* 0x000fe20000000f00 */
[----:B------:R-:W-:Y:S05]  /*1e530*/  BRA `(.L_x_2022) ;  /* 0xffff8c2000007947 */ /* 0x000fea000383ffff */
.L_x_1949:
[----:B------:R-:W-:Y:S01]  /*1e540*/  IMAD.MOV.U32 R132, RZ, RZ, R5 ;  /* 0x000000ffff847224 */ /* 0x000fe200078e0005 */
[----:B------:R-:W-:Y:S02]  /*1e550*/  MOV R0, 0x1 ;  /* 0x0000000100007802 */ /* 0x000fe40000000f00 */
[----:B------:R-:W-:Y:S02]  /*1e560*/  MOV R2, 0x1e580 ;  /* 0x0001e58000027802 */ /* 0x000fe40000000f00 */
[----:B------:R-:W-:Y:S05]  /*1e570*/  CALL.REL.NOINC `($__internal_6_$__cuda_sm70_shflsync_bfly_p) ;  /* 0x0000c44000007944 */ /* 0x000fea0003c00000 */
[----:B------:R1:W5:Y:S01]  /*1e580*/  LDL R132, [R1+0x78] ;  /* 0x0000780001847983 */ /* 0x0003620000100800 */
[----:B------:R-:W-:Y:S01]  /*1e590*/  FADD.FTZ R5, R5, R0 ;  /* 0x0000000005057221 */ /* 0x000fe20000010000 */
[----:B------:R-:W-:Y:S02]  /*1e5a0*/  MOV R0, 0x2 ;  /* 0x0000000200007802 */ /* 0x000fe40000000f00 */
[----:B------:R-:W-:Y:S02]  /*1e5b0*/  MOV R2, 0x1e5d0 ;  /* 0x0001e5d000027802 */ /* 0x000fe40000000f00 */
[----:B-1---5:R-:W-:Y:S05]  /*1e5c0*/  CALL.REL.NOINC `($__internal_6_$__cuda_sm70_shflsync_bfly_p) ;  /* 0x0000c3f000007944 */ /* 0x022fea0003c00000 */
[----:B------:R-:W2:Y:S02]  /*1e5d0*/  LDL.LU R2, [R1+0x78] ;  /* 0x0000780001027983 */ /* 0x000ea40000300800 */
[----:B--2---:R-:W-:Y:S01]  /*1e5e0*/  FADD.FTZ R4, R2, R0 ;  /* 0x0000000002047221 */ /* 0x004fe20000010000 */
[----:B------:R-:W-:-:S02]  /*1e5f0*/  MOV R0, 0x1 ;  /* 0x0000000100007802 */ /* 0x000fc40000000f00 */
[----:B------:R-:W-:Y:S02]  /*1e600*/  MOV R2, 0x1e630 ;  /* 0x0001e63000027802 */ /* 0x000fe40000000f00 */
[----:B------:R-:W-:Y:S02]  /*1e610*/  MOV R132, R4 ;  /* 0x0000000400847202 */ /* 0x000fe40000000f00 */
        /* <DEDUP_REMOVED lines=8> */
[----:B------:R-:W-:Y:S02]  /*1e6a0*/  MOV R0, 0x1 ;  /* 0x0000000100007802 */ /* 0x000fe40000000f00 */
[----:B------:R-:W-:-:S02]  /*1e6b0*/  MOV R2, 0x1e6e0 ;  /* 0x0001e6e000027802 */ /* 0x000fc40000000f00 */
        /* <DEDUP_REMOVED lines=10> */
[----:B------:R-:W-:Y:S02]  /*1e760*/  MOV R2, 0x1e790 ;  /* 0x0001e79000027802 */ /* 0x000fe40000000f00 */
[----:B------:R-:W-:-:S02]  /*1e770*/  MOV R132, R9 ;  /* 0x0000000900847202 */ /* 0x000fc40000000f00 */
[----:B------:R-:W-:Y:S05]  /*1e780*/  CALL.REL.NOINC `($__internal_6_$__cuda_sm70_shflsync_bfly_p) ;  /* 0x0000c23000007944 */ /* 0x000fea0003c00000 */
[----:B------:R-:W-:Y:S01]  /*1e790*/  MOV R7, R0 ;  /* 0x0000000000077202 */ /* 0x000fe20000000f00 */
[----:B------:R-:W-:Y:S05]  /*1e7a0*/  BRA `(.L_x_2023) ;  /* 0xffff8ae000007947 */ /* 0x000fea000383ffff */
.L_x_1969:
[----:B------:R-:W-:Y:S01]  /*1e7b0*/  IMAD.MOV.U32 R136, RZ, RZ, R9 ;  /* 0x000000ffff887224 */ /* 0x000fe200078e0009 */
[----:B------:R-:W-:Y:S01]  /*1e7c0*/  MOV R251, RZ ;  /* 0x000000ff00fb7202 */ /* 0x000fe20000000f00 */
[----:B------:R-:W-:Y:S01]  /*1e7d0*/  IMAD.MOV.U32 R3, RZ, RZ, 0x181f ;  /* 0x0000181fff037424 */ /* 0x000fe200078e00ff */
[----:B------:R-:W-:-:S02]  /*1e7e0*/  MOV R2, 0x1e800 ;  /* 0x0001e80000027802 */ /* 0x000fc40000000f00 */
[----:B-----5:R-:W-:Y:S05]  /*1e7f0*/  CALL.REL.NOINC `($__internal_7_$__cuda_sm70_shflsync_idx_p) ;  /* 0x0000c22000007944 */ /* 0x020fea0003c00000 */
[----:B------:R-:W-:Y:S01]  /*1e800*/  MOV R0, R252 ;  /* 0x000000fc00007202 */ /* 0x000fe20000000f00 */
[----:B------:R-:W-:Y:S05]  /*1e810*/  BRA `(.L_x_2024) ;  /* 0xffffb7d000007947 */ /* 0x000fea000383ffff */
.L_x_1970:
[----:B------:R-:W-:Y:S01]  /*1e820*/  IMAD.MOV.U32 R136, RZ, RZ, R11 ;  /* 0x000000ffff887224 */ /* 0x000fe200078e000b */
[----:B------:R-:W-:Y:S01]  /*1e830*/  MOV R251, RZ ;  /* 0x000000ff00fb7202 */ /* 0x000fe20000000f00 */
[----:B------:R-:W-:Y:S01]  /*1e840*/  IMAD.MOV.U32 R3, RZ, RZ, 0x181f ;  /* 0x0000181fff037424 */ /* 0x000fe200078e00ff */
[----:B------:R-:W-:-:S02]  /*1e850*/  MOV R2, 0x1e870 ;  /* 0x0001e87000027802 */ /* 0x000fc40000000f00 */
[----:B-12--5:R-:W-:Y:S05]  /*1e860*/  CALL.REL.NOINC `($__internal_7_$__cuda_sm70_shflsync_idx_p) ;  /* 0x0000c1b000007944 */ /* 0x026fea0003c00000 */
[----:B------:R-:W-:Y:S01]  /*1e870*/  MOV R2, R252 ;  /* 0x000000fc00027202 */ /* 0x000fe20000000f00 */
[----:B------:R-:W-:Y:S05]  /*1e880*/  BRA `(.L_x_2025) ;  /* 0xffffb78000007947 */ /* 0x000fea000383ffff */
.L_x_1973:
[----:B------:R-:W-:Y:S01]  /*1e890*/  IMAD.MOV.U32 R136, RZ, RZ, R9 ;  /* 0x000000ffff887224 */ /* 0x000fe200078e0009 */
[----:B------:R-:W-:Y:S01]  /*1e8a0*/  MOV R251, 0x1 ;  /* 0x0000000100fb7802 */ /* 0x000fe20000000f00 */
[----:B--2---:R-:W-:Y:S01]  /*1e8b0*/  IMAD.MOV.U32 R3, RZ, RZ, 0x181f ;  /* 0x0000181fff037424 */ /* 0x004fe200078e00ff */
[----:B----4-:R-:W-:-:S02]  /*1e8c0*/  MOV R2, 0x1e8e0 ;  /* 0x0001e8e000027802 */ /* 0x010fc40000000f00 */
[----:B-1-3--:R-:W-:Y:S05]  /*1e8d0*/  CALL.REL.NOINC `($__internal_7_$__cuda_sm70_shflsync_idx_p) ;  /* 0x0000c14000007944 */ /* 0x00afea0003c00000 */
        /* <DEDUP_REMOVED lines=8> */
.L_x_1976:
[----:B------:R-:W-:Y:S01]  /*1e960*/  IMAD.MOV.U32 R136, RZ, RZ, R9 ;  /* 0x000000ffff887224 */ /* 0x000fe200078e0009 */
[----:B------:R-:W-:Y:S01]  /*1e970*/  MOV R251, 0x2 ;  /* 0x0000000200fb7802 */ /* 0x000fe20000000f00 */
[----:B--2---:R-:W-:Y:S01]  /*1e980*/  IMAD.MOV.U32 R3, RZ, RZ, 0x181f ;  /* 0x0000181fff037424 */ /* 0x004fe200078e00ff */
[----:B------:R-:W-:Y:S02]  /*1e990*/  MOV R2, 0x1e9b0 ;  /* 0x0001e9b000027802 */ /* 0x000fe40000000f00 */
[----:B-1-3--:R-:W-:Y:S05]  /*1e9a0*/  CALL.REL.NOINC `($__internal_7_$__cuda_sm70_shflsync_idx_p) ;  /* 0x0000c07000007944 */ /* 0x00afea0003c00000 */
[----:B------:R-:W-:Y:S01]  /*1e9b0*/  MOV R0, R252 ;  /* 0x000000fc00007202 */ /* 0x000fe20000000f00 */
[----:B------:R-:W-:Y:S05]  /*1e9c0*/  BRA `(.L_x_2027) ;  /* 0xffffb87000007947 */ /* 0x000fea000383ffff */
.L_x_1977:
[----:B------:R-:W-:Y:S01]  /*1e9d0*/  IMAD.MOV.U32 R136, RZ, RZ, R11 ;  /* 0x000000ffff887224 */ /* 0x000fe200078e000b */
[----:B------:R-:W-:Y:S01]  /*1e9e0*/  MOV R251, 0x2 ;  /* 0x0000000200fb7802 */ /* 0x000fe20000000f00 */
[----:B--2---:R-:W-:Y:S01]  /*1e9f0*/  IMAD.MOV.U32 R3, RZ, RZ, 0x181f ;  /* 0x0000181fff037424 */ /* 0x004fe200078e00ff */
[----:B------:R-:W-:Y:S02]  /*1ea00*/  MOV R2, 0x1ea20 ;  /* 0x0001ea2000027802 */ /* 0x000fe40000000f00 */
[----:B-1-34-:R-:W-:Y:S05]  /*1ea10*/  CALL.REL.NOINC `($__internal_7_$__cuda_sm70_shflsync_idx_p) ;  /* 0x0000c00000007944 */ /* 0x01afea0003c00000 */
[----:B------:R-:W-:Y:S01]  /*1ea20*/  MOV R2, R252 ;  /* 0x000000fc00027202 */ /* 0x000fe20000000f00 */
[----:B------:R-:W-:Y:S05]  /*1ea30*/  BRA `(.L_x_2028) ;  /* 0xffffb82000007947 */ /* 0x000fea000383ffff */
.L_x_1980:
[----:B------:R-:W-:Y:S01]  /*1ea40*/  IMAD.MOV.U32 R136, RZ, RZ, R9 ;  /* 0x000000ffff887224 */ /* 0x000fe200078e0009 */
[----:B------:R-:W-:Y:S01]  /*1ea50*/  MOV R251, 0x3 ;  /* 0x0000000300fb7802 */ /* 0x000fe20000000f00 */
[----:B-1----:R-:W-:Y:S01]  /*1ea60*/  IMAD.MOV.U32 R3, RZ, RZ, 0x181f ;  /* 0x0000181fff037424 */ /* 0x002fe200078e00ff */
[----:B---3--:R-:W-:-:S02]  /*1ea70*/  MOV R2, 0x1ea90 ;  /* 0x0001ea9000027802 */ /* 0x008fc40000000f00 */
[----:B--2-4-:R-:W-:Y:S05]  /*1ea80*/  CALL.REL.NOINC `($__internal_7_$__cuda_sm70_shflsync_idx_p) ;  /* 0x0000bf9000007944 */ /* 0x014fea0003c00000 */
        /* <DEDUP_REMOVED lines=8> */
.L_x_1983:
[----:B------:R-:W-:Y:S01]  /*1eb10*/  IMAD.MOV.U32 R136, RZ, RZ, R9 ;  /* 0x000000ffff887224 */ /* 0x000fe200078e0009 */
[----:B------:R-:W-:Y:S01]  /*1eb20*/  MOV R251, 0x4 ;  /* 0x0000000400fb7802 */ /* 0x000fe20000000f00 */
[----:B--2---:R-:W-:Y:S01]  /*1eb30*/  IMAD.MOV.U32 R3, RZ, RZ, 0x181f ;  /* 0x0000181fff037424 */ /* 0x004fe200078e00ff */
[----:B---3--:R-:W-:Y:S02]  /*1eb40*/  MOV R2, 0x1eb60 ;  /* 0x0001eb6000027802 */ /* 0x008fe40000000f00 */
[----:B-1--4-:R-:W-:Y:S05]  /*1eb50*/  CALL.REL.NOINC `($__internal_7_$__cuda_sm70_shflsync_idx_p) ;  /* 0x0000bec000007944 */ /* 0x012fea0003c00000 */
[----:B------:R-:W-:Y:S01]  /*1eb60*/  MOV R0, R252 ;  /* 0x000000fc00007202 */ /* 0x000fe20000000f00 */
[----:B------:R-:W-:Y:S05]  /*1eb70*/  BRA `(.L_x_2030) ;  /* 0xffffb91000007947 */ /* 0x000fea000383ffff */
.L_x_1984:
[----:B------:R-:W-:Y:S01]  /*1eb80*/  IMAD.MOV.U32 R136, RZ, RZ, R11 ;  /* 0x000000ffff887224 */ /* 0x000fe200078e000b */
[----:B------:R-:W-:Y:S01]  /*1eb90*/  MOV R251, 0x4 ;  /* 0x0000000400fb7802 */ /* 0x000fe20000000f00 */
[----:B--2---:R-:W-:Y:S01]  /*1eba0*/  IMAD.MOV.U32 R3, RZ, RZ, 0x181f ;  /* 0x0000181fff037424 */ /* 0x004fe200078e00ff */
[----:B---3--:R-:W-:Y:S02]  /*1ebb0*/  MOV R2, 0x1ebd0 ;  /* 0x0001ebd000027802 */ /* 0x008fe40000000f00 */
[----:B-1--4-:R-:W-:Y:S05]  /*1ebc0*/  CALL.REL.NOINC `($__internal_7_$__cuda_sm70_shflsync_idx_p) ;  /* 0x0000be5000007944 */ /* 0x012fea0003c00000 */
[----:B------:R-:W-:Y:S01]  /*1ebd0*/  MOV R2, R252 ;  /* 0x000000fc00027202 */ /* 0x000fe20000000f00 */
[----:B------:R-:W-:Y:S05]  /*1ebe0*/  BRA `(.L_x_2031) ;  /* 0xffffb8c000007947 */ /* 0x000fea000383ffff */
.L_x_1987:
[----:B------:R-:W-:Y:S01]  /*1ebf0*/  IMAD.MOV.U32 R136, RZ, RZ, R9 ;  /* 0x000000ffff887224 */ /* 0x000fe200078e0009 */
[----:B------:R-:W-:Y:S01]  /*1ec00*/  MOV R251, 0x5 ;  /* 0x0000000500fb7802 */ /* 0x000fe20000000f00 */
[----:B---3--:R-:W-:Y:S01]  /*1ec10*/  IMAD.MOV.U32 R3, RZ, RZ, 0x181f ;  /* 0x0000181fff037424 */ /* 0x008fe200078e00ff */
[----:B------:R-:W-:-:S02]  /*1ec20*/  MOV R2, 0x1ec40 ;  /* 0x0001ec4000027802 */ /* 0x000fc40000000f00 */
[----:B-12-4-:R-:W-:Y:S05]  /*1ec30*/  CALL.REL.NOINC `($__internal_7_$__cuda_sm70_shflsync_idx_p) ;  /* 0x0000bde000007944 */ /* 0x016fea0003c00000 */
        /* <DEDUP_REMOVED lines=8> */
.L_x_1990:
[----:B------:R-:W-:Y:S01]  /*1ecc0*/  IMAD.MOV.U32 R136, RZ, RZ, R9 ;  /* 0x000000ffff887224 */ /* 0x000fe200078e0009 */
[----:B------:R-:W-:Y:S01]  /*1ecd0*/  MOV R251, 0x6 ;  /* 0x0000000600fb7802 */ /* 0x000fe20000000f00 */
[----:B--2---:R-:W-:Y:S01]  /*1ece0*/  IMAD.MOV.U32 R3, RZ, RZ, 0x181f ;  /* 0x0000181fff037424 */ /* 0x004fe200078e00ff */
[----:B---3--:R-:W-:Y:S02]  /*1ecf0*/  MOV R2, 0x1ed10 ;  /* 0x0001ed1000027802 */ /* 0x008fe40000000f00 */
[----:B-1--4-:R-:W-:Y:S05]  /*1ed00*/  CALL.REL.NOINC `($__internal_7_$__cuda_sm70_shflsync_idx_p) ;  /* 0x0000bd1000007944 */ /* 0x012fea0003c00000 */
[----:B------:R-:W-:Y:S01]  /*1ed10*/  MOV R0, R252 ;  /* 0x000000fc00007202 */ /* 0x000fe20000000f00 */
[----:B------:R-:W-:Y:S05]  /*1ed20*/  BRA `(.L_x_2033) ;  /* 0xffffb9b000007947 */ /* 0x000fea000383ffff */
.L_x_1991:
[----:B------:R-:W-:Y:S01]  /*1ed30*/  IMAD.MOV.U32 R136, RZ, RZ, R11 ;  /* 0x000000ffff887224 */ /* 0x000fe200078e000b */
[----:B------:R-:W-:Y:S01]  /*1ed40*/  MOV R251, 0x6 ;  /* 0x0000000600fb7802 */ /* 0x000fe20000000f00 */
[----:B--2---:R-:W-:Y:S01]  /*1ed50*/  IMAD.MOV.U32 R3, RZ, RZ, 0x181f ;  /* 0x0000181fff037424 */ /* 0x004fe200078e00ff */
[----:B---3--:R-:W-:Y:S02]  /*1ed60*/  MOV R2, 0x1ed80 ;  /* 0x0001ed8000027802 */ /* 0x008fe40000000f00 */
[----:B-1--4-:R-:W-:Y:S05]  /*1ed70*/  CALL.REL.NOINC `($__internal_7_$__cuda_sm70_shflsync_idx_p) ;  /* 0x0000bca000007944 */ /* 0x012fea0003c00000 */
[----:B------:R-:W-:Y:S01]  /*1ed80*/  MOV R2, R252 ;  /* 0x000000fc00027202 */ /* 0x000fe20000000f00 */
[----:B------:R-:W-:Y:S05]  /*1ed90*/  BRA `(.L_x_2034) ;  /* 0xffffb96000007947 */ /* 0x000fea000383ffff */
.L_x_1994:
        /* <DEDUP_REMOVED lines=13> */
        .type           $_ZN7cutlass13device_kernelIN5flash19enable_sm80_to_sm89INS1_16FlashAttnFwdSm80INS1_25CollectiveMainloopFwdSm80ILi4ELi1ELb0EN4cute5tupleIJNS5_1CILi128EEENS7_ILi64EEES8_EEELi128ENS_10bfloat16_tEfNS_4arch4Sm80ELb1ELb0ELb0ELb1ELb1ELb1ELb1ELb0EEENS1_21CollectiveEpilogueFwdINS6_IJS8_S8_S9_EEENS6_IJNS7_ILi1EEESH_SH_EEESB_SD_Li128ELb1ELb1ELb0ELb0EEENS1_19SingleTileSchedulerILb1ELb0ELb1ELi128EEEEEEEEEvNT_6ParamsE$_ZZN5flash25CollectiveMainloopFwdSm80ILi4ELi1ELb0EN4cute5tupleIJNS1_1CILi128EEENS3_ILi64EEES4_EEELi128EN7cutlass10bfloat16_tEfNS7_4arch4Sm80ELb1ELb0ELb0ELb1ELb1ELb1ELb1ELb0EE3mmaINS_16FlashAttnFwdSm80ISB_NS_21CollectiveEpilogueFwdINS2_IJS4_S4_S5_EEENS2_IJNS3_ILi1EEESG_SG_EEES8_SA_Li128ELb1ELb1ELb0ELb0EEENS_19SingleTileSchedulerILb1ELb0ELb1ELi128EEEE13SharedStorageENS1_6TensorINS1_11ArrayEngineIfLm128EEENS1_6LayoutINS2_IJNS2_IJNS3_ILi2EEESR_EEESR_NS3_ILi16EEEEEENS2_IJNS2_IJSG_SR_EEENS3_ILi4EEENS3_ILi8EEEEEEEEEENS_7SoftmaxILi4ELi0EEEEEbRKNSB_6ParamsERT0_RT1_iRKNS_16SeqlenInfoQKNewKILb1ELb1EEENS2_IJiiiiEEERT_ENKUlvE_clEv,@function
        .size           $_ZN7cutlass13device_kernelIN5flash19enable_sm80_to_sm89INS1_16FlashAttnFwdSm80INS1_25CollectiveMainloopFwdSm80ILi4ELi1ELb0EN4cute5tupleIJNS5_1CILi128EEENS7_ILi64EEES8_EEELi128ENS_10bfloat16_tEfNS_4arch4Sm80ELb1ELb0ELb0ELb1ELb1ELb1ELb1ELb0EEENS1_21CollectiveEpilogueFwdINS6_IJS8_S8_S9_EEENS6_IJNS7_ILi1EEESH_SH_EEESB_SD_Li128ELb1ELb1ELb0ELb0EEENS1_19SingleTileSchedulerILb1ELb0ELb1ELi128EEEEEEEEEvNT_6ParamsE$_ZZN5flash25CollectiveMainloopFwdSm80ILi4ELi1ELb0EN4cute5tupleIJNS1_1CILi128EEENS3_ILi64EEES4_EEELi128EN7cutlass10bfloat16_tEfNS7_4arch4Sm80ELb1ELb0ELb0ELb1ELb1ELb1ELb1ELb0EE3mmaINS_16FlashAttnFwdSm80ISB_NS_21CollectiveEpilogueFwdINS2_IJS4_S4_S5_EEENS2_IJNS3_ILi1EEESG_SG_EEES8_SA_Li128ELb1ELb1ELb0ELb0EEENS_19SingleTileSchedulerILb1ELb0ELb1ELi128EEEE13SharedStorageENS1_6TensorINS1_11ArrayEngineIfLm128EEENS1_6LayoutINS2_IJNS2_IJNS3_ILi2EEESR_EEESR_NS3_ILi16EEEEEENS2_IJNS2_IJSG_SR_EEENS3_ILi4EEENS3_ILi8EEEEEEEEEENS_7SoftmaxILi4ELi0EEEEEbRKNSB_6ParamsERT0_RT1_iRKNS_16SeqlenInfoQKNewKILb1ELb1EEENS2_IJiiiiEEERT_ENKUlvE_clEv,($__internal_6_$__cuda_sm70_shflsync_bfly_p - $_ZN7cutlass13device_kernelIN5flash19enable_sm80_to_sm89INS1_16FlashAttnFwdSm80INS1_25CollectiveMainloopFwdSm80ILi4ELi1ELb0EN4cute5tupleIJNS5_1CILi128EEENS7_ILi64EEES8_EEELi128ENS_10bfloat16_tEfNS_4arch4Sm80ELb1ELb0ELb0ELb1ELb1ELb1ELb1ELb0EEENS1_21CollectiveEpilogueFwdINS6_IJS8_S8_S9_EEENS6_IJNS7_ILi1EEESH_SH_EEESB_SD_Li128ELb1ELb1ELb0ELb0EEENS1_19SingleTileSchedulerILb1ELb0ELb1ELi128EEEEEEEEEvNT_6ParamsE$_ZZN5flash25CollectiveMainloopFwdSm80ILi4ELi1ELb0EN4cute5tupleIJNS1_1CILi128EEENS3_ILi64EEES4_EEELi128EN7cutlass10bfloat16_tEfNS7_4arch4Sm80ELb1ELb0ELb0ELb1ELb1ELb1ELb1ELb0EE3mmaINS_16FlashAttnFwdSm80ISB_NS_21CollectiveEpilogueFwdINS2_IJS4_S4_S5_EEENS2_IJNS3_ILi1EEESG_SG_EEES8_SA_Li128ELb1ELb1ELb0ELb0EEENS_19SingleTileSchedulerILb1ELb0ELb1ELi128EEEE13SharedStorageENS1_6TensorINS1_11ArrayEngineIfLm128EEENS1_6LayoutINS2_IJNS2_IJNS3_ILi2EEESR_EEESR_NS3_ILi16EEEEEENS2_IJNS2_IJSG_SR_EEENS3_ILi4EEENS3_ILi8EEEEEEEEEENS_7SoftmaxILi4ELi0EEEEEbRKNSB_6ParamsERT0_RT1_iRKNS_16SeqlenInfoQKNewKILb1ELb1EEENS2_IJiiiiEEERT_ENKUlvE_clEv)
$_ZN7cutlass13device_kernelIN5flash19enable_sm80_to_sm89INS1_16FlashAttnFwdSm80INS1_25CollectiveMainloopFwdSm80ILi4ELi1ELb0EN4cute5tupleIJNS5_1CILi128EEENS7_ILi64EEES8_EEELi128ENS_10bfloat16_tEfNS_4arch4Sm80ELb1ELb0ELb0ELb1ELb1ELb1ELb1ELb0EEENS1_21CollectiveEpilogueFwdINS6_IJS8_S8_S9_EEENS6_IJNS7_ILi1EEESH_SH_EEESB_SD_Li128ELb1ELb1ELb0ELb0EEENS1_19SingleTileSchedulerILb1ELb0ELb1ELi128EEEEEEEEEvNT_6ParamsE$_ZZN5flash25CollectiveMainloopFwdSm80ILi4ELi1ELb0EN4cute5tupleIJNS1_1CILi128EEENS3_ILi64EEES4_EEELi128EN7cutlass10bfloat16_tEfNS7_4arch4Sm80ELb1ELb0ELb0ELb1ELb1ELb1ELb1ELb0EE3mmaINS_16FlashAttnFwdSm80ISB_NS_21CollectiveEpilogueFwdINS2_IJS4_S4_S5_EEENS2_IJNS3_ILi1EEESG_SG_EEES8_SA_Li128ELb1ELb1ELb0ELb0EEENS_19SingleTileSchedulerILb1ELb0ELb1ELi128EEEE13SharedStorageENS1_6TensorINS1_11ArrayEngineIfLm128EEENS1_6LayoutINS2_IJNS2_IJNS3_ILi2EEESR_EEESR_NS3_ILi16EEEEEENS2_IJNS2_IJSG_SR_EEENS3_ILi4EEENS3_ILi8EEEEEEEEEENS_7SoftmaxILi4ELi0EEEEEbRKNSB_6ParamsERT0_RT1_iRKNS_16SeqlenInfoQKNewKILb1ELb1EEENS2_IJiiiiEEERT_ENKUlvE_clEv:
        /* <DEDUP_REMOVED lines=9> */
[----:B------:R-:W-:Y:S05]  /*1ef00*/  RET.REL.NODEC R2 `(_ZN7cutlass13device_kernelIN5flash19enable_sm80_to_sm89INS1_16FlashAttnFwdSm80INS1_25CollectiveMainloopFwdSm80ILi4ELi1ELb0EN4cute5tupleIJNS5_1CILi128EEENS7_ILi64EEES8_EEELi128ENS_10bfloat16_tEfNS_4arch4Sm80ELb1ELb0ELb0ELb1ELb1ELb1ELb1ELb0EEENS1_21CollectiveEpilogueFwdINS6_IJS8_S8_S9_EEENS6_IJNS7_ILi1EEESH_SH_EEESB_SD_Li128ELb1ELb1ELb0ELb0EEENS1_19SingleTileSchedulerILb1ELb0ELb1ELi128EEEEEEEEEvNT_6ParamsE) ;  /* 0xfffe10f002007950 */ /* 0x000fea0003c3ffff */
.L_x_2036:
[----:B------:R1:W2:Y:S04]  /*1ef10*/  LDL.64 R2, [R18+0x8] ;  /* 0x0000080012027983 */ /* 0x0002a80000100a00 */
[----:B------:R1:W3:Y:S04]  /*1ef20*/  LDL.64 R12, [R18+0x18] ;  /* 0x00001800120c7983 */ /* 0x0002e80000100a00 */
[----:B------:R1:W4:Y:S04]  /*1ef30*/  LDL.64 R16, [R18+0x20] ;  /* 0x0000200012107983 */ /* 0x0003280000100a00 */
[----:B------:R-:W3:Y:S04]  /*1ef40*/  LD.E.64 R14, [R10.64+0x120] ;  /* 0x000120040a0e7980 */ /* 0x000ee8000c101b00 */
[----:B------:R-:W3:Y:S04]  /*1ef50*/  LD.E.U8 R20, [R10.64+0x138] ;  /* 0x000138040a147980 */ /* 0x000ee8000c101100 */
        /* <DEDUP_REMOVED lines=15> */
[----:B------:R-:W-:Y:S02]  /*1f050*/  IADD3 R64, R30, 0x20, RZ ;  /* 0x000000201e407810 */ /* 0x000fe40007ffe0ff */
[----:B----4-:R-:W-:Y:S01]  /*1f060*/  SHF.R.S32.HI R17, RZ, 0x1f, R2 ;  /* 0x0000001fff117819 */ /* 0x010fe20000011402 */
[----:B------:R-:W-:Y:S01]  /*1f070*/  IMAD R18, R15, R2, RZ ;  /* 0x000000020f127224 */ /* 0x000fe200078e02ff */
[----:B------:R-:W-:-:S03]  /*1f080*/  ISETP.GE.AND P1, PT, R64, R43, PT ;  /* 0x0000002b4000720c */ /* 0x000fc60003f26270 */
[----:B------:R-:W-:Y:S01]  /*1f090*/  IMAD R18, R14, R17, R18 ;  /* 0x000000110e127224 */ /* 0x000fe200078e0212 */
[----:B------:R-:W-:Y:S02]  /*1f0a0*/  ISETP.GE.AND P2, PT, R30, R43, PT ;  /* 0x0000002b1e00720c */ /* 0x000fe40003f46270 */
[----:B------:R-:W-:Y:S01]  /*1f0b0*/  SHF.R.S32.HI R68, RZ, 0x3, R3 ;  /* 0x00000003ff447819 */ /* 0x000fe20000011403 */
[----:B------:R-:W-:Y:S01]  /*1f0c0*/  IMAD.WIDE.U32 R26, R14, R2, RZ ;  /* 0x000000020e1a7225 */ /* 0x000fe200078e00ff */
[----:B------:R-:W-:Y:S02]  /*1f0d0*/  SEL R3, RZ, 0x1, P2 ;  /* 0x00000001ff037807 */ /* 0x000fe40001000000 */
[----:B------:R-:W-:Y:S01]  /*1f0e0*/  LEA R31, R42, R68, 0x7 ;  /* 0x000000442a1f7211 */ /* 0x000fe200078e38ff */
[----:B---3--:R-:W-:-:S04]  /*1f0f0*/  IMAD R16, R13, R2, RZ ;  /* 0x000000020d107224 */ /* 0x008fc800078e02ff */
[C---:B------:R-:W-:Y:S01]  /*1f100*/  IMAD R17, R12.reuse, R17, R16 ;  /* 0x000000110c117224 */ /* 0x040fe200078e0210 */
[----:B------:R-:W-:Y:S01]  /*1f110*/  SEL R16, RZ, 0xffffffff, P1 ;  /* 0xffffffffff107807 */ /* 0x000fe20000800000 */
[----:B------:R-:W-:-:S04]  /*1f120*/  IMAD.WIDE.U32 R20, R12, R2, RZ ;  /* 0x000000020c147225 */ /* 0x000fc800078e00ff */
[----:B------:R-:W-:Y:S01]  /*1f130*/  IMAD.SHL.U32 R16, R16, 0x2, RZ ;  /* 0x0000000210107824 */ /* 0x000fe200078e00ff */
[----:B------:R-:W-:Y:S01]  /*1f140*/  LEA R2, R40, R31, 0x4 ;  /* 0x0000001f28027211 */ /* 0x000fe200078e20ff */
[----:B------:R-:W-:Y:S02]  /*1f150*/  IMAD.IADD R19, R27, 0x1, R18 ;  /* 0x000000011b137824 */ /* 0x000fe400078e0212 */
[----:B------:R-:W-:Y:S01]  /*1f160*/  IMAD.IADD R17, R21, 0x1, R17 ;  /* 0x0000000115117824 */ /* 0x000fe200078e0211 */
[----:B------:R-:W-:Y:S01]  /*1f170*/  LOP3.LUT R29, R16, 0x2, R3, 0xe2, !PT ;  /* 0x00000002101d7812 */ /* 0x000fe200078ee203 */
        /* <DEDUP_REMOVED lines=8> */
.L_x_2039:
[----:B------:R-:W-:Y:S05]  /*1f200*/  BSYNC B0 ;  /* 0x0000000000007941 */ /* 0x000fea0003800000 */
.L_x_2038:
        /* <DEDUP_REMOVED lines=8> */
[----:B------:R-:W-:Y:S01]  /*1f290*/  IMAD R14, R14, R10, R11 ;  /* 0x0000000a0e0e7224 */ /* 0x000fe200078e020b */
        /* <DEDUP_REMOVED lines=8> */
.L_x_2138:
[----:B------:R-:W-:Y:S05]  /*1f320*/  BRA.DIV ~URZ, `(.L_x_2041) ;  /* 0x00009d127f007947 */ /* 0x000fea000b800000 */
[----:B------:R3:W4:Y:S04]  /*1f330*/  SHFL.IDX PT, R10, R16, RZ, 0x181f ;  /* 0x00181fff100a7589 */ /* 0x00072800000e0000 */
[----:B------:R3:W1:Y:S04]  /*1f340*/  SHFL.IDX PT, R12, R22, RZ, 0x181f ;  /* 0x00181fff160c7589 */ /* 0x00066800000e0000 */
[----:B------:R3:W2:Y:S02]  /*1f350*/  SHFL.IDX PT, R2, R17, RZ, 0x181f ;  /* 0x00181fff11027589 */ /* 0x0006a400000e0000 */
.L_x_2139:
        /* <DEDUP_REMOVED lines=8> */
[----:B-1----:R-:W-:-:S10]  /*1f3e0*/  MOV R3, R12 ;  /* 0x0000000c00037202 */ /* 0x002fd40000000f00 */
        /* <DEDUP_REMOVED lines=14> */
[--C-:B------:R-:W-:Y:S01]  /*1f4d0*/  @P0 IMAD.WIDE R12, R12, 0x2, R2.reuse ;  /* 0x000000020c0c0825 */ /* 0x100fe200078e0202 */
[----:B------:R1:W5:Y:S03]  /*1f4e0*/  @P0 LD.E.64 R34, [R10.64] ;  /* 0x000000040a220980 */ /* 0x000366000c101b00 */
[----:B------:R-:W-:Y:S01]  /*1f4f0*/  @!P1 IMAD.WIDE R2, R30, 0x2, R2 ;  /* 0x000000021e029825 */ /* 0x000fe200078e0202 */
[----:B------:R1:W5:Y:S04]  /*1f500*/  @P0 LD.E.64 R36, [R12.64] ;  /* 0x000000040c240980 */ /* 0x000368000c101b00 */
[----:B------:R1:W5:Y:S02]  /*1f510*/  @!P1 LD.E.64 R24, [R2.64] ;  /* 0x0000000402189980 */ /* 0x000364000c101b00 */
.L_x_2043:
[----:B------:R-:W-:Y:S05]  /*1f520*/  BSYNC B0 ;  /* 0x0000000000007941 */ /* 0x000fea0003800000 */
.L_x_2042:
[----:B-12--5:R-:W-:Y:S01]  /*1f530*/  IMAD.MOV.U32 R11, RZ, RZ, R34 ;  /* 0x000000ffff0b7224 */ /* 0x026fe200078e0022 */
[----:B------:R-:W-:Y:S01]  /*1f540*/  MOV R3, R20 ;  /* 0x0000001400037202 */ /* 0x000fe20000000f00 */
[----:B----4-:R-:W-:-:S02]  /*1f550*/  IMAD.MOV.U32 R10, RZ, RZ, R35 ;  /* 0x000000ffff0a7224 */ /* 0x010fc400078e0023 */
        /* <DEDUP_REMOVED lines=14> */
.L_x_2140:
        /* <DEDUP_REMOVED lines=26> */
.L_x_2046:
[----:B------:R-:W-:Y:S05]  /*1f7e0*/  BSYNC B0 ;  /* 0x0000000000007941 */ /* 0x000fea0003800000 */
.L_x_2045:
[----:B--2--5:R-:W-:Y:S01]  /*1f7f0*/  IMAD.MOV.U32 R11, RZ, RZ, R46 ;  /* 0x000000ffff0b7224 */ /* 0x024fe200078e002e */
[----:B------:R-:W-:Y:S01]  /*1f800*/  MOV R3, R38 ;  /* 0x0000002600037202 */ /* 0x000fe20000000f00 */
[----:B----4-:R-:W-:-:S02]  /*1f810*/  IMAD.MOV.U32 R10, RZ, RZ, R47 ;  /* 0x000000ffff0a7224 */ /* 0x010fc400078e002f */
        /* <DEDUP_REMOVED lines=11> */
.L_x_2141:
[----:B------:R-:W-:Y:S05]  /*1f8d0*/  BRA.DIV ~URZ, `(.L_x_2048) ;  /* 0x00009aa27f007947 */ /* 0x000fea000b800000 */
[----:B------:R3:W4:Y:S04]  /*1f8e0*/  SHFL.IDX PT, R10, R16, 0x2, 0x181f ;  /* 0x00581f00100a7f89 */ /* 0x00072800000e0000 */
[----:B------:R3:W1:Y:S04]  /*1f8f0*/  SHFL.IDX PT, R12, R22, 0x2, 0x181f ;  /* 0x00581f00160c7f89 */ /* 0x00066800000e0000 */
[----:B------:R3:W2:Y:S02]  /*1f900*/  SHFL.IDX PT, R2, R17, 0x2, 0x181f ;  /* 0x00581f0011027f89 */ /* 0x0006a400000e0000 */
.L_x_2142:
        /* <DEDUP_REMOVED lines=8> */
[----:B-1----:R-:W-:-:S09]  /*1f990*/  IMAD.MOV.U32 R3, RZ, RZ, R12 ;  /* 0x000000ffff037224 */ /* 0x002fd200078e000c */
        /* <DEDUP_REMOVED lines=19> */
.L_x_2050:
[----:B------:R-:W-:Y:S05]  /*1fad0*/  BSYNC B0 ;  /* 0x0000000000007941 */ /* 0x000fea0003800000 */
.L_x_2049:
        /* <DEDUP_REMOVED lines=17> */
.L_x_2143:
        /* <DEDUP_REMOVED lines=26> */
.L_x_2053:
[----:B------:R-:W-:Y:S05]  /*1fd90*/  BSYNC B0 ;  /* 0x0000000000007941 */ /* 0x000fea0003800000 */
.L_x_2052:
        /* <DEDUP_REMOVED lines=14> */
.L_x_2144:
[----:B------:R-:W-:Y:S05]  /*1fe80*/  BRA.DIV ~URZ, `(.L_x_2055) ;  /* 0x000098327f007947 */ /* 0x000fea000b800000 */
[----:B------:R3:W4:Y:S04]  /*1fe90*/  SHFL.IDX PT, R10, R16, 0x4, 0x181f ;  /* 0x00981f00100a7f89 */ /* 0x00072800000e0000 */
[----:B------:R3:W1:Y:S04]  /*1fea0*/  SHFL.IDX PT, R12, R22, 0x4, 0x181f ;  /* 0x00981f00160c7f89 */ /* 0x00066800000e0000 */
[----:B------:R3:W2:Y:S02]  /*1feb0*/  SHFL.IDX PT, R2, R17, 0x4, 0x181f ;  /* 0x00981f0011027f89 */ /* 0x0006a400000e0000 */
.L_x_2145:
[----:B------:R-:W-:Y:S01]  /*1fec0*/  IADD3 R3, R31, 0x40, RZ ;  /* 0x000000401f037810 */ /* 0x000fe20007ffe0ff */
[----:B------:R-:W-:Y:S01]  /*1fed0*/  BSSY B0, `(.L_x_2056) ;  /* 0x000001b000007945 */ /* 0x000fe20003800000 */
[----:B------:R-:W-:Y:S01]  /*1fee0*/  CS2R R70, SRZ ;  /* 0x0000000000467805 */ /* 0x000fe2000001ff00 */
[----:B------:R-:W-:Y:S01]  /*1fef0*/  CS2R R64, SRZ ;  /* 0x0000000000407805 */ /* 0x000fe2000001ff00 */
[----:B------:R-:W-:Y:S01]  /*1ff00*/  ISETP.GE.AND P0, PT, R3, R28, PT ;  /* 0x0000001c0300720c */ /* 0x000fe20003f06270 */
[----:B------:R-:W-:Y:S01]  /*1ff10*/  CS2R R72, SRZ ;  /* 0x0000000000487805 */ /* 0x000fe2000001ff00 */
[----:B------:R-:W-:Y:S01]  /*1ff20*/  CS2R R66, SRZ ;  /* 0x0000000000427805 */ /* 0x000fe2000001ff00 */
[----:B-1----:R-:W-:-:S10]  /*1ff30*/  IMAD.MOV.U32 R3, RZ, RZ, R12 ;  /* 0x000000ffff037224 */ /* 0x002fd400078e000c */
        /* <DEDUP_REMOVED lines=10> */
[----:B--2-4-:R-:W-:Y:S02]  /*1ffe0*/  @!P1 IMAD.WIDE R14, R30, 0x2, R10 ;  /* 0x000000021e0e9825 */ /* 0x014fe400078e020a */
        /* <DEDUP_REMOVED lines=9> */
.L_x_2057:
[----:B------:R-:W-:Y:S05]  /*20080*/  BSYNC B0 ;  /* 0x0000000000007941 */ /* 0x000fea0003800000 */
.L_x_2056:
[----:B-12--5:R-:W-:Y:S01]  /*20090*/  IMAD.MOV.U32 R11, RZ, RZ, R70 ;  /* 0x000000ffff0b7224 */ /* 0x026fe200078e0046 */
[----:B------:R-:W-:Y:S01]  /*200a0*/  MOV R3, R64 ;  /* 0x0000004000037202 */ /* 0x000fe20000000f00 */
[----:B----4-:R-:W-:Y:S01]  /*200b0*/  IMAD.MOV.U32 R10, RZ, RZ, R71 ;  /* 0x000000ffff0a7224 */ /* 0x010fe200078e0047 */
[----:B------:R-:W-:Y:S01]  /*200c0*/  CS2R R80, SRZ ;  /* 0x0000000000507805 */ /* 0x000fe2000001ff00 */
        /* <DEDUP_REMOVED lines=11> */
.L_x_2146:
[----:B------:R-:W-:Y:S05]  /*20180*/  BRA.DIV ~URZ, `(.L_x_2059) ;  /* 0x000096d27f007947 */ /* 0x000fea000b800000 */
[----:B------:R4:W1:Y:S04]  /*20190*/  SHFL.IDX PT, R10, R16, 0x5, 0x181f ;  /* 0x00b81f00100a7f89 */ /* 0x00086800000e0000 */
[----:B------:R4:W3:Y:S04]  /*201a0*/  SHFL.IDX PT, R12, R22, 0x5, 0x181f ;  /* 0x00b81f00160c7f89 */ /* 0x0008e800000e0000 */
[----:B------:R4:W2:Y:S02]  /*201b0*/  SHFL.IDX PT, R2, R17, 0x5, 0x181f ;  /* 0x00b81f0011027f89 */ /* 0x0008a400000e0000 */
.L_x_2147:
        /* <DEDUP_REMOVED lines=27> */
.L_x_2061:
[----:B------:R-:W-:Y:S05]  /*20370*/  BSYNC B0 ;  /* 0x0000000000007941 */ /* 0x000fea0003800000 */
.L_x_2060:
[----:B-12--5:R-:W-:Y:S01]  /*20380*/  IMAD.MOV.U32 R11, RZ, RZ, R80 ;  /* 0x000000ffff0b7224 */ /* 0x026fe200078e0050 */
[----:B------:R-:W-:Y:S01]  /*20390*/  MOV R3, R74 ;  /* 0x0000004a00037202 */ /* 0x000fe20000000f00 */
[----:B------:R-:W-:-:S02]  /*203a0*/  IMAD.MOV.U32 R10, RZ, RZ, R81 ;  /* 0x000000ffff0a7224 */ /* 0x000fc400078e0051 */
        /* <DEDUP_REMOVED lines=11> */
.L_x_2148:
        /* <DEDUP_REMOVED lines=8> */
.L_x_2149:
        /* <DEDUP_REMOVED lines=28> */
.L_x_2065:
[----:B------:R-:W-:Y:S05]  /*206a0*/  BSYNC B0 ;  /* 0x0000000000007941 */ /* 0x000fea0003800000 */
.L_x_2064:
[----:B-12--5:R-:W-:Y:S01]  /*206b0*/  IMAD.MOV.U32 R11, RZ, RZ, R86 ;  /* 0x000000ffff0b7224 */ /* 0x026fe200078e0056 */
[----:B------:R-:W-:Y:S01]  /*206c0*/  MOV R3, R82 ;  /* 0x0000005200037202 */ /* 0x000fe20000000f00 */
[----:B------:R-:W-:Y:S01]  /*206d0*/  IMAD.MOV.U32 R10, RZ, RZ, R87 ;  /* 0x000000ffff0a7224 */ /* 0x000fe200078e0057 */
        /* <DEDUP_REMOVED lines=12> */
.L_x_2150:
        /* <DEDUP_REMOVED lines=8> */
.L_x_2151:
        /* <DEDUP_REMOVED lines=27> */
.L_x_2069:
[----:B------:R-:W-:Y:S05]  /*209d0*/  BSYNC B0 ;  /* 0x0000000000007941 */ /* 0x000fea0003800000 */
.L_x_2068:
        /* <DEDUP_REMOVED lines=8> */
[----:B------:R-:W-:Y:S01]  /*20a60*/  SHF.R.S32.HI R12, RZ, 0x1f, R33 ;  /* 0x0000001fff0c7819 */ /* 0x000fe20000011421 */
[----:B------:R-:W-:Y:S03]  /*20a70*/  BSSY B1, `(.L_x_2070) ;  /* 0x0000082000017945 */ /* 0x000fe60003800000 */
[----:B-1----:R-:W-:-:S02]  /*20a80*/  LEA.HI R2, R12, R33, RZ, 0x3 ;  /* 0x000000210c027211 */ /* 0x002fc400078f18ff */
[----:B------:R-:W-:Y:S02]  /*20a90*/  LEA.HI R12, R12, R33, RZ, 0x6 ;  /* 0x000000210c0c7211 */ /* 0x000fe400078f30ff */
[----:B------:R-:W-:-:S03]  /*20aa0*/  LOP3.LUT R2, R2, 0xfffffff8, RZ, 0xc0, !PT ;  /* 0xfffffff802027812 */ /* 0x000fc600078ec0ff */
[----:B------:R-:W-:Y:S02]  /*20ab0*/  IMAD.SHL.U32 R12, R12, 0x8, RZ ;  /* 0x000000080c0c7824 */ /* 0x000fe400078e00ff */
[----:B------:R-:W-:-:S04]  /*20ac0*/  IMAD.IADD R3, R33, 0x1, -R2 ;  /* 0x0000000121037824 */ /* 0x000fc800078e0a02 */
[----:B------:R-:W-:Y:S02]  /*20ad0*/  IMAD.SHL.U32 R3, R3, 0x8, RZ ;  /* 0x0000000803037824 */ /* 0x000fe400078e00ff */
[----:B---3--:R-:W-:-:S05]  /*20ae0*/  IMAD.SHL.U32 R10, R68, 0x40, RZ ;  /* 0x00000040440a7824 */ /* 0x008fca00078e00ff */
[----:B------:R-:W-:Y:S01]  /*20af0*/  LOP3.LUT R2, R10, 0x1c0, RZ, 0xc0, !PT ;  /* 0x000001c00a027812 */ /* 0x000fe200078ec0ff */
[----:B-----5:R-:W-:-:S03]  /*20b00*/  IMAD.MOV.U32 R10, RZ, RZ, R96 ;  /* 0x000000ffff0a7224 */ /* 0x020fc600078e0060 */
[----:B------:R-:W-:Y:S02]  /*20b10*/  LOP3.LUT R3, R2, 0x38, R3, 0xf8, !PT ;  /* 0x0000003802037812 */ /* 0x000fe400078ef803 */
[----:B------:R-:W-:Y:S02]  /*20b20*/  SHF.R.U32.HI R2, RZ, 0x3, R2 ;  /* 0x00000003ff027819 */ /* 0x000fe40000011602 */
[----:B------:R-:W-:Y:S01]  /*20b30*/  PRMT R42, R42, 0x5410, R10 ;  /* 0x000054102a2a7816 */ /* 0x000fe2000000000a */
[----:B------:R-:W-:Y:S01]  /*20b40*/  IMAD.MOV.U32 R10, RZ, RZ, R97 ;  /* 0x000000ffff0a7224 */ /* 0x000fe200078e0061 */
[----:B------:R-:W-:Y:S01]  /*20b50*/  LOP3.LUT R11, R3, R2, RZ, 0x3c, !PT ;  /* 0x00000002030b7212 */ /* 0x000fe200078e3cff */
[----:B------:R-:W-:Y:S02]  /*20b60*/  IMAD.MOV.U32 R3, RZ, RZ, R90 ;  /* 0x000000ffff037224 */ /* 0x000fe400078e005a */
[----:B------:R-:W-:Y:S01]  /*20b70*/  IMAD.MOV.U32 R2, RZ, RZ, R91 ;  /* 0x000000ffff027224 */ /* 0x000fe200078e005b */
[----:B------:R-:W-:Y:S01]  /*20b80*/  PRMT R42, R10, 0x7610, R42 ;  /* 0x000076100a2a7816 */ /* 0x000fe2000000002a */
[----:B------:R-:W-:Y:S01]  /*20b90*/  IMAD.MOV.U32 R10, RZ, RZ, R95 ;  /* 0x000000ffff0a7224 */ /* 0x000fe200078e005f */
[----:B------:R-:W-:Y:S01]  /*20ba0*/  LOP3.LUT R12, R11, 0xfffffe00, R12, 0xf8, !PT ;  /* 0xfffffe000b0c7812 */ /* 0x000fe200078ef80c */
[----:B------:R-:W-:Y:S01]  /*20bb0*/  IMAD.MOV.U32 R11, RZ, RZ, R94 ;  /* 0x000000ffff0b7224 */ /* 0x000fe200078e005e */
[----:B------:R-:W-:Y:S01]  /*20bc0*/  PRMT R29, R2, 0x5410, R3 ;  /* 0x00005410021d7816 */ /* 0x000fe20000000003 */
[----:B------:R-:W-:-:S02]  /*20bd0*/  IMAD.MOV.U32 R3, RZ, RZ, R92 ;  /* 0x000000ffff037224 */ /* 0x000fc400078e005c */
[----:B------:R-:W-:Y:S01]  /*20be0*/  IMAD.MOV.U32 R2, RZ, RZ, R93 ;  /* 0x000000ffff027224 */ /* 0x000fe200078e005d */
[----:B------:R-:W-:Y:S01]  /*20bf0*/  PRMT R33, R10, 0x5410, R11 ;  /* 0x000054100a217816 */ /* 0x000fe2000000000b */
[----:B--2---:R-:W-:-:S03]  /*20c00*/  IMAD R13, R13, -0x80, R28 ;  /* 0xffffff800d0d7824 */ /* 0x004fc600078e021c */
[----:B------:R-:W-:Y:S02]  /*20c10*/  PRMT R28, R2, 0x5410, R3 ;  /* 0x00005410021c7816 */ /* 0x000fe40000000003 */
        /* <DEDUP_REMOVED lines=17> */
[----:B------:R-:W-:Y:S02]  /*20d30*/  PRMT R21, R26, 0x5432, R2 ;  /* 0x000054321a157816 */ /* 0x000fe40000000002 */
[----:B------:R-:W-:Y:S02]  /*20d40*/  LOP3.LUT R26, R11, 0xffff0000, RZ, 0xc0, !PT ;  /* 0xffff00000b1a7812 */ /* 0x000fe400078ec0ff */
[----:B------:R-:W-:Y:S02]  /*20d50*/  LOP3.LUT R16, R16, 0xffff0000, RZ, 0xc0, !PT ;  /* 0xffff000010107812 */ /* 0x000fe400078ec0ff */
[C---:B--2---:R-:W-:Y:S01]  /*20d60*/  LOP3.LUT R17, R14.reuse, 0xffff0000, RZ, 0xc0, !PT ;  /* 0xffff00000e117812 */ /* 0x044fe200078ec0ff */
[----:B------:R-:W-:Y:S01]  /*20d70*/  IMAD.U32 R20, R14, 0x10000, RZ ;  /* 0x000100000e147824 */ /* 0x000fe200078e00ff */
[C---:B------:R-:W-:Y:S01]  /*20d80*/  LOP3.LUT R14, R15.reuse, 0xffff0000, RZ, 0xc0, !PT ;  /* 0xffff00000f0e7812 */ /* 0x040fe200078ec0ff */
[----:B------:R-:W-:Y:S01]  /*20d90*/  IMAD.U32 R19, R15, 0x10000, RZ ;  /* 0x000100000f137824 */ /* 0x000fe200078e00ff */
[C---:B------:R-:W-:Y:S01]  /*20da0*/  LOP3.LUT R3, R12.reuse, 0xffff0000, RZ, 0xc0, !PT ;  /* 0xffff00000c037812 */ /* 0x040fe200078ec0ff */
[C---:B------:R-:W-:Y:S01]  /*20db0*/  FMUL.FTZ R15, R17.reuse, R25 ;  /* 0x00000019110f7220 */ /* 0x040fe20000410000 */
[----:B------:R-:W-:Y:S01]  /*20dc0*/  SHF.L.U32 R10, R12, 0x10, RZ ;  /* 0x000000100c0a7819 */ /* 0x000fe200000006ff */
[----:B------:R-:W-:Y:S01]  /*20dd0*/  FMUL.FTZ R17, R17, R24 ;  /* 0x0000001811117220 */ /* 0x000fe20000410000 */
[C---:B------:R-:W-:Y:S01]  /*20de0*/  LOP3.LUT R12, R13.reuse, 0xffff0000, RZ, 0xc0, !PT ;  /* 0xffff00000d0c7812 */ /* 0x040fe200078ec0ff */
[----:B------:R-:W-:Y:S01]  /*20df0*/  FMUL.FTZ R11, R14, R26 ;  /* 0x0000001a0e0b7220 */ /* 0x000fe20000410000 */
[----:B------:R-:W-:Y:S01]  /*20e00*/  SHF.L.U32 R2, R13, 0x10, RZ ;  /* 0x000000100d027819 */ /* 0x000fe200000006ff */
[----:B------:R-:W-:-:S02]  /*20e10*/  FFMA.FTZ R24, R20, R24, -R15 ;  /* 0x0000001814187223 */ /* 0x000fc4000001080f */
[----:B------:R-:W-:Y:S01]  /*20e20*/  FFMA.FTZ R17, R20, R25, R17 ;  /* 0x0000001914117223 */ /* 0x000fe20000010011 */
[C---:B------:R-:W-:Y:S01]  /*20e30*/  SHF.L.U32 R20, R21.reuse, 0x10, RZ ;  /* 0x0000001015147819 */ /* 0x040fe200000006ff */
[C---:B------:R-:W-:Y:S01]  /*20e40*/  IMAD.U32 R25, R18.reuse, 0x10000, RZ ;  /* 0x0001000012197824 */ /* 0x040fe200078e00ff */
[----:B------:R-:W-:Y:S01]  /*20e50*/  LOP3.LUT R18, R18, 0xffff0000, RZ, 0xc0, !PT ;  /* 0xffff000012127812 */ /* 0x000fe200078ec0ff */
[-C--:B------:R-:W-:Y:S01]  /*20e60*/  FMUL.FTZ R14, R14, R16.reuse ;  /* 0x000000100e0e7220 */ /* 0x080fe20000410000 */
[----:B------:R-:W-:Y:S01]  /*20e70*/  LOP3.LUT R21, R21, 0xffff0000, RZ, 0xc0, !PT ;  /* 0xffff000015157812 */ /* 0x000fe200078ec0ff */
[----:B------:R-:W-:Y:S02]  /*20e80*/  FFMA.FTZ R16, R19, R16, -R11 ;  /* 0x0000001013107223 */ /* 0x000fe4000001080b */
[----:B------:R-:W-:Y:S02]  /*20e90*/  FMUL.FTZ R11, R3, R25 ;  /* 0x00000019030b7220 */ /* 0x000fe40000410000 */
[----:B------:R-:W-:-:S02]  /*20ea0*/  FFMA.FTZ R15, R19, R26, R14 ;  /* 0x0000001a130f7223 */ /* 0x000fc4000001000e */
[----:B------:R-:W-:Y:S02]  /*20eb0*/  FMUL.FTZ R3, R3, R20 ;  /* 0x0000001403037220 */ /* 0x000fe40000410000 */
[C---:B------:R-:W-:Y:S01]  /*20ec0*/  FMUL.FTZ R14, R12.reuse, R18 ;  /* 0x000000120c0e7220 */ /* 0x040fe20000410000 */
[----:B------:R-:W-:Y:S01]  /*20ed0*/  F2FP.BF16.PACK_AB R15, R15, R16 ;  /* 0x000000100f0f723e */ /* 0x000fe200000010ff */
[----:B------:R-:W-:Y:S02]  /*20ee0*/  FMUL.FTZ R13, R12, R21 ;  /* 0x000000150c0d7220 */ /* 0x000fe40000410000 */
[C---:B------:R-:W-:Y:S02]  /*20ef0*/  FFMA.FTZ R12, R10.reuse, R25, R3 ;  /* 0x000000190a0c7223 */ /* 0x040fe40000010003 */
[----:B------:R-:W-:Y:S02]  /*20f00*/  FFMA.FTZ R11, R10, R20, -R11 ;  /* 0x000000140a0b7223 */ /* 0x000fe4000001080b */
[C---:B------:R-:W-:Y:S01]  /*20f10*/  FFMA.FTZ R3, R2.reuse, R21, -R14 ;  /* 0x0000001502037223 */ /* 0x040fe2000001080e */
[----:B------:R-:W-:Y:S01]  /*20f20*/  F2FP.BF16.PACK_AB R14, R17, R24 ;  /* 0x00000018110e723e */ /* 0x000fe200000010ff */
[----:B------:R-:W-:Y:S01]  /*20f30*/  FFMA.FTZ R13, R2, R18, R13 ;  /* 0x00000012020d7223 */ /* 0x000fe2000001000d */
[----:B------:R-:W-:-:S04]  /*20f40*/  F2FP.BF16.PACK_AB R12, R12, R11 ;  /* 0x0000000b0c0c723e */ /* 0x000fc800000010ff */
[----:B------:R-:W-:-:S05]  /*20f50*/  F2FP.BF16.PACK_AB R13, R13, R3 ;  /* 0x000000030d0d723e */ /* 0x000fca00000010ff */
[----:B------:R1:W-:Y:S02]  /*20f60*/  ST.E.128 [R22.64], R12 ;  /* 0x0000000c16007985 */ /* 0x0003e4000c101d04 */
.L_x_2073:
[----:B------:R-:W-:Y:S05]  /*20f70*/  BSYNC B0 ;  /* 0x0000000000007941 */ /* 0x000fea0003800000 */
.L_x_2072:
        /* <DEDUP_REMOVED lines=9> */
[C---:B------:R-:W-:Y:S01]  /*21010*/  IMAD.U32 R25, R11.reuse, 0x10000, RZ ;  /* 0x000100000b197824 */ /* 0x040fe200078e00ff */
[----:B------:R-:W-:Y:S01]  /*21020*/  SHF.R.U64 R2, R34, 0x10, R35 ;  /* 0x0000001022027819 */ /* 0x000fe20000001223 */
[----:B------:R-:W-:Y:S01]  /*21030*/  IMAD.U32 R24, R16, 0x10000, RZ ;  /* 0x0001000010187824 */ /* 0x000fe200078e00ff */
        /* <DEDUP_REMOVED lines=36> */
[----:B------:R1:W-:Y:S02]  /*21280*/  ST.E.128 [R22.64+0x4000], R12 ;  /* 0x0040000c16007985 */ /* 0x0003e4000c101d04 */
.L_x_2071:
[----:B------:R-:W-:Y:S05]  /*21290*/  BSYNC B1 ;  /* 0x0000000000017941 */ /* 0x000fea0003800000 */
.L_x_2070:
        /* <DEDUP_REMOVED lines=53> */
.L_x_2077:
[----:B------:R-:W-:Y:S05]  /*215f0*/  BSYNC B0 ;  /* 0x0000000000007941 */ /* 0x000fea0003800000 */
.L_x_2076:
        /* <DEDUP_REMOVED lines=49> */
.L_x_2075:
[----:B------:R-:W-:Y:S05]  /*21910*/  BSYNC B1 ;  /* 0x0000000000017941 */ /* 0x000fea0003800000 */
.L_x_2074:
        /* <DEDUP_REMOVED lines=53> */
.L_x_2081:
[----:B------:R-:W-:Y:S05]  /*21c70*/  BSYNC B0 ;  /* 0x0000000000007941 */ /* 0x000fea0003800000 */
.L_x_2080:
        /* <DEDUP_REMOVED lines=49> */
.L_x_2079:
[----:B------:R-:W-:Y:S05]  /*21f90*/  BSYNC B1 ;  /* 0x0000000000017941 */ /* 0x000fea0003800000 */
.L_x_2078:
        /* <DEDUP_REMOVED lines=53> */
.L_x_2085:
[----:B------:R-:W-:Y:S05]  /*222f0*/  BSYNC B0 ;  /* 0x0000000000007941 */ /* 0x000fea0003800000 */
.L_x_2084:
        /* <DEDUP_REMOVED lines=49> */
.L_x_2083:
[----:B------:R-:W-:Y:S05]  /*22610*/  BSYNC B1 ;  /* 0x0000000000017941 */ /* 0x000fea0003800000 */
.L_x_2082:
        /* <DEDUP_REMOVED lines=53> */
.L_x_2089:
[----:B------:R-:W-:Y:S05]  /*22970*/  BSYNC B0 ;  /* 0x0000000000007941 */ /* 0x000fea0003800000 */
.L_x_2088:
        /* <DEDUP_REMOVED lines=49> */
.L_x_2087:
[----:B------:R-:W-:Y:S05]  /*22c90*/  BSYNC B1 ;  /* 0x0000000000017941 */ /* 0x000fea0003800000 */
.L_x_2086:
        /* <DEDUP_REMOVED lines=53> */
.L_x_2093:
[----:B------:R-:W-:Y:S05]  /*22ff0*/  BSYNC B0 ;  /* 0x0000000000007941 */ /* 0x000fea0003800000 */
.L_x_2092:
        /* <DEDUP_REMOVED lines=49> */
.L_x_2091:
[----:B------:R-:W-:Y:S05]  /*23310*/  BSYNC B1 ;  /* 0x0000000000017941 */ /* 0x000fea0003800000 */
.L_x_2090:
        /* <DEDUP_REMOVED lines=53> */
.L_x_2097:
[----:B------:R-:W-:Y:S05]  /*23670*/  BSYNC B0 ;  /* 0x0000000000007941 */ /* 0x000fea0003800000 */
.L_x_2096:
        /* <DEDUP_REMOVED lines=49> */
.L_x_2095:
[----:B------:R-:W-:Y:S05]  /*23990*/  BSYNC B1 ;  /* 0x0000000000017941 */ /* 0x000fea0003800000 */
.L_x_2094:
[----:B------:R-:W-:Y:S01]  /*239a0*/  IADD3 R2, R68, 0x70, RZ ;  /* 0x0000007044027810 */ /* 0x000fe20007ffe0ff */
[----:B------:R-:W-:-:S03]  /*239b0*/  IMAD.MOV.U32 R3, RZ, RZ, 0x0 ;  /* 0x00000000ff037424 */ /* 0x000fc600078e00ff */
[----:B------:R-:W-:Y:S01]  /*239c0*/  ISETP.GE.AND P0, PT, R2, R27, PT ;  /* 0x0000001b0200720c */ /* 0x000fe20003f06270 */
[----:B------:R-:W-:-:S12]  /*239d0*/  IMAD.MOV.U32 R2, RZ, RZ, R140 ;  /* 0x000000ffff027224 */ /* 0x000fd800078e008c */
[----:B------:R-:W-:Y:S05]  /*239e0*/  @P0 RET.REL.NODEC R2 `(_ZN7cutlass13device_kernelIN5flash19enable_sm80_to_sm89INS1_16FlashAttnFwdSm80INS1_25CollectiveMainloopFwdSm80ILi4ELi1ELb0EN4cute5tupleIJNS5_1CILi128EEENS7_ILi64EEES8_EEELi128ENS_10bfloat16_tEfNS_4arch4Sm80ELb1ELb0ELb0ELb1ELb1ELb1ELb1ELb0EEENS1_21CollectiveEpilogueFwdINS6_IJS8_S8_S9_EEENS6_IJNS7_ILi1EEESH_SH_EEESB_SD_Li128ELb1ELb1ELb0ELb0EEENS1_19SingleTileSchedulerILb1ELb0ELb1ELi128EEEEEEEEEvNT_6ParamsE) ;  /* 0xfffdc61002000950 */ /* 0x000fea0003c3ffff */
        /* <DEDUP_REMOVED lines=49> */
.L_x_2099:
[----:B------:R-:W-:Y:S05]  /*23d00*/  BSYNC B0 ;  /* 0x0000000000007941 */ /* 0x000fea0003800000 */
.L_x_2098:
[----:B------:R-:W-:Y:S01]  /*23d10*/  IADD3 R2, R30, 0x20, RZ ;  /* 0x000000201e027810 */ /* 0x000fe20007ffe0ff */
[----:B------:R-:W-:-:S03]  /*23d20*/  IMAD.MOV.U32 R3, RZ, RZ, 0x0 ;  /* 0x00000000ff037424 */ /* 0x000fc600078e00ff */
[----:B------:R-:W-:Y:S01]  /*23d30*/  ISETP.GE.AND P0, PT, R2, R43, PT ;  /* 0x0000002b0200720c */ /* 0x000fe20003f06270 */
[----:B------:R-:W-:-:S12]  /*23d40*/  IMAD.MOV.U32 R2, RZ, RZ, R140 ;  /* 0x000000ffff027224 */ /* 0x000fd800078e008c */
[----:B------:R-:W-:Y:S05]  /*23d50*/  @P0 RET.REL.NODEC R2 `(_ZN7cutlass13device_kernelIN5flash19enable_sm80_to_sm89INS1_16FlashAttnFwdSm80INS1_25CollectiveMainloopFwdSm80ILi4ELi1ELb0EN4cute5tupleIJNS5_1CILi128EEENS7_ILi64EEES8_EEELi128ENS_10bfloat16_tEfNS_4arch4Sm80ELb1ELb0ELb0ELb1ELb1ELb1ELb1ELb0EEENS1_21CollectiveEpilogueFwdINS6_IJS8_S8_S9_EEENS6_IJNS7_ILi1EEESH_SH_EEESB_SD_Li128ELb1ELb1ELb0ELb0EEENS1_19SingleTileSchedulerILb1ELb0ELb1ELi128EEEEEEEEEvNT_6ParamsE) ;  /* 0xfffdc2a002000950 */ /* 0x000fea0003c3ffff */
        /* <DEDUP_REMOVED lines=43> */
[----:B------:R-:W-:Y:S01]  /*24010*/  F2FP.BF16.PACK_AB R12, R12, R11 ;  /* 0x0000000b0c0c723e */ /* 0x000fe200000010ff */
[----:B------:R-:W-:-:S03]  /*24020*/  IMAD.MOV.U32 R2, RZ, RZ, R140 ;  /* 0x000000ffff027224 */ /* 0x000fc600078e008c */
[----:B------:R-:W-:Y:S02]  /*24030*/  F2FP.BF16.PACK_AB R13, R13, R3 ;  /* 0x000000030d0d723e */ /* 0x000fe400000010ff */
[----:B------:R-:W-:-:S03]  /*24040*/  MOV R3, 0x0 ;  /* 0x0000000000037802 */ /* 0x000fc60000000f00 */
[----:B------:R1:W-:Y:S01]  /*24050*/  ST.E.128 [R22.64+0x7800], R12 ;  /* 0x0078000c16007985 */ /* 0x0003e2000c101d04 */
[----:B------:R-:W-:Y:S05]  /*24060*/  RET.REL.NODEC R2 `(_ZN7cutlass13device_kernelIN5flash19enable_sm80_to_sm89INS1_16FlashAttnFwdSm80INS1_25CollectiveMainloopFwdSm80ILi4ELi1ELb0EN4cute5tupleIJNS5_1CILi128EEENS7_ILi64EEES8_EEELi128ENS_10bfloat16_tEfNS_4arch4Sm80ELb1ELb0ELb0ELb1ELb1ELb1ELb1ELb0EEENS1_21CollectiveEpilogueFwdINS6_IJS8_S8_S9_EEENS6_IJNS7_ILi1EEESH_SH_EEESB_SD_Li128ELb1ELb1ELb0ELb0EEENS1_19SingleTileSchedulerILb1ELb0ELb1ELi128EEEEEEEEEvNT_6ParamsE) ;  /* 0xfffdbf9002007950 */ /* 0x000fea0003c3ffff */
.L_x_2037:
        /* <DEDUP_REMOVED lines=8> */
.L_x_2101:
[----:B------:R-:W-:Y:S05]  /*240f0*/  BSYNC B0 ;  /* 0x0000000000007941 */ /* 0x000fea0003800000 */
.L_x_2100:
[----:B------:R-:W-:Y:S01]  /*24100*/  MOV R10, R26 ;  /* 0x0000001a000a7202 */ /* 0x000fe20000000f00 */
[----:B------:R-:W-:Y:S01]  /*24110*/  IMAD.MOV.U32 R16, RZ, RZ, R20 ;  /* 0x000000ffff107224 */ /* 0x000fe200078e0014 */
[----:B------:R-:W-:Y:S01]  /*24120*/  MOV R11, R19 ;  /* 0x00000013000b7202 */ /* 0x000fe20000000f00 */
[-C--:B------:R-:W-:Y:S01]  /*24130*/  IMAD R15, R15, R2.reuse, RZ ;  /* 0x000000020f0f7224 */ /* 0x080fe200078e02ff */
[----:B------:R-:W-:Y:S01]  /*24140*/  SHF.R.S32.HI R18, RZ, 0x1f, R2 ;  /* 0x0000001fff127819 */ /* 0x000fe20000011402 */
[-C--:B------:R-:W-:Y:S02]  /*24150*/  IMAD R13, R13, R2.reuse, RZ ;  /* 0x000000020d0d7224 */ /* 0x080fe400078e02ff */
[----:B------:R-:W-:-:S04]  /*24160*/  IMAD.WIDE.U32 R10, R14, R2, R10 ;  /* 0x000000020e0a7225 */ /* 0x000fc800078e000a */
[----:B------:R-:W-:Y:S01]  /*24170*/  IMAD.WIDE.U32 R2, R12, R2, R16 ;  /* 0x000000020c027225 */ /* 0x000fe200078e0010 */
[----:B------:R-:W-:-:S03]  /*24180*/  LEA R16, P1, R10, R24, 0x1 ;  /* 0x000000180a107211 */ /* 0x000fc600078208ff */
[----:B------:R-:W-:Y:S01]  /*24190*/  IMAD R14, R14, R18, R15 ;  /* 0x000000120e0e7224 */ /* 0x000fe200078e020f */
[----:B------:R-:W-:Y:S01]  /*241a0*/  LEA R17, P0, R2, R22, 0x1 ;  /* 0x0000001602117211 */ /* 0x000fe200078008ff */
[----:B------:R-:W-:-:S03]  /*241b0*/  IMAD R12, R12, R18, R13 ;  /* 0x000000120c0c7224 */ /* 0x000fc600078e020d */
[----:B------:R-:W-:Y:S01]  /*241c0*/  IADD3 R11, R11, R14, RZ ;  /* 0x0000000e0b0b7210 */ /* 0x000fe20007ffe0ff */
[----:B------:R-:W-:-:S03]  /*241d0*/  IMAD.IADD R3, R3, 0x1, R12 ;  /* 0x0000000103037824 */ /* 0x000fc600078e020c */
[----:B------:R-:W-:Y:S02]  /*241e0*/  LEA.HI.X R15, R10, R25, R11, 0x1, P1 ;  /* 0x000000190a0f7211 */ /* 0x000fe400008f0c0b */
[----:B------:R-:W-:Y:S01]  /*241f0*/  LEA.HI.X R14, R2, R23, R3, 0x1, P0 ;  /* 0x00000017020e7211 */ /* 0x000fe200000f0c03 */
[----:B------:R-:W-:Y:S05]  /*24200*/  BRA.DIV ~URZ, `(.L_x_2102) ;  /* 0x00005ac27f007947 */ /* 0x000fea000b800000 */
[----:B------:R1:W2:Y:S02]  /*24210*/  SHFL.IDX PT, R11, R15, RZ, 0x181f ;  /* 0x00181fff0f0b7589 */ /* 0x0002a400000e0000 */
.L_x_2152:
[----:B------:R-:W-:Y:S05]  /*24220*/  BRA.DIV ~URZ, `(.L_x_2103) ;  /* 0x00005b127f007947 */ /* 0x000fea000b800000 */
[----:B------:R3:W4:Y:S04]  /*24230*/  SHFL.IDX PT, R10, R16, RZ, 0x181f ;  /* 0x00181fff100a7589 */ /* 0x00072800000e0000 */
[----:B------:R3:W1:Y:S04]  /*24240*/  SHFL.IDX PT, R13, R14, RZ, 0x181f ;  /* 0x00181fff0e0d7589 */ /* 0x00066800000e0000 */
[----:B------:R3:W2:Y:S02]  /*24250*/  SHFL.IDX PT, R12, R17, RZ, 0x181f ;  /* 0x00181fff110c7589 */ /* 0x0006a400000e0000 */
.L_x_2153:
        /* <DEDUP_REMOVED lines=9> */
[--C-:B--2---:R-:W-:Y:S01]  /*242f0*/  @!P0 IMAD.X R11, R11, 0x1, R3.reuse, P1 ;  /* 0x000000010b0b8824 */ /* 0x104fe200008e0603 */
[----:B------:R-:W-:Y:S01]  /*24300*/  @!P0 IADD3 R2, P1, R12, R2, RZ ;  /* 0x000000020c028210 */ /* 0x000fe20007f3e0ff */
[----:B------:R-:W-:Y:S01]  /*24310*/  CS2R R26, SRZ ;  /* 0x00000000001a7805 */ /* 0x000fe2000001ff00 */
[----:B------:R-:W-:Y:S02]  /*24320*/  CS2R R24, SRZ ;  /* 0x0000000000187805 */ /* 0x000fe4000001ff00 */
[----:B------:R-:W2:Y:S01]  /*24330*/  @!P0 LD.E.128 R20, [R10.64] ;  /* 0x000000040a148980 */ /* 0x000ea2000c101d00 */
[----:B-1----:R-:W-:-:S05]  /*24340*/  @!P0 IMAD.X R3, R13, 0x1, R3, P1 ;  /* 0x000000010d038824 */ /* 0x002fca00008e0603 */
[----:B------:R1:W4:Y:S01]  /*24350*/  @!P0 LD.E.128 R24, [R2.64] ;  /* 0x0000000402188980 */ /* 0x000322000c101d00 */
[----:B------:R-:W-:Y:S01]  /*24360*/  CS2R R50, SRZ ;  /* 0x0000000000327805 */ /* 0x000fe2000001ff00 */
[----:B--2---:R-:W-:Y:S02]  /*24370*/  IMAD.MOV.U32 R11, RZ, RZ, R22 ;  /* 0x000000ffff0b7224 */ /* 0x004fe400078e0016 */
[----:B------:R-:W-:Y:S02]  /*24380*/  IMAD.MOV.U32 R10, RZ, RZ, R23 ;  /* 0x000000ffff0a7224 */ /* 0x000fe400078e0017 */
[----:B-1----:R-:W-:Y:S02]  /*24390*/  IMAD.MOV.U32 R3, RZ, RZ, R20 ;  /* 0x000000ffff037224 */ /* 0x002fe400078e0014 */
[----:B------:R-:W-:Y:S01]  /*243a0*/  IMAD.MOV.U32 R2, RZ, RZ, R21 ;  /* 0x000000ffff027224 */ /* 0x000fe200078e0015 */
[----:B------:R-:W-:Y:S01]  /*243b0*/  PRMT R35, R10, 0x5410, R11 ;  /* 0x000054100a237816 */ /* 0x000fe2000000000b */
[----:B----4-:R-:W-:Y:S01]  /*243c0*/  IMAD.MOV.U32 R11, RZ, RZ, R26 ;  /* 0x000000ffff0b7224 */ /* 0x010fe200078e001a */
[----:B------:R-:W-:Y:S01]  /*243d0*/  PRMT R29, R29, 0x5410, R3 ;  /* 0x000054101d1d7816 */ /* 0x000fe20000000003 */
[----:B------:R-:W-:Y:S01]  /*243e0*/  IMAD.MOV.U32 R10, RZ, RZ, R27 ;  /* 0x000000ffff0a7224 */ /* 0x000fe200078e001b */
[----:B------:R-:W-:Y:S01]  /*243f0*/  PRMT R28, R28, 0x5410, R2 ;  /* 0x000054101c1c7816 */ /* 0x000fe20000000002 */
[----:B------:R-:W-:-:S02]  /*24400*/  IMAD.MOV.U32 R3, RZ, RZ, R24 ;  /* 0x000000ffff037224 */ /* 0x000fc400078e0018 */
[----:B------:R-:W-:Y:S01]  /*24410*/  IMAD.MOV.U32 R2, RZ, RZ, R25 ;  /* 0x000000ffff027224 */ /* 0x000fe200078e0019 */
[----:B------:R-:W-:Y:S02]  /*24420*/  PRMT R30, R10, 0x5410, R11 ;  /* 0x000054100a1e7816 */ /* 0x000fe4000000000b */
[----:B------:R-:W-:Y:S02]  /*24430*/  PRMT R29, R3, 0x7610, R29 ;  /* 0x00007610031d7816 */ /* 0x000fe4000000001d */
[----:B------:R-:W-:Y:S01]  /*24440*/  PRMT R28, R2, 0x7610, R28 ;  /* 0x00007610021c7816 */ /* 0x000fe2000000001c */
[----:B------:R-:W-:Y:S05]  /*24450*/  BRA.DIV ~URZ, `(.L_x_2104) ;  /* 0x00005a127f007947 */ /* 0x000fea000b800000 */
[----:B------:R1:W2:Y:S04]  /*24460*/  SHFL.IDX PT, R11, R15, 0x1, 0x181f ;  /* 0x00381f000f0b7f89 */ /* 0x0002a800000e0000 */
[----:B------:R1:W4:Y:S04]  /*24470*/  SHFL.IDX PT, R10, R16, 0x1, 0x181f ;  /* 0x00381f00100a7f89 */ /* 0x00032800000e0000 */
[----:B------:R1:W3:Y:S04]  /*24480*/  SHFL.IDX PT, R12, R14, 0x1, 0x181f ;  /* 0x00381f000e0c7f89 */ /* 0x0002e800000e0000 */
[----:B------:R1:W1:Y:S02]  /*24490*/  SHFL.IDX PT, R2, R17, 0x1, 0x181f ;  /* 0x00381f0011027f89 */ /* 0x00026400000e0000 */
.L_x_2154:
        /* <DEDUP_REMOVED lines=20> */
.L_x_2106:
[----:B------:R-:W-:Y:S05]  /*245e0*/  BSYNC B0 ;  /* 0x0000000000007941 */ /* 0x000fea0003800000 */
.L_x_2105:
[----:B-12--5:R-:W-:Y:S01]  /*245f0*/  IMAD.MOV.U32 R11, RZ, RZ, R50 ;  /* 0x000000ffff0b7224 */ /* 0x026fe200078e0032 */
        /* <DEDUP_REMOVED lines=13> */
.L_x_2155:
[----:B------:R-:W-:Y:S05]  /*246d0*/  BRA.DIV ~URZ, `(.L_x_2108) ;  /* 0x000059a27f007947 */ /* 0x000fea000b800000 */
[----:B------:R4:W1:Y:S04]  /*246e0*/  SHFL.IDX PT, R10, R16, 0x2, 0x181f ;  /* 0x00581f00100a7f89 */ /* 0x00086800000e0000 */
[----:B------:R4:W3:Y:S04]  /*246f0*/  SHFL.IDX PT, R13, R14, 0x2, 0x181f ;  /* 0x00581f000e0d7f89 */ /* 0x0008e800000e0000 */
[----:B---3--:R4:W3:Y:S02]  /*24700*/  SHFL.IDX PT, R12, R17, 0x2, 0x181f ;  /* 0x00581f00110c7f89 */ /* 0x0088e400000e0000 */
.L_x_2156:
        /* <DEDUP_REMOVED lines=8> */
[--C-:B--2---:R-:W-:Y:S01]  /*24790*/  @!P0 IMAD.X R11, R11, 0x1, R3.reuse, P1 ;  /* 0x000000010b0b8824 */ /* 0x104fe200008e0603 */
[----:B---3--:R-:W-:Y:S01]  /*247a0*/  @!P0 IADD3 R2, P1, R12, R2, RZ ;  /* 0x000000020c028210 */ /* 0x008fe20007f3e0ff */
[----:B------:R-:W-:Y:S01]  /*247b0*/  CS2R R58, SRZ ;  /* 0x00000000003a7805 */ /* 0x000fe2000001ff00 */
[----:B------:R-:W-:Y:S02]  /*247c0*/  CS2R R56, SRZ ;  /* 0x0000000000387805 */ /* 0x000fe4000001ff00 */
[----:B------:R-:W2:Y:S01]  /*247d0*/  @!P0 LD.E.128 R60, [R10.64] ;  /* 0x000000040a3c8980 */ /* 0x000ea2000c101d00 */
[----:B------:R-:W-:-:S05]  /*247e0*/  @!P0 IMAD.X R3, R13, 0x1, R3, P1 ;  /* 0x000000010d038824 */ /* 0x000fca00008e0603 */
[----:B------:R1:W3:Y:S01]  /*247f0*/  @!P0 LD.E.128 R56, [R2.64] ;  /* 0x0000000402388980 */ /* 0x0002e2000c101d00 */
[----:B------:R-:W-:Y:S01]  /*24800*/  CS2R R74, SRZ ;  /* 0x00000000004a7805 */ /* 0x000fe2000001ff00 */
[----:B--2---:R-:W-:Y:S01]  /*24810*/  IMAD.MOV.U32 R11, RZ, RZ, R62 ;  /* 0x000000ffff0b7224 */ /* 0x004fe200078e003e */
[----:B-1----:R-:W-:Y:S01]  /*24820*/  MOV R3, R60 ;  /* 0x0000003c00037202 */ /* 0x002fe20000000f00 */
[----:B------:R-:W-:Y:S02]  /*24830*/  IMAD.MOV.U32 R10, RZ, RZ, R63 ;  /* 0x000000ffff0a7224 */ /* 0x000fe400078e003f */
[----:B------:R-:W-:-:S03]  /*24840*/  IMAD.MOV.U32 R2, RZ, RZ, R61 ;  /* 0x000000ffff027224 */ /* 0x000fc600078e003d */
[----:B------:R-:W-:Y:S01]  /*24850*/  PRMT R115, R10, 0x5410, R11 ;  /* 0x000054100a737816 */ /* 0x000fe2000000000b */
[----:B---3--:R-:W-:Y:S01]  /*24860*/  IMAD.MOV.U32 R11, RZ, RZ, R58 ;  /* 0x000000ffff0b7224 */ /* 0x008fe200078e003a */
        /* <DEDUP_REMOVED lines=11> */
.L_x_2157:
        /* <DEDUP_REMOVED lines=20> */
.L_x_2111:
[----:B------:R-:W-:Y:S05]  /*24a60*/  BSYNC B0 ;  /* 0x0000000000007941 */ /* 0x000fea0003800000 */
.L_x_2110:
        /* <DEDUP_REMOVED lines=14> */
.L_x_2158:
[----:B------:R-:W-:Y:S05]  /*24b50*/  BRA.DIV ~URZ, `(.L_x_2113) ;  /* 0x000058627f007947 */ /* 0x000fea000b800000 */
[----:B------:R3:W1:Y:S04]  /*24b60*/  SHFL.IDX PT, R10, R16, 0x4, 0x181f ;  /* 0x00981f00100a7f89 */ /* 0x00066800000e0000 */
[----:B------:R3:W4:Y:S04]  /*24b70*/  SHFL.IDX PT, R13, R14, 0x4, 0x181f ;  /* 0x00981f000e0d7f89 */ /* 0x00072800000e0000 */
[----:B----4-:R3:W4:Y:S02]  /*24b80*/  SHFL.IDX PT, R12, R17, 0x4, 0x181f ;  /* 0x00981f00110c7f89 */ /* 0x01072400000e0000 */
.L_x_2159:
        /* <DEDUP_REMOVED lines=9> */
[----:B----4-:R-:W-:Y:S01]  /*24c20*/  @!P0 IADD3 R2, P1, R12, R2, RZ ;  /* 0x000000020c028210 */ /* 0x010fe20007f3e0ff */
[----:B------:R-:W-:Y:S01]  /*24c30*/  CS2R R78, SRZ ;  /* 0x00000000004e7805 */ /* 0x000fe2000001ff00 */
[----:B------:R-:W-:Y:S02]  /*24c40*/  CS2R R76, SRZ ;  /* 0x00000000004c7805 */ /* 0x000fe4000001ff00 */
[----:B------:R-:W2:Y:S01]  /*24c50*/  @!P0 LD.E.128 R84, [R10.64] ;  /* 0x000000040a548980 */ /* 0x000ea2000c101d00 */
[----:B------:R-:W-:-:S05]  /*24c60*/  @!P0 IMAD.X R3, R13, 0x1, R3, P1 ;  /* 0x000000010d038824 */ /* 0x000fca00008e0603 */
[----:B------:R1:W4:Y:S01]  /*24c70*/  @!P0 LD.E.128 R76, [R2.64] ;  /* 0x00000004024c8980 */ /* 0x000322000c101d00 */
[----:B------:R-:W-:Y:S01]  /*24c80*/  CS2R R90, SRZ ;  /* 0x00000000005a7805 */ /* 0x000fe2000001ff00 */
[----:B--2---:R-:W-:Y:S01]  /*24c90*/  IMAD.MOV.U32 R11, RZ, RZ, R86 ;  /* 0x000000ffff0b7224 */ /* 0x004fe200078e0056 */
[----:B-1----:R-:W-:Y:S01]  /*24ca0*/  MOV R3, R84 ;  /* 0x0000005400037202 */ /* 0x002fe20000000f00 */
[----:B------:R-:W-:Y:S02]  /*24cb0*/  IMAD.MOV.U32 R10, RZ, RZ, R87 ;  /* 0x000000ffff0a7224 */ /* 0x000fe400078e0057 */
[----:B------:R-:W-:-:S03]  /*24cc0*/  IMAD.MOV.U32 R2, RZ, RZ, R85 ;  /* 0x000000ffff027224 */ /* 0x000fc600078e0055 */
[----:B------:R-:W-:Y:S01]  /*24cd0*/  PRMT R123, R10, 0x5410, R11 ;  /* 0x000054100a7b7816 */ /* 0x000fe2000000000b */
[----:B----4-:R-:W-:Y:S01]  /*24ce0*/  IMAD.MOV.U32 R11, RZ, RZ, R78 ;  /* 0x000000ffff0b7224 */ /* 0x010fe200078e004e */
        /* <DEDUP_REMOVED lines=11> */
.L_x_2160:
        /* <DEDUP_REMOVED lines=20> */
.L_x_2116:
[----:B------:R-:W-:Y:S05]  /*24ee0*/  BSYNC B0 ;  /* 0x0000000000007941 */ /* 0x000fea0003800000 */
.L_x_2115:
        /* <DEDUP_REMOVED lines=14> */
.L_x_2161:
[----:B------:R-:W-:Y:S05]  /*24fd0*/  BRA.DIV ~URZ, `(.L_x_2118) ;  /* 0x000057227f007947 */ /* 0x000fea000b800000 */
[----:B------:R4:W1:Y:S04]  /*24fe0*/  SHFL.IDX PT, R10, R16, 0x6, 0x181f ;  /* 0x00d81f00100a7f89 */ /* 0x00086800000e0000 */
[----:B---3--:R4:W3:Y:S04]  /*24ff0*/  SHFL.IDX PT, R12, R14, 0x6, 0x181f ;  /* 0x00d81f000e0c7f89 */ /* 0x0088e800000e0000 */
[----:B------:R4:W2:Y:S02]  /*25000*/  SHFL.IDX PT, R2, R17, 0x6, 0x181f ;  /* 0x00d81f0011027f89 */ /* 0x0008a400000e0000 */
.L_x_2162:
        /* <DEDUP_REMOVED lines=15> */
[----:B--2---:R-:W-:-:S03]  /*25100*/  IADD3 R2, P0, R2, R13, RZ ;  /* 0x0000000d02027210 */ /* 0x004fc60007f1e0ff */
[--C-:B------:R-:W-:Y:S02]  /*25110*/  IMAD.X R11, R11, 0x1, R3.reuse, P1 ;  /* 0x000000010b0b7824 */ /* 0x100fe400008e0603 */
[----:B---3--:R-:W-:-:S03]  /*25120*/  IMAD.X R3, R12, 0x1, R3, P0 ;  /* 0x000000010c037824 */ /* 0x008fc600000e0603 */
[----:B------:R1:W5:Y:S04]  /*25130*/  LD.E.128 R92, [R10.64] ;  /* 0x000000040a5c7980 */ /* 0x000368000c101d00 */
[----:B------:R1:W5:Y:S02]  /*25140*/  LD.E.128 R100, [R2.64] ;  /* 0x0000000402647980 */ /* 0x000364000c101d00 */
.L_x_2120:
[----:B------:R-:W-:Y:S05]  /*25150*/  BSYNC B0 ;  /* 0x0000000000007941 */ /* 0x000fea0003800000 */
.L_x_2119:
        /* <DEDUP_REMOVED lines=18> */
.L_x_2163:
        /* <DEDUP_REMOVED lines=9> */
[----:B-1--4-:R-:W-:Y:S01]  /*25310*/  SHF.R.S32.HI R14, RZ, 0x1f, R69 ;  /* 0x0000001fff0e7819 */ /* 0x012fe20000011445 */
[----:B------:R-:W-:-:S03]  /*25320*/  CS2R R106, SRZ ;  /* 0x00000000006a7805 */ /* 0x000fc6000001ff00 */
[-C--:B---3--:R-:W-:Y:S02]  /*25330*/  IADD3 R12, P1, R2, R3.reuse, RZ ;  /* 0x00000003020c7210 */ /* 0x088fe40007f3e0ff */
[----:B------:R-:W-:Y:S02]  /*25340*/  IADD3 R2, P2, R10, R3, RZ ;  /* 0x000000030a027210 */ /* 0x000fe40007f5e0ff */
[----:B------:R-:W-:-:S05]  /*25350*/  SHF.L.U64.HI R10, R69, 0x1, R14 ;  /* 0x00000001450a7819 */ /* 0x000fca000001020e */
[--C-:B--2---:R-:W-:Y:S02]  /*25360*/  IMAD.X R3, R11, 0x1, R10.reuse, P2 ;  /* 0x000000010b037824 */ /* 0x104fe400010e060a */
[----:B------:R-:W-:Y:S01]  /*25370*/  IMAD.X R13, R13, 0x1, R10, P1 ;  /* 0x000000010d0d7824 */ /* 0x000fe200008e060a */
[----:B------:R-:W-:Y:S05]  /*25380*/  @P0 BRA `(.L_x_2123) ;  /* 0x0000002000000947 */ /* 0x000fea0003800000 */
[----:B------:R1:W5:Y:S04]  /*25390*/  LD.E.128 R104, [R2.64] ;  /* 0x0000000402687980 */ /* 0x000368000c101d00 */
[----:B------:R1:W5:Y:S02]  /*253a0*/  LD.E.128 R108, [R12.64] ;  /* 0x000000040c6c7980 */ /* 0x000364000c101d00 */
.L_x_2123:
[----:B------:R-:W-:Y:S05]  /*253b0*/  BSYNC B0 ;  /* 0x0000000000007941 */ /* 0x000fea0003800000 */
.L_x_2122:
[----:B----4-:R-:W-:Y:S01]  /*253c0*/  IADD3 R10, R98, -c[0x0][0x20], RZ ;  /* 0x80000800620a7a10 */ /* 0x010fe20007ffe0ff */
[----:B------:R-:W-:-:S04]  /*253d0*/  DEPBAR.LE SB0, 0x1 ;  /* 0x000080400000791a */ /* 0x000fc80000000000 */
[----:B-1----:R1:W4:Y:S01]  /*253e0*/  LDL.64 R2, [R10+0x20] ;  /* 0x000020000a027983 */ /* 0x0023220000100a00 */
[----:B------:R-:W-:Y:S03]  /*253f0*/  WARPSYNC 0xffffffff ;  /* 0xffffffff00007948 */ /* 0x000fe60003800000 */
[----:B------:R-:W-:Y:S06]  /*25400*/  BAR.SYNC.DEFER_BLOCKING 0x0 ;  /* 0x0000000000007b1d */ /* 0x000fec0000010000 */
[----:B-12---:R-:W2:Y:S04]  /*25410*/  LDL.64 R10, [R10+0x28] ;  /* 0x000028000a0a7983 */ /* 0x006ea80000100a00 */
[----:B---34-:R1:W3:Y:S01]  /*25420*/  LD.E R12, [R2.64] ;  /* 0x00000004020c7980 */ /* 0x0182e2000c101900 */
[----:B------:R-:W-:-:S03]  /*25430*/  ISETP.GE.AND P0, PT, R69, R43, PT ;  /* 0x0000002b4500720c */ /* 0x000fc60003f06270 */
[----:B--2---:R2:W5:Y:S01]  /*25440*/  LD.E.64 R52, [R10.64] ;  /* 0x000000040a347980 */ /* 0x004562000c101b00 */
[----:B------:R-:W-:Y:S01]  /*25450*/  BSSY B0, `(.L_x_2124) ;  /* 0x0000081000007945 */ /* 0x000fe20003800000 */
[----:B-1---5:R-:W-:Y:S02]  /*25460*/  IMAD.MOV.U32 R2, RZ, RZ, R106 ;  /* 0x000000ffff027224 */ /* 0x022fe400078e006a */
[----:B------:R-:W-:Y:S02]  /*25470*/  IMAD.MOV.U32 R3, RZ, RZ, R104 ;  /* 0x000000ffff037224 */ /* 0x000fe400078e0068 */
[----:B--2---:R-:W-:-:S05]  /*25480*/  IMAD.MOV.U32 R10, RZ, RZ, R107 ;  /* 0x000000ffff0a7224 */ /* 0x004fca00078e006b */
[----:B------:R-:W-:Y:S01]  /*25490*/  PRMT R135, R10, 0x5410, R2 ;  /* 0x000054100a877816 */ /* 0x000fe20000000002 */
[----:B------:R-:W-:Y:S02]  /*254a0*/  IMAD.MOV.U32 R2, RZ, RZ, R105 ;  /* 0x000000ffff027224 */ /* 0x000fe400078e0069 */
[----:B------:R-:W-:-:S03]  /*254b0*/  IMAD.MOV.U32 R10, RZ, RZ, R111 ;  /* 0x000000ffff0a7224 */ /* 0x000fc600078e006f */
[----:B------:R-:W-:Y:S01]  /*254c0*/  PRMT R133, R2, 0x5410, R3 ;  /* 0x0000541002857816 */ /* 0x000fe20000000003 */
[----:B------:R-:W-:Y:S01]  /*254d0*/  IMAD.MOV.U32 R3, RZ, RZ, R108 ;  /* 0x000000ffff037224 */ /* 0x000fe200078e006c */
[----:B------:R-:W-:-:S04]  /*254e0*/  MOV R2, R109 ;  /* 0x0000006d00027202 */ /* 0x000fc80000000f00 */
[----:B------:R-:W-:Y:S01]  /*254f0*/  PRMT R98, R2, 0x5410, R3 ;  /* 0x0000541002627816 */ /* 0x000fe20000000003 */
[----:B---3--:R-:W-:-:S05]  /*25500*/  IMAD R11, R12, -0x80, R18 ;  /* 0xffffff800c0b7824 */ /* 0x008fca00078e0212 */
        /* <DEDUP_REMOVED lines=22> */
[----:B------:R-:W-:-:S03]  /*25670*/  IMAD.WIDE.U32 R38, R12, 0x2, R52 ;  /* 0x000000020c267825 */ /* 0x000fc600078e0034 */
[----:B------:R-:W-:Y:S02]  /*25680*/  IADD3 R2, R3, R2, R10 ;  /* 0x0000000203027210 */ /* 0x000fe40007ffe00a */
[----:B------:R-:W2:Y:S03]  /*25690*/  LD.E.128 R16, [R38.64] ;  /* 0x0000000426107980 */ /* 0x000ea6000c101d00 */
[----:B------:R-:W-:-:S05]  /*256a0*/  IMAD.WIDE.U32 R36, R2, 0x2, R52 ;  /* 0x0000000202247825 */ /* 0x000fca00078e0034 */
[----:B------:R-:W3:Y:S01]  /*256b0*/  LD.E.128 R12, [R36.64] ;  /* 0x00000004240c7980 */ /* 0x000ee2000c101d00 */
[----:B------:R-:W-:Y:S02]  /*256c0*/  SHF.R.U64 R2, R20, 0x10, R21 ;  /* 0x0000001014027819 */ /* 0x000fe40000001215 */
[----:B------:R-:W-:Y:S02]  /*256d0*/  SHF.R.U64 R20, R24, 0x10, R25 ;  /* 0x0000001018147819 */ /* 0x000fe40000001219 */
[--C-:B------:R-:W-:Y:S02]  /*256e0*/  SHF.R.U64 R10, R22, 0x10, R23.reuse ;  /* 0x00000010160a7819 */ /* 0x100fe40000001217 */
[----:B------:R-:W-:Y:S02]  /*256f0*/  SHF.R.U32.HI R11, RZ, 0x10, R23 ;  /* 0x00000010ff0b7819 */ /* 0x000fe40000011617 */
[----:B------:R-:W-:Y:S02]  /*25700*/  SHF.R.U32.HI R3, RZ, 0x10, R21 ;  /* 0x00000010ff037819 */ /* 0x000fe40000011615 */
[----:B------:R-:W-:-:S02]  /*25710*/  SHF.R.U32.HI R23, RZ, 0x10, R25 ;  /* 0x00000010ff177819 */ /* 0x000fc40000011619 */
[--C-:B------:R-:W-:Y:S02]  /*25720*/  SHF.R.U64 R21, R26, 0x10, R27.reuse ;  /* 0x000000101a157819 */ /* 0x100fe4000000121b */
[----:B------:R-:W-:Y:S02]  /*25730*/  SHF.R.U32.HI R22, RZ, 0x10, R27 ;  /* 0x00000010ff167819 */ /* 0x000fe4000001161b */
[C---:B------:R-:W-:Y:S02]  /*25740*/  PRMT R34, R29.reuse, 0x5432, R2 ;  /* 0x000054321d227816 */ /* 0x040fe40000000002 */
[----:B------:R-:W-:Y:S02]  /*25750*/  PRMT R29, R29, 0x5410, R20 ;  /* 0x000054101d1d7816 */ /* 0x000fe40000000014 */
[C---:B------:R-:W-:Y:S02]  /*25760*/  PRMT R32, R28.reuse, 0x5432, R3 ;  /* 0x000054321c207816 */ /* 0x040fe40000000003 */
[----:B------:R-:W-:Y:S01]  /*25770*/  PRMT R23, R28, 0x5410, R23 ;  /* 0x000054101c177816 */ /* 0x000fe20000000017 */
[----:B------:R-:W-:Y:S01]  /*25780*/  IMAD.U32 R41, R29, 0x10000, RZ ;  /* 0x000100001d297824 */ /* 0x000fe200078e00ff */
[----:B------:R-:W-:-:S02]  /*25790*/  PRMT R28, R30, 0x5432, R21 ;  /* 0x000054321e1c7816 */ /* 0x000fc40000000015 */
[----:B------:R-:W-:Y:S02]  /*257a0*/  PRMT R27, R30, 0x5410, R22 ;  /* 0x000054101e1b7816 */ /* 0x000fe40000000016 */
[C---:B------:R-:W-:Y:S02]  /*257b0*/  PRMT R33, R35.reuse, 0x5432, R10 ;  /* 0x0000543223217816 */ /* 0x040fe4000000000a */
[----:B------:R-:W-:Y:S01]  /*257c0*/  PRMT R31, R35, 0x5410, R11 ;  /* 0x00005410231f7816 */ /* 0x000fe2000000000b */
[C---:B------:R-:W-:Y:S01]  /*257d0*/  IMAD.U32 R35, R34.reuse, 0x10000, RZ ;  /* 0x0001000022237824 */ /* 0x040fe200078e00ff */
[----:B------:R-:W-:Y:S02]  /*257e0*/  LOP3.LUT R42, R29, 0xffff0000, RZ, 0xc0, !PT ;  /* 0xffff00001d2a7812 */ /* 0x000fe400078ec0ff */
        /* <DEDUP_REMOVED lines=17> */
[----:B------:R-:W-:Y:S01]  /*25900*/  IMAD.U32 R11, R14, 0x10000, RZ ;  /* 0x000100000e0b7824 */ /* 0x000fe200078e00ff */
[----:B------:R-:W-:Y:S01]  /*25910*/  LOP3.LUT R2, R15, 0xffff0000, RZ, 0xc0, !PT ;  /* 0xffff00000f027812 */ /* 0x000fe200078ec0ff */
[----:B------:R-:W-:-:S02]  /*25920*/  FMUL.FTZ R14, R18, R35 ;  /* 0x00000023120e7220 */ /* 0x000fc40000410000 */
[----:B------:R-:W-:Y:S02]  /*25930*/  FFMA.FTZ R55, R26, R35, -R13 ;  /* 0x000000231a377223 */ /* 0x000fe4000001080d */
[----:B------:R-:W-:Y:S02]  /*25940*/  FMUL.FTZ R13, R17, R42 ;  /* 0x0000002a110d7220 */ /* 0x000fe40000410000 */
[----:B------:R-:W-:Y:S02]  /*25950*/  IMAD.U32 R18, R32, 0x10000, RZ ;  /* 0x0001000020127824 */ /* 0x000fe400078e00ff */
[----:B------:R-:W-:Y:S02]  /*25960*/  IMAD.U32 R3, R15, 0x10000, RZ ;  /* 0x000100000f037824 */ /* 0x000fe400078e00ff */
[----:B------:R-:W-:Y:S02]  /*25970*/  FFMA.FTZ R54, R26, R41, R14 ;  /* 0x000000291a367223 */ /* 0x000fe4000001000e */
[----:B------:R-:W-:-:S02]  /*25980*/  FMUL.FTZ R15, R17, R29 ;  /* 0x0000001d110f7220 */ /* 0x000fc40000410000 */
[C---:B------:R-:W-:Y:S02]  /*25990*/  FFMA.FTZ R41, R25.reuse, R29, -R13 ;  /* 0x0000001d19297223 */ /* 0x040fe4000001080d */
[----:B------:R-:W-:Y:S02]  /*259a0*/  FMUL.FTZ R13, R16, R18 ;  /* 0x00000012100d7220 */ /* 0x000fe40000410000 */
[----:B------:R-:W-:Y:S01]  /*259b0*/  FFMA.FTZ R35, R25, R42, R15 ;  /* 0x0000002a19237223 */ /* 0x000fe2000001000f */
[----:B------:R-:W-:Y:S01]  /*259c0*/  LOP3.LUT R15, R32, 0xffff0000, RZ, 0xc0, !PT ;  /* 0xffff0000200f7812 */ /* 0x000fe200078ec0ff */
[-C--:B------:R-:W-:Y:S02]  /*259d0*/  FMUL.FTZ R14, R16, R34.reuse ;  /* 0x00000022100e7220 */ /* 0x080fe40000410000 */
[----:B------:R-:W-:Y:S02]  /*259e0*/  FFMA.FTZ R25, R24, R34, R13 ;  /* 0x0000002218197223 */ /* 0x000fe4000001000d */
[----:B------:R-:W-:-:S02]  /*259f0*/  FMUL.FTZ R13, R12, R23 ;  /* 0x000000170c0d7220 */ /* 0x000fc40000410000 */
[----:B------:R-:W-:Y:S02]  /*25a00*/  IMAD.U32 R17, R33, 0x10000, RZ ;  /* 0x0001000021117824 */ /* 0x000fe400078e00ff */
[----:B------:R-:W-:Y:S02]  /*25a10*/  IMAD.U32 R16, R28, 0x10000, RZ ;  /* 0x000100001c107824 */ /* 0x000fe400078e00ff */
[----:B------:R-:W-:Y:S02]  /*25a20*/  FFMA.FTZ R26, R24, R18, -R14 ;  /* 0x00000012181a7223 */ /* 0x000fe4000001080e */
[-C--:B------:R-:W-:Y:S02]  /*25a30*/  FMUL.FTZ R14, R12, R15.reuse ;  /* 0x0000000f0c0e7220 */ /* 0x080fe40000410000 */
[----:B------:R-:W-:Y:S02]  /*25a40*/  FFMA.FTZ R24, R21, R15, -R13 ;  /* 0x0000000f15187223 */ /* 0x000fe4000001080d */
[----:B------:R-:W-:-:S02]  /*25a50*/  IMAD.U32 R29, R27, 0x10000, RZ ;  /* 0x000100001b1d7824 */ /* 0x000fc400078e00ff */
[----:B------:R-:W-:Y:S02]  /*25a60*/  FMUL.FTZ R12, R11, R17 ;  /* 0x000000110b0c7220 */ /* 0x000fe40000410000 */
[----:B------:R-:W-:Y:S02]  /*25a70*/  IMAD.U32 R15, R31, 0x10000, RZ ;  /* 0x000100001f0f7824 */ /* 0x000fe400078e00ff */
[-C--:B------:R-:W-:Y:S02]  /*25a80*/  FMUL.FTZ R13, R11, R16.reuse ;  /* 0x000000100b0d7220 */ /* 0x080fe40000410000 */
[----:B------:R-:W-:Y:S01]  /*25a90*/  FFMA.FTZ R23, R21, R23, R14 ;  /* 0x0000001715177223 */ /* 0x000fe2000001000e */
[----:B------:R-:W-:Y:S01]  /*25aa0*/  LOP3.LUT R14, R27, 0xffff0000, RZ, 0xc0, !PT ;  /* 0xffff00001b0e7812 */ /* 0x000fe200078ec0ff */
[----:B------:R-:W-:Y:S02]  /*25ab0*/  FMUL.FTZ R11, R3, R29 ;  /* 0x0000001d030b7220 */ /* 0x000fe40000410000 */
[----:B------:R-:W-:Y:S01]  /*25ac0*/  FFMA.FTZ R21, R20, R16, R12 ;  /* 0x0000001014157223 */ /* 0x000fe2000001000c */
[----:B------:R-:W-:Y:S01]  /*25ad0*/  LOP3.LUT R16, R28, 0xffff0000, RZ, 0xc0, !PT ;  /* 0xffff00001c107812 */ /* 0x000fe200078ec0ff */
[----:B------:R-:W-:Y:S01]  /*25ae0*/  FFMA.FTZ R18, R20, R17, -R13 ;  /* 0x0000001114127223 */ /* 0x000fe2000001080d */
[----:B------:R-:W-:Y:S01]  /*25af0*/  LOP3.LUT R13, R33, 0xffff0000, RZ, 0xc0, !PT ;  /* 0xffff0000210d7812 */ /* 0x000fe200078ec0ff */
[-C--:B------:R-:W-:Y:S01]  /*25b00*/  FMUL.FTZ R3, R3, R15.reuse ;  /* 0x0000000f03037220 */ /* 0x080fe20000410000 */
[----:B------:R-:W-:Y:S01]  /*25b10*/  LOP3.LUT R12, R31, 0xffff0000, RZ, 0xc0, !PT ;  /* 0xffff00001f0c7812 */ /* 0x000fe200078ec0ff */
[----:B------:R-:W-:Y:S01]  /*25b20*/  FFMA.FTZ R20, R22, R15, -R11 ;  /* 0x0000000f16147223 */ /* 0x000fe2000001080b */
[----:B------:R-:W-:Y:S01]  /*25b30*/  F2FP.BF16.PACK_AB R17, R24, R26 ;  /* 0x0000001a1811723e */ /* 0x000fe200000010ff */
[----:B------:R-:W-:-:S02]  /*25b40*/  FFMA.FTZ R15, R22, R29, R3 ;  /* 0x0000001d160f7223 */ /* 0x000fc40000010003 */
[----:B------:R-:W-:Y:S02]  /*25b50*/  FMUL.FTZ R11, R10, R16 ;  /* 0x000000100a0b7220 */ /* 0x000fe40000410000 */
[----:B------:R-:W-:Y:S02]  /*25b60*/  FMUL.FTZ R3, R2, R14 ;  /* 0x0000000e02037220 */ /* 0x000fe40000410000 */
[-C--:B------:R-:W-:Y:S02]  /*25b70*/  FMUL.FTZ R10, R10, R13.reuse ;  /* 0x0000000d0a0a7220 */ /* 0x080fe40000410000 */
[-C--:B------:R-:W-:Y:S02]  /*25b80*/  FMUL.FTZ R2, R2, R12.reuse ;  /* 0x0000000c02027220 */ /* 0x080fe40000410000 */
[C---:B------:R-:W-:Y:S01]  /*25b90*/  FFMA.FTZ R11, R30.reuse, R13, -R11 ;  /* 0x0000000d1e0b7223 */ /* 0x040fe2000001080b */
        /* <DEDUP_REMOVED lines=9> */
[----:B------:R-:W-:Y:S01]  /*25c30*/  F2FP.BF16.PACK_AB R15, R2, R15 ;  /* 0x0000000f020f723e */ /* 0x000fe200000010ff */
[----:B------:R1:W-:Y:S04]  /*25c40*/  ST.E.128 [R38.64], R16 ;  /* 0x0000001026007985 */ /* 0x0003e8000c101d04 */
[----:B------:R1:W-:Y:S02]  /*25c50*/  ST.E.128 [R36.64], R12 ;  /* 0x0000000c24007985 */ /* 0x0003e4000c101d04 */
.L_x_2125:
[----:B------:R-:W-:Y:S05]  /*25c60*/  BSYNC B0 ;  /* 0x0000000000007941 */ /* 0x000fea0003800000 */
.L_x_2124:
[----:B------:R-:W-:Y:S01]  /*25c70*/  IADD3 R3, R68, 0x10, RZ ;  /* 0x0000001044037810 */ /* 0x000fe20007ffe0ff */
[----:B------:R-:W-:Y:S03]  /*25c80*/  BSSY B0, `(.L_x_2126) ;  /* 0x0000073000007945 */ /* 0x000fe60003800000 */
[----:B------:R-:W-:-:S13]  /*25c90*/  ISETP.GE.OR P1, PT, R3, R70, P0 ;  /* 0x000000460300720c */ /* 0x000fda0000726670 */
[----:B------:R-:W-:Y:S05]  /*25ca0*/  @P1 BRA `(.L_x_2127) ;  /* 0x0000070000001947 */ /* 0x000fea0003800000 */
[----:B------:R-:W-:Y:S01]  /*25cb0*/  SHF.R.S32.HI R2, RZ, 0x1f, R3 ;  /* 0x0000001fff027819 */ /* 0x000fe20000011403 */
[----:B------:R-:W-:Y:S01]  /*25cc0*/  IMAD.SHL.U32 R10, R3, 0x40, RZ ;  /* 0x00000040030a7824 */ /* 0x000fe200078e00ff */
[----:B------:R-:W-:Y:S02]  /*25cd0*/  LEA.HI R11, R43, R40, RZ, 0x1d ;  /* 0x000000282b0b7211 */ /* 0x000fe400078fe8ff */
[----:B------:R-:W-:Y:S02]  /*25ce0*/  LEA.HI R3, R2, R3, RZ, 0x3 ;  /* 0x0000000302037211 */ /* 0x000fe400078f18ff */
[----:B-1----:R-:W-:Y:S02]  /*25cf0*/  SHF.R.S32.HI R12, RZ, 0x1f, R11 ;  /* 0x0000001fff0c7819 */ /* 0x002fe4000001140b */
        /* <DEDUP_REMOVED lines=21> */
[----:B------:R-:W-:Y:S01]  /*25e50*/  PRMT R34, R96, 0x5432, R2 ;  /* 0x0000543260227816 */ /* 0x000fe20000000002 */
[----:B------:R-:W-:Y:S01]  /*25e60*/  IMAD.U32 R41, R29, 0x10000, RZ ;  /* 0x000100001d297824 */ /* 0x000fe200078e00ff */
[----:B------:R-:W-:-:S02]  /*25e70*/  PRMT R28, R97, 0x5432, R21 ;  /* 0x00005432611c7816 */ /* 0x000fc40000000015 */
[----:B------:R-:W-:Y:S01]  /*25e80*/  SHF.R.U32.HI R3, RZ, 0x10, R49 ;  /* 0x00000010ff037819 */ /* 0x000fe20000011631 */
[----:B------:R-:W-:Y:S01]  /*25e90*/  IMAD.U32 R35, R34, 0x10000, RZ ;  /* 0x0001000022237824 */ /* 0x000fe200078e00ff */
[--C-:B------:R-:W-:Y:S02]  /*25ea0*/  SHF.R.U64 R10, R50, 0x10, R51.reuse ;  /* 0x00000010320a7819 */ /* 0x100fe40000001233 */
[----:B------:R-:W-:Y:S02]  /*25eb0*/  SHF.R.U32.HI R11, RZ, 0x10, R51 ;  /* 0x00000010ff0b7819 */ /* 0x000fe40000011633 */
[----:B------:R-:W-:Y:S02]  /*25ec0*/  SHF.R.U32.HI R23, RZ, 0x10, R45 ;  /* 0x00000010ff177819 */ /* 0x000fe4000001162d */
[----:B------:R-:W-:Y:S02]  /*25ed0*/  LOP3.LUT R42, R29, 0xffff0000, RZ, 0xc0, !PT ;  /* 0xffff00001d2a7812 */ /* 0x000fe400078ec0ff */
[----:B------:R-:W-:-:S02]  /*25ee0*/  PRMT R32, R96, 0x5410, R3 ;  /* 0x0000541060207816 */ /* 0x000fc40000000003 */
[C---:B------:R-:W-:Y:S02]  /*25ef0*/  PRMT R33, R99.reuse, 0x5432, R10 ;  /* 0x0000543263217816 */ /* 0x040fe4000000000a */
[----:B------:R-:W-:Y:S02]  /*25f00*/  PRMT R31, R99, 0x5410, R11 ;  /* 0x00005410631f7816 */ /* 0x000fe4000000000b */
[----:B------:R-:W-:Y:S02]  /*25f10*/  LOP3.LUT R29, R34, 0xffff0000, RZ, 0xc0, !PT ;  /* 0xffff0000221d7812 */ /* 0x000fe400078ec0ff */
[----:B------:R-:W-:Y:S02]  /*25f20*/  PRMT R23, R71, 0x5410, R23 ;  /* 0x0000541047177816 */ /* 0x000fe40000000017 */
[----:B------:R-:W-:-:S03]  /*25f30*/  SHF.R.U32.HI R22, RZ, 0x10, R47 ;  /* 0x00000010ff167819 */ /* 0x000fc6000001162f */
[C---:B------:R-:W-:Y:S01]  /*25f40*/  IMAD.U32 R34, R23.reuse, 0x10000, RZ ;  /* 0x0001000017227824 */ /* 0x040fe200078e00ff */
[----:B------:R-:W-:Y:S02]  /*25f50*/  LOP3.LUT R23, R23, 0xffff0000, RZ, 0xc0, !PT ;  /* 0xffff000017177812 */ /* 0x000fe400078ec0ff */
        /* <DEDUP_REMOVED lines=55> */
[----:B------:R-:W-:Y:S02]  /*262d0*/  FMUL.FTZ R2, R2, R12 ;  /* 0x0000000c02027220 */ /* 0x000fe40000410000 */
        /* <DEDUP_REMOVED lines=13> */
.L_x_2127:
[----:B------:R-:W-:Y:S05]  /*263b0*/  BSYNC B0 ;  /* 0x0000000000007941 */ /* 0x000fea0003800000 */
.L_x_2126:
        /* <DEDUP_REMOVED lines=116> */
.L_x_2129:
[----:B------:R-:W-:Y:S05]  /*26b00*/  BSYNC B0 ;  /* 0x0000000000007941 */ /* 0x000fea0003800000 */
.L_x_2128:
        /* <DEDUP_REMOVED lines=116> */
.L_x_2131:
[----:B------:R-:W-:Y:S05]  /*27250*/  BSYNC B0 ;  /* 0x0000000000007941 */ /* 0x000fea0003800000 */
.L_x_2130:
        /* <DEDUP_REMOVED lines=116> */
.L_x_2133:
[----:B------:R-:W-:Y:S05]  /*279a0*/  BSYNC B0 ;  /* 0x0000000000007941 */ /* 0x000fea0003800000 */
.L_x_2132:
        /* <DEDUP_REMOVED lines=116> */
.L_x_2135:
[----:B------:R-:W-:Y:S05]  /*280f0*/  BSYNC B0 ;  /* 0x0000000000007941 */ /* 0x000fea0003800000 */
.L_x_2134:
        /* <DEDUP_REMOVED lines=116> */
.L_x_2137:
[----:B------:R-:W-:Y:S05]  /*28840*/  BSYNC B0 ;  /* 0x0000000000007941 */ /* 0x000fea0003800000 */
.L_x_2136:
[----:B------:R-:W-:Y:S01]  /*28850*/  IADD3 R2, R68, 0x70, RZ ;  /* 0x0000007044027810 */ /* 0x000fe20007ffe0ff */
[----:B------:R-:W-:-:S02]  /*28860*/  IMAD.MOV.U32 R10, RZ, RZ, R140 ;  /* 0x000000ffff0a7224 */ /* 0x000fc400078e008c */
[----:B------:R-:W-:Y:S01]  /*28870*/  IMAD.MOV.U32 R11, RZ, RZ, 0x0 ;  /* 0x00000000ff0b7424 */ /* 0x000fe200078e00ff */
[----:B------:R-:W-:-:S13]  /*28880*/  ISETP.GE.OR P0, PT, R2, R70, P0 ;  /* 0x000000460200720c */ /* 0x000fda0000706670 */
[----:B------:R-:W-:Y:S05]  /*28890*/  @P0 RET.REL.NODEC R10 `(_ZN7cutlass13device_kernelIN5flash19enable_sm80_to_sm89INS1_16FlashAttnFwdSm80INS1_25CollectiveMainloopFwdSm80ILi4ELi1ELb0EN4cute5tupleIJNS5_1CILi128EEENS7_ILi64EEES8_EEELi128ENS_10bfloat16_tEfNS_4arch4Sm80ELb1ELb0ELb0ELb1ELb1ELb1ELb1ELb0EEENS1_21CollectiveEpilogueFwdINS6_IJS8_S8_S9_EEENS6_IJNS7_ILi1EEESH_SH_EEESB_SD_Li128ELb1ELb1ELb0ELb0EEENS1_19SingleTileSchedulerILb1ELb0ELb1ELi128EEEEEEEEEvNT_6ParamsE) ;  /* 0xfffd77600a000950 */ /* 0x000fea0003c3ffff */
        /* <DEDUP_REMOVED lines=25> */
[----:B------:R-:W-:Y:S02]  /*28a30*/  SHF.R.U32.HI R11, RZ, 0x10, R107 ;  /* 0x00000010ff0b7819 */ /* 0x000fe4000001166b */
[----:B------:R-:W-:Y:S01]  /*28a40*/  PRMT R34, R133, 0x5432, R2 ;  /* 0x0000543285227816 */ /* 0x000fe20000000002 */
[----:B------:R-:W-:Y:S01]  /*28a50*/  IMAD.U32 R35, R29, 0x10000, RZ ;  /* 0x000100001d237824 */ /* 0x000fe200078e00ff */
[----:B------:R-:W-:-:S02]  /*28a60*/  SHF.R.U32.HI R23, RZ, 0x10, R109 ;  /* 0x00000010ff177819 */ /* 0x000fc4000001166d */
[----:B------:R-:W-:Y:S02]  /*28a70*/  SHF.R.U32.HI R3, RZ, 0x10, R105 ;  /* 0x00000010ff037819 */ /* 0x000fe40000011669 */
[----:B------:R-:W-:Y:S02]  /*28a80*/  PRMT R31, R135, 0x5410, R11 ;  /* 0x00005410871f7816 */ /* 0x000fe4000000000b */
[----:B------:R-:W-:Y:S02]  /*28a90*/  SHF.R.U64 R10, R106, 0x10, R107 ;  /* 0x000000106a0a7819 */ /* 0x000fe4000000126b */
[----:B------:R-:W-:Y:S02]  /*28aa0*/  LOP3.LUT R29, R29, 0xffff0000, RZ, 0xc0, !PT ;  /* 0xffff00001d1d7812 */ /* 0x000fe400078ec0ff */
[----:B------:R-:W-:Y:S02]  /*28ab0*/  PRMT R23, R98, 0x5410, R23 ;  /* 0x0000541062177816 */ /* 0x000fe40000000017 */
[----:B------:R-:W-:-:S02]  /*28ac0*/  PRMT R32, R133, 0x5410, R3 ;  /* 0x0000541085207816 */ /* 0x000fc40000000003 */
[----:B------:R-:W-:Y:S02]  /*28ad0*/  PRMT R33, R135, 0x5432, R10 ;  /* 0x0000543287217816 */ /* 0x000fe4000000000a */
[--C-:B------:R-:W-:Y:S02]  /*28ae0*/  SHF.R.U64 R28, R110, 0x10, R111.reuse ;  /* 0x000000106e1c7819 */ /* 0x100fe4000000126f */
[----:B------:R-:W-:Y:S02]  /*28af0*/  SHF.R.U32.HI R27, RZ, 0x10, R111 ;  /* 0x00000010ff1b7819 */ /* 0x000fe4000001166f */
[C---:B------:R-:W-:Y:S02]  /*28b00*/  PRMT R28, R134.reuse, 0x5432, R28 ;  /* 0x00005432861c7816 */ /* 0x040fe4000000001c */
        /* <DEDUP_REMOVED lines=14> */
[----:B------:R-:W-:Y:S01]  /*28bf0*/  SHF.L.U32 R19, R34, 0x10, RZ ;  /* 0x0000001022137819 */ /* 0x000fe200000006ff */
[----:B------:R-:W-:Y:S01]  /*28c00*/  IMAD.U32 R10, R14, 0x10000, RZ ;  /* 0x000100000e0a7824 */ /* 0x000fe200078e00ff */
[----:B------:R-:W-:Y:S01]  /*28c10*/  LOP3.LUT R34, R34, 0xffff0000, RZ, 0xc0, !PT ;  /* 0xffff000022227812 */ /* 0x000fe200078ec0ff */
[C---:B------:R-:W-:Y:S01]  /*28c20*/  IMAD.U32 R2, R15.reuse, 0x10000, RZ ;  /* 0x000100000f027824 */ /* 0x040fe200078e00ff */
[----:B------:R-:W-:Y:S01]  /*28c30*/  LOP3.LUT R3, R14, 0xffff0000, RZ, 0xc0, !PT ;  /* 0xffff00000e037812 */ /* 0x000fe200078ec0ff */
[-C--:B------:R-:W-:Y:S01]  /*28c40*/  FFMA.FTZ R40, R26, R19.reuse, -R13 ;  /* 0x000000131a287223 */ /* 0x080fe2000001080d */
[----:B------:R-:W-:Y:S01]  /*28c50*/  LOP3.LUT R14, R15, 0xffff0000, RZ, 0xc0, !PT ;  /* 0xffff00000f0e7812 */ /* 0x000fe200078ec0ff */
[----:B------:R-:W-:-:S02]  /*28c60*/  FMUL.FTZ R17, R17, R19 ;  /* 0x0000001311117220 */ /* 0x000fc40000410000 */
[----:B------:R-:W-:Y:S02]  /*28c70*/  FMUL.FTZ R13, R16, R29 ;  /* 0x0000001d100d7220 */ /* 0x000fe40000410000 */
[----:B------:R-:W-:Y:S02]  /*28c80*/  IMAD.U32 R19, R23, 0x10000, RZ ;  /* 0x0001000017137824 */ /* 0x000fe400078e00ff */
[C---:B------:R-:W-:Y:S01]  /*28c90*/  IMAD.U32 R15, R32.reuse, 0x10000, RZ ;  /* 0x00010000200f7824 */ /* 0x040fe200078e00ff */
[----:B------:R-:W-:Y:S01]  /*28ca0*/  LOP3.LUT R32, R32, 0xffff0000, RZ, 0xc0, !PT ;  /* 0xffff000020207812 */ /* 0x000fe200078ec0ff */
[-C--:B------:R-:W-:Y:S02]  /*28cb0*/  FMUL.FTZ R16, R16, R34.reuse ;  /* 0x0000002210107220 */ /* 0x080fe40000410000 */
[----:B------:R-:W-:Y:S02]  /*28cc0*/  FFMA.FTZ R34, R25, R34, -R13 ;  /* 0x0000002219227223 */ /* 0x000fe4000001080d */
[----:B------:R-:W-:Y:S01]  /*28cd0*/  FFMA.FTZ R35, R26, R35, R17 ;  /* 0x000000231a237223 */ /* 0x000fe20000010011 */
[----:B------:R-:W-:Y:S01]  /*28ce0*/  LOP3.LUT R26, R23, 0xffff0000, RZ, 0xc0, !PT ;  /* 0xffff0000171a7812 */ /* 0x000fe200078ec0ff */
[----:B------:R-:W-:-:S02]  /*28cf0*/  FMUL.FTZ R13, R11, R19 ;  /* 0x000000130b0d7220 */ /* 0x000fc40000410000 */
[----:B------:R-:W-:Y:S02]  /*28d00*/  FMUL.FTZ R11, R11, R15 ;  /* 0x0000000f0b0b7220 */ /* 0x000fe40000410000 */
[----:B------:R-:W-:Y:S01]  /*28d10*/  FFMA.FTZ R29, R25, R29, R16 ;  /* 0x0000001d191d7223 */ /* 0x000fe20000010010 */
[----:B------:R-:W-:Y:S01]  /*28d20*/  SHF.L.U32 R16, R28, 0x10, RZ ;  /* 0x000000101c107819 */ /* 0x000fe200000006ff */
[----:B------:R-:W-:Y:S01]  /*28d30*/  FFMA.FTZ R25, R24, R15, -R13 ;  /* 0x0000000f18197223 */ /* 0x000fe2000001080d */
[----:B------:R-:W-:Y:S01]  /*28d40*/  LOP3.LUT R28, R28, 0xffff0000, RZ, 0xc0, !PT ;  /* 0xffff00001c1c7812 */ /* 0x000fe200078ec0ff */
[----:B------:R-:W-:Y:S02]  /*28d50*/  FFMA.FTZ R24, R24, R19, R11 ;  /* 0x0000001318187223 */ /* 0x000fe4000001000b */
[----:B------:R-:W-:Y:S02]  /*28d60*/  FMUL.FTZ R11, R12, R26 ;  /* 0x0000001a0c0b7220 */ /* 0x000fe40000410000 */
[C---:B------:R-:W-:Y:S01]  /*28d70*/  IMAD.U32 R17, R33.reuse, 0x10000, RZ ;  /* 0x0001000021117824 */ /* 0x040fe200078e00ff */
[----:B------:R-:W-:Y:S01]  /*28d80*/  LOP3.LUT R33, R33, 0xffff0000, RZ, 0xc0, !PT ;  /* 0xffff000021217812 */ /* 0x000fe200078ec0ff */
[----:B------:R-:W-:-:S02]  /*28d90*/  IMAD.U32 R23, R27, 0x10000, RZ ;  /* 0x000100001b177824 */ /* 0x000fc400078e00ff */
[-C--:B------:R-:W-:Y:S02]  /*28da0*/  FMUL.FTZ R13, R12, R32.reuse ;  /* 0x000000200c0d7220 */ /* 0x080fe40000410000 */
[----:B------:R-:W-:Y:S02]  /*28db0*/  FFMA.FTZ R32, R21, R32, -R11 ;  /* 0x0000002015207223 */ /* 0x000fe4000001080b */
[C---:B------:R-:W-:Y:S02]  /*28dc0*/  FMUL.FTZ R12, R10.reuse, R16 ;  /* 0x000000100a0c7220 */ /* 0x040fe40000410000 */
[----:B------:R-:W-:Y:S02]  /*28dd0*/  FMUL.FTZ R11, R10, R17 ;  /* 0x000000110a0b7220 */ /* 0x000fe40000410000 */
[C---:B------:R-:W-:Y:S01]  /*28de0*/  IMAD.U32 R15, R31.reuse, 0x10000, RZ ;  /* 0x000100001f0f7824 */ /* 0x040fe200078e00ff */
[----:B------:R-:W-:Y:S01]  /*28df0*/  LOP3.LUT R31, R31, 0xffff0000, RZ, 0xc0, !PT ;  /* 0xffff00001f1f7812 */ /* 0x000fe200078ec0ff */
[----:B------:R-:W-:-:S02]  /*28e00*/  FMUL.FTZ R10, R2, R23 ;  /* 0x00000017020a7220 */ /* 0x000fc40000410000 */
[-C--:B------:R-:W-:Y:S02]  /*28e10*/  FMUL.FTZ R2, R2, R15.reuse ;  /* 0x0000000f02027220 */ /* 0x080fe40000410000 */
[C---:B------:R-:W-:Y:S01]  /*28e20*/  FFMA.FTZ R19, R22.reuse, R15, -R10 ;  /* 0x0000000f16137223 */ /* 0x040fe2000001080a */
[----:B------:R-:W-:Y:S01]  /*28e30*/  LOP3.LUT R15, R27, 0xffff0000, RZ, 0xc0, !PT ;  /* 0xffff00001b0f7812 */ /* 0x000fe200078ec0ff */
[----:B------:R-:W-:Y:S02]  /*28e40*/  FFMA.FTZ R22, R22, R23, R2 ;  /* 0x0000001716167223 */ /* 0x000fe40000010002 */
[C---:B------:R-:W-:Y:S02]  /*28e50*/  FMUL.FTZ R10, R3.reuse, R28 ;  /* 0x0000001c030a7220 */ /* 0x040fe40000410000 */
[----:B------:R-:W-:Y:S02]  /*28e60*/  FMUL.FTZ R2, R14, R15 ;  /* 0x0000000f0e027220 */ /* 0x000fe40000410000 */
[----:B------:R-:W-:-:S02]  /*28e70*/  FMUL.FTZ R3, R3, R33 ;  /* 0x0000002103037220 */ /* 0x000fc40000410000 */
[----:B------:R-:W-:Y:S02]  /*28e80*/  FMUL.FTZ R14, R14, R31 ;  /* 0x0000001f0e0e7220 */ /* 0x000fe40000410000 */
[----:B------:R-:W-:Y:S02]  /*28e90*/  FFMA.FTZ R13, R21, R26, R13 ;  /* 0x0000001a150d7223 */ /* 0x000fe4000001000d */
        /* <DEDUP_REMOVED lines=18> */
[----:B------:R-:W-:Y:S05]  /*28fc0*/  RET.REL.NODEC R2 `(_ZN7cutlass13device_kernelIN5flash19enable_sm80_to_sm89INS1_16FlashAttnFwdSm80INS1_25CollectiveMainloopFwdSm80ILi4ELi1ELb0EN4cute5tupleIJNS5_1CILi128EEENS7_ILi64EEES8_EEELi128ENS_10bfloat16_tEfNS_4arch4Sm80ELb1ELb0ELb0ELb1ELb1ELb1ELb1ELb0EEENS1_21CollectiveEpilogueFwdINS6_IJS8_S8_S9_EEENS6_IJNS7_ILi1EEESH_SH_EEESB_SD_Li128ELb1ELb1ELb0ELb0EEENS1_19SingleTileSchedulerILb1ELb0ELb1ELi128EEEEEEEEEvNT_6ParamsE) ;  /* 0xfffd703002007950 */ /* 0x000fea0003c3ffff */
.L_x_2040:
[----:B------:R-:W-:Y:S01]  /*28fd0*/  IMAD.MOV.U32 R136, RZ, RZ, R18 ;  /* 0x000000ffff887224 */ /* 0x000fe200078e0012 */
[----:B------:R-:W-:Y:S01]  /*28fe0*/  MOV R251, RZ ;  /* 0x000000ff00fb7202 */ /* 0x000fe20000000f00 */
[----:B------:R-:W-:Y:S01]  /*28ff0*/  IMAD.MOV.U32 R3, RZ, RZ, 0x181f ;  /* 0x0000181fff037424 */ /* 0x000fe200078e00ff */
[----:B------:R-:W-:-:S02]  /*29000*/  MOV R2, 0x29020 ;  /* 0x0002902000027802 */ /* 0x000fc40000000f00 */
[----:B------:R-:W-:Y:S05]  /*29010*/  CALL.REL.NOINC `($__internal_7_$__cuda_sm70_shflsync_idx_p) ;  /* 0x00001a0000007944 */ /* 0x000fea0003c00000 */
[----:B------:R-:W-:Y:S01]  /*29020*/  MOV R11, R252 ;  /* 0x000000fc000b7202 */ /* 0x000fe20000000f00 */
[----:B------:R-:W-:Y:S05]  /*29030*/  BRA `(.L_x_2138) ;  /* 0xffff62e000007947 */ /* 0x000fea000383ffff */
.L_x_2041:
[----:B------:R-:W-:Y:S01]  /*29040*/  IMAD.MOV.U32 R136, RZ, RZ, R16 ;  /* 0x000000ffff887224 */ /* 0x000fe200078e0010 */
[----:B------:R-:W-:Y:S01]  /*29050*/  MOV R251, RZ ;  /* 0x000000ff00fb7202 */ /* 0x000fe20000000f00 */
[----:B------:R-:W-:Y:S01]  /*29060*/  IMAD.MOV.U32 R3, RZ, RZ, 0x181f ;  /* 0x0000181fff037424 */ /* 0x000fe200078e00ff */
[----:B------:R-:W-:-:S02]  /*29070*/  MOV R2, 0x29090 ;  /* 0x0002909000027802 */ /* 0x000fc40000000f00 */
[----:B-12---:R-:W-:Y:S05]  /*29080*/  CALL.REL.NOINC `($__internal_7_$__cuda_sm70_shflsync_idx_p) ;  /* 0x0000199000007944 */ /* 0x006fea0003c00000 */
[----:B------:R-:W-:Y:S01]  /*29090*/  IMAD.MOV.U32 R136, RZ, RZ, R22 ;  /* 0x000000ffff887224 */ /* 0x000fe200078e0016 */
[----:B------:R-:W-:Y:S01]  /*290a0*/  MOV R3, 0x181f ;  /* 0x0000181f00037802 */ /* 0x000fe20000000f00 */
[----:B------:R-:W-:Y:S01]  /*290b0*/  IMAD.MOV.U32 R251, RZ, RZ, RZ ;  /* 0x000000fffffb7224 */ /* 0x000fe200078e00ff */
[----:B------:R-:W-:-:S02]  /*290c0*/  MOV R10, R252 ;  /* 0x000000fc000a7202 */ /* 0x000fc40000000f00 */
[----:B------:R-:W-:Y:S02]  /*290d0*/  MOV R2, 0x290f0 ;  /* 0x000290f000027802 */ /* 0x000fe40000000f00 */
[----:B------:R-:W-:Y:S05]  /*290e0*/  CALL.REL.NOINC `($__internal_7_$__cuda_sm70_shflsync_idx_p) ;  /* 0x0000193000007944 */ /* 0x000fea0003c00000 */
[----:B------:R-:W-:Y:S01]  /*290f0*/  IMAD.MOV.U32 R12, RZ, RZ, R252 ;  /* 0x000000ffff0c7224 */ /* 0x000fe200078e00fc */
[----:B------:R-:W-:Y:S01]  /*29100*/  MOV R251, RZ ;  /* 0x000000ff00fb7202 */ /* 0x000fe20000000f00 */
[----:B------:R-:W-:Y:S01]  /*29110*/  IMAD.MOV.U32 R136, RZ, RZ, R17 ;  /* 0x000000ffff887224 */ /* 0x000fe200078e0011 */
[----:B------:R-:W-:Y:S02]  /*29120*/  MOV R3, 0x181f ;  /* 0x0000181f00037802 */ /* 0x000fe40000000f00 */
[----:B------:R-:W-:Y:S02]  /*29130*/  MOV R2, 0x29150 ;  /* 0x0002915000027802 */ /* 0x000fe40000000f00 */
[----:B------:R-:W-:Y:S05]  /*29140*/  CALL.REL.NOINC `($__internal_7_$__cuda_sm70_shflsync_idx_p) ;  /* 0x000018d000007944 */ /* 0x000fea0003c00000 */
[----:B------:R-:W-:Y:S01]  /*29150*/  MOV R2, R252 ;  /* 0x000000fc00027202 */ /* 0x000fe20000000f00 */
[----:B------:R-:W-:Y:S05]  /*29160*/  BRA `(.L_x_2139) ;  /* 0xffff61f000007947 */ /* 0x000fea000383ffff */
.L_x_2044:
[----:B------:R-:W-:Y:S01]  /*29170*/  IMAD.MOV.U32 R136, RZ, RZ, R18 ;  /* 0x000000ffff887224 */ /* 0x000fe200078e0012 */
[----:B------:R-:W-:Y:S01]  /*29180*/  MOV R251, 0x1 ;  /* 0x0000000100fb7802 */ /* 0x000fe20000000f00 */
[----:B------:R-:W-:Y:S01]  /*29190*/  IMAD.MOV.U32 R3, RZ, RZ, 0x181f ;  /* 0x0000181fff037424 */ /* 0x000fe200078e00ff */
[----:B------:R-:W-:Y:S02]  /*291a0*/  MOV R2, 0x291c0 ;  /* 0x000291c000027802 */ /* 0x000fe40000000f00 */
[----:B---3--:R-:W-:Y:S05]  /*291b0*/  CALL.REL.NOINC `($__internal_7_$__cuda_sm70_shflsync_idx_p) ;  /* 0x0000186000007944 */ /* 0x008fea0003c00000 */
[----:B------:R-:W-:Y:S01]  /*291c0*/  IMAD.MOV.U32 R10, RZ, RZ, R252 ;  /* 0x000000ffff0a7224 */ /* 0x000fe200078e00fc */
[----:B------:R-:W-:Y:S01]  /*291d0*/  MOV R251, 0x1 ;  /* 0x0000000100fb7802 */ /* 0x000fe20000000f00 */
[----:B------:R-:W-:Y:S01]  /*291e0*/  IMAD.MOV.U32 R136, RZ, RZ, R16 ;  /* 0x000000ffff887224 */ /* 0x000fe200078e0010 */
[----:B------:R-:W-:-:S02]  /*291f0*/  MOV R3, 0x181f ;  /* 0x0000181f00037802 */ /* 0x000fc40000000f00 */
[----:B------:R-:W-:Y:S02]  /*29200*/  MOV R2, 0x29220 ;  /* 0x0002922000027802 */ /* 0x000fe40000000f00 */
[----:B------:R-:W-:Y:S05]  /*29210*/  CALL.REL.NOINC `($__internal_7_$__cuda_sm70_shflsync_idx_p) ;  /* 0x0000180000007944 */ /* 0x000fea0003c00000 */
[----:B------:R-:W-:Y:S01]  /*29220*/  MOV R11, R10 ;  /* 0x0000000a000b7202 */ /* 0x000fe20000000f00 */
[----:B------:R-:W-:Y:S01]  /*29230*/  IMAD.MOV.U32 R136, RZ, RZ, R22 ;  /* 0x000000ffff887224 */ /* 0x000fe200078e0016 */
[----:B------:R-:W-:Y:S01]  /*29240*/  MOV R251, 0x1 ;  /* 0x0000000100fb7802 */ /* 0x000fe20000000f00 */
[----:B------:R-:W-:Y:S01]  /*29250*/  IMAD.MOV.U32 R3, RZ, RZ, 0x181f ;  /* 0x0000181fff037424 */ /* 0x000fe200078e00ff */
[----:B------:R-:W-:Y:S01]  /*29260*/  MOV R2, 0x29290 ;  /* 0x0002929000027802 */ /* 0x000fe20000000f00 */
[----:B------:R-:W-:Y:S02]  /*29270*/  IMAD.MOV.U32 R10, RZ, RZ, R252 ;  /* 0x000000ffff0a7224 */ /* 0x000fe400078e00fc */
[----:B------:R-:W-:Y:S05]  /*29280*/  CALL.REL.NOINC `($__internal_7_$__cuda_sm70_shflsync_idx_p) ;  /* 0x0000179000007944 */ /* 0x000fea0003c00000 */
[----:B------:R-:W-:Y:S01]  /*29290*/  IMAD.MOV.U32 R12, RZ, RZ, R252 ;  /* 0x000000ffff0c7224 */ /* 0x000fe200078e00fc */
[----:B------:R-:W-:Y:S01]  /*292a0*/  MOV R251, 0x1 ;  /* 0x0000000100fb7802 */ /* 0x000fe20000000f00 */
[----:B------:R-:W-:Y:S01]  /*292b0*/  IMAD.MOV.U32 R136, RZ, RZ, R17 ;  /* 0x000000ffff887224 */ /* 0x000fe200078e0011 */
[----:B------:R-:W-:Y:S02]  /*292c0*/  MOV R3, 0x181f ;  /* 0x0000181f00037802 */ /* 0x000fe40000000f00 */
[----:B------:R-:W-:-:S02]  /*292d0*/  MOV R2, 0x292f0 ;  /* 0x000292f000027802 */ /* 0x000fc40000000f00 */
[----:B------:R-:W-:Y:S05]  /*292e0*/  CALL.REL.NOINC `($__internal_7_$__cuda_sm70_shflsync_idx_p) ;  /* 0x0000173000007944 */ /* 0x000fea0003c00000 */
[----:B------:R-:W-:Y:S01]  /*292f0*/  MOV R2, R252 ;  /* 0x000000fc00027202 */ /* 0x000fe20000000f00 */
[----:B------:R-:W-:Y:S05]  /*29300*/  BRA `(.L_x_2140) ;  /* 0xffff633000007947 */ /* 0x000fea000383ffff */
.L_x_2047:
[----:B------:R-:W-:Y:S01]  /*29310*/  IMAD.MOV.U32 R136, RZ, RZ, R18 ;  /* 0x000000ffff887224 */ /* 0x000fe200078e0012 */
[----:B------:R-:W-:Y:S01]  /*29320*/  MOV R251, 0x2 ;  /* 0x0000000200fb7802 */ /* 0x000fe20000000f00 */
[----:B------:R-:W-:Y:S01]  /*29330*/  IMAD.MOV.U32 R3, RZ, RZ, 0x181f ;  /* 0x0000181fff037424 */ /* 0x000fe200078e00ff */
[----:B------:R-:W-:-:S02]  /*29340*/  MOV R2, 0x29360 ;  /* 0x0002936000027802 */ /* 0x000fc40000000f00 */
[----:B------:R-:W-:Y:S05]  /*29350*/  CALL.REL.NOINC `($__internal_7_$__cuda_sm70_shflsync_idx_p) ;  /* 0x000016c000007944 */ /* 0x000fea0003c00000 */
[----:B------:R-:W-:Y:S01]  /*29360*/  MOV R11, R252 ;  /* 0x000000fc000b7202 */ /* 0x000fe20000000f00 */
[----:B------:R-:W-:Y:S05]  /*29370*/  BRA `(.L_x_2141) ;  /* 0xffff655000007947 */ /* 0x000fea000383ffff */
.L_x_2048:
[----:B------:R-:W-:Y:S01]  /*29380*/  IMAD.MOV.U32 R136, RZ, RZ, R16 ;  /* 0x000000ffff887224 */ /* 0x000fe200078e0010 */
[----:B------:R-:W-:Y:S01]  /*29390*/  MOV R251, 0x2 ;  /* 0x0000000200fb7802 */ /* 0x000fe20000000f00 */
[----:B------:R-:W-:Y:S01]  /*293a0*/  IMAD.MOV.U32 R3, RZ, RZ, 0x181f ;  /* 0x0000181fff037424 */ /* 0x000fe200078e00ff */
[----:B------:R-:W-:-:S02]  /*293b0*/  MOV R2, 0x293d0 ;  /* 0x000293d000027802 */ /* 0x000fc40000000f00 */
[----:B-12---:R-:W-:Y:S05]  /*293c0*/  CALL.REL.NOINC `($__internal_7_$__cuda_sm70_shflsync_idx_p) ;  /* 0x0000165000007944 */ /* 0x006fea0003c00000 */
[----:B------:R-:W-:Y:S01]  /*293d0*/  IMAD.MOV.U32 R136, RZ, RZ, R22 ;  /* 0x000000ffff887224 */ /* 0x000fe200078e0016 */
[----:B------:R-:W-:Y:S01]  /*293e0*/  MOV R3, 0x181f ;  /* 0x0000181f00037802 */ /* 0x000fe20000000f00 */
[----:B------:R-:W-:Y:S01]  /*293f0*/  IMAD.MOV.U32 R251, RZ, RZ, 0x2 ;  /* 0x00000002fffb7424 */ /* 0x000fe200078e00ff */
[----:B------:R-:W-:-:S02]  /*29400*/  MOV R10, R252 ;  /* 0x000000fc000a7202 */ /* 0x000fc40000000f00 */
[----:B------:R-:W-:Y:S02]  /*29410*/  MOV R2, 0x29430 ;  /* 0x0002943000027802 */ /* 0x000fe40000000f00 */
[----:B------:R-:W-:Y:S05]  /*29420*/  CALL.REL.NOINC `($__internal_7_$__cuda_sm70_shflsync_idx_p) ;  /* 0x000015f000007944 */ /* 0x000fea0003c00000 */
        /* <DEDUP_REMOVED lines=8> */
.L_x_2051:
        /* <DEDUP_REMOVED lines=26> */
.L_x_2054:
[----:B------:R-:W-:Y:S01]  /*29650*/  IMAD.MOV.U32 R136, RZ, RZ, R18 ;  /* 0x000000ffff887224 */ /* 0x000fe200078e0012 */
[----:B------:R-:W-:Y:S01]  /*29660*/  MOV R251, 0x4 ;  /* 0x0000000400fb7802 */ /* 0x000fe20000000f00 */
[----:B------:R-:W-:Y:S01]  /*29670*/  IMAD.MOV.U32 R3, RZ, RZ, 0x181f ;  /* 0x0000181fff037424 */ /* 0x000fe200078e00ff */
[----:B------:R-:W-:-:S02]  /*29680*/  MOV R2, 0x296a0 ;  /* 0x000296a000027802 */ /* 0x000fc40000000f00 */
[----:B------:R-:W-:Y:S05]  /*29690*/  CALL.REL.NOINC `($__internal_7_$__cuda_sm70_shflsync_idx_p) ;  /* 0x0000138000007944 */ /* 0x000fea0003c00000 */
[----:B------:R-:W-:Y:S01]  /*296a0*/  MOV R11, R252 ;  /* 0x000000fc000b7202 */ /* 0x000fe20000000f00 */
[----:B------:R-:W-:Y:S05]  /*296b0*/  BRA `(.L_x_2144) ;  /* 0xffff67c000007947 */ /* 0x000fea000383ffff */
.L_x_2055:
        /* <DEDUP_REMOVED lines=19> */
.L_x_2058:
[----:B------:R-:W-:Y:S01]  /*297f0*/  IMAD.MOV.U32 R136, RZ, RZ, R18 ;  /* 0x000000ffff887224 */ /* 0x000fe200078e0012 */
[----:B------:R-:W-:Y:S01]  /*29800*/  MOV R251, 0x5 ;  /* 0x0000000500fb7802 */ /* 0x000fe20000000f00 */
[----:B------:R-:W-:Y:S01]  /*29810*/  IMAD.MOV.U32 R3, RZ, RZ, 0x181f ;  /* 0x0000181fff037424 */ /* 0x000fe200078e00ff */
[----:B------:R-:W-:Y:S02]  /*29820*/  MOV R2, 0x29840 ;  /* 0x0002984000027802 */ /* 0x000fe40000000f00 */
[----:B---3--:R-:W-:Y:S05]  /*29830*/  CALL.REL.NOINC `($__internal_7_$__cuda_sm70_shflsync_idx_p) ;  /* 0x000011e000007944 */ /* 0x008fea0003c00000 */
[----:B------:R-:W-:Y:S01]  /*29840*/  MOV R11, R252 ;  /* 0x000000fc000b7202 */ /* 0x000fe20000000f00 */
[----:B------:R-:W-:Y:S05]  /*29850*/  BRA `(.L_x_2146) ;  /* 0xffff692000007947 */ /* 0x000fea000383ffff */
.L_x_2059:
[----:B------:R-:W-:Y:S01]  /*29860*/  IMAD.MOV.U32 R136, RZ, RZ, R16 ;  /* 0x000000ffff887224 */ /* 0x000fe200078e0010 */
[----:B------:R-:W-:Y:S01]  /*29870*/  MOV R251, 0x5 ;  /* 0x0000000500fb7802 */ /* 0x000fe20000000f00 */
[----:B------:R-:W-:Y:S01]  /*29880*/  IMAD.MOV.U32 R3, RZ, RZ, 0x181f ;  /* 0x0000181fff037424 */ /* 0x000fe200078e00ff */
[----:B------:R-:W-:-:S02]  /*29890*/  MOV R2, 0x298b0 ;  /* 0x000298b000027802 */ /* 0x000fc40000000f00 */
[----:B-123--:R-:W-:Y:S05]  /*298a0*/  CALL.REL.NOINC `($__internal_7_$__cuda_sm70_shflsync_idx_p) ;  /* 0x0000117000007944 */ /* 0x00efea0003c00000 */
        /* <DEDUP_REMOVED lines=14> */
.L_x_2062:
[----:B------:R-:W-:Y:S01]  /*29990*/  IMAD.MOV.U32 R136, RZ, RZ, R18 ;  /* 0x000000ffff887224 */ /* 0x000fe200078e0012 */
[----:B------:R-:W-:Y:S01]  /*299a0*/  MOV R251, 0x6 ;  /* 0x0000000600fb7802 */ /* 0x000fe20000000f00 */
[----:B------:R-:W-:Y:S01]  /*299b0*/  IMAD.MOV.U32 R3, RZ, RZ, 0x181f ;  /* 0x0000181fff037424 */ /* 0x000fe200078e00ff */
[----:B------:R-:W-:Y:S02]  /*299c0*/  MOV R2, 0x299e0 ;  /* 0x000299e000027802 */ /* 0x000fe40000000f00 */
[----:B----4-:R-:W-:Y:S05]  /*299d0*/  CALL.REL.NOINC `($__internal_7_$__cuda_sm70_shflsync_idx_p) ;  /* 0x0000104000007944 */ /* 0x010fea0003c00000 */
[----:B------:R-:W-:Y:S01]  /*299e0*/  MOV R11, R252 ;  /* 0x000000fc000b7202 */ /* 0x000fe20000000f00 */
[----:B------:R-:W-:Y:S05]  /*299f0*/  BRA `(.L_x_2148) ;  /* 0xffff6a6000007947 */ /* 0x000fea000383ffff */
.L_x_2063:
[----:B------:R-:W-:Y:S01]  /*29a00*/  IMAD.MOV.U32 R136, RZ, RZ, R16 ;  /* 0x000000ffff887224 */ /* 0x000fe200078e0010 */
[----:B------:R-:W-:Y:S01]  /*29a10*/  MOV R251, 0x6 ;  /* 0x0000000600fb7802 */ /* 0x000fe20000000f00 */
[----:B------:R-:W-:Y:S01]  /*29a20*/  IMAD.MOV.U32 R3, RZ, RZ, 0x181f ;  /* 0x0000181fff037424 */ /* 0x000fe200078e00ff */
[----:B------:R-:W-:-:S02]  /*29a30*/  MOV R2, 0x29a50 ;  /* 0x00029a5000027802 */ /* 0x000fc40000000f00 */
[----:B-12-4-:R-:W-:Y:S05]  /*29a40*/  CALL.REL.NOINC `($__internal_7_$__cuda_sm70_shflsync_idx_p) ;  /* 0x00000fd000007944 */ /* 0x016fea0003c00000 */
        /* <DEDUP_REMOVED lines=14> */
.L_x_2066:
[----:B------:R-:W-:Y:S01]  /*29b30*/  IMAD.MOV.U32 R136, RZ, RZ, R18 ;  /* 0x000000ffff887224 */ /* 0x000fe200078e0012 */
[----:B------:R-:W-:Y:S01]  /*29b40*/  MOV R251, 0x7 ;  /* 0x0000000700fb7802 */ /* 0x000fe20000000f00 */
[----:B------:R-:W-:Y:S01]  /*29b50*/  IMAD.MOV.U32 R3, RZ, RZ, 0x181f ;  /* 0x0000181fff037424 */ /* 0x000fe200078e00ff */
[----:B------:R-:W-:Y:S02]  /*29b60*/  MOV R2, 0x29b80 ;  /* 0x00029b8000027802 */ /* 0x000fe40000000f00 */
[----:B---3--:R-:W-:Y:S05]  /*29b70*/  CALL.REL.NOINC `($__internal_7_$__cuda_sm70_shflsync_idx_p) ;  /* 0x00000ea000007944 */ /* 0x008fea0003c00000 */
[----:B------:R-:W-:Y:S01]  /*29b80*/  MOV R11, R252 ;  /* 0x000000fc000b7202 */ /* 0x000fe20000000f00 */
[----:B------:R-:W-:Y:S05]  /*29b90*/  BRA `(.L_x_2150) ;  /* 0xffff6c0000007947 */ /* 0x000fea000383ffff */
.L_x_2067:
        /* <DEDUP_REMOVED lines=19> */
.L_x_2102:
[----:B------:R-:W-:Y:S01]  /*29cd0*/  IMAD.MOV.U32 R136, RZ, RZ, R15 ;  /* 0x000000ffff887224 */ /* 0x000fe200078e000f */
[----:B------:R-:W-:Y:S01]  /*29ce0*/  MOV R251, RZ ;  /* 0x000000ff00fb7202 */ /* 0x000fe20000000f00 */
[----:B------:R-:W-:Y:S01]  /*29cf0*/  IMAD.MOV.U32 R3, RZ, RZ, 0x181f ;  /* 0x0000181fff037424 */ /* 0x000fe200078e00ff */
[----:B------:R-:W-:Y:S02]  /*29d00*/  MOV R2, 0x29d20 ;  /* 0x00029d2000027802 */ /* 0x000fe40000000f00 */
[----:B------:R-:W-:Y:S05]  /*29d10*/  CALL.REL.NOINC `($__internal_7_$__cuda_sm70_shflsync_idx_p) ;  /* 0x00000d0000007944 */ /* 0x000fea0003c00000 */
[----:B------:R-:W-:Y:S01]  /*29d20*/  MOV R11, R252 ;  /* 0x000000fc000b7202 */ /* 0x000fe20000000f00 */
[----:B------:R-:W-:Y:S05]  /*29d30*/  BRA `(.L_x_2152) ;  /* 0xffffa4e000007947 */ /* 0x000fea000383ffff */
.L_x_2103:
        /* <DEDUP_REMOVED lines=19> */
.L_x_2104:
        /* <DEDUP_REMOVED lines=26> */
.L_x_2107:
[----:B------:R-:W-:Y:S01]  /*2a010*/  IMAD.MOV.U32 R136, RZ, RZ, R15 ;  /* 0x000000ffff887224 */ /* 0x000fe200078e000f */
[----:B------:R-:W-:Y:S01]  /*2a020*/  MOV R251, 0x2 ;  /* 0x0000000200fb7802 */ /* 0x000fe20000000f00 */
[----:B------:R-:W-:Y:S01]  /*2a030*/  IMAD.MOV.U32 R3, RZ, RZ, 0x181f ;  /* 0x0000181fff037424 */ /* 0x000fe200078e00ff */
[----:B------:R-:W-:-:S02]  /*2a040*/  MOV R2, 0x2a060 ;  /* 0x0002a06000027802 */ /* 0x000fc40000000f00 */
[----:B---3--:R-:W-:Y:S05]  /*2a050*/  CALL.REL.NOINC `($__internal_7_$__cuda_sm70_shflsync_idx_p) ;  /* 0x000009c000007944 */ /* 0x008fea0003c00000 */
[----:B------:R-:W-:Y:S01]  /*2a060*/  MOV R11, R252 ;  /* 0x000000fc000b7202 */ /* 0x000fe20000000f00 */
[----:B------:R-:W-:Y:S05]  /*2a070*/  BRA `(.L_x_2155) ;  /* 0xffffa65000007947 */ /* 0x000fea000383ffff */
.L_x_2108:
        /* <DEDUP_REMOVED lines=19> */
.L_x_2109:
[----:B------:R-:W-:Y:S01]  /*2a1b0*/  IMAD.MOV.U32 R136, RZ, RZ, R15 ;  /* 0x000000ffff887224 */ /* 0x000fe200078e000f */
[----:B------:R-:W-:Y:S01]  /*2a1c0*/  MOV R251, 0x3 ;  /* 0x0000000300fb7802 */ /* 0x000fe20000000f00 */
[----:B------:R-:W-:Y:S01]  /*2a1d0*/  IMAD.MOV.U32 R3, RZ, RZ, 0x181f ;  /* 0x0000181fff037424 */ /* 0x000fe200078e00ff */
[----:B------:R-:W-:Y:S02]  /*2a1e0*/  MOV R2, 0x2a200 ;  /* 0x0002a20000027802 */ /* 0x000fe40000000f00 */
[----:B----4-:R-:W-:Y:S05]  /*2a1f0*/  CALL.REL.NOINC `($__internal_7_$__cuda_sm70_shflsync_idx_p) ;  /* 0x0000082000007944 */ /* 0x010fea0003c00000 */
        /* <DEDUP_REMOVED lines=21> */
.L_x_2112:
[----:B------:R-:W-:Y:S01]  /*2a350*/  IMAD.MOV.U32 R136, RZ, RZ, R15 ;  /* 0x000000ffff887224 */ /* 0x000fe200078e000f */
[----:B------:R-:W-:Y:S01]  /*2a360*/  MOV R251, 0x4 ;  /* 0x0000000400fb7802 */ /* 0x000fe20000000f00 */
[----:B------:R-:W-:Y:S01]  /*2a370*/  IMAD.MOV.U32 R3, RZ, RZ, 0x181f ;  /* 0x0000181fff037424 */ /* 0x000fe200078e00ff */
[----:B------:R-:W-:-:S02]  /*2a380*/  MOV R2, 0x2a3a0 ;  /* 0x0002a3a000027802 */ /* 0x000fc40000000f00 */
[----:B----4-:R-:W-:Y:S05]  /*2a390*/  CALL.REL.NOINC `($__internal_7_$__cuda_sm70_shflsync_idx_p) ;  /* 0x0000068000007944 */ /* 0x010fea0003c00000 */
[----:B------:R-:W-:Y:S01]  /*2a3a0*/  MOV R11, R252 ;  /* 0x000000fc000b7202 */ /* 0x000fe20000000f00 */
[----:B------:R-:W-:Y:S05]  /*2a3b0*/  BRA `(.L_x_2158) ;  /* 0xffffa79000007947 */ /* 0x000fea000383ffff */
.L_x_2113:
        /* <DEDUP_REMOVED lines=19> */
.L_x_2114:
        /* <DEDUP_REMOVED lines=26> */
.L_x_2117:
[----:B------:R-:W-:Y:S01]  /*2a690*/  IMAD.MOV.U32 R136, RZ, RZ, R15 ;  /* 0x000000ffff887224 */ /* 0x000fe200078e000f */
[----:B------:R-:W-:Y:S01]  /*2a6a0*/  MOV R251, 0x6 ;  /* 0x0000000600fb7802 */ /* 0x000fe20000000f00 */
[----:B------:R-:W-:Y:S01]  /*2a6b0*/  IMAD.MOV.U32 R3, RZ, RZ, 0x181f ;  /* 0x0000181fff037424 */ /* 0x000fe200078e00ff */
[----:B------:R-:W-:-:S02]  /*2a6c0*/  MOV R2, 0x2a6e0 ;  /* 0x0002a6e000027802 */ /* 0x000fc40000000f00 */
[----:B---3--:R-:W-:Y:S05]  /*2a6d0*/  CALL.REL.NOINC `($__internal_7_$__cuda_sm70_shflsync_idx_p) ;  /* 0x0000034000007944 */ /* 0x008fea0003c00000 */
[----:B------:R-:W-:Y:S01]  /*2a6e0*/  MOV R11, R252 ;  /* 0x000000fc000b7202 */ /* 0x000fe20000000f00 */
[----:B------:R-:W-:Y:S05]  /*2a6f0*/  BRA `(.L_x_2161) ;  /* 0xffffa8d000007947 */ /* 0x000fea000383ffff */
.L_x_2118:
        /* <DEDUP_REMOVED lines=19> */
.L_x_2121:
[----:B------:R-:W-:Y:S01]  /*2a830*/  IMAD.MOV.U32 R136, RZ, RZ, R15 ;  /* 0x000000ffff887224 */ /* 0x000fe200078e000f */
[----:B------:R-:W-:Y:S01]  /*2a840*/  MOV R251, 0x7 ;  /* 0x0000000700fb7802 */ /* 0x000fe20000000f00 */
[----:B------:R-:W-:Y:S01]  /*2a850*/  IMAD.MOV.U32 R3, RZ, RZ, 0x181f ;  /* 0x0000181fff037424 */ /* 0x000fe200078e00ff */
[----:B------:R-:W-:Y:S02]  /*2a860*/  MOV R2, 0x2a880 ;  /* 0x0002a88000027802 */ /* 0x000fe40000000f00 */
[----:B---34-:R-:W-:Y:S05]  /*2a870*/  CALL.REL.NOINC `($__internal_7_$__cuda_sm70_shflsync_idx_p) ;  /* 0x000001a000007944 */ /* 0x018fea0003c00000 */
[----:B------:R-:W-:Y:S01]  /*2a880*/  IMAD.MOV.U32 R11, RZ, RZ, R252 ;  /* 0x000000ffff0b7224 */ /* 0x000fe200078e00fc */
[----:B------:R-:W-:Y:S01]  /*2a890*/  MOV R251, 0x7 ;  /* 0x0000000700fb7802 */ /* 0x000fe20000000f00 */
[----:B------:R-:W-:Y:S01]  /*2a8a0*/  IMAD.MOV.U32 R136, RZ, RZ, R16 ;  /* 0x000000ffff887224 */ /* 0x000fe200078e0010 */
[----:B------:R-:W-:-:S02]  /*2a8b0*/  MOV R3, 0x181f ;  /* 0x0000181f00037802 */ /* 0x000fc40000000f00 */
[----:B------:R-:W-:Y:S02]  /*2a8c0*/  MOV R2, 0x2a8e0 ;  /* 0x0002a8e000027802 */ /* 0x000fe40000000f00 */
[----:B------:R-:W-:Y:S05]  /*2a8d0*/  CALL.REL.NOINC `($__internal_7_$__cuda_sm70_shflsync_idx_p) ;  /* 0x0000014000007944 */ /* 0x000fea0003c00000 */
[----:B------:R-:W-:Y:S01]  /*2a8e0*/  IMAD.MOV.U32 R136, RZ, RZ, R14 ;  /* 0x000000ffff887224 */ /* 0x000fe200078e000e */
[----:B------:R-:W-:Y:S01]  /*2a8f0*/  MOV R3, 0x181f ;  /* 0x0000181f00037802 */ /* 0x000fe20000000f00 */
[----:B------:R-:W-:Y:S01]  /*2a900*/  IMAD.MOV.U32 R251, RZ, RZ, 0x7 ;  /* 0x00000007fffb7424 */ /* 0x000fe200078e00ff */
[----:B------:R-:W-:Y:S02]  /*2a910*/  MOV R10, R252 ;  /* 0x000000fc000a7202 */ /* 0x000fe40000000f00 */
[----:B------:R-:W-:Y:S02]  /*2a920*/  MOV R2, 0x2a940 ;  /* 0x0002a94000027802 */ /* 0x000fe40000000f00 */
        /* <DEDUP_REMOVED lines=9> */
        .weak           $__internal_6_$__cuda_sm70_shflsync_bfly_p
        .type           $__internal_6_$__cuda_sm70_shflsync_bfly_p,@function
        .size           $__internal_6_$__cuda_sm70_shflsync_bfly_p,($__internal_7_$__cuda_sm70_shflsync_idx_p - $__internal_6_$__cuda_sm70_shflsync_bfly_p)
$__internal_6_$__cuda_sm70_shflsync_bfly_p:
[----:B------:R-:W-:Y:S02]  /*2a9c0*/  MOV R208, 0xffffffff ;  /* 0xffffffff00d07802 */ /* 0x000fe40000000f00 */
[----:B------:R-:W-:-:S02]  /*2a9d0*/  MOV R3, 0x1f ;  /* 0x0000001f00037802 */ /* 0x000fc40000000f00 */
[----:B------:R-:W-:Y:S04]  /*2a9e0*/  WARPSYNC R208 ;  /* 0x000000d000007348 */ /* 0x000fe80003800000 */
[----:B------:R1:W2:Y:S02]  /*2a9f0*/  SHFL.BFLY PT, R0, R132, R0, R3 ;  /* 0x0c00000084007389 */ /* 0x0002a400000e0003 */
[----:B-1----:R-:W-:-:S04]  /*2aa00*/  MOV R3, 0x0 ;  /* 0x0000000000037802 */ /* 0x002fc80000000f00 */
[----:B--2---:R-:W-:Y:S05]  /*2aa10*/  RET.REL.NODEC R2 `(_ZN7cutlass13device_kernelIN5flash19enable_sm80_to_sm89INS1_16FlashAttnFwdSm80INS1_25CollectiveMainloopFwdSm80ILi4ELi1ELb0EN4cute5tupleIJNS5_1CILi128EEENS7_ILi64EEES8_EEELi128ENS_10bfloat16_tEfNS_4arch4Sm80ELb1ELb0ELb0ELb1ELb1ELb1ELb1ELb0EEENS1_21CollectiveEpilogueFwdINS6_IJS8_S8_S9_EEENS6_IJNS7_ILi1EEESH_SH_EEESB_SD_Li128ELb1ELb1ELb0ELb0EEENS1_19SingleTileSchedulerILb1ELb0ELb1ELi128EEEEEEEEEvNT_6ParamsE) ;  /* 0xfffd55e002007950 */ /* 0x004fea0003c3ffff */
        .weak           $__internal_7_$__cuda_sm70_shflsync_idx_p
        .type           $__internal_7_$__cuda_sm70_shflsync_idx_p,@function
        .size           $__internal_7_$__cuda_sm70_shflsync_idx_p,(.L_x_2189 - $__internal_7_$__cuda_sm70_shflsync_idx_p)
$__internal_7_$__cuda_sm70_shflsync_idx_p:
[----:B------:R-:W-:-:S04]  /*2aa20*/  MOV R252, 0xffffffff ;  /* 0xffffffff00fc7802 */ /* 0x000fc80000000f00 */
[----:B------:R-:W-:Y:S04]  /*2aa30*/  WARPSYNC R252 ;  /* 0x000000fc00007348 */ /* 0x000fe80003800000 */
[----:B------:R1:W2:Y:S02]  /*2aa40*/  SHFL.IDX PT, R252, R136, R251, R3 ;  /* 0x000000fb88fc7389 */ /* 0x0002a400000e0003 */
[----:B-1----:R-:W-:-:S04]  /*2aa50*/  MOV R3, 0x0 ;  /* 0x0000000000037802 */ /* 0x002fc80000000f00 */
[----:B--2---:R-:W-:Y:S05]  /*2aa60*/  RET.REL.NODEC R2 `(_ZN7cutlass13device_kernelIN5flash19enable_sm80_to_sm89INS1_16FlashAttnFwdSm80INS1_25CollectiveMainloopFwdSm80ILi4ELi1ELb0EN4cute5tupleIJNS5_1CILi128EEENS7_ILi64EEES8_EEELi128ENS_10bfloat16_tEfNS_4arch4Sm80ELb1ELb0ELb0ELb1ELb1ELb1ELb1ELb0EEENS1_21CollectiveEpilogueFwdINS6_IJS8_S8_S9_EEENS6_IJNS7_ILi1EEESH_SH_EEESB_SD_Li128ELb1ELb1ELb0ELb0EEENS1_19SingleTileSchedulerILb1ELb0ELb1ELi128EEEEEEEEEvNT_6ParamsE) ;  /* 0xfffd559002007950 */ /* 0x004fea0003c3ffff */
.L_x_2164:
        /* <DEDUP_REMOVED lines=9> */
.L_x_2189:


//--------------------- .nv.shared._ZN7cutlass13device_kernelIN5flash19enable_sm80_to_sm89INS1_16FlashAttnFwdSm80INS1_25CollectiveMainloopFwdSm80ILi8ELi1ELb1EN4cute5tupleIJNS5_1CILi128EEES8_S8_EEELi128ENS_10bfloat16_tEfNS_4arch4Sm80ELb0ELb0ELb0ELb0ELb1ELb0ELb1ELb0EEENS1_21CollectiveEpilogueFwdIS9_NS6_IJNS7_ILi1EEESF_SF_EEESA_SC_Li256ELb0ELb1ELb0ELb0EEENS1_19SingleTileSchedulerILb0ELb0ELb1ELi128EEEEEEEEEvNT_6ParamsE --------------------------
	.section	.nv.shared._ZN7cutlass13device_kernelIN5flash19enable_sm80_to_sm89INS1_16FlashAttnFwdSm80INS1_25CollectiveMainloopFwdSm80ILi8ELi1ELb1EN4cute5tupleIJNS5_1CILi128EEES8_S8_EEELi128ENS_10bfloat16_tEfNS_4arch4Sm80ELb0ELb0ELb0ELb0ELb1ELb0ELb1ELb0EEENS1_21CollectiveEpilogueFwdIS9_NS6_IJNS7_ILi1EEESF_SF_EEESA_SC_Li256ELb0ELb1ELb0ELb0EEENS1_19SingleTileSchedulerILb0ELb0ELb1ELi128EEEEEEEEEvNT_6ParamsE,"aw",@nobits
	.sectionflags	@""
	.align	16


//--------------------- .nv.global                --------------------------
	.section	.nv.global,"aw",@nobits
.nv.global:
	.type		_ZN72_INTERNAL_b387d70d_36_flash_fwd_hdim128_bf16_paged_sm80_cu_348dd9ca_29204cute1_E,@object
	.size		_ZN72_INTERNAL_b387d70d_36_flash_fwd_hdim128_bf16_paged_sm80_cu_348dd9ca_29204cute1_E,(_ZN72_INTERNAL_b387d70d_36_flash_fwd_hdim128_bf16_paged_sm80_cu_348dd9ca_29204cuda3std3__45__cpo6cbeginE - _ZN72_INTERNAL_b387d70d_36_flash_fwd_hdim128_bf16_paged_sm80_cu_348dd9ca_29204cute1_E)
_ZN72_INTERNAL_b387d70d_36_flash_fwd_hdim128_bf16_paged_sm80_cu_348dd9ca_29204cute1_E:
	.zero		1
	.type		_ZN72_INTERNAL_b387d70d_36_flash_fwd_hdim128_bf16_paged_sm80_cu_348dd9ca_29204cuda3std3__45__cpo6cbeginE,@object
	.size		_ZN72_INTERNAL_b387d70d_36_flash_fwd_hdim128_bf16_paged_sm80_cu_348dd9ca_29204cuda3std3__45__cpo6cbeginE,(_ZN72_INTERNAL_b387d70d_36_flash_fwd_hdim128_bf16_paged_sm80_cu_348dd9ca_29204cuda3std3__48in_placeE - _ZN72_INTERNAL_b387d70d_36_flash_fwd_hdim128_bf16_paged_sm80_cu_348dd9ca_29204cuda3std3__45__cpo6cbeginE)
_ZN72_INTERNAL_b387d70d_36_flash_fwd_hdim128_bf16_paged_sm80_cu_348dd9ca_29204cuda3std3__45__cpo6cbeginE:
	.zero		1
	.type		_ZN72_INTERNAL_b387d70d_36_flash_fwd_hdim128_bf16_paged_sm80_cu_348dd9ca_29204cuda3std3__48in_placeE,@object
	.size		_ZN72_INTERNAL_b387d70d_36_flash_fwd_hdim128_bf16_paged_sm80_cu_348dd9ca_29204cuda3std3__48in_placeE,(_ZN72_INTERNAL_b387d70d_36_flash_fwd_hdim128_bf16_paged_sm80_cu_348dd9ca_29204cuda3std6ranges3__45__cpo9iter_moveE - _ZN72_INTERNAL_b387d70d_36_flash_fwd_hdim128_bf16_paged_sm80_cu_348dd9ca_29204cuda3std3__48in_placeE)
_ZN72_INTERNAL_b387d70d_36_flash_fwd_hdim128_bf16_paged_sm80_cu_348dd9ca_29204cuda3std3__48in_placeE:
	.zero		1
	.type		_ZN72_INTERNAL_b387d70d_36_flash_fwd_hdim128_bf16_paged_sm80_cu_348dd9ca_29204cuda3std6ranges3__45__cpo9iter_moveE,@object
	.size		_ZN72_INTERNAL_b387d70d_36_flash_fwd_hdim128_bf16_paged_sm80_cu_348dd9ca_29204cuda3std6ranges3__45__cpo9iter_moveE,(_ZN72_INTERNAL_b387d70d_36_flash_fwd_hdim128_bf16_paged_sm80_cu_348dd9ca_29204cuda3std3__45__cpo5beginE - _ZN72_INTERNAL_b387d70d_36_flash_fwd_hdim128_bf16_paged_sm80_cu_348dd9ca_29204cuda3std6ranges3__45__cpo9iter_moveE)
_ZN72_INTERNAL_b387d70d_36_flash_fwd_hdim128_bf16_paged_sm80_cu_348dd9ca_29204cuda3std6ranges3__45__cpo9iter_moveE:
	.zero		1
	.type		_ZN72_INTERNAL_b387d70d_36_flash_fwd_hdim128_bf16_paged_sm80_cu_348dd9ca_29204cuda3std3__45__cpo5beginE,@object
	.size		_ZN72_INTERNAL_b387d70d_36_flash_fwd_hdim128_bf16_paged_sm80_cu_348dd9ca_29204cuda3std3__45__cpo5beginE,(_ZN72_INTERNAL_b387d70d_36_flash_fwd_hdim128_bf16_paged_sm80_cu_348dd9ca_29204cuda3std3__474_GLOBAL__N__b387d70d_36_flash_fwd_hdim128_bf16_paged_sm80_cu_348dd9ca_29206ignoreE - _ZN72_INTERNAL_b387d70d_36_flash_fwd_hdim128_bf16_paged_sm80_cu_348dd9ca_29204cuda3std3__45__cpo5beginE)
_ZN72_INTERNAL_b387d70d_36_flash_fwd_hdim128_bf16_paged_sm80_cu_348dd9ca_29204cuda3std3__45__cpo5beginE:
	.zero		1
	.type		_ZN72_INTERNAL_b387d70d_36_flash_fwd_hdim128_bf16_paged_sm80_cu_348dd9ca_29204cuda3std3__474_GLOBAL__N__b387d70d_36_flash_fwd_hdim128_bf16_paged_sm80_cu_348dd9ca_29206ignoreE,@object
	.size		_ZN72_INTERNAL_b387d70d_36_flash_fwd_hdim128_bf16_paged_sm80_cu_348dd9ca_29204cuda3std3__474_GLOBAL__N__b387d70d_36_flash_fwd_hdim128_bf16_paged_sm80_cu_348dd9ca_29206ignoreE,(_ZN72_INTERNAL_b387d70d_36_flash_fwd_hdim128_bf16_paged_sm80_cu_348dd9ca_29204cute7productE - _ZN72_INTERNAL_b387d70d_36_flash_fwd_hdim128_bf16_paged_sm80_cu_348dd9ca_29204cuda3std3__474_GLOBAL__N__b387d70d_36_flash_fwd_hdim128_bf16_paged_sm80_cu_348dd9ca_29206ignoreE)
_ZN72_INTERNAL_b387d70d_36_flash_fwd_hdim128_bf16_paged_sm80_cu_348dd9ca_29204cuda3std3__474_GLOBAL__N__b387d70d_36_flash_fwd_hdim128_bf16_paged_sm80_cu_348dd9ca_29206ignoreE:
	.zero		1
	.type		_ZN72_INTERNAL_b387d70d_36_flash_fwd_hdim128_bf16_paged_sm80_cu_348dd9ca_29204cute7productE,@object
	.size		_ZN72_INTERNAL_b387d70d_36_flash_fwd_hdim128_bf16_paged_sm80_cu_348dd9ca_29204cute7productE,(_ZN72_INTERNAL_b387d70d_36_flash_fwd_hdim128_bf16_paged_sm80_cu_348dd9ca_29204cuda3std3__45__cpo3endE - _ZN72_INTERNAL_b387d70d_36_flash_fwd_hdim128_bf16_paged_sm80_cu_348dd9ca_29204cute7productE)
_ZN72_INTERNAL_b387d70d_36_flash_fwd_hdim128_bf16_paged_sm80_cu_348dd9ca_29204cute7productE:
	.zero		1
	.type		_ZN72_INTERNAL_b387d70d_36_flash_fwd_hdim128_bf16_paged_sm80_cu_348dd9ca_29204cuda3std3__45__cpo3endE,@object
	.size		_ZN72_INTERNAL_b387d70d_36_flash_fwd_hdim128_bf16_paged_sm80_cu_348dd9ca_29204cuda3std3__45__cpo3endE,(_ZN72_INTERNAL_b387d70d_36_flash_fwd_hdim128_bf16_paged_sm80_cu_348dd9ca_29204cuda3std3__419piecewise_constructE - _ZN72_INTERNAL_b387d70d_36_flash_fwd_hdim128_bf16_paged_sm80_cu_348dd9ca_29204cuda3std3__45__cpo3endE)
_ZN72_INTERNAL_b387d70d_36_flash_fwd_hdim128_bf16_paged_sm80_cu_348dd9ca_29204cuda3std3__45__cpo3endE:
	.zero		1
	.type		_ZN72_INTERNAL_b387d70d_36_flash_fwd_hdim128_bf16_paged_sm80_cu_348dd9ca_29204cuda3std3__419piecewise_constructE,@object
	.size		_ZN72_INTERNAL_b387d70d_36_flash_fwd_hdim128_bf16_paged_sm80_cu_348dd9ca_29204cuda3std3__419piecewise_constructE,(_ZN72_INTERNAL_b387d70d_36_flash_fwd_hdim128_bf16_paged_sm80_cu_348dd9ca_29204cuda3std3__45__cpo4cendE - _ZN72_INTERNAL_b387d70d_36_flash_fwd_hdim128_bf16_paged_sm80_cu_348dd9ca_29204cuda3std3__419piecewise_constructE)
_ZN72_INTERNAL_b387d70d_36_flash_fwd_hdim128_bf16_paged_sm80_cu_348dd9ca_29204cuda3std3__419piecewise_constructE:
	.zero		1
	.type		_ZN72_INTERNAL_b387d70d_36_flash_fwd_hdim128_bf16_paged_sm80_cu_348dd9ca_29204cuda3std3__45__cpo4cendE,@object
	.size		_ZN72_INTERNAL_b387d70d_36_flash_fwd_hdim128_bf16_paged_sm80_cu_348dd9ca_29204cuda3std3__45__cpo4cendE,(_ZN72_INTERNAL_b387d70d_36_flash_fwd_hdim128_bf16_paged_sm80_cu_348dd9ca_29204cuda3std6ranges3__45__cpo4swapE - _ZN72_INTERNAL_b387d70d_36_flash_fwd_hdim128_bf16_paged_sm80_cu_348dd9ca_29204cuda3std3__45__cpo4cendE)
_ZN72_INTERNAL_b387d70d_36_flash_fwd_hdim128_bf16_paged_sm80_cu_348dd9ca_29204cuda3std3__45__cpo4cendE:
	.zero		1
	.type		_ZN72_INTERNAL_b387d70d_36_flash_fwd_hdim128_bf16_paged_sm80_cu_348dd9ca_29204cuda3std6ranges3__45__cpo4swapE,@object
	.size		_ZN72_INTERNAL_b387d70d_36_flash_fwd_hdim128_bf16_paged_sm80_cu_348dd9ca_29204cuda3std6ranges3__45__cpo4swapE,(.L_7 - _ZN72_INTERNAL_b387d70d_36_flash_fwd_hdim128_bf16_paged_sm80_cu_348dd9ca_29204cuda3std6ranges3__45__cpo4swapE)
_ZN72_INTERNAL_b387d70d_36_flash_fwd_hdim128_bf16_paged_sm80_cu_348dd9ca_29204cuda3std6ranges3__45__cpo4swapE:
	.zero		1
.L_7:


//--------------------- .nv.shared._ZN7cutlass13device_kernelIN5flash19enable_sm80_to_sm89INS1_16FlashAttnFwdSm80INS1_25CollectiveMainloopFwdSm80ILi8ELi1ELb1EN4cute5tupleIJNS5_1CILi128EEES8_S8_EEELi128ENS_10bfloat16_tEfNS_4arch4Sm80ELb0ELb0ELb0ELb1ELb1ELb0ELb1ELb0EEENS1_21CollectiveEpilogueFwdIS9_NS6_IJNS7_ILi1EEESF_SF_EEESA_SC_Li256ELb1ELb1ELb0ELb0EEENS1_19SingleTileSchedulerILb1ELb0ELb1ELi128EEEEEEEEEvNT_6ParamsE --------------------------
	.section	.nv.shared._ZN7cutlass13device_kernelIN5flash19enable_sm80_to_sm89INS1_16FlashAttnFwdSm80INS1_25CollectiveMainloopFwdSm80ILi8ELi1ELb1EN4cute5tupleIJNS5_1CILi128EEES8_S8_EEELi128ENS_10bfloat16_tEfNS_4arch4Sm80ELb0ELb0ELb0ELb1ELb1ELb0ELb1ELb0EEENS1_21CollectiveEpilogueFwdIS9_NS6_IJNS7_ILi1EEESF_SF_EEESA_SC_Li256ELb1ELb1ELb0ELb0EEENS1_19SingleTileSchedulerILb1ELb0ELb1ELi128EEEEEEEEEvNT_6ParamsE,"aw",@nobits
	.sectionflags	@""
	.align	16


//--------------------- .nv.shared._ZN7cutlass13device_kernelIN5flash19enable_sm80_to_sm89INS1_16FlashAttnFwdSm80INS1_25CollectiveMainloopFwdSm80ILi8ELi1ELb1EN4cute5tupleIJNS5_1CILi128EEES8_S8_EEELi128ENS_10bfloat16_tEfNS_4arch4Sm80ELb0ELb0ELb0ELb1ELb1ELb1ELb1ELb0EEENS1_21CollectiveEpilogueFwdIS9_NS6_IJNS7_ILi1EEESF_SF_EEESA_SC_Li256ELb1ELb1ELb0ELb0EEENS1_19SingleTileSchedulerILb1ELb0ELb1ELi128EEEEEEEEEvNT_6ParamsE --------------------------
	.section	.nv.shared._ZN7cutlass13device_kernelIN5flash19enable_sm80_to_sm89INS1_16FlashAttnFwdSm80INS1_25CollectiveMainloopFwdSm80ILi8ELi1ELb1EN4cute5tupleIJNS5_1CILi128EEES8_S8_EEELi128ENS_10bfloat16_tEfNS_4arch4Sm80ELb0ELb0ELb0ELb1ELb1ELb1ELb1ELb0EEENS1_21CollectiveEpilogueFwdIS9_NS6_IJNS7_ILi1EEESF_SF_EEESA_SC_Li256ELb1ELb1ELb0ELb0EEENS1_19SingleTileSchedulerILb1ELb0ELb1ELi128EEEEEEEEEvNT_6ParamsE,"aw",@nobits
	.sectionflags	@""
	.align	16


//--------------------- .nv.shared._ZN7cutlass13device_kernelIN5flash19enable_sm80_to_sm89INS1_16FlashAttnFwdSm80INS1_25CollectiveMainloopFwdSm80ILi8ELi1ELb1EN4cute5tupleIJNS5_1CILi128EEENS7_ILi96EEES8_EEELi128ENS_10bfloat16_tEfNS_4arch4Sm80ELb0ELb1ELb0ELb0ELb1ELb0ELb1ELb0EEENS1_21CollectiveEpilogueFwdINS6_IJS8_S8_S9_EEENS6_IJNS7_ILi1EEESH_SH_EEESB_SD_Li256ELb0ELb1ELb0ELb0EEENS1_19SingleTileSchedulerILb0ELb0ELb1ELi128EEEEEEEEEvNT_6ParamsE --------------------------
	.section	.nv.shared._ZN7cutlass13device_kernelIN5flash19enable_sm80_to_sm89INS1_16FlashAttnFwdSm80INS1_25CollectiveMainloopFwdSm80ILi8ELi1ELb1EN4cute5tupleIJNS5_1CILi128EEENS7_ILi96EEES8_EEELi128ENS_10bfloat16_tEfNS_4arch4Sm80ELb0ELb1ELb0ELb0ELb1ELb0ELb1ELb0EEENS1_21CollectiveEpilogueFwdINS6_IJS8_S8_S9_EEENS6_IJNS7_ILi1EEESH_SH_EEESB_SD_Li256ELb0ELb1ELb0ELb0EEENS1_19SingleTileSchedulerILb0ELb0ELb1ELi128EEEEEEEEEvNT_6ParamsE,"aw",@nobits
	.sectionflags	@""
	.align	16


//--------------------- .nv.shared._ZN7cutlass13device_kernelIN5flash19enable_sm80_to_sm89INS1_16FlashAttnFwdSm80INS1_25CollectiveMainloopFwdSm80ILi8ELi1ELb1EN4cute5tupleIJNS5_1CILi128EEENS7_ILi96EEES8_EEELi128ENS_10bfloat16_tEfNS_4arch4Sm80ELb0ELb1ELb0ELb1ELb1ELb0ELb1ELb0EEENS1_21CollectiveEpilogueFwdINS6_IJS8_S8_S9_EEENS6_IJNS7_ILi1EEESH_SH_EEESB_SD_Li256ELb1ELb1ELb0ELb0EEENS1_19SingleTileSchedulerILb1ELb0ELb1ELi128EEEEEEEEEvNT_6ParamsE --------------------------
	.section	.nv.shared._ZN7cutlass13device_kernelIN5flash19enable_sm80_to_sm89INS1_16FlashAttnFwdSm80INS1_25CollectiveMainloopFwdSm80ILi8ELi1ELb1EN4cute5tupleIJNS5_1CILi128EEENS7_ILi96EEES8_EEELi128ENS_10bfloat16_tEfNS_4arch4Sm80ELb0ELb1ELb0ELb1ELb1ELb0ELb1ELb0EEENS1_21CollectiveEpilogueFwdINS6_IJS8_S8_S9_EEENS6_IJNS7_ILi1EEESH_SH_EEESB_SD_Li256ELb1ELb1ELb0ELb0EEENS1_19SingleTileSchedulerILb1ELb0ELb1ELi128EEEEEEEEEvNT_6ParamsE,"aw",@nobits
	.sectionflags	@""
	.align	16


//--------------------- .nv.shared._ZN7cutlass13device_kernelIN5flash19enable_sm80_to_sm89INS1_16FlashAttnFwdSm80INS1_25CollectiveMainloopFwdSm80ILi8ELi1ELb1EN4cute5tupleIJNS5_1CILi128EEENS7_ILi96EEES8_EEELi128ENS_10bfloat16_tEfNS_4arch4Sm80ELb0ELb1ELb0ELb1ELb1ELb1ELb1ELb0EEENS1_21CollectiveEpilogueFwdINS6_IJS8_S8_S9_EEENS6_IJNS7_ILi1EEESH_SH_EEESB_SD_Li256ELb1ELb1ELb0ELb0EEENS1_19SingleTileSchedulerILb1ELb0ELb1ELi128EEEEEEEEEvNT_6ParamsE --------------------------
	.section	.nv.shared._ZN7cutlass13device_kernelIN5flash19enable_sm80_to_sm89INS1_16FlashAttnFwdSm80INS1_25CollectiveMainloopFwdSm80ILi8ELi1ELb1EN4cute5tupleIJNS5_1CILi128EEENS7_ILi96EEES8_EEELi128ENS_10bfloat16_tEfNS_4arch4Sm80ELb0ELb1ELb0ELb1ELb1ELb1ELb1ELb0EEENS1_21CollectiveEpilogueFwdINS6_IJS8_S8_S9_EEENS6_IJNS7_ILi1EEESH_SH_EEESB_SD_Li256ELb1ELb1ELb0ELb0EEENS1_19SingleTileSchedulerILb1ELb0ELb1ELi128EEEEEEEEEvNT_6ParamsE,"aw",@nobits
	.sectionflags	@""
	.align	16


//--------------------- .nv.shared._ZN7cutlass13device_kernelIN5flash19enable_sm80_to_sm89INS1_16FlashAttnFwdSm80INS1_25CollectiveMainloopFwdSm80ILi8ELi1ELb1EN4cute5tupleIJNS5_1CILi128EEES8_S8_EEELi128ENS_10bfloat16_tEfNS_4arch4Sm80ELb1ELb0ELb0ELb0ELb1ELb0ELb1ELb0EEENS1_21CollectiveEpilogueFwdIS9_NS6_IJNS7_ILi1EEESF_SF_EEESA_SC_Li256ELb0ELb1ELb0ELb0EEENS1_30DynamicPersistentTileSchedulerILi256ELi256ELb0ELb1ELb0EEEEEEEEEvNT_6ParamsE --------------------------
	.section	.nv.shared._ZN7cutlass13device_kernelIN5flash19enable_sm80_to_sm89INS1_16FlashAttnFwdSm80INS1_25CollectiveMainloopFwdSm80ILi8ELi1ELb1EN4cute5tupleIJNS5_1CILi128EEES8_S8_EEELi128ENS_10bfloat16_tEfNS_4arch4Sm80ELb1ELb0ELb0ELb0ELb1ELb0ELb1ELb0EEENS1_21CollectiveEpilogueFwdIS9_NS6_IJNS7_ILi1EEESF_SF_EEESA_SC_Li256ELb0ELb1ELb0ELb0EEENS1_30DynamicPersistentTileSchedulerILi256ELi256ELb0ELb1ELb0EEEEEEEEEvNT_6ParamsE,"aw",@nobits
	.sectionflags	@""
	.align	16


//--------------------- .nv.shared._ZN7cutlass13device_kernelIN5flash19enable_sm80_to_sm89INS1_16FlashAttnFwdSm80INS1_25CollectiveMainloopFwdSm80ILi8ELi1ELb1EN4cute5tupleIJNS5_1CILi128EEES8_S8_EEELi128ENS_10bfloat16_tEfNS_4arch4Sm80ELb1ELb0ELb0ELb1ELb1ELb0ELb1ELb0EEENS1_21CollectiveEpilogueFwdIS9_NS6_IJNS7_ILi1EEESF_SF_EEESA_SC_Li256ELb1ELb1ELb0ELb0EEENS1_19SingleTileSchedulerILb1ELb0ELb1ELi128EEEEEEEEEvNT_6ParamsE --------------------------
	.section	.nv.shared._ZN7cutlass13device_kernelIN5flash19enable_sm80_to_sm89INS1_16FlashAttnFwdSm80INS1_25CollectiveMainloopFwdSm80ILi8ELi1ELb1EN4cute5tupleIJNS5_1CILi128EEES8_S8_EEELi128ENS_10bfloat16_tEfNS_4arch4Sm80ELb1ELb0ELb0ELb1ELb1ELb0ELb1ELb0EEENS1_21CollectiveEpilogueFwdIS9_NS6_IJNS7_ILi1EEESF_SF_EEESA_SC_Li256ELb1ELb1ELb0ELb0EEENS1_19SingleTileSchedulerILb1ELb0ELb1ELi128EEEEEEEEEvNT_6ParamsE,"aw",@nobits
	.sectionflags	@""
	.align	16


//--------------------- .nv.shared._ZN7cutlass13device_kernelIN5flash19enable_sm80_to_sm89INS1_16FlashAttnFwdSm80INS1_25CollectiveMainloopFwdSm80ILi8ELi1ELb1EN4cute5tupleIJNS5_1CILi128EEES8_S8_EEELi128ENS_10bfloat16_tEfNS_4arch4Sm80ELb1ELb0ELb0ELb1ELb1ELb1ELb1ELb0EEENS1_21CollectiveEpilogueFwdIS9_NS6_IJNS7_ILi1EEESF_SF_EEESA_SC_Li256ELb1ELb1ELb0ELb0EEENS1_19SingleTileSchedulerILb1ELb0ELb1ELi128EEEEEEEEEvNT_6ParamsE --------------------------
	.section	.nv.shared._ZN7cutlass13device_kernelIN5flash19enable_sm80_to_sm89INS1_16FlashAttnFwdSm80INS1_25CollectiveMainloopFwdSm80ILi8ELi1ELb1EN4cute5tupleIJNS5_1CILi128EEES8_S8_EEELi128ENS_10bfloat16_tEfNS_4arch4Sm80ELb1ELb0ELb0ELb1ELb1ELb1ELb1ELb0EEENS1_21CollectiveEpilogueFwdIS9_NS6_IJNS7_ILi1EEESF_SF_EEESA_SC_Li256ELb1ELb1ELb0ELb0EEENS1_19SingleTileSchedulerILb1ELb0ELb1ELi128EEEEEEEEEvNT_6ParamsE,"aw",@nobits
	.sectionflags	@""
	.align	16


//--------------------- .nv.shared._ZN7cutlass13device_kernelIN5flash19enable_sm80_to_sm89INS1_16FlashAttnFwdSm80INS1_25CollectiveMainloopFwdSm80ILi4ELi1ELb0EN4cute5tupleIJNS5_1CILi128EEENS7_ILi64EEES8_EEELi128ENS_10bfloat16_tEfNS_4arch4Sm80ELb0ELb0ELb0ELb0ELb1ELb0ELb1ELb0EEENS1_21CollectiveEpilogueFwdINS6_IJS8_S8_S9_EEENS6_IJNS7_ILi1EEESH_SH_EEESB_SD_Li128ELb0ELb1ELb0ELb0EEENS1_19SingleTileSchedulerILb0ELb0ELb1ELi128EEEEEEEEEvNT_6ParamsE --------------------------
	.section	.nv.shared._ZN7cutlass13device_kernelIN5flash19enable_sm80_to_sm89INS1_16FlashAttnFwdSm80INS1_25CollectiveMainloopFwdSm80ILi4ELi1ELb0EN4cute5tupleIJNS5_1CILi128EEENS7_ILi64EEES8_EEELi128ENS_10bfloat16_tEfNS_4arch4Sm80ELb0ELb0ELb0ELb0ELb1ELb0ELb1ELb0EEENS1_21CollectiveEpilogueFwdINS6_IJS8_S8_S9_EEENS6_IJNS7_ILi1EEESH_SH_EEESB_SD_Li128ELb0ELb1ELb0ELb0EEENS1_19SingleTileSchedulerILb0ELb0ELb1ELi128EEEEEEEEEvNT_6ParamsE,"aw",@nobits
	.sectionflags	@""
	.align	16


//--------------------- .nv.shared._ZN7cutlass13device_kernelIN5flash19enable_sm80_to_sm89INS1_16FlashAttnFwdSm80INS1_25CollectiveMainloopFwdSm80ILi4ELi1ELb0EN4cute5tupleIJNS5_1CILi128EEENS7_ILi64EEES8_EEELi128ENS_10bfloat16_tEfNS_4arch4Sm80ELb0ELb0ELb0ELb1ELb1ELb0ELb1ELb0EEENS1_21CollectiveEpilogueFwdINS6_IJS8_S8_S9_EEENS6_IJNS7_ILi1EEESH_SH_EEESB_SD_Li128ELb1ELb1ELb0ELb0EEENS1_19SingleTileSchedulerILb1ELb0ELb1ELi128EEEEEEEEEvNT_6ParamsE --------------------------
	.section	.nv.shared._ZN7cutlass13device_kernelIN5flash19enable_sm80_to_sm89INS1_16FlashAttnFwdSm80INS1_25CollectiveMainloopFwdSm80ILi4ELi1ELb0EN4cute5tupleIJNS5_1CILi128EEENS7_ILi64EEES8_EEELi128ENS_10bfloat16_tEfNS_4arch4Sm80ELb0ELb0ELb0ELb1ELb1ELb0ELb1ELb0EEENS1_21CollectiveEpilogueFwdINS6_IJS8_S8_S9_EEENS6_IJNS7_ILi1EEESH_SH_EEESB_SD_Li128ELb1ELb1ELb0ELb0EEENS1_19SingleTileSchedulerILb1ELb0ELb1ELi128EEEEEEEEEvNT_6ParamsE,"aw",@nobits
	.sectionflags	@""
	.align	16


//--------------------- .nv.shared._ZN7cutlass13device_kernelIN5flash19enable_sm80_to_sm89INS1_16FlashAttnFwdSm80INS1_25CollectiveMainloopFwdSm80ILi4ELi1ELb0EN4cute5tupleIJNS5_1CILi128EEENS7_ILi64EEES8_EEELi128ENS_10bfloat16_tEfNS_4arch4Sm80ELb0ELb0ELb0ELb1ELb1ELb1ELb1ELb0EEENS1_21CollectiveEpilogueFwdINS6_IJS8_S8_S9_EEENS6_IJNS7_ILi1EEESH_SH_EEESB_SD_Li128ELb1ELb1ELb0ELb0EEENS1_19SingleTileSchedulerILb1ELb0ELb1ELi128EEEEEEEEEvNT_6ParamsE --------------------------
	.section	.nv.shared._ZN7cutlass13device_kernelIN5flash19enable_sm80_to_sm89INS1_16FlashAttnFwdSm80INS1_25CollectiveMainloopFwdSm80ILi4ELi1ELb0EN4cute5tupleIJNS5_1CILi128EEENS7_ILi64EEES8_EEELi128ENS_10bfloat16_tEfNS_4arch4Sm80ELb0ELb0ELb0ELb1ELb1ELb1ELb1ELb0EEENS1_21CollectiveEpilogueFwdINS6_IJS8_S8_S9_EEENS6_IJNS7_ILi1EEESH_SH_EEESB_SD_Li128ELb1ELb1ELb0ELb0EEENS1_19SingleTileSchedulerILb1ELb0ELb1ELi128EEEEEEEEEvNT_6ParamsE,"aw",@nobits
	.sectionflags	@""
	.align	16


//--------------------- .nv.shared._ZN7cutlass13device_kernelIN5flash19enable_sm80_to_sm89INS1_16FlashAttnFwdSm80INS1_25CollectiveMainloopFwdSm80ILi4ELi1ELb0EN4cute5tupleIJNS5_1CILi128EEENS7_ILi48EEES8_EEELi128ENS_10bfloat16_tEfNS_4arch4Sm80ELb0ELb1ELb0ELb0ELb1ELb0ELb1ELb0EEENS1_21CollectiveEpilogueFwdINS6_IJS8_S8_S9_EEENS6_IJNS7_ILi1EEESH_SH_EEESB_SD_Li128ELb0ELb1ELb0ELb0EEENS1_19SingleTileSchedulerILb0ELb0ELb1ELi128EEEEEEEEEvNT_6ParamsE --------------------------
	.section	.nv.shared._ZN7cutlass13device_kernelIN5flash19enable_sm80_to_sm89INS1_16FlashAttnFwdSm80INS1_25CollectiveMainloopFwdSm80ILi4ELi1ELb0EN4cute5tupleIJNS5_1CILi128EEENS7_ILi48EEES8_EEELi128ENS_10bfloat16_tEfNS_4arch4Sm80ELb0ELb1ELb0ELb0ELb1ELb0ELb1ELb0EEENS1_21CollectiveEpilogueFwdINS6_IJS8_S8_S9_EEENS6_IJNS7_ILi1EEESH_SH_EEESB_SD_Li128ELb0ELb1ELb0ELb0EEENS1_19SingleTileSchedulerILb0ELb0ELb1ELi128EEEEEEEEEvNT_6ParamsE,"aw",@nobits
	.sectionflags	@""
	.align	16


//--------------------- .nv.shared._ZN7cutlass13device_kernelIN5flash19enable_sm80_to_sm89INS1_16FlashAttnFwdSm80INS1_25CollectiveMainloopFwdSm80ILi4ELi1ELb0EN4cute5tupleIJNS5_1CILi128EEENS7_ILi48EEES8_EEELi128ENS_10bfloat16_tEfNS_4arch4Sm80ELb0ELb1ELb0ELb1ELb1ELb0ELb1ELb0EEENS1_21CollectiveEpilogueFwdINS6_IJS8_S8_S9_EEENS6_IJNS7_ILi1EEESH_SH_EEESB_SD_Li128ELb1ELb1ELb0ELb0EEENS1_19SingleTileSchedulerILb1ELb0ELb1ELi128EEEEEEEEEvNT_6ParamsE --------------------------
	.section	.nv.shared._ZN7cutlass13device_kernelIN5flash19enable_sm80_to_sm89INS1_16FlashAttnFwdSm80INS1_25CollectiveMainloopFwdSm80ILi4ELi1ELb0EN4cute5tupleIJNS5_1CILi128EEENS7_ILi48EEES8_EEELi128ENS_10bfloat16_tEfNS_4arch4Sm80ELb0ELb1ELb0ELb1ELb1ELb0ELb1ELb0EEENS1_21CollectiveEpilogueFwdINS6_IJS8_S8_S9_EEENS6_IJNS7_ILi1EEESH_SH_EEESB_SD_Li128ELb1ELb1ELb0ELb0EEENS1_19SingleTileSchedulerILb1ELb0ELb1ELi128EEEEEEEEEvNT_6ParamsE,"aw",@nobits
	.sectionflags	@""
	.align	16


//--------------------- .nv.shared._ZN7cutlass13device_kernelIN5flash19enable_sm80_to_sm89INS1_16FlashAttnFwdSm80INS1_25CollectiveMainloopFwdSm80ILi4ELi1ELb0EN4cute5tupleIJNS5_1CILi128EEENS7_ILi48EEES8_EEELi128ENS_10bfloat16_tEfNS_4arch4Sm80ELb0ELb1ELb0ELb1ELb1ELb1ELb1ELb0EEENS1_21CollectiveEpilogueFwdINS6_IJS8_S8_S9_EEENS6_IJNS7_ILi1EEESH_SH_EEESB_SD_Li128ELb1ELb1ELb0ELb0EEENS1_19SingleTileSchedulerILb1ELb0ELb1ELi128EEEEEEEEEvNT_6ParamsE --------------------------
	.section	.nv.shared._ZN7cutlass13device_kernelIN5flash19enable_sm80_to_sm89INS1_16FlashAttnFwdSm80INS1_25CollectiveMainloopFwdSm80ILi4ELi1ELb0EN4cute5tupleIJNS5_1CILi128EEENS7_ILi48EEES8_EEELi128ENS_10bfloat16_tEfNS_4arch4Sm80ELb0ELb1ELb0ELb1ELb1ELb1ELb1ELb0EEENS1_21CollectiveEpilogueFwdINS6_IJS8_S8_S9_EEENS6_IJNS7_ILi1EEESH_SH_EEESB_SD_Li128ELb1ELb1ELb0ELb0EEENS1_19SingleTileSchedulerILb1ELb0ELb1ELi128EEEEEEEEEvNT_6ParamsE,"aw",@nobits
	.sectionflags	@""
	.align	16


//--------------------- .nv.shared._ZN7cutlass13device_kernelIN5flash19enable_sm80_to_sm89INS1_16FlashAttnFwdSm80INS1_25CollectiveMainloopFwdSm80ILi4ELi1ELb0EN4cute5tupleIJNS5_1CILi128EEENS7_ILi64EEES8_EEELi128ENS_10bfloat16_tEfNS_4arch4Sm80ELb1ELb0ELb0ELb0ELb1ELb0ELb1ELb0EEENS1_21CollectiveEpilogueFwdINS6_IJS8_S8_S9_EEENS6_IJNS7_ILi1EEESH_SH_EEESB_SD_Li128ELb0ELb1ELb0ELb0EEENS1_30DynamicPersistentTileSchedulerILi128ELi128ELb0ELb1ELb0EEEEEEEEEvNT_6ParamsE --------------------------
	.section	.nv.shared._ZN7cutlass13device_kernelIN5flash19enable_sm80_to_sm89INS1_16FlashAttnFwdSm80INS1_25CollectiveMainloopFwdSm80ILi4ELi1ELb0EN4cute5tupleIJNS5_1CILi128EEENS7_ILi64EEES8_EEELi128ENS_10bfloat16_tEfNS_4arch4Sm80ELb1ELb0ELb0ELb0ELb1ELb0ELb1ELb0EEENS1_21CollectiveEpilogueFwdINS6_IJS8_S8_S9_EEENS6_IJNS7_ILi1EEESH_SH_EEESB_SD_Li128ELb0ELb1ELb0ELb0EEENS1_30DynamicPersistentTileSchedulerILi128ELi128ELb0ELb1ELb0EEEEEEEEEvNT_6ParamsE,"aw",@nobits
	.sectionflags	@""
	.align	16


//--------------------- .nv.shared._ZN7cutlass13device_kernelIN5flash19enable_sm80_to_sm89INS1_16FlashAttnFwdSm80INS1_25CollectiveMainloopFwdSm80ILi4ELi1ELb0EN4cute5tupleIJNS5_1CILi128EEENS7_ILi64EEES8_EEELi128ENS_10bfloat16_tEfNS_4arch4Sm80ELb1ELb0ELb0ELb1ELb1ELb0ELb1ELb0EEENS1_21CollectiveEpilogueFwdINS6_IJS8_S8_S9_EEENS6_IJNS7_ILi1EEESH_SH_EEESB_SD_Li128ELb1ELb1ELb0ELb0EEENS1_19SingleTileSchedulerILb1ELb0ELb1ELi128EEEEEEEEEvNT_6ParamsE --------------------------
	.section	.nv.shared._ZN7cutlass13device_kernelIN5flash19enable_sm80_to_sm89INS1_16FlashAttnFwdSm80INS1_25CollectiveMainloopFwdSm80ILi4ELi1ELb0EN4cute5tupleIJNS5_1CILi128EEENS7_ILi64EEES8_EEELi128ENS_10bfloat16_tEfNS_4arch4Sm80ELb1ELb0ELb0ELb1ELb1ELb0ELb1ELb0EEENS1_21CollectiveEpilogueFwdINS6_IJS8_S8_S9_EEENS6_IJNS7_ILi1EEESH_SH_EEESB_SD_Li128ELb1ELb1ELb0ELb0EEENS1_19SingleTileSchedulerILb1ELb0ELb1ELi128EEEEEEEEEvNT_6ParamsE,"aw",@nobits
	.sectionflags	@""
	.align	16


//--------------------- .nv.shared._ZN7cutlass13device_kernelIN5flash19enable_sm80_to_sm89INS1_16FlashAttnFwdSm80INS1_25CollectiveMainloopFwdSm80ILi4ELi1ELb0EN4cute5tupleIJNS5_1CILi128EEENS7_ILi64EEES8_EEELi128ENS_10bfloat16_tEfNS_4arch4Sm80ELb1ELb0ELb0ELb1ELb1ELb1ELb1ELb0EEENS1_21CollectiveEpilogueFwdINS6_IJS8_S8_S9_EEENS6_IJNS7_ILi1EEESH_SH_EEESB_SD_Li128ELb1ELb1ELb0ELb0EEENS1_19SingleTileSchedulerILb1ELb0ELb1ELi128EEEEEEEEEvNT_6ParamsE --------------------------
	.section	.nv.shared._ZN7cutlass13device_kernelIN5flash19enable_sm80_to_sm89INS1_16FlashAttnFwdSm80INS1_25CollectiveMainloopFwdSm80ILi4ELi1ELb0EN4cute5tupleIJNS5_1CILi128EEENS7_ILi64EEES8_EEELi128ENS_10bfloat16_tEfNS_4arch4Sm80ELb1ELb0ELb0ELb1ELb1ELb1ELb1ELb0EEENS1_21CollectiveEpilogueFwdINS6_IJS8_S8_S9_EEENS6_IJNS7_ILi1EEESH_SH_EEESB_SD_Li128ELb1ELb1ELb0ELb0EEENS1_19SingleTileSchedulerILb1ELb0ELb1ELi128EEEEEEEEEvNT_6ParamsE,"aw",@nobits
	.sectionflags	@""
	.align	16
